//
// Generated by NVIDIA NVVM Compiler
//
// Compiler Build ID: CL-36424714
// Cuda compilation tools, release 13.0, V13.0.88
// Based on NVVM 20.0.0
//

.version 9.0
.target sm_100
.address_size 64

	// .globl	_ZN6thrust24THRUST_300001_SM_1000_NS8cuda_cub4core6detail13_kernel_agentINS1_15__reduce_by_key9InitAgentIN3cub18CUB_300001_SM_100024ReduceByKeyScanTileStateI6StructiLb0EEEiPiEEJSB_iSC_EEEvDpT0_
.global .align 1 .b8 _ZN34_INTERNAL_e32ed040_4_k_cu_46f161374cuda3std3__45__cpo5beginE[1];
.global .align 1 .b8 _ZN34_INTERNAL_e32ed040_4_k_cu_46f161374cuda3std3__45__cpo3endE[1];
.global .align 1 .b8 _ZN34_INTERNAL_e32ed040_4_k_cu_46f161374cuda3std3__45__cpo6cbeginE[1];
.global .align 1 .b8 _ZN34_INTERNAL_e32ed040_4_k_cu_46f161374cuda3std3__45__cpo4cendE[1];
.global .align 1 .b8 _ZN34_INTERNAL_e32ed040_4_k_cu_46f161374cuda3std3__45__cpo6rbeginE[1];
.global .align 1 .b8 _ZN34_INTERNAL_e32ed040_4_k_cu_46f161374cuda3std3__45__cpo4rendE[1];
.global .align 1 .b8 _ZN34_INTERNAL_e32ed040_4_k_cu_46f161374cuda3std3__45__cpo7crbeginE[1];
.global .align 1 .b8 _ZN34_INTERNAL_e32ed040_4_k_cu_46f161374cuda3std3__45__cpo5crendE[1];
.global .align 1 .b8 _ZN34_INTERNAL_e32ed040_4_k_cu_46f161374cuda3std3__436_GLOBAL__N__e32ed040_4_k_cu_46f161376ignoreE[1];
.global .align 1 .b8 _ZN34_INTERNAL_e32ed040_4_k_cu_46f161374cuda3std3__419piecewise_constructE[1];
.global .align 1 .b8 _ZN34_INTERNAL_e32ed040_4_k_cu_46f161374cuda3std3__48in_placeE[1];
.global .align 1 .b8 _ZN34_INTERNAL_e32ed040_4_k_cu_46f161374cuda3std3__420unreachable_sentinelE[1];
.global .align 1 .b8 _ZN34_INTERNAL_e32ed040_4_k_cu_46f161374cuda3std3__47nulloptE[1];
.global .align 1 .b8 _ZN34_INTERNAL_e32ed040_4_k_cu_46f161374cuda3std3__48unexpectE[1];
.global .align 1 .b8 _ZN34_INTERNAL_e32ed040_4_k_cu_46f161374cuda3std6ranges3__45__cpo4swapE[1];
.global .align 1 .b8 _ZN34_INTERNAL_e32ed040_4_k_cu_46f161374cuda3std6ranges3__45__cpo9iter_moveE[1];
.global .align 1 .b8 _ZN34_INTERNAL_e32ed040_4_k_cu_46f161374cuda3std6ranges3__45__cpo5beginE[1];
.global .align 1 .b8 _ZN34_INTERNAL_e32ed040_4_k_cu_46f161374cuda3std6ranges3__45__cpo3endE[1];
.global .align 1 .b8 _ZN34_INTERNAL_e32ed040_4_k_cu_46f161374cuda3std6ranges3__45__cpo6cbeginE[1];
.global .align 1 .b8 _ZN34_INTERNAL_e32ed040_4_k_cu_46f161374cuda3std6ranges3__45__cpo4cendE[1];
.global .align 1 .b8 _ZN34_INTERNAL_e32ed040_4_k_cu_46f161374cuda3std6ranges3__45__cpo7advanceE[1];
.global .align 1 .b8 _ZN34_INTERNAL_e32ed040_4_k_cu_46f161374cuda3std6ranges3__45__cpo9iter_swapE[1];
.global .align 1 .b8 _ZN34_INTERNAL_e32ed040_4_k_cu_46f161374cuda3std6ranges3__45__cpo4nextE[1];
.global .align 1 .b8 _ZN34_INTERNAL_e32ed040_4_k_cu_46f161374cuda3std6ranges3__45__cpo4prevE[1];
.global .align 1 .b8 _ZN34_INTERNAL_e32ed040_4_k_cu_46f161374cuda3std6ranges3__45__cpo4dataE[1];
.global .align 1 .b8 _ZN34_INTERNAL_e32ed040_4_k_cu_46f161374cuda3std6ranges3__45__cpo5cdataE[1];
.global .align 1 .b8 _ZN34_INTERNAL_e32ed040_4_k_cu_46f161374cuda3std6ranges3__45__cpo4sizeE[1];
.global .align 1 .b8 _ZN34_INTERNAL_e32ed040_4_k_cu_46f161374cuda3std6ranges3__45__cpo5ssizeE[1];
.global .align 1 .b8 _ZN34_INTERNAL_e32ed040_4_k_cu_46f161374cuda3std6ranges3__45__cpo8distanceE[1];
.global .align 1 .b8 _ZN34_INTERNAL_e32ed040_4_k_cu_46f161376thrust24THRUST_300001_SM_1000_NS8cuda_cub3parE[1];
.global .align 1 .b8 _ZN34_INTERNAL_e32ed040_4_k_cu_46f161376thrust24THRUST_300001_SM_1000_NS8cuda_cub10par_nosyncE[1];
.global .align 1 .b8 _ZN34_INTERNAL_e32ed040_4_k_cu_46f161376thrust24THRUST_300001_SM_1000_NS6system6detail10sequential3seqE[1];
.global .align 1 .b8 _ZN34_INTERNAL_e32ed040_4_k_cu_46f161376thrust24THRUST_300001_SM_1000_NS6system3cpp3parE[1];
.global .align 1 .b8 _ZN34_INTERNAL_e32ed040_4_k_cu_46f161376thrust24THRUST_300001_SM_1000_NS12placeholders2_1E[1];
.global .align 1 .b8 _ZN34_INTERNAL_e32ed040_4_k_cu_46f161376thrust24THRUST_300001_SM_1000_NS12placeholders2_2E[1];
.global .align 1 .b8 _ZN34_INTERNAL_e32ed040_4_k_cu_46f161376thrust24THRUST_300001_SM_1000_NS12placeholders2_3E[1];
.global .align 1 .b8 _ZN34_INTERNAL_e32ed040_4_k_cu_46f161376thrust24THRUST_300001_SM_1000_NS12placeholders2_4E[1];
.global .align 1 .b8 _ZN34_INTERNAL_e32ed040_4_k_cu_46f161376thrust24THRUST_300001_SM_1000_NS12placeholders2_5E[1];
.global .align 1 .b8 _ZN34_INTERNAL_e32ed040_4_k_cu_46f161376thrust24THRUST_300001_SM_1000_NS12placeholders2_6E[1];
.global .align 1 .b8 _ZN34_INTERNAL_e32ed040_4_k_cu_46f161376thrust24THRUST_300001_SM_1000_NS12placeholders2_7E[1];
.global .align 1 .b8 _ZN34_INTERNAL_e32ed040_4_k_cu_46f161376thrust24THRUST_300001_SM_1000_NS12placeholders2_8E[1];
.global .align 1 .b8 _ZN34_INTERNAL_e32ed040_4_k_cu_46f161376thrust24THRUST_300001_SM_1000_NS12placeholders2_9E[1];
.global .align 1 .b8 _ZN34_INTERNAL_e32ed040_4_k_cu_46f161376thrust24THRUST_300001_SM_1000_NS12placeholders3_10E[1];
.global .align 1 .b8 _ZN34_INTERNAL_e32ed040_4_k_cu_46f161376thrust24THRUST_300001_SM_1000_NS3seqE[1];
.global .align 1 .b8 _ZN34_INTERNAL_e32ed040_4_k_cu_46f161376thrust24THRUST_300001_SM_1000_NS6deviceE[1];
.extern .shared .align 16 .b8 _ZN6thrust24THRUST_300001_SM_1000_NS8cuda_cub4core6detail5shmemE[];

.visible .entry _ZN6thrust24THRUST_300001_SM_1000_NS8cuda_cub4core6detail13_kernel_agentINS1_15__reduce_by_key9InitAgentIN3cub18CUB_300001_SM_100024ReduceByKeyScanTileStateI6StructiLb0EEEiPiEEJSB_iSC_EEEvDpT0_(
	.param .align 8 .b8 _ZN6thrust24THRUST_300001_SM_1000_NS8cuda_cub4core6detail13_kernel_agentINS1_15__reduce_by_key9InitAgentIN3cub18CUB_300001_SM_100024ReduceByKeyScanTileStateI6StructiLb0EEEiPiEEJSB_iSC_EEEvDpT0__param_0[24],
	.param .u32 _ZN6thrust24THRUST_300001_SM_1000_NS8cuda_cub4core6detail13_kernel_agentINS1_15__reduce_by_key9InitAgentIN3cub18CUB_300001_SM_100024ReduceByKeyScanTileStateI6StructiLb0EEEiPiEEJSB_iSC_EEEvDpT0__param_1,
	.param .u64 .ptr .align 1 _ZN6thrust24THRUST_300001_SM_1000_NS8cuda_cub4core6detail13_kernel_agentINS1_15__reduce_by_key9InitAgentIN3cub18CUB_300001_SM_100024ReduceByKeyScanTileStateI6StructiLb0EEEiPiEEJSB_iSC_EEEvDpT0__param_2
)
.maxntid 128
{
	.reg .pred 	%p<6>;
	.reg .b32 	%r<11>;
	.reg .b64 	%rd<9>;

	ld.param.u64 	%rd3, [_ZN6thrust24THRUST_300001_SM_1000_NS8cuda_cub4core6detail13_kernel_agentINS1_15__reduce_by_key9InitAgentIN3cub18CUB_300001_SM_100024ReduceByKeyScanTileStateI6StructiLb0EEEiPiEEJSB_iSC_EEEvDpT0__param_0];
	ld.param.u32 	%r4, [_ZN6thrust24THRUST_300001_SM_1000_NS8cuda_cub4core6detail13_kernel_agentINS1_15__reduce_by_key9InitAgentIN3cub18CUB_300001_SM_100024ReduceByKeyScanTileStateI6StructiLb0EEEiPiEEJSB_iSC_EEEvDpT0__param_1];
	ld.param.u64 	%rd2, [_ZN6thrust24THRUST_300001_SM_1000_NS8cuda_cub4core6detail13_kernel_agentINS1_15__reduce_by_key9InitAgentIN3cub18CUB_300001_SM_100024ReduceByKeyScanTileStateI6StructiLb0EEEiPiEEJSB_iSC_EEEvDpT0__param_2];
	cvta.to.global.u64 	%rd1, %rd3;
	mov.u32 	%r1, %ctaid.x;
	mov.u32 	%r5, %ntid.x;
	mov.u32 	%r2, %tid.x;
	mad.lo.s32 	%r3, %r1, %r5, %r2;
	setp.ge.s32 	%p1, %r3, %r4;
	@%p1 bra 	$L__BB0_2;
	mul.wide.s32 	%rd4, %r3, 4;
	add.s64 	%rd5, %rd1, %rd4;
	mov.b32 	%r6, 99;
	st.global.u32 	[%rd5+128], %r6;
$L__BB0_2:
	setp.ne.s32 	%p2, %r1, 0;
	setp.gt.u32 	%p3, %r2, 31;
	or.pred  	%p4, %p2, %p3;
	@%p4 bra 	$L__BB0_4;
	mul.wide.u32 	%rd6, %r2, 4;
	add.s64 	%rd7, %rd1, %rd6;
	mov.b32 	%r8, 0;
	st.global.u32 	[%rd7], %r8;
$L__BB0_4:
	or.b32  	%r9, %r1, %r2;
	setp.ne.s32 	%p5, %r9, 0;
	@%p5 bra 	$L__BB0_6;
	cvta.to.global.u64 	%rd8, %rd2;
	mov.b32 	%r10, 0;
	st.global.u32 	[%rd8], %r10;
$L__BB0_6:
	ret;

}
	// .globl	_ZN6thrust24THRUST_300001_SM_1000_NS8cuda_cub4core6detail13_kernel_agentINS1_15__reduce_by_key16ReduceByKeyAgentINS0_6detail15normal_iteratorINS0_10device_ptrIiEEEENS8_INS9_I6StructEEEESB_SE_N4cuda3std3__48equal_toIiEENSH_4plusISC_EEPiiEEJSB_SE_SB_SE_SM_N3cub18CUB_300001_SM_100024ReduceByKeyScanTileStateISC_iLb0EEESJ_SL_iiEEEvDpT0_
.visible .entry _ZN6thrust24THRUST_300001_SM_1000_NS8cuda_cub4core6detail13_kernel_agentINS1_15__reduce_by_key16ReduceByKeyAgentINS0_6detail15normal_iteratorINS0_10device_ptrIiEEEENS8_INS9_I6StructEEEESB_SE_N4cuda3std3__48equal_toIiEENSH_4plusISC_EEPiiEEJSB_SE_SB_SE_SM_N3cub18CUB_300001_SM_100024ReduceByKeyScanTileStateISC_iLb0EEESJ_SL_iiEEEvDpT0_(
	.param .align 8 .b8 _ZN6thrust24THRUST_300001_SM_1000_NS8cuda_cub4core6detail13_kernel_agentINS1_15__reduce_by_key16ReduceByKeyAgentINS0_6detail15normal_iteratorINS0_10device_ptrIiEEEENS8_INS9_I6StructEEEESB_SE_N4cuda3std3__48equal_toIiEENSH_4plusISC_EEPiiEEJSB_SE_SB_SE_SM_N3cub18CUB_300001_SM_100024ReduceByKeyScanTileStateISC_iLb0EEESJ_SL_iiEEEvDpT0__param_0[8],
	.param .align 8 .b8 _ZN6thrust24THRUST_300001_SM_1000_NS8cuda_cub4core6detail13_kernel_agentINS1_15__reduce_by_key16ReduceByKeyAgentINS0_6detail15normal_iteratorINS0_10device_ptrIiEEEENS8_INS9_I6StructEEEESB_SE_N4cuda3std3__48equal_toIiEENSH_4plusISC_EEPiiEEJSB_SE_SB_SE_SM_N3cub18CUB_300001_SM_100024ReduceByKeyScanTileStateISC_iLb0EEESJ_SL_iiEEEvDpT0__param_1[8],
	.param .align 8 .b8 _ZN6thrust24THRUST_300001_SM_1000_NS8cuda_cub4core6detail13_kernel_agentINS1_15__reduce_by_key16ReduceByKeyAgentINS0_6detail15normal_iteratorINS0_10device_ptrIiEEEENS8_INS9_I6StructEEEESB_SE_N4cuda3std3__48equal_toIiEENSH_4plusISC_EEPiiEEJSB_SE_SB_SE_SM_N3cub18CUB_300001_SM_100024ReduceByKeyScanTileStateISC_iLb0EEESJ_SL_iiEEEvDpT0__param_2[8],
	.param .align 8 .b8 _ZN6thrust24THRUST_300001_SM_1000_NS8cuda_cub4core6detail13_kernel_agentINS1_15__reduce_by_key16ReduceByKeyAgentINS0_6detail15normal_iteratorINS0_10device_ptrIiEEEENS8_INS9_I6StructEEEESB_SE_N4cuda3std3__48equal_toIiEENSH_4plusISC_EEPiiEEJSB_SE_SB_SE_SM_N3cub18CUB_300001_SM_100024ReduceByKeyScanTileStateISC_iLb0EEESJ_SL_iiEEEvDpT0__param_3[8],
	.param .u64 .ptr .align 1 _ZN6thrust24THRUST_300001_SM_1000_NS8cuda_cub4core6detail13_kernel_agentINS1_15__reduce_by_key16ReduceByKeyAgentINS0_6detail15normal_iteratorINS0_10device_ptrIiEEEENS8_INS9_I6StructEEEESB_SE_N4cuda3std3__48equal_toIiEENSH_4plusISC_EEPiiEEJSB_SE_SB_SE_SM_N3cub18CUB_300001_SM_100024ReduceByKeyScanTileStateISC_iLb0EEESJ_SL_iiEEEvDpT0__param_4,
	.param .align 8 .b8 _ZN6thrust24THRUST_300001_SM_1000_NS8cuda_cub4core6detail13_kernel_agentINS1_15__reduce_by_key16ReduceByKeyAgentINS0_6detail15normal_iteratorINS0_10device_ptrIiEEEENS8_INS9_I6StructEEEESB_SE_N4cuda3std3__48equal_toIiEENSH_4plusISC_EEPiiEEJSB_SE_SB_SE_SM_N3cub18CUB_300001_SM_100024ReduceByKeyScanTileStateISC_iLb0EEESJ_SL_iiEEEvDpT0__param_5[24],
	.param .align 1 .b8 _ZN6thrust24THRUST_300001_SM_1000_NS8cuda_cub4core6detail13_kernel_agentINS1_15__reduce_by_key16ReduceByKeyAgentINS0_6detail15normal_iteratorINS0_10device_ptrIiEEEENS8_INS9_I6StructEEEESB_SE_N4cuda3std3__48equal_toIiEENSH_4plusISC_EEPiiEEJSB_SE_SB_SE_SM_N3cub18CUB_300001_SM_100024ReduceByKeyScanTileStateISC_iLb0EEESJ_SL_iiEEEvDpT0__param_6[1],
	.param .align 1 .b8 _ZN6thrust24THRUST_300001_SM_1000_NS8cuda_cub4core6detail13_kernel_agentINS1_15__reduce_by_key16ReduceByKeyAgentINS0_6detail15normal_iteratorINS0_10device_ptrIiEEEENS8_INS9_I6StructEEEESB_SE_N4cuda3std3__48equal_toIiEENSH_4plusISC_EEPiiEEJSB_SE_SB_SE_SM_N3cub18CUB_300001_SM_100024ReduceByKeyScanTileStateISC_iLb0EEESJ_SL_iiEEEvDpT0__param_7[1],
	.param .u32 _ZN6thrust24THRUST_300001_SM_1000_NS8cuda_cub4core6detail13_kernel_agentINS1_15__reduce_by_key16ReduceByKeyAgentINS0_6detail15normal_iteratorINS0_10device_ptrIiEEEENS8_INS9_I6StructEEEESB_SE_N4cuda3std3__48equal_toIiEENSH_4plusISC_EEPiiEEJSB_SE_SB_SE_SM_N3cub18CUB_300001_SM_100024ReduceByKeyScanTileStateISC_iLb0EEESJ_SL_iiEEEvDpT0__param_8,
	.param .u32 _ZN6thrust24THRUST_300001_SM_1000_NS8cuda_cub4core6detail13_kernel_agentINS1_15__reduce_by_key16ReduceByKeyAgentINS0_6detail15normal_iteratorINS0_10device_ptrIiEEEENS8_INS9_I6StructEEEESB_SE_N4cuda3std3__48equal_toIiEENSH_4plusISC_EEPiiEEJSB_SE_SB_SE_SM_N3cub18CUB_300001_SM_100024ReduceByKeyScanTileStateISC_iLb0EEESJ_SL_iiEEEvDpT0__param_9
)
.maxntid 256
{
	.local .align 16 .b8 	__local_depot1[1424];
	.reg .b64 	%SP;
	.reg .b64 	%SPL;
	.reg .pred 	%p<829>;
	.reg .b16 	%rs<27165>;
	.reg .b32 	%r<33916>;
	.reg .b64 	%rd<3410>;
	.reg .b64 	%fd<547>;

	mov.u64 	%SPL, __local_depot1;
	cvta.local.u64 	%SP, %SPL;
	ld.param.u64 	%rd129, [_ZN6thrust24THRUST_300001_SM_1000_NS8cuda_cub4core6detail13_kernel_agentINS1_15__reduce_by_key16ReduceByKeyAgentINS0_6detail15normal_iteratorINS0_10device_ptrIiEEEENS8_INS9_I6StructEEEESB_SE_N4cuda3std3__48equal_toIiEENSH_4plusISC_EEPiiEEJSB_SE_SB_SE_SM_N3cub18CUB_300001_SM_100024ReduceByKeyScanTileStateISC_iLb0EEESJ_SL_iiEEEvDpT0__param_0];
	ld.param.u64 	%rd130, [_ZN6thrust24THRUST_300001_SM_1000_NS8cuda_cub4core6detail13_kernel_agentINS1_15__reduce_by_key16ReduceByKeyAgentINS0_6detail15normal_iteratorINS0_10device_ptrIiEEEENS8_INS9_I6StructEEEESB_SE_N4cuda3std3__48equal_toIiEENSH_4plusISC_EEPiiEEJSB_SE_SB_SE_SM_N3cub18CUB_300001_SM_100024ReduceByKeyScanTileStateISC_iLb0EEESJ_SL_iiEEEvDpT0__param_1];
	ld.param.u64 	%rd252, [_ZN6thrust24THRUST_300001_SM_1000_NS8cuda_cub4core6detail13_kernel_agentINS1_15__reduce_by_key16ReduceByKeyAgentINS0_6detail15normal_iteratorINS0_10device_ptrIiEEEENS8_INS9_I6StructEEEESB_SE_N4cuda3std3__48equal_toIiEENSH_4plusISC_EEPiiEEJSB_SE_SB_SE_SM_N3cub18CUB_300001_SM_100024ReduceByKeyScanTileStateISC_iLb0EEESJ_SL_iiEEEvDpT0__param_3];
	ld.param.u64 	%rd253, [_ZN6thrust24THRUST_300001_SM_1000_NS8cuda_cub4core6detail13_kernel_agentINS1_15__reduce_by_key16ReduceByKeyAgentINS0_6detail15normal_iteratorINS0_10device_ptrIiEEEENS8_INS9_I6StructEEEESB_SE_N4cuda3std3__48equal_toIiEENSH_4plusISC_EEPiiEEJSB_SE_SB_SE_SM_N3cub18CUB_300001_SM_100024ReduceByKeyScanTileStateISC_iLb0EEESJ_SL_iiEEEvDpT0__param_2];
	ld.param.u64 	%rd251, [_ZN6thrust24THRUST_300001_SM_1000_NS8cuda_cub4core6detail13_kernel_agentINS1_15__reduce_by_key16ReduceByKeyAgentINS0_6detail15normal_iteratorINS0_10device_ptrIiEEEENS8_INS9_I6StructEEEESB_SE_N4cuda3std3__48equal_toIiEENSH_4plusISC_EEPiiEEJSB_SE_SB_SE_SM_N3cub18CUB_300001_SM_100024ReduceByKeyScanTileStateISC_iLb0EEESJ_SL_iiEEEvDpT0__param_5+16];
	ld.param.u64 	%rd250, [_ZN6thrust24THRUST_300001_SM_1000_NS8cuda_cub4core6detail13_kernel_agentINS1_15__reduce_by_key16ReduceByKeyAgentINS0_6detail15normal_iteratorINS0_10device_ptrIiEEEENS8_INS9_I6StructEEEESB_SE_N4cuda3std3__48equal_toIiEENSH_4plusISC_EEPiiEEJSB_SE_SB_SE_SM_N3cub18CUB_300001_SM_100024ReduceByKeyScanTileStateISC_iLb0EEESJ_SL_iiEEEvDpT0__param_5+8];
	ld.param.u64 	%rd249, [_ZN6thrust24THRUST_300001_SM_1000_NS8cuda_cub4core6detail13_kernel_agentINS1_15__reduce_by_key16ReduceByKeyAgentINS0_6detail15normal_iteratorINS0_10device_ptrIiEEEENS8_INS9_I6StructEEEESB_SE_N4cuda3std3__48equal_toIiEENSH_4plusISC_EEPiiEEJSB_SE_SB_SE_SM_N3cub18CUB_300001_SM_100024ReduceByKeyScanTileStateISC_iLb0EEESJ_SL_iiEEEvDpT0__param_5];
	ld.param.u32 	%r2750, [_ZN6thrust24THRUST_300001_SM_1000_NS8cuda_cub4core6detail13_kernel_agentINS1_15__reduce_by_key16ReduceByKeyAgentINS0_6detail15normal_iteratorINS0_10device_ptrIiEEEENS8_INS9_I6StructEEEESB_SE_N4cuda3std3__48equal_toIiEENSH_4plusISC_EEPiiEEJSB_SE_SB_SE_SM_N3cub18CUB_300001_SM_100024ReduceByKeyScanTileStateISC_iLb0EEESJ_SL_iiEEEvDpT0__param_8];
	add.u64 	%rd1, %SPL, 280;
	add.u64 	%rd2, %SPL, 0;
	add.u64 	%rd3, %SPL, 0;
	add.u64 	%rd4, %SPL, 144;
	add.u64 	%rd5, %SPL, 0;
	add.u64 	%rd6, %SPL, 0;
	add.u64 	%rd7, %SPL, 0;
	add.u64 	%rd8, %SPL, 216;
	add.u64 	%rd9, %SPL, 0;
	add.u64 	%rd10, %SPL, 72;
	add.u64 	%rd11, %SPL, 216;
	add.u64 	%rd12, %SPL, 0;
	add.u64 	%rd13, %SPL, 72;
	add.u64 	%rd14, %SPL, 216;
	add.u64 	%rd15, %SPL, 0;
	add.u64 	%rd16, %SPL, 72;
	add.u64 	%rd17, %SPL, 216;
	add.u64 	%rd18, %SPL, 0;
	add.u64 	%rd19, %SPL, 72;
	add.u64 	%rd20, %SPL, 216;
	add.u64 	%rd21, %SPL, 0;
	add.u64 	%rd22, %SPL, 72;
	add.u64 	%rd23, %SPL, 216;
	add.u64 	%rd24, %SPL, 216;
	add.u64 	%rd25, %SPL, 216;
	add.u64 	%rd26, %SPL, 216;
	add.u64 	%rd27, %SPL, 216;
	add.u64 	%rd28, %SPL, 280;
	add.u64 	%rd29, %SPL, 0;
	add.u64 	%rd30, %SPL, 0;
	add.u64 	%rd31, %SPL, 0;
	add.u64 	%rd32, %SPL, 0;
	add.u64 	%rd33, %SPL, 0;
	add.u64 	%rd34, %SPL, 0;
	add.u64 	%rd35, %SPL, 0;
	add.u64 	%rd36, %SPL, 0;
	add.u64 	%rd37, %SPL, 280;
	add.u64 	%rd38, %SPL, 0;
	add.u64 	%rd39, %SPL, 72;
	add.u64 	%rd40, %SPL, 856;
	add.u64 	%rd41, %SPL, 72;
	add.u64 	%rd42, %SPL, 0;
	add.u64 	%rd43, %SPL, 928;
	add.u64 	%rd297, %SP, 1008;
	add.u64 	%rd44, %SPL, 1008;
	add.u64 	%rd45, %SPL, 1152;
	add.u64 	%rd46, %SPL, 856;
	add.u64 	%rd47, %SPL, 1008;
	add.u64 	%rd48, %SPL, 1008;
	add.u64 	%rd49, %SPL, 72;
	add.u64 	%rd50, %SPL, 1008;
	add.u64 	%rd51, %SPL, 1008;
	add.u64 	%rd52, %SPL, 1008;
	add.u64 	%rd53, %SPL, 1008;
	add.u64 	%rd54, %SPL, 1008;
	add.u64 	%rd55, %SPL, 1008;
	add.u64 	%rd56, %SPL, 1008;
	add.u64 	%rd57, %SPL, 1008;
	add.u64 	%rd58, %SPL, 72;
	add.u64 	%rd59, %SPL, 1008;
	add.u64 	%rd60, %SPL, 0;
	add.u64 	%rd61, %SPL, 0;
	add.u64 	%rd62, %SPL, 1008;
	add.u64 	%rd63, %SPL, 144;
	add.u64 	%rd64, %SPL, 1152;
	add.u64 	%rd65, %SPL, 280;
	add.u64 	%rd66, %SPL, 280;
	add.u64 	%rd67, %SPL, 0;
	add.u64 	%rd68, %SPL, 144;
	add.u64 	%rd69, %SPL, 0;
	add.u64 	%rd70, %SPL, 0;
	add.u64 	%rd71, %SPL, 0;
	add.u64 	%rd72, %SPL, 216;
	add.u64 	%rd73, %SPL, 0;
	add.u64 	%rd74, %SPL, 72;
	add.u64 	%rd75, %SPL, 216;
	add.u64 	%rd76, %SPL, 0;
	add.u64 	%rd77, %SPL, 72;
	add.u64 	%rd78, %SPL, 216;
	add.u64 	%rd79, %SPL, 0;
	add.u64 	%rd80, %SPL, 72;
	add.u64 	%rd81, %SPL, 216;
	add.u64 	%rd82, %SPL, 0;
	add.u64 	%rd83, %SPL, 72;
	add.u64 	%rd84, %SPL, 216;
	add.u64 	%rd85, %SPL, 0;
	add.u64 	%rd86, %SPL, 72;
	add.u64 	%rd87, %SPL, 216;
	add.u64 	%rd88, %SPL, 216;
	add.u64 	%rd89, %SPL, 216;
	add.u64 	%rd90, %SPL, 216;
	add.u64 	%rd91, %SPL, 216;
	add.u64 	%rd92, %SPL, 280;
	add.u64 	%rd93, %SPL, 0;
	add.u64 	%rd94, %SPL, 0;
	add.u64 	%rd95, %SPL, 0;
	add.u64 	%rd96, %SPL, 0;
	add.u64 	%rd97, %SPL, 0;
	add.u64 	%rd98, %SPL, 0;
	add.u64 	%rd99, %SPL, 0;
	add.u64 	%rd100, %SPL, 0;
	add.u64 	%rd101, %SPL, 280;
	add.u64 	%rd102, %SPL, 0;
	add.u64 	%rd103, %SPL, 72;
	add.u64 	%rd104, %SPL, 856;
	add.u64 	%rd105, %SPL, 72;
	add.u64 	%rd106, %SPL, 0;
	add.u64 	%rd107, %SPL, 928;
	add.u64 	%rd108, %SPL, 1008;
	add.u64 	%rd109, %SPL, 1152;
	add.u64 	%rd110, %SPL, 856;
	add.u64 	%rd111, %SPL, 1008;
	add.u64 	%rd112, %SPL, 72;
	add.u64 	%rd113, %SPL, 1008;
	add.u64 	%rd114, %SPL, 1008;
	add.u64 	%rd115, %SPL, 1008;
	add.u64 	%rd116, %SPL, 1008;
	add.u64 	%rd117, %SPL, 1008;
	add.u64 	%rd118, %SPL, 1008;
	add.u64 	%rd119, %SPL, 1008;
	add.u64 	%rd120, %SPL, 1008;
	add.u64 	%rd121, %SPL, 72;
	add.u64 	%rd122, %SPL, 1008;
	add.u64 	%rd123, %SPL, 0;
	add.u64 	%rd124, %SPL, 0;
	add.u64 	%rd125, %SPL, 144;
	add.u64 	%rd126, %SPL, 1152;
	add.u64 	%rd127, %SPL, 280;
	add.u64 	%rd381, %SP, 1392;
	add.u64 	%rd128, %SPL, 1392;
	st.local.u64 	[%rd128], %rd249;
	st.local.u64 	[%rd128+8], %rd250;
	st.local.u64 	[%rd128+16], %rd251;
	cvta.to.global.u64 	%rd131, %rd253;
	cvta.to.global.u64 	%rd132, %rd252;
	mov.u32 	%r1, %ctaid.x;
	shl.b32 	%r2, %r1, 9;
	sub.s32 	%r3, %r2750, %r2;
	setp.lt.s32 	%p4, %r3, 513;
	@%p4 bra 	$L__BB1_685;
	setp.ne.s32 	%p420, %r1, 0;
	@%p420 bra 	$L__BB1_243;
	mov.b32 	%r32993, 0;
	st.local.u32 	[%rd126+60], %r32993;
	mov.b64 	%rd2990, 0;
	st.local.u64 	[%rd126+64], %rd2990;
	mov.b16 	%rs17843, 0;
	st.local.u8 	[%rd126+8], %rs17843;
	st.local.u32 	[%rd126+132], %r32993;
	st.local.u64 	[%rd126+136], %rd2990;
	st.local.u8 	[%rd126+80], %rs17843;
	mov.u32 	%r27850, %tid.x;
	and.b32  	%r27851, %r27850, 31;
	shl.b32 	%r27852, %r27850, 1;
	and.b32  	%r27853, %r27852, 1984;
	or.b32  	%r27854, %r27851, %r27853;
	add.s32 	%r27855, %r27854, %r2;
	mul.wide.u32 	%rd2991, %r27855, 4;
	add.s64 	%rd2956, %rd129, %rd2991;
	// begin inline asm
	ld.global.nc.u32 %r27845, [%rd2956];
	// end inline asm
	add.s64 	%rd2957, %rd2956, 128;
	// begin inline asm
	ld.global.nc.u32 %r27846, [%rd2957];
	// end inline asm
	// begin inline asm
	mov.u32 %r27847, %laneid;
	// end inline asm
	add.s32 	%r27856, %r27847, %r27853;
	shl.b32 	%r27857, %r27856, 2;
	mov.u32 	%r27858, _ZN6thrust24THRUST_300001_SM_1000_NS8cuda_cub4core6detail5shmemE;
	add.s32 	%r27859, %r27858, %r27857;
	st.shared.u32 	[%r27859], %r27845;
	st.shared.u32 	[%r27859+128], %r27846;
	bar.warp.sync 	-1;
	and.b32  	%r27860, %r27850, 992;
	add.s32 	%r27861, %r27847, %r27860;
	shl.b32 	%r27862, %r27847, 2;
	add.s32 	%r27863, %r27859, %r27862;
	ld.shared.v2.u32 	{%r5, %r6}, [%r27863];
	bar.sync 	0;
	mul.wide.u32 	%rd2992, %r27855, 64;
	add.s64 	%rd2959, %rd130, %rd2992;
	// begin inline asm
	ld.global.nc.u64 %rd2958, [%rd2959];
	// end inline asm
	add.s64 	%rd2961, %rd2959, 8;
	// begin inline asm
	ld.global.nc.u64 %rd2960, [%rd2961];
	// end inline asm
	add.s64 	%rd2963, %rd2959, 16;
	// begin inline asm
	ld.global.nc.u64 %rd2962, [%rd2963];
	// end inline asm
	add.s64 	%rd2965, %rd2959, 24;
	// begin inline asm
	ld.global.nc.u64 %rd2964, [%rd2965];
	// end inline asm
	add.s64 	%rd2967, %rd2959, 32;
	// begin inline asm
	ld.global.nc.u64 %rd2966, [%rd2967];
	// end inline asm
	add.s64 	%rd2969, %rd2959, 40;
	// begin inline asm
	ld.global.nc.u64 %rd2968, [%rd2969];
	// end inline asm
	add.s64 	%rd2971, %rd2959, 48;
	// begin inline asm
	ld.global.nc.u64 %rd2970, [%rd2971];
	// end inline asm
	mov.b64 	{%r27864, %r27865}, %rd2970;
	add.s64 	%rd2973, %rd2959, 56;
	// begin inline asm
	ld.global.nc.u64 %rd2972, [%rd2973];
	// end inline asm
	shr.u64 	%rd2993, %rd2958, 8;
	shr.u64 	%rd2994, %rd2958, 16;
	shr.u64 	%rd2995, %rd2958, 24;
	shr.u64 	%rd2996, %rd2958, 40;
	shr.u64 	%rd2997, %rd2958, 48;
	shr.u64 	%rd2998, %rd2958, 56;
	shr.u64 	%rd2999, %rd2960, 8;
	shr.u64 	%rd3000, %rd2960, 16;
	shr.u64 	%rd3001, %rd2960, 24;
	shr.u64 	%rd3002, %rd2960, 40;
	shr.u64 	%rd3003, %rd2960, 48;
	shr.u64 	%rd3004, %rd2960, 56;
	shr.u64 	%rd3005, %rd2962, 8;
	shr.u64 	%rd3006, %rd2962, 16;
	shr.u64 	%rd3007, %rd2962, 24;
	shr.u64 	%rd3008, %rd2962, 40;
	shr.u64 	%rd3009, %rd2962, 48;
	shr.u64 	%rd3010, %rd2962, 56;
	shr.u64 	%rd3011, %rd2964, 8;
	shr.u64 	%rd3012, %rd2964, 16;
	shr.u64 	%rd3013, %rd2964, 24;
	shr.u64 	%rd3014, %rd2964, 40;
	shr.u64 	%rd3015, %rd2964, 48;
	shr.u64 	%rd3016, %rd2964, 56;
	shr.u64 	%rd3017, %rd2966, 8;
	shr.u64 	%rd3018, %rd2966, 16;
	shr.u64 	%rd3019, %rd2966, 24;
	shr.u64 	%rd3020, %rd2966, 40;
	shr.u64 	%rd3021, %rd2966, 48;
	shr.u64 	%rd3022, %rd2966, 56;
	shr.u64 	%rd3023, %rd2968, 8;
	shr.u64 	%rd3024, %rd2968, 16;
	shr.u64 	%rd3025, %rd2968, 24;
	shr.u64 	%rd3026, %rd2968, 40;
	shr.u64 	%rd3027, %rd2968, 48;
	shr.u64 	%rd3028, %rd2968, 56;
	cvt.u16.u64 	%rs17844, %rd2970;
	shr.u64 	%rd3029, %rd2970, 8;
	cvt.u16.u64 	%rs17845, %rd3029;
	add.s64 	%rd2975, %rd2959, 2048;
	// begin inline asm
	ld.global.nc.u64 %rd2974, [%rd2975];
	// end inline asm
	add.s64 	%rd2977, %rd2959, 2056;
	// begin inline asm
	ld.global.nc.u64 %rd2976, [%rd2977];
	// end inline asm
	add.s64 	%rd2979, %rd2959, 2064;
	// begin inline asm
	ld.global.nc.u64 %rd2978, [%rd2979];
	// end inline asm
	add.s64 	%rd2981, %rd2959, 2072;
	// begin inline asm
	ld.global.nc.u64 %rd2980, [%rd2981];
	// end inline asm
	add.s64 	%rd2983, %rd2959, 2080;
	// begin inline asm
	ld.global.nc.u64 %rd2982, [%rd2983];
	// end inline asm
	add.s64 	%rd2985, %rd2959, 2088;
	// begin inline asm
	ld.global.nc.u64 %rd2984, [%rd2985];
	// end inline asm
	add.s64 	%rd2987, %rd2959, 2096;
	// begin inline asm
	ld.global.nc.u64 %rd2986, [%rd2987];
	// end inline asm
	mov.b64 	{%r27866, %r27867}, %rd2986;
	add.s64 	%rd2989, %rd2959, 2104;
	// begin inline asm
	ld.global.nc.u64 %rd2988, [%rd2989];
	// end inline asm
	shr.u64 	%rd3030, %rd2974, 8;
	shr.u64 	%rd3031, %rd2974, 16;
	shr.u64 	%rd3032, %rd2974, 24;
	shr.u64 	%rd3033, %rd2974, 40;
	shr.u64 	%rd3034, %rd2974, 48;
	shr.u64 	%rd3035, %rd2974, 56;
	shr.u64 	%rd3036, %rd2976, 8;
	shr.u64 	%rd3037, %rd2976, 16;
	shr.u64 	%rd3038, %rd2976, 24;
	shr.u64 	%rd3039, %rd2976, 40;
	shr.u64 	%rd3040, %rd2976, 48;
	shr.u64 	%rd3041, %rd2976, 56;
	shr.u64 	%rd3042, %rd2978, 8;
	shr.u64 	%rd3043, %rd2978, 16;
	shr.u64 	%rd3044, %rd2978, 24;
	shr.u64 	%rd3045, %rd2978, 40;
	shr.u64 	%rd3046, %rd2978, 48;
	shr.u64 	%rd3047, %rd2978, 56;
	shr.u64 	%rd3048, %rd2980, 8;
	shr.u64 	%rd3049, %rd2980, 16;
	shr.u64 	%rd3050, %rd2980, 24;
	shr.u64 	%rd3051, %rd2980, 40;
	shr.u64 	%rd3052, %rd2980, 48;
	shr.u64 	%rd3053, %rd2980, 56;
	shr.u64 	%rd3054, %rd2982, 8;
	shr.u64 	%rd3055, %rd2982, 16;
	shr.u64 	%rd3056, %rd2982, 24;
	shr.u64 	%rd3057, %rd2982, 40;
	shr.u64 	%rd3058, %rd2982, 48;
	shr.u64 	%rd3059, %rd2982, 56;
	shr.u64 	%rd3060, %rd2984, 8;
	shr.u64 	%rd3061, %rd2984, 16;
	shr.u64 	%rd3062, %rd2984, 24;
	shr.u64 	%rd3063, %rd2984, 40;
	shr.u64 	%rd3064, %rd2984, 48;
	shr.u64 	%rd3065, %rd2984, 56;
	cvt.u16.u64 	%rs17846, %rd2986;
	shr.u64 	%rd3066, %rd2986, 8;
	cvt.u16.u64 	%rs17847, %rd3066;
	mad.lo.s32 	%r27868, %r27856, 60, %r27859;
	cvt.u32.u64 	%r27869, %rd2998;
	cvt.u32.u64 	%r27870, %rd2997;
	prmt.b32 	%r27871, %r27870, %r27869, 0x3340U;
	{ .reg .b32 tmp; mov.b64 {tmp, %r27872}, %rd2958; }
	cvt.u32.u64 	%r27873, %rd2996;
	prmt.b32 	%r27874, %r27872, %r27873, 0x3340U;
	prmt.b32 	%r27875, %r27874, %r27871, 0x5410U;
	cvt.u32.u64 	%r27876, %rd2995;
	cvt.u32.u64 	%r27877, %rd2994;
	prmt.b32 	%r27878, %r27877, %r27876, 0x3340U;
	cvt.u32.u64 	%r27879, %rd2958;
	cvt.u32.u64 	%r27880, %rd2993;
	prmt.b32 	%r27881, %r27879, %r27880, 0x3340U;
	prmt.b32 	%r27882, %r27881, %r27878, 0x5410U;
	cvt.u32.u64 	%r27883, %rd3004;
	cvt.u32.u64 	%r27884, %rd3003;
	prmt.b32 	%r27885, %r27884, %r27883, 0x3340U;
	{ .reg .b32 tmp; mov.b64 {tmp, %r27886}, %rd2960; }
	cvt.u32.u64 	%r27887, %rd3002;
	prmt.b32 	%r27888, %r27886, %r27887, 0x3340U;
	prmt.b32 	%r27889, %r27888, %r27885, 0x5410U;
	cvt.u32.u64 	%r27890, %rd3001;
	cvt.u32.u64 	%r27891, %rd3000;
	prmt.b32 	%r27892, %r27891, %r27890, 0x3340U;
	cvt.u32.u64 	%r27893, %rd2960;
	cvt.u32.u64 	%r27894, %rd2999;
	prmt.b32 	%r27895, %r27893, %r27894, 0x3340U;
	prmt.b32 	%r27896, %r27895, %r27892, 0x5410U;
	st.shared.v4.b32 	[%r27868], {%r27882, %r27875, %r27896, %r27889};
	cvt.u32.u64 	%r27897, %rd3010;
	cvt.u32.u64 	%r27898, %rd3009;
	prmt.b32 	%r27899, %r27898, %r27897, 0x3340U;
	{ .reg .b32 tmp; mov.b64 {tmp, %r27900}, %rd2962; }
	cvt.u32.u64 	%r27901, %rd3008;
	prmt.b32 	%r27902, %r27900, %r27901, 0x3340U;
	prmt.b32 	%r27903, %r27902, %r27899, 0x5410U;
	cvt.u32.u64 	%r27904, %rd3007;
	cvt.u32.u64 	%r27905, %rd3006;
	prmt.b32 	%r27906, %r27905, %r27904, 0x3340U;
	cvt.u32.u64 	%r27907, %rd2962;
	cvt.u32.u64 	%r27908, %rd3005;
	prmt.b32 	%r27909, %r27907, %r27908, 0x3340U;
	prmt.b32 	%r27910, %r27909, %r27906, 0x5410U;
	cvt.u32.u64 	%r27911, %rd3016;
	cvt.u32.u64 	%r27912, %rd3015;
	prmt.b32 	%r27913, %r27912, %r27911, 0x3340U;
	{ .reg .b32 tmp; mov.b64 {tmp, %r27914}, %rd2964; }
	cvt.u32.u64 	%r27915, %rd3014;
	prmt.b32 	%r27916, %r27914, %r27915, 0x3340U;
	prmt.b32 	%r27917, %r27916, %r27913, 0x5410U;
	cvt.u32.u64 	%r27918, %rd3013;
	cvt.u32.u64 	%r27919, %rd3012;
	prmt.b32 	%r27920, %r27919, %r27918, 0x3340U;
	cvt.u32.u64 	%r27921, %rd2964;
	cvt.u32.u64 	%r27922, %rd3011;
	prmt.b32 	%r27923, %r27921, %r27922, 0x3340U;
	prmt.b32 	%r27924, %r27923, %r27920, 0x5410U;
	st.shared.v4.b32 	[%r27868+16], {%r27910, %r27903, %r27924, %r27917};
	cvt.u32.u64 	%r27925, %rd3022;
	cvt.u32.u64 	%r27926, %rd3021;
	prmt.b32 	%r27927, %r27926, %r27925, 0x3340U;
	{ .reg .b32 tmp; mov.b64 {tmp, %r27928}, %rd2966; }
	cvt.u32.u64 	%r27929, %rd3020;
	prmt.b32 	%r27930, %r27928, %r27929, 0x3340U;
	prmt.b32 	%r27931, %r27930, %r27927, 0x5410U;
	cvt.u32.u64 	%r27932, %rd3019;
	cvt.u32.u64 	%r27933, %rd3018;
	prmt.b32 	%r27934, %r27933, %r27932, 0x3340U;
	cvt.u32.u64 	%r27935, %rd2966;
	cvt.u32.u64 	%r27936, %rd3017;
	prmt.b32 	%r27937, %r27935, %r27936, 0x3340U;
	prmt.b32 	%r27938, %r27937, %r27934, 0x5410U;
	cvt.u32.u64 	%r27939, %rd3028;
	cvt.u32.u64 	%r27940, %rd3027;
	prmt.b32 	%r27941, %r27940, %r27939, 0x3340U;
	{ .reg .b32 tmp; mov.b64 {tmp, %r27942}, %rd2968; }
	cvt.u32.u64 	%r27943, %rd3026;
	prmt.b32 	%r27944, %r27942, %r27943, 0x3340U;
	prmt.b32 	%r27945, %r27944, %r27941, 0x5410U;
	cvt.u32.u64 	%r27946, %rd3025;
	cvt.u32.u64 	%r27947, %rd3024;
	prmt.b32 	%r27948, %r27947, %r27946, 0x3340U;
	cvt.u32.u64 	%r27949, %rd2968;
	cvt.u32.u64 	%r27950, %rd3023;
	prmt.b32 	%r27951, %r27949, %r27950, 0x3340U;
	prmt.b32 	%r27952, %r27951, %r27948, 0x5410U;
	st.shared.v4.b32 	[%r27868+32], {%r27938, %r27931, %r27952, %r27945};
	st.shared.v2.u8 	[%r27868+48], {%rs17844, %rs17845};
	st.shared.u32 	[%r27868+52], %r27865;
	st.shared.u64 	[%r27868+56], %rd2972;
	cvt.u32.u64 	%r27953, %rd3035;
	cvt.u32.u64 	%r27954, %rd3034;
	prmt.b32 	%r27955, %r27954, %r27953, 0x3340U;
	{ .reg .b32 tmp; mov.b64 {tmp, %r27956}, %rd2974; }
	cvt.u32.u64 	%r27957, %rd3033;
	prmt.b32 	%r27958, %r27956, %r27957, 0x3340U;
	prmt.b32 	%r27959, %r27958, %r27955, 0x5410U;
	cvt.u32.u64 	%r27960, %rd3032;
	cvt.u32.u64 	%r27961, %rd3031;
	prmt.b32 	%r27962, %r27961, %r27960, 0x3340U;
	cvt.u32.u64 	%r27963, %rd2974;
	cvt.u32.u64 	%r27964, %rd3030;
	prmt.b32 	%r27965, %r27963, %r27964, 0x3340U;
	prmt.b32 	%r27966, %r27965, %r27962, 0x5410U;
	cvt.u32.u64 	%r27967, %rd3041;
	cvt.u32.u64 	%r27968, %rd3040;
	prmt.b32 	%r27969, %r27968, %r27967, 0x3340U;
	{ .reg .b32 tmp; mov.b64 {tmp, %r27970}, %rd2976; }
	cvt.u32.u64 	%r27971, %rd3039;
	prmt.b32 	%r27972, %r27970, %r27971, 0x3340U;
	prmt.b32 	%r27973, %r27972, %r27969, 0x5410U;
	cvt.u32.u64 	%r27974, %rd3038;
	cvt.u32.u64 	%r27975, %rd3037;
	prmt.b32 	%r27976, %r27975, %r27974, 0x3340U;
	cvt.u32.u64 	%r27977, %rd2976;
	cvt.u32.u64 	%r27978, %rd3036;
	prmt.b32 	%r27979, %r27977, %r27978, 0x3340U;
	prmt.b32 	%r27980, %r27979, %r27976, 0x5410U;
	st.shared.v4.b32 	[%r27868+2048], {%r27966, %r27959, %r27980, %r27973};
	cvt.u32.u64 	%r27981, %rd3047;
	cvt.u32.u64 	%r27982, %rd3046;
	prmt.b32 	%r27983, %r27982, %r27981, 0x3340U;
	{ .reg .b32 tmp; mov.b64 {tmp, %r27984}, %rd2978; }
	cvt.u32.u64 	%r27985, %rd3045;
	prmt.b32 	%r27986, %r27984, %r27985, 0x3340U;
	prmt.b32 	%r27987, %r27986, %r27983, 0x5410U;
	cvt.u32.u64 	%r27988, %rd3044;
	cvt.u32.u64 	%r27989, %rd3043;
	prmt.b32 	%r27990, %r27989, %r27988, 0x3340U;
	cvt.u32.u64 	%r27991, %rd2978;
	cvt.u32.u64 	%r27992, %rd3042;
	prmt.b32 	%r27993, %r27991, %r27992, 0x3340U;
	prmt.b32 	%r27994, %r27993, %r27990, 0x5410U;
	cvt.u32.u64 	%r27995, %rd3053;
	cvt.u32.u64 	%r27996, %rd3052;
	prmt.b32 	%r27997, %r27996, %r27995, 0x3340U;
	{ .reg .b32 tmp; mov.b64 {tmp, %r27998}, %rd2980; }
	cvt.u32.u64 	%r27999, %rd3051;
	prmt.b32 	%r28000, %r27998, %r27999, 0x3340U;
	prmt.b32 	%r28001, %r28000, %r27997, 0x5410U;
	cvt.u32.u64 	%r28002, %rd3050;
	cvt.u32.u64 	%r28003, %rd3049;
	prmt.b32 	%r28004, %r28003, %r28002, 0x3340U;
	cvt.u32.u64 	%r28005, %rd2980;
	cvt.u32.u64 	%r28006, %rd3048;
	prmt.b32 	%r28007, %r28005, %r28006, 0x3340U;
	prmt.b32 	%r28008, %r28007, %r28004, 0x5410U;
	st.shared.v4.b32 	[%r27868+2064], {%r27994, %r27987, %r28008, %r28001};
	cvt.u32.u64 	%r28009, %rd3059;
	cvt.u32.u64 	%r28010, %rd3058;
	prmt.b32 	%r28011, %r28010, %r28009, 0x3340U;
	{ .reg .b32 tmp; mov.b64 {tmp, %r28012}, %rd2982; }
	cvt.u32.u64 	%r28013, %rd3057;
	prmt.b32 	%r28014, %r28012, %r28013, 0x3340U;
	prmt.b32 	%r28015, %r28014, %r28011, 0x5410U;
	cvt.u32.u64 	%r28016, %rd3056;
	cvt.u32.u64 	%r28017, %rd3055;
	prmt.b32 	%r28018, %r28017, %r28016, 0x3340U;
	cvt.u32.u64 	%r28019, %rd2982;
	cvt.u32.u64 	%r28020, %rd3054;
	prmt.b32 	%r28021, %r28019, %r28020, 0x3340U;
	prmt.b32 	%r28022, %r28021, %r28018, 0x5410U;
	cvt.u32.u64 	%r28023, %rd3065;
	cvt.u32.u64 	%r28024, %rd3064;
	prmt.b32 	%r28025, %r28024, %r28023, 0x3340U;
	{ .reg .b32 tmp; mov.b64 {tmp, %r28026}, %rd2984; }
	cvt.u32.u64 	%r28027, %rd3063;
	prmt.b32 	%r28028, %r28026, %r28027, 0x3340U;
	prmt.b32 	%r28029, %r28028, %r28025, 0x5410U;
	cvt.u32.u64 	%r28030, %rd3062;
	cvt.u32.u64 	%r28031, %rd3061;
	prmt.b32 	%r28032, %r28031, %r28030, 0x3340U;
	cvt.u32.u64 	%r28033, %rd2984;
	cvt.u32.u64 	%r28034, %rd3060;
	prmt.b32 	%r28035, %r28033, %r28034, 0x3340U;
	prmt.b32 	%r28036, %r28035, %r28032, 0x5410U;
	st.shared.v4.b32 	[%r27868+2080], {%r28022, %r28015, %r28036, %r28029};
	st.shared.v2.u8 	[%r27868+2096], {%rs17846, %rs17847};
	st.shared.u32 	[%r27868+2100], %r27867;
	st.shared.u64 	[%r27868+2104], %rd2988;
	bar.warp.sync 	-1;
	mad.lo.s32 	%r28037, %r27861, 120, %r27863;
	ld.shared.v4.b32 	{%r7, %r8, %r9, %r10}, [%r28037];
	bfe.u32 	%r28038, %r7, 0, 8;
	cvt.u16.u32 	%rs19467, %r28038;
	bfe.u32 	%r28039, %r7, 8, 8;
	cvt.u16.u32 	%rs19468, %r28039;
	bfe.u32 	%r28040, %r7, 16, 8;
	cvt.u16.u32 	%rs19469, %r28040;
	bfe.u32 	%r28041, %r7, 24, 8;
	cvt.u16.u32 	%rs19470, %r28041;
	bfe.u32 	%r28042, %r8, 0, 8;
	cvt.u16.u32 	%rs19471, %r28042;
	bfe.u32 	%r28043, %r8, 8, 8;
	cvt.u16.u32 	%rs19472, %r28043;
	bfe.u32 	%r28044, %r8, 16, 8;
	cvt.u16.u32 	%rs19473, %r28044;
	bfe.u32 	%r28045, %r8, 24, 8;
	cvt.u16.u32 	%rs19474, %r28045;
	bfe.u32 	%r28046, %r9, 0, 8;
	cvt.u16.u32 	%rs19475, %r28046;
	bfe.u32 	%r28047, %r9, 8, 8;
	cvt.u16.u32 	%rs19476, %r28047;
	bfe.u32 	%r28048, %r9, 16, 8;
	cvt.u16.u32 	%rs19477, %r28048;
	bfe.u32 	%r28049, %r9, 24, 8;
	cvt.u16.u32 	%rs19478, %r28049;
	bfe.u32 	%r28050, %r10, 0, 8;
	cvt.u16.u32 	%rs19479, %r28050;
	bfe.u32 	%r28051, %r10, 8, 8;
	cvt.u16.u32 	%rs19480, %r28051;
	bfe.u32 	%r28052, %r10, 16, 8;
	cvt.u16.u32 	%rs19481, %r28052;
	bfe.u32 	%r28053, %r10, 24, 8;
	cvt.u16.u32 	%rs19482, %r28053;
	ld.shared.v4.b32 	{%r11, %r12, %r13, %r14}, [%r28037+16];
	bfe.u32 	%r28054, %r11, 0, 8;
	cvt.u16.u32 	%rs19483, %r28054;
	bfe.u32 	%r28055, %r11, 8, 8;
	cvt.u16.u32 	%rs19484, %r28055;
	bfe.u32 	%r28056, %r11, 16, 8;
	cvt.u16.u32 	%rs19485, %r28056;
	bfe.u32 	%r28057, %r11, 24, 8;
	cvt.u16.u32 	%rs19486, %r28057;
	bfe.u32 	%r28058, %r12, 0, 8;
	cvt.u16.u32 	%rs19487, %r28058;
	bfe.u32 	%r28059, %r12, 8, 8;
	cvt.u16.u32 	%rs19488, %r28059;
	bfe.u32 	%r28060, %r12, 16, 8;
	cvt.u16.u32 	%rs19489, %r28060;
	bfe.u32 	%r28061, %r12, 24, 8;
	cvt.u16.u32 	%rs19490, %r28061;
	bfe.u32 	%r28062, %r13, 0, 8;
	cvt.u16.u32 	%rs19491, %r28062;
	bfe.u32 	%r28063, %r13, 8, 8;
	cvt.u16.u32 	%rs19492, %r28063;
	bfe.u32 	%r28064, %r13, 16, 8;
	cvt.u16.u32 	%rs19493, %r28064;
	bfe.u32 	%r28065, %r13, 24, 8;
	cvt.u16.u32 	%rs19494, %r28065;
	bfe.u32 	%r28066, %r14, 0, 8;
	cvt.u16.u32 	%rs19495, %r28066;
	bfe.u32 	%r28067, %r14, 8, 8;
	cvt.u16.u32 	%rs19496, %r28067;
	bfe.u32 	%r28068, %r14, 16, 8;
	cvt.u16.u32 	%rs19497, %r28068;
	bfe.u32 	%r28069, %r14, 24, 8;
	cvt.u16.u32 	%rs19498, %r28069;
	ld.shared.v4.b32 	{%r15, %r16, %r17, %r18}, [%r28037+32];
	bfe.u32 	%r28070, %r15, 0, 8;
	cvt.u16.u32 	%rs19499, %r28070;
	bfe.u32 	%r28071, %r15, 8, 8;
	cvt.u16.u32 	%rs19500, %r28071;
	bfe.u32 	%r28072, %r15, 16, 8;
	cvt.u16.u32 	%rs19501, %r28072;
	bfe.u32 	%r28073, %r15, 24, 8;
	cvt.u16.u32 	%rs19502, %r28073;
	bfe.u32 	%r28074, %r16, 0, 8;
	cvt.u16.u32 	%rs19503, %r28074;
	bfe.u32 	%r28075, %r16, 8, 8;
	cvt.u16.u32 	%rs19504, %r28075;
	bfe.u32 	%r28076, %r16, 16, 8;
	cvt.u16.u32 	%rs19505, %r28076;
	bfe.u32 	%r28077, %r16, 24, 8;
	cvt.u16.u32 	%rs19506, %r28077;
	bfe.u32 	%r28078, %r17, 0, 8;
	cvt.u16.u32 	%rs19507, %r28078;
	bfe.u32 	%r28079, %r17, 8, 8;
	cvt.u16.u32 	%rs19508, %r28079;
	bfe.u32 	%r28080, %r17, 16, 8;
	cvt.u16.u32 	%rs19509, %r28080;
	bfe.u32 	%r28081, %r17, 24, 8;
	cvt.u16.u32 	%rs19510, %r28081;
	bfe.u32 	%r28082, %r18, 0, 8;
	cvt.u16.u32 	%rs19511, %r28082;
	bfe.u32 	%r28083, %r18, 8, 8;
	cvt.u16.u32 	%rs19512, %r28083;
	bfe.u32 	%r28084, %r18, 16, 8;
	cvt.u16.u32 	%rs19513, %r28084;
	bfe.u32 	%r28085, %r18, 24, 8;
	cvt.u16.u32 	%rs19514, %r28085;
	ld.shared.v2.u8 	{%rs19515, %rs19516}, [%r28037+48];
	mov.b32 	%r19, {%rs19515, %rs19516};
	ld.shared.u32 	%r33145, [%r28037+52];
	ld.shared.f64 	%fd435, [%r28037+56];
	ld.shared.v4.b32 	{%r21, %r22, %r23, %r24}, [%r28037+64];
	bfe.u32 	%r28086, %r21, 8, 8;
	cvt.u16.u32 	%rs18090, %r28086;
	bfe.u32 	%r28087, %r21, 16, 8;
	cvt.u16.u32 	%rs18091, %r28087;
	bfe.u32 	%r28088, %r21, 24, 8;
	cvt.u16.u32 	%rs18092, %r28088;
	bfe.u32 	%r28089, %r22, 0, 8;
	cvt.u16.u32 	%rs18093, %r28089;
	bfe.u32 	%r28090, %r22, 8, 8;
	cvt.u16.u32 	%rs18094, %r28090;
	bfe.u32 	%r28091, %r22, 16, 8;
	cvt.u16.u32 	%rs18095, %r28091;
	bfe.u32 	%r28092, %r22, 24, 8;
	cvt.u16.u32 	%rs18096, %r28092;
	bfe.u32 	%r28093, %r23, 0, 8;
	cvt.u16.u32 	%rs18097, %r28093;
	bfe.u32 	%r28094, %r23, 8, 8;
	cvt.u16.u32 	%rs18098, %r28094;
	bfe.u32 	%r28095, %r23, 16, 8;
	cvt.u16.u32 	%rs18099, %r28095;
	bfe.u32 	%r28096, %r23, 24, 8;
	cvt.u16.u32 	%rs18100, %r28096;
	bfe.u32 	%r28097, %r24, 0, 8;
	cvt.u16.u32 	%rs18101, %r28097;
	bfe.u32 	%r28098, %r24, 8, 8;
	cvt.u16.u32 	%rs18102, %r28098;
	bfe.u32 	%r28099, %r24, 16, 8;
	cvt.u16.u32 	%rs18103, %r28099;
	bfe.u32 	%r28100, %r24, 24, 8;
	cvt.u16.u32 	%rs18104, %r28100;
	bfe.u32 	%r28101, %r21, 0, 8;
	cvt.u16.u32 	%rs19568, %r28101;
	ld.shared.v4.b32 	{%r25, %r26, %r27, %r28}, [%r28037+80];
	bfe.u32 	%r28102, %r25, 0, 8;
	cvt.u16.u32 	%rs18105, %r28102;
	bfe.u32 	%r28103, %r25, 8, 8;
	cvt.u16.u32 	%rs18106, %r28103;
	bfe.u32 	%r28104, %r25, 16, 8;
	cvt.u16.u32 	%rs18107, %r28104;
	bfe.u32 	%r28105, %r25, 24, 8;
	cvt.u16.u32 	%rs18108, %r28105;
	bfe.u32 	%r28106, %r26, 0, 8;
	cvt.u16.u32 	%rs18109, %r28106;
	bfe.u32 	%r28107, %r26, 8, 8;
	cvt.u16.u32 	%rs18110, %r28107;
	bfe.u32 	%r28108, %r26, 16, 8;
	cvt.u16.u32 	%rs18111, %r28108;
	bfe.u32 	%r28109, %r26, 24, 8;
	cvt.u16.u32 	%rs18112, %r28109;
	bfe.u32 	%r28110, %r27, 0, 8;
	cvt.u16.u32 	%rs18113, %r28110;
	bfe.u32 	%r28111, %r27, 8, 8;
	cvt.u16.u32 	%rs18114, %r28111;
	bfe.u32 	%r28112, %r27, 16, 8;
	cvt.u16.u32 	%rs18115, %r28112;
	bfe.u32 	%r28113, %r27, 24, 8;
	cvt.u16.u32 	%rs18116, %r28113;
	bfe.u32 	%r28114, %r28, 0, 8;
	cvt.u16.u32 	%rs18117, %r28114;
	bfe.u32 	%r28115, %r28, 8, 8;
	cvt.u16.u32 	%rs18118, %r28115;
	bfe.u32 	%r28116, %r28, 16, 8;
	cvt.u16.u32 	%rs18119, %r28116;
	bfe.u32 	%r28117, %r28, 24, 8;
	cvt.u16.u32 	%rs18120, %r28117;
	ld.shared.v4.b32 	{%r29, %r30, %r31, %r32}, [%r28037+96];
	bfe.u32 	%r28118, %r29, 0, 8;
	cvt.u16.u32 	%rs18121, %r28118;
	bfe.u32 	%r28119, %r29, 8, 8;
	cvt.u16.u32 	%rs18122, %r28119;
	bfe.u32 	%r28120, %r29, 16, 8;
	cvt.u16.u32 	%rs18123, %r28120;
	bfe.u32 	%r28121, %r29, 24, 8;
	cvt.u16.u32 	%rs18124, %r28121;
	bfe.u32 	%r28122, %r30, 0, 8;
	cvt.u16.u32 	%rs18125, %r28122;
	bfe.u32 	%r28123, %r30, 8, 8;
	cvt.u16.u32 	%rs18126, %r28123;
	bfe.u32 	%r28124, %r30, 16, 8;
	cvt.u16.u32 	%rs18127, %r28124;
	bfe.u32 	%r28125, %r30, 24, 8;
	cvt.u16.u32 	%rs18128, %r28125;
	bfe.u32 	%r28126, %r31, 0, 8;
	cvt.u16.u32 	%rs18129, %r28126;
	bfe.u32 	%r28127, %r31, 8, 8;
	cvt.u16.u32 	%rs18130, %r28127;
	bfe.u32 	%r28128, %r31, 16, 8;
	cvt.u16.u32 	%rs18131, %r28128;
	bfe.u32 	%r28129, %r31, 24, 8;
	cvt.u16.u32 	%rs18132, %r28129;
	bfe.u32 	%r28130, %r32, 0, 8;
	cvt.u16.u32 	%rs18133, %r28130;
	bfe.u32 	%r28131, %r32, 8, 8;
	cvt.u16.u32 	%rs18134, %r28131;
	bfe.u32 	%r28132, %r32, 16, 8;
	cvt.u16.u32 	%rs18135, %r28132;
	bfe.u32 	%r28133, %r32, 24, 8;
	cvt.u16.u32 	%rs18136, %r28133;
	ld.shared.v2.u8 	{%rs18137, %rs18138}, [%r28037+112];
	mov.b32 	%r33, {%rs18137, %rs18138};
	ld.shared.u32 	%r34, [%r28037+116];
	ld.shared.f64 	%fd2, [%r28037+120];
	bar.sync 	0;
	shl.b32 	%r28134, %r27850, 2;
	add.s32 	%r28135, %r27858, %r28134;
	add.s32 	%r35, %r28135, 1920;
	st.shared.u32 	[%r28135+1920], %r6;
	bar.sync 	0;
	setp.eq.s32 	%p687, %r27850, 0;
	@%p687 bra 	$L__BB1_4;
	ld.shared.u32 	%r32992, [%r35+-4];
	setp.ne.s32 	%p688, %r32992, %r5;
	selp.u32 	%r32993, 1, 0, %p688;
$L__BB1_4:
	cvta.to.local.u64 	%rd3068, %rd297;
	setp.ne.s32 	%p689, %r5, %r6;
	selp.u32 	%r28136, 1, 0, %p689;
	st.local.v2.b32 	[%rd126+8], {%r7, %r8};
	st.local.v4.b32 	[%rd126+16], {%r9, %r10, %r11, %r12};
	st.local.v4.b32 	[%rd126+32], {%r13, %r14, %r15, %r16};
	st.local.v2.b32 	[%rd126+48], {%r17, %r18};
	mov.b32 	{%rs17848, %rs17849}, %r19;
	st.local.v2.u8 	[%rd126+56], {%rs17848, %rs17849};
	st.local.u32 	[%rd126+60], %r33145;
	st.local.f64 	[%rd126+64], %fd435;
	st.local.u32 	[%rd126], %r32993;
	st.local.v4.b32 	[%rd126+80], {%r21, %r22, %r23, %r24};
	st.local.v4.b32 	[%rd126+96], {%r25, %r26, %r27, %r28};
	st.local.v4.b32 	[%rd126+112], {%r29, %r30, %r31, %r32};
	mov.b32 	{%rs17850, %rs17851}, %r33;
	st.local.v2.u8 	[%rd126+128], {%rs17850, %rs17851};
	st.local.u32 	[%rd126+132], %r34;
	st.local.f64 	[%rd126+136], %fd2;
	st.local.u32 	[%rd126+72], %r28136;
	mov.b32 	%r28137, 0;
	st.local.u32 	[%rd127+60], %r28137;
	mov.b64 	%rd3069, 0;
	st.local.u64 	[%rd127+64], %rd3069;
	mov.b16 	%rs17852, 0;
	st.local.u8 	[%rd127+8], %rs17852;
	st.local.u32 	[%rd3068], %r32993;
	add.s64 	%rd133, %rd3068, 8;
	st.local.v2.b32 	[%rd3068+8], {%r7, %r8};
	st.local.v2.b32 	[%rd3068+16], {%r9, %r10};
	st.local.v2.b32 	[%rd3068+24], {%r11, %r12};
	st.local.v2.b32 	[%rd3068+32], {%r13, %r14};
	st.local.v2.b32 	[%rd3068+40], {%r15, %r16};
	st.local.v2.b32 	[%rd3068+48], {%r17, %r18};
	st.local.v2.u8 	[%rd3068+56], {%rs17848, %rs17849};
	st.local.u32 	[%rd3068+60], %r33145;
	st.local.f64 	[%rd3068+64], %fd435;
	mov.u16 	%rs18089, %rs19568;
	mov.u32 	%r33000, %r34;
	mov.f64 	%fd417, %fd2;
	@%p689 bra 	$L__BB1_16;
	mov.b16 	%rs17853, 0;
	st.local.u8 	[%rd124], %rs17853;
	add.s32 	%r28139, %r34, %r33145;
	st.local.u32 	[%rd124+52], %r28139;
	add.f64 	%fd393, %fd435, %fd2;
	st.local.f64 	[%rd124+56], %fd393;
	mov.b32 	%r32994, 0;
$L__BB1_6:
	mov.u32 	%r52, %r32994;
	cvt.u64.u32 	%rd3070, %r52;
	add.s64 	%rd3071, %rd124, %rd3070;
	ld.local.u8 	%rs17854, [%rd3071];
	setp.ne.s16 	%p690, %rs17854, 0;
	add.s32 	%r32994, %r52, 1;
	@%p690 bra 	$L__BB1_6;
	and.b16  	%rs17855, %rs19467, 255;
	setp.eq.s16 	%p691, %rs17855, 0;
	mov.u32 	%r32996, %r52;
	@%p691 bra 	$L__BB1_10;
	mov.b32 	%r32995, 0;
	mov.u16 	%rs18087, %rs19467;
$L__BB1_9:
	add.s32 	%r28141, %r32995, %r52;
	cvt.u64.u32 	%rd3072, %r28141;
	add.s64 	%rd3073, %rd124, %rd3072;
	st.local.u8 	[%rd3073], %rs18087;
	add.s32 	%r55, %r32995, 1;
	add.s32 	%r32996, %r55, %r52;
	cvt.u64.u32 	%rd3074, %r32995;
	add.s64 	%rd3075, %rd133, %rd3074;
	ld.local.u8 	%rs18087, [%rd3075+1];
	setp.ne.s16 	%p692, %rs18087, 0;
	mov.u32 	%r32995, %r55;
	@%p692 bra 	$L__BB1_9;
$L__BB1_10:
	cvt.u64.u32 	%rd3076, %r32996;
	add.s64 	%rd3077, %rd124, %rd3076;
	mov.b16 	%rs17856, 0;
	st.local.u8 	[%rd3077], %rs17856;
	mov.b32 	%r32997, 0;
$L__BB1_11:
	mov.u32 	%r58, %r32997;
	cvt.u64.u32 	%rd3078, %r58;
	add.s64 	%rd3079, %rd124, %rd3078;
	ld.local.u8 	%rs17857, [%rd3079];
	setp.ne.s16 	%p693, %rs17857, 0;
	add.s32 	%r32997, %r58, 1;
	@%p693 bra 	$L__BB1_11;
	and.b16  	%rs17858, %rs19568, 255;
	setp.eq.s16 	%p694, %rs17858, 0;
	mov.u32 	%r32999, %r58;
	@%p694 bra 	$L__BB1_15;
	mov.b32 	%r32998, 0;
	mov.u16 	%rs18088, %rs19568;
$L__BB1_14:
	add.s32 	%r28144, %r32998, %r58;
	cvt.u64.u32 	%rd3080, %r28144;
	add.s64 	%rd3081, %rd124, %rd3080;
	st.local.u8 	[%rd3081], %rs18088;
	add.s32 	%r61, %r32998, 1;
	add.s32 	%r32999, %r61, %r58;
	cvt.u64.u32 	%rd3082, %r32998;
	add.s64 	%rd3083, %rd126, %rd3082;
	ld.local.u8 	%rs18088, [%rd3083+81];
	setp.ne.s16 	%p695, %rs18088, 0;
	mov.u32 	%r32998, %r61;
	@%p695 bra 	$L__BB1_14;
$L__BB1_15:
	cvt.u64.u32 	%rd3084, %r32999;
	add.s64 	%rd3085, %rd124, %rd3084;
	mov.b16 	%rs17859, 0;
	st.local.u8 	[%rd3085], %rs17859;
	ld.local.v2.b32 	{%r28145, %r28146}, [%rd124];
	bfe.u32 	%r28147, %r28145, 0, 8;
	cvt.u16.u32 	%rs18089, %r28147;
	bfe.u32 	%r28148, %r28145, 8, 8;
	cvt.u16.u32 	%rs18090, %r28148;
	bfe.u32 	%r28149, %r28145, 16, 8;
	cvt.u16.u32 	%rs18091, %r28149;
	bfe.u32 	%r28150, %r28145, 24, 8;
	cvt.u16.u32 	%rs18092, %r28150;
	bfe.u32 	%r28151, %r28146, 0, 8;
	cvt.u16.u32 	%rs18093, %r28151;
	bfe.u32 	%r28152, %r28146, 8, 8;
	cvt.u16.u32 	%rs18094, %r28152;
	bfe.u32 	%r28153, %r28146, 16, 8;
	cvt.u16.u32 	%rs18095, %r28153;
	bfe.u32 	%r28154, %r28146, 24, 8;
	cvt.u16.u32 	%rs18096, %r28154;
	ld.local.v2.b32 	{%r28155, %r28156}, [%rd124+8];
	bfe.u32 	%r28157, %r28155, 0, 8;
	cvt.u16.u32 	%rs18097, %r28157;
	bfe.u32 	%r28158, %r28155, 8, 8;
	cvt.u16.u32 	%rs18098, %r28158;
	bfe.u32 	%r28159, %r28155, 16, 8;
	cvt.u16.u32 	%rs18099, %r28159;
	bfe.u32 	%r28160, %r28155, 24, 8;
	cvt.u16.u32 	%rs18100, %r28160;
	bfe.u32 	%r28161, %r28156, 0, 8;
	cvt.u16.u32 	%rs18101, %r28161;
	bfe.u32 	%r28162, %r28156, 8, 8;
	cvt.u16.u32 	%rs18102, %r28162;
	bfe.u32 	%r28163, %r28156, 16, 8;
	cvt.u16.u32 	%rs18103, %r28163;
	bfe.u32 	%r28164, %r28156, 24, 8;
	cvt.u16.u32 	%rs18104, %r28164;
	ld.local.v2.b32 	{%r28165, %r28166}, [%rd124+16];
	bfe.u32 	%r28167, %r28165, 0, 8;
	cvt.u16.u32 	%rs18105, %r28167;
	bfe.u32 	%r28168, %r28165, 8, 8;
	cvt.u16.u32 	%rs18106, %r28168;
	bfe.u32 	%r28169, %r28165, 16, 8;
	cvt.u16.u32 	%rs18107, %r28169;
	bfe.u32 	%r28170, %r28165, 24, 8;
	cvt.u16.u32 	%rs18108, %r28170;
	bfe.u32 	%r28171, %r28166, 0, 8;
	cvt.u16.u32 	%rs18109, %r28171;
	bfe.u32 	%r28172, %r28166, 8, 8;
	cvt.u16.u32 	%rs18110, %r28172;
	bfe.u32 	%r28173, %r28166, 16, 8;
	cvt.u16.u32 	%rs18111, %r28173;
	bfe.u32 	%r28174, %r28166, 24, 8;
	cvt.u16.u32 	%rs18112, %r28174;
	ld.local.v2.b32 	{%r28175, %r28176}, [%rd124+24];
	bfe.u32 	%r28177, %r28175, 0, 8;
	cvt.u16.u32 	%rs18113, %r28177;
	bfe.u32 	%r28178, %r28175, 8, 8;
	cvt.u16.u32 	%rs18114, %r28178;
	bfe.u32 	%r28179, %r28175, 16, 8;
	cvt.u16.u32 	%rs18115, %r28179;
	bfe.u32 	%r28180, %r28175, 24, 8;
	cvt.u16.u32 	%rs18116, %r28180;
	bfe.u32 	%r28181, %r28176, 0, 8;
	cvt.u16.u32 	%rs18117, %r28181;
	bfe.u32 	%r28182, %r28176, 8, 8;
	cvt.u16.u32 	%rs18118, %r28182;
	bfe.u32 	%r28183, %r28176, 16, 8;
	cvt.u16.u32 	%rs18119, %r28183;
	bfe.u32 	%r28184, %r28176, 24, 8;
	cvt.u16.u32 	%rs18120, %r28184;
	ld.local.v2.b32 	{%r28185, %r28186}, [%rd124+32];
	bfe.u32 	%r28187, %r28185, 0, 8;
	cvt.u16.u32 	%rs18121, %r28187;
	bfe.u32 	%r28188, %r28185, 8, 8;
	cvt.u16.u32 	%rs18122, %r28188;
	bfe.u32 	%r28189, %r28185, 16, 8;
	cvt.u16.u32 	%rs18123, %r28189;
	bfe.u32 	%r28190, %r28185, 24, 8;
	cvt.u16.u32 	%rs18124, %r28190;
	bfe.u32 	%r28191, %r28186, 0, 8;
	cvt.u16.u32 	%rs18125, %r28191;
	bfe.u32 	%r28192, %r28186, 8, 8;
	cvt.u16.u32 	%rs18126, %r28192;
	bfe.u32 	%r28193, %r28186, 16, 8;
	cvt.u16.u32 	%rs18127, %r28193;
	bfe.u32 	%r28194, %r28186, 24, 8;
	cvt.u16.u32 	%rs18128, %r28194;
	ld.local.v2.b32 	{%r28195, %r28196}, [%rd124+40];
	bfe.u32 	%r28197, %r28195, 0, 8;
	cvt.u16.u32 	%rs18129, %r28197;
	bfe.u32 	%r28198, %r28195, 8, 8;
	cvt.u16.u32 	%rs18130, %r28198;
	bfe.u32 	%r28199, %r28195, 16, 8;
	cvt.u16.u32 	%rs18131, %r28199;
	bfe.u32 	%r28200, %r28195, 24, 8;
	cvt.u16.u32 	%rs18132, %r28200;
	bfe.u32 	%r28201, %r28196, 0, 8;
	cvt.u16.u32 	%rs18133, %r28201;
	bfe.u32 	%r28202, %r28196, 8, 8;
	cvt.u16.u32 	%rs18134, %r28202;
	bfe.u32 	%r28203, %r28196, 16, 8;
	cvt.u16.u32 	%rs18135, %r28203;
	bfe.u32 	%r28204, %r28196, 24, 8;
	cvt.u16.u32 	%rs18136, %r28204;
	ld.local.v2.u8 	{%rs18137, %rs18138}, [%rd124+48];
	ld.local.u32 	%r33000, [%rd124+52];
	ld.local.f64 	%fd417, [%rd124+56];
$L__BB1_16:
	setp.ne.s32 	%p696, %r5, %r6;
	selp.u32 	%r28295, 1, 0, %p696;
	add.s32 	%r28206, %r32993, %r28295;
	st.local.u32 	[%rd125], %r28206;
	cvt.u32.u16 	%r28296, %rs18095;
	cvt.u32.u16 	%r28297, %rs18096;
	prmt.b32 	%r28298, %r28296, %r28297, 0x3340U;
	cvt.u32.u16 	%r28299, %rs18094;
	cvt.u32.u16 	%r28300, %rs18093;
	prmt.b32 	%r28301, %r28300, %r28299, 0x3340U;
	prmt.b32 	%r28302, %r28301, %r28298, 0x5410U;
	cvt.u32.u16 	%r28303, %rs18091;
	cvt.u32.u16 	%r28304, %rs18092;
	prmt.b32 	%r28305, %r28303, %r28304, 0x3340U;
	cvt.u32.u16 	%r28306, %rs18090;
	cvt.u32.u16 	%r28307, %rs18089;
	prmt.b32 	%r28308, %r28307, %r28306, 0x3340U;
	prmt.b32 	%r28309, %r28308, %r28305, 0x5410U;
	st.local.v2.b32 	[%rd125+8], {%r28309, %r28302};
	cvt.u32.u16 	%r28310, %rs18103;
	cvt.u32.u16 	%r28311, %rs18104;
	prmt.b32 	%r28312, %r28310, %r28311, 0x3340U;
	cvt.u32.u16 	%r28313, %rs18102;
	cvt.u32.u16 	%r28314, %rs18101;
	prmt.b32 	%r28315, %r28314, %r28313, 0x3340U;
	prmt.b32 	%r28316, %r28315, %r28312, 0x5410U;
	cvt.u32.u16 	%r28317, %rs18099;
	cvt.u32.u16 	%r28318, %rs18100;
	prmt.b32 	%r28319, %r28317, %r28318, 0x3340U;
	cvt.u32.u16 	%r28320, %rs18098;
	cvt.u32.u16 	%r28321, %rs18097;
	prmt.b32 	%r28322, %r28321, %r28320, 0x3340U;
	prmt.b32 	%r28323, %r28322, %r28319, 0x5410U;
	st.local.v2.b32 	[%rd125+16], {%r28323, %r28316};
	cvt.u32.u16 	%r28324, %rs18111;
	cvt.u32.u16 	%r28325, %rs18112;
	prmt.b32 	%r28326, %r28324, %r28325, 0x3340U;
	cvt.u32.u16 	%r28327, %rs18110;
	cvt.u32.u16 	%r28328, %rs18109;
	prmt.b32 	%r28329, %r28328, %r28327, 0x3340U;
	prmt.b32 	%r28330, %r28329, %r28326, 0x5410U;
	cvt.u32.u16 	%r28331, %rs18107;
	cvt.u32.u16 	%r28332, %rs18108;
	prmt.b32 	%r28333, %r28331, %r28332, 0x3340U;
	cvt.u32.u16 	%r28334, %rs18106;
	cvt.u32.u16 	%r28335, %rs18105;
	prmt.b32 	%r28336, %r28335, %r28334, 0x3340U;
	prmt.b32 	%r28337, %r28336, %r28333, 0x5410U;
	st.local.v2.b32 	[%rd125+24], {%r28337, %r28330};
	cvt.u32.u16 	%r28338, %rs18119;
	cvt.u32.u16 	%r28339, %rs18120;
	prmt.b32 	%r28340, %r28338, %r28339, 0x3340U;
	cvt.u32.u16 	%r28341, %rs18118;
	cvt.u32.u16 	%r28342, %rs18117;
	prmt.b32 	%r28343, %r28342, %r28341, 0x3340U;
	prmt.b32 	%r28344, %r28343, %r28340, 0x5410U;
	cvt.u32.u16 	%r28345, %rs18115;
	cvt.u32.u16 	%r28346, %rs18116;
	prmt.b32 	%r28347, %r28345, %r28346, 0x3340U;
	cvt.u32.u16 	%r28348, %rs18114;
	cvt.u32.u16 	%r28349, %rs18113;
	prmt.b32 	%r28350, %r28349, %r28348, 0x3340U;
	prmt.b32 	%r28351, %r28350, %r28347, 0x5410U;
	st.local.v2.b32 	[%rd125+32], {%r28351, %r28344};
	cvt.u32.u16 	%r28352, %rs18127;
	cvt.u32.u16 	%r28353, %rs18128;
	prmt.b32 	%r28354, %r28352, %r28353, 0x3340U;
	cvt.u32.u16 	%r28355, %rs18126;
	cvt.u32.u16 	%r28356, %rs18125;
	prmt.b32 	%r28357, %r28356, %r28355, 0x3340U;
	prmt.b32 	%r28358, %r28357, %r28354, 0x5410U;
	cvt.u32.u16 	%r28359, %rs18123;
	cvt.u32.u16 	%r28360, %rs18124;
	prmt.b32 	%r28361, %r28359, %r28360, 0x3340U;
	cvt.u32.u16 	%r28362, %rs18122;
	cvt.u32.u16 	%r28363, %rs18121;
	prmt.b32 	%r28364, %r28363, %r28362, 0x3340U;
	prmt.b32 	%r28365, %r28364, %r28361, 0x5410U;
	st.local.v2.b32 	[%rd125+40], {%r28365, %r28358};
	cvt.u32.u16 	%r28366, %rs18135;
	cvt.u32.u16 	%r28367, %rs18136;
	prmt.b32 	%r28368, %r28366, %r28367, 0x3340U;
	cvt.u32.u16 	%r28369, %rs18134;
	cvt.u32.u16 	%r28370, %rs18133;
	prmt.b32 	%r28371, %r28370, %r28369, 0x3340U;
	prmt.b32 	%r28372, %r28371, %r28368, 0x5410U;
	cvt.u32.u16 	%r28373, %rs18131;
	cvt.u32.u16 	%r28374, %rs18132;
	prmt.b32 	%r28375, %r28373, %r28374, 0x3340U;
	cvt.u32.u16 	%r28376, %rs18130;
	cvt.u32.u16 	%r28377, %rs18129;
	prmt.b32 	%r28378, %r28377, %r28376, 0x3340U;
	prmt.b32 	%r28379, %r28378, %r28375, 0x5410U;
	st.local.v2.b32 	[%rd125+48], {%r28379, %r28372};
	st.local.v2.u8 	[%rd125+56], {%rs18137, %rs18138};
	st.local.u32 	[%rd125+60], %r33000;
	st.local.f64 	[%rd125+64], %fd417;
	mov.b64 	%rd3086, %fd417;
	mov.b64 	{%r28286, %r28291}, %rd3086;
	add.s64 	%rd134, %rd122, 8;
	add.s64 	%rd135, %rd123, 8;
	st.local.u32 	[%rd122], %r28206;
	st.local.v2.b32 	[%rd122+8], {%r28309, %r28302};
	st.local.v2.b32 	[%rd122+16], {%r28323, %r28316};
	st.local.v2.b32 	[%rd122+24], {%r28337, %r28330};
	st.local.v2.b32 	[%rd122+32], {%r28351, %r28344};
	st.local.v2.b32 	[%rd122+40], {%r28365, %r28358};
	st.local.v2.b32 	[%rd122+48], {%r28379, %r28372};
	st.local.v2.u8 	[%rd122+56], {%rs18137, %rs18138};
	st.local.u32 	[%rd122+60], %r33000;
	st.local.f64 	[%rd122+64], %fd417;
	and.b32  	%r28380, %r28307, 255;
	and.b16  	%rs17860, %rs18090, 255;
	mul.wide.u16 	%r28381, %rs17860, 256;
	or.b32  	%r28382, %r28381, %r28380;
	shl.b32 	%r28383, %r28303, 16;
	and.b32  	%r28384, %r28383, 16711680;
	or.b32  	%r28385, %r28382, %r28384;
	shl.b32 	%r28386, %r28304, 24;
	or.b32  	%r28216, %r28385, %r28386;
	and.b32  	%r28387, %r28300, 255;
	and.b16  	%rs17861, %rs18094, 255;
	mul.wide.u16 	%r28388, %rs17861, 256;
	or.b32  	%r28389, %r28388, %r28387;
	shl.b32 	%r28390, %r28296, 16;
	and.b32  	%r28391, %r28390, 16711680;
	or.b32  	%r28392, %r28389, %r28391;
	shl.b32 	%r28393, %r28297, 24;
	or.b32  	%r28221, %r28392, %r28393;
	and.b32  	%r28394, %r28321, 255;
	and.b16  	%rs17862, %rs18098, 255;
	mul.wide.u16 	%r28395, %rs17862, 256;
	or.b32  	%r28396, %r28395, %r28394;
	shl.b32 	%r28397, %r28317, 16;
	and.b32  	%r28398, %r28397, 16711680;
	or.b32  	%r28399, %r28396, %r28398;
	shl.b32 	%r28400, %r28318, 24;
	or.b32  	%r28226, %r28399, %r28400;
	and.b32  	%r28401, %r28314, 255;
	and.b16  	%rs17863, %rs18102, 255;
	mul.wide.u16 	%r28402, %rs17863, 256;
	or.b32  	%r28403, %r28402, %r28401;
	shl.b32 	%r28404, %r28310, 16;
	and.b32  	%r28405, %r28404, 16711680;
	or.b32  	%r28406, %r28403, %r28405;
	shl.b32 	%r28407, %r28311, 24;
	or.b32  	%r28231, %r28406, %r28407;
	and.b32  	%r28408, %r28335, 255;
	and.b16  	%rs17864, %rs18106, 255;
	mul.wide.u16 	%r28409, %rs17864, 256;
	or.b32  	%r28410, %r28409, %r28408;
	shl.b32 	%r28411, %r28331, 16;
	and.b32  	%r28412, %r28411, 16711680;
	or.b32  	%r28413, %r28410, %r28412;
	shl.b32 	%r28414, %r28332, 24;
	or.b32  	%r28236, %r28413, %r28414;
	and.b32  	%r28415, %r28328, 255;
	and.b16  	%rs17865, %rs18110, 255;
	mul.wide.u16 	%r28416, %rs17865, 256;
	or.b32  	%r28417, %r28416, %r28415;
	shl.b32 	%r28418, %r28324, 16;
	and.b32  	%r28419, %r28418, 16711680;
	or.b32  	%r28420, %r28417, %r28419;
	shl.b32 	%r28421, %r28325, 24;
	or.b32  	%r28241, %r28420, %r28421;
	and.b32  	%r28422, %r28349, 255;
	and.b16  	%rs17866, %rs18114, 255;
	mul.wide.u16 	%r28423, %rs17866, 256;
	or.b32  	%r28424, %r28423, %r28422;
	shl.b32 	%r28425, %r28345, 16;
	and.b32  	%r28426, %r28425, 16711680;
	or.b32  	%r28427, %r28424, %r28426;
	shl.b32 	%r28428, %r28346, 24;
	or.b32  	%r28246, %r28427, %r28428;
	and.b32  	%r28429, %r28342, 255;
	and.b16  	%rs17867, %rs18118, 255;
	mul.wide.u16 	%r28430, %rs17867, 256;
	or.b32  	%r28431, %r28430, %r28429;
	shl.b32 	%r28432, %r28338, 16;
	and.b32  	%r28433, %r28432, 16711680;
	or.b32  	%r28434, %r28431, %r28433;
	shl.b32 	%r28435, %r28339, 24;
	or.b32  	%r28251, %r28434, %r28435;
	and.b32  	%r28436, %r28363, 255;
	and.b16  	%rs17868, %rs18122, 255;
	mul.wide.u16 	%r28437, %rs17868, 256;
	or.b32  	%r28438, %r28437, %r28436;
	shl.b32 	%r28439, %r28359, 16;
	and.b32  	%r28440, %r28439, 16711680;
	or.b32  	%r28441, %r28438, %r28440;
	shl.b32 	%r28442, %r28360, 24;
	or.b32  	%r28256, %r28441, %r28442;
	and.b32  	%r28443, %r28356, 255;
	and.b16  	%rs17869, %rs18126, 255;
	mul.wide.u16 	%r28444, %rs17869, 256;
	or.b32  	%r28445, %r28444, %r28443;
	shl.b32 	%r28446, %r28352, 16;
	and.b32  	%r28447, %r28446, 16711680;
	or.b32  	%r28448, %r28445, %r28447;
	shl.b32 	%r28449, %r28353, 24;
	or.b32  	%r28261, %r28448, %r28449;
	and.b32  	%r28450, %r28377, 255;
	and.b16  	%rs17870, %rs18130, 255;
	mul.wide.u16 	%r28451, %rs17870, 256;
	or.b32  	%r28452, %r28451, %r28450;
	shl.b32 	%r28453, %r28373, 16;
	and.b32  	%r28454, %r28453, 16711680;
	or.b32  	%r28455, %r28452, %r28454;
	shl.b32 	%r28456, %r28374, 24;
	or.b32  	%r28266, %r28455, %r28456;
	and.b32  	%r28457, %r28370, 255;
	and.b16  	%rs17871, %rs18134, 255;
	mul.wide.u16 	%r28458, %rs17871, 256;
	or.b32  	%r28459, %r28458, %r28457;
	shl.b32 	%r28460, %r28366, 16;
	and.b32  	%r28461, %r28460, 16711680;
	or.b32  	%r28462, %r28459, %r28461;
	shl.b32 	%r28463, %r28367, 24;
	or.b32  	%r28271, %r28462, %r28463;
	cvt.u32.u16 	%r28464, %rs18137;
	and.b32  	%r28465, %r28464, 255;
	and.b16  	%rs17872, %rs18138, 255;
	mul.wide.u16 	%r28466, %rs17872, 256;
	or.b32  	%r28276, %r28466, %r28465;
	mov.b32 	%r28292, 1;
	mov.b32 	%r28293, 0;
	mov.b32 	%r28294, -1;
	// begin inline asm
	shfl.sync.up.b32 %r28205, %r28206, %r28292, %r28293, %r28294;
	// end inline asm
	// begin inline asm
	shfl.sync.up.b32 %r28210, %r28211, %r28292, %r28293, %r28294;
	// end inline asm
	// begin inline asm
	shfl.sync.up.b32 %r28215, %r28216, %r28292, %r28293, %r28294;
	// end inline asm
	// begin inline asm
	shfl.sync.up.b32 %r28220, %r28221, %r28292, %r28293, %r28294;
	// end inline asm
	// begin inline asm
	shfl.sync.up.b32 %r28225, %r28226, %r28292, %r28293, %r28294;
	// end inline asm
	// begin inline asm
	shfl.sync.up.b32 %r28230, %r28231, %r28292, %r28293, %r28294;
	// end inline asm
	// begin inline asm
	shfl.sync.up.b32 %r28235, %r28236, %r28292, %r28293, %r28294;
	// end inline asm
	// begin inline asm
	shfl.sync.up.b32 %r28240, %r28241, %r28292, %r28293, %r28294;
	// end inline asm
	// begin inline asm
	shfl.sync.up.b32 %r28245, %r28246, %r28292, %r28293, %r28294;
	// end inline asm
	// begin inline asm
	shfl.sync.up.b32 %r28250, %r28251, %r28292, %r28293, %r28294;
	// end inline asm
	// begin inline asm
	shfl.sync.up.b32 %r28255, %r28256, %r28292, %r28293, %r28294;
	// end inline asm
	// begin inline asm
	shfl.sync.up.b32 %r28260, %r28261, %r28292, %r28293, %r28294;
	// end inline asm
	// begin inline asm
	shfl.sync.up.b32 %r28265, %r28266, %r28292, %r28293, %r28294;
	// end inline asm
	// begin inline asm
	shfl.sync.up.b32 %r28270, %r28271, %r28292, %r28293, %r28294;
	// end inline asm
	// begin inline asm
	shfl.sync.up.b32 %r28275, %r28276, %r28292, %r28293, %r28294;
	// end inline asm
	// begin inline asm
	shfl.sync.up.b32 %r28280, %r33000, %r28292, %r28293, %r28294;
	// end inline asm
	// begin inline asm
	shfl.sync.up.b32 %r28285, %r28286, %r28292, %r28293, %r28294;
	// end inline asm
	// begin inline asm
	shfl.sync.up.b32 %r28290, %r28291, %r28292, %r28293, %r28294;
	// end inline asm
	mov.b64 	%rd3087, {%r28285, %r28290};
	mov.b64 	%fd5, %rd3087;
	cvt.u16.u32 	%rs18139, %r28215;
	cvt.u16.u32 	%rs17873, %r28275;
	shr.u32 	%r28467, %r28275, 8;
	cvt.u16.u32 	%rs17874, %r28467;
	st.local.u32 	[%rd123], %r28205;
	st.local.v2.b32 	[%rd123+8], {%r28215, %r28220};
	st.local.v2.b32 	[%rd123+16], {%r28225, %r28230};
	st.local.v2.b32 	[%rd123+24], {%r28235, %r28240};
	st.local.v2.b32 	[%rd123+32], {%r28245, %r28250};
	st.local.v2.b32 	[%rd123+40], {%r28255, %r28260};
	st.local.v2.b32 	[%rd123+48], {%r28265, %r28270};
	st.local.v2.u8 	[%rd123+56], {%rs17873, %rs17874};
	st.local.u32 	[%rd123+60], %r28280;
	st.local.v2.u32 	[%rd123+64], {%r28285, %r28290};
	setp.ne.s32 	%p697, %r28206, 0;
	mov.u16 	%rs18240, %rs18089;
	mov.u16 	%rs18239, %rs18090;
	mov.u16 	%rs18238, %rs18091;
	mov.u16 	%rs18237, %rs18092;
	mov.u16 	%rs18236, %rs18093;
	mov.u16 	%rs18235, %rs18094;
	mov.u16 	%rs18234, %rs18095;
	mov.u16 	%rs18233, %rs18096;
	mov.u16 	%rs18232, %rs18097;
	mov.u16 	%rs18231, %rs18098;
	mov.u16 	%rs18230, %rs18099;
	mov.u16 	%rs18229, %rs18100;
	mov.u16 	%rs18228, %rs18101;
	mov.u16 	%rs18227, %rs18102;
	mov.u16 	%rs18226, %rs18103;
	mov.u16 	%rs18225, %rs18104;
	mov.u16 	%rs18224, %rs18105;
	mov.u16 	%rs18223, %rs18106;
	mov.u16 	%rs18222, %rs18107;
	mov.u16 	%rs18221, %rs18108;
	mov.u16 	%rs18220, %rs18109;
	mov.u16 	%rs18219, %rs18110;
	mov.u16 	%rs18218, %rs18111;
	mov.u16 	%rs18217, %rs18112;
	mov.u16 	%rs18216, %rs18113;
	mov.u16 	%rs18215, %rs18114;
	mov.u16 	%rs18214, %rs18115;
	mov.u16 	%rs18213, %rs18116;
	mov.u16 	%rs18212, %rs18117;
	mov.u16 	%rs18211, %rs18118;
	mov.u16 	%rs18210, %rs18119;
	mov.u16 	%rs18209, %rs18120;
	mov.u16 	%rs18208, %rs18121;
	mov.u16 	%rs18207, %rs18122;
	mov.u16 	%rs18206, %rs18123;
	mov.u16 	%rs18205, %rs18124;
	mov.u16 	%rs18204, %rs18125;
	mov.u16 	%rs18203, %rs18126;
	mov.u16 	%rs18202, %rs18127;
	mov.u16 	%rs18201, %rs18128;
	mov.u16 	%rs18200, %rs18129;
	mov.u16 	%rs18199, %rs18130;
	mov.u16 	%rs18198, %rs18131;
	mov.u16 	%rs18197, %rs18132;
	mov.u16 	%rs18196, %rs18133;
	mov.u16 	%rs18195, %rs18134;
	mov.u16 	%rs18194, %rs18135;
	mov.u16 	%rs18193, %rs18136;
	mov.u16 	%rs18192, %rs18137;
	mov.u16 	%rs18191, %rs18138;
	mov.u32 	%r33012, %r33000;
	mov.u32 	%r33010, %r28286;
	mov.u32 	%r33011, %r28291;
	@%p697 bra 	$L__BB1_28;
	mov.b16 	%rs17875, 0;
	st.local.u8 	[%rd121], %rs17875;
	add.s32 	%r28469, %r33000, %r28280;
	st.local.u32 	[%rd121+52], %r28469;
	add.f64 	%fd394, %fd417, %fd5;
	st.local.f64 	[%rd121+56], %fd394;
	mov.b32 	%r33001, 0;
$L__BB1_18:
	mov.u32 	%r70, %r33001;
	cvt.u64.u32 	%rd3088, %r70;
	add.s64 	%rd3089, %rd121, %rd3088;
	ld.local.u8 	%rs17876, [%rd3089];
	setp.ne.s16 	%p698, %rs17876, 0;
	add.s32 	%r33001, %r70, 1;
	@%p698 bra 	$L__BB1_18;
	and.b16  	%rs17877, %rs18139, 255;
	setp.eq.s16 	%p699, %rs17877, 0;
	mov.u32 	%r33003, %r70;
	@%p699 bra 	$L__BB1_22;
	mov.b32 	%r33002, 0;
$L__BB1_21:
	add.s32 	%r28471, %r33002, %r70;
	cvt.u64.u32 	%rd3090, %r28471;
	add.s64 	%rd3091, %rd121, %rd3090;
	st.local.u8 	[%rd3091], %rs18139;
	add.s32 	%r73, %r33002, 1;
	add.s32 	%r33003, %r73, %r70;
	cvt.u64.u32 	%rd3092, %r33002;
	add.s64 	%rd3093, %rd135, %rd3092;
	ld.local.u8 	%rs18139, [%rd3093+1];
	setp.ne.s16 	%p700, %rs18139, 0;
	mov.u32 	%r33002, %r73;
	@%p700 bra 	$L__BB1_21;
$L__BB1_22:
	cvt.u64.u32 	%rd3094, %r33003;
	add.s64 	%rd3095, %rd121, %rd3094;
	mov.b16 	%rs17878, 0;
	st.local.u8 	[%rd3095], %rs17878;
	mov.b32 	%r33004, 0;
$L__BB1_23:
	mov.u32 	%r76, %r33004;
	cvt.u64.u32 	%rd3096, %r76;
	add.s64 	%rd3097, %rd121, %rd3096;
	ld.local.u8 	%rs17879, [%rd3097];
	setp.ne.s16 	%p701, %rs17879, 0;
	add.s32 	%r33004, %r76, 1;
	@%p701 bra 	$L__BB1_23;
	and.b16  	%rs17880, %rs18089, 255;
	setp.eq.s16 	%p702, %rs17880, 0;
	mov.u32 	%r33006, %r76;
	@%p702 bra 	$L__BB1_27;
	mov.b32 	%r33005, 0;
	mov.u16 	%rs18140, %rs18089;
$L__BB1_26:
	add.s32 	%r28474, %r33005, %r76;
	cvt.u64.u32 	%rd3098, %r28474;
	add.s64 	%rd3099, %rd121, %rd3098;
	st.local.u8 	[%rd3099], %rs18140;
	add.s32 	%r79, %r33005, 1;
	add.s32 	%r33006, %r79, %r76;
	cvt.u64.u32 	%rd3100, %r33005;
	add.s64 	%rd3101, %rd134, %rd3100;
	ld.local.u8 	%rs18140, [%rd3101+1];
	setp.ne.s16 	%p703, %rs18140, 0;
	mov.u32 	%r33005, %r79;
	@%p703 bra 	$L__BB1_26;
$L__BB1_27:
	cvt.u64.u32 	%rd3102, %r33006;
	add.s64 	%rd3103, %rd121, %rd3102;
	mov.b16 	%rs17881, 0;
	st.local.u8 	[%rd3103], %rs17881;
	ld.local.v2.b32 	{%r28475, %r28476}, [%rd121];
	bfe.u32 	%r28477, %r28475, 0, 8;
	cvt.u16.u32 	%rs18240, %r28477;
	bfe.u32 	%r28478, %r28475, 8, 8;
	cvt.u16.u32 	%rs18239, %r28478;
	bfe.u32 	%r28479, %r28475, 16, 8;
	cvt.u16.u32 	%rs18238, %r28479;
	bfe.u32 	%r28480, %r28475, 24, 8;
	cvt.u16.u32 	%rs18237, %r28480;
	bfe.u32 	%r28481, %r28476, 0, 8;
	cvt.u16.u32 	%rs18236, %r28481;
	bfe.u32 	%r28482, %r28476, 8, 8;
	cvt.u16.u32 	%rs18235, %r28482;
	bfe.u32 	%r28483, %r28476, 16, 8;
	cvt.u16.u32 	%rs18234, %r28483;
	bfe.u32 	%r28484, %r28476, 24, 8;
	cvt.u16.u32 	%rs18233, %r28484;
	ld.local.v2.b32 	{%r28485, %r28486}, [%rd121+8];
	bfe.u32 	%r28487, %r28485, 0, 8;
	cvt.u16.u32 	%rs18232, %r28487;
	bfe.u32 	%r28488, %r28485, 8, 8;
	cvt.u16.u32 	%rs18231, %r28488;
	bfe.u32 	%r28489, %r28485, 16, 8;
	cvt.u16.u32 	%rs18230, %r28489;
	bfe.u32 	%r28490, %r28485, 24, 8;
	cvt.u16.u32 	%rs18229, %r28490;
	bfe.u32 	%r28491, %r28486, 0, 8;
	cvt.u16.u32 	%rs18228, %r28491;
	bfe.u32 	%r28492, %r28486, 8, 8;
	cvt.u16.u32 	%rs18227, %r28492;
	bfe.u32 	%r28493, %r28486, 16, 8;
	cvt.u16.u32 	%rs18226, %r28493;
	bfe.u32 	%r28494, %r28486, 24, 8;
	cvt.u16.u32 	%rs18225, %r28494;
	ld.local.v2.b32 	{%r28495, %r28496}, [%rd121+16];
	bfe.u32 	%r28497, %r28495, 0, 8;
	cvt.u16.u32 	%rs18224, %r28497;
	bfe.u32 	%r28498, %r28495, 8, 8;
	cvt.u16.u32 	%rs18223, %r28498;
	bfe.u32 	%r28499, %r28495, 16, 8;
	cvt.u16.u32 	%rs18222, %r28499;
	bfe.u32 	%r28500, %r28495, 24, 8;
	cvt.u16.u32 	%rs18221, %r28500;
	bfe.u32 	%r28501, %r28496, 0, 8;
	cvt.u16.u32 	%rs18220, %r28501;
	bfe.u32 	%r28502, %r28496, 8, 8;
	cvt.u16.u32 	%rs18219, %r28502;
	bfe.u32 	%r28503, %r28496, 16, 8;
	cvt.u16.u32 	%rs18218, %r28503;
	bfe.u32 	%r28504, %r28496, 24, 8;
	cvt.u16.u32 	%rs18217, %r28504;
	ld.local.v2.b32 	{%r28505, %r28506}, [%rd121+24];
	bfe.u32 	%r28507, %r28505, 0, 8;
	cvt.u16.u32 	%rs18216, %r28507;
	bfe.u32 	%r28508, %r28505, 8, 8;
	cvt.u16.u32 	%rs18215, %r28508;
	bfe.u32 	%r28509, %r28505, 16, 8;
	cvt.u16.u32 	%rs18214, %r28509;
	bfe.u32 	%r28510, %r28505, 24, 8;
	cvt.u16.u32 	%rs18213, %r28510;
	bfe.u32 	%r28511, %r28506, 0, 8;
	cvt.u16.u32 	%rs18212, %r28511;
	bfe.u32 	%r28512, %r28506, 8, 8;
	cvt.u16.u32 	%rs18211, %r28512;
	bfe.u32 	%r28513, %r28506, 16, 8;
	cvt.u16.u32 	%rs18210, %r28513;
	bfe.u32 	%r28514, %r28506, 24, 8;
	cvt.u16.u32 	%rs18209, %r28514;
	ld.local.v2.b32 	{%r28515, %r28516}, [%rd121+32];
	bfe.u32 	%r28517, %r28515, 0, 8;
	cvt.u16.u32 	%rs18208, %r28517;
	bfe.u32 	%r28518, %r28515, 8, 8;
	cvt.u16.u32 	%rs18207, %r28518;
	bfe.u32 	%r28519, %r28515, 16, 8;
	cvt.u16.u32 	%rs18206, %r28519;
	bfe.u32 	%r28520, %r28515, 24, 8;
	cvt.u16.u32 	%rs18205, %r28520;
	bfe.u32 	%r28521, %r28516, 0, 8;
	cvt.u16.u32 	%rs18204, %r28521;
	bfe.u32 	%r28522, %r28516, 8, 8;
	cvt.u16.u32 	%rs18203, %r28522;
	bfe.u32 	%r28523, %r28516, 16, 8;
	cvt.u16.u32 	%rs18202, %r28523;
	bfe.u32 	%r28524, %r28516, 24, 8;
	cvt.u16.u32 	%rs18201, %r28524;
	ld.local.v2.b32 	{%r28525, %r28526}, [%rd121+40];
	bfe.u32 	%r28527, %r28525, 0, 8;
	cvt.u16.u32 	%rs18200, %r28527;
	bfe.u32 	%r28528, %r28525, 8, 8;
	cvt.u16.u32 	%rs18199, %r28528;
	bfe.u32 	%r28529, %r28525, 16, 8;
	cvt.u16.u32 	%rs18198, %r28529;
	bfe.u32 	%r28530, %r28525, 24, 8;
	cvt.u16.u32 	%rs18197, %r28530;
	bfe.u32 	%r28531, %r28526, 0, 8;
	cvt.u16.u32 	%rs18196, %r28531;
	bfe.u32 	%r28532, %r28526, 8, 8;
	cvt.u16.u32 	%rs18195, %r28532;
	bfe.u32 	%r28533, %r28526, 16, 8;
	cvt.u16.u32 	%rs18194, %r28533;
	bfe.u32 	%r28534, %r28526, 24, 8;
	cvt.u16.u32 	%rs18193, %r28534;
	ld.local.v2.u8 	{%rs18192, %rs18191}, [%rd121+48];
	ld.local.u32 	%r33012, [%rd121+52];
	ld.local.v2.u32 	{%r33010, %r33011}, [%rd121+56];
$L__BB1_28:
	setp.gt.s32 	%p704, %r27847, 0;
	setp.ne.s32 	%p705, %r5, %r6;
	selp.u32 	%r28535, 1, 0, %p705;
	add.s32 	%r88, %r32993, %r28535;
	add.s32 	%r33013, %r88, %r28205;
	@%p704 bra 	$L__BB1_30;
	mov.u32 	%r33010, %r28286;
	mov.u32 	%r33011, %r28291;
	mov.u32 	%r33012, %r33000;
	mov.u16 	%rs18191, %rs18138;
	mov.u16 	%rs18192, %rs18137;
	mov.u16 	%rs18193, %rs18136;
	mov.u16 	%rs18194, %rs18135;
	mov.u16 	%rs18195, %rs18134;
	mov.u16 	%rs18196, %rs18133;
	mov.u16 	%rs18197, %rs18132;
	mov.u16 	%rs18198, %rs18131;
	mov.u16 	%rs18199, %rs18130;
	mov.u16 	%rs18200, %rs18129;
	mov.u16 	%rs18201, %rs18128;
	mov.u16 	%rs18202, %rs18127;
	mov.u16 	%rs18203, %rs18126;
	mov.u16 	%rs18204, %rs18125;
	mov.u16 	%rs18205, %rs18124;
	mov.u16 	%rs18206, %rs18123;
	mov.u16 	%rs18207, %rs18122;
	mov.u16 	%rs18208, %rs18121;
	mov.u16 	%rs18209, %rs18120;
	mov.u16 	%rs18210, %rs18119;
	mov.u16 	%rs18211, %rs18118;
	mov.u16 	%rs18212, %rs18117;
	mov.u16 	%rs18213, %rs18116;
	mov.u16 	%rs18214, %rs18115;
	mov.u16 	%rs18215, %rs18114;
	mov.u16 	%rs18216, %rs18113;
	mov.u16 	%rs18217, %rs18112;
	mov.u16 	%rs18218, %rs18111;
	mov.u16 	%rs18219, %rs18110;
	mov.u16 	%rs18220, %rs18109;
	mov.u16 	%rs18221, %rs18108;
	mov.u16 	%rs18222, %rs18107;
	mov.u16 	%rs18223, %rs18106;
	mov.u16 	%rs18224, %rs18105;
	mov.u16 	%rs18225, %rs18104;
	mov.u16 	%rs18226, %rs18103;
	mov.u16 	%rs18227, %rs18102;
	mov.u16 	%rs18228, %rs18101;
	mov.u16 	%rs18229, %rs18100;
	mov.u16 	%rs18230, %rs18099;
	mov.u16 	%rs18231, %rs18098;
	mov.u16 	%rs18232, %rs18097;
	mov.u16 	%rs18233, %rs18096;
	mov.u16 	%rs18234, %rs18095;
	mov.u16 	%rs18235, %rs18094;
	mov.u16 	%rs18236, %rs18093;
	mov.u16 	%rs18237, %rs18092;
	mov.u16 	%rs18238, %rs18091;
	mov.u16 	%rs18239, %rs18090;
	mov.u16 	%rs18240, %rs18089;
	mov.u32 	%r33013, %r88;
$L__BB1_30:
	st.local.u32 	[%rd122], %r33013;
	cvt.u32.u16 	%r28626, %rs18234;
	cvt.u32.u16 	%r28627, %rs18233;
	prmt.b32 	%r28628, %r28626, %r28627, 0x3340U;
	cvt.u32.u16 	%r28629, %rs18235;
	cvt.u32.u16 	%r28630, %rs18236;
	prmt.b32 	%r28631, %r28630, %r28629, 0x3340U;
	prmt.b32 	%r28632, %r28631, %r28628, 0x5410U;
	cvt.u32.u16 	%r28633, %rs18238;
	cvt.u32.u16 	%r28634, %rs18237;
	prmt.b32 	%r28635, %r28633, %r28634, 0x3340U;
	cvt.u32.u16 	%r28636, %rs18239;
	cvt.u32.u16 	%r28637, %rs18240;
	prmt.b32 	%r28638, %r28637, %r28636, 0x3340U;
	prmt.b32 	%r28639, %r28638, %r28635, 0x5410U;
	st.local.v2.b32 	[%rd122+8], {%r28639, %r28632};
	cvt.u32.u16 	%r28640, %rs18226;
	cvt.u32.u16 	%r28641, %rs18225;
	prmt.b32 	%r28642, %r28640, %r28641, 0x3340U;
	cvt.u32.u16 	%r28643, %rs18227;
	cvt.u32.u16 	%r28644, %rs18228;
	prmt.b32 	%r28645, %r28644, %r28643, 0x3340U;
	prmt.b32 	%r28646, %r28645, %r28642, 0x5410U;
	cvt.u32.u16 	%r28647, %rs18230;
	cvt.u32.u16 	%r28648, %rs18229;
	prmt.b32 	%r28649, %r28647, %r28648, 0x3340U;
	cvt.u32.u16 	%r28650, %rs18231;
	cvt.u32.u16 	%r28651, %rs18232;
	prmt.b32 	%r28652, %r28651, %r28650, 0x3340U;
	prmt.b32 	%r28653, %r28652, %r28649, 0x5410U;
	st.local.v2.b32 	[%rd122+16], {%r28653, %r28646};
	cvt.u32.u16 	%r28654, %rs18218;
	cvt.u32.u16 	%r28655, %rs18217;
	prmt.b32 	%r28656, %r28654, %r28655, 0x3340U;
	cvt.u32.u16 	%r28657, %rs18219;
	cvt.u32.u16 	%r28658, %rs18220;
	prmt.b32 	%r28659, %r28658, %r28657, 0x3340U;
	prmt.b32 	%r28660, %r28659, %r28656, 0x5410U;
	cvt.u32.u16 	%r28661, %rs18222;
	cvt.u32.u16 	%r28662, %rs18221;
	prmt.b32 	%r28663, %r28661, %r28662, 0x3340U;
	cvt.u32.u16 	%r28664, %rs18223;
	cvt.u32.u16 	%r28665, %rs18224;
	prmt.b32 	%r28666, %r28665, %r28664, 0x3340U;
	prmt.b32 	%r28667, %r28666, %r28663, 0x5410U;
	st.local.v2.b32 	[%rd122+24], {%r28667, %r28660};
	cvt.u32.u16 	%r28668, %rs18210;
	cvt.u32.u16 	%r28669, %rs18209;
	prmt.b32 	%r28670, %r28668, %r28669, 0x3340U;
	cvt.u32.u16 	%r28671, %rs18211;
	cvt.u32.u16 	%r28672, %rs18212;
	prmt.b32 	%r28673, %r28672, %r28671, 0x3340U;
	prmt.b32 	%r28674, %r28673, %r28670, 0x5410U;
	cvt.u32.u16 	%r28675, %rs18214;
	cvt.u32.u16 	%r28676, %rs18213;
	prmt.b32 	%r28677, %r28675, %r28676, 0x3340U;
	cvt.u32.u16 	%r28678, %rs18215;
	cvt.u32.u16 	%r28679, %rs18216;
	prmt.b32 	%r28680, %r28679, %r28678, 0x3340U;
	prmt.b32 	%r28681, %r28680, %r28677, 0x5410U;
	st.local.v2.b32 	[%rd122+32], {%r28681, %r28674};
	cvt.u32.u16 	%r28682, %rs18202;
	cvt.u32.u16 	%r28683, %rs18201;
	prmt.b32 	%r28684, %r28682, %r28683, 0x3340U;
	cvt.u32.u16 	%r28685, %rs18203;
	cvt.u32.u16 	%r28686, %rs18204;
	prmt.b32 	%r28687, %r28686, %r28685, 0x3340U;
	prmt.b32 	%r28688, %r28687, %r28684, 0x5410U;
	cvt.u32.u16 	%r28689, %rs18206;
	cvt.u32.u16 	%r28690, %rs18205;
	prmt.b32 	%r28691, %r28689, %r28690, 0x3340U;
	cvt.u32.u16 	%r28692, %rs18207;
	cvt.u32.u16 	%r28693, %rs18208;
	prmt.b32 	%r28694, %r28693, %r28692, 0x3340U;
	prmt.b32 	%r28695, %r28694, %r28691, 0x5410U;
	st.local.v2.b32 	[%rd122+40], {%r28695, %r28688};
	cvt.u32.u16 	%r28696, %rs18194;
	cvt.u32.u16 	%r28697, %rs18193;
	prmt.b32 	%r28698, %r28696, %r28697, 0x3340U;
	cvt.u32.u16 	%r28699, %rs18195;
	cvt.u32.u16 	%r28700, %rs18196;
	prmt.b32 	%r28701, %r28700, %r28699, 0x3340U;
	prmt.b32 	%r28702, %r28701, %r28698, 0x5410U;
	cvt.u32.u16 	%r28703, %rs18198;
	cvt.u32.u16 	%r28704, %rs18197;
	prmt.b32 	%r28705, %r28703, %r28704, 0x3340U;
	cvt.u32.u16 	%r28706, %rs18199;
	cvt.u32.u16 	%r28707, %rs18200;
	prmt.b32 	%r28708, %r28707, %r28706, 0x3340U;
	prmt.b32 	%r28709, %r28708, %r28705, 0x5410U;
	st.local.v2.b32 	[%rd122+48], {%r28709, %r28702};
	st.local.v2.u8 	[%rd122+56], {%rs18192, %rs18191};
	st.local.u32 	[%rd122+60], %r33012;
	st.local.v2.u32 	[%rd122+64], {%r33010, %r33011};
	and.b32  	%r28710, %r28637, 255;
	and.b16  	%rs17882, %rs18239, 255;
	mul.wide.u16 	%r28711, %rs17882, 256;
	or.b32  	%r28712, %r28711, %r28710;
	shl.b32 	%r28713, %r28633, 16;
	and.b32  	%r28714, %r28713, 16711680;
	or.b32  	%r28715, %r28712, %r28714;
	shl.b32 	%r28716, %r28634, 24;
	or.b32  	%r28547, %r28715, %r28716;
	and.b32  	%r28717, %r28630, 255;
	and.b16  	%rs17883, %rs18235, 255;
	mul.wide.u16 	%r28718, %rs17883, 256;
	or.b32  	%r28719, %r28718, %r28717;
	shl.b32 	%r28720, %r28626, 16;
	and.b32  	%r28721, %r28720, 16711680;
	or.b32  	%r28722, %r28719, %r28721;
	shl.b32 	%r28723, %r28627, 24;
	or.b32  	%r28552, %r28722, %r28723;
	and.b32  	%r28724, %r28651, 255;
	and.b16  	%rs17884, %rs18231, 255;
	mul.wide.u16 	%r28725, %rs17884, 256;
	or.b32  	%r28726, %r28725, %r28724;
	shl.b32 	%r28727, %r28647, 16;
	and.b32  	%r28728, %r28727, 16711680;
	or.b32  	%r28729, %r28726, %r28728;
	shl.b32 	%r28730, %r28648, 24;
	or.b32  	%r28557, %r28729, %r28730;
	and.b32  	%r28731, %r28644, 255;
	and.b16  	%rs17885, %rs18227, 255;
	mul.wide.u16 	%r28732, %rs17885, 256;
	or.b32  	%r28733, %r28732, %r28731;
	shl.b32 	%r28734, %r28640, 16;
	and.b32  	%r28735, %r28734, 16711680;
	or.b32  	%r28736, %r28733, %r28735;
	shl.b32 	%r28737, %r28641, 24;
	or.b32  	%r28562, %r28736, %r28737;
	and.b32  	%r28738, %r28665, 255;
	and.b16  	%rs17886, %rs18223, 255;
	mul.wide.u16 	%r28739, %rs17886, 256;
	or.b32  	%r28740, %r28739, %r28738;
	shl.b32 	%r28741, %r28661, 16;
	and.b32  	%r28742, %r28741, 16711680;
	or.b32  	%r28743, %r28740, %r28742;
	shl.b32 	%r28744, %r28662, 24;
	or.b32  	%r28567, %r28743, %r28744;
	and.b32  	%r28745, %r28658, 255;
	and.b16  	%rs17887, %rs18219, 255;
	mul.wide.u16 	%r28746, %rs17887, 256;
	or.b32  	%r28747, %r28746, %r28745;
	shl.b32 	%r28748, %r28654, 16;
	and.b32  	%r28749, %r28748, 16711680;
	or.b32  	%r28750, %r28747, %r28749;
	shl.b32 	%r28751, %r28655, 24;
	or.b32  	%r28572, %r28750, %r28751;
	and.b32  	%r28752, %r28679, 255;
	and.b16  	%rs17888, %rs18215, 255;
	mul.wide.u16 	%r28753, %rs17888, 256;
	or.b32  	%r28754, %r28753, %r28752;
	shl.b32 	%r28755, %r28675, 16;
	and.b32  	%r28756, %r28755, 16711680;
	or.b32  	%r28757, %r28754, %r28756;
	shl.b32 	%r28758, %r28676, 24;
	or.b32  	%r28577, %r28757, %r28758;
	and.b32  	%r28759, %r28672, 255;
	and.b16  	%rs17889, %rs18211, 255;
	mul.wide.u16 	%r28760, %rs17889, 256;
	or.b32  	%r28761, %r28760, %r28759;
	shl.b32 	%r28762, %r28668, 16;
	and.b32  	%r28763, %r28762, 16711680;
	or.b32  	%r28764, %r28761, %r28763;
	shl.b32 	%r28765, %r28669, 24;
	or.b32  	%r28582, %r28764, %r28765;
	and.b32  	%r28766, %r28693, 255;
	and.b16  	%rs17890, %rs18207, 255;
	mul.wide.u16 	%r28767, %rs17890, 256;
	or.b32  	%r28768, %r28767, %r28766;
	shl.b32 	%r28769, %r28689, 16;
	and.b32  	%r28770, %r28769, 16711680;
	or.b32  	%r28771, %r28768, %r28770;
	shl.b32 	%r28772, %r28690, 24;
	or.b32  	%r28587, %r28771, %r28772;
	and.b32  	%r28773, %r28686, 255;
	and.b16  	%rs17891, %rs18203, 255;
	mul.wide.u16 	%r28774, %rs17891, 256;
	or.b32  	%r28775, %r28774, %r28773;
	shl.b32 	%r28776, %r28682, 16;
	and.b32  	%r28777, %r28776, 16711680;
	or.b32  	%r28778, %r28775, %r28777;
	shl.b32 	%r28779, %r28683, 24;
	or.b32  	%r28592, %r28778, %r28779;
	and.b32  	%r28780, %r28707, 255;
	and.b16  	%rs17892, %rs18199, 255;
	mul.wide.u16 	%r28781, %rs17892, 256;
	or.b32  	%r28782, %r28781, %r28780;
	shl.b32 	%r28783, %r28703, 16;
	and.b32  	%r28784, %r28783, 16711680;
	or.b32  	%r28785, %r28782, %r28784;
	shl.b32 	%r28786, %r28704, 24;
	or.b32  	%r28597, %r28785, %r28786;
	and.b32  	%r28787, %r28700, 255;
	and.b16  	%rs17893, %rs18195, 255;
	mul.wide.u16 	%r28788, %rs17893, 256;
	or.b32  	%r28789, %r28788, %r28787;
	shl.b32 	%r28790, %r28696, 16;
	and.b32  	%r28791, %r28790, 16711680;
	or.b32  	%r28792, %r28789, %r28791;
	shl.b32 	%r28793, %r28697, 24;
	or.b32  	%r28602, %r28792, %r28793;
	cvt.u32.u16 	%r28794, %rs18192;
	and.b32  	%r28795, %r28794, 255;
	and.b16  	%rs17894, %rs18191, 255;
	mul.wide.u16 	%r28796, %rs17894, 256;
	or.b32  	%r28607, %r28796, %r28795;
	mov.b32 	%r28623, 2;
	mov.b32 	%r28624, 0;
	mov.b32 	%r28625, -1;
	// begin inline asm
	shfl.sync.up.b32 %r28536, %r33013, %r28623, %r28624, %r28625;
	// end inline asm
	// begin inline asm
	shfl.sync.up.b32 %r28541, %r28542, %r28623, %r28624, %r28625;
	// end inline asm
	// begin inline asm
	shfl.sync.up.b32 %r28546, %r28547, %r28623, %r28624, %r28625;
	// end inline asm
	// begin inline asm
	shfl.sync.up.b32 %r28551, %r28552, %r28623, %r28624, %r28625;
	// end inline asm
	// begin inline asm
	shfl.sync.up.b32 %r28556, %r28557, %r28623, %r28624, %r28625;
	// end inline asm
	// begin inline asm
	shfl.sync.up.b32 %r28561, %r28562, %r28623, %r28624, %r28625;
	// end inline asm
	// begin inline asm
	shfl.sync.up.b32 %r28566, %r28567, %r28623, %r28624, %r28625;
	// end inline asm
	// begin inline asm
	shfl.sync.up.b32 %r28571, %r28572, %r28623, %r28624, %r28625;
	// end inline asm
	// begin inline asm
	shfl.sync.up.b32 %r28576, %r28577, %r28623, %r28624, %r28625;
	// end inline asm
	// begin inline asm
	shfl.sync.up.b32 %r28581, %r28582, %r28623, %r28624, %r28625;
	// end inline asm
	// begin inline asm
	shfl.sync.up.b32 %r28586, %r28587, %r28623, %r28624, %r28625;
	// end inline asm
	// begin inline asm
	shfl.sync.up.b32 %r28591, %r28592, %r28623, %r28624, %r28625;
	// end inline asm
	// begin inline asm
	shfl.sync.up.b32 %r28596, %r28597, %r28623, %r28624, %r28625;
	// end inline asm
	// begin inline asm
	shfl.sync.up.b32 %r28601, %r28602, %r28623, %r28624, %r28625;
	// end inline asm
	// begin inline asm
	shfl.sync.up.b32 %r28606, %r28607, %r28623, %r28624, %r28625;
	// end inline asm
	// begin inline asm
	shfl.sync.up.b32 %r28611, %r33012, %r28623, %r28624, %r28625;
	// end inline asm
	// begin inline asm
	shfl.sync.up.b32 %r28616, %r33010, %r28623, %r28624, %r28625;
	// end inline asm
	// begin inline asm
	shfl.sync.up.b32 %r28621, %r33011, %r28623, %r28624, %r28625;
	// end inline asm
	mov.b64 	%rd3104, {%r28616, %r28621};
	mov.b64 	%fd6, %rd3104;
	cvt.u16.u32 	%rs18241, %r28546;
	cvt.u16.u32 	%rs17895, %r28606;
	shr.u32 	%r28797, %r28606, 8;
	cvt.u16.u32 	%rs17896, %r28797;
	st.local.u32 	[%rd123], %r28536;
	st.local.v2.b32 	[%rd123+8], {%r28546, %r28551};
	st.local.v2.b32 	[%rd123+16], {%r28556, %r28561};
	st.local.v2.b32 	[%rd123+24], {%r28566, %r28571};
	st.local.v2.b32 	[%rd123+32], {%r28576, %r28581};
	st.local.v2.b32 	[%rd123+40], {%r28586, %r28591};
	st.local.v2.b32 	[%rd123+48], {%r28596, %r28601};
	st.local.v2.u8 	[%rd123+56], {%rs17895, %rs17896};
	st.local.u32 	[%rd123+60], %r28611;
	st.local.v2.u32 	[%rd123+64], {%r28616, %r28621};
	setp.ne.s32 	%p706, %r33013, 0;
	mov.u16 	%rs18342, %rs18240;
	mov.u16 	%rs18341, %rs18239;
	mov.u16 	%rs18340, %rs18238;
	mov.u16 	%rs18339, %rs18237;
	mov.u16 	%rs18338, %rs18236;
	mov.u16 	%rs18337, %rs18235;
	mov.u16 	%rs18336, %rs18234;
	mov.u16 	%rs18335, %rs18233;
	mov.u16 	%rs18334, %rs18232;
	mov.u16 	%rs18333, %rs18231;
	mov.u16 	%rs18332, %rs18230;
	mov.u16 	%rs18331, %rs18229;
	mov.u16 	%rs18330, %rs18228;
	mov.u16 	%rs18329, %rs18227;
	mov.u16 	%rs18328, %rs18226;
	mov.u16 	%rs18327, %rs18225;
	mov.u16 	%rs18326, %rs18224;
	mov.u16 	%rs18325, %rs18223;
	mov.u16 	%rs18324, %rs18222;
	mov.u16 	%rs18323, %rs18221;
	mov.u16 	%rs18322, %rs18220;
	mov.u16 	%rs18321, %rs18219;
	mov.u16 	%rs18320, %rs18218;
	mov.u16 	%rs18319, %rs18217;
	mov.u16 	%rs18318, %rs18216;
	mov.u16 	%rs18317, %rs18215;
	mov.u16 	%rs18316, %rs18214;
	mov.u16 	%rs18315, %rs18213;
	mov.u16 	%rs18314, %rs18212;
	mov.u16 	%rs18313, %rs18211;
	mov.u16 	%rs18312, %rs18210;
	mov.u16 	%rs18311, %rs18209;
	mov.u16 	%rs18310, %rs18208;
	mov.u16 	%rs18309, %rs18207;
	mov.u16 	%rs18308, %rs18206;
	mov.u16 	%rs18307, %rs18205;
	mov.u16 	%rs18306, %rs18204;
	mov.u16 	%rs18305, %rs18203;
	mov.u16 	%rs18304, %rs18202;
	mov.u16 	%rs18303, %rs18201;
	mov.u16 	%rs18302, %rs18200;
	mov.u16 	%rs18301, %rs18199;
	mov.u16 	%rs18300, %rs18198;
	mov.u16 	%rs18299, %rs18197;
	mov.u16 	%rs18298, %rs18196;
	mov.u16 	%rs18297, %rs18195;
	mov.u16 	%rs18296, %rs18194;
	mov.u16 	%rs18295, %rs18193;
	mov.u16 	%rs18294, %rs18192;
	mov.u16 	%rs18293, %rs18191;
	mov.u32 	%r33025, %r33012;
	mov.u32 	%r33023, %r33010;
	mov.u32 	%r33024, %r33011;
	@%p706 bra 	$L__BB1_42;
	mov.b64 	%rd3105, {%r33010, %r33011};
	mov.b64 	%fd395, %rd3105;
	mov.b16 	%rs17897, 0;
	st.local.u8 	[%rd121], %rs17897;
	add.s32 	%r28799, %r33012, %r28611;
	st.local.u32 	[%rd121+52], %r28799;
	add.f64 	%fd396, %fd6, %fd395;
	st.local.f64 	[%rd121+56], %fd396;
	mov.b32 	%r33014, 0;
$L__BB1_32:
	mov.u32 	%r96, %r33014;
	cvt.u64.u32 	%rd3106, %r96;
	add.s64 	%rd3107, %rd121, %rd3106;
	ld.local.u8 	%rs17898, [%rd3107];
	setp.ne.s16 	%p707, %rs17898, 0;
	add.s32 	%r33014, %r96, 1;
	@%p707 bra 	$L__BB1_32;
	and.b16  	%rs17899, %rs18241, 255;
	setp.eq.s16 	%p708, %rs17899, 0;
	mov.u32 	%r33016, %r96;
	@%p708 bra 	$L__BB1_36;
	mov.b32 	%r33015, 0;
$L__BB1_35:
	add.s32 	%r28801, %r33015, %r96;
	cvt.u64.u32 	%rd3108, %r28801;
	add.s64 	%rd3109, %rd121, %rd3108;
	st.local.u8 	[%rd3109], %rs18241;
	add.s32 	%r99, %r33015, 1;
	add.s32 	%r33016, %r99, %r96;
	cvt.u64.u32 	%rd3110, %r33015;
	add.s64 	%rd3111, %rd135, %rd3110;
	ld.local.u8 	%rs18241, [%rd3111+1];
	setp.ne.s16 	%p709, %rs18241, 0;
	mov.u32 	%r33015, %r99;
	@%p709 bra 	$L__BB1_35;
$L__BB1_36:
	cvt.u64.u32 	%rd3112, %r33016;
	add.s64 	%rd3113, %rd121, %rd3112;
	mov.b16 	%rs17900, 0;
	st.local.u8 	[%rd3113], %rs17900;
	mov.b32 	%r33017, 0;
$L__BB1_37:
	mov.u32 	%r102, %r33017;
	cvt.u64.u32 	%rd3114, %r102;
	add.s64 	%rd3115, %rd121, %rd3114;
	ld.local.u8 	%rs17901, [%rd3115];
	setp.ne.s16 	%p710, %rs17901, 0;
	add.s32 	%r33017, %r102, 1;
	@%p710 bra 	$L__BB1_37;
	and.b16  	%rs17902, %rs18240, 255;
	setp.eq.s16 	%p711, %rs17902, 0;
	mov.u32 	%r33019, %r102;
	@%p711 bra 	$L__BB1_41;
	mov.b32 	%r33018, 0;
	mov.u16 	%rs18242, %rs18240;
$L__BB1_40:
	add.s32 	%r28804, %r33018, %r102;
	cvt.u64.u32 	%rd3116, %r28804;
	add.s64 	%rd3117, %rd121, %rd3116;
	st.local.u8 	[%rd3117], %rs18242;
	add.s32 	%r105, %r33018, 1;
	add.s32 	%r33019, %r105, %r102;
	cvt.u64.u32 	%rd3118, %r33018;
	add.s64 	%rd3119, %rd134, %rd3118;
	ld.local.u8 	%rs18242, [%rd3119+1];
	setp.ne.s16 	%p712, %rs18242, 0;
	mov.u32 	%r33018, %r105;
	@%p712 bra 	$L__BB1_40;
$L__BB1_41:
	cvt.u64.u32 	%rd3120, %r33019;
	add.s64 	%rd3121, %rd121, %rd3120;
	mov.b16 	%rs17903, 0;
	st.local.u8 	[%rd3121], %rs17903;
	ld.local.v2.b32 	{%r28805, %r28806}, [%rd121];
	bfe.u32 	%r28807, %r28805, 0, 8;
	cvt.u16.u32 	%rs18342, %r28807;
	bfe.u32 	%r28808, %r28805, 8, 8;
	cvt.u16.u32 	%rs18341, %r28808;
	bfe.u32 	%r28809, %r28805, 16, 8;
	cvt.u16.u32 	%rs18340, %r28809;
	bfe.u32 	%r28810, %r28805, 24, 8;
	cvt.u16.u32 	%rs18339, %r28810;
	bfe.u32 	%r28811, %r28806, 0, 8;
	cvt.u16.u32 	%rs18338, %r28811;
	bfe.u32 	%r28812, %r28806, 8, 8;
	cvt.u16.u32 	%rs18337, %r28812;
	bfe.u32 	%r28813, %r28806, 16, 8;
	cvt.u16.u32 	%rs18336, %r28813;
	bfe.u32 	%r28814, %r28806, 24, 8;
	cvt.u16.u32 	%rs18335, %r28814;
	ld.local.v2.b32 	{%r28815, %r28816}, [%rd121+8];
	bfe.u32 	%r28817, %r28815, 0, 8;
	cvt.u16.u32 	%rs18334, %r28817;
	bfe.u32 	%r28818, %r28815, 8, 8;
	cvt.u16.u32 	%rs18333, %r28818;
	bfe.u32 	%r28819, %r28815, 16, 8;
	cvt.u16.u32 	%rs18332, %r28819;
	bfe.u32 	%r28820, %r28815, 24, 8;
	cvt.u16.u32 	%rs18331, %r28820;
	bfe.u32 	%r28821, %r28816, 0, 8;
	cvt.u16.u32 	%rs18330, %r28821;
	bfe.u32 	%r28822, %r28816, 8, 8;
	cvt.u16.u32 	%rs18329, %r28822;
	bfe.u32 	%r28823, %r28816, 16, 8;
	cvt.u16.u32 	%rs18328, %r28823;
	bfe.u32 	%r28824, %r28816, 24, 8;
	cvt.u16.u32 	%rs18327, %r28824;
	ld.local.v2.b32 	{%r28825, %r28826}, [%rd121+16];
	bfe.u32 	%r28827, %r28825, 0, 8;
	cvt.u16.u32 	%rs18326, %r28827;
	bfe.u32 	%r28828, %r28825, 8, 8;
	cvt.u16.u32 	%rs18325, %r28828;
	bfe.u32 	%r28829, %r28825, 16, 8;
	cvt.u16.u32 	%rs18324, %r28829;
	bfe.u32 	%r28830, %r28825, 24, 8;
	cvt.u16.u32 	%rs18323, %r28830;
	bfe.u32 	%r28831, %r28826, 0, 8;
	cvt.u16.u32 	%rs18322, %r28831;
	bfe.u32 	%r28832, %r28826, 8, 8;
	cvt.u16.u32 	%rs18321, %r28832;
	bfe.u32 	%r28833, %r28826, 16, 8;
	cvt.u16.u32 	%rs18320, %r28833;
	bfe.u32 	%r28834, %r28826, 24, 8;
	cvt.u16.u32 	%rs18319, %r28834;
	ld.local.v2.b32 	{%r28835, %r28836}, [%rd121+24];
	bfe.u32 	%r28837, %r28835, 0, 8;
	cvt.u16.u32 	%rs18318, %r28837;
	bfe.u32 	%r28838, %r28835, 8, 8;
	cvt.u16.u32 	%rs18317, %r28838;
	bfe.u32 	%r28839, %r28835, 16, 8;
	cvt.u16.u32 	%rs18316, %r28839;
	bfe.u32 	%r28840, %r28835, 24, 8;
	cvt.u16.u32 	%rs18315, %r28840;
	bfe.u32 	%r28841, %r28836, 0, 8;
	cvt.u16.u32 	%rs18314, %r28841;
	bfe.u32 	%r28842, %r28836, 8, 8;
	cvt.u16.u32 	%rs18313, %r28842;
	bfe.u32 	%r28843, %r28836, 16, 8;
	cvt.u16.u32 	%rs18312, %r28843;
	bfe.u32 	%r28844, %r28836, 24, 8;
	cvt.u16.u32 	%rs18311, %r28844;
	ld.local.v2.b32 	{%r28845, %r28846}, [%rd121+32];
	bfe.u32 	%r28847, %r28845, 0, 8;
	cvt.u16.u32 	%rs18310, %r28847;
	bfe.u32 	%r28848, %r28845, 8, 8;
	cvt.u16.u32 	%rs18309, %r28848;
	bfe.u32 	%r28849, %r28845, 16, 8;
	cvt.u16.u32 	%rs18308, %r28849;
	bfe.u32 	%r28850, %r28845, 24, 8;
	cvt.u16.u32 	%rs18307, %r28850;
	bfe.u32 	%r28851, %r28846, 0, 8;
	cvt.u16.u32 	%rs18306, %r28851;
	bfe.u32 	%r28852, %r28846, 8, 8;
	cvt.u16.u32 	%rs18305, %r28852;
	bfe.u32 	%r28853, %r28846, 16, 8;
	cvt.u16.u32 	%rs18304, %r28853;
	bfe.u32 	%r28854, %r28846, 24, 8;
	cvt.u16.u32 	%rs18303, %r28854;
	ld.local.v2.b32 	{%r28855, %r28856}, [%rd121+40];
	bfe.u32 	%r28857, %r28855, 0, 8;
	cvt.u16.u32 	%rs18302, %r28857;
	bfe.u32 	%r28858, %r28855, 8, 8;
	cvt.u16.u32 	%rs18301, %r28858;
	bfe.u32 	%r28859, %r28855, 16, 8;
	cvt.u16.u32 	%rs18300, %r28859;
	bfe.u32 	%r28860, %r28855, 24, 8;
	cvt.u16.u32 	%rs18299, %r28860;
	bfe.u32 	%r28861, %r28856, 0, 8;
	cvt.u16.u32 	%rs18298, %r28861;
	bfe.u32 	%r28862, %r28856, 8, 8;
	cvt.u16.u32 	%rs18297, %r28862;
	bfe.u32 	%r28863, %r28856, 16, 8;
	cvt.u16.u32 	%rs18296, %r28863;
	bfe.u32 	%r28864, %r28856, 24, 8;
	cvt.u16.u32 	%rs18295, %r28864;
	ld.local.v2.u8 	{%rs18294, %rs18293}, [%rd121+48];
	ld.local.u32 	%r33025, [%rd121+52];
	ld.local.v2.u32 	{%r33023, %r33024}, [%rd121+56];
$L__BB1_42:
	setp.gt.s32 	%p713, %r27847, 1;
	add.s32 	%r33026, %r33013, %r28536;
	@%p713 bra 	$L__BB1_44;
	mov.u32 	%r33023, %r33010;
	mov.u32 	%r33024, %r33011;
	mov.u32 	%r33025, %r33012;
	mov.u16 	%rs18293, %rs18191;
	mov.u16 	%rs18294, %rs18192;
	mov.u16 	%rs18295, %rs18193;
	mov.u16 	%rs18296, %rs18194;
	mov.u16 	%rs18297, %rs18195;
	mov.u16 	%rs18298, %rs18196;
	mov.u16 	%rs18299, %rs18197;
	mov.u16 	%rs18300, %rs18198;
	mov.u16 	%rs18301, %rs18199;
	mov.u16 	%rs18302, %rs18200;
	mov.u16 	%rs18303, %rs18201;
	mov.u16 	%rs18304, %rs18202;
	mov.u16 	%rs18305, %rs18203;
	mov.u16 	%rs18306, %rs18204;
	mov.u16 	%rs18307, %rs18205;
	mov.u16 	%rs18308, %rs18206;
	mov.u16 	%rs18309, %rs18207;
	mov.u16 	%rs18310, %rs18208;
	mov.u16 	%rs18311, %rs18209;
	mov.u16 	%rs18312, %rs18210;
	mov.u16 	%rs18313, %rs18211;
	mov.u16 	%rs18314, %rs18212;
	mov.u16 	%rs18315, %rs18213;
	mov.u16 	%rs18316, %rs18214;
	mov.u16 	%rs18317, %rs18215;
	mov.u16 	%rs18318, %rs18216;
	mov.u16 	%rs18319, %rs18217;
	mov.u16 	%rs18320, %rs18218;
	mov.u16 	%rs18321, %rs18219;
	mov.u16 	%rs18322, %rs18220;
	mov.u16 	%rs18323, %rs18221;
	mov.u16 	%rs18324, %rs18222;
	mov.u16 	%rs18325, %rs18223;
	mov.u16 	%rs18326, %rs18224;
	mov.u16 	%rs18327, %rs18225;
	mov.u16 	%rs18328, %rs18226;
	mov.u16 	%rs18329, %rs18227;
	mov.u16 	%rs18330, %rs18228;
	mov.u16 	%rs18331, %rs18229;
	mov.u16 	%rs18332, %rs18230;
	mov.u16 	%rs18333, %rs18231;
	mov.u16 	%rs18334, %rs18232;
	mov.u16 	%rs18335, %rs18233;
	mov.u16 	%rs18336, %rs18234;
	mov.u16 	%rs18337, %rs18235;
	mov.u16 	%rs18338, %rs18236;
	mov.u16 	%rs18339, %rs18237;
	mov.u16 	%rs18340, %rs18238;
	mov.u16 	%rs18341, %rs18239;
	mov.u16 	%rs18342, %rs18240;
	mov.u32 	%r33026, %r33013;
$L__BB1_44:
	st.local.u32 	[%rd122], %r33026;
	cvt.u32.u16 	%r28955, %rs18336;
	cvt.u32.u16 	%r28956, %rs18335;
	prmt.b32 	%r28957, %r28955, %r28956, 0x3340U;
	cvt.u32.u16 	%r28958, %rs18337;
	cvt.u32.u16 	%r28959, %rs18338;
	prmt.b32 	%r28960, %r28959, %r28958, 0x3340U;
	prmt.b32 	%r28961, %r28960, %r28957, 0x5410U;
	cvt.u32.u16 	%r28962, %rs18340;
	cvt.u32.u16 	%r28963, %rs18339;
	prmt.b32 	%r28964, %r28962, %r28963, 0x3340U;
	cvt.u32.u16 	%r28965, %rs18341;
	cvt.u32.u16 	%r28966, %rs18342;
	prmt.b32 	%r28967, %r28966, %r28965, 0x3340U;
	prmt.b32 	%r28968, %r28967, %r28964, 0x5410U;
	st.local.v2.b32 	[%rd122+8], {%r28968, %r28961};
	cvt.u32.u16 	%r28969, %rs18328;
	cvt.u32.u16 	%r28970, %rs18327;
	prmt.b32 	%r28971, %r28969, %r28970, 0x3340U;
	cvt.u32.u16 	%r28972, %rs18329;
	cvt.u32.u16 	%r28973, %rs18330;
	prmt.b32 	%r28974, %r28973, %r28972, 0x3340U;
	prmt.b32 	%r28975, %r28974, %r28971, 0x5410U;
	cvt.u32.u16 	%r28976, %rs18332;
	cvt.u32.u16 	%r28977, %rs18331;
	prmt.b32 	%r28978, %r28976, %r28977, 0x3340U;
	cvt.u32.u16 	%r28979, %rs18333;
	cvt.u32.u16 	%r28980, %rs18334;
	prmt.b32 	%r28981, %r28980, %r28979, 0x3340U;
	prmt.b32 	%r28982, %r28981, %r28978, 0x5410U;
	st.local.v2.b32 	[%rd122+16], {%r28982, %r28975};
	cvt.u32.u16 	%r28983, %rs18320;
	cvt.u32.u16 	%r28984, %rs18319;
	prmt.b32 	%r28985, %r28983, %r28984, 0x3340U;
	cvt.u32.u16 	%r28986, %rs18321;
	cvt.u32.u16 	%r28987, %rs18322;
	prmt.b32 	%r28988, %r28987, %r28986, 0x3340U;
	prmt.b32 	%r28989, %r28988, %r28985, 0x5410U;
	cvt.u32.u16 	%r28990, %rs18324;
	cvt.u32.u16 	%r28991, %rs18323;
	prmt.b32 	%r28992, %r28990, %r28991, 0x3340U;
	cvt.u32.u16 	%r28993, %rs18325;
	cvt.u32.u16 	%r28994, %rs18326;
	prmt.b32 	%r28995, %r28994, %r28993, 0x3340U;
	prmt.b32 	%r28996, %r28995, %r28992, 0x5410U;
	st.local.v2.b32 	[%rd122+24], {%r28996, %r28989};
	cvt.u32.u16 	%r28997, %rs18312;
	cvt.u32.u16 	%r28998, %rs18311;
	prmt.b32 	%r28999, %r28997, %r28998, 0x3340U;
	cvt.u32.u16 	%r29000, %rs18313;
	cvt.u32.u16 	%r29001, %rs18314;
	prmt.b32 	%r29002, %r29001, %r29000, 0x3340U;
	prmt.b32 	%r29003, %r29002, %r28999, 0x5410U;
	cvt.u32.u16 	%r29004, %rs18316;
	cvt.u32.u16 	%r29005, %rs18315;
	prmt.b32 	%r29006, %r29004, %r29005, 0x3340U;
	cvt.u32.u16 	%r29007, %rs18317;
	cvt.u32.u16 	%r29008, %rs18318;
	prmt.b32 	%r29009, %r29008, %r29007, 0x3340U;
	prmt.b32 	%r29010, %r29009, %r29006, 0x5410U;
	st.local.v2.b32 	[%rd122+32], {%r29010, %r29003};
	cvt.u32.u16 	%r29011, %rs18304;
	cvt.u32.u16 	%r29012, %rs18303;
	prmt.b32 	%r29013, %r29011, %r29012, 0x3340U;
	cvt.u32.u16 	%r29014, %rs18305;
	cvt.u32.u16 	%r29015, %rs18306;
	prmt.b32 	%r29016, %r29015, %r29014, 0x3340U;
	prmt.b32 	%r29017, %r29016, %r29013, 0x5410U;
	cvt.u32.u16 	%r29018, %rs18308;
	cvt.u32.u16 	%r29019, %rs18307;
	prmt.b32 	%r29020, %r29018, %r29019, 0x3340U;
	cvt.u32.u16 	%r29021, %rs18309;
	cvt.u32.u16 	%r29022, %rs18310;
	prmt.b32 	%r29023, %r29022, %r29021, 0x3340U;
	prmt.b32 	%r29024, %r29023, %r29020, 0x5410U;
	st.local.v2.b32 	[%rd122+40], {%r29024, %r29017};
	cvt.u32.u16 	%r29025, %rs18296;
	cvt.u32.u16 	%r29026, %rs18295;
	prmt.b32 	%r29027, %r29025, %r29026, 0x3340U;
	cvt.u32.u16 	%r29028, %rs18297;
	cvt.u32.u16 	%r29029, %rs18298;
	prmt.b32 	%r29030, %r29029, %r29028, 0x3340U;
	prmt.b32 	%r29031, %r29030, %r29027, 0x5410U;
	cvt.u32.u16 	%r29032, %rs18300;
	cvt.u32.u16 	%r29033, %rs18299;
	prmt.b32 	%r29034, %r29032, %r29033, 0x3340U;
	cvt.u32.u16 	%r29035, %rs18301;
	cvt.u32.u16 	%r29036, %rs18302;
	prmt.b32 	%r29037, %r29036, %r29035, 0x3340U;
	prmt.b32 	%r29038, %r29037, %r29034, 0x5410U;
	st.local.v2.b32 	[%rd122+48], {%r29038, %r29031};
	st.local.v2.u8 	[%rd122+56], {%rs18294, %rs18293};
	st.local.u32 	[%rd122+60], %r33025;
	st.local.v2.u32 	[%rd122+64], {%r33023, %r33024};
	and.b32  	%r29039, %r28966, 255;
	and.b16  	%rs17904, %rs18341, 255;
	mul.wide.u16 	%r29040, %rs17904, 256;
	or.b32  	%r29041, %r29040, %r29039;
	shl.b32 	%r29042, %r28962, 16;
	and.b32  	%r29043, %r29042, 16711680;
	or.b32  	%r29044, %r29041, %r29043;
	shl.b32 	%r29045, %r28963, 24;
	or.b32  	%r28876, %r29044, %r29045;
	and.b32  	%r29046, %r28959, 255;
	and.b16  	%rs17905, %rs18337, 255;
	mul.wide.u16 	%r29047, %rs17905, 256;
	or.b32  	%r29048, %r29047, %r29046;
	shl.b32 	%r29049, %r28955, 16;
	and.b32  	%r29050, %r29049, 16711680;
	or.b32  	%r29051, %r29048, %r29050;
	shl.b32 	%r29052, %r28956, 24;
	or.b32  	%r28881, %r29051, %r29052;
	and.b32  	%r29053, %r28980, 255;
	and.b16  	%rs17906, %rs18333, 255;
	mul.wide.u16 	%r29054, %rs17906, 256;
	or.b32  	%r29055, %r29054, %r29053;
	shl.b32 	%r29056, %r28976, 16;
	and.b32  	%r29057, %r29056, 16711680;
	or.b32  	%r29058, %r29055, %r29057;
	shl.b32 	%r29059, %r28977, 24;
	or.b32  	%r28886, %r29058, %r29059;
	and.b32  	%r29060, %r28973, 255;
	and.b16  	%rs17907, %rs18329, 255;
	mul.wide.u16 	%r29061, %rs17907, 256;
	or.b32  	%r29062, %r29061, %r29060;
	shl.b32 	%r29063, %r28969, 16;
	and.b32  	%r29064, %r29063, 16711680;
	or.b32  	%r29065, %r29062, %r29064;
	shl.b32 	%r29066, %r28970, 24;
	or.b32  	%r28891, %r29065, %r29066;
	and.b32  	%r29067, %r28994, 255;
	and.b16  	%rs17908, %rs18325, 255;
	mul.wide.u16 	%r29068, %rs17908, 256;
	or.b32  	%r29069, %r29068, %r29067;
	shl.b32 	%r29070, %r28990, 16;
	and.b32  	%r29071, %r29070, 16711680;
	or.b32  	%r29072, %r29069, %r29071;
	shl.b32 	%r29073, %r28991, 24;
	or.b32  	%r28896, %r29072, %r29073;
	and.b32  	%r29074, %r28987, 255;
	and.b16  	%rs17909, %rs18321, 255;
	mul.wide.u16 	%r29075, %rs17909, 256;
	or.b32  	%r29076, %r29075, %r29074;
	shl.b32 	%r29077, %r28983, 16;
	and.b32  	%r29078, %r29077, 16711680;
	or.b32  	%r29079, %r29076, %r29078;
	shl.b32 	%r29080, %r28984, 24;
	or.b32  	%r28901, %r29079, %r29080;
	and.b32  	%r29081, %r29008, 255;
	and.b16  	%rs17910, %rs18317, 255;
	mul.wide.u16 	%r29082, %rs17910, 256;
	or.b32  	%r29083, %r29082, %r29081;
	shl.b32 	%r29084, %r29004, 16;
	and.b32  	%r29085, %r29084, 16711680;
	or.b32  	%r29086, %r29083, %r29085;
	shl.b32 	%r29087, %r29005, 24;
	or.b32  	%r28906, %r29086, %r29087;
	and.b32  	%r29088, %r29001, 255;
	and.b16  	%rs17911, %rs18313, 255;
	mul.wide.u16 	%r29089, %rs17911, 256;
	or.b32  	%r29090, %r29089, %r29088;
	shl.b32 	%r29091, %r28997, 16;
	and.b32  	%r29092, %r29091, 16711680;
	or.b32  	%r29093, %r29090, %r29092;
	shl.b32 	%r29094, %r28998, 24;
	or.b32  	%r28911, %r29093, %r29094;
	and.b32  	%r29095, %r29022, 255;
	and.b16  	%rs17912, %rs18309, 255;
	mul.wide.u16 	%r29096, %rs17912, 256;
	or.b32  	%r29097, %r29096, %r29095;
	shl.b32 	%r29098, %r29018, 16;
	and.b32  	%r29099, %r29098, 16711680;
	or.b32  	%r29100, %r29097, %r29099;
	shl.b32 	%r29101, %r29019, 24;
	or.b32  	%r28916, %r29100, %r29101;
	and.b32  	%r29102, %r29015, 255;
	and.b16  	%rs17913, %rs18305, 255;
	mul.wide.u16 	%r29103, %rs17913, 256;
	or.b32  	%r29104, %r29103, %r29102;
	shl.b32 	%r29105, %r29011, 16;
	and.b32  	%r29106, %r29105, 16711680;
	or.b32  	%r29107, %r29104, %r29106;
	shl.b32 	%r29108, %r29012, 24;
	or.b32  	%r28921, %r29107, %r29108;
	and.b32  	%r29109, %r29036, 255;
	and.b16  	%rs17914, %rs18301, 255;
	mul.wide.u16 	%r29110, %rs17914, 256;
	or.b32  	%r29111, %r29110, %r29109;
	shl.b32 	%r29112, %r29032, 16;
	and.b32  	%r29113, %r29112, 16711680;
	or.b32  	%r29114, %r29111, %r29113;
	shl.b32 	%r29115, %r29033, 24;
	or.b32  	%r28926, %r29114, %r29115;
	and.b32  	%r29116, %r29029, 255;
	and.b16  	%rs17915, %rs18297, 255;
	mul.wide.u16 	%r29117, %rs17915, 256;
	or.b32  	%r29118, %r29117, %r29116;
	shl.b32 	%r29119, %r29025, 16;
	and.b32  	%r29120, %r29119, 16711680;
	or.b32  	%r29121, %r29118, %r29120;
	shl.b32 	%r29122, %r29026, 24;
	or.b32  	%r28931, %r29121, %r29122;
	cvt.u32.u16 	%r29123, %rs18294;
	and.b32  	%r29124, %r29123, 255;
	and.b16  	%rs17916, %rs18293, 255;
	mul.wide.u16 	%r29125, %rs17916, 256;
	or.b32  	%r28936, %r29125, %r29124;
	mov.b32 	%r28952, 4;
	mov.b32 	%r28953, 0;
	mov.b32 	%r28954, -1;
	// begin inline asm
	shfl.sync.up.b32 %r28865, %r33026, %r28952, %r28953, %r28954;
	// end inline asm
	// begin inline asm
	shfl.sync.up.b32 %r28870, %r28871, %r28952, %r28953, %r28954;
	// end inline asm
	// begin inline asm
	shfl.sync.up.b32 %r28875, %r28876, %r28952, %r28953, %r28954;
	// end inline asm
	// begin inline asm
	shfl.sync.up.b32 %r28880, %r28881, %r28952, %r28953, %r28954;
	// end inline asm
	// begin inline asm
	shfl.sync.up.b32 %r28885, %r28886, %r28952, %r28953, %r28954;
	// end inline asm
	// begin inline asm
	shfl.sync.up.b32 %r28890, %r28891, %r28952, %r28953, %r28954;
	// end inline asm
	// begin inline asm
	shfl.sync.up.b32 %r28895, %r28896, %r28952, %r28953, %r28954;
	// end inline asm
	// begin inline asm
	shfl.sync.up.b32 %r28900, %r28901, %r28952, %r28953, %r28954;
	// end inline asm
	// begin inline asm
	shfl.sync.up.b32 %r28905, %r28906, %r28952, %r28953, %r28954;
	// end inline asm
	// begin inline asm
	shfl.sync.up.b32 %r28910, %r28911, %r28952, %r28953, %r28954;
	// end inline asm
	// begin inline asm
	shfl.sync.up.b32 %r28915, %r28916, %r28952, %r28953, %r28954;
	// end inline asm
	// begin inline asm
	shfl.sync.up.b32 %r28920, %r28921, %r28952, %r28953, %r28954;
	// end inline asm
	// begin inline asm
	shfl.sync.up.b32 %r28925, %r28926, %r28952, %r28953, %r28954;
	// end inline asm
	// begin inline asm
	shfl.sync.up.b32 %r28930, %r28931, %r28952, %r28953, %r28954;
	// end inline asm
	// begin inline asm
	shfl.sync.up.b32 %r28935, %r28936, %r28952, %r28953, %r28954;
	// end inline asm
	// begin inline asm
	shfl.sync.up.b32 %r28940, %r33025, %r28952, %r28953, %r28954;
	// end inline asm
	// begin inline asm
	shfl.sync.up.b32 %r28945, %r33023, %r28952, %r28953, %r28954;
	// end inline asm
	// begin inline asm
	shfl.sync.up.b32 %r28950, %r33024, %r28952, %r28953, %r28954;
	// end inline asm
	mov.b64 	%rd3122, {%r28945, %r28950};
	mov.b64 	%fd7, %rd3122;
	cvt.u16.u32 	%rs18343, %r28875;
	cvt.u16.u32 	%rs17917, %r28935;
	shr.u32 	%r29126, %r28935, 8;
	cvt.u16.u32 	%rs17918, %r29126;
	st.local.u32 	[%rd123], %r28865;
	st.local.v2.b32 	[%rd123+8], {%r28875, %r28880};
	st.local.v2.b32 	[%rd123+16], {%r28885, %r28890};
	st.local.v2.b32 	[%rd123+24], {%r28895, %r28900};
	st.local.v2.b32 	[%rd123+32], {%r28905, %r28910};
	st.local.v2.b32 	[%rd123+40], {%r28915, %r28920};
	st.local.v2.b32 	[%rd123+48], {%r28925, %r28930};
	st.local.v2.u8 	[%rd123+56], {%rs17917, %rs17918};
	st.local.u32 	[%rd123+60], %r28940;
	st.local.v2.u32 	[%rd123+64], {%r28945, %r28950};
	setp.ne.s32 	%p714, %r33026, 0;
	mov.u16 	%rs18444, %rs18342;
	mov.u16 	%rs18443, %rs18341;
	mov.u16 	%rs18442, %rs18340;
	mov.u16 	%rs18441, %rs18339;
	mov.u16 	%rs18440, %rs18338;
	mov.u16 	%rs18439, %rs18337;
	mov.u16 	%rs18438, %rs18336;
	mov.u16 	%rs18437, %rs18335;
	mov.u16 	%rs18436, %rs18334;
	mov.u16 	%rs18435, %rs18333;
	mov.u16 	%rs18434, %rs18332;
	mov.u16 	%rs18433, %rs18331;
	mov.u16 	%rs18432, %rs18330;
	mov.u16 	%rs18431, %rs18329;
	mov.u16 	%rs18430, %rs18328;
	mov.u16 	%rs18429, %rs18327;
	mov.u16 	%rs18428, %rs18326;
	mov.u16 	%rs18427, %rs18325;
	mov.u16 	%rs18426, %rs18324;
	mov.u16 	%rs18425, %rs18323;
	mov.u16 	%rs18424, %rs18322;
	mov.u16 	%rs18423, %rs18321;
	mov.u16 	%rs18422, %rs18320;
	mov.u16 	%rs18421, %rs18319;
	mov.u16 	%rs18420, %rs18318;
	mov.u16 	%rs18419, %rs18317;
	mov.u16 	%rs18418, %rs18316;
	mov.u16 	%rs18417, %rs18315;
	mov.u16 	%rs18416, %rs18314;
	mov.u16 	%rs18415, %rs18313;
	mov.u16 	%rs18414, %rs18312;
	mov.u16 	%rs18413, %rs18311;
	mov.u16 	%rs18412, %rs18310;
	mov.u16 	%rs18411, %rs18309;
	mov.u16 	%rs18410, %rs18308;
	mov.u16 	%rs18409, %rs18307;
	mov.u16 	%rs18408, %rs18306;
	mov.u16 	%rs18407, %rs18305;
	mov.u16 	%rs18406, %rs18304;
	mov.u16 	%rs18405, %rs18303;
	mov.u16 	%rs18404, %rs18302;
	mov.u16 	%rs18403, %rs18301;
	mov.u16 	%rs18402, %rs18300;
	mov.u16 	%rs18401, %rs18299;
	mov.u16 	%rs18400, %rs18298;
	mov.u16 	%rs18399, %rs18297;
	mov.u16 	%rs18398, %rs18296;
	mov.u16 	%rs18397, %rs18295;
	mov.u16 	%rs18396, %rs18294;
	mov.u16 	%rs18395, %rs18293;
	mov.u32 	%r33038, %r33025;
	mov.u32 	%r33036, %r33023;
	mov.u32 	%r33037, %r33024;
	@%p714 bra 	$L__BB1_56;
	mov.b64 	%rd3123, {%r33023, %r33024};
	mov.b64 	%fd397, %rd3123;
	mov.b16 	%rs17919, 0;
	st.local.u8 	[%rd121], %rs17919;
	add.s32 	%r29128, %r33025, %r28940;
	st.local.u32 	[%rd121+52], %r29128;
	add.f64 	%fd398, %fd7, %fd397;
	st.local.f64 	[%rd121+56], %fd398;
	mov.b32 	%r33027, 0;
$L__BB1_46:
	mov.u32 	%r121, %r33027;
	cvt.u64.u32 	%rd3124, %r121;
	add.s64 	%rd3125, %rd121, %rd3124;
	ld.local.u8 	%rs17920, [%rd3125];
	setp.ne.s16 	%p715, %rs17920, 0;
	add.s32 	%r33027, %r121, 1;
	@%p715 bra 	$L__BB1_46;
	and.b16  	%rs17921, %rs18343, 255;
	setp.eq.s16 	%p716, %rs17921, 0;
	mov.u32 	%r33029, %r121;
	@%p716 bra 	$L__BB1_50;
	mov.b32 	%r33028, 0;
$L__BB1_49:
	add.s32 	%r29130, %r33028, %r121;
	cvt.u64.u32 	%rd3126, %r29130;
	add.s64 	%rd3127, %rd121, %rd3126;
	st.local.u8 	[%rd3127], %rs18343;
	add.s32 	%r124, %r33028, 1;
	add.s32 	%r33029, %r124, %r121;
	cvt.u64.u32 	%rd3128, %r33028;
	add.s64 	%rd3129, %rd135, %rd3128;
	ld.local.u8 	%rs18343, [%rd3129+1];
	setp.ne.s16 	%p717, %rs18343, 0;
	mov.u32 	%r33028, %r124;
	@%p717 bra 	$L__BB1_49;
$L__BB1_50:
	cvt.u64.u32 	%rd3130, %r33029;
	add.s64 	%rd3131, %rd121, %rd3130;
	mov.b16 	%rs17922, 0;
	st.local.u8 	[%rd3131], %rs17922;
	mov.b32 	%r33030, 0;
$L__BB1_51:
	mov.u32 	%r127, %r33030;
	cvt.u64.u32 	%rd3132, %r127;
	add.s64 	%rd3133, %rd121, %rd3132;
	ld.local.u8 	%rs17923, [%rd3133];
	setp.ne.s16 	%p718, %rs17923, 0;
	add.s32 	%r33030, %r127, 1;
	@%p718 bra 	$L__BB1_51;
	and.b16  	%rs17924, %rs18342, 255;
	setp.eq.s16 	%p719, %rs17924, 0;
	mov.u32 	%r33032, %r127;
	@%p719 bra 	$L__BB1_55;
	mov.b32 	%r33031, 0;
	mov.u16 	%rs18344, %rs18342;
$L__BB1_54:
	add.s32 	%r29133, %r33031, %r127;
	cvt.u64.u32 	%rd3134, %r29133;
	add.s64 	%rd3135, %rd121, %rd3134;
	st.local.u8 	[%rd3135], %rs18344;
	add.s32 	%r130, %r33031, 1;
	add.s32 	%r33032, %r130, %r127;
	cvt.u64.u32 	%rd3136, %r33031;
	add.s64 	%rd3137, %rd134, %rd3136;
	ld.local.u8 	%rs18344, [%rd3137+1];
	setp.ne.s16 	%p720, %rs18344, 0;
	mov.u32 	%r33031, %r130;
	@%p720 bra 	$L__BB1_54;
$L__BB1_55:
	cvt.u64.u32 	%rd3138, %r33032;
	add.s64 	%rd3139, %rd121, %rd3138;
	mov.b16 	%rs17925, 0;
	st.local.u8 	[%rd3139], %rs17925;
	ld.local.v2.b32 	{%r29134, %r29135}, [%rd121];
	bfe.u32 	%r29136, %r29134, 0, 8;
	cvt.u16.u32 	%rs18444, %r29136;
	bfe.u32 	%r29137, %r29134, 8, 8;
	cvt.u16.u32 	%rs18443, %r29137;
	bfe.u32 	%r29138, %r29134, 16, 8;
	cvt.u16.u32 	%rs18442, %r29138;
	bfe.u32 	%r29139, %r29134, 24, 8;
	cvt.u16.u32 	%rs18441, %r29139;
	bfe.u32 	%r29140, %r29135, 0, 8;
	cvt.u16.u32 	%rs18440, %r29140;
	bfe.u32 	%r29141, %r29135, 8, 8;
	cvt.u16.u32 	%rs18439, %r29141;
	bfe.u32 	%r29142, %r29135, 16, 8;
	cvt.u16.u32 	%rs18438, %r29142;
	bfe.u32 	%r29143, %r29135, 24, 8;
	cvt.u16.u32 	%rs18437, %r29143;
	ld.local.v2.b32 	{%r29144, %r29145}, [%rd121+8];
	bfe.u32 	%r29146, %r29144, 0, 8;
	cvt.u16.u32 	%rs18436, %r29146;
	bfe.u32 	%r29147, %r29144, 8, 8;
	cvt.u16.u32 	%rs18435, %r29147;
	bfe.u32 	%r29148, %r29144, 16, 8;
	cvt.u16.u32 	%rs18434, %r29148;
	bfe.u32 	%r29149, %r29144, 24, 8;
	cvt.u16.u32 	%rs18433, %r29149;
	bfe.u32 	%r29150, %r29145, 0, 8;
	cvt.u16.u32 	%rs18432, %r29150;
	bfe.u32 	%r29151, %r29145, 8, 8;
	cvt.u16.u32 	%rs18431, %r29151;
	bfe.u32 	%r29152, %r29145, 16, 8;
	cvt.u16.u32 	%rs18430, %r29152;
	bfe.u32 	%r29153, %r29145, 24, 8;
	cvt.u16.u32 	%rs18429, %r29153;
	ld.local.v2.b32 	{%r29154, %r29155}, [%rd121+16];
	bfe.u32 	%r29156, %r29154, 0, 8;
	cvt.u16.u32 	%rs18428, %r29156;
	bfe.u32 	%r29157, %r29154, 8, 8;
	cvt.u16.u32 	%rs18427, %r29157;
	bfe.u32 	%r29158, %r29154, 16, 8;
	cvt.u16.u32 	%rs18426, %r29158;
	bfe.u32 	%r29159, %r29154, 24, 8;
	cvt.u16.u32 	%rs18425, %r29159;
	bfe.u32 	%r29160, %r29155, 0, 8;
	cvt.u16.u32 	%rs18424, %r29160;
	bfe.u32 	%r29161, %r29155, 8, 8;
	cvt.u16.u32 	%rs18423, %r29161;
	bfe.u32 	%r29162, %r29155, 16, 8;
	cvt.u16.u32 	%rs18422, %r29162;
	bfe.u32 	%r29163, %r29155, 24, 8;
	cvt.u16.u32 	%rs18421, %r29163;
	ld.local.v2.b32 	{%r29164, %r29165}, [%rd121+24];
	bfe.u32 	%r29166, %r29164, 0, 8;
	cvt.u16.u32 	%rs18420, %r29166;
	bfe.u32 	%r29167, %r29164, 8, 8;
	cvt.u16.u32 	%rs18419, %r29167;
	bfe.u32 	%r29168, %r29164, 16, 8;
	cvt.u16.u32 	%rs18418, %r29168;
	bfe.u32 	%r29169, %r29164, 24, 8;
	cvt.u16.u32 	%rs18417, %r29169;
	bfe.u32 	%r29170, %r29165, 0, 8;
	cvt.u16.u32 	%rs18416, %r29170;
	bfe.u32 	%r29171, %r29165, 8, 8;
	cvt.u16.u32 	%rs18415, %r29171;
	bfe.u32 	%r29172, %r29165, 16, 8;
	cvt.u16.u32 	%rs18414, %r29172;
	bfe.u32 	%r29173, %r29165, 24, 8;
	cvt.u16.u32 	%rs18413, %r29173;
	ld.local.v2.b32 	{%r29174, %r29175}, [%rd121+32];
	bfe.u32 	%r29176, %r29174, 0, 8;
	cvt.u16.u32 	%rs18412, %r29176;
	bfe.u32 	%r29177, %r29174, 8, 8;
	cvt.u16.u32 	%rs18411, %r29177;
	bfe.u32 	%r29178, %r29174, 16, 8;
	cvt.u16.u32 	%rs18410, %r29178;
	bfe.u32 	%r29179, %r29174, 24, 8;
	cvt.u16.u32 	%rs18409, %r29179;
	bfe.u32 	%r29180, %r29175, 0, 8;
	cvt.u16.u32 	%rs18408, %r29180;
	bfe.u32 	%r29181, %r29175, 8, 8;
	cvt.u16.u32 	%rs18407, %r29181;
	bfe.u32 	%r29182, %r29175, 16, 8;
	cvt.u16.u32 	%rs18406, %r29182;
	bfe.u32 	%r29183, %r29175, 24, 8;
	cvt.u16.u32 	%rs18405, %r29183;
	ld.local.v2.b32 	{%r29184, %r29185}, [%rd121+40];
	bfe.u32 	%r29186, %r29184, 0, 8;
	cvt.u16.u32 	%rs18404, %r29186;
	bfe.u32 	%r29187, %r29184, 8, 8;
	cvt.u16.u32 	%rs18403, %r29187;
	bfe.u32 	%r29188, %r29184, 16, 8;
	cvt.u16.u32 	%rs18402, %r29188;
	bfe.u32 	%r29189, %r29184, 24, 8;
	cvt.u16.u32 	%rs18401, %r29189;
	bfe.u32 	%r29190, %r29185, 0, 8;
	cvt.u16.u32 	%rs18400, %r29190;
	bfe.u32 	%r29191, %r29185, 8, 8;
	cvt.u16.u32 	%rs18399, %r29191;
	bfe.u32 	%r29192, %r29185, 16, 8;
	cvt.u16.u32 	%rs18398, %r29192;
	bfe.u32 	%r29193, %r29185, 24, 8;
	cvt.u16.u32 	%rs18397, %r29193;
	ld.local.v2.u8 	{%rs18396, %rs18395}, [%rd121+48];
	ld.local.u32 	%r33038, [%rd121+52];
	ld.local.v2.u32 	{%r33036, %r33037}, [%rd121+56];
$L__BB1_56:
	setp.gt.s32 	%p721, %r27847, 3;
	add.s32 	%r33039, %r33026, %r28865;
	@%p721 bra 	$L__BB1_58;
	mov.u32 	%r33036, %r33023;
	mov.u32 	%r33037, %r33024;
	mov.u32 	%r33038, %r33025;
	mov.u16 	%rs18395, %rs18293;
	mov.u16 	%rs18396, %rs18294;
	mov.u16 	%rs18397, %rs18295;
	mov.u16 	%rs18398, %rs18296;
	mov.u16 	%rs18399, %rs18297;
	mov.u16 	%rs18400, %rs18298;
	mov.u16 	%rs18401, %rs18299;
	mov.u16 	%rs18402, %rs18300;
	mov.u16 	%rs18403, %rs18301;
	mov.u16 	%rs18404, %rs18302;
	mov.u16 	%rs18405, %rs18303;
	mov.u16 	%rs18406, %rs18304;
	mov.u16 	%rs18407, %rs18305;
	mov.u16 	%rs18408, %rs18306;
	mov.u16 	%rs18409, %rs18307;
	mov.u16 	%rs18410, %rs18308;
	mov.u16 	%rs18411, %rs18309;
	mov.u16 	%rs18412, %rs18310;
	mov.u16 	%rs18413, %rs18311;
	mov.u16 	%rs18414, %rs18312;
	mov.u16 	%rs18415, %rs18313;
	mov.u16 	%rs18416, %rs18314;
	mov.u16 	%rs18417, %rs18315;
	mov.u16 	%rs18418, %rs18316;
	mov.u16 	%rs18419, %rs18317;
	mov.u16 	%rs18420, %rs18318;
	mov.u16 	%rs18421, %rs18319;
	mov.u16 	%rs18422, %rs18320;
	mov.u16 	%rs18423, %rs18321;
	mov.u16 	%rs18424, %rs18322;
	mov.u16 	%rs18425, %rs18323;
	mov.u16 	%rs18426, %rs18324;
	mov.u16 	%rs18427, %rs18325;
	mov.u16 	%rs18428, %rs18326;
	mov.u16 	%rs18429, %rs18327;
	mov.u16 	%rs18430, %rs18328;
	mov.u16 	%rs18431, %rs18329;
	mov.u16 	%rs18432, %rs18330;
	mov.u16 	%rs18433, %rs18331;
	mov.u16 	%rs18434, %rs18332;
	mov.u16 	%rs18435, %rs18333;
	mov.u16 	%rs18436, %rs18334;
	mov.u16 	%rs18437, %rs18335;
	mov.u16 	%rs18438, %rs18336;
	mov.u16 	%rs18439, %rs18337;
	mov.u16 	%rs18440, %rs18338;
	mov.u16 	%rs18441, %rs18339;
	mov.u16 	%rs18442, %rs18340;
	mov.u16 	%rs18443, %rs18341;
	mov.u16 	%rs18444, %rs18342;
	mov.u32 	%r33039, %r33026;
$L__BB1_58:
	st.local.u32 	[%rd122], %r33039;
	cvt.u32.u16 	%r29284, %rs18438;
	cvt.u32.u16 	%r29285, %rs18437;
	prmt.b32 	%r29286, %r29284, %r29285, 0x3340U;
	cvt.u32.u16 	%r29287, %rs18439;
	cvt.u32.u16 	%r29288, %rs18440;
	prmt.b32 	%r29289, %r29288, %r29287, 0x3340U;
	prmt.b32 	%r29290, %r29289, %r29286, 0x5410U;
	cvt.u32.u16 	%r29291, %rs18442;
	cvt.u32.u16 	%r29292, %rs18441;
	prmt.b32 	%r29293, %r29291, %r29292, 0x3340U;
	cvt.u32.u16 	%r29294, %rs18443;
	cvt.u32.u16 	%r29295, %rs18444;
	prmt.b32 	%r29296, %r29295, %r29294, 0x3340U;
	prmt.b32 	%r29297, %r29296, %r29293, 0x5410U;
	st.local.v2.b32 	[%rd122+8], {%r29297, %r29290};
	cvt.u32.u16 	%r29298, %rs18430;
	cvt.u32.u16 	%r29299, %rs18429;
	prmt.b32 	%r29300, %r29298, %r29299, 0x3340U;
	cvt.u32.u16 	%r29301, %rs18431;
	cvt.u32.u16 	%r29302, %rs18432;
	prmt.b32 	%r29303, %r29302, %r29301, 0x3340U;
	prmt.b32 	%r29304, %r29303, %r29300, 0x5410U;
	cvt.u32.u16 	%r29305, %rs18434;
	cvt.u32.u16 	%r29306, %rs18433;
	prmt.b32 	%r29307, %r29305, %r29306, 0x3340U;
	cvt.u32.u16 	%r29308, %rs18435;
	cvt.u32.u16 	%r29309, %rs18436;
	prmt.b32 	%r29310, %r29309, %r29308, 0x3340U;
	prmt.b32 	%r29311, %r29310, %r29307, 0x5410U;
	st.local.v2.b32 	[%rd122+16], {%r29311, %r29304};
	cvt.u32.u16 	%r29312, %rs18422;
	cvt.u32.u16 	%r29313, %rs18421;
	prmt.b32 	%r29314, %r29312, %r29313, 0x3340U;
	cvt.u32.u16 	%r29315, %rs18423;
	cvt.u32.u16 	%r29316, %rs18424;
	prmt.b32 	%r29317, %r29316, %r29315, 0x3340U;
	prmt.b32 	%r29318, %r29317, %r29314, 0x5410U;
	cvt.u32.u16 	%r29319, %rs18426;
	cvt.u32.u16 	%r29320, %rs18425;
	prmt.b32 	%r29321, %r29319, %r29320, 0x3340U;
	cvt.u32.u16 	%r29322, %rs18427;
	cvt.u32.u16 	%r29323, %rs18428;
	prmt.b32 	%r29324, %r29323, %r29322, 0x3340U;
	prmt.b32 	%r29325, %r29324, %r29321, 0x5410U;
	st.local.v2.b32 	[%rd122+24], {%r29325, %r29318};
	cvt.u32.u16 	%r29326, %rs18414;
	cvt.u32.u16 	%r29327, %rs18413;
	prmt.b32 	%r29328, %r29326, %r29327, 0x3340U;
	cvt.u32.u16 	%r29329, %rs18415;
	cvt.u32.u16 	%r29330, %rs18416;
	prmt.b32 	%r29331, %r29330, %r29329, 0x3340U;
	prmt.b32 	%r29332, %r29331, %r29328, 0x5410U;
	cvt.u32.u16 	%r29333, %rs18418;
	cvt.u32.u16 	%r29334, %rs18417;
	prmt.b32 	%r29335, %r29333, %r29334, 0x3340U;
	cvt.u32.u16 	%r29336, %rs18419;
	cvt.u32.u16 	%r29337, %rs18420;
	prmt.b32 	%r29338, %r29337, %r29336, 0x3340U;
	prmt.b32 	%r29339, %r29338, %r29335, 0x5410U;
	st.local.v2.b32 	[%rd122+32], {%r29339, %r29332};
	cvt.u32.u16 	%r29340, %rs18406;
	cvt.u32.u16 	%r29341, %rs18405;
	prmt.b32 	%r29342, %r29340, %r29341, 0x3340U;
	cvt.u32.u16 	%r29343, %rs18407;
	cvt.u32.u16 	%r29344, %rs18408;
	prmt.b32 	%r29345, %r29344, %r29343, 0x3340U;
	prmt.b32 	%r29346, %r29345, %r29342, 0x5410U;
	cvt.u32.u16 	%r29347, %rs18410;
	cvt.u32.u16 	%r29348, %rs18409;
	prmt.b32 	%r29349, %r29347, %r29348, 0x3340U;
	cvt.u32.u16 	%r29350, %rs18411;
	cvt.u32.u16 	%r29351, %rs18412;
	prmt.b32 	%r29352, %r29351, %r29350, 0x3340U;
	prmt.b32 	%r29353, %r29352, %r29349, 0x5410U;
	st.local.v2.b32 	[%rd122+40], {%r29353, %r29346};
	cvt.u32.u16 	%r29354, %rs18398;
	cvt.u32.u16 	%r29355, %rs18397;
	prmt.b32 	%r29356, %r29354, %r29355, 0x3340U;
	cvt.u32.u16 	%r29357, %rs18399;
	cvt.u32.u16 	%r29358, %rs18400;
	prmt.b32 	%r29359, %r29358, %r29357, 0x3340U;
	prmt.b32 	%r29360, %r29359, %r29356, 0x5410U;
	cvt.u32.u16 	%r29361, %rs18402;
	cvt.u32.u16 	%r29362, %rs18401;
	prmt.b32 	%r29363, %r29361, %r29362, 0x3340U;
	cvt.u32.u16 	%r29364, %rs18403;
	cvt.u32.u16 	%r29365, %rs18404;
	prmt.b32 	%r29366, %r29365, %r29364, 0x3340U;
	prmt.b32 	%r29367, %r29366, %r29363, 0x5410U;
	st.local.v2.b32 	[%rd122+48], {%r29367, %r29360};
	st.local.v2.u8 	[%rd122+56], {%rs18396, %rs18395};
	st.local.u32 	[%rd122+60], %r33038;
	st.local.v2.u32 	[%rd122+64], {%r33036, %r33037};
	and.b32  	%r29368, %r29295, 255;
	and.b16  	%rs17926, %rs18443, 255;
	mul.wide.u16 	%r29369, %rs17926, 256;
	or.b32  	%r29370, %r29369, %r29368;
	shl.b32 	%r29371, %r29291, 16;
	and.b32  	%r29372, %r29371, 16711680;
	or.b32  	%r29373, %r29370, %r29372;
	shl.b32 	%r29374, %r29292, 24;
	or.b32  	%r29205, %r29373, %r29374;
	and.b32  	%r29375, %r29288, 255;
	and.b16  	%rs17927, %rs18439, 255;
	mul.wide.u16 	%r29376, %rs17927, 256;
	or.b32  	%r29377, %r29376, %r29375;
	shl.b32 	%r29378, %r29284, 16;
	and.b32  	%r29379, %r29378, 16711680;
	or.b32  	%r29380, %r29377, %r29379;
	shl.b32 	%r29381, %r29285, 24;
	or.b32  	%r29210, %r29380, %r29381;
	and.b32  	%r29382, %r29309, 255;
	and.b16  	%rs17928, %rs18435, 255;
	mul.wide.u16 	%r29383, %rs17928, 256;
	or.b32  	%r29384, %r29383, %r29382;
	shl.b32 	%r29385, %r29305, 16;
	and.b32  	%r29386, %r29385, 16711680;
	or.b32  	%r29387, %r29384, %r29386;
	shl.b32 	%r29388, %r29306, 24;
	or.b32  	%r29215, %r29387, %r29388;
	and.b32  	%r29389, %r29302, 255;
	and.b16  	%rs17929, %rs18431, 255;
	mul.wide.u16 	%r29390, %rs17929, 256;
	or.b32  	%r29391, %r29390, %r29389;
	shl.b32 	%r29392, %r29298, 16;
	and.b32  	%r29393, %r29392, 16711680;
	or.b32  	%r29394, %r29391, %r29393;
	shl.b32 	%r29395, %r29299, 24;
	or.b32  	%r29220, %r29394, %r29395;
	and.b32  	%r29396, %r29323, 255;
	and.b16  	%rs17930, %rs18427, 255;
	mul.wide.u16 	%r29397, %rs17930, 256;
	or.b32  	%r29398, %r29397, %r29396;
	shl.b32 	%r29399, %r29319, 16;
	and.b32  	%r29400, %r29399, 16711680;
	or.b32  	%r29401, %r29398, %r29400;
	shl.b32 	%r29402, %r29320, 24;
	or.b32  	%r29225, %r29401, %r29402;
	and.b32  	%r29403, %r29316, 255;
	and.b16  	%rs17931, %rs18423, 255;
	mul.wide.u16 	%r29404, %rs17931, 256;
	or.b32  	%r29405, %r29404, %r29403;
	shl.b32 	%r29406, %r29312, 16;
	and.b32  	%r29407, %r29406, 16711680;
	or.b32  	%r29408, %r29405, %r29407;
	shl.b32 	%r29409, %r29313, 24;
	or.b32  	%r29230, %r29408, %r29409;
	and.b32  	%r29410, %r29337, 255;
	and.b16  	%rs17932, %rs18419, 255;
	mul.wide.u16 	%r29411, %rs17932, 256;
	or.b32  	%r29412, %r29411, %r29410;
	shl.b32 	%r29413, %r29333, 16;
	and.b32  	%r29414, %r29413, 16711680;
	or.b32  	%r29415, %r29412, %r29414;
	shl.b32 	%r29416, %r29334, 24;
	or.b32  	%r29235, %r29415, %r29416;
	and.b32  	%r29417, %r29330, 255;
	and.b16  	%rs17933, %rs18415, 255;
	mul.wide.u16 	%r29418, %rs17933, 256;
	or.b32  	%r29419, %r29418, %r29417;
	shl.b32 	%r29420, %r29326, 16;
	and.b32  	%r29421, %r29420, 16711680;
	or.b32  	%r29422, %r29419, %r29421;
	shl.b32 	%r29423, %r29327, 24;
	or.b32  	%r29240, %r29422, %r29423;
	and.b32  	%r29424, %r29351, 255;
	and.b16  	%rs17934, %rs18411, 255;
	mul.wide.u16 	%r29425, %rs17934, 256;
	or.b32  	%r29426, %r29425, %r29424;
	shl.b32 	%r29427, %r29347, 16;
	and.b32  	%r29428, %r29427, 16711680;
	or.b32  	%r29429, %r29426, %r29428;
	shl.b32 	%r29430, %r29348, 24;
	or.b32  	%r29245, %r29429, %r29430;
	and.b32  	%r29431, %r29344, 255;
	and.b16  	%rs17935, %rs18407, 255;
	mul.wide.u16 	%r29432, %rs17935, 256;
	or.b32  	%r29433, %r29432, %r29431;
	shl.b32 	%r29434, %r29340, 16;
	and.b32  	%r29435, %r29434, 16711680;
	or.b32  	%r29436, %r29433, %r29435;
	shl.b32 	%r29437, %r29341, 24;
	or.b32  	%r29250, %r29436, %r29437;
	and.b32  	%r29438, %r29365, 255;
	and.b16  	%rs17936, %rs18403, 255;
	mul.wide.u16 	%r29439, %rs17936, 256;
	or.b32  	%r29440, %r29439, %r29438;
	shl.b32 	%r29441, %r29361, 16;
	and.b32  	%r29442, %r29441, 16711680;
	or.b32  	%r29443, %r29440, %r29442;
	shl.b32 	%r29444, %r29362, 24;
	or.b32  	%r29255, %r29443, %r29444;
	and.b32  	%r29445, %r29358, 255;
	and.b16  	%rs17937, %rs18399, 255;
	mul.wide.u16 	%r29446, %rs17937, 256;
	or.b32  	%r29447, %r29446, %r29445;
	shl.b32 	%r29448, %r29354, 16;
	and.b32  	%r29449, %r29448, 16711680;
	or.b32  	%r29450, %r29447, %r29449;
	shl.b32 	%r29451, %r29355, 24;
	or.b32  	%r29260, %r29450, %r29451;
	cvt.u32.u16 	%r29452, %rs18396;
	and.b32  	%r29453, %r29452, 255;
	and.b16  	%rs17938, %rs18395, 255;
	mul.wide.u16 	%r29454, %rs17938, 256;
	or.b32  	%r29265, %r29454, %r29453;
	mov.b32 	%r29281, 8;
	mov.b32 	%r29282, 0;
	mov.b32 	%r29283, -1;
	// begin inline asm
	shfl.sync.up.b32 %r29194, %r33039, %r29281, %r29282, %r29283;
	// end inline asm
	// begin inline asm
	shfl.sync.up.b32 %r29199, %r29200, %r29281, %r29282, %r29283;
	// end inline asm
	// begin inline asm
	shfl.sync.up.b32 %r29204, %r29205, %r29281, %r29282, %r29283;
	// end inline asm
	// begin inline asm
	shfl.sync.up.b32 %r29209, %r29210, %r29281, %r29282, %r29283;
	// end inline asm
	// begin inline asm
	shfl.sync.up.b32 %r29214, %r29215, %r29281, %r29282, %r29283;
	// end inline asm
	// begin inline asm
	shfl.sync.up.b32 %r29219, %r29220, %r29281, %r29282, %r29283;
	// end inline asm
	// begin inline asm
	shfl.sync.up.b32 %r29224, %r29225, %r29281, %r29282, %r29283;
	// end inline asm
	// begin inline asm
	shfl.sync.up.b32 %r29229, %r29230, %r29281, %r29282, %r29283;
	// end inline asm
	// begin inline asm
	shfl.sync.up.b32 %r29234, %r29235, %r29281, %r29282, %r29283;
	// end inline asm
	// begin inline asm
	shfl.sync.up.b32 %r29239, %r29240, %r29281, %r29282, %r29283;
	// end inline asm
	// begin inline asm
	shfl.sync.up.b32 %r29244, %r29245, %r29281, %r29282, %r29283;
	// end inline asm
	// begin inline asm
	shfl.sync.up.b32 %r29249, %r29250, %r29281, %r29282, %r29283;
	// end inline asm
	// begin inline asm
	shfl.sync.up.b32 %r29254, %r29255, %r29281, %r29282, %r29283;
	// end inline asm
	// begin inline asm
	shfl.sync.up.b32 %r29259, %r29260, %r29281, %r29282, %r29283;
	// end inline asm
	// begin inline asm
	shfl.sync.up.b32 %r29264, %r29265, %r29281, %r29282, %r29283;
	// end inline asm
	// begin inline asm
	shfl.sync.up.b32 %r29269, %r33038, %r29281, %r29282, %r29283;
	// end inline asm
	// begin inline asm
	shfl.sync.up.b32 %r29274, %r33036, %r29281, %r29282, %r29283;
	// end inline asm
	// begin inline asm
	shfl.sync.up.b32 %r29279, %r33037, %r29281, %r29282, %r29283;
	// end inline asm
	mov.b64 	%rd3140, {%r29274, %r29279};
	mov.b64 	%fd8, %rd3140;
	cvt.u16.u32 	%rs18445, %r29204;
	cvt.u16.u32 	%rs17939, %r29264;
	shr.u32 	%r29455, %r29264, 8;
	cvt.u16.u32 	%rs17940, %r29455;
	st.local.u32 	[%rd123], %r29194;
	st.local.v2.b32 	[%rd123+8], {%r29204, %r29209};
	st.local.v2.b32 	[%rd123+16], {%r29214, %r29219};
	st.local.v2.b32 	[%rd123+24], {%r29224, %r29229};
	st.local.v2.b32 	[%rd123+32], {%r29234, %r29239};
	st.local.v2.b32 	[%rd123+40], {%r29244, %r29249};
	st.local.v2.b32 	[%rd123+48], {%r29254, %r29259};
	st.local.v2.u8 	[%rd123+56], {%rs17939, %rs17940};
	st.local.u32 	[%rd123+60], %r29269;
	st.local.v2.u32 	[%rd123+64], {%r29274, %r29279};
	setp.ne.s32 	%p722, %r33039, 0;
	mov.u16 	%rs18546, %rs18444;
	mov.u16 	%rs18545, %rs18443;
	mov.u16 	%rs18544, %rs18442;
	mov.u16 	%rs18543, %rs18441;
	mov.u16 	%rs18542, %rs18440;
	mov.u16 	%rs18541, %rs18439;
	mov.u16 	%rs18540, %rs18438;
	mov.u16 	%rs18539, %rs18437;
	mov.u16 	%rs18538, %rs18436;
	mov.u16 	%rs18537, %rs18435;
	mov.u16 	%rs18536, %rs18434;
	mov.u16 	%rs18535, %rs18433;
	mov.u16 	%rs18534, %rs18432;
	mov.u16 	%rs18533, %rs18431;
	mov.u16 	%rs18532, %rs18430;
	mov.u16 	%rs18531, %rs18429;
	mov.u16 	%rs18530, %rs18428;
	mov.u16 	%rs18529, %rs18427;
	mov.u16 	%rs18528, %rs18426;
	mov.u16 	%rs18527, %rs18425;
	mov.u16 	%rs18526, %rs18424;
	mov.u16 	%rs18525, %rs18423;
	mov.u16 	%rs18524, %rs18422;
	mov.u16 	%rs18523, %rs18421;
	mov.u16 	%rs18522, %rs18420;
	mov.u16 	%rs18521, %rs18419;
	mov.u16 	%rs18520, %rs18418;
	mov.u16 	%rs18519, %rs18417;
	mov.u16 	%rs18518, %rs18416;
	mov.u16 	%rs18517, %rs18415;
	mov.u16 	%rs18516, %rs18414;
	mov.u16 	%rs18515, %rs18413;
	mov.u16 	%rs18514, %rs18412;
	mov.u16 	%rs18513, %rs18411;
	mov.u16 	%rs18512, %rs18410;
	mov.u16 	%rs18511, %rs18409;
	mov.u16 	%rs18510, %rs18408;
	mov.u16 	%rs18509, %rs18407;
	mov.u16 	%rs18508, %rs18406;
	mov.u16 	%rs18507, %rs18405;
	mov.u16 	%rs18506, %rs18404;
	mov.u16 	%rs18505, %rs18403;
	mov.u16 	%rs18504, %rs18402;
	mov.u16 	%rs18503, %rs18401;
	mov.u16 	%rs18502, %rs18400;
	mov.u16 	%rs18501, %rs18399;
	mov.u16 	%rs18500, %rs18398;
	mov.u16 	%rs18499, %rs18397;
	mov.u16 	%rs18498, %rs18396;
	mov.u16 	%rs18497, %rs18395;
	mov.u32 	%r33051, %r33038;
	mov.u32 	%r33049, %r33036;
	mov.u32 	%r33050, %r33037;
	@%p722 bra 	$L__BB1_70;
	mov.b64 	%rd3141, {%r33036, %r33037};
	mov.b64 	%fd399, %rd3141;
	mov.b16 	%rs17941, 0;
	st.local.u8 	[%rd121], %rs17941;
	add.s32 	%r29457, %r33038, %r29269;
	st.local.u32 	[%rd121+52], %r29457;
	add.f64 	%fd400, %fd8, %fd399;
	st.local.f64 	[%rd121+56], %fd400;
	mov.b32 	%r33040, 0;
$L__BB1_60:
	mov.u32 	%r146, %r33040;
	cvt.u64.u32 	%rd3142, %r146;
	add.s64 	%rd3143, %rd121, %rd3142;
	ld.local.u8 	%rs17942, [%rd3143];
	setp.ne.s16 	%p723, %rs17942, 0;
	add.s32 	%r33040, %r146, 1;
	@%p723 bra 	$L__BB1_60;
	and.b16  	%rs17943, %rs18445, 255;
	setp.eq.s16 	%p724, %rs17943, 0;
	mov.u32 	%r33042, %r146;
	@%p724 bra 	$L__BB1_64;
	mov.b32 	%r33041, 0;
$L__BB1_63:
	add.s32 	%r29459, %r33041, %r146;
	cvt.u64.u32 	%rd3144, %r29459;
	add.s64 	%rd3145, %rd121, %rd3144;
	st.local.u8 	[%rd3145], %rs18445;
	add.s32 	%r149, %r33041, 1;
	add.s32 	%r33042, %r149, %r146;
	cvt.u64.u32 	%rd3146, %r33041;
	add.s64 	%rd3147, %rd135, %rd3146;
	ld.local.u8 	%rs18445, [%rd3147+1];
	setp.ne.s16 	%p725, %rs18445, 0;
	mov.u32 	%r33041, %r149;
	@%p725 bra 	$L__BB1_63;
$L__BB1_64:
	cvt.u64.u32 	%rd3148, %r33042;
	add.s64 	%rd3149, %rd121, %rd3148;
	mov.b16 	%rs17944, 0;
	st.local.u8 	[%rd3149], %rs17944;
	mov.b32 	%r33043, 0;
$L__BB1_65:
	mov.u32 	%r152, %r33043;
	cvt.u64.u32 	%rd3150, %r152;
	add.s64 	%rd3151, %rd121, %rd3150;
	ld.local.u8 	%rs17945, [%rd3151];
	setp.ne.s16 	%p726, %rs17945, 0;
	add.s32 	%r33043, %r152, 1;
	@%p726 bra 	$L__BB1_65;
	and.b16  	%rs17946, %rs18444, 255;
	setp.eq.s16 	%p727, %rs17946, 0;
	mov.u32 	%r33045, %r152;
	@%p727 bra 	$L__BB1_69;
	mov.b32 	%r33044, 0;
	mov.u16 	%rs18446, %rs18444;
$L__BB1_68:
	add.s32 	%r29462, %r33044, %r152;
	cvt.u64.u32 	%rd3152, %r29462;
	add.s64 	%rd3153, %rd121, %rd3152;
	st.local.u8 	[%rd3153], %rs18446;
	add.s32 	%r155, %r33044, 1;
	add.s32 	%r33045, %r155, %r152;
	cvt.u64.u32 	%rd3154, %r33044;
	add.s64 	%rd3155, %rd134, %rd3154;
	ld.local.u8 	%rs18446, [%rd3155+1];
	setp.ne.s16 	%p728, %rs18446, 0;
	mov.u32 	%r33044, %r155;
	@%p728 bra 	$L__BB1_68;
$L__BB1_69:
	cvt.u64.u32 	%rd3156, %r33045;
	add.s64 	%rd3157, %rd121, %rd3156;
	mov.b16 	%rs17947, 0;
	st.local.u8 	[%rd3157], %rs17947;
	ld.local.v2.b32 	{%r29463, %r29464}, [%rd121];
	bfe.u32 	%r29465, %r29463, 0, 8;
	cvt.u16.u32 	%rs18546, %r29465;
	bfe.u32 	%r29466, %r29463, 8, 8;
	cvt.u16.u32 	%rs18545, %r29466;
	bfe.u32 	%r29467, %r29463, 16, 8;
	cvt.u16.u32 	%rs18544, %r29467;
	bfe.u32 	%r29468, %r29463, 24, 8;
	cvt.u16.u32 	%rs18543, %r29468;
	bfe.u32 	%r29469, %r29464, 0, 8;
	cvt.u16.u32 	%rs18542, %r29469;
	bfe.u32 	%r29470, %r29464, 8, 8;
	cvt.u16.u32 	%rs18541, %r29470;
	bfe.u32 	%r29471, %r29464, 16, 8;
	cvt.u16.u32 	%rs18540, %r29471;
	bfe.u32 	%r29472, %r29464, 24, 8;
	cvt.u16.u32 	%rs18539, %r29472;
	ld.local.v2.b32 	{%r29473, %r29474}, [%rd121+8];
	bfe.u32 	%r29475, %r29473, 0, 8;
	cvt.u16.u32 	%rs18538, %r29475;
	bfe.u32 	%r29476, %r29473, 8, 8;
	cvt.u16.u32 	%rs18537, %r29476;
	bfe.u32 	%r29477, %r29473, 16, 8;
	cvt.u16.u32 	%rs18536, %r29477;
	bfe.u32 	%r29478, %r29473, 24, 8;
	cvt.u16.u32 	%rs18535, %r29478;
	bfe.u32 	%r29479, %r29474, 0, 8;
	cvt.u16.u32 	%rs18534, %r29479;
	bfe.u32 	%r29480, %r29474, 8, 8;
	cvt.u16.u32 	%rs18533, %r29480;
	bfe.u32 	%r29481, %r29474, 16, 8;
	cvt.u16.u32 	%rs18532, %r29481;
	bfe.u32 	%r29482, %r29474, 24, 8;
	cvt.u16.u32 	%rs18531, %r29482;
	ld.local.v2.b32 	{%r29483, %r29484}, [%rd121+16];
	bfe.u32 	%r29485, %r29483, 0, 8;
	cvt.u16.u32 	%rs18530, %r29485;
	bfe.u32 	%r29486, %r29483, 8, 8;
	cvt.u16.u32 	%rs18529, %r29486;
	bfe.u32 	%r29487, %r29483, 16, 8;
	cvt.u16.u32 	%rs18528, %r29487;
	bfe.u32 	%r29488, %r29483, 24, 8;
	cvt.u16.u32 	%rs18527, %r29488;
	bfe.u32 	%r29489, %r29484, 0, 8;
	cvt.u16.u32 	%rs18526, %r29489;
	bfe.u32 	%r29490, %r29484, 8, 8;
	cvt.u16.u32 	%rs18525, %r29490;
	bfe.u32 	%r29491, %r29484, 16, 8;
	cvt.u16.u32 	%rs18524, %r29491;
	bfe.u32 	%r29492, %r29484, 24, 8;
	cvt.u16.u32 	%rs18523, %r29492;
	ld.local.v2.b32 	{%r29493, %r29494}, [%rd121+24];
	bfe.u32 	%r29495, %r29493, 0, 8;
	cvt.u16.u32 	%rs18522, %r29495;
	bfe.u32 	%r29496, %r29493, 8, 8;
	cvt.u16.u32 	%rs18521, %r29496;
	bfe.u32 	%r29497, %r29493, 16, 8;
	cvt.u16.u32 	%rs18520, %r29497;
	bfe.u32 	%r29498, %r29493, 24, 8;
	cvt.u16.u32 	%rs18519, %r29498;
	bfe.u32 	%r29499, %r29494, 0, 8;
	cvt.u16.u32 	%rs18518, %r29499;
	bfe.u32 	%r29500, %r29494, 8, 8;
	cvt.u16.u32 	%rs18517, %r29500;
	bfe.u32 	%r29501, %r29494, 16, 8;
	cvt.u16.u32 	%rs18516, %r29501;
	bfe.u32 	%r29502, %r29494, 24, 8;
	cvt.u16.u32 	%rs18515, %r29502;
	ld.local.v2.b32 	{%r29503, %r29504}, [%rd121+32];
	bfe.u32 	%r29505, %r29503, 0, 8;
	cvt.u16.u32 	%rs18514, %r29505;
	bfe.u32 	%r29506, %r29503, 8, 8;
	cvt.u16.u32 	%rs18513, %r29506;
	bfe.u32 	%r29507, %r29503, 16, 8;
	cvt.u16.u32 	%rs18512, %r29507;
	bfe.u32 	%r29508, %r29503, 24, 8;
	cvt.u16.u32 	%rs18511, %r29508;
	bfe.u32 	%r29509, %r29504, 0, 8;
	cvt.u16.u32 	%rs18510, %r29509;
	bfe.u32 	%r29510, %r29504, 8, 8;
	cvt.u16.u32 	%rs18509, %r29510;
	bfe.u32 	%r29511, %r29504, 16, 8;
	cvt.u16.u32 	%rs18508, %r29511;
	bfe.u32 	%r29512, %r29504, 24, 8;
	cvt.u16.u32 	%rs18507, %r29512;
	ld.local.v2.b32 	{%r29513, %r29514}, [%rd121+40];
	bfe.u32 	%r29515, %r29513, 0, 8;
	cvt.u16.u32 	%rs18506, %r29515;
	bfe.u32 	%r29516, %r29513, 8, 8;
	cvt.u16.u32 	%rs18505, %r29516;
	bfe.u32 	%r29517, %r29513, 16, 8;
	cvt.u16.u32 	%rs18504, %r29517;
	bfe.u32 	%r29518, %r29513, 24, 8;
	cvt.u16.u32 	%rs18503, %r29518;
	bfe.u32 	%r29519, %r29514, 0, 8;
	cvt.u16.u32 	%rs18502, %r29519;
	bfe.u32 	%r29520, %r29514, 8, 8;
	cvt.u16.u32 	%rs18501, %r29520;
	bfe.u32 	%r29521, %r29514, 16, 8;
	cvt.u16.u32 	%rs18500, %r29521;
	bfe.u32 	%r29522, %r29514, 24, 8;
	cvt.u16.u32 	%rs18499, %r29522;
	ld.local.v2.u8 	{%rs18498, %rs18497}, [%rd121+48];
	ld.local.u32 	%r33051, [%rd121+52];
	ld.local.v2.u32 	{%r33049, %r33050}, [%rd121+56];
$L__BB1_70:
	setp.gt.s32 	%p729, %r27847, 7;
	add.s32 	%r33052, %r33039, %r29194;
	@%p729 bra 	$L__BB1_72;
	mov.u32 	%r33049, %r33036;
	mov.u32 	%r33050, %r33037;
	mov.u32 	%r33051, %r33038;
	mov.u16 	%rs18497, %rs18395;
	mov.u16 	%rs18498, %rs18396;
	mov.u16 	%rs18499, %rs18397;
	mov.u16 	%rs18500, %rs18398;
	mov.u16 	%rs18501, %rs18399;
	mov.u16 	%rs18502, %rs18400;
	mov.u16 	%rs18503, %rs18401;
	mov.u16 	%rs18504, %rs18402;
	mov.u16 	%rs18505, %rs18403;
	mov.u16 	%rs18506, %rs18404;
	mov.u16 	%rs18507, %rs18405;
	mov.u16 	%rs18508, %rs18406;
	mov.u16 	%rs18509, %rs18407;
	mov.u16 	%rs18510, %rs18408;
	mov.u16 	%rs18511, %rs18409;
	mov.u16 	%rs18512, %rs18410;
	mov.u16 	%rs18513, %rs18411;
	mov.u16 	%rs18514, %rs18412;
	mov.u16 	%rs18515, %rs18413;
	mov.u16 	%rs18516, %rs18414;
	mov.u16 	%rs18517, %rs18415;
	mov.u16 	%rs18518, %rs18416;
	mov.u16 	%rs18519, %rs18417;
	mov.u16 	%rs18520, %rs18418;
	mov.u16 	%rs18521, %rs18419;
	mov.u16 	%rs18522, %rs18420;
	mov.u16 	%rs18523, %rs18421;
	mov.u16 	%rs18524, %rs18422;
	mov.u16 	%rs18525, %rs18423;
	mov.u16 	%rs18526, %rs18424;
	mov.u16 	%rs18527, %rs18425;
	mov.u16 	%rs18528, %rs18426;
	mov.u16 	%rs18529, %rs18427;
	mov.u16 	%rs18530, %rs18428;
	mov.u16 	%rs18531, %rs18429;
	mov.u16 	%rs18532, %rs18430;
	mov.u16 	%rs18533, %rs18431;
	mov.u16 	%rs18534, %rs18432;
	mov.u16 	%rs18535, %rs18433;
	mov.u16 	%rs18536, %rs18434;
	mov.u16 	%rs18537, %rs18435;
	mov.u16 	%rs18538, %rs18436;
	mov.u16 	%rs18539, %rs18437;
	mov.u16 	%rs18540, %rs18438;
	mov.u16 	%rs18541, %rs18439;
	mov.u16 	%rs18542, %rs18440;
	mov.u16 	%rs18543, %rs18441;
	mov.u16 	%rs18544, %rs18442;
	mov.u16 	%rs18545, %rs18443;
	mov.u16 	%rs18546, %rs18444;
	mov.u32 	%r33052, %r33039;
$L__BB1_72:
	st.local.u32 	[%rd122], %r33052;
	cvt.u32.u16 	%r29613, %rs18540;
	cvt.u32.u16 	%r29614, %rs18539;
	prmt.b32 	%r29615, %r29613, %r29614, 0x3340U;
	cvt.u32.u16 	%r29616, %rs18541;
	cvt.u32.u16 	%r29617, %rs18542;
	prmt.b32 	%r29618, %r29617, %r29616, 0x3340U;
	prmt.b32 	%r29619, %r29618, %r29615, 0x5410U;
	cvt.u32.u16 	%r29620, %rs18544;
	cvt.u32.u16 	%r29621, %rs18543;
	prmt.b32 	%r29622, %r29620, %r29621, 0x3340U;
	cvt.u32.u16 	%r29623, %rs18545;
	cvt.u32.u16 	%r29624, %rs18546;
	prmt.b32 	%r29625, %r29624, %r29623, 0x3340U;
	prmt.b32 	%r29626, %r29625, %r29622, 0x5410U;
	st.local.v2.b32 	[%rd122+8], {%r29626, %r29619};
	cvt.u32.u16 	%r29627, %rs18532;
	cvt.u32.u16 	%r29628, %rs18531;
	prmt.b32 	%r29629, %r29627, %r29628, 0x3340U;
	cvt.u32.u16 	%r29630, %rs18533;
	cvt.u32.u16 	%r29631, %rs18534;
	prmt.b32 	%r29632, %r29631, %r29630, 0x3340U;
	prmt.b32 	%r29633, %r29632, %r29629, 0x5410U;
	cvt.u32.u16 	%r29634, %rs18536;
	cvt.u32.u16 	%r29635, %rs18535;
	prmt.b32 	%r29636, %r29634, %r29635, 0x3340U;
	cvt.u32.u16 	%r29637, %rs18537;
	cvt.u32.u16 	%r29638, %rs18538;
	prmt.b32 	%r29639, %r29638, %r29637, 0x3340U;
	prmt.b32 	%r29640, %r29639, %r29636, 0x5410U;
	st.local.v2.b32 	[%rd122+16], {%r29640, %r29633};
	cvt.u32.u16 	%r29641, %rs18524;
	cvt.u32.u16 	%r29642, %rs18523;
	prmt.b32 	%r29643, %r29641, %r29642, 0x3340U;
	cvt.u32.u16 	%r29644, %rs18525;
	cvt.u32.u16 	%r29645, %rs18526;
	prmt.b32 	%r29646, %r29645, %r29644, 0x3340U;
	prmt.b32 	%r29647, %r29646, %r29643, 0x5410U;
	cvt.u32.u16 	%r29648, %rs18528;
	cvt.u32.u16 	%r29649, %rs18527;
	prmt.b32 	%r29650, %r29648, %r29649, 0x3340U;
	cvt.u32.u16 	%r29651, %rs18529;
	cvt.u32.u16 	%r29652, %rs18530;
	prmt.b32 	%r29653, %r29652, %r29651, 0x3340U;
	prmt.b32 	%r29654, %r29653, %r29650, 0x5410U;
	st.local.v2.b32 	[%rd122+24], {%r29654, %r29647};
	cvt.u32.u16 	%r29655, %rs18516;
	cvt.u32.u16 	%r29656, %rs18515;
	prmt.b32 	%r29657, %r29655, %r29656, 0x3340U;
	cvt.u32.u16 	%r29658, %rs18517;
	cvt.u32.u16 	%r29659, %rs18518;
	prmt.b32 	%r29660, %r29659, %r29658, 0x3340U;
	prmt.b32 	%r29661, %r29660, %r29657, 0x5410U;
	cvt.u32.u16 	%r29662, %rs18520;
	cvt.u32.u16 	%r29663, %rs18519;
	prmt.b32 	%r29664, %r29662, %r29663, 0x3340U;
	cvt.u32.u16 	%r29665, %rs18521;
	cvt.u32.u16 	%r29666, %rs18522;
	prmt.b32 	%r29667, %r29666, %r29665, 0x3340U;
	prmt.b32 	%r29668, %r29667, %r29664, 0x5410U;
	st.local.v2.b32 	[%rd122+32], {%r29668, %r29661};
	cvt.u32.u16 	%r29669, %rs18508;
	cvt.u32.u16 	%r29670, %rs18507;
	prmt.b32 	%r29671, %r29669, %r29670, 0x3340U;
	cvt.u32.u16 	%r29672, %rs18509;
	cvt.u32.u16 	%r29673, %rs18510;
	prmt.b32 	%r29674, %r29673, %r29672, 0x3340U;
	prmt.b32 	%r29675, %r29674, %r29671, 0x5410U;
	cvt.u32.u16 	%r29676, %rs18512;
	cvt.u32.u16 	%r29677, %rs18511;
	prmt.b32 	%r29678, %r29676, %r29677, 0x3340U;
	cvt.u32.u16 	%r29679, %rs18513;
	cvt.u32.u16 	%r29680, %rs18514;
	prmt.b32 	%r29681, %r29680, %r29679, 0x3340U;
	prmt.b32 	%r29682, %r29681, %r29678, 0x5410U;
	st.local.v2.b32 	[%rd122+40], {%r29682, %r29675};
	cvt.u32.u16 	%r29683, %rs18500;
	cvt.u32.u16 	%r29684, %rs18499;
	prmt.b32 	%r29685, %r29683, %r29684, 0x3340U;
	cvt.u32.u16 	%r29686, %rs18501;
	cvt.u32.u16 	%r29687, %rs18502;
	prmt.b32 	%r29688, %r29687, %r29686, 0x3340U;
	prmt.b32 	%r29689, %r29688, %r29685, 0x5410U;
	cvt.u32.u16 	%r29690, %rs18504;
	cvt.u32.u16 	%r29691, %rs18503;
	prmt.b32 	%r29692, %r29690, %r29691, 0x3340U;
	cvt.u32.u16 	%r29693, %rs18505;
	cvt.u32.u16 	%r29694, %rs18506;
	prmt.b32 	%r29695, %r29694, %r29693, 0x3340U;
	prmt.b32 	%r29696, %r29695, %r29692, 0x5410U;
	st.local.v2.b32 	[%rd122+48], {%r29696, %r29689};
	st.local.v2.u8 	[%rd122+56], {%rs18498, %rs18497};
	st.local.u32 	[%rd122+60], %r33051;
	st.local.v2.u32 	[%rd122+64], {%r33049, %r33050};
	and.b32  	%r29697, %r29624, 255;
	and.b16  	%rs17948, %rs18545, 255;
	mul.wide.u16 	%r29698, %rs17948, 256;
	or.b32  	%r29699, %r29698, %r29697;
	shl.b32 	%r29700, %r29620, 16;
	and.b32  	%r29701, %r29700, 16711680;
	or.b32  	%r29702, %r29699, %r29701;
	shl.b32 	%r29703, %r29621, 24;
	or.b32  	%r29534, %r29702, %r29703;
	and.b32  	%r29704, %r29617, 255;
	and.b16  	%rs17949, %rs18541, 255;
	mul.wide.u16 	%r29705, %rs17949, 256;
	or.b32  	%r29706, %r29705, %r29704;
	shl.b32 	%r29707, %r29613, 16;
	and.b32  	%r29708, %r29707, 16711680;
	or.b32  	%r29709, %r29706, %r29708;
	shl.b32 	%r29710, %r29614, 24;
	or.b32  	%r29539, %r29709, %r29710;
	and.b32  	%r29711, %r29638, 255;
	and.b16  	%rs17950, %rs18537, 255;
	mul.wide.u16 	%r29712, %rs17950, 256;
	or.b32  	%r29713, %r29712, %r29711;
	shl.b32 	%r29714, %r29634, 16;
	and.b32  	%r29715, %r29714, 16711680;
	or.b32  	%r29716, %r29713, %r29715;
	shl.b32 	%r29717, %r29635, 24;
	or.b32  	%r29544, %r29716, %r29717;
	and.b32  	%r29718, %r29631, 255;
	and.b16  	%rs17951, %rs18533, 255;
	mul.wide.u16 	%r29719, %rs17951, 256;
	or.b32  	%r29720, %r29719, %r29718;
	shl.b32 	%r29721, %r29627, 16;
	and.b32  	%r29722, %r29721, 16711680;
	or.b32  	%r29723, %r29720, %r29722;
	shl.b32 	%r29724, %r29628, 24;
	or.b32  	%r29549, %r29723, %r29724;
	and.b32  	%r29725, %r29652, 255;
	and.b16  	%rs17952, %rs18529, 255;
	mul.wide.u16 	%r29726, %rs17952, 256;
	or.b32  	%r29727, %r29726, %r29725;
	shl.b32 	%r29728, %r29648, 16;
	and.b32  	%r29729, %r29728, 16711680;
	or.b32  	%r29730, %r29727, %r29729;
	shl.b32 	%r29731, %r29649, 24;
	or.b32  	%r29554, %r29730, %r29731;
	and.b32  	%r29732, %r29645, 255;
	and.b16  	%rs17953, %rs18525, 255;
	mul.wide.u16 	%r29733, %rs17953, 256;
	or.b32  	%r29734, %r29733, %r29732;
	shl.b32 	%r29735, %r29641, 16;
	and.b32  	%r29736, %r29735, 16711680;
	or.b32  	%r29737, %r29734, %r29736;
	shl.b32 	%r29738, %r29642, 24;
	or.b32  	%r29559, %r29737, %r29738;
	and.b32  	%r29739, %r29666, 255;
	and.b16  	%rs17954, %rs18521, 255;
	mul.wide.u16 	%r29740, %rs17954, 256;
	or.b32  	%r29741, %r29740, %r29739;
	shl.b32 	%r29742, %r29662, 16;
	and.b32  	%r29743, %r29742, 16711680;
	or.b32  	%r29744, %r29741, %r29743;
	shl.b32 	%r29745, %r29663, 24;
	or.b32  	%r29564, %r29744, %r29745;
	and.b32  	%r29746, %r29659, 255;
	and.b16  	%rs17955, %rs18517, 255;
	mul.wide.u16 	%r29747, %rs17955, 256;
	or.b32  	%r29748, %r29747, %r29746;
	shl.b32 	%r29749, %r29655, 16;
	and.b32  	%r29750, %r29749, 16711680;
	or.b32  	%r29751, %r29748, %r29750;
	shl.b32 	%r29752, %r29656, 24;
	or.b32  	%r29569, %r29751, %r29752;
	and.b32  	%r29753, %r29680, 255;
	and.b16  	%rs17956, %rs18513, 255;
	mul.wide.u16 	%r29754, %rs17956, 256;
	or.b32  	%r29755, %r29754, %r29753;
	shl.b32 	%r29756, %r29676, 16;
	and.b32  	%r29757, %r29756, 16711680;
	or.b32  	%r29758, %r29755, %r29757;
	shl.b32 	%r29759, %r29677, 24;
	or.b32  	%r29574, %r29758, %r29759;
	and.b32  	%r29760, %r29673, 255;
	and.b16  	%rs17957, %rs18509, 255;
	mul.wide.u16 	%r29761, %rs17957, 256;
	or.b32  	%r29762, %r29761, %r29760;
	shl.b32 	%r29763, %r29669, 16;
	and.b32  	%r29764, %r29763, 16711680;
	or.b32  	%r29765, %r29762, %r29764;
	shl.b32 	%r29766, %r29670, 24;
	or.b32  	%r29579, %r29765, %r29766;
	and.b32  	%r29767, %r29694, 255;
	and.b16  	%rs17958, %rs18505, 255;
	mul.wide.u16 	%r29768, %rs17958, 256;
	or.b32  	%r29769, %r29768, %r29767;
	shl.b32 	%r29770, %r29690, 16;
	and.b32  	%r29771, %r29770, 16711680;
	or.b32  	%r29772, %r29769, %r29771;
	shl.b32 	%r29773, %r29691, 24;
	or.b32  	%r29584, %r29772, %r29773;
	and.b32  	%r29774, %r29687, 255;
	and.b16  	%rs17959, %rs18501, 255;
	mul.wide.u16 	%r29775, %rs17959, 256;
	or.b32  	%r29776, %r29775, %r29774;
	shl.b32 	%r29777, %r29683, 16;
	and.b32  	%r29778, %r29777, 16711680;
	or.b32  	%r29779, %r29776, %r29778;
	shl.b32 	%r29780, %r29684, 24;
	or.b32  	%r29589, %r29779, %r29780;
	cvt.u32.u16 	%r29781, %rs18498;
	and.b32  	%r29782, %r29781, 255;
	and.b16  	%rs17960, %rs18497, 255;
	mul.wide.u16 	%r29783, %rs17960, 256;
	or.b32  	%r29594, %r29783, %r29782;
	mov.b32 	%r29610, 16;
	mov.b32 	%r29611, 0;
	mov.b32 	%r29612, -1;
	// begin inline asm
	shfl.sync.up.b32 %r29523, %r33052, %r29610, %r29611, %r29612;
	// end inline asm
	// begin inline asm
	shfl.sync.up.b32 %r29528, %r29529, %r29610, %r29611, %r29612;
	// end inline asm
	// begin inline asm
	shfl.sync.up.b32 %r29533, %r29534, %r29610, %r29611, %r29612;
	// end inline asm
	// begin inline asm
	shfl.sync.up.b32 %r29538, %r29539, %r29610, %r29611, %r29612;
	// end inline asm
	// begin inline asm
	shfl.sync.up.b32 %r29543, %r29544, %r29610, %r29611, %r29612;
	// end inline asm
	// begin inline asm
	shfl.sync.up.b32 %r29548, %r29549, %r29610, %r29611, %r29612;
	// end inline asm
	// begin inline asm
	shfl.sync.up.b32 %r29553, %r29554, %r29610, %r29611, %r29612;
	// end inline asm
	// begin inline asm
	shfl.sync.up.b32 %r29558, %r29559, %r29610, %r29611, %r29612;
	// end inline asm
	// begin inline asm
	shfl.sync.up.b32 %r29563, %r29564, %r29610, %r29611, %r29612;
	// end inline asm
	// begin inline asm
	shfl.sync.up.b32 %r29568, %r29569, %r29610, %r29611, %r29612;
	// end inline asm
	// begin inline asm
	shfl.sync.up.b32 %r29573, %r29574, %r29610, %r29611, %r29612;
	// end inline asm
	// begin inline asm
	shfl.sync.up.b32 %r29578, %r29579, %r29610, %r29611, %r29612;
	// end inline asm
	// begin inline asm
	shfl.sync.up.b32 %r29583, %r29584, %r29610, %r29611, %r29612;
	// end inline asm
	// begin inline asm
	shfl.sync.up.b32 %r29588, %r29589, %r29610, %r29611, %r29612;
	// end inline asm
	// begin inline asm
	shfl.sync.up.b32 %r29593, %r29594, %r29610, %r29611, %r29612;
	// end inline asm
	// begin inline asm
	shfl.sync.up.b32 %r29598, %r33051, %r29610, %r29611, %r29612;
	// end inline asm
	// begin inline asm
	shfl.sync.up.b32 %r29603, %r33049, %r29610, %r29611, %r29612;
	// end inline asm
	// begin inline asm
	shfl.sync.up.b32 %r29608, %r33050, %r29610, %r29611, %r29612;
	// end inline asm
	mov.b64 	%rd3158, {%r29603, %r29608};
	mov.b64 	%fd9, %rd3158;
	cvt.u16.u32 	%rs18547, %r29533;
	cvt.u16.u32 	%rs17961, %r29593;
	shr.u32 	%r29784, %r29593, 8;
	cvt.u16.u32 	%rs17962, %r29784;
	st.local.u32 	[%rd123], %r29523;
	st.local.v2.b32 	[%rd123+8], {%r29533, %r29538};
	st.local.v2.b32 	[%rd123+16], {%r29543, %r29548};
	st.local.v2.b32 	[%rd123+24], {%r29553, %r29558};
	st.local.v2.b32 	[%rd123+32], {%r29563, %r29568};
	st.local.v2.b32 	[%rd123+40], {%r29573, %r29578};
	st.local.v2.b32 	[%rd123+48], {%r29583, %r29588};
	st.local.v2.u8 	[%rd123+56], {%rs17961, %rs17962};
	st.local.u32 	[%rd123+60], %r29598;
	st.local.v2.u32 	[%rd123+64], {%r29603, %r29608};
	setp.ne.s32 	%p730, %r33052, 0;
	mov.u16 	%rs18648, %rs18546;
	mov.u16 	%rs18647, %rs18545;
	mov.u16 	%rs18646, %rs18544;
	mov.u16 	%rs18645, %rs18543;
	mov.u16 	%rs18644, %rs18542;
	mov.u16 	%rs18643, %rs18541;
	mov.u16 	%rs18642, %rs18540;
	mov.u16 	%rs18641, %rs18539;
	mov.u16 	%rs18640, %rs18538;
	mov.u16 	%rs18639, %rs18537;
	mov.u16 	%rs18638, %rs18536;
	mov.u16 	%rs18637, %rs18535;
	mov.u16 	%rs18636, %rs18534;
	mov.u16 	%rs18635, %rs18533;
	mov.u16 	%rs18634, %rs18532;
	mov.u16 	%rs18633, %rs18531;
	mov.u16 	%rs18632, %rs18530;
	mov.u16 	%rs18631, %rs18529;
	mov.u16 	%rs18630, %rs18528;
	mov.u16 	%rs18629, %rs18527;
	mov.u16 	%rs18628, %rs18526;
	mov.u16 	%rs18627, %rs18525;
	mov.u16 	%rs18626, %rs18524;
	mov.u16 	%rs18625, %rs18523;
	mov.u16 	%rs18624, %rs18522;
	mov.u16 	%rs18623, %rs18521;
	mov.u16 	%rs18622, %rs18520;
	mov.u16 	%rs18621, %rs18519;
	mov.u16 	%rs18620, %rs18518;
	mov.u16 	%rs18619, %rs18517;
	mov.u16 	%rs18618, %rs18516;
	mov.u16 	%rs18617, %rs18515;
	mov.u16 	%rs18616, %rs18514;
	mov.u16 	%rs18615, %rs18513;
	mov.u16 	%rs18614, %rs18512;
	mov.u16 	%rs18613, %rs18511;
	mov.u16 	%rs18612, %rs18510;
	mov.u16 	%rs18611, %rs18509;
	mov.u16 	%rs18610, %rs18508;
	mov.u16 	%rs18609, %rs18507;
	mov.u16 	%rs18608, %rs18506;
	mov.u16 	%rs18607, %rs18505;
	mov.u16 	%rs18606, %rs18504;
	mov.u16 	%rs18605, %rs18503;
	mov.u16 	%rs18604, %rs18502;
	mov.u16 	%rs18603, %rs18501;
	mov.u16 	%rs18602, %rs18500;
	mov.u16 	%rs18601, %rs18499;
	mov.u16 	%rs18600, %rs18498;
	mov.u16 	%rs18599, %rs18497;
	mov.u32 	%r33064, %r33051;
	mov.u32 	%r33062, %r33049;
	mov.u32 	%r33063, %r33050;
	@%p730 bra 	$L__BB1_84;
	mov.b64 	%rd3159, {%r33049, %r33050};
	mov.b64 	%fd401, %rd3159;
	mov.b16 	%rs17963, 0;
	st.local.u8 	[%rd121], %rs17963;
	add.s32 	%r29786, %r33051, %r29598;
	st.local.u32 	[%rd121+52], %r29786;
	add.f64 	%fd402, %fd9, %fd401;
	st.local.f64 	[%rd121+56], %fd402;
	mov.b32 	%r33053, 0;
$L__BB1_74:
	mov.u32 	%r171, %r33053;
	cvt.u64.u32 	%rd3160, %r171;
	add.s64 	%rd3161, %rd121, %rd3160;
	ld.local.u8 	%rs17964, [%rd3161];
	setp.ne.s16 	%p731, %rs17964, 0;
	add.s32 	%r33053, %r171, 1;
	@%p731 bra 	$L__BB1_74;
	and.b16  	%rs17965, %rs18547, 255;
	setp.eq.s16 	%p732, %rs17965, 0;
	mov.u32 	%r33055, %r171;
	@%p732 bra 	$L__BB1_78;
	mov.b32 	%r33054, 0;
$L__BB1_77:
	add.s32 	%r29788, %r33054, %r171;
	cvt.u64.u32 	%rd3162, %r29788;
	add.s64 	%rd3163, %rd121, %rd3162;
	st.local.u8 	[%rd3163], %rs18547;
	add.s32 	%r174, %r33054, 1;
	add.s32 	%r33055, %r174, %r171;
	cvt.u64.u32 	%rd3164, %r33054;
	add.s64 	%rd3165, %rd135, %rd3164;
	ld.local.u8 	%rs18547, [%rd3165+1];
	setp.ne.s16 	%p733, %rs18547, 0;
	mov.u32 	%r33054, %r174;
	@%p733 bra 	$L__BB1_77;
$L__BB1_78:
	cvt.u64.u32 	%rd3166, %r33055;
	add.s64 	%rd3167, %rd121, %rd3166;
	mov.b16 	%rs17966, 0;
	st.local.u8 	[%rd3167], %rs17966;
	mov.b32 	%r33056, 0;
$L__BB1_79:
	mov.u32 	%r177, %r33056;
	cvt.u64.u32 	%rd3168, %r177;
	add.s64 	%rd3169, %rd121, %rd3168;
	ld.local.u8 	%rs17967, [%rd3169];
	setp.ne.s16 	%p734, %rs17967, 0;
	add.s32 	%r33056, %r177, 1;
	@%p734 bra 	$L__BB1_79;
	and.b16  	%rs17968, %rs18546, 255;
	setp.eq.s16 	%p735, %rs17968, 0;
	mov.u32 	%r33058, %r177;
	@%p735 bra 	$L__BB1_83;
	mov.b32 	%r33057, 0;
	mov.u16 	%rs18548, %rs18546;
$L__BB1_82:
	add.s32 	%r29791, %r33057, %r177;
	cvt.u64.u32 	%rd3170, %r29791;
	add.s64 	%rd3171, %rd121, %rd3170;
	st.local.u8 	[%rd3171], %rs18548;
	add.s32 	%r180, %r33057, 1;
	add.s32 	%r33058, %r180, %r177;
	cvt.u64.u32 	%rd3172, %r33057;
	add.s64 	%rd3173, %rd134, %rd3172;
	ld.local.u8 	%rs18548, [%rd3173+1];
	setp.ne.s16 	%p736, %rs18548, 0;
	mov.u32 	%r33057, %r180;
	@%p736 bra 	$L__BB1_82;
$L__BB1_83:
	cvt.u64.u32 	%rd3174, %r33058;
	add.s64 	%rd3175, %rd121, %rd3174;
	mov.b16 	%rs17969, 0;
	st.local.u8 	[%rd3175], %rs17969;
	ld.local.v2.b32 	{%r29792, %r29793}, [%rd121];
	bfe.u32 	%r29794, %r29792, 0, 8;
	cvt.u16.u32 	%rs18648, %r29794;
	bfe.u32 	%r29795, %r29792, 8, 8;
	cvt.u16.u32 	%rs18647, %r29795;
	bfe.u32 	%r29796, %r29792, 16, 8;
	cvt.u16.u32 	%rs18646, %r29796;
	bfe.u32 	%r29797, %r29792, 24, 8;
	cvt.u16.u32 	%rs18645, %r29797;
	bfe.u32 	%r29798, %r29793, 0, 8;
	cvt.u16.u32 	%rs18644, %r29798;
	bfe.u32 	%r29799, %r29793, 8, 8;
	cvt.u16.u32 	%rs18643, %r29799;
	bfe.u32 	%r29800, %r29793, 16, 8;
	cvt.u16.u32 	%rs18642, %r29800;
	bfe.u32 	%r29801, %r29793, 24, 8;
	cvt.u16.u32 	%rs18641, %r29801;
	ld.local.v2.b32 	{%r29802, %r29803}, [%rd121+8];
	bfe.u32 	%r29804, %r29802, 0, 8;
	cvt.u16.u32 	%rs18640, %r29804;
	bfe.u32 	%r29805, %r29802, 8, 8;
	cvt.u16.u32 	%rs18639, %r29805;
	bfe.u32 	%r29806, %r29802, 16, 8;
	cvt.u16.u32 	%rs18638, %r29806;
	bfe.u32 	%r29807, %r29802, 24, 8;
	cvt.u16.u32 	%rs18637, %r29807;
	bfe.u32 	%r29808, %r29803, 0, 8;
	cvt.u16.u32 	%rs18636, %r29808;
	bfe.u32 	%r29809, %r29803, 8, 8;
	cvt.u16.u32 	%rs18635, %r29809;
	bfe.u32 	%r29810, %r29803, 16, 8;
	cvt.u16.u32 	%rs18634, %r29810;
	bfe.u32 	%r29811, %r29803, 24, 8;
	cvt.u16.u32 	%rs18633, %r29811;
	ld.local.v2.b32 	{%r29812, %r29813}, [%rd121+16];
	bfe.u32 	%r29814, %r29812, 0, 8;
	cvt.u16.u32 	%rs18632, %r29814;
	bfe.u32 	%r29815, %r29812, 8, 8;
	cvt.u16.u32 	%rs18631, %r29815;
	bfe.u32 	%r29816, %r29812, 16, 8;
	cvt.u16.u32 	%rs18630, %r29816;
	bfe.u32 	%r29817, %r29812, 24, 8;
	cvt.u16.u32 	%rs18629, %r29817;
	bfe.u32 	%r29818, %r29813, 0, 8;
	cvt.u16.u32 	%rs18628, %r29818;
	bfe.u32 	%r29819, %r29813, 8, 8;
	cvt.u16.u32 	%rs18627, %r29819;
	bfe.u32 	%r29820, %r29813, 16, 8;
	cvt.u16.u32 	%rs18626, %r29820;
	bfe.u32 	%r29821, %r29813, 24, 8;
	cvt.u16.u32 	%rs18625, %r29821;
	ld.local.v2.b32 	{%r29822, %r29823}, [%rd121+24];
	bfe.u32 	%r29824, %r29822, 0, 8;
	cvt.u16.u32 	%rs18624, %r29824;
	bfe.u32 	%r29825, %r29822, 8, 8;
	cvt.u16.u32 	%rs18623, %r29825;
	bfe.u32 	%r29826, %r29822, 16, 8;
	cvt.u16.u32 	%rs18622, %r29826;
	bfe.u32 	%r29827, %r29822, 24, 8;
	cvt.u16.u32 	%rs18621, %r29827;
	bfe.u32 	%r29828, %r29823, 0, 8;
	cvt.u16.u32 	%rs18620, %r29828;
	bfe.u32 	%r29829, %r29823, 8, 8;
	cvt.u16.u32 	%rs18619, %r29829;
	bfe.u32 	%r29830, %r29823, 16, 8;
	cvt.u16.u32 	%rs18618, %r29830;
	bfe.u32 	%r29831, %r29823, 24, 8;
	cvt.u16.u32 	%rs18617, %r29831;
	ld.local.v2.b32 	{%r29832, %r29833}, [%rd121+32];
	bfe.u32 	%r29834, %r29832, 0, 8;
	cvt.u16.u32 	%rs18616, %r29834;
	bfe.u32 	%r29835, %r29832, 8, 8;
	cvt.u16.u32 	%rs18615, %r29835;
	bfe.u32 	%r29836, %r29832, 16, 8;
	cvt.u16.u32 	%rs18614, %r29836;
	bfe.u32 	%r29837, %r29832, 24, 8;
	cvt.u16.u32 	%rs18613, %r29837;
	bfe.u32 	%r29838, %r29833, 0, 8;
	cvt.u16.u32 	%rs18612, %r29838;
	bfe.u32 	%r29839, %r29833, 8, 8;
	cvt.u16.u32 	%rs18611, %r29839;
	bfe.u32 	%r29840, %r29833, 16, 8;
	cvt.u16.u32 	%rs18610, %r29840;
	bfe.u32 	%r29841, %r29833, 24, 8;
	cvt.u16.u32 	%rs18609, %r29841;
	ld.local.v2.b32 	{%r29842, %r29843}, [%rd121+40];
	bfe.u32 	%r29844, %r29842, 0, 8;
	cvt.u16.u32 	%rs18608, %r29844;
	bfe.u32 	%r29845, %r29842, 8, 8;
	cvt.u16.u32 	%rs18607, %r29845;
	bfe.u32 	%r29846, %r29842, 16, 8;
	cvt.u16.u32 	%rs18606, %r29846;
	bfe.u32 	%r29847, %r29842, 24, 8;
	cvt.u16.u32 	%rs18605, %r29847;
	bfe.u32 	%r29848, %r29843, 0, 8;
	cvt.u16.u32 	%rs18604, %r29848;
	bfe.u32 	%r29849, %r29843, 8, 8;
	cvt.u16.u32 	%rs18603, %r29849;
	bfe.u32 	%r29850, %r29843, 16, 8;
	cvt.u16.u32 	%rs18602, %r29850;
	bfe.u32 	%r29851, %r29843, 24, 8;
	cvt.u16.u32 	%rs18601, %r29851;
	ld.local.v2.u8 	{%rs18600, %rs18599}, [%rd121+48];
	ld.local.u32 	%r33064, [%rd121+52];
	ld.local.v2.u32 	{%r33062, %r33063}, [%rd121+56];
$L__BB1_84:
	setp.gt.s32 	%p737, %r27847, 15;
	add.s32 	%r33065, %r33052, %r29523;
	@%p737 bra 	$L__BB1_86;
	mov.u32 	%r33062, %r33049;
	mov.u32 	%r33063, %r33050;
	mov.u32 	%r33064, %r33051;
	mov.u16 	%rs18599, %rs18497;
	mov.u16 	%rs18600, %rs18498;
	mov.u16 	%rs18601, %rs18499;
	mov.u16 	%rs18602, %rs18500;
	mov.u16 	%rs18603, %rs18501;
	mov.u16 	%rs18604, %rs18502;
	mov.u16 	%rs18605, %rs18503;
	mov.u16 	%rs18606, %rs18504;
	mov.u16 	%rs18607, %rs18505;
	mov.u16 	%rs18608, %rs18506;
	mov.u16 	%rs18609, %rs18507;
	mov.u16 	%rs18610, %rs18508;
	mov.u16 	%rs18611, %rs18509;
	mov.u16 	%rs18612, %rs18510;
	mov.u16 	%rs18613, %rs18511;
	mov.u16 	%rs18614, %rs18512;
	mov.u16 	%rs18615, %rs18513;
	mov.u16 	%rs18616, %rs18514;
	mov.u16 	%rs18617, %rs18515;
	mov.u16 	%rs18618, %rs18516;
	mov.u16 	%rs18619, %rs18517;
	mov.u16 	%rs18620, %rs18518;
	mov.u16 	%rs18621, %rs18519;
	mov.u16 	%rs18622, %rs18520;
	mov.u16 	%rs18623, %rs18521;
	mov.u16 	%rs18624, %rs18522;
	mov.u16 	%rs18625, %rs18523;
	mov.u16 	%rs18626, %rs18524;
	mov.u16 	%rs18627, %rs18525;
	mov.u16 	%rs18628, %rs18526;
	mov.u16 	%rs18629, %rs18527;
	mov.u16 	%rs18630, %rs18528;
	mov.u16 	%rs18631, %rs18529;
	mov.u16 	%rs18632, %rs18530;
	mov.u16 	%rs18633, %rs18531;
	mov.u16 	%rs18634, %rs18532;
	mov.u16 	%rs18635, %rs18533;
	mov.u16 	%rs18636, %rs18534;
	mov.u16 	%rs18637, %rs18535;
	mov.u16 	%rs18638, %rs18536;
	mov.u16 	%rs18639, %rs18537;
	mov.u16 	%rs18640, %rs18538;
	mov.u16 	%rs18641, %rs18539;
	mov.u16 	%rs18642, %rs18540;
	mov.u16 	%rs18643, %rs18541;
	mov.u16 	%rs18644, %rs18542;
	mov.u16 	%rs18645, %rs18543;
	mov.u16 	%rs18646, %rs18544;
	mov.u16 	%rs18647, %rs18545;
	mov.u16 	%rs18648, %rs18546;
	mov.u32 	%r33065, %r33052;
$L__BB1_86:
	cvt.u32.u16 	%r29942, %rs18648;
	and.b32  	%r29943, %r29942, 255;
	and.b16  	%rs17970, %rs18647, 255;
	mul.wide.u16 	%r29944, %rs17970, 256;
	or.b32  	%r29945, %r29944, %r29943;
	cvt.u32.u16 	%r29946, %rs18646;
	shl.b32 	%r29947, %r29946, 16;
	and.b32  	%r29948, %r29947, 16711680;
	or.b32  	%r29949, %r29945, %r29948;
	cvt.u32.u16 	%r29950, %rs18645;
	shl.b32 	%r29951, %r29950, 24;
	or.b32  	%r29863, %r29949, %r29951;
	cvt.u32.u16 	%r29952, %rs18644;
	and.b32  	%r29953, %r29952, 255;
	and.b16  	%rs17971, %rs18643, 255;
	mul.wide.u16 	%r29954, %rs17971, 256;
	or.b32  	%r29955, %r29954, %r29953;
	cvt.u32.u16 	%r29956, %rs18642;
	shl.b32 	%r29957, %r29956, 16;
	and.b32  	%r29958, %r29957, 16711680;
	or.b32  	%r29959, %r29955, %r29958;
	cvt.u32.u16 	%r29960, %rs18641;
	shl.b32 	%r29961, %r29960, 24;
	or.b32  	%r29868, %r29959, %r29961;
	cvt.u32.u16 	%r29962, %rs18640;
	and.b32  	%r29963, %r29962, 255;
	and.b16  	%rs17972, %rs18639, 255;
	mul.wide.u16 	%r29964, %rs17972, 256;
	or.b32  	%r29965, %r29964, %r29963;
	cvt.u32.u16 	%r29966, %rs18638;
	shl.b32 	%r29967, %r29966, 16;
	and.b32  	%r29968, %r29967, 16711680;
	or.b32  	%r29969, %r29965, %r29968;
	cvt.u32.u16 	%r29970, %rs18637;
	shl.b32 	%r29971, %r29970, 24;
	or.b32  	%r29873, %r29969, %r29971;
	cvt.u32.u16 	%r29972, %rs18636;
	and.b32  	%r29973, %r29972, 255;
	and.b16  	%rs17973, %rs18635, 255;
	mul.wide.u16 	%r29974, %rs17973, 256;
	or.b32  	%r29975, %r29974, %r29973;
	cvt.u32.u16 	%r29976, %rs18634;
	shl.b32 	%r29977, %r29976, 16;
	and.b32  	%r29978, %r29977, 16711680;
	or.b32  	%r29979, %r29975, %r29978;
	cvt.u32.u16 	%r29980, %rs18633;
	shl.b32 	%r29981, %r29980, 24;
	or.b32  	%r29878, %r29979, %r29981;
	cvt.u32.u16 	%r29982, %rs18632;
	and.b32  	%r29983, %r29982, 255;
	and.b16  	%rs17974, %rs18631, 255;
	mul.wide.u16 	%r29984, %rs17974, 256;
	or.b32  	%r29985, %r29984, %r29983;
	cvt.u32.u16 	%r29986, %rs18630;
	shl.b32 	%r29987, %r29986, 16;
	and.b32  	%r29988, %r29987, 16711680;
	or.b32  	%r29989, %r29985, %r29988;
	cvt.u32.u16 	%r29990, %rs18629;
	shl.b32 	%r29991, %r29990, 24;
	or.b32  	%r29883, %r29989, %r29991;
	cvt.u32.u16 	%r29992, %rs18628;
	and.b32  	%r29993, %r29992, 255;
	and.b16  	%rs17975, %rs18627, 255;
	mul.wide.u16 	%r29994, %rs17975, 256;
	or.b32  	%r29995, %r29994, %r29993;
	cvt.u32.u16 	%r29996, %rs18626;
	shl.b32 	%r29997, %r29996, 16;
	and.b32  	%r29998, %r29997, 16711680;
	or.b32  	%r29999, %r29995, %r29998;
	cvt.u32.u16 	%r30000, %rs18625;
	shl.b32 	%r30001, %r30000, 24;
	or.b32  	%r29888, %r29999, %r30001;
	cvt.u32.u16 	%r30002, %rs18624;
	and.b32  	%r30003, %r30002, 255;
	and.b16  	%rs17976, %rs18623, 255;
	mul.wide.u16 	%r30004, %rs17976, 256;
	or.b32  	%r30005, %r30004, %r30003;
	cvt.u32.u16 	%r30006, %rs18622;
	shl.b32 	%r30007, %r30006, 16;
	and.b32  	%r30008, %r30007, 16711680;
	or.b32  	%r30009, %r30005, %r30008;
	cvt.u32.u16 	%r30010, %rs18621;
	shl.b32 	%r30011, %r30010, 24;
	or.b32  	%r29893, %r30009, %r30011;
	cvt.u32.u16 	%r30012, %rs18620;
	and.b32  	%r30013, %r30012, 255;
	and.b16  	%rs17977, %rs18619, 255;
	mul.wide.u16 	%r30014, %rs17977, 256;
	or.b32  	%r30015, %r30014, %r30013;
	cvt.u32.u16 	%r30016, %rs18618;
	shl.b32 	%r30017, %r30016, 16;
	and.b32  	%r30018, %r30017, 16711680;
	or.b32  	%r30019, %r30015, %r30018;
	cvt.u32.u16 	%r30020, %rs18617;
	shl.b32 	%r30021, %r30020, 24;
	or.b32  	%r29898, %r30019, %r30021;
	cvt.u32.u16 	%r30022, %rs18616;
	and.b32  	%r30023, %r30022, 255;
	and.b16  	%rs17978, %rs18615, 255;
	mul.wide.u16 	%r30024, %rs17978, 256;
	or.b32  	%r30025, %r30024, %r30023;
	cvt.u32.u16 	%r30026, %rs18614;
	shl.b32 	%r30027, %r30026, 16;
	and.b32  	%r30028, %r30027, 16711680;
	or.b32  	%r30029, %r30025, %r30028;
	cvt.u32.u16 	%r30030, %rs18613;
	shl.b32 	%r30031, %r30030, 24;
	or.b32  	%r29903, %r30029, %r30031;
	cvt.u32.u16 	%r30032, %rs18612;
	and.b32  	%r30033, %r30032, 255;
	and.b16  	%rs17979, %rs18611, 255;
	mul.wide.u16 	%r30034, %rs17979, 256;
	or.b32  	%r30035, %r30034, %r30033;
	cvt.u32.u16 	%r30036, %rs18610;
	shl.b32 	%r30037, %r30036, 16;
	and.b32  	%r30038, %r30037, 16711680;
	or.b32  	%r30039, %r30035, %r30038;
	cvt.u32.u16 	%r30040, %rs18609;
	shl.b32 	%r30041, %r30040, 24;
	or.b32  	%r29908, %r30039, %r30041;
	cvt.u32.u16 	%r30042, %rs18608;
	and.b32  	%r30043, %r30042, 255;
	and.b16  	%rs17980, %rs18607, 255;
	mul.wide.u16 	%r30044, %rs17980, 256;
	or.b32  	%r30045, %r30044, %r30043;
	cvt.u32.u16 	%r30046, %rs18606;
	shl.b32 	%r30047, %r30046, 16;
	and.b32  	%r30048, %r30047, 16711680;
	or.b32  	%r30049, %r30045, %r30048;
	cvt.u32.u16 	%r30050, %rs18605;
	shl.b32 	%r30051, %r30050, 24;
	or.b32  	%r29913, %r30049, %r30051;
	cvt.u32.u16 	%r30052, %rs18604;
	and.b32  	%r30053, %r30052, 255;
	and.b16  	%rs17981, %rs18603, 255;
	mul.wide.u16 	%r30054, %rs17981, 256;
	or.b32  	%r30055, %r30054, %r30053;
	cvt.u32.u16 	%r30056, %rs18602;
	shl.b32 	%r30057, %r30056, 16;
	and.b32  	%r30058, %r30057, 16711680;
	or.b32  	%r30059, %r30055, %r30058;
	cvt.u32.u16 	%r30060, %rs18601;
	shl.b32 	%r30061, %r30060, 24;
	or.b32  	%r29918, %r30059, %r30061;
	cvt.u32.u16 	%r30062, %rs18600;
	and.b32  	%r30063, %r30062, 255;
	and.b16  	%rs17982, %rs18599, 255;
	mul.wide.u16 	%r30064, %rs17982, 256;
	or.b32  	%r29923, %r30064, %r30063;
	mov.b32 	%r29939, 1;
	mov.b32 	%r29940, 0;
	mov.b32 	%r29941, -1;
	// begin inline asm
	shfl.sync.up.b32 %r33137, %r33065, %r29939, %r29940, %r29941;
	// end inline asm
	// begin inline asm
	shfl.sync.up.b32 %r29857, %r29858, %r29939, %r29940, %r29941;
	// end inline asm
	// begin inline asm
	shfl.sync.up.b32 %r29862, %r29863, %r29939, %r29940, %r29941;
	// end inline asm
	// begin inline asm
	shfl.sync.up.b32 %r29867, %r29868, %r29939, %r29940, %r29941;
	// end inline asm
	// begin inline asm
	shfl.sync.up.b32 %r29872, %r29873, %r29939, %r29940, %r29941;
	// end inline asm
	// begin inline asm
	shfl.sync.up.b32 %r29877, %r29878, %r29939, %r29940, %r29941;
	// end inline asm
	// begin inline asm
	shfl.sync.up.b32 %r29882, %r29883, %r29939, %r29940, %r29941;
	// end inline asm
	// begin inline asm
	shfl.sync.up.b32 %r29887, %r29888, %r29939, %r29940, %r29941;
	// end inline asm
	// begin inline asm
	shfl.sync.up.b32 %r29892, %r29893, %r29939, %r29940, %r29941;
	// end inline asm
	// begin inline asm
	shfl.sync.up.b32 %r29897, %r29898, %r29939, %r29940, %r29941;
	// end inline asm
	// begin inline asm
	shfl.sync.up.b32 %r29902, %r29903, %r29939, %r29940, %r29941;
	// end inline asm
	// begin inline asm
	shfl.sync.up.b32 %r29907, %r29908, %r29939, %r29940, %r29941;
	// end inline asm
	// begin inline asm
	shfl.sync.up.b32 %r29912, %r29913, %r29939, %r29940, %r29941;
	// end inline asm
	// begin inline asm
	shfl.sync.up.b32 %r29917, %r29918, %r29939, %r29940, %r29941;
	// end inline asm
	// begin inline asm
	shfl.sync.up.b32 %r29922, %r29923, %r29939, %r29940, %r29941;
	// end inline asm
	// begin inline asm
	shfl.sync.up.b32 %r33136, %r33064, %r29939, %r29940, %r29941;
	// end inline asm
	// begin inline asm
	shfl.sync.up.b32 %r29932, %r33062, %r29939, %r29940, %r29941;
	// end inline asm
	// begin inline asm
	shfl.sync.up.b32 %r29937, %r33063, %r29939, %r29940, %r29941;
	// end inline asm
	mov.b64 	%rd3176, {%r29932, %r29937};
	mov.b64 	%fd433, %rd3176;
	cvt.u16.u32 	%rs19464, %r29862;
	shr.u32 	%r30065, %r29862, 8;
	cvt.u16.u32 	%rs19463, %r30065;
	{ .reg .b16 tmp; mov.b32 {tmp, %rs19462}, %r29862; }
	shr.u32 	%r30066, %r29862, 24;
	cvt.u16.u32 	%rs19461, %r30066;
	cvt.u16.u32 	%rs19460, %r29867;
	shr.u32 	%r30067, %r29867, 8;
	cvt.u16.u32 	%rs19459, %r30067;
	{ .reg .b16 tmp; mov.b32 {tmp, %rs19458}, %r29867; }
	shr.u32 	%r30068, %r29867, 24;
	cvt.u16.u32 	%rs19457, %r30068;
	cvt.u16.u32 	%rs19456, %r29872;
	shr.u32 	%r30069, %r29872, 8;
	cvt.u16.u32 	%rs19455, %r30069;
	{ .reg .b16 tmp; mov.b32 {tmp, %rs19454}, %r29872; }
	shr.u32 	%r30070, %r29872, 24;
	cvt.u16.u32 	%rs19453, %r30070;
	cvt.u16.u32 	%rs19452, %r29877;
	shr.u32 	%r30071, %r29877, 8;
	cvt.u16.u32 	%rs19451, %r30071;
	{ .reg .b16 tmp; mov.b32 {tmp, %rs19450}, %r29877; }
	shr.u32 	%r30072, %r29877, 24;
	cvt.u16.u32 	%rs19449, %r30072;
	cvt.u16.u32 	%rs19448, %r29882;
	shr.u32 	%r30073, %r29882, 8;
	cvt.u16.u32 	%rs19447, %r30073;
	{ .reg .b16 tmp; mov.b32 {tmp, %rs19446}, %r29882; }
	shr.u32 	%r30074, %r29882, 24;
	cvt.u16.u32 	%rs19445, %r30074;
	cvt.u16.u32 	%rs19444, %r29887;
	shr.u32 	%r30075, %r29887, 8;
	cvt.u16.u32 	%rs19443, %r30075;
	{ .reg .b16 tmp; mov.b32 {tmp, %rs19442}, %r29887; }
	shr.u32 	%r30076, %r29887, 24;
	cvt.u16.u32 	%rs19441, %r30076;
	cvt.u16.u32 	%rs19440, %r29892;
	shr.u32 	%r30077, %r29892, 8;
	cvt.u16.u32 	%rs19439, %r30077;
	{ .reg .b16 tmp; mov.b32 {tmp, %rs19438}, %r29892; }
	shr.u32 	%r30078, %r29892, 24;
	cvt.u16.u32 	%rs19437, %r30078;
	cvt.u16.u32 	%rs19436, %r29897;
	shr.u32 	%r30079, %r29897, 8;
	cvt.u16.u32 	%rs19435, %r30079;
	{ .reg .b16 tmp; mov.b32 {tmp, %rs19434}, %r29897; }
	shr.u32 	%r30080, %r29897, 24;
	cvt.u16.u32 	%rs19433, %r30080;
	cvt.u16.u32 	%rs19432, %r29902;
	shr.u32 	%r30081, %r29902, 8;
	cvt.u16.u32 	%rs19431, %r30081;
	{ .reg .b16 tmp; mov.b32 {tmp, %rs19430}, %r29902; }
	shr.u32 	%r30082, %r29902, 24;
	cvt.u16.u32 	%rs19429, %r30082;
	cvt.u16.u32 	%rs19428, %r29907;
	shr.u32 	%r30083, %r29907, 8;
	cvt.u16.u32 	%rs19427, %r30083;
	{ .reg .b16 tmp; mov.b32 {tmp, %rs19426}, %r29907; }
	shr.u32 	%r30084, %r29907, 24;
	cvt.u16.u32 	%rs19425, %r30084;
	cvt.u16.u32 	%rs19424, %r29912;
	shr.u32 	%r30085, %r29912, 8;
	cvt.u16.u32 	%rs19423, %r30085;
	{ .reg .b16 tmp; mov.b32 {tmp, %rs19422}, %r29912; }
	shr.u32 	%r30086, %r29912, 24;
	cvt.u16.u32 	%rs19421, %r30086;
	cvt.u16.u32 	%rs19420, %r29917;
	shr.u32 	%r30087, %r29917, 8;
	cvt.u16.u32 	%rs19419, %r30087;
	{ .reg .b16 tmp; mov.b32 {tmp, %rs19418}, %r29917; }
	shr.u32 	%r30088, %r29917, 24;
	cvt.u16.u32 	%rs19417, %r30088;
	cvt.u16.u32 	%rs19416, %r29922;
	shr.u32 	%r30089, %r29922, 8;
	cvt.u16.u32 	%rs19415, %r30089;
	st.local.u32 	[%rd125], %r33137;
	st.local.v2.b32 	[%rd125+8], {%r29862, %r29867};
	st.local.v2.b32 	[%rd125+16], {%r29872, %r29877};
	st.local.v2.b32 	[%rd125+24], {%r29882, %r29887};
	st.local.v2.b32 	[%rd125+32], {%r29892, %r29897};
	st.local.v2.b32 	[%rd125+40], {%r29902, %r29907};
	st.local.v2.b32 	[%rd125+48], {%r29912, %r29917};
	st.local.v2.u8 	[%rd125+56], {%rs19416, %rs19415};
	st.local.u32 	[%rd125+60], %r33136;
	st.local.v2.u32 	[%rd125+64], {%r29932, %r29937};
	setp.ne.s32 	%p738, %r27847, 31;
	@%p738 bra 	$L__BB1_88;
	shr.u32 	%r30091, %r27850, 5;
	mad.lo.s32 	%r30093, %r30091, 72, %r27858;
	st.shared.u32 	[%r30093], %r33065;
	prmt.b32 	%r30096, %r29956, %r29960, 0x3340U;
	cvt.u32.u16 	%r30097, %rs18643;
	prmt.b32 	%r30099, %r29952, %r30097, 0x3340U;
	prmt.b32 	%r30100, %r30099, %r30096, 0x5410U;
	prmt.b32 	%r30103, %r29946, %r29950, 0x3340U;
	cvt.u32.u16 	%r30104, %rs18647;
	prmt.b32 	%r30106, %r29942, %r30104, 0x3340U;
	prmt.b32 	%r30107, %r30106, %r30103, 0x5410U;
	st.shared.v2.b32 	[%r30093+8], {%r30107, %r30100};
	prmt.b32 	%r30110, %r29976, %r29980, 0x3340U;
	cvt.u32.u16 	%r30111, %rs18635;
	prmt.b32 	%r30113, %r29972, %r30111, 0x3340U;
	prmt.b32 	%r30114, %r30113, %r30110, 0x5410U;
	prmt.b32 	%r30117, %r29966, %r29970, 0x3340U;
	cvt.u32.u16 	%r30118, %rs18639;
	prmt.b32 	%r30120, %r29962, %r30118, 0x3340U;
	prmt.b32 	%r30121, %r30120, %r30117, 0x5410U;
	st.shared.v2.b32 	[%r30093+16], {%r30121, %r30114};
	prmt.b32 	%r30124, %r29996, %r30000, 0x3340U;
	cvt.u32.u16 	%r30125, %rs18627;
	prmt.b32 	%r30127, %r29992, %r30125, 0x3340U;
	prmt.b32 	%r30128, %r30127, %r30124, 0x5410U;
	prmt.b32 	%r30131, %r29986, %r29990, 0x3340U;
	cvt.u32.u16 	%r30132, %rs18631;
	prmt.b32 	%r30134, %r29982, %r30132, 0x3340U;
	prmt.b32 	%r30135, %r30134, %r30131, 0x5410U;
	st.shared.v2.b32 	[%r30093+24], {%r30135, %r30128};
	prmt.b32 	%r30138, %r30016, %r30020, 0x3340U;
	cvt.u32.u16 	%r30139, %rs18619;
	prmt.b32 	%r30141, %r30012, %r30139, 0x3340U;
	prmt.b32 	%r30142, %r30141, %r30138, 0x5410U;
	prmt.b32 	%r30145, %r30006, %r30010, 0x3340U;
	cvt.u32.u16 	%r30146, %rs18623;
	prmt.b32 	%r30148, %r30002, %r30146, 0x3340U;
	prmt.b32 	%r30149, %r30148, %r30145, 0x5410U;
	st.shared.v2.b32 	[%r30093+32], {%r30149, %r30142};
	prmt.b32 	%r30152, %r30036, %r30040, 0x3340U;
	cvt.u32.u16 	%r30153, %rs18611;
	prmt.b32 	%r30155, %r30032, %r30153, 0x3340U;
	prmt.b32 	%r30156, %r30155, %r30152, 0x5410U;
	prmt.b32 	%r30159, %r30026, %r30030, 0x3340U;
	cvt.u32.u16 	%r30160, %rs18615;
	prmt.b32 	%r30162, %r30022, %r30160, 0x3340U;
	prmt.b32 	%r30163, %r30162, %r30159, 0x5410U;
	st.shared.v2.b32 	[%r30093+40], {%r30163, %r30156};
	prmt.b32 	%r30166, %r30056, %r30060, 0x3340U;
	cvt.u32.u16 	%r30167, %rs18603;
	prmt.b32 	%r30169, %r30052, %r30167, 0x3340U;
	prmt.b32 	%r30170, %r30169, %r30166, 0x5410U;
	prmt.b32 	%r30173, %r30046, %r30050, 0x3340U;
	cvt.u32.u16 	%r30174, %rs18607;
	prmt.b32 	%r30176, %r30042, %r30174, 0x3340U;
	prmt.b32 	%r30177, %r30176, %r30173, 0x5410U;
	st.shared.v2.b32 	[%r30093+48], {%r30177, %r30170};
	st.shared.v2.u8 	[%r30093+56], {%rs18600, %rs18599};
	st.shared.u32 	[%r30093+60], %r33064;
	st.shared.v2.u32 	[%r30093+64], {%r33062, %r33063};
$L__BB1_88:
	bar.sync 	0;
	ld.shared.u32 	%r33076, [_ZN6thrust24THRUST_300001_SM_1000_NS8cuda_cub4core6detail5shmemE];
	ld.shared.v2.b32 	{%r30180, %r30181}, [_ZN6thrust24THRUST_300001_SM_1000_NS8cuda_cub4core6detail5shmemE+8];
	bfe.u32 	%r30182, %r30180, 8, 8;
	cvt.u16.u32 	%rs18799, %r30182;
	bfe.u32 	%r30183, %r30180, 16, 8;
	cvt.u16.u32 	%rs18798, %r30183;
	bfe.u32 	%r30184, %r30180, 24, 8;
	cvt.u16.u32 	%rs18797, %r30184;
	bfe.u32 	%r30185, %r30181, 0, 8;
	cvt.u16.u32 	%rs18796, %r30185;
	bfe.u32 	%r30186, %r30181, 8, 8;
	cvt.u16.u32 	%rs18795, %r30186;
	bfe.u32 	%r30187, %r30181, 16, 8;
	cvt.u16.u32 	%rs18794, %r30187;
	bfe.u32 	%r30188, %r30181, 24, 8;
	cvt.u16.u32 	%rs18793, %r30188;
	bfe.u32 	%r30189, %r30180, 0, 8;
	cvt.u16.u32 	%rs18699, %r30189;
	ld.shared.v4.b32 	{%r30190, %r30191, %r30192, %r30193}, [_ZN6thrust24THRUST_300001_SM_1000_NS8cuda_cub4core6detail5shmemE+16];
	bfe.u32 	%r30194, %r30190, 0, 8;
	cvt.u16.u32 	%rs18792, %r30194;
	bfe.u32 	%r30195, %r30190, 8, 8;
	cvt.u16.u32 	%rs18791, %r30195;
	bfe.u32 	%r30196, %r30190, 16, 8;
	cvt.u16.u32 	%rs18790, %r30196;
	bfe.u32 	%r30197, %r30190, 24, 8;
	cvt.u16.u32 	%rs18789, %r30197;
	bfe.u32 	%r30198, %r30191, 0, 8;
	cvt.u16.u32 	%rs18788, %r30198;
	bfe.u32 	%r30199, %r30191, 8, 8;
	cvt.u16.u32 	%rs18787, %r30199;
	bfe.u32 	%r30200, %r30191, 16, 8;
	cvt.u16.u32 	%rs18786, %r30200;
	bfe.u32 	%r30201, %r30191, 24, 8;
	cvt.u16.u32 	%rs18785, %r30201;
	bfe.u32 	%r30202, %r30192, 0, 8;
	cvt.u16.u32 	%rs18784, %r30202;
	bfe.u32 	%r30203, %r30192, 8, 8;
	cvt.u16.u32 	%rs18783, %r30203;
	bfe.u32 	%r30204, %r30192, 16, 8;
	cvt.u16.u32 	%rs18782, %r30204;
	bfe.u32 	%r30205, %r30192, 24, 8;
	cvt.u16.u32 	%rs18781, %r30205;
	bfe.u32 	%r30206, %r30193, 0, 8;
	cvt.u16.u32 	%rs18780, %r30206;
	bfe.u32 	%r30207, %r30193, 8, 8;
	cvt.u16.u32 	%rs18779, %r30207;
	bfe.u32 	%r30208, %r30193, 16, 8;
	cvt.u16.u32 	%rs18778, %r30208;
	bfe.u32 	%r30209, %r30193, 24, 8;
	cvt.u16.u32 	%rs18777, %r30209;
	ld.shared.v4.b32 	{%r30210, %r30211, %r30212, %r30213}, [_ZN6thrust24THRUST_300001_SM_1000_NS8cuda_cub4core6detail5shmemE+32];
	bfe.u32 	%r30214, %r30210, 0, 8;
	cvt.u16.u32 	%rs18776, %r30214;
	bfe.u32 	%r30215, %r30210, 8, 8;
	cvt.u16.u32 	%rs18775, %r30215;
	bfe.u32 	%r30216, %r30210, 16, 8;
	cvt.u16.u32 	%rs18774, %r30216;
	bfe.u32 	%r30217, %r30210, 24, 8;
	cvt.u16.u32 	%rs18773, %r30217;
	bfe.u32 	%r30218, %r30211, 0, 8;
	cvt.u16.u32 	%rs18772, %r30218;
	bfe.u32 	%r30219, %r30211, 8, 8;
	cvt.u16.u32 	%rs18771, %r30219;
	bfe.u32 	%r30220, %r30211, 16, 8;
	cvt.u16.u32 	%rs18770, %r30220;
	bfe.u32 	%r30221, %r30211, 24, 8;
	cvt.u16.u32 	%rs18769, %r30221;
	bfe.u32 	%r30222, %r30212, 0, 8;
	cvt.u16.u32 	%rs18768, %r30222;
	bfe.u32 	%r30223, %r30212, 8, 8;
	cvt.u16.u32 	%rs18767, %r30223;
	bfe.u32 	%r30224, %r30212, 16, 8;
	cvt.u16.u32 	%rs18766, %r30224;
	bfe.u32 	%r30225, %r30212, 24, 8;
	cvt.u16.u32 	%rs18765, %r30225;
	bfe.u32 	%r30226, %r30213, 0, 8;
	cvt.u16.u32 	%rs18764, %r30226;
	bfe.u32 	%r30227, %r30213, 8, 8;
	cvt.u16.u32 	%rs18763, %r30227;
	bfe.u32 	%r30228, %r30213, 16, 8;
	cvt.u16.u32 	%rs18762, %r30228;
	bfe.u32 	%r30229, %r30213, 24, 8;
	cvt.u16.u32 	%rs18761, %r30229;
	ld.shared.v4.b32 	{%r30230, %r30231, %r30232, %r30233}, [_ZN6thrust24THRUST_300001_SM_1000_NS8cuda_cub4core6detail5shmemE+48];
	bfe.u32 	%r30234, %r30230, 0, 8;
	cvt.u16.u32 	%rs18760, %r30234;
	bfe.u32 	%r30235, %r30230, 8, 8;
	cvt.u16.u32 	%rs18759, %r30235;
	bfe.u32 	%r30236, %r30230, 16, 8;
	cvt.u16.u32 	%rs18758, %r30236;
	bfe.u32 	%r30237, %r30230, 24, 8;
	cvt.u16.u32 	%rs18757, %r30237;
	bfe.u32 	%r30238, %r30231, 0, 8;
	cvt.u16.u32 	%rs18756, %r30238;
	bfe.u32 	%r30239, %r30231, 8, 8;
	cvt.u16.u32 	%rs18755, %r30239;
	bfe.u32 	%r30240, %r30231, 16, 8;
	cvt.u16.u32 	%rs18754, %r30240;
	bfe.u32 	%r30241, %r30231, 24, 8;
	cvt.u16.u32 	%rs18753, %r30241;
	bfe.u32 	%r30242, %r30232, 0, 8;
	cvt.u16.u32 	%rs18752, %r30242;
	mov.b64 	%rd3177, {%r30232, %r30233};
	shr.u64 	%rd3178, %rd3177, 8;
	cvt.u16.u64 	%rs18751, %rd3178;
	{ .reg .b32 tmp; mov.b64 {tmp, %r197}, %rd3177; }
	ld.shared.f64 	%fd11, [_ZN6thrust24THRUST_300001_SM_1000_NS8cuda_cub4core6detail5shmemE+64];
	st.local.u32 	[%rd127], %r33076;
	st.local.v2.b32 	[%rd127+8], {%r30180, %r30181};
	st.local.v2.b32 	[%rd127+16], {%r30190, %r30191};
	st.local.v2.b32 	[%rd127+24], {%r30192, %r30193};
	st.local.v2.b32 	[%rd127+32], {%r30210, %r30211};
	st.local.v2.b32 	[%rd127+40], {%r30212, %r30213};
	st.local.v2.b32 	[%rd127+48], {%r30230, %r30231};
	st.local.v2.u8 	[%rd127+56], {%rs18752, %rs18751};
	st.local.u32 	[%rd127+60], %r197;
	st.local.f64 	[%rd127+64], %fd11;
	shr.u32 	%r30244, %r27850, 5;
	setp.ne.s32 	%p739, %r30244, 1;
	mov.b16 	%rs18800, 0;
	mov.b32 	%r33075, 0;
	mov.f64 	%fd420, 0d0000000000000000;
	@%p739 bra 	$L__BB1_90;
	mov.f64 	%fd420, %fd11;
	mov.u32 	%r33075, %r197;
	mov.u16 	%rs18800, %rs18699;
$L__BB1_90:
	add.u64 	%rd3180, %SPL, 784;
	ld.shared.u32 	%r30245, [_ZN6thrust24THRUST_300001_SM_1000_NS8cuda_cub4core6detail5shmemE+72];
	ld.shared.v4.b32 	{%r30246, %r30247, %r30248, %r30249}, [_ZN6thrust24THRUST_300001_SM_1000_NS8cuda_cub4core6detail5shmemE+80];
	bfe.u32 	%r30250, %r30246, 0, 8;
	cvt.u16.u32 	%rs18700, %r30250;
	bfe.u32 	%r30251, %r30246, 8, 8;
	cvt.u16.u32 	%rs18702, %r30251;
	bfe.u32 	%r30252, %r30246, 16, 8;
	cvt.u16.u32 	%rs18703, %r30252;
	bfe.u32 	%r30253, %r30246, 24, 8;
	cvt.u16.u32 	%rs18704, %r30253;
	bfe.u32 	%r30254, %r30247, 0, 8;
	cvt.u16.u32 	%rs18705, %r30254;
	bfe.u32 	%r30255, %r30247, 8, 8;
	cvt.u16.u32 	%rs18706, %r30255;
	bfe.u32 	%r30256, %r30247, 16, 8;
	cvt.u16.u32 	%rs18707, %r30256;
	bfe.u32 	%r30257, %r30247, 24, 8;
	cvt.u16.u32 	%rs18708, %r30257;
	bfe.u32 	%r30258, %r30248, 0, 8;
	cvt.u16.u32 	%rs18709, %r30258;
	bfe.u32 	%r30259, %r30248, 8, 8;
	cvt.u16.u32 	%rs18710, %r30259;
	bfe.u32 	%r30260, %r30248, 16, 8;
	cvt.u16.u32 	%rs18711, %r30260;
	bfe.u32 	%r30261, %r30248, 24, 8;
	cvt.u16.u32 	%rs18712, %r30261;
	bfe.u32 	%r30262, %r30249, 0, 8;
	cvt.u16.u32 	%rs18713, %r30262;
	bfe.u32 	%r30263, %r30249, 8, 8;
	cvt.u16.u32 	%rs18714, %r30263;
	bfe.u32 	%r30264, %r30249, 16, 8;
	cvt.u16.u32 	%rs18715, %r30264;
	bfe.u32 	%r30265, %r30249, 24, 8;
	cvt.u16.u32 	%rs18716, %r30265;
	ld.shared.v4.b32 	{%r30266, %r30267, %r30268, %r30269}, [_ZN6thrust24THRUST_300001_SM_1000_NS8cuda_cub4core6detail5shmemE+96];
	bfe.u32 	%r30270, %r30266, 0, 8;
	cvt.u16.u32 	%rs18717, %r30270;
	bfe.u32 	%r30271, %r30266, 8, 8;
	cvt.u16.u32 	%rs18718, %r30271;
	bfe.u32 	%r30272, %r30266, 16, 8;
	cvt.u16.u32 	%rs18719, %r30272;
	bfe.u32 	%r30273, %r30266, 24, 8;
	cvt.u16.u32 	%rs18720, %r30273;
	bfe.u32 	%r30274, %r30267, 0, 8;
	cvt.u16.u32 	%rs18721, %r30274;
	bfe.u32 	%r30275, %r30267, 8, 8;
	cvt.u16.u32 	%rs18722, %r30275;
	bfe.u32 	%r30276, %r30267, 16, 8;
	cvt.u16.u32 	%rs18723, %r30276;
	bfe.u32 	%r30277, %r30267, 24, 8;
	cvt.u16.u32 	%rs18724, %r30277;
	bfe.u32 	%r30278, %r30268, 0, 8;
	cvt.u16.u32 	%rs18725, %r30278;
	bfe.u32 	%r30279, %r30268, 8, 8;
	cvt.u16.u32 	%rs18726, %r30279;
	bfe.u32 	%r30280, %r30268, 16, 8;
	cvt.u16.u32 	%rs18727, %r30280;
	bfe.u32 	%r30281, %r30268, 24, 8;
	cvt.u16.u32 	%rs18728, %r30281;
	bfe.u32 	%r30282, %r30269, 0, 8;
	cvt.u16.u32 	%rs18729, %r30282;
	bfe.u32 	%r30283, %r30269, 8, 8;
	cvt.u16.u32 	%rs18730, %r30283;
	bfe.u32 	%r30284, %r30269, 16, 8;
	cvt.u16.u32 	%rs18731, %r30284;
	bfe.u32 	%r30285, %r30269, 24, 8;
	cvt.u16.u32 	%rs18732, %r30285;
	ld.shared.v4.b32 	{%r30286, %r30287, %r30288, %r30289}, [_ZN6thrust24THRUST_300001_SM_1000_NS8cuda_cub4core6detail5shmemE+112];
	bfe.u32 	%r30290, %r30286, 0, 8;
	cvt.u16.u32 	%rs18733, %r30290;
	bfe.u32 	%r30291, %r30286, 8, 8;
	cvt.u16.u32 	%rs18734, %r30291;
	bfe.u32 	%r30292, %r30286, 16, 8;
	cvt.u16.u32 	%rs18735, %r30292;
	bfe.u32 	%r30293, %r30286, 24, 8;
	cvt.u16.u32 	%rs18736, %r30293;
	bfe.u32 	%r30294, %r30287, 0, 8;
	cvt.u16.u32 	%rs18737, %r30294;
	bfe.u32 	%r30295, %r30287, 8, 8;
	cvt.u16.u32 	%rs18738, %r30295;
	bfe.u32 	%r30296, %r30287, 16, 8;
	cvt.u16.u32 	%rs18739, %r30296;
	bfe.u32 	%r30297, %r30287, 24, 8;
	cvt.u16.u32 	%rs18740, %r30297;
	bfe.u32 	%r30298, %r30288, 0, 8;
	cvt.u16.u32 	%rs18741, %r30298;
	bfe.u32 	%r30299, %r30288, 8, 8;
	cvt.u16.u32 	%rs18742, %r30299;
	bfe.u32 	%r30300, %r30288, 16, 8;
	cvt.u16.u32 	%rs18743, %r30300;
	bfe.u32 	%r30301, %r30288, 24, 8;
	cvt.u16.u32 	%rs18744, %r30301;
	bfe.u32 	%r30302, %r30289, 0, 8;
	cvt.u16.u32 	%rs18745, %r30302;
	bfe.u32 	%r30303, %r30289, 8, 8;
	cvt.u16.u32 	%rs18746, %r30303;
	bfe.u32 	%r30304, %r30289, 16, 8;
	cvt.u16.u32 	%rs18747, %r30304;
	bfe.u32 	%r30305, %r30289, 24, 8;
	cvt.u16.u32 	%rs18748, %r30305;
	ld.shared.v2.u8 	{%rs18749, %rs18750}, [_ZN6thrust24THRUST_300001_SM_1000_NS8cuda_cub4core6detail5shmemE+128];
	ld.shared.u32 	%r33074, [_ZN6thrust24THRUST_300001_SM_1000_NS8cuda_cub4core6detail5shmemE+132];
	ld.shared.f64 	%fd419, [_ZN6thrust24THRUST_300001_SM_1000_NS8cuda_cub4core6detail5shmemE+136];
	st.local.u32 	[%rd3180], %r30245;
	add.s64 	%rd136, %rd3180, 8;
	st.local.v2.b32 	[%rd3180+8], {%r30246, %r30247};
	st.local.v2.b32 	[%rd3180+16], {%r30248, %r30249};
	st.local.v2.b32 	[%rd3180+24], {%r30266, %r30267};
	st.local.v2.b32 	[%rd3180+32], {%r30268, %r30269};
	st.local.v2.b32 	[%rd3180+40], {%r30286, %r30287};
	st.local.v2.b32 	[%rd3180+48], {%r30288, %r30289};
	st.local.v2.u8 	[%rd3180+56], {%rs18749, %rs18750};
	st.local.u32 	[%rd3180+60], %r33074;
	st.local.f64 	[%rd3180+64], %fd419;
	add.s32 	%r201, %r30245, %r33076;
	setp.ne.s32 	%p740, %r30245, 0;
	@%p740 bra 	$L__BB1_102;
	mov.b16 	%rs17985, 0;
	st.local.u8 	[%rd120], %rs17985;
	add.s32 	%r30307, %r33074, %r197;
	st.local.u32 	[%rd120+52], %r30307;
	add.f64 	%fd404, %fd11, %fd419;
	st.local.f64 	[%rd120+56], %fd404;
	mov.b32 	%r33068, 0;
$L__BB1_92:
	mov.u32 	%r202, %r33068;
	cvt.u64.u32 	%rd3181, %r202;
	add.s64 	%rd3182, %rd120, %rd3181;
	ld.local.u8 	%rs17986, [%rd3182];
	setp.ne.s16 	%p741, %rs17986, 0;
	add.s32 	%r33068, %r202, 1;
	@%p741 bra 	$L__BB1_92;
	and.b16  	%rs17987, %rs18699, 255;
	setp.eq.s16 	%p742, %rs17987, 0;
	mov.u32 	%r33070, %r202;
	@%p742 bra 	$L__BB1_96;
	mov.b32 	%r33069, 0;
$L__BB1_95:
	add.s32 	%r30309, %r33069, %r202;
	cvt.u64.u32 	%rd3183, %r30309;
	add.s64 	%rd3184, %rd120, %rd3183;
	st.local.u8 	[%rd3184], %rs18699;
	add.s32 	%r205, %r33069, 1;
	add.s32 	%r33070, %r205, %r202;
	cvt.u64.u32 	%rd3185, %r33069;
	add.s64 	%rd3186, %rd127, %rd3185;
	ld.local.u8 	%rs18699, [%rd3186+9];
	setp.ne.s16 	%p743, %rs18699, 0;
	mov.u32 	%r33069, %r205;
	@%p743 bra 	$L__BB1_95;
$L__BB1_96:
	cvt.u64.u32 	%rd3187, %r33070;
	add.s64 	%rd3188, %rd120, %rd3187;
	mov.b16 	%rs17988, 0;
	st.local.u8 	[%rd3188], %rs17988;
	mov.b32 	%r33071, 0;
$L__BB1_97:
	mov.u32 	%r208, %r33071;
	cvt.u64.u32 	%rd3189, %r208;
	add.s64 	%rd3190, %rd120, %rd3189;
	ld.local.u8 	%rs17989, [%rd3190];
	setp.ne.s16 	%p744, %rs17989, 0;
	add.s32 	%r33071, %r208, 1;
	@%p744 bra 	$L__BB1_97;
	and.b16  	%rs17990, %rs18700, 255;
	setp.eq.s16 	%p745, %rs17990, 0;
	mov.u32 	%r33073, %r208;
	@%p745 bra 	$L__BB1_101;
	mov.b32 	%r33072, 0;
$L__BB1_100:
	add.s32 	%r30312, %r33072, %r208;
	cvt.u64.u32 	%rd3191, %r30312;
	add.s64 	%rd3192, %rd120, %rd3191;
	st.local.u8 	[%rd3192], %rs18700;
	add.s32 	%r211, %r33072, 1;
	add.s32 	%r33073, %r211, %r208;
	cvt.u64.u32 	%rd3193, %r33072;
	add.s64 	%rd3194, %rd136, %rd3193;
	ld.local.u8 	%rs18700, [%rd3194+1];
	setp.ne.s16 	%p746, %rs18700, 0;
	mov.u32 	%r33072, %r211;
	@%p746 bra 	$L__BB1_100;
$L__BB1_101:
	cvt.u64.u32 	%rd3195, %r33073;
	add.s64 	%rd3196, %rd120, %rd3195;
	mov.b16 	%rs17991, 0;
	st.local.u8 	[%rd3196], %rs17991;
	ld.local.v2.b32 	{%r30313, %r30314}, [%rd120];
	bfe.u32 	%r30315, %r30313, 0, 8;
	cvt.u16.u32 	%rs18700, %r30315;
	bfe.u32 	%r30316, %r30313, 8, 8;
	cvt.u16.u32 	%rs18702, %r30316;
	bfe.u32 	%r30317, %r30313, 16, 8;
	cvt.u16.u32 	%rs18703, %r30317;
	bfe.u32 	%r30318, %r30313, 24, 8;
	cvt.u16.u32 	%rs18704, %r30318;
	bfe.u32 	%r30319, %r30314, 0, 8;
	cvt.u16.u32 	%rs18705, %r30319;
	bfe.u32 	%r30320, %r30314, 8, 8;
	cvt.u16.u32 	%rs18706, %r30320;
	bfe.u32 	%r30321, %r30314, 16, 8;
	cvt.u16.u32 	%rs18707, %r30321;
	bfe.u32 	%r30322, %r30314, 24, 8;
	cvt.u16.u32 	%rs18708, %r30322;
	ld.local.v2.b32 	{%r30323, %r30324}, [%rd120+8];
	bfe.u32 	%r30325, %r30323, 0, 8;
	cvt.u16.u32 	%rs18709, %r30325;
	bfe.u32 	%r30326, %r30323, 8, 8;
	cvt.u16.u32 	%rs18710, %r30326;
	bfe.u32 	%r30327, %r30323, 16, 8;
	cvt.u16.u32 	%rs18711, %r30327;
	bfe.u32 	%r30328, %r30323, 24, 8;
	cvt.u16.u32 	%rs18712, %r30328;
	bfe.u32 	%r30329, %r30324, 0, 8;
	cvt.u16.u32 	%rs18713, %r30329;
	bfe.u32 	%r30330, %r30324, 8, 8;
	cvt.u16.u32 	%rs18714, %r30330;
	bfe.u32 	%r30331, %r30324, 16, 8;
	cvt.u16.u32 	%rs18715, %r30331;
	bfe.u32 	%r30332, %r30324, 24, 8;
	cvt.u16.u32 	%rs18716, %r30332;
	ld.local.v2.b32 	{%r30333, %r30334}, [%rd120+16];
	bfe.u32 	%r30335, %r30333, 0, 8;
	cvt.u16.u32 	%rs18717, %r30335;
	bfe.u32 	%r30336, %r30333, 8, 8;
	cvt.u16.u32 	%rs18718, %r30336;
	bfe.u32 	%r30337, %r30333, 16, 8;
	cvt.u16.u32 	%rs18719, %r30337;
	bfe.u32 	%r30338, %r30333, 24, 8;
	cvt.u16.u32 	%rs18720, %r30338;
	bfe.u32 	%r30339, %r30334, 0, 8;
	cvt.u16.u32 	%rs18721, %r30339;
	bfe.u32 	%r30340, %r30334, 8, 8;
	cvt.u16.u32 	%rs18722, %r30340;
	bfe.u32 	%r30341, %r30334, 16, 8;
	cvt.u16.u32 	%rs18723, %r30341;
	bfe.u32 	%r30342, %r30334, 24, 8;
	cvt.u16.u32 	%rs18724, %r30342;
	ld.local.v2.b32 	{%r30343, %r30344}, [%rd120+24];
	bfe.u32 	%r30345, %r30343, 0, 8;
	cvt.u16.u32 	%rs18725, %r30345;
	bfe.u32 	%r30346, %r30343, 8, 8;
	cvt.u16.u32 	%rs18726, %r30346;
	bfe.u32 	%r30347, %r30343, 16, 8;
	cvt.u16.u32 	%rs18727, %r30347;
	bfe.u32 	%r30348, %r30343, 24, 8;
	cvt.u16.u32 	%rs18728, %r30348;
	bfe.u32 	%r30349, %r30344, 0, 8;
	cvt.u16.u32 	%rs18729, %r30349;
	bfe.u32 	%r30350, %r30344, 8, 8;
	cvt.u16.u32 	%rs18730, %r30350;
	bfe.u32 	%r30351, %r30344, 16, 8;
	cvt.u16.u32 	%rs18731, %r30351;
	bfe.u32 	%r30352, %r30344, 24, 8;
	cvt.u16.u32 	%rs18732, %r30352;
	ld.local.v2.b32 	{%r30353, %r30354}, [%rd120+32];
	bfe.u32 	%r30355, %r30353, 0, 8;
	cvt.u16.u32 	%rs18733, %r30355;
	bfe.u32 	%r30356, %r30353, 8, 8;
	cvt.u16.u32 	%rs18734, %r30356;
	bfe.u32 	%r30357, %r30353, 16, 8;
	cvt.u16.u32 	%rs18735, %r30357;
	bfe.u32 	%r30358, %r30353, 24, 8;
	cvt.u16.u32 	%rs18736, %r30358;
	bfe.u32 	%r30359, %r30354, 0, 8;
	cvt.u16.u32 	%rs18737, %r30359;
	bfe.u32 	%r30360, %r30354, 8, 8;
	cvt.u16.u32 	%rs18738, %r30360;
	bfe.u32 	%r30361, %r30354, 16, 8;
	cvt.u16.u32 	%rs18739, %r30361;
	bfe.u32 	%r30362, %r30354, 24, 8;
	cvt.u16.u32 	%rs18740, %r30362;
	ld.local.v2.b32 	{%r30363, %r30364}, [%rd120+40];
	bfe.u32 	%r30365, %r30363, 0, 8;
	cvt.u16.u32 	%rs18741, %r30365;
	bfe.u32 	%r30366, %r30363, 8, 8;
	cvt.u16.u32 	%rs18742, %r30366;
	bfe.u32 	%r30367, %r30363, 16, 8;
	cvt.u16.u32 	%rs18743, %r30367;
	bfe.u32 	%r30368, %r30363, 24, 8;
	cvt.u16.u32 	%rs18744, %r30368;
	bfe.u32 	%r30369, %r30364, 0, 8;
	cvt.u16.u32 	%rs18745, %r30369;
	bfe.u32 	%r30370, %r30364, 8, 8;
	cvt.u16.u32 	%rs18746, %r30370;
	bfe.u32 	%r30371, %r30364, 16, 8;
	cvt.u16.u32 	%rs18747, %r30371;
	bfe.u32 	%r30372, %r30364, 24, 8;
	cvt.u16.u32 	%rs18748, %r30372;
	ld.local.v2.u8 	{%rs18749, %rs18750}, [%rd120+48];
	ld.local.u32 	%r33074, [%rd120+52];
	ld.local.f64 	%fd419, [%rd120+56];
$L__BB1_102:
	st.local.u32 	[%rd127], %r201;
	cvt.u32.u16 	%r30373, %rs18708;
	cvt.u32.u16 	%r30374, %rs18707;
	prmt.b32 	%r30375, %r30374, %r30373, 0x3340U;
	cvt.u32.u16 	%r30376, %rs18706;
	cvt.u32.u16 	%r30377, %rs18705;
	prmt.b32 	%r30378, %r30377, %r30376, 0x3340U;
	prmt.b32 	%r30379, %r30378, %r30375, 0x5410U;
	cvt.u32.u16 	%r30380, %rs18704;
	cvt.u32.u16 	%r30381, %rs18703;
	prmt.b32 	%r30382, %r30381, %r30380, 0x3340U;
	cvt.u32.u16 	%r30383, %rs18702;
	cvt.u32.u16 	%r30384, %rs18700;
	prmt.b32 	%r30385, %r30384, %r30383, 0x3340U;
	prmt.b32 	%r30386, %r30385, %r30382, 0x5410U;
	st.local.v2.b32 	[%rd127+8], {%r30386, %r30379};
	cvt.u32.u16 	%r30387, %rs18716;
	cvt.u32.u16 	%r30388, %rs18715;
	prmt.b32 	%r30389, %r30388, %r30387, 0x3340U;
	cvt.u32.u16 	%r30390, %rs18714;
	cvt.u32.u16 	%r30391, %rs18713;
	prmt.b32 	%r30392, %r30391, %r30390, 0x3340U;
	prmt.b32 	%r30393, %r30392, %r30389, 0x5410U;
	cvt.u32.u16 	%r30394, %rs18712;
	cvt.u32.u16 	%r30395, %rs18711;
	prmt.b32 	%r30396, %r30395, %r30394, 0x3340U;
	cvt.u32.u16 	%r30397, %rs18710;
	cvt.u32.u16 	%r30398, %rs18709;
	prmt.b32 	%r30399, %r30398, %r30397, 0x3340U;
	prmt.b32 	%r30400, %r30399, %r30396, 0x5410U;
	st.local.v2.b32 	[%rd127+16], {%r30400, %r30393};
	cvt.u32.u16 	%r30401, %rs18724;
	cvt.u32.u16 	%r30402, %rs18723;
	prmt.b32 	%r30403, %r30402, %r30401, 0x3340U;
	cvt.u32.u16 	%r30404, %rs18722;
	cvt.u32.u16 	%r30405, %rs18721;
	prmt.b32 	%r30406, %r30405, %r30404, 0x3340U;
	prmt.b32 	%r30407, %r30406, %r30403, 0x5410U;
	cvt.u32.u16 	%r30408, %rs18720;
	cvt.u32.u16 	%r30409, %rs18719;
	prmt.b32 	%r30410, %r30409, %r30408, 0x3340U;
	cvt.u32.u16 	%r30411, %rs18718;
	cvt.u32.u16 	%r30412, %rs18717;
	prmt.b32 	%r30413, %r30412, %r30411, 0x3340U;
	prmt.b32 	%r30414, %r30413, %r30410, 0x5410U;
	st.local.v2.b32 	[%rd127+24], {%r30414, %r30407};
	cvt.u32.u16 	%r30415, %rs18732;
	cvt.u32.u16 	%r30416, %rs18731;
	prmt.b32 	%r30417, %r30416, %r30415, 0x3340U;
	cvt.u32.u16 	%r30418, %rs18730;
	cvt.u32.u16 	%r30419, %rs18729;
	prmt.b32 	%r30420, %r30419, %r30418, 0x3340U;
	prmt.b32 	%r30421, %r30420, %r30417, 0x5410U;
	cvt.u32.u16 	%r30422, %rs18728;
	cvt.u32.u16 	%r30423, %rs18727;
	prmt.b32 	%r30424, %r30423, %r30422, 0x3340U;
	cvt.u32.u16 	%r30425, %rs18726;
	cvt.u32.u16 	%r30426, %rs18725;
	prmt.b32 	%r30427, %r30426, %r30425, 0x3340U;
	prmt.b32 	%r30428, %r30427, %r30424, 0x5410U;
	st.local.v2.b32 	[%rd127+32], {%r30428, %r30421};
	cvt.u32.u16 	%r30429, %rs18740;
	cvt.u32.u16 	%r30430, %rs18739;
	prmt.b32 	%r30431, %r30430, %r30429, 0x3340U;
	cvt.u32.u16 	%r30432, %rs18738;
	cvt.u32.u16 	%r30433, %rs18737;
	prmt.b32 	%r30434, %r30433, %r30432, 0x3340U;
	prmt.b32 	%r30435, %r30434, %r30431, 0x5410U;
	cvt.u32.u16 	%r30436, %rs18736;
	cvt.u32.u16 	%r30437, %rs18735;
	prmt.b32 	%r30438, %r30437, %r30436, 0x3340U;
	cvt.u32.u16 	%r30439, %rs18734;
	cvt.u32.u16 	%r30440, %rs18733;
	prmt.b32 	%r30441, %r30440, %r30439, 0x3340U;
	prmt.b32 	%r30442, %r30441, %r30438, 0x5410U;
	st.local.v2.b32 	[%rd127+40], {%r30442, %r30435};
	cvt.u32.u16 	%r30443, %rs18748;
	cvt.u32.u16 	%r30444, %rs18747;
	prmt.b32 	%r30445, %r30444, %r30443, 0x3340U;
	cvt.u32.u16 	%r30446, %rs18746;
	cvt.u32.u16 	%r30447, %rs18745;
	prmt.b32 	%r30448, %r30447, %r30446, 0x3340U;
	prmt.b32 	%r30449, %r30448, %r30445, 0x5410U;
	cvt.u32.u16 	%r30450, %rs18744;
	cvt.u32.u16 	%r30451, %rs18743;
	prmt.b32 	%r30452, %r30451, %r30450, 0x3340U;
	cvt.u32.u16 	%r30453, %rs18742;
	cvt.u32.u16 	%r30454, %rs18741;
	prmt.b32 	%r30455, %r30454, %r30453, 0x3340U;
	prmt.b32 	%r30456, %r30455, %r30452, 0x5410U;
	st.local.v2.b32 	[%rd127+48], {%r30456, %r30449};
	st.local.v2.u8 	[%rd127+56], {%rs18749, %rs18750};
	st.local.u32 	[%rd127+60], %r33074;
	st.local.f64 	[%rd127+64], %fd419;
	mov.u32 	%r30457, %tid.x;
	shr.u32 	%r30458, %r30457, 5;
	setp.ne.s32 	%p747, %r30458, 2;
	@%p747 bra 	$L__BB1_104;
	mov.f64 	%fd420, %fd419;
	mov.u32 	%r33075, %r33074;
	mov.u16 	%rs18751, %rs18750;
	mov.u16 	%rs18752, %rs18749;
	mov.u16 	%rs18753, %rs18748;
	mov.u16 	%rs18754, %rs18747;
	mov.u16 	%rs18755, %rs18746;
	mov.u16 	%rs18756, %rs18745;
	mov.u16 	%rs18757, %rs18744;
	mov.u16 	%rs18758, %rs18743;
	mov.u16 	%rs18759, %rs18742;
	mov.u16 	%rs18760, %rs18741;
	mov.u16 	%rs18761, %rs18740;
	mov.u16 	%rs18762, %rs18739;
	mov.u16 	%rs18763, %rs18738;
	mov.u16 	%rs18764, %rs18737;
	mov.u16 	%rs18765, %rs18736;
	mov.u16 	%rs18766, %rs18735;
	mov.u16 	%rs18767, %rs18734;
	mov.u16 	%rs18768, %rs18733;
	mov.u16 	%rs18769, %rs18732;
	mov.u16 	%rs18770, %rs18731;
	mov.u16 	%rs18771, %rs18730;
	mov.u16 	%rs18772, %rs18729;
	mov.u16 	%rs18773, %rs18728;
	mov.u16 	%rs18774, %rs18727;
	mov.u16 	%rs18775, %rs18726;
	mov.u16 	%rs18776, %rs18725;
	mov.u16 	%rs18777, %rs18724;
	mov.u16 	%rs18778, %rs18723;
	mov.u16 	%rs18779, %rs18722;
	mov.u16 	%rs18780, %rs18721;
	mov.u16 	%rs18781, %rs18720;
	mov.u16 	%rs18782, %rs18719;
	mov.u16 	%rs18783, %rs18718;
	mov.u16 	%rs18784, %rs18717;
	mov.u16 	%rs18785, %rs18716;
	mov.u16 	%rs18786, %rs18715;
	mov.u16 	%rs18787, %rs18714;
	mov.u16 	%rs18788, %rs18713;
	mov.u16 	%rs18789, %rs18712;
	mov.u16 	%rs18790, %rs18711;
	mov.u16 	%rs18791, %rs18710;
	mov.u16 	%rs18792, %rs18709;
	mov.u16 	%rs18793, %rs18708;
	mov.u16 	%rs18794, %rs18707;
	mov.u16 	%rs18795, %rs18706;
	mov.u16 	%rs18796, %rs18705;
	mov.u16 	%rs18797, %rs18704;
	mov.u16 	%rs18798, %rs18703;
	mov.u16 	%rs18799, %rs18702;
	mov.u16 	%rs18800, %rs18700;
	mov.u32 	%r33076, %r201;
$L__BB1_104:
	add.u64 	%rd3198, %SPL, 712;
	ld.shared.u32 	%r30459, [_ZN6thrust24THRUST_300001_SM_1000_NS8cuda_cub4core6detail5shmemE+144];
	ld.shared.v2.b32 	{%r30460, %r30461}, [_ZN6thrust24THRUST_300001_SM_1000_NS8cuda_cub4core6detail5shmemE+152];
	bfe.u32 	%r30462, %r30460, 0, 8;
	cvt.u16.u32 	%rs18802, %r30462;
	bfe.u32 	%r30463, %r30460, 8, 8;
	cvt.u16.u32 	%rs18804, %r30463;
	bfe.u32 	%r30464, %r30460, 16, 8;
	cvt.u16.u32 	%rs18805, %r30464;
	bfe.u32 	%r30465, %r30460, 24, 8;
	cvt.u16.u32 	%rs18806, %r30465;
	bfe.u32 	%r30466, %r30461, 0, 8;
	cvt.u16.u32 	%rs18807, %r30466;
	bfe.u32 	%r30467, %r30461, 8, 8;
	cvt.u16.u32 	%rs18808, %r30467;
	bfe.u32 	%r30468, %r30461, 16, 8;
	cvt.u16.u32 	%rs18809, %r30468;
	bfe.u32 	%r30469, %r30461, 24, 8;
	cvt.u16.u32 	%rs18810, %r30469;
	ld.shared.v4.b32 	{%r30470, %r30471, %r30472, %r30473}, [_ZN6thrust24THRUST_300001_SM_1000_NS8cuda_cub4core6detail5shmemE+160];
	bfe.u32 	%r30474, %r30470, 0, 8;
	cvt.u16.u32 	%rs18811, %r30474;
	bfe.u32 	%r30475, %r30470, 8, 8;
	cvt.u16.u32 	%rs18812, %r30475;
	bfe.u32 	%r30476, %r30470, 16, 8;
	cvt.u16.u32 	%rs18813, %r30476;
	bfe.u32 	%r30477, %r30470, 24, 8;
	cvt.u16.u32 	%rs18814, %r30477;
	bfe.u32 	%r30478, %r30471, 0, 8;
	cvt.u16.u32 	%rs18815, %r30478;
	bfe.u32 	%r30479, %r30471, 8, 8;
	cvt.u16.u32 	%rs18816, %r30479;
	bfe.u32 	%r30480, %r30471, 16, 8;
	cvt.u16.u32 	%rs18817, %r30480;
	bfe.u32 	%r30481, %r30471, 24, 8;
	cvt.u16.u32 	%rs18818, %r30481;
	bfe.u32 	%r30482, %r30472, 0, 8;
	cvt.u16.u32 	%rs18819, %r30482;
	bfe.u32 	%r30483, %r30472, 8, 8;
	cvt.u16.u32 	%rs18820, %r30483;
	bfe.u32 	%r30484, %r30472, 16, 8;
	cvt.u16.u32 	%rs18821, %r30484;
	bfe.u32 	%r30485, %r30472, 24, 8;
	cvt.u16.u32 	%rs18822, %r30485;
	bfe.u32 	%r30486, %r30473, 0, 8;
	cvt.u16.u32 	%rs18823, %r30486;
	bfe.u32 	%r30487, %r30473, 8, 8;
	cvt.u16.u32 	%rs18824, %r30487;
	bfe.u32 	%r30488, %r30473, 16, 8;
	cvt.u16.u32 	%rs18825, %r30488;
	bfe.u32 	%r30489, %r30473, 24, 8;
	cvt.u16.u32 	%rs18826, %r30489;
	ld.shared.v4.b32 	{%r30490, %r30491, %r30492, %r30493}, [_ZN6thrust24THRUST_300001_SM_1000_NS8cuda_cub4core6detail5shmemE+176];
	bfe.u32 	%r30494, %r30490, 0, 8;
	cvt.u16.u32 	%rs18827, %r30494;
	bfe.u32 	%r30495, %r30490, 8, 8;
	cvt.u16.u32 	%rs18828, %r30495;
	bfe.u32 	%r30496, %r30490, 16, 8;
	cvt.u16.u32 	%rs18829, %r30496;
	bfe.u32 	%r30497, %r30490, 24, 8;
	cvt.u16.u32 	%rs18830, %r30497;
	bfe.u32 	%r30498, %r30491, 0, 8;
	cvt.u16.u32 	%rs18831, %r30498;
	bfe.u32 	%r30499, %r30491, 8, 8;
	cvt.u16.u32 	%rs18832, %r30499;
	bfe.u32 	%r30500, %r30491, 16, 8;
	cvt.u16.u32 	%rs18833, %r30500;
	bfe.u32 	%r30501, %r30491, 24, 8;
	cvt.u16.u32 	%rs18834, %r30501;
	bfe.u32 	%r30502, %r30492, 0, 8;
	cvt.u16.u32 	%rs18835, %r30502;
	bfe.u32 	%r30503, %r30492, 8, 8;
	cvt.u16.u32 	%rs18836, %r30503;
	bfe.u32 	%r30504, %r30492, 16, 8;
	cvt.u16.u32 	%rs18837, %r30504;
	bfe.u32 	%r30505, %r30492, 24, 8;
	cvt.u16.u32 	%rs18838, %r30505;
	bfe.u32 	%r30506, %r30493, 0, 8;
	cvt.u16.u32 	%rs18839, %r30506;
	bfe.u32 	%r30507, %r30493, 8, 8;
	cvt.u16.u32 	%rs18840, %r30507;
	bfe.u32 	%r30508, %r30493, 16, 8;
	cvt.u16.u32 	%rs18841, %r30508;
	bfe.u32 	%r30509, %r30493, 24, 8;
	cvt.u16.u32 	%rs18842, %r30509;
	ld.shared.v4.b32 	{%r30510, %r30511, %r30512, %r30513}, [_ZN6thrust24THRUST_300001_SM_1000_NS8cuda_cub4core6detail5shmemE+192];
	bfe.u32 	%r30514, %r30510, 0, 8;
	cvt.u16.u32 	%rs18843, %r30514;
	bfe.u32 	%r30515, %r30510, 8, 8;
	cvt.u16.u32 	%rs18844, %r30515;
	bfe.u32 	%r30516, %r30510, 16, 8;
	cvt.u16.u32 	%rs18845, %r30516;
	bfe.u32 	%r30517, %r30510, 24, 8;
	cvt.u16.u32 	%rs18846, %r30517;
	bfe.u32 	%r30518, %r30511, 0, 8;
	cvt.u16.u32 	%rs18847, %r30518;
	bfe.u32 	%r30519, %r30511, 8, 8;
	cvt.u16.u32 	%rs18848, %r30519;
	bfe.u32 	%r30520, %r30511, 16, 8;
	cvt.u16.u32 	%rs18849, %r30520;
	bfe.u32 	%r30521, %r30511, 24, 8;
	cvt.u16.u32 	%rs18850, %r30521;
	bfe.u32 	%r30522, %r30512, 0, 8;
	cvt.u16.u32 	%rs18851, %r30522;
	mov.b64 	%rd3199, {%r30512, %r30513};
	shr.u64 	%rd3200, %rd3199, 8;
	cvt.u16.u64 	%rs18852, %rd3200;
	{ .reg .b32 tmp; mov.b64 {tmp, %r33083}, %rd3199; }
	ld.shared.f64 	%fd421, [_ZN6thrust24THRUST_300001_SM_1000_NS8cuda_cub4core6detail5shmemE+208];
	st.local.u32 	[%rd3198], %r30459;
	add.s64 	%rd137, %rd3198, 8;
	st.local.v2.b32 	[%rd3198+8], {%r30460, %r30461};
	st.local.v2.b32 	[%rd3198+16], {%r30470, %r30471};
	st.local.v2.b32 	[%rd3198+24], {%r30472, %r30473};
	st.local.v2.b32 	[%rd3198+32], {%r30490, %r30491};
	st.local.v2.b32 	[%rd3198+40], {%r30492, %r30493};
	st.local.v2.b32 	[%rd3198+48], {%r30510, %r30511};
	st.local.v2.u8 	[%rd3198+56], {%rs18851, %rs18852};
	st.local.u32 	[%rd3198+60], %r33083;
	st.local.f64 	[%rd3198+64], %fd421;
	add.s32 	%r219, %r30459, %r201;
	setp.ne.s32 	%p748, %r30459, 0;
	@%p748 bra 	$L__BB1_116;
	mov.b16 	%rs17992, 0;
	st.local.u8 	[%rd119], %rs17992;
	add.s32 	%r30524, %r33083, %r33074;
	st.local.u32 	[%rd119+52], %r30524;
	add.f64 	%fd405, %fd419, %fd421;
	st.local.f64 	[%rd119+56], %fd405;
	mov.b32 	%r33077, 0;
$L__BB1_106:
	mov.u32 	%r220, %r33077;
	cvt.u64.u32 	%rd3201, %r220;
	add.s64 	%rd3202, %rd119, %rd3201;
	ld.local.u8 	%rs17993, [%rd3202];
	setp.ne.s16 	%p749, %rs17993, 0;
	add.s32 	%r33077, %r220, 1;
	@%p749 bra 	$L__BB1_106;
	and.b16  	%rs17994, %rs18700, 255;
	setp.eq.s16 	%p750, %rs17994, 0;
	mov.u32 	%r33079, %r220;
	@%p750 bra 	$L__BB1_110;
	mov.b32 	%r33078, 0;
$L__BB1_109:
	add.s32 	%r30526, %r33078, %r220;
	cvt.u64.u32 	%rd3203, %r30526;
	add.s64 	%rd3204, %rd119, %rd3203;
	st.local.u8 	[%rd3204], %rs18700;
	add.s32 	%r223, %r33078, 1;
	add.s32 	%r33079, %r223, %r220;
	cvt.u64.u32 	%rd3205, %r33078;
	add.s64 	%rd3206, %rd127, %rd3205;
	ld.local.u8 	%rs18700, [%rd3206+9];
	setp.ne.s16 	%p751, %rs18700, 0;
	mov.u32 	%r33078, %r223;
	@%p751 bra 	$L__BB1_109;
$L__BB1_110:
	cvt.u64.u32 	%rd3207, %r33079;
	add.s64 	%rd3208, %rd119, %rd3207;
	mov.b16 	%rs17995, 0;
	st.local.u8 	[%rd3208], %rs17995;
	mov.b32 	%r33080, 0;
$L__BB1_111:
	mov.u32 	%r226, %r33080;
	cvt.u64.u32 	%rd3209, %r226;
	add.s64 	%rd3210, %rd119, %rd3209;
	ld.local.u8 	%rs17996, [%rd3210];
	setp.ne.s16 	%p752, %rs17996, 0;
	add.s32 	%r33080, %r226, 1;
	@%p752 bra 	$L__BB1_111;
	and.b16  	%rs17997, %rs18802, 255;
	setp.eq.s16 	%p753, %rs17997, 0;
	mov.u32 	%r33082, %r226;
	@%p753 bra 	$L__BB1_115;
	mov.b32 	%r33081, 0;
$L__BB1_114:
	add.s32 	%r30529, %r33081, %r226;
	cvt.u64.u32 	%rd3211, %r30529;
	add.s64 	%rd3212, %rd119, %rd3211;
	st.local.u8 	[%rd3212], %rs18802;
	add.s32 	%r229, %r33081, 1;
	add.s32 	%r33082, %r229, %r226;
	cvt.u64.u32 	%rd3213, %r33081;
	add.s64 	%rd3214, %rd137, %rd3213;
	ld.local.u8 	%rs18802, [%rd3214+1];
	setp.ne.s16 	%p754, %rs18802, 0;
	mov.u32 	%r33081, %r229;
	@%p754 bra 	$L__BB1_114;
$L__BB1_115:
	cvt.u64.u32 	%rd3215, %r33082;
	add.s64 	%rd3216, %rd119, %rd3215;
	mov.b16 	%rs17998, 0;
	st.local.u8 	[%rd3216], %rs17998;
	ld.local.v2.b32 	{%r30530, %r30531}, [%rd119];
	bfe.u32 	%r30532, %r30530, 0, 8;
	cvt.u16.u32 	%rs18802, %r30532;
	bfe.u32 	%r30533, %r30530, 8, 8;
	cvt.u16.u32 	%rs18804, %r30533;
	bfe.u32 	%r30534, %r30530, 16, 8;
	cvt.u16.u32 	%rs18805, %r30534;
	bfe.u32 	%r30535, %r30530, 24, 8;
	cvt.u16.u32 	%rs18806, %r30535;
	bfe.u32 	%r30536, %r30531, 0, 8;
	cvt.u16.u32 	%rs18807, %r30536;
	bfe.u32 	%r30537, %r30531, 8, 8;
	cvt.u16.u32 	%rs18808, %r30537;
	bfe.u32 	%r30538, %r30531, 16, 8;
	cvt.u16.u32 	%rs18809, %r30538;
	bfe.u32 	%r30539, %r30531, 24, 8;
	cvt.u16.u32 	%rs18810, %r30539;
	ld.local.v2.b32 	{%r30540, %r30541}, [%rd119+8];
	bfe.u32 	%r30542, %r30540, 0, 8;
	cvt.u16.u32 	%rs18811, %r30542;
	bfe.u32 	%r30543, %r30540, 8, 8;
	cvt.u16.u32 	%rs18812, %r30543;
	bfe.u32 	%r30544, %r30540, 16, 8;
	cvt.u16.u32 	%rs18813, %r30544;
	bfe.u32 	%r30545, %r30540, 24, 8;
	cvt.u16.u32 	%rs18814, %r30545;
	bfe.u32 	%r30546, %r30541, 0, 8;
	cvt.u16.u32 	%rs18815, %r30546;
	bfe.u32 	%r30547, %r30541, 8, 8;
	cvt.u16.u32 	%rs18816, %r30547;
	bfe.u32 	%r30548, %r30541, 16, 8;
	cvt.u16.u32 	%rs18817, %r30548;
	bfe.u32 	%r30549, %r30541, 24, 8;
	cvt.u16.u32 	%rs18818, %r30549;
	ld.local.v2.b32 	{%r30550, %r30551}, [%rd119+16];
	bfe.u32 	%r30552, %r30550, 0, 8;
	cvt.u16.u32 	%rs18819, %r30552;
	bfe.u32 	%r30553, %r30550, 8, 8;
	cvt.u16.u32 	%rs18820, %r30553;
	bfe.u32 	%r30554, %r30550, 16, 8;
	cvt.u16.u32 	%rs18821, %r30554;
	bfe.u32 	%r30555, %r30550, 24, 8;
	cvt.u16.u32 	%rs18822, %r30555;
	bfe.u32 	%r30556, %r30551, 0, 8;
	cvt.u16.u32 	%rs18823, %r30556;
	bfe.u32 	%r30557, %r30551, 8, 8;
	cvt.u16.u32 	%rs18824, %r30557;
	bfe.u32 	%r30558, %r30551, 16, 8;
	cvt.u16.u32 	%rs18825, %r30558;
	bfe.u32 	%r30559, %r30551, 24, 8;
	cvt.u16.u32 	%rs18826, %r30559;
	ld.local.v2.b32 	{%r30560, %r30561}, [%rd119+24];
	bfe.u32 	%r30562, %r30560, 0, 8;
	cvt.u16.u32 	%rs18827, %r30562;
	bfe.u32 	%r30563, %r30560, 8, 8;
	cvt.u16.u32 	%rs18828, %r30563;
	bfe.u32 	%r30564, %r30560, 16, 8;
	cvt.u16.u32 	%rs18829, %r30564;
	bfe.u32 	%r30565, %r30560, 24, 8;
	cvt.u16.u32 	%rs18830, %r30565;
	bfe.u32 	%r30566, %r30561, 0, 8;
	cvt.u16.u32 	%rs18831, %r30566;
	bfe.u32 	%r30567, %r30561, 8, 8;
	cvt.u16.u32 	%rs18832, %r30567;
	bfe.u32 	%r30568, %r30561, 16, 8;
	cvt.u16.u32 	%rs18833, %r30568;
	bfe.u32 	%r30569, %r30561, 24, 8;
	cvt.u16.u32 	%rs18834, %r30569;
	ld.local.v2.b32 	{%r30570, %r30571}, [%rd119+32];
	bfe.u32 	%r30572, %r30570, 0, 8;
	cvt.u16.u32 	%rs18835, %r30572;
	bfe.u32 	%r30573, %r30570, 8, 8;
	cvt.u16.u32 	%rs18836, %r30573;
	bfe.u32 	%r30574, %r30570, 16, 8;
	cvt.u16.u32 	%rs18837, %r30574;
	bfe.u32 	%r30575, %r30570, 24, 8;
	cvt.u16.u32 	%rs18838, %r30575;
	bfe.u32 	%r30576, %r30571, 0, 8;
	cvt.u16.u32 	%rs18839, %r30576;
	bfe.u32 	%r30577, %r30571, 8, 8;
	cvt.u16.u32 	%rs18840, %r30577;
	bfe.u32 	%r30578, %r30571, 16, 8;
	cvt.u16.u32 	%rs18841, %r30578;
	bfe.u32 	%r30579, %r30571, 24, 8;
	cvt.u16.u32 	%rs18842, %r30579;
	ld.local.v2.b32 	{%r30580, %r30581}, [%rd119+40];
	bfe.u32 	%r30582, %r30580, 0, 8;
	cvt.u16.u32 	%rs18843, %r30582;
	bfe.u32 	%r30583, %r30580, 8, 8;
	cvt.u16.u32 	%rs18844, %r30583;
	bfe.u32 	%r30584, %r30580, 16, 8;
	cvt.u16.u32 	%rs18845, %r30584;
	bfe.u32 	%r30585, %r30580, 24, 8;
	cvt.u16.u32 	%rs18846, %r30585;
	bfe.u32 	%r30586, %r30581, 0, 8;
	cvt.u16.u32 	%rs18847, %r30586;
	bfe.u32 	%r30587, %r30581, 8, 8;
	cvt.u16.u32 	%rs18848, %r30587;
	bfe.u32 	%r30588, %r30581, 16, 8;
	cvt.u16.u32 	%rs18849, %r30588;
	bfe.u32 	%r30589, %r30581, 24, 8;
	cvt.u16.u32 	%rs18850, %r30589;
	ld.local.v2.u8 	{%rs18851, %rs18852}, [%rd119+48];
	ld.local.u32 	%r33083, [%rd119+52];
	ld.local.f64 	%fd421, [%rd119+56];
$L__BB1_116:
	st.local.u32 	[%rd127], %r219;
	cvt.u32.u16 	%r30590, %rs18810;
	cvt.u32.u16 	%r30591, %rs18809;
	prmt.b32 	%r30592, %r30591, %r30590, 0x3340U;
	cvt.u32.u16 	%r30593, %rs18808;
	cvt.u32.u16 	%r30594, %rs18807;
	prmt.b32 	%r30595, %r30594, %r30593, 0x3340U;
	prmt.b32 	%r30596, %r30595, %r30592, 0x5410U;
	cvt.u32.u16 	%r30597, %rs18806;
	cvt.u32.u16 	%r30598, %rs18805;
	prmt.b32 	%r30599, %r30598, %r30597, 0x3340U;
	cvt.u32.u16 	%r30600, %rs18804;
	cvt.u32.u16 	%r30601, %rs18802;
	prmt.b32 	%r30602, %r30601, %r30600, 0x3340U;
	prmt.b32 	%r30603, %r30602, %r30599, 0x5410U;
	st.local.v2.b32 	[%rd127+8], {%r30603, %r30596};
	cvt.u32.u16 	%r30604, %rs18818;
	cvt.u32.u16 	%r30605, %rs18817;
	prmt.b32 	%r30606, %r30605, %r30604, 0x3340U;
	cvt.u32.u16 	%r30607, %rs18816;
	cvt.u32.u16 	%r30608, %rs18815;
	prmt.b32 	%r30609, %r30608, %r30607, 0x3340U;
	prmt.b32 	%r30610, %r30609, %r30606, 0x5410U;
	cvt.u32.u16 	%r30611, %rs18814;
	cvt.u32.u16 	%r30612, %rs18813;
	prmt.b32 	%r30613, %r30612, %r30611, 0x3340U;
	cvt.u32.u16 	%r30614, %rs18812;
	cvt.u32.u16 	%r30615, %rs18811;
	prmt.b32 	%r30616, %r30615, %r30614, 0x3340U;
	prmt.b32 	%r30617, %r30616, %r30613, 0x5410U;
	st.local.v2.b32 	[%rd127+16], {%r30617, %r30610};
	cvt.u32.u16 	%r30618, %rs18826;
	cvt.u32.u16 	%r30619, %rs18825;
	prmt.b32 	%r30620, %r30619, %r30618, 0x3340U;
	cvt.u32.u16 	%r30621, %rs18824;
	cvt.u32.u16 	%r30622, %rs18823;
	prmt.b32 	%r30623, %r30622, %r30621, 0x3340U;
	prmt.b32 	%r30624, %r30623, %r30620, 0x5410U;
	cvt.u32.u16 	%r30625, %rs18822;
	cvt.u32.u16 	%r30626, %rs18821;
	prmt.b32 	%r30627, %r30626, %r30625, 0x3340U;
	cvt.u32.u16 	%r30628, %rs18820;
	cvt.u32.u16 	%r30629, %rs18819;
	prmt.b32 	%r30630, %r30629, %r30628, 0x3340U;
	prmt.b32 	%r30631, %r30630, %r30627, 0x5410U;
	st.local.v2.b32 	[%rd127+24], {%r30631, %r30624};
	cvt.u32.u16 	%r30632, %rs18834;
	cvt.u32.u16 	%r30633, %rs18833;
	prmt.b32 	%r30634, %r30633, %r30632, 0x3340U;
	cvt.u32.u16 	%r30635, %rs18832;
	cvt.u32.u16 	%r30636, %rs18831;
	prmt.b32 	%r30637, %r30636, %r30635, 0x3340U;
	prmt.b32 	%r30638, %r30637, %r30634, 0x5410U;
	cvt.u32.u16 	%r30639, %rs18830;
	cvt.u32.u16 	%r30640, %rs18829;
	prmt.b32 	%r30641, %r30640, %r30639, 0x3340U;
	cvt.u32.u16 	%r30642, %rs18828;
	cvt.u32.u16 	%r30643, %rs18827;
	prmt.b32 	%r30644, %r30643, %r30642, 0x3340U;
	prmt.b32 	%r30645, %r30644, %r30641, 0x5410U;
	st.local.v2.b32 	[%rd127+32], {%r30645, %r30638};
	cvt.u32.u16 	%r30646, %rs18842;
	cvt.u32.u16 	%r30647, %rs18841;
	prmt.b32 	%r30648, %r30647, %r30646, 0x3340U;
	cvt.u32.u16 	%r30649, %rs18840;
	cvt.u32.u16 	%r30650, %rs18839;
	prmt.b32 	%r30651, %r30650, %r30649, 0x3340U;
	prmt.b32 	%r30652, %r30651, %r30648, 0x5410U;
	cvt.u32.u16 	%r30653, %rs18838;
	cvt.u32.u16 	%r30654, %rs18837;
	prmt.b32 	%r30655, %r30654, %r30653, 0x3340U;
	cvt.u32.u16 	%r30656, %rs18836;
	cvt.u32.u16 	%r30657, %rs18835;
	prmt.b32 	%r30658, %r30657, %r30656, 0x3340U;
	prmt.b32 	%r30659, %r30658, %r30655, 0x5410U;
	st.local.v2.b32 	[%rd127+40], {%r30659, %r30652};
	cvt.u32.u16 	%r30660, %rs18850;
	cvt.u32.u16 	%r30661, %rs18849;
	prmt.b32 	%r30662, %r30661, %r30660, 0x3340U;
	cvt.u32.u16 	%r30663, %rs18848;
	cvt.u32.u16 	%r30664, %rs18847;
	prmt.b32 	%r30665, %r30664, %r30663, 0x3340U;
	prmt.b32 	%r30666, %r30665, %r30662, 0x5410U;
	cvt.u32.u16 	%r30667, %rs18846;
	cvt.u32.u16 	%r30668, %rs18845;
	prmt.b32 	%r30669, %r30668, %r30667, 0x3340U;
	cvt.u32.u16 	%r30670, %rs18844;
	cvt.u32.u16 	%r30671, %rs18843;
	prmt.b32 	%r30672, %r30671, %r30670, 0x3340U;
	prmt.b32 	%r30673, %r30672, %r30669, 0x5410U;
	st.local.v2.b32 	[%rd127+48], {%r30673, %r30666};
	st.local.v2.u8 	[%rd127+56], {%rs18851, %rs18852};
	st.local.u32 	[%rd127+60], %r33083;
	st.local.f64 	[%rd127+64], %fd421;
	mov.u32 	%r30674, %tid.x;
	shr.u32 	%r30675, %r30674, 5;
	setp.ne.s32 	%p755, %r30675, 3;
	@%p755 bra 	$L__BB1_118;
	mov.f64 	%fd420, %fd421;
	mov.u32 	%r33075, %r33083;
	mov.u16 	%rs18751, %rs18852;
	mov.u16 	%rs18752, %rs18851;
	mov.u16 	%rs18753, %rs18850;
	mov.u16 	%rs18754, %rs18849;
	mov.u16 	%rs18755, %rs18848;
	mov.u16 	%rs18756, %rs18847;
	mov.u16 	%rs18757, %rs18846;
	mov.u16 	%rs18758, %rs18845;
	mov.u16 	%rs18759, %rs18844;
	mov.u16 	%rs18760, %rs18843;
	mov.u16 	%rs18761, %rs18842;
	mov.u16 	%rs18762, %rs18841;
	mov.u16 	%rs18763, %rs18840;
	mov.u16 	%rs18764, %rs18839;
	mov.u16 	%rs18765, %rs18838;
	mov.u16 	%rs18766, %rs18837;
	mov.u16 	%rs18767, %rs18836;
	mov.u16 	%rs18768, %rs18835;
	mov.u16 	%rs18769, %rs18834;
	mov.u16 	%rs18770, %rs18833;
	mov.u16 	%rs18771, %rs18832;
	mov.u16 	%rs18772, %rs18831;
	mov.u16 	%rs18773, %rs18830;
	mov.u16 	%rs18774, %rs18829;
	mov.u16 	%rs18775, %rs18828;
	mov.u16 	%rs18776, %rs18827;
	mov.u16 	%rs18777, %rs18826;
	mov.u16 	%rs18778, %rs18825;
	mov.u16 	%rs18779, %rs18824;
	mov.u16 	%rs18780, %rs18823;
	mov.u16 	%rs18781, %rs18822;
	mov.u16 	%rs18782, %rs18821;
	mov.u16 	%rs18783, %rs18820;
	mov.u16 	%rs18784, %rs18819;
	mov.u16 	%rs18785, %rs18818;
	mov.u16 	%rs18786, %rs18817;
	mov.u16 	%rs18787, %rs18816;
	mov.u16 	%rs18788, %rs18815;
	mov.u16 	%rs18789, %rs18814;
	mov.u16 	%rs18790, %rs18813;
	mov.u16 	%rs18791, %rs18812;
	mov.u16 	%rs18792, %rs18811;
	mov.u16 	%rs18793, %rs18810;
	mov.u16 	%rs18794, %rs18809;
	mov.u16 	%rs18795, %rs18808;
	mov.u16 	%rs18796, %rs18807;
	mov.u16 	%rs18797, %rs18806;
	mov.u16 	%rs18798, %rs18805;
	mov.u16 	%rs18799, %rs18804;
	mov.u16 	%rs18800, %rs18802;
	mov.u32 	%r33076, %r219;
$L__BB1_118:
	add.u64 	%rd3218, %SPL, 640;
	ld.shared.u32 	%r30676, [_ZN6thrust24THRUST_300001_SM_1000_NS8cuda_cub4core6detail5shmemE+216];
	ld.shared.v4.b32 	{%r30677, %r30678, %r30679, %r30680}, [_ZN6thrust24THRUST_300001_SM_1000_NS8cuda_cub4core6detail5shmemE+224];
	bfe.u32 	%r30681, %r30677, 0, 8;
	cvt.u16.u32 	%rs18904, %r30681;
	bfe.u32 	%r30682, %r30677, 8, 8;
	cvt.u16.u32 	%rs18906, %r30682;
	bfe.u32 	%r30683, %r30677, 16, 8;
	cvt.u16.u32 	%rs18907, %r30683;
	bfe.u32 	%r30684, %r30677, 24, 8;
	cvt.u16.u32 	%rs18908, %r30684;
	bfe.u32 	%r30685, %r30678, 0, 8;
	cvt.u16.u32 	%rs18909, %r30685;
	bfe.u32 	%r30686, %r30678, 8, 8;
	cvt.u16.u32 	%rs18910, %r30686;
	bfe.u32 	%r30687, %r30678, 16, 8;
	cvt.u16.u32 	%rs18911, %r30687;
	bfe.u32 	%r30688, %r30678, 24, 8;
	cvt.u16.u32 	%rs18912, %r30688;
	bfe.u32 	%r30689, %r30679, 0, 8;
	cvt.u16.u32 	%rs18913, %r30689;
	bfe.u32 	%r30690, %r30679, 8, 8;
	cvt.u16.u32 	%rs18914, %r30690;
	bfe.u32 	%r30691, %r30679, 16, 8;
	cvt.u16.u32 	%rs18915, %r30691;
	bfe.u32 	%r30692, %r30679, 24, 8;
	cvt.u16.u32 	%rs18916, %r30692;
	bfe.u32 	%r30693, %r30680, 0, 8;
	cvt.u16.u32 	%rs18917, %r30693;
	bfe.u32 	%r30694, %r30680, 8, 8;
	cvt.u16.u32 	%rs18918, %r30694;
	bfe.u32 	%r30695, %r30680, 16, 8;
	cvt.u16.u32 	%rs18919, %r30695;
	bfe.u32 	%r30696, %r30680, 24, 8;
	cvt.u16.u32 	%rs18920, %r30696;
	ld.shared.v4.b32 	{%r30697, %r30698, %r30699, %r30700}, [_ZN6thrust24THRUST_300001_SM_1000_NS8cuda_cub4core6detail5shmemE+240];
	bfe.u32 	%r30701, %r30697, 0, 8;
	cvt.u16.u32 	%rs18921, %r30701;
	bfe.u32 	%r30702, %r30697, 8, 8;
	cvt.u16.u32 	%rs18922, %r30702;
	bfe.u32 	%r30703, %r30697, 16, 8;
	cvt.u16.u32 	%rs18923, %r30703;
	bfe.u32 	%r30704, %r30697, 24, 8;
	cvt.u16.u32 	%rs18924, %r30704;
	bfe.u32 	%r30705, %r30698, 0, 8;
	cvt.u16.u32 	%rs18925, %r30705;
	bfe.u32 	%r30706, %r30698, 8, 8;
	cvt.u16.u32 	%rs18926, %r30706;
	bfe.u32 	%r30707, %r30698, 16, 8;
	cvt.u16.u32 	%rs18927, %r30707;
	bfe.u32 	%r30708, %r30698, 24, 8;
	cvt.u16.u32 	%rs18928, %r30708;
	bfe.u32 	%r30709, %r30699, 0, 8;
	cvt.u16.u32 	%rs18929, %r30709;
	bfe.u32 	%r30710, %r30699, 8, 8;
	cvt.u16.u32 	%rs18930, %r30710;
	bfe.u32 	%r30711, %r30699, 16, 8;
	cvt.u16.u32 	%rs18931, %r30711;
	bfe.u32 	%r30712, %r30699, 24, 8;
	cvt.u16.u32 	%rs18932, %r30712;
	bfe.u32 	%r30713, %r30700, 0, 8;
	cvt.u16.u32 	%rs18933, %r30713;
	bfe.u32 	%r30714, %r30700, 8, 8;
	cvt.u16.u32 	%rs18934, %r30714;
	bfe.u32 	%r30715, %r30700, 16, 8;
	cvt.u16.u32 	%rs18935, %r30715;
	bfe.u32 	%r30716, %r30700, 24, 8;
	cvt.u16.u32 	%rs18936, %r30716;
	ld.shared.v4.b32 	{%r30717, %r30718, %r30719, %r30720}, [_ZN6thrust24THRUST_300001_SM_1000_NS8cuda_cub4core6detail5shmemE+256];
	bfe.u32 	%r30721, %r30717, 0, 8;
	cvt.u16.u32 	%rs18937, %r30721;
	bfe.u32 	%r30722, %r30717, 8, 8;
	cvt.u16.u32 	%rs18938, %r30722;
	bfe.u32 	%r30723, %r30717, 16, 8;
	cvt.u16.u32 	%rs18939, %r30723;
	bfe.u32 	%r30724, %r30717, 24, 8;
	cvt.u16.u32 	%rs18940, %r30724;
	bfe.u32 	%r30725, %r30718, 0, 8;
	cvt.u16.u32 	%rs18941, %r30725;
	bfe.u32 	%r30726, %r30718, 8, 8;
	cvt.u16.u32 	%rs18942, %r30726;
	bfe.u32 	%r30727, %r30718, 16, 8;
	cvt.u16.u32 	%rs18943, %r30727;
	bfe.u32 	%r30728, %r30718, 24, 8;
	cvt.u16.u32 	%rs18944, %r30728;
	bfe.u32 	%r30729, %r30719, 0, 8;
	cvt.u16.u32 	%rs18945, %r30729;
	bfe.u32 	%r30730, %r30719, 8, 8;
	cvt.u16.u32 	%rs18946, %r30730;
	bfe.u32 	%r30731, %r30719, 16, 8;
	cvt.u16.u32 	%rs18947, %r30731;
	bfe.u32 	%r30732, %r30719, 24, 8;
	cvt.u16.u32 	%rs18948, %r30732;
	bfe.u32 	%r30733, %r30720, 0, 8;
	cvt.u16.u32 	%rs18949, %r30733;
	bfe.u32 	%r30734, %r30720, 8, 8;
	cvt.u16.u32 	%rs18950, %r30734;
	bfe.u32 	%r30735, %r30720, 16, 8;
	cvt.u16.u32 	%rs18951, %r30735;
	bfe.u32 	%r30736, %r30720, 24, 8;
	cvt.u16.u32 	%rs18952, %r30736;
	ld.shared.v2.u8 	{%rs18953, %rs18954}, [_ZN6thrust24THRUST_300001_SM_1000_NS8cuda_cub4core6detail5shmemE+272];
	ld.shared.u32 	%r33092, [_ZN6thrust24THRUST_300001_SM_1000_NS8cuda_cub4core6detail5shmemE+276];
	ld.shared.f64 	%fd423, [_ZN6thrust24THRUST_300001_SM_1000_NS8cuda_cub4core6detail5shmemE+280];
	st.local.u32 	[%rd3218], %r30676;
	add.s64 	%rd138, %rd3218, 8;
	st.local.v2.b32 	[%rd3218+8], {%r30677, %r30678};
	st.local.v2.b32 	[%rd3218+16], {%r30679, %r30680};
	st.local.v2.b32 	[%rd3218+24], {%r30697, %r30698};
	st.local.v2.b32 	[%rd3218+32], {%r30699, %r30700};
	st.local.v2.b32 	[%rd3218+40], {%r30717, %r30718};
	st.local.v2.b32 	[%rd3218+48], {%r30719, %r30720};
	st.local.v2.u8 	[%rd3218+56], {%rs18953, %rs18954};
	st.local.u32 	[%rd3218+60], %r33092;
	st.local.f64 	[%rd3218+64], %fd423;
	add.s32 	%r237, %r30676, %r219;
	setp.ne.s32 	%p756, %r30676, 0;
	@%p756 bra 	$L__BB1_130;
	mov.b16 	%rs17999, 0;
	st.local.u8 	[%rd118], %rs17999;
	add.s32 	%r30738, %r33092, %r33083;
	st.local.u32 	[%rd118+52], %r30738;
	add.f64 	%fd406, %fd421, %fd423;
	st.local.f64 	[%rd118+56], %fd406;
	mov.b32 	%r33086, 0;
$L__BB1_120:
	mov.u32 	%r238, %r33086;
	cvt.u64.u32 	%rd3219, %r238;
	add.s64 	%rd3220, %rd118, %rd3219;
	ld.local.u8 	%rs18000, [%rd3220];
	setp.ne.s16 	%p757, %rs18000, 0;
	add.s32 	%r33086, %r238, 1;
	@%p757 bra 	$L__BB1_120;
	and.b16  	%rs18001, %rs18802, 255;
	setp.eq.s16 	%p758, %rs18001, 0;
	mov.u32 	%r33088, %r238;
	@%p758 bra 	$L__BB1_124;
	mov.b32 	%r33087, 0;
$L__BB1_123:
	add.s32 	%r30740, %r33087, %r238;
	cvt.u64.u32 	%rd3221, %r30740;
	add.s64 	%rd3222, %rd118, %rd3221;
	st.local.u8 	[%rd3222], %rs18802;
	add.s32 	%r241, %r33087, 1;
	add.s32 	%r33088, %r241, %r238;
	cvt.u64.u32 	%rd3223, %r33087;
	add.s64 	%rd3224, %rd127, %rd3223;
	ld.local.u8 	%rs18802, [%rd3224+9];
	setp.ne.s16 	%p759, %rs18802, 0;
	mov.u32 	%r33087, %r241;
	@%p759 bra 	$L__BB1_123;
$L__BB1_124:
	cvt.u64.u32 	%rd3225, %r33088;
	add.s64 	%rd3226, %rd118, %rd3225;
	mov.b16 	%rs18002, 0;
	st.local.u8 	[%rd3226], %rs18002;
	mov.b32 	%r33089, 0;
$L__BB1_125:
	mov.u32 	%r244, %r33089;
	cvt.u64.u32 	%rd3227, %r244;
	add.s64 	%rd3228, %rd118, %rd3227;
	ld.local.u8 	%rs18003, [%rd3228];
	setp.ne.s16 	%p760, %rs18003, 0;
	add.s32 	%r33089, %r244, 1;
	@%p760 bra 	$L__BB1_125;
	and.b16  	%rs18004, %rs18904, 255;
	setp.eq.s16 	%p761, %rs18004, 0;
	mov.u32 	%r33091, %r244;
	@%p761 bra 	$L__BB1_129;
	mov.b32 	%r33090, 0;
$L__BB1_128:
	add.s32 	%r30743, %r33090, %r244;
	cvt.u64.u32 	%rd3229, %r30743;
	add.s64 	%rd3230, %rd118, %rd3229;
	st.local.u8 	[%rd3230], %rs18904;
	add.s32 	%r247, %r33090, 1;
	add.s32 	%r33091, %r247, %r244;
	cvt.u64.u32 	%rd3231, %r33090;
	add.s64 	%rd3232, %rd138, %rd3231;
	ld.local.u8 	%rs18904, [%rd3232+1];
	setp.ne.s16 	%p762, %rs18904, 0;
	mov.u32 	%r33090, %r247;
	@%p762 bra 	$L__BB1_128;
$L__BB1_129:
	cvt.u64.u32 	%rd3233, %r33091;
	add.s64 	%rd3234, %rd118, %rd3233;
	mov.b16 	%rs18005, 0;
	st.local.u8 	[%rd3234], %rs18005;
	ld.local.v2.b32 	{%r30744, %r30745}, [%rd118];
	bfe.u32 	%r30746, %r30744, 0, 8;
	cvt.u16.u32 	%rs18904, %r30746;
	bfe.u32 	%r30747, %r30744, 8, 8;
	cvt.u16.u32 	%rs18906, %r30747;
	bfe.u32 	%r30748, %r30744, 16, 8;
	cvt.u16.u32 	%rs18907, %r30748;
	bfe.u32 	%r30749, %r30744, 24, 8;
	cvt.u16.u32 	%rs18908, %r30749;
	bfe.u32 	%r30750, %r30745, 0, 8;
	cvt.u16.u32 	%rs18909, %r30750;
	bfe.u32 	%r30751, %r30745, 8, 8;
	cvt.u16.u32 	%rs18910, %r30751;
	bfe.u32 	%r30752, %r30745, 16, 8;
	cvt.u16.u32 	%rs18911, %r30752;
	bfe.u32 	%r30753, %r30745, 24, 8;
	cvt.u16.u32 	%rs18912, %r30753;
	ld.local.v2.b32 	{%r30754, %r30755}, [%rd118+8];
	bfe.u32 	%r30756, %r30754, 0, 8;
	cvt.u16.u32 	%rs18913, %r30756;
	bfe.u32 	%r30757, %r30754, 8, 8;
	cvt.u16.u32 	%rs18914, %r30757;
	bfe.u32 	%r30758, %r30754, 16, 8;
	cvt.u16.u32 	%rs18915, %r30758;
	bfe.u32 	%r30759, %r30754, 24, 8;
	cvt.u16.u32 	%rs18916, %r30759;
	bfe.u32 	%r30760, %r30755, 0, 8;
	cvt.u16.u32 	%rs18917, %r30760;
	bfe.u32 	%r30761, %r30755, 8, 8;
	cvt.u16.u32 	%rs18918, %r30761;
	bfe.u32 	%r30762, %r30755, 16, 8;
	cvt.u16.u32 	%rs18919, %r30762;
	bfe.u32 	%r30763, %r30755, 24, 8;
	cvt.u16.u32 	%rs18920, %r30763;
	ld.local.v2.b32 	{%r30764, %r30765}, [%rd118+16];
	bfe.u32 	%r30766, %r30764, 0, 8;
	cvt.u16.u32 	%rs18921, %r30766;
	bfe.u32 	%r30767, %r30764, 8, 8;
	cvt.u16.u32 	%rs18922, %r30767;
	bfe.u32 	%r30768, %r30764, 16, 8;
	cvt.u16.u32 	%rs18923, %r30768;
	bfe.u32 	%r30769, %r30764, 24, 8;
	cvt.u16.u32 	%rs18924, %r30769;
	bfe.u32 	%r30770, %r30765, 0, 8;
	cvt.u16.u32 	%rs18925, %r30770;
	bfe.u32 	%r30771, %r30765, 8, 8;
	cvt.u16.u32 	%rs18926, %r30771;
	bfe.u32 	%r30772, %r30765, 16, 8;
	cvt.u16.u32 	%rs18927, %r30772;
	bfe.u32 	%r30773, %r30765, 24, 8;
	cvt.u16.u32 	%rs18928, %r30773;
	ld.local.v2.b32 	{%r30774, %r30775}, [%rd118+24];
	bfe.u32 	%r30776, %r30774, 0, 8;
	cvt.u16.u32 	%rs18929, %r30776;
	bfe.u32 	%r30777, %r30774, 8, 8;
	cvt.u16.u32 	%rs18930, %r30777;
	bfe.u32 	%r30778, %r30774, 16, 8;
	cvt.u16.u32 	%rs18931, %r30778;
	bfe.u32 	%r30779, %r30774, 24, 8;
	cvt.u16.u32 	%rs18932, %r30779;
	bfe.u32 	%r30780, %r30775, 0, 8;
	cvt.u16.u32 	%rs18933, %r30780;
	bfe.u32 	%r30781, %r30775, 8, 8;
	cvt.u16.u32 	%rs18934, %r30781;
	bfe.u32 	%r30782, %r30775, 16, 8;
	cvt.u16.u32 	%rs18935, %r30782;
	bfe.u32 	%r30783, %r30775, 24, 8;
	cvt.u16.u32 	%rs18936, %r30783;
	ld.local.v2.b32 	{%r30784, %r30785}, [%rd118+32];
	bfe.u32 	%r30786, %r30784, 0, 8;
	cvt.u16.u32 	%rs18937, %r30786;
	bfe.u32 	%r30787, %r30784, 8, 8;
	cvt.u16.u32 	%rs18938, %r30787;
	bfe.u32 	%r30788, %r30784, 16, 8;
	cvt.u16.u32 	%rs18939, %r30788;
	bfe.u32 	%r30789, %r30784, 24, 8;
	cvt.u16.u32 	%rs18940, %r30789;
	bfe.u32 	%r30790, %r30785, 0, 8;
	cvt.u16.u32 	%rs18941, %r30790;
	bfe.u32 	%r30791, %r30785, 8, 8;
	cvt.u16.u32 	%rs18942, %r30791;
	bfe.u32 	%r30792, %r30785, 16, 8;
	cvt.u16.u32 	%rs18943, %r30792;
	bfe.u32 	%r30793, %r30785, 24, 8;
	cvt.u16.u32 	%rs18944, %r30793;
	ld.local.v2.b32 	{%r30794, %r30795}, [%rd118+40];
	bfe.u32 	%r30796, %r30794, 0, 8;
	cvt.u16.u32 	%rs18945, %r30796;
	bfe.u32 	%r30797, %r30794, 8, 8;
	cvt.u16.u32 	%rs18946, %r30797;
	bfe.u32 	%r30798, %r30794, 16, 8;
	cvt.u16.u32 	%rs18947, %r30798;
	bfe.u32 	%r30799, %r30794, 24, 8;
	cvt.u16.u32 	%rs18948, %r30799;
	bfe.u32 	%r30800, %r30795, 0, 8;
	cvt.u16.u32 	%rs18949, %r30800;
	bfe.u32 	%r30801, %r30795, 8, 8;
	cvt.u16.u32 	%rs18950, %r30801;
	bfe.u32 	%r30802, %r30795, 16, 8;
	cvt.u16.u32 	%rs18951, %r30802;
	bfe.u32 	%r30803, %r30795, 24, 8;
	cvt.u16.u32 	%rs18952, %r30803;
	ld.local.v2.u8 	{%rs18953, %rs18954}, [%rd118+48];
	ld.local.u32 	%r33092, [%rd118+52];
	ld.local.f64 	%fd423, [%rd118+56];
$L__BB1_130:
	st.local.u32 	[%rd127], %r237;
	cvt.u32.u16 	%r30804, %rs18912;
	cvt.u32.u16 	%r30805, %rs18911;
	prmt.b32 	%r30806, %r30805, %r30804, 0x3340U;
	cvt.u32.u16 	%r30807, %rs18910;
	cvt.u32.u16 	%r30808, %rs18909;
	prmt.b32 	%r30809, %r30808, %r30807, 0x3340U;
	prmt.b32 	%r30810, %r30809, %r30806, 0x5410U;
	cvt.u32.u16 	%r30811, %rs18908;
	cvt.u32.u16 	%r30812, %rs18907;
	prmt.b32 	%r30813, %r30812, %r30811, 0x3340U;
	cvt.u32.u16 	%r30814, %rs18906;
	cvt.u32.u16 	%r30815, %rs18904;
	prmt.b32 	%r30816, %r30815, %r30814, 0x3340U;
	prmt.b32 	%r30817, %r30816, %r30813, 0x5410U;
	st.local.v2.b32 	[%rd127+8], {%r30817, %r30810};
	cvt.u32.u16 	%r30818, %rs18920;
	cvt.u32.u16 	%r30819, %rs18919;
	prmt.b32 	%r30820, %r30819, %r30818, 0x3340U;
	cvt.u32.u16 	%r30821, %rs18918;
	cvt.u32.u16 	%r30822, %rs18917;
	prmt.b32 	%r30823, %r30822, %r30821, 0x3340U;
	prmt.b32 	%r30824, %r30823, %r30820, 0x5410U;
	cvt.u32.u16 	%r30825, %rs18916;
	cvt.u32.u16 	%r30826, %rs18915;
	prmt.b32 	%r30827, %r30826, %r30825, 0x3340U;
	cvt.u32.u16 	%r30828, %rs18914;
	cvt.u32.u16 	%r30829, %rs18913;
	prmt.b32 	%r30830, %r30829, %r30828, 0x3340U;
	prmt.b32 	%r30831, %r30830, %r30827, 0x5410U;
	st.local.v2.b32 	[%rd127+16], {%r30831, %r30824};
	cvt.u32.u16 	%r30832, %rs18928;
	cvt.u32.u16 	%r30833, %rs18927;
	prmt.b32 	%r30834, %r30833, %r30832, 0x3340U;
	cvt.u32.u16 	%r30835, %rs18926;
	cvt.u32.u16 	%r30836, %rs18925;
	prmt.b32 	%r30837, %r30836, %r30835, 0x3340U;
	prmt.b32 	%r30838, %r30837, %r30834, 0x5410U;
	cvt.u32.u16 	%r30839, %rs18924;
	cvt.u32.u16 	%r30840, %rs18923;
	prmt.b32 	%r30841, %r30840, %r30839, 0x3340U;
	cvt.u32.u16 	%r30842, %rs18922;
	cvt.u32.u16 	%r30843, %rs18921;
	prmt.b32 	%r30844, %r30843, %r30842, 0x3340U;
	prmt.b32 	%r30845, %r30844, %r30841, 0x5410U;
	st.local.v2.b32 	[%rd127+24], {%r30845, %r30838};
	cvt.u32.u16 	%r30846, %rs18936;
	cvt.u32.u16 	%r30847, %rs18935;
	prmt.b32 	%r30848, %r30847, %r30846, 0x3340U;
	cvt.u32.u16 	%r30849, %rs18934;
	cvt.u32.u16 	%r30850, %rs18933;
	prmt.b32 	%r30851, %r30850, %r30849, 0x3340U;
	prmt.b32 	%r30852, %r30851, %r30848, 0x5410U;
	cvt.u32.u16 	%r30853, %rs18932;
	cvt.u32.u16 	%r30854, %rs18931;
	prmt.b32 	%r30855, %r30854, %r30853, 0x3340U;
	cvt.u32.u16 	%r30856, %rs18930;
	cvt.u32.u16 	%r30857, %rs18929;
	prmt.b32 	%r30858, %r30857, %r30856, 0x3340U;
	prmt.b32 	%r30859, %r30858, %r30855, 0x5410U;
	st.local.v2.b32 	[%rd127+32], {%r30859, %r30852};
	cvt.u32.u16 	%r30860, %rs18944;
	cvt.u32.u16 	%r30861, %rs18943;
	prmt.b32 	%r30862, %r30861, %r30860, 0x3340U;
	cvt.u32.u16 	%r30863, %rs18942;
	cvt.u32.u16 	%r30864, %rs18941;
	prmt.b32 	%r30865, %r30864, %r30863, 0x3340U;
	prmt.b32 	%r30866, %r30865, %r30862, 0x5410U;
	cvt.u32.u16 	%r30867, %rs18940;
	cvt.u32.u16 	%r30868, %rs18939;
	prmt.b32 	%r30869, %r30868, %r30867, 0x3340U;
	cvt.u32.u16 	%r30870, %rs18938;
	cvt.u32.u16 	%r30871, %rs18937;
	prmt.b32 	%r30872, %r30871, %r30870, 0x3340U;
	prmt.b32 	%r30873, %r30872, %r30869, 0x5410U;
	st.local.v2.b32 	[%rd127+40], {%r30873, %r30866};
	cvt.u32.u16 	%r30874, %rs18952;
	cvt.u32.u16 	%r30875, %rs18951;
	prmt.b32 	%r30876, %r30875, %r30874, 0x3340U;
	cvt.u32.u16 	%r30877, %rs18950;
	cvt.u32.u16 	%r30878, %rs18949;
	prmt.b32 	%r30879, %r30878, %r30877, 0x3340U;
	prmt.b32 	%r30880, %r30879, %r30876, 0x5410U;
	cvt.u32.u16 	%r30881, %rs18948;
	cvt.u32.u16 	%r30882, %rs18947;
	prmt.b32 	%r30883, %r30882, %r30881, 0x3340U;
	cvt.u32.u16 	%r30884, %rs18946;
	cvt.u32.u16 	%r30885, %rs18945;
	prmt.b32 	%r30886, %r30885, %r30884, 0x3340U;
	prmt.b32 	%r30887, %r30886, %r30883, 0x5410U;
	st.local.v2.b32 	[%rd127+48], {%r30887, %r30880};
	st.local.v2.u8 	[%rd127+56], {%rs18953, %rs18954};
	st.local.u32 	[%rd127+60], %r33092;
	st.local.f64 	[%rd127+64], %fd423;
	mov.u32 	%r30888, %tid.x;
	shr.u32 	%r30889, %r30888, 5;
	setp.ne.s32 	%p763, %r30889, 4;
	@%p763 bra 	$L__BB1_132;
	mov.f64 	%fd420, %fd423;
	mov.u32 	%r33075, %r33092;
	mov.u16 	%rs18751, %rs18954;
	mov.u16 	%rs18752, %rs18953;
	mov.u16 	%rs18753, %rs18952;
	mov.u16 	%rs18754, %rs18951;
	mov.u16 	%rs18755, %rs18950;
	mov.u16 	%rs18756, %rs18949;
	mov.u16 	%rs18757, %rs18948;
	mov.u16 	%rs18758, %rs18947;
	mov.u16 	%rs18759, %rs18946;
	mov.u16 	%rs18760, %rs18945;
	mov.u16 	%rs18761, %rs18944;
	mov.u16 	%rs18762, %rs18943;
	mov.u16 	%rs18763, %rs18942;
	mov.u16 	%rs18764, %rs18941;
	mov.u16 	%rs18765, %rs18940;
	mov.u16 	%rs18766, %rs18939;
	mov.u16 	%rs18767, %rs18938;
	mov.u16 	%rs18768, %rs18937;
	mov.u16 	%rs18769, %rs18936;
	mov.u16 	%rs18770, %rs18935;
	mov.u16 	%rs18771, %rs18934;
	mov.u16 	%rs18772, %rs18933;
	mov.u16 	%rs18773, %rs18932;
	mov.u16 	%rs18774, %rs18931;
	mov.u16 	%rs18775, %rs18930;
	mov.u16 	%rs18776, %rs18929;
	mov.u16 	%rs18777, %rs18928;
	mov.u16 	%rs18778, %rs18927;
	mov.u16 	%rs18779, %rs18926;
	mov.u16 	%rs18780, %rs18925;
	mov.u16 	%rs18781, %rs18924;
	mov.u16 	%rs18782, %rs18923;
	mov.u16 	%rs18783, %rs18922;
	mov.u16 	%rs18784, %rs18921;
	mov.u16 	%rs18785, %rs18920;
	mov.u16 	%rs18786, %rs18919;
	mov.u16 	%rs18787, %rs18918;
	mov.u16 	%rs18788, %rs18917;
	mov.u16 	%rs18789, %rs18916;
	mov.u16 	%rs18790, %rs18915;
	mov.u16 	%rs18791, %rs18914;
	mov.u16 	%rs18792, %rs18913;
	mov.u16 	%rs18793, %rs18912;
	mov.u16 	%rs18794, %rs18911;
	mov.u16 	%rs18795, %rs18910;
	mov.u16 	%rs18796, %rs18909;
	mov.u16 	%rs18797, %rs18908;
	mov.u16 	%rs18798, %rs18907;
	mov.u16 	%rs18799, %rs18906;
	mov.u16 	%rs18800, %rs18904;
	mov.u32 	%r33076, %r237;
$L__BB1_132:
	add.u64 	%rd3236, %SPL, 568;
	ld.shared.u32 	%r30890, [_ZN6thrust24THRUST_300001_SM_1000_NS8cuda_cub4core6detail5shmemE+288];
	ld.shared.v2.b32 	{%r30891, %r30892}, [_ZN6thrust24THRUST_300001_SM_1000_NS8cuda_cub4core6detail5shmemE+296];
	bfe.u32 	%r30893, %r30891, 0, 8;
	cvt.u16.u32 	%rs19006, %r30893;
	bfe.u32 	%r30894, %r30891, 8, 8;
	cvt.u16.u32 	%rs19008, %r30894;
	bfe.u32 	%r30895, %r30891, 16, 8;
	cvt.u16.u32 	%rs19009, %r30895;
	bfe.u32 	%r30896, %r30891, 24, 8;
	cvt.u16.u32 	%rs19010, %r30896;
	bfe.u32 	%r30897, %r30892, 0, 8;
	cvt.u16.u32 	%rs19011, %r30897;
	bfe.u32 	%r30898, %r30892, 8, 8;
	cvt.u16.u32 	%rs19012, %r30898;
	bfe.u32 	%r30899, %r30892, 16, 8;
	cvt.u16.u32 	%rs19013, %r30899;
	bfe.u32 	%r30900, %r30892, 24, 8;
	cvt.u16.u32 	%rs19014, %r30900;
	ld.shared.v4.b32 	{%r30901, %r30902, %r30903, %r30904}, [_ZN6thrust24THRUST_300001_SM_1000_NS8cuda_cub4core6detail5shmemE+304];
	bfe.u32 	%r30905, %r30901, 0, 8;
	cvt.u16.u32 	%rs19015, %r30905;
	bfe.u32 	%r30906, %r30901, 8, 8;
	cvt.u16.u32 	%rs19016, %r30906;
	bfe.u32 	%r30907, %r30901, 16, 8;
	cvt.u16.u32 	%rs19017, %r30907;
	bfe.u32 	%r30908, %r30901, 24, 8;
	cvt.u16.u32 	%rs19018, %r30908;
	bfe.u32 	%r30909, %r30902, 0, 8;
	cvt.u16.u32 	%rs19019, %r30909;
	bfe.u32 	%r30910, %r30902, 8, 8;
	cvt.u16.u32 	%rs19020, %r30910;
	bfe.u32 	%r30911, %r30902, 16, 8;
	cvt.u16.u32 	%rs19021, %r30911;
	bfe.u32 	%r30912, %r30902, 24, 8;
	cvt.u16.u32 	%rs19022, %r30912;
	bfe.u32 	%r30913, %r30903, 0, 8;
	cvt.u16.u32 	%rs19023, %r30913;
	bfe.u32 	%r30914, %r30903, 8, 8;
	cvt.u16.u32 	%rs19024, %r30914;
	bfe.u32 	%r30915, %r30903, 16, 8;
	cvt.u16.u32 	%rs19025, %r30915;
	bfe.u32 	%r30916, %r30903, 24, 8;
	cvt.u16.u32 	%rs19026, %r30916;
	bfe.u32 	%r30917, %r30904, 0, 8;
	cvt.u16.u32 	%rs19027, %r30917;
	bfe.u32 	%r30918, %r30904, 8, 8;
	cvt.u16.u32 	%rs19028, %r30918;
	bfe.u32 	%r30919, %r30904, 16, 8;
	cvt.u16.u32 	%rs19029, %r30919;
	bfe.u32 	%r30920, %r30904, 24, 8;
	cvt.u16.u32 	%rs19030, %r30920;
	ld.shared.v4.b32 	{%r30921, %r30922, %r30923, %r30924}, [_ZN6thrust24THRUST_300001_SM_1000_NS8cuda_cub4core6detail5shmemE+320];
	bfe.u32 	%r30925, %r30921, 0, 8;
	cvt.u16.u32 	%rs19031, %r30925;
	bfe.u32 	%r30926, %r30921, 8, 8;
	cvt.u16.u32 	%rs19032, %r30926;
	bfe.u32 	%r30927, %r30921, 16, 8;
	cvt.u16.u32 	%rs19033, %r30927;
	bfe.u32 	%r30928, %r30921, 24, 8;
	cvt.u16.u32 	%rs19034, %r30928;
	bfe.u32 	%r30929, %r30922, 0, 8;
	cvt.u16.u32 	%rs19035, %r30929;
	bfe.u32 	%r30930, %r30922, 8, 8;
	cvt.u16.u32 	%rs19036, %r30930;
	bfe.u32 	%r30931, %r30922, 16, 8;
	cvt.u16.u32 	%rs19037, %r30931;
	bfe.u32 	%r30932, %r30922, 24, 8;
	cvt.u16.u32 	%rs19038, %r30932;
	bfe.u32 	%r30933, %r30923, 0, 8;
	cvt.u16.u32 	%rs19039, %r30933;
	bfe.u32 	%r30934, %r30923, 8, 8;
	cvt.u16.u32 	%rs19040, %r30934;
	bfe.u32 	%r30935, %r30923, 16, 8;
	cvt.u16.u32 	%rs19041, %r30935;
	bfe.u32 	%r30936, %r30923, 24, 8;
	cvt.u16.u32 	%rs19042, %r30936;
	bfe.u32 	%r30937, %r30924, 0, 8;
	cvt.u16.u32 	%rs19043, %r30937;
	bfe.u32 	%r30938, %r30924, 8, 8;
	cvt.u16.u32 	%rs19044, %r30938;
	bfe.u32 	%r30939, %r30924, 16, 8;
	cvt.u16.u32 	%rs19045, %r30939;
	bfe.u32 	%r30940, %r30924, 24, 8;
	cvt.u16.u32 	%rs19046, %r30940;
	ld.shared.v4.b32 	{%r30941, %r30942, %r30943, %r30944}, [_ZN6thrust24THRUST_300001_SM_1000_NS8cuda_cub4core6detail5shmemE+336];
	bfe.u32 	%r30945, %r30941, 0, 8;
	cvt.u16.u32 	%rs19047, %r30945;
	bfe.u32 	%r30946, %r30941, 8, 8;
	cvt.u16.u32 	%rs19048, %r30946;
	bfe.u32 	%r30947, %r30941, 16, 8;
	cvt.u16.u32 	%rs19049, %r30947;
	bfe.u32 	%r30948, %r30941, 24, 8;
	cvt.u16.u32 	%rs19050, %r30948;
	bfe.u32 	%r30949, %r30942, 0, 8;
	cvt.u16.u32 	%rs19051, %r30949;
	bfe.u32 	%r30950, %r30942, 8, 8;
	cvt.u16.u32 	%rs19052, %r30950;
	bfe.u32 	%r30951, %r30942, 16, 8;
	cvt.u16.u32 	%rs19053, %r30951;
	bfe.u32 	%r30952, %r30942, 24, 8;
	cvt.u16.u32 	%rs19054, %r30952;
	bfe.u32 	%r30953, %r30943, 0, 8;
	cvt.u16.u32 	%rs19055, %r30953;
	mov.b64 	%rd3237, {%r30943, %r30944};
	shr.u64 	%rd3238, %rd3237, 8;
	cvt.u16.u64 	%rs19056, %rd3238;
	{ .reg .b32 tmp; mov.b64 {tmp, %r33101}, %rd3237; }
	ld.shared.f64 	%fd425, [_ZN6thrust24THRUST_300001_SM_1000_NS8cuda_cub4core6detail5shmemE+352];
	st.local.u32 	[%rd3236], %r30890;
	add.s64 	%rd139, %rd3236, 8;
	st.local.v2.b32 	[%rd3236+8], {%r30891, %r30892};
	st.local.v2.b32 	[%rd3236+16], {%r30901, %r30902};
	st.local.v2.b32 	[%rd3236+24], {%r30903, %r30904};
	st.local.v2.b32 	[%rd3236+32], {%r30921, %r30922};
	st.local.v2.b32 	[%rd3236+40], {%r30923, %r30924};
	st.local.v2.b32 	[%rd3236+48], {%r30941, %r30942};
	st.local.v2.u8 	[%rd3236+56], {%rs19055, %rs19056};
	st.local.u32 	[%rd3236+60], %r33101;
	st.local.f64 	[%rd3236+64], %fd425;
	add.s32 	%r255, %r30890, %r237;
	setp.ne.s32 	%p764, %r30890, 0;
	@%p764 bra 	$L__BB1_144;
	mov.b16 	%rs18006, 0;
	st.local.u8 	[%rd117], %rs18006;
	add.s32 	%r30955, %r33101, %r33092;
	st.local.u32 	[%rd117+52], %r30955;
	add.f64 	%fd407, %fd423, %fd425;
	st.local.f64 	[%rd117+56], %fd407;
	mov.b32 	%r33095, 0;
$L__BB1_134:
	mov.u32 	%r256, %r33095;
	cvt.u64.u32 	%rd3239, %r256;
	add.s64 	%rd3240, %rd117, %rd3239;
	ld.local.u8 	%rs18007, [%rd3240];
	setp.ne.s16 	%p765, %rs18007, 0;
	add.s32 	%r33095, %r256, 1;
	@%p765 bra 	$L__BB1_134;
	and.b16  	%rs18008, %rs18904, 255;
	setp.eq.s16 	%p766, %rs18008, 0;
	mov.u32 	%r33097, %r256;
	@%p766 bra 	$L__BB1_138;
	mov.b32 	%r33096, 0;
$L__BB1_137:
	add.s32 	%r30957, %r33096, %r256;
	cvt.u64.u32 	%rd3241, %r30957;
	add.s64 	%rd3242, %rd117, %rd3241;
	st.local.u8 	[%rd3242], %rs18904;
	add.s32 	%r259, %r33096, 1;
	add.s32 	%r33097, %r259, %r256;
	cvt.u64.u32 	%rd3243, %r33096;
	add.s64 	%rd3244, %rd127, %rd3243;
	ld.local.u8 	%rs18904, [%rd3244+9];
	setp.ne.s16 	%p767, %rs18904, 0;
	mov.u32 	%r33096, %r259;
	@%p767 bra 	$L__BB1_137;
$L__BB1_138:
	cvt.u64.u32 	%rd3245, %r33097;
	add.s64 	%rd3246, %rd117, %rd3245;
	mov.b16 	%rs18009, 0;
	st.local.u8 	[%rd3246], %rs18009;
	mov.b32 	%r33098, 0;
$L__BB1_139:
	mov.u32 	%r262, %r33098;
	cvt.u64.u32 	%rd3247, %r262;
	add.s64 	%rd3248, %rd117, %rd3247;
	ld.local.u8 	%rs18010, [%rd3248];
	setp.ne.s16 	%p768, %rs18010, 0;
	add.s32 	%r33098, %r262, 1;
	@%p768 bra 	$L__BB1_139;
	and.b16  	%rs18011, %rs19006, 255;
	setp.eq.s16 	%p769, %rs18011, 0;
	mov.u32 	%r33100, %r262;
	@%p769 bra 	$L__BB1_143;
	mov.b32 	%r33099, 0;
$L__BB1_142:
	add.s32 	%r30960, %r33099, %r262;
	cvt.u64.u32 	%rd3249, %r30960;
	add.s64 	%rd3250, %rd117, %rd3249;
	st.local.u8 	[%rd3250], %rs19006;
	add.s32 	%r265, %r33099, 1;
	add.s32 	%r33100, %r265, %r262;
	cvt.u64.u32 	%rd3251, %r33099;
	add.s64 	%rd3252, %rd139, %rd3251;
	ld.local.u8 	%rs19006, [%rd3252+1];
	setp.ne.s16 	%p770, %rs19006, 0;
	mov.u32 	%r33099, %r265;
	@%p770 bra 	$L__BB1_142;
$L__BB1_143:
	cvt.u64.u32 	%rd3253, %r33100;
	add.s64 	%rd3254, %rd117, %rd3253;
	mov.b16 	%rs18012, 0;
	st.local.u8 	[%rd3254], %rs18012;
	ld.local.v2.b32 	{%r30961, %r30962}, [%rd117];
	bfe.u32 	%r30963, %r30961, 0, 8;
	cvt.u16.u32 	%rs19006, %r30963;
	bfe.u32 	%r30964, %r30961, 8, 8;
	cvt.u16.u32 	%rs19008, %r30964;
	bfe.u32 	%r30965, %r30961, 16, 8;
	cvt.u16.u32 	%rs19009, %r30965;
	bfe.u32 	%r30966, %r30961, 24, 8;
	cvt.u16.u32 	%rs19010, %r30966;
	bfe.u32 	%r30967, %r30962, 0, 8;
	cvt.u16.u32 	%rs19011, %r30967;
	bfe.u32 	%r30968, %r30962, 8, 8;
	cvt.u16.u32 	%rs19012, %r30968;
	bfe.u32 	%r30969, %r30962, 16, 8;
	cvt.u16.u32 	%rs19013, %r30969;
	bfe.u32 	%r30970, %r30962, 24, 8;
	cvt.u16.u32 	%rs19014, %r30970;
	ld.local.v2.b32 	{%r30971, %r30972}, [%rd117+8];
	bfe.u32 	%r30973, %r30971, 0, 8;
	cvt.u16.u32 	%rs19015, %r30973;
	bfe.u32 	%r30974, %r30971, 8, 8;
	cvt.u16.u32 	%rs19016, %r30974;
	bfe.u32 	%r30975, %r30971, 16, 8;
	cvt.u16.u32 	%rs19017, %r30975;
	bfe.u32 	%r30976, %r30971, 24, 8;
	cvt.u16.u32 	%rs19018, %r30976;
	bfe.u32 	%r30977, %r30972, 0, 8;
	cvt.u16.u32 	%rs19019, %r30977;
	bfe.u32 	%r30978, %r30972, 8, 8;
	cvt.u16.u32 	%rs19020, %r30978;
	bfe.u32 	%r30979, %r30972, 16, 8;
	cvt.u16.u32 	%rs19021, %r30979;
	bfe.u32 	%r30980, %r30972, 24, 8;
	cvt.u16.u32 	%rs19022, %r30980;
	ld.local.v2.b32 	{%r30981, %r30982}, [%rd117+16];
	bfe.u32 	%r30983, %r30981, 0, 8;
	cvt.u16.u32 	%rs19023, %r30983;
	bfe.u32 	%r30984, %r30981, 8, 8;
	cvt.u16.u32 	%rs19024, %r30984;
	bfe.u32 	%r30985, %r30981, 16, 8;
	cvt.u16.u32 	%rs19025, %r30985;
	bfe.u32 	%r30986, %r30981, 24, 8;
	cvt.u16.u32 	%rs19026, %r30986;
	bfe.u32 	%r30987, %r30982, 0, 8;
	cvt.u16.u32 	%rs19027, %r30987;
	bfe.u32 	%r30988, %r30982, 8, 8;
	cvt.u16.u32 	%rs19028, %r30988;
	bfe.u32 	%r30989, %r30982, 16, 8;
	cvt.u16.u32 	%rs19029, %r30989;
	bfe.u32 	%r30990, %r30982, 24, 8;
	cvt.u16.u32 	%rs19030, %r30990;
	ld.local.v2.b32 	{%r30991, %r30992}, [%rd117+24];
	bfe.u32 	%r30993, %r30991, 0, 8;
	cvt.u16.u32 	%rs19031, %r30993;
	bfe.u32 	%r30994, %r30991, 8, 8;
	cvt.u16.u32 	%rs19032, %r30994;
	bfe.u32 	%r30995, %r30991, 16, 8;
	cvt.u16.u32 	%rs19033, %r30995;
	bfe.u32 	%r30996, %r30991, 24, 8;
	cvt.u16.u32 	%rs19034, %r30996;
	bfe.u32 	%r30997, %r30992, 0, 8;
	cvt.u16.u32 	%rs19035, %r30997;
	bfe.u32 	%r30998, %r30992, 8, 8;
	cvt.u16.u32 	%rs19036, %r30998;
	bfe.u32 	%r30999, %r30992, 16, 8;
	cvt.u16.u32 	%rs19037, %r30999;
	bfe.u32 	%r31000, %r30992, 24, 8;
	cvt.u16.u32 	%rs19038, %r31000;
	ld.local.v2.b32 	{%r31001, %r31002}, [%rd117+32];
	bfe.u32 	%r31003, %r31001, 0, 8;
	cvt.u16.u32 	%rs19039, %r31003;
	bfe.u32 	%r31004, %r31001, 8, 8;
	cvt.u16.u32 	%rs19040, %r31004;
	bfe.u32 	%r31005, %r31001, 16, 8;
	cvt.u16.u32 	%rs19041, %r31005;
	bfe.u32 	%r31006, %r31001, 24, 8;
	cvt.u16.u32 	%rs19042, %r31006;
	bfe.u32 	%r31007, %r31002, 0, 8;
	cvt.u16.u32 	%rs19043, %r31007;
	bfe.u32 	%r31008, %r31002, 8, 8;
	cvt.u16.u32 	%rs19044, %r31008;
	bfe.u32 	%r31009, %r31002, 16, 8;
	cvt.u16.u32 	%rs19045, %r31009;
	bfe.u32 	%r31010, %r31002, 24, 8;
	cvt.u16.u32 	%rs19046, %r31010;
	ld.local.v2.b32 	{%r31011, %r31012}, [%rd117+40];
	bfe.u32 	%r31013, %r31011, 0, 8;
	cvt.u16.u32 	%rs19047, %r31013;
	bfe.u32 	%r31014, %r31011, 8, 8;
	cvt.u16.u32 	%rs19048, %r31014;
	bfe.u32 	%r31015, %r31011, 16, 8;
	cvt.u16.u32 	%rs19049, %r31015;
	bfe.u32 	%r31016, %r31011, 24, 8;
	cvt.u16.u32 	%rs19050, %r31016;
	bfe.u32 	%r31017, %r31012, 0, 8;
	cvt.u16.u32 	%rs19051, %r31017;
	bfe.u32 	%r31018, %r31012, 8, 8;
	cvt.u16.u32 	%rs19052, %r31018;
	bfe.u32 	%r31019, %r31012, 16, 8;
	cvt.u16.u32 	%rs19053, %r31019;
	bfe.u32 	%r31020, %r31012, 24, 8;
	cvt.u16.u32 	%rs19054, %r31020;
	ld.local.v2.u8 	{%rs19055, %rs19056}, [%rd117+48];
	ld.local.u32 	%r33101, [%rd117+52];
	ld.local.f64 	%fd425, [%rd117+56];
$L__BB1_144:
	st.local.u32 	[%rd127], %r255;
	cvt.u32.u16 	%r31021, %rs19014;
	cvt.u32.u16 	%r31022, %rs19013;
	prmt.b32 	%r31023, %r31022, %r31021, 0x3340U;
	cvt.u32.u16 	%r31024, %rs19012;
	cvt.u32.u16 	%r31025, %rs19011;
	prmt.b32 	%r31026, %r31025, %r31024, 0x3340U;
	prmt.b32 	%r31027, %r31026, %r31023, 0x5410U;
	cvt.u32.u16 	%r31028, %rs19010;
	cvt.u32.u16 	%r31029, %rs19009;
	prmt.b32 	%r31030, %r31029, %r31028, 0x3340U;
	cvt.u32.u16 	%r31031, %rs19008;
	cvt.u32.u16 	%r31032, %rs19006;
	prmt.b32 	%r31033, %r31032, %r31031, 0x3340U;
	prmt.b32 	%r31034, %r31033, %r31030, 0x5410U;
	st.local.v2.b32 	[%rd127+8], {%r31034, %r31027};
	cvt.u32.u16 	%r31035, %rs19022;
	cvt.u32.u16 	%r31036, %rs19021;
	prmt.b32 	%r31037, %r31036, %r31035, 0x3340U;
	cvt.u32.u16 	%r31038, %rs19020;
	cvt.u32.u16 	%r31039, %rs19019;
	prmt.b32 	%r31040, %r31039, %r31038, 0x3340U;
	prmt.b32 	%r31041, %r31040, %r31037, 0x5410U;
	cvt.u32.u16 	%r31042, %rs19018;
	cvt.u32.u16 	%r31043, %rs19017;
	prmt.b32 	%r31044, %r31043, %r31042, 0x3340U;
	cvt.u32.u16 	%r31045, %rs19016;
	cvt.u32.u16 	%r31046, %rs19015;
	prmt.b32 	%r31047, %r31046, %r31045, 0x3340U;
	prmt.b32 	%r31048, %r31047, %r31044, 0x5410U;
	st.local.v2.b32 	[%rd127+16], {%r31048, %r31041};
	cvt.u32.u16 	%r31049, %rs19030;
	cvt.u32.u16 	%r31050, %rs19029;
	prmt.b32 	%r31051, %r31050, %r31049, 0x3340U;
	cvt.u32.u16 	%r31052, %rs19028;
	cvt.u32.u16 	%r31053, %rs19027;
	prmt.b32 	%r31054, %r31053, %r31052, 0x3340U;
	prmt.b32 	%r31055, %r31054, %r31051, 0x5410U;
	cvt.u32.u16 	%r31056, %rs19026;
	cvt.u32.u16 	%r31057, %rs19025;
	prmt.b32 	%r31058, %r31057, %r31056, 0x3340U;
	cvt.u32.u16 	%r31059, %rs19024;
	cvt.u32.u16 	%r31060, %rs19023;
	prmt.b32 	%r31061, %r31060, %r31059, 0x3340U;
	prmt.b32 	%r31062, %r31061, %r31058, 0x5410U;
	st.local.v2.b32 	[%rd127+24], {%r31062, %r31055};
	cvt.u32.u16 	%r31063, %rs19038;
	cvt.u32.u16 	%r31064, %rs19037;
	prmt.b32 	%r31065, %r31064, %r31063, 0x3340U;
	cvt.u32.u16 	%r31066, %rs19036;
	cvt.u32.u16 	%r31067, %rs19035;
	prmt.b32 	%r31068, %r31067, %r31066, 0x3340U;
	prmt.b32 	%r31069, %r31068, %r31065, 0x5410U;
	cvt.u32.u16 	%r31070, %rs19034;
	cvt.u32.u16 	%r31071, %rs19033;
	prmt.b32 	%r31072, %r31071, %r31070, 0x3340U;
	cvt.u32.u16 	%r31073, %rs19032;
	cvt.u32.u16 	%r31074, %rs19031;
	prmt.b32 	%r31075, %r31074, %r31073, 0x3340U;
	prmt.b32 	%r31076, %r31075, %r31072, 0x5410U;
	st.local.v2.b32 	[%rd127+32], {%r31076, %r31069};
	cvt.u32.u16 	%r31077, %rs19046;
	cvt.u32.u16 	%r31078, %rs19045;
	prmt.b32 	%r31079, %r31078, %r31077, 0x3340U;
	cvt.u32.u16 	%r31080, %rs19044;
	cvt.u32.u16 	%r31081, %rs19043;
	prmt.b32 	%r31082, %r31081, %r31080, 0x3340U;
	prmt.b32 	%r31083, %r31082, %r31079, 0x5410U;
	cvt.u32.u16 	%r31084, %rs19042;
	cvt.u32.u16 	%r31085, %rs19041;
	prmt.b32 	%r31086, %r31085, %r31084, 0x3340U;
	cvt.u32.u16 	%r31087, %rs19040;
	cvt.u32.u16 	%r31088, %rs19039;
	prmt.b32 	%r31089, %r31088, %r31087, 0x3340U;
	prmt.b32 	%r31090, %r31089, %r31086, 0x5410U;
	st.local.v2.b32 	[%rd127+40], {%r31090, %r31083};
	cvt.u32.u16 	%r31091, %rs19054;
	cvt.u32.u16 	%r31092, %rs19053;
	prmt.b32 	%r31093, %r31092, %r31091, 0x3340U;
	cvt.u32.u16 	%r31094, %rs19052;
	cvt.u32.u16 	%r31095, %rs19051;
	prmt.b32 	%r31096, %r31095, %r31094, 0x3340U;
	prmt.b32 	%r31097, %r31096, %r31093, 0x5410U;
	cvt.u32.u16 	%r31098, %rs19050;
	cvt.u32.u16 	%r31099, %rs19049;
	prmt.b32 	%r31100, %r31099, %r31098, 0x3340U;
	cvt.u32.u16 	%r31101, %rs19048;
	cvt.u32.u16 	%r31102, %rs19047;
	prmt.b32 	%r31103, %r31102, %r31101, 0x3340U;
	prmt.b32 	%r31104, %r31103, %r31100, 0x5410U;
	st.local.v2.b32 	[%rd127+48], {%r31104, %r31097};
	st.local.v2.u8 	[%rd127+56], {%rs19055, %rs19056};
	st.local.u32 	[%rd127+60], %r33101;
	st.local.f64 	[%rd127+64], %fd425;
	mov.u32 	%r31105, %tid.x;
	shr.u32 	%r31106, %r31105, 5;
	setp.ne.s32 	%p771, %r31106, 5;
	@%p771 bra 	$L__BB1_146;
	mov.f64 	%fd420, %fd425;
	mov.u32 	%r33075, %r33101;
	mov.u16 	%rs18751, %rs19056;
	mov.u16 	%rs18752, %rs19055;
	mov.u16 	%rs18753, %rs19054;
	mov.u16 	%rs18754, %rs19053;
	mov.u16 	%rs18755, %rs19052;
	mov.u16 	%rs18756, %rs19051;
	mov.u16 	%rs18757, %rs19050;
	mov.u16 	%rs18758, %rs19049;
	mov.u16 	%rs18759, %rs19048;
	mov.u16 	%rs18760, %rs19047;
	mov.u16 	%rs18761, %rs19046;
	mov.u16 	%rs18762, %rs19045;
	mov.u16 	%rs18763, %rs19044;
	mov.u16 	%rs18764, %rs19043;
	mov.u16 	%rs18765, %rs19042;
	mov.u16 	%rs18766, %rs19041;
	mov.u16 	%rs18767, %rs19040;
	mov.u16 	%rs18768, %rs19039;
	mov.u16 	%rs18769, %rs19038;
	mov.u16 	%rs18770, %rs19037;
	mov.u16 	%rs18771, %rs19036;
	mov.u16 	%rs18772, %rs19035;
	mov.u16 	%rs18773, %rs19034;
	mov.u16 	%rs18774, %rs19033;
	mov.u16 	%rs18775, %rs19032;
	mov.u16 	%rs18776, %rs19031;
	mov.u16 	%rs18777, %rs19030;
	mov.u16 	%rs18778, %rs19029;
	mov.u16 	%rs18779, %rs19028;
	mov.u16 	%rs18780, %rs19027;
	mov.u16 	%rs18781, %rs19026;
	mov.u16 	%rs18782, %rs19025;
	mov.u16 	%rs18783, %rs19024;
	mov.u16 	%rs18784, %rs19023;
	mov.u16 	%rs18785, %rs19022;
	mov.u16 	%rs18786, %rs19021;
	mov.u16 	%rs18787, %rs19020;
	mov.u16 	%rs18788, %rs19019;
	mov.u16 	%rs18789, %rs19018;
	mov.u16 	%rs18790, %rs19017;
	mov.u16 	%rs18791, %rs19016;
	mov.u16 	%rs18792, %rs19015;
	mov.u16 	%rs18793, %rs19014;
	mov.u16 	%rs18794, %rs19013;
	mov.u16 	%rs18795, %rs19012;
	mov.u16 	%rs18796, %rs19011;
	mov.u16 	%rs18797, %rs19010;
	mov.u16 	%rs18798, %rs19009;
	mov.u16 	%rs18799, %rs19008;
	mov.u16 	%rs18800, %rs19006;
	mov.u32 	%r33076, %r255;
$L__BB1_146:
	add.u64 	%rd3256, %SPL, 496;
	ld.shared.u32 	%r31107, [_ZN6thrust24THRUST_300001_SM_1000_NS8cuda_cub4core6detail5shmemE+360];
	ld.shared.v4.b32 	{%r31108, %r31109, %r31110, %r31111}, [_ZN6thrust24THRUST_300001_SM_1000_NS8cuda_cub4core6detail5shmemE+368];
	bfe.u32 	%r31112, %r31108, 0, 8;
	cvt.u16.u32 	%rs19108, %r31112;
	bfe.u32 	%r31113, %r31108, 8, 8;
	cvt.u16.u32 	%rs19110, %r31113;
	bfe.u32 	%r31114, %r31108, 16, 8;
	cvt.u16.u32 	%rs19111, %r31114;
	bfe.u32 	%r31115, %r31108, 24, 8;
	cvt.u16.u32 	%rs19112, %r31115;
	bfe.u32 	%r31116, %r31109, 0, 8;
	cvt.u16.u32 	%rs19113, %r31116;
	bfe.u32 	%r31117, %r31109, 8, 8;
	cvt.u16.u32 	%rs19114, %r31117;
	bfe.u32 	%r31118, %r31109, 16, 8;
	cvt.u16.u32 	%rs19115, %r31118;
	bfe.u32 	%r31119, %r31109, 24, 8;
	cvt.u16.u32 	%rs19116, %r31119;
	bfe.u32 	%r31120, %r31110, 0, 8;
	cvt.u16.u32 	%rs19117, %r31120;
	bfe.u32 	%r31121, %r31110, 8, 8;
	cvt.u16.u32 	%rs19118, %r31121;
	bfe.u32 	%r31122, %r31110, 16, 8;
	cvt.u16.u32 	%rs19119, %r31122;
	bfe.u32 	%r31123, %r31110, 24, 8;
	cvt.u16.u32 	%rs19120, %r31123;
	bfe.u32 	%r31124, %r31111, 0, 8;
	cvt.u16.u32 	%rs19121, %r31124;
	bfe.u32 	%r31125, %r31111, 8, 8;
	cvt.u16.u32 	%rs19122, %r31125;
	bfe.u32 	%r31126, %r31111, 16, 8;
	cvt.u16.u32 	%rs19123, %r31126;
	bfe.u32 	%r31127, %r31111, 24, 8;
	cvt.u16.u32 	%rs19124, %r31127;
	ld.shared.v4.b32 	{%r31128, %r31129, %r31130, %r31131}, [_ZN6thrust24THRUST_300001_SM_1000_NS8cuda_cub4core6detail5shmemE+384];
	bfe.u32 	%r31132, %r31128, 0, 8;
	cvt.u16.u32 	%rs19125, %r31132;
	bfe.u32 	%r31133, %r31128, 8, 8;
	cvt.u16.u32 	%rs19126, %r31133;
	bfe.u32 	%r31134, %r31128, 16, 8;
	cvt.u16.u32 	%rs19127, %r31134;
	bfe.u32 	%r31135, %r31128, 24, 8;
	cvt.u16.u32 	%rs19128, %r31135;
	bfe.u32 	%r31136, %r31129, 0, 8;
	cvt.u16.u32 	%rs19129, %r31136;
	bfe.u32 	%r31137, %r31129, 8, 8;
	cvt.u16.u32 	%rs19130, %r31137;
	bfe.u32 	%r31138, %r31129, 16, 8;
	cvt.u16.u32 	%rs19131, %r31138;
	bfe.u32 	%r31139, %r31129, 24, 8;
	cvt.u16.u32 	%rs19132, %r31139;
	bfe.u32 	%r31140, %r31130, 0, 8;
	cvt.u16.u32 	%rs19133, %r31140;
	bfe.u32 	%r31141, %r31130, 8, 8;
	cvt.u16.u32 	%rs19134, %r31141;
	bfe.u32 	%r31142, %r31130, 16, 8;
	cvt.u16.u32 	%rs19135, %r31142;
	bfe.u32 	%r31143, %r31130, 24, 8;
	cvt.u16.u32 	%rs19136, %r31143;
	bfe.u32 	%r31144, %r31131, 0, 8;
	cvt.u16.u32 	%rs19137, %r31144;
	bfe.u32 	%r31145, %r31131, 8, 8;
	cvt.u16.u32 	%rs19138, %r31145;
	bfe.u32 	%r31146, %r31131, 16, 8;
	cvt.u16.u32 	%rs19139, %r31146;
	bfe.u32 	%r31147, %r31131, 24, 8;
	cvt.u16.u32 	%rs19140, %r31147;
	ld.shared.v4.b32 	{%r31148, %r31149, %r31150, %r31151}, [_ZN6thrust24THRUST_300001_SM_1000_NS8cuda_cub4core6detail5shmemE+400];
	bfe.u32 	%r31152, %r31148, 0, 8;
	cvt.u16.u32 	%rs19141, %r31152;
	bfe.u32 	%r31153, %r31148, 8, 8;
	cvt.u16.u32 	%rs19142, %r31153;
	bfe.u32 	%r31154, %r31148, 16, 8;
	cvt.u16.u32 	%rs19143, %r31154;
	bfe.u32 	%r31155, %r31148, 24, 8;
	cvt.u16.u32 	%rs19144, %r31155;
	bfe.u32 	%r31156, %r31149, 0, 8;
	cvt.u16.u32 	%rs19145, %r31156;
	bfe.u32 	%r31157, %r31149, 8, 8;
	cvt.u16.u32 	%rs19146, %r31157;
	bfe.u32 	%r31158, %r31149, 16, 8;
	cvt.u16.u32 	%rs19147, %r31158;
	bfe.u32 	%r31159, %r31149, 24, 8;
	cvt.u16.u32 	%rs19148, %r31159;
	bfe.u32 	%r31160, %r31150, 0, 8;
	cvt.u16.u32 	%rs19149, %r31160;
	bfe.u32 	%r31161, %r31150, 8, 8;
	cvt.u16.u32 	%rs19150, %r31161;
	bfe.u32 	%r31162, %r31150, 16, 8;
	cvt.u16.u32 	%rs19151, %r31162;
	bfe.u32 	%r31163, %r31150, 24, 8;
	cvt.u16.u32 	%rs19152, %r31163;
	bfe.u32 	%r31164, %r31151, 0, 8;
	cvt.u16.u32 	%rs19153, %r31164;
	bfe.u32 	%r31165, %r31151, 8, 8;
	cvt.u16.u32 	%rs19154, %r31165;
	bfe.u32 	%r31166, %r31151, 16, 8;
	cvt.u16.u32 	%rs19155, %r31166;
	bfe.u32 	%r31167, %r31151, 24, 8;
	cvt.u16.u32 	%rs19156, %r31167;
	ld.shared.v2.u8 	{%rs19157, %rs19158}, [_ZN6thrust24THRUST_300001_SM_1000_NS8cuda_cub4core6detail5shmemE+416];
	ld.shared.u32 	%r33110, [_ZN6thrust24THRUST_300001_SM_1000_NS8cuda_cub4core6detail5shmemE+420];
	ld.shared.f64 	%fd427, [_ZN6thrust24THRUST_300001_SM_1000_NS8cuda_cub4core6detail5shmemE+424];
	st.local.u32 	[%rd3256], %r31107;
	add.s64 	%rd140, %rd3256, 8;
	st.local.v2.b32 	[%rd3256+8], {%r31108, %r31109};
	st.local.v2.b32 	[%rd3256+16], {%r31110, %r31111};
	st.local.v2.b32 	[%rd3256+24], {%r31128, %r31129};
	st.local.v2.b32 	[%rd3256+32], {%r31130, %r31131};
	st.local.v2.b32 	[%rd3256+40], {%r31148, %r31149};
	st.local.v2.b32 	[%rd3256+48], {%r31150, %r31151};
	st.local.v2.u8 	[%rd3256+56], {%rs19157, %rs19158};
	st.local.u32 	[%rd3256+60], %r33110;
	st.local.f64 	[%rd3256+64], %fd427;
	add.s32 	%r273, %r31107, %r255;
	setp.ne.s32 	%p772, %r31107, 0;
	@%p772 bra 	$L__BB1_158;
	mov.b16 	%rs18013, 0;
	st.local.u8 	[%rd116], %rs18013;
	add.s32 	%r31169, %r33110, %r33101;
	st.local.u32 	[%rd116+52], %r31169;
	add.f64 	%fd408, %fd425, %fd427;
	st.local.f64 	[%rd116+56], %fd408;
	mov.b32 	%r33104, 0;
$L__BB1_148:
	mov.u32 	%r274, %r33104;
	cvt.u64.u32 	%rd3257, %r274;
	add.s64 	%rd3258, %rd116, %rd3257;
	ld.local.u8 	%rs18014, [%rd3258];
	setp.ne.s16 	%p773, %rs18014, 0;
	add.s32 	%r33104, %r274, 1;
	@%p773 bra 	$L__BB1_148;
	and.b16  	%rs18015, %rs19006, 255;
	setp.eq.s16 	%p774, %rs18015, 0;
	mov.u32 	%r33106, %r274;
	@%p774 bra 	$L__BB1_152;
	mov.b32 	%r33105, 0;
$L__BB1_151:
	add.s32 	%r31171, %r33105, %r274;
	cvt.u64.u32 	%rd3259, %r31171;
	add.s64 	%rd3260, %rd116, %rd3259;
	st.local.u8 	[%rd3260], %rs19006;
	add.s32 	%r277, %r33105, 1;
	add.s32 	%r33106, %r277, %r274;
	cvt.u64.u32 	%rd3261, %r33105;
	add.s64 	%rd3262, %rd127, %rd3261;
	ld.local.u8 	%rs19006, [%rd3262+9];
	setp.ne.s16 	%p775, %rs19006, 0;
	mov.u32 	%r33105, %r277;
	@%p775 bra 	$L__BB1_151;
$L__BB1_152:
	cvt.u64.u32 	%rd3263, %r33106;
	add.s64 	%rd3264, %rd116, %rd3263;
	mov.b16 	%rs18016, 0;
	st.local.u8 	[%rd3264], %rs18016;
	mov.b32 	%r33107, 0;
$L__BB1_153:
	mov.u32 	%r280, %r33107;
	cvt.u64.u32 	%rd3265, %r280;
	add.s64 	%rd3266, %rd116, %rd3265;
	ld.local.u8 	%rs18017, [%rd3266];
	setp.ne.s16 	%p776, %rs18017, 0;
	add.s32 	%r33107, %r280, 1;
	@%p776 bra 	$L__BB1_153;
	and.b16  	%rs18018, %rs19108, 255;
	setp.eq.s16 	%p777, %rs18018, 0;
	mov.u32 	%r33109, %r280;
	@%p777 bra 	$L__BB1_157;
	mov.b32 	%r33108, 0;
$L__BB1_156:
	add.s32 	%r31174, %r33108, %r280;
	cvt.u64.u32 	%rd3267, %r31174;
	add.s64 	%rd3268, %rd116, %rd3267;
	st.local.u8 	[%rd3268], %rs19108;
	add.s32 	%r283, %r33108, 1;
	add.s32 	%r33109, %r283, %r280;
	cvt.u64.u32 	%rd3269, %r33108;
	add.s64 	%rd3270, %rd140, %rd3269;
	ld.local.u8 	%rs19108, [%rd3270+1];
	setp.ne.s16 	%p778, %rs19108, 0;
	mov.u32 	%r33108, %r283;
	@%p778 bra 	$L__BB1_156;
$L__BB1_157:
	cvt.u64.u32 	%rd3271, %r33109;
	add.s64 	%rd3272, %rd116, %rd3271;
	mov.b16 	%rs18019, 0;
	st.local.u8 	[%rd3272], %rs18019;
	ld.local.v2.b32 	{%r31175, %r31176}, [%rd116];
	bfe.u32 	%r31177, %r31175, 0, 8;
	cvt.u16.u32 	%rs19108, %r31177;
	bfe.u32 	%r31178, %r31175, 8, 8;
	cvt.u16.u32 	%rs19110, %r31178;
	bfe.u32 	%r31179, %r31175, 16, 8;
	cvt.u16.u32 	%rs19111, %r31179;
	bfe.u32 	%r31180, %r31175, 24, 8;
	cvt.u16.u32 	%rs19112, %r31180;
	bfe.u32 	%r31181, %r31176, 0, 8;
	cvt.u16.u32 	%rs19113, %r31181;
	bfe.u32 	%r31182, %r31176, 8, 8;
	cvt.u16.u32 	%rs19114, %r31182;
	bfe.u32 	%r31183, %r31176, 16, 8;
	cvt.u16.u32 	%rs19115, %r31183;
	bfe.u32 	%r31184, %r31176, 24, 8;
	cvt.u16.u32 	%rs19116, %r31184;
	ld.local.v2.b32 	{%r31185, %r31186}, [%rd116+8];
	bfe.u32 	%r31187, %r31185, 0, 8;
	cvt.u16.u32 	%rs19117, %r31187;
	bfe.u32 	%r31188, %r31185, 8, 8;
	cvt.u16.u32 	%rs19118, %r31188;
	bfe.u32 	%r31189, %r31185, 16, 8;
	cvt.u16.u32 	%rs19119, %r31189;
	bfe.u32 	%r31190, %r31185, 24, 8;
	cvt.u16.u32 	%rs19120, %r31190;
	bfe.u32 	%r31191, %r31186, 0, 8;
	cvt.u16.u32 	%rs19121, %r31191;
	bfe.u32 	%r31192, %r31186, 8, 8;
	cvt.u16.u32 	%rs19122, %r31192;
	bfe.u32 	%r31193, %r31186, 16, 8;
	cvt.u16.u32 	%rs19123, %r31193;
	bfe.u32 	%r31194, %r31186, 24, 8;
	cvt.u16.u32 	%rs19124, %r31194;
	ld.local.v2.b32 	{%r31195, %r31196}, [%rd116+16];
	bfe.u32 	%r31197, %r31195, 0, 8;
	cvt.u16.u32 	%rs19125, %r31197;
	bfe.u32 	%r31198, %r31195, 8, 8;
	cvt.u16.u32 	%rs19126, %r31198;
	bfe.u32 	%r31199, %r31195, 16, 8;
	cvt.u16.u32 	%rs19127, %r31199;
	bfe.u32 	%r31200, %r31195, 24, 8;
	cvt.u16.u32 	%rs19128, %r31200;
	bfe.u32 	%r31201, %r31196, 0, 8;
	cvt.u16.u32 	%rs19129, %r31201;
	bfe.u32 	%r31202, %r31196, 8, 8;
	cvt.u16.u32 	%rs19130, %r31202;
	bfe.u32 	%r31203, %r31196, 16, 8;
	cvt.u16.u32 	%rs19131, %r31203;
	bfe.u32 	%r31204, %r31196, 24, 8;
	cvt.u16.u32 	%rs19132, %r31204;
	ld.local.v2.b32 	{%r31205, %r31206}, [%rd116+24];
	bfe.u32 	%r31207, %r31205, 0, 8;
	cvt.u16.u32 	%rs19133, %r31207;
	bfe.u32 	%r31208, %r31205, 8, 8;
	cvt.u16.u32 	%rs19134, %r31208;
	bfe.u32 	%r31209, %r31205, 16, 8;
	cvt.u16.u32 	%rs19135, %r31209;
	bfe.u32 	%r31210, %r31205, 24, 8;
	cvt.u16.u32 	%rs19136, %r31210;
	bfe.u32 	%r31211, %r31206, 0, 8;
	cvt.u16.u32 	%rs19137, %r31211;
	bfe.u32 	%r31212, %r31206, 8, 8;
	cvt.u16.u32 	%rs19138, %r31212;
	bfe.u32 	%r31213, %r31206, 16, 8;
	cvt.u16.u32 	%rs19139, %r31213;
	bfe.u32 	%r31214, %r31206, 24, 8;
	cvt.u16.u32 	%rs19140, %r31214;
	ld.local.v2.b32 	{%r31215, %r31216}, [%rd116+32];
	bfe.u32 	%r31217, %r31215, 0, 8;
	cvt.u16.u32 	%rs19141, %r31217;
	bfe.u32 	%r31218, %r31215, 8, 8;
	cvt.u16.u32 	%rs19142, %r31218;
	bfe.u32 	%r31219, %r31215, 16, 8;
	cvt.u16.u32 	%rs19143, %r31219;
	bfe.u32 	%r31220, %r31215, 24, 8;
	cvt.u16.u32 	%rs19144, %r31220;
	bfe.u32 	%r31221, %r31216, 0, 8;
	cvt.u16.u32 	%rs19145, %r31221;
	bfe.u32 	%r31222, %r31216, 8, 8;
	cvt.u16.u32 	%rs19146, %r31222;
	bfe.u32 	%r31223, %r31216, 16, 8;
	cvt.u16.u32 	%rs19147, %r31223;
	bfe.u32 	%r31224, %r31216, 24, 8;
	cvt.u16.u32 	%rs19148, %r31224;
	ld.local.v2.b32 	{%r31225, %r31226}, [%rd116+40];
	bfe.u32 	%r31227, %r31225, 0, 8;
	cvt.u16.u32 	%rs19149, %r31227;
	bfe.u32 	%r31228, %r31225, 8, 8;
	cvt.u16.u32 	%rs19150, %r31228;
	bfe.u32 	%r31229, %r31225, 16, 8;
	cvt.u16.u32 	%rs19151, %r31229;
	bfe.u32 	%r31230, %r31225, 24, 8;
	cvt.u16.u32 	%rs19152, %r31230;
	bfe.u32 	%r31231, %r31226, 0, 8;
	cvt.u16.u32 	%rs19153, %r31231;
	bfe.u32 	%r31232, %r31226, 8, 8;
	cvt.u16.u32 	%rs19154, %r31232;
	bfe.u32 	%r31233, %r31226, 16, 8;
	cvt.u16.u32 	%rs19155, %r31233;
	bfe.u32 	%r31234, %r31226, 24, 8;
	cvt.u16.u32 	%rs19156, %r31234;
	ld.local.v2.u8 	{%rs19157, %rs19158}, [%rd116+48];
	ld.local.u32 	%r33110, [%rd116+52];
	ld.local.f64 	%fd427, [%rd116+56];
$L__BB1_158:
	st.local.u32 	[%rd127], %r273;
	cvt.u32.u16 	%r31235, %rs19116;
	cvt.u32.u16 	%r31236, %rs19115;
	prmt.b32 	%r31237, %r31236, %r31235, 0x3340U;
	cvt.u32.u16 	%r31238, %rs19114;
	cvt.u32.u16 	%r31239, %rs19113;
	prmt.b32 	%r31240, %r31239, %r31238, 0x3340U;
	prmt.b32 	%r31241, %r31240, %r31237, 0x5410U;
	cvt.u32.u16 	%r31242, %rs19112;
	cvt.u32.u16 	%r31243, %rs19111;
	prmt.b32 	%r31244, %r31243, %r31242, 0x3340U;
	cvt.u32.u16 	%r31245, %rs19110;
	cvt.u32.u16 	%r31246, %rs19108;
	prmt.b32 	%r31247, %r31246, %r31245, 0x3340U;
	prmt.b32 	%r31248, %r31247, %r31244, 0x5410U;
	st.local.v2.b32 	[%rd127+8], {%r31248, %r31241};
	cvt.u32.u16 	%r31249, %rs19124;
	cvt.u32.u16 	%r31250, %rs19123;
	prmt.b32 	%r31251, %r31250, %r31249, 0x3340U;
	cvt.u32.u16 	%r31252, %rs19122;
	cvt.u32.u16 	%r31253, %rs19121;
	prmt.b32 	%r31254, %r31253, %r31252, 0x3340U;
	prmt.b32 	%r31255, %r31254, %r31251, 0x5410U;
	cvt.u32.u16 	%r31256, %rs19120;
	cvt.u32.u16 	%r31257, %rs19119;
	prmt.b32 	%r31258, %r31257, %r31256, 0x3340U;
	cvt.u32.u16 	%r31259, %rs19118;
	cvt.u32.u16 	%r31260, %rs19117;
	prmt.b32 	%r31261, %r31260, %r31259, 0x3340U;
	prmt.b32 	%r31262, %r31261, %r31258, 0x5410U;
	st.local.v2.b32 	[%rd127+16], {%r31262, %r31255};
	cvt.u32.u16 	%r31263, %rs19132;
	cvt.u32.u16 	%r31264, %rs19131;
	prmt.b32 	%r31265, %r31264, %r31263, 0x3340U;
	cvt.u32.u16 	%r31266, %rs19130;
	cvt.u32.u16 	%r31267, %rs19129;
	prmt.b32 	%r31268, %r31267, %r31266, 0x3340U;
	prmt.b32 	%r31269, %r31268, %r31265, 0x5410U;
	cvt.u32.u16 	%r31270, %rs19128;
	cvt.u32.u16 	%r31271, %rs19127;
	prmt.b32 	%r31272, %r31271, %r31270, 0x3340U;
	cvt.u32.u16 	%r31273, %rs19126;
	cvt.u32.u16 	%r31274, %rs19125;
	prmt.b32 	%r31275, %r31274, %r31273, 0x3340U;
	prmt.b32 	%r31276, %r31275, %r31272, 0x5410U;
	st.local.v2.b32 	[%rd127+24], {%r31276, %r31269};
	cvt.u32.u16 	%r31277, %rs19140;
	cvt.u32.u16 	%r31278, %rs19139;
	prmt.b32 	%r31279, %r31278, %r31277, 0x3340U;
	cvt.u32.u16 	%r31280, %rs19138;
	cvt.u32.u16 	%r31281, %rs19137;
	prmt.b32 	%r31282, %r31281, %r31280, 0x3340U;
	prmt.b32 	%r31283, %r31282, %r31279, 0x5410U;
	cvt.u32.u16 	%r31284, %rs19136;
	cvt.u32.u16 	%r31285, %rs19135;
	prmt.b32 	%r31286, %r31285, %r31284, 0x3340U;
	cvt.u32.u16 	%r31287, %rs19134;
	cvt.u32.u16 	%r31288, %rs19133;
	prmt.b32 	%r31289, %r31288, %r31287, 0x3340U;
	prmt.b32 	%r31290, %r31289, %r31286, 0x5410U;
	st.local.v2.b32 	[%rd127+32], {%r31290, %r31283};
	cvt.u32.u16 	%r31291, %rs19148;
	cvt.u32.u16 	%r31292, %rs19147;
	prmt.b32 	%r31293, %r31292, %r31291, 0x3340U;
	cvt.u32.u16 	%r31294, %rs19146;
	cvt.u32.u16 	%r31295, %rs19145;
	prmt.b32 	%r31296, %r31295, %r31294, 0x3340U;
	prmt.b32 	%r31297, %r31296, %r31293, 0x5410U;
	cvt.u32.u16 	%r31298, %rs19144;
	cvt.u32.u16 	%r31299, %rs19143;
	prmt.b32 	%r31300, %r31299, %r31298, 0x3340U;
	cvt.u32.u16 	%r31301, %rs19142;
	cvt.u32.u16 	%r31302, %rs19141;
	prmt.b32 	%r31303, %r31302, %r31301, 0x3340U;
	prmt.b32 	%r31304, %r31303, %r31300, 0x5410U;
	st.local.v2.b32 	[%rd127+40], {%r31304, %r31297};
	cvt.u32.u16 	%r31305, %rs19156;
	cvt.u32.u16 	%r31306, %rs19155;
	prmt.b32 	%r31307, %r31306, %r31305, 0x3340U;
	cvt.u32.u16 	%r31308, %rs19154;
	cvt.u32.u16 	%r31309, %rs19153;
	prmt.b32 	%r31310, %r31309, %r31308, 0x3340U;
	prmt.b32 	%r31311, %r31310, %r31307, 0x5410U;
	cvt.u32.u16 	%r31312, %rs19152;
	cvt.u32.u16 	%r31313, %rs19151;
	prmt.b32 	%r31314, %r31313, %r31312, 0x3340U;
	cvt.u32.u16 	%r31315, %rs19150;
	cvt.u32.u16 	%r31316, %rs19149;
	prmt.b32 	%r31317, %r31316, %r31315, 0x3340U;
	prmt.b32 	%r31318, %r31317, %r31314, 0x5410U;
	st.local.v2.b32 	[%rd127+48], {%r31318, %r31311};
	st.local.v2.u8 	[%rd127+56], {%rs19157, %rs19158};
	st.local.u32 	[%rd127+60], %r33110;
	st.local.f64 	[%rd127+64], %fd427;
	mov.u32 	%r31319, %tid.x;
	shr.u32 	%r31320, %r31319, 5;
	setp.ne.s32 	%p779, %r31320, 6;
	@%p779 bra 	$L__BB1_160;
	mov.f64 	%fd420, %fd427;
	mov.u32 	%r33075, %r33110;
	mov.u16 	%rs18751, %rs19158;
	mov.u16 	%rs18752, %rs19157;
	mov.u16 	%rs18753, %rs19156;
	mov.u16 	%rs18754, %rs19155;
	mov.u16 	%rs18755, %rs19154;
	mov.u16 	%rs18756, %rs19153;
	mov.u16 	%rs18757, %rs19152;
	mov.u16 	%rs18758, %rs19151;
	mov.u16 	%rs18759, %rs19150;
	mov.u16 	%rs18760, %rs19149;
	mov.u16 	%rs18761, %rs19148;
	mov.u16 	%rs18762, %rs19147;
	mov.u16 	%rs18763, %rs19146;
	mov.u16 	%rs18764, %rs19145;
	mov.u16 	%rs18765, %rs19144;
	mov.u16 	%rs18766, %rs19143;
	mov.u16 	%rs18767, %rs19142;
	mov.u16 	%rs18768, %rs19141;
	mov.u16 	%rs18769, %rs19140;
	mov.u16 	%rs18770, %rs19139;
	mov.u16 	%rs18771, %rs19138;
	mov.u16 	%rs18772, %rs19137;
	mov.u16 	%rs18773, %rs19136;
	mov.u16 	%rs18774, %rs19135;
	mov.u16 	%rs18775, %rs19134;
	mov.u16 	%rs18776, %rs19133;
	mov.u16 	%rs18777, %rs19132;
	mov.u16 	%rs18778, %rs19131;
	mov.u16 	%rs18779, %rs19130;
	mov.u16 	%rs18780, %rs19129;
	mov.u16 	%rs18781, %rs19128;
	mov.u16 	%rs18782, %rs19127;
	mov.u16 	%rs18783, %rs19126;
	mov.u16 	%rs18784, %rs19125;
	mov.u16 	%rs18785, %rs19124;
	mov.u16 	%rs18786, %rs19123;
	mov.u16 	%rs18787, %rs19122;
	mov.u16 	%rs18788, %rs19121;
	mov.u16 	%rs18789, %rs19120;
	mov.u16 	%rs18790, %rs19119;
	mov.u16 	%rs18791, %rs19118;
	mov.u16 	%rs18792, %rs19117;
	mov.u16 	%rs18793, %rs19116;
	mov.u16 	%rs18794, %rs19115;
	mov.u16 	%rs18795, %rs19114;
	mov.u16 	%rs18796, %rs19113;
	mov.u16 	%rs18797, %rs19112;
	mov.u16 	%rs18798, %rs19111;
	mov.u16 	%rs18799, %rs19110;
	mov.u16 	%rs18800, %rs19108;
	mov.u32 	%r33076, %r273;
$L__BB1_160:
	add.u64 	%rd3274, %SPL, 424;
	ld.shared.u32 	%r31321, [_ZN6thrust24THRUST_300001_SM_1000_NS8cuda_cub4core6detail5shmemE+432];
	ld.shared.v2.b32 	{%r31322, %r31323}, [_ZN6thrust24THRUST_300001_SM_1000_NS8cuda_cub4core6detail5shmemE+440];
	bfe.u32 	%r31324, %r31322, 0, 8;
	cvt.u16.u32 	%rs19210, %r31324;
	bfe.u32 	%r31325, %r31322, 8, 8;
	cvt.u16.u32 	%rs19212, %r31325;
	bfe.u32 	%r31326, %r31322, 16, 8;
	cvt.u16.u32 	%rs19213, %r31326;
	bfe.u32 	%r31327, %r31322, 24, 8;
	cvt.u16.u32 	%rs19214, %r31327;
	bfe.u32 	%r31328, %r31323, 0, 8;
	cvt.u16.u32 	%rs19215, %r31328;
	bfe.u32 	%r31329, %r31323, 8, 8;
	cvt.u16.u32 	%rs19216, %r31329;
	bfe.u32 	%r31330, %r31323, 16, 8;
	cvt.u16.u32 	%rs19217, %r31330;
	bfe.u32 	%r31331, %r31323, 24, 8;
	cvt.u16.u32 	%rs19218, %r31331;
	ld.shared.v4.b32 	{%r31332, %r31333, %r31334, %r31335}, [_ZN6thrust24THRUST_300001_SM_1000_NS8cuda_cub4core6detail5shmemE+448];
	bfe.u32 	%r31336, %r31332, 0, 8;
	cvt.u16.u32 	%rs19219, %r31336;
	bfe.u32 	%r31337, %r31332, 8, 8;
	cvt.u16.u32 	%rs19220, %r31337;
	bfe.u32 	%r31338, %r31332, 16, 8;
	cvt.u16.u32 	%rs19221, %r31338;
	bfe.u32 	%r31339, %r31332, 24, 8;
	cvt.u16.u32 	%rs19222, %r31339;
	bfe.u32 	%r31340, %r31333, 0, 8;
	cvt.u16.u32 	%rs19223, %r31340;
	bfe.u32 	%r31341, %r31333, 8, 8;
	cvt.u16.u32 	%rs19224, %r31341;
	bfe.u32 	%r31342, %r31333, 16, 8;
	cvt.u16.u32 	%rs19225, %r31342;
	bfe.u32 	%r31343, %r31333, 24, 8;
	cvt.u16.u32 	%rs19226, %r31343;
	bfe.u32 	%r31344, %r31334, 0, 8;
	cvt.u16.u32 	%rs19227, %r31344;
	bfe.u32 	%r31345, %r31334, 8, 8;
	cvt.u16.u32 	%rs19228, %r31345;
	bfe.u32 	%r31346, %r31334, 16, 8;
	cvt.u16.u32 	%rs19229, %r31346;
	bfe.u32 	%r31347, %r31334, 24, 8;
	cvt.u16.u32 	%rs19230, %r31347;
	bfe.u32 	%r31348, %r31335, 0, 8;
	cvt.u16.u32 	%rs19231, %r31348;
	bfe.u32 	%r31349, %r31335, 8, 8;
	cvt.u16.u32 	%rs19232, %r31349;
	bfe.u32 	%r31350, %r31335, 16, 8;
	cvt.u16.u32 	%rs19233, %r31350;
	bfe.u32 	%r31351, %r31335, 24, 8;
	cvt.u16.u32 	%rs19234, %r31351;
	ld.shared.v4.b32 	{%r31352, %r31353, %r31354, %r31355}, [_ZN6thrust24THRUST_300001_SM_1000_NS8cuda_cub4core6detail5shmemE+464];
	bfe.u32 	%r31356, %r31352, 0, 8;
	cvt.u16.u32 	%rs19235, %r31356;
	bfe.u32 	%r31357, %r31352, 8, 8;
	cvt.u16.u32 	%rs19236, %r31357;
	bfe.u32 	%r31358, %r31352, 16, 8;
	cvt.u16.u32 	%rs19237, %r31358;
	bfe.u32 	%r31359, %r31352, 24, 8;
	cvt.u16.u32 	%rs19238, %r31359;
	bfe.u32 	%r31360, %r31353, 0, 8;
	cvt.u16.u32 	%rs19239, %r31360;
	bfe.u32 	%r31361, %r31353, 8, 8;
	cvt.u16.u32 	%rs19240, %r31361;
	bfe.u32 	%r31362, %r31353, 16, 8;
	cvt.u16.u32 	%rs19241, %r31362;
	bfe.u32 	%r31363, %r31353, 24, 8;
	cvt.u16.u32 	%rs19242, %r31363;
	bfe.u32 	%r31364, %r31354, 0, 8;
	cvt.u16.u32 	%rs19243, %r31364;
	bfe.u32 	%r31365, %r31354, 8, 8;
	cvt.u16.u32 	%rs19244, %r31365;
	bfe.u32 	%r31366, %r31354, 16, 8;
	cvt.u16.u32 	%rs19245, %r31366;
	bfe.u32 	%r31367, %r31354, 24, 8;
	cvt.u16.u32 	%rs19246, %r31367;
	bfe.u32 	%r31368, %r31355, 0, 8;
	cvt.u16.u32 	%rs19247, %r31368;
	bfe.u32 	%r31369, %r31355, 8, 8;
	cvt.u16.u32 	%rs19248, %r31369;
	bfe.u32 	%r31370, %r31355, 16, 8;
	cvt.u16.u32 	%rs19249, %r31370;
	bfe.u32 	%r31371, %r31355, 24, 8;
	cvt.u16.u32 	%rs19250, %r31371;
	ld.shared.v4.b32 	{%r31372, %r31373, %r31374, %r31375}, [_ZN6thrust24THRUST_300001_SM_1000_NS8cuda_cub4core6detail5shmemE+480];
	bfe.u32 	%r31376, %r31372, 0, 8;
	cvt.u16.u32 	%rs19251, %r31376;
	bfe.u32 	%r31377, %r31372, 8, 8;
	cvt.u16.u32 	%rs19252, %r31377;
	bfe.u32 	%r31378, %r31372, 16, 8;
	cvt.u16.u32 	%rs19253, %r31378;
	bfe.u32 	%r31379, %r31372, 24, 8;
	cvt.u16.u32 	%rs19254, %r31379;
	bfe.u32 	%r31380, %r31373, 0, 8;
	cvt.u16.u32 	%rs19255, %r31380;
	bfe.u32 	%r31381, %r31373, 8, 8;
	cvt.u16.u32 	%rs19256, %r31381;
	bfe.u32 	%r31382, %r31373, 16, 8;
	cvt.u16.u32 	%rs19257, %r31382;
	bfe.u32 	%r31383, %r31373, 24, 8;
	cvt.u16.u32 	%rs19258, %r31383;
	bfe.u32 	%r31384, %r31374, 0, 8;
	cvt.u16.u32 	%rs19259, %r31384;
	mov.b64 	%rd3275, {%r31374, %r31375};
	shr.u64 	%rd3276, %rd3275, 8;
	cvt.u16.u64 	%rs19260, %rd3276;
	{ .reg .b32 tmp; mov.b64 {tmp, %r33119}, %rd3275; }
	ld.shared.f64 	%fd429, [_ZN6thrust24THRUST_300001_SM_1000_NS8cuda_cub4core6detail5shmemE+496];
	st.local.u32 	[%rd3274], %r31321;
	add.s64 	%rd141, %rd3274, 8;
	st.local.v2.b32 	[%rd3274+8], {%r31322, %r31323};
	st.local.v2.b32 	[%rd3274+16], {%r31332, %r31333};
	st.local.v2.b32 	[%rd3274+24], {%r31334, %r31335};
	st.local.v2.b32 	[%rd3274+32], {%r31352, %r31353};
	st.local.v2.b32 	[%rd3274+40], {%r31354, %r31355};
	st.local.v2.b32 	[%rd3274+48], {%r31372, %r31373};
	st.local.v2.u8 	[%rd3274+56], {%rs19259, %rs19260};
	st.local.u32 	[%rd3274+60], %r33119;
	st.local.f64 	[%rd3274+64], %fd429;
	add.s32 	%r291, %r31321, %r273;
	setp.ne.s32 	%p780, %r31321, 0;
	@%p780 bra 	$L__BB1_172;
	mov.b16 	%rs18020, 0;
	st.local.u8 	[%rd115], %rs18020;
	add.s32 	%r31386, %r33119, %r33110;
	st.local.u32 	[%rd115+52], %r31386;
	add.f64 	%fd409, %fd427, %fd429;
	st.local.f64 	[%rd115+56], %fd409;
	mov.b32 	%r33113, 0;
$L__BB1_162:
	mov.u32 	%r292, %r33113;
	cvt.u64.u32 	%rd3277, %r292;
	add.s64 	%rd3278, %rd115, %rd3277;
	ld.local.u8 	%rs18021, [%rd3278];
	setp.ne.s16 	%p781, %rs18021, 0;
	add.s32 	%r33113, %r292, 1;
	@%p781 bra 	$L__BB1_162;
	and.b16  	%rs18022, %rs19108, 255;
	setp.eq.s16 	%p782, %rs18022, 0;
	mov.u32 	%r33115, %r292;
	@%p782 bra 	$L__BB1_166;
	mov.b32 	%r33114, 0;
$L__BB1_165:
	add.s32 	%r31388, %r33114, %r292;
	cvt.u64.u32 	%rd3279, %r31388;
	add.s64 	%rd3280, %rd115, %rd3279;
	st.local.u8 	[%rd3280], %rs19108;
	add.s32 	%r295, %r33114, 1;
	add.s32 	%r33115, %r295, %r292;
	cvt.u64.u32 	%rd3281, %r33114;
	add.s64 	%rd3282, %rd127, %rd3281;
	ld.local.u8 	%rs19108, [%rd3282+9];
	setp.ne.s16 	%p783, %rs19108, 0;
	mov.u32 	%r33114, %r295;
	@%p783 bra 	$L__BB1_165;
$L__BB1_166:
	cvt.u64.u32 	%rd3283, %r33115;
	add.s64 	%rd3284, %rd115, %rd3283;
	mov.b16 	%rs18023, 0;
	st.local.u8 	[%rd3284], %rs18023;
	mov.b32 	%r33116, 0;
$L__BB1_167:
	mov.u32 	%r298, %r33116;
	cvt.u64.u32 	%rd3285, %r298;
	add.s64 	%rd3286, %rd115, %rd3285;
	ld.local.u8 	%rs18024, [%rd3286];
	setp.ne.s16 	%p784, %rs18024, 0;
	add.s32 	%r33116, %r298, 1;
	@%p784 bra 	$L__BB1_167;
	and.b16  	%rs18025, %rs19210, 255;
	setp.eq.s16 	%p785, %rs18025, 0;
	mov.u32 	%r33118, %r298;
	@%p785 bra 	$L__BB1_171;
	mov.b32 	%r33117, 0;
$L__BB1_170:
	add.s32 	%r31391, %r33117, %r298;
	cvt.u64.u32 	%rd3287, %r31391;
	add.s64 	%rd3288, %rd115, %rd3287;
	st.local.u8 	[%rd3288], %rs19210;
	add.s32 	%r301, %r33117, 1;
	add.s32 	%r33118, %r301, %r298;
	cvt.u64.u32 	%rd3289, %r33117;
	add.s64 	%rd3290, %rd141, %rd3289;
	ld.local.u8 	%rs19210, [%rd3290+1];
	setp.ne.s16 	%p786, %rs19210, 0;
	mov.u32 	%r33117, %r301;
	@%p786 bra 	$L__BB1_170;
$L__BB1_171:
	cvt.u64.u32 	%rd3291, %r33118;
	add.s64 	%rd3292, %rd115, %rd3291;
	mov.b16 	%rs18026, 0;
	st.local.u8 	[%rd3292], %rs18026;
	ld.local.v2.b32 	{%r31392, %r31393}, [%rd115];
	bfe.u32 	%r31394, %r31392, 0, 8;
	cvt.u16.u32 	%rs19210, %r31394;
	bfe.u32 	%r31395, %r31392, 8, 8;
	cvt.u16.u32 	%rs19212, %r31395;
	bfe.u32 	%r31396, %r31392, 16, 8;
	cvt.u16.u32 	%rs19213, %r31396;
	bfe.u32 	%r31397, %r31392, 24, 8;
	cvt.u16.u32 	%rs19214, %r31397;
	bfe.u32 	%r31398, %r31393, 0, 8;
	cvt.u16.u32 	%rs19215, %r31398;
	bfe.u32 	%r31399, %r31393, 8, 8;
	cvt.u16.u32 	%rs19216, %r31399;
	bfe.u32 	%r31400, %r31393, 16, 8;
	cvt.u16.u32 	%rs19217, %r31400;
	bfe.u32 	%r31401, %r31393, 24, 8;
	cvt.u16.u32 	%rs19218, %r31401;
	ld.local.v2.b32 	{%r31402, %r31403}, [%rd115+8];
	bfe.u32 	%r31404, %r31402, 0, 8;
	cvt.u16.u32 	%rs19219, %r31404;
	bfe.u32 	%r31405, %r31402, 8, 8;
	cvt.u16.u32 	%rs19220, %r31405;
	bfe.u32 	%r31406, %r31402, 16, 8;
	cvt.u16.u32 	%rs19221, %r31406;
	bfe.u32 	%r31407, %r31402, 24, 8;
	cvt.u16.u32 	%rs19222, %r31407;
	bfe.u32 	%r31408, %r31403, 0, 8;
	cvt.u16.u32 	%rs19223, %r31408;
	bfe.u32 	%r31409, %r31403, 8, 8;
	cvt.u16.u32 	%rs19224, %r31409;
	bfe.u32 	%r31410, %r31403, 16, 8;
	cvt.u16.u32 	%rs19225, %r31410;
	bfe.u32 	%r31411, %r31403, 24, 8;
	cvt.u16.u32 	%rs19226, %r31411;
	ld.local.v2.b32 	{%r31412, %r31413}, [%rd115+16];
	bfe.u32 	%r31414, %r31412, 0, 8;
	cvt.u16.u32 	%rs19227, %r31414;
	bfe.u32 	%r31415, %r31412, 8, 8;
	cvt.u16.u32 	%rs19228, %r31415;
	bfe.u32 	%r31416, %r31412, 16, 8;
	cvt.u16.u32 	%rs19229, %r31416;
	bfe.u32 	%r31417, %r31412, 24, 8;
	cvt.u16.u32 	%rs19230, %r31417;
	bfe.u32 	%r31418, %r31413, 0, 8;
	cvt.u16.u32 	%rs19231, %r31418;
	bfe.u32 	%r31419, %r31413, 8, 8;
	cvt.u16.u32 	%rs19232, %r31419;
	bfe.u32 	%r31420, %r31413, 16, 8;
	cvt.u16.u32 	%rs19233, %r31420;
	bfe.u32 	%r31421, %r31413, 24, 8;
	cvt.u16.u32 	%rs19234, %r31421;
	ld.local.v2.b32 	{%r31422, %r31423}, [%rd115+24];
	bfe.u32 	%r31424, %r31422, 0, 8;
	cvt.u16.u32 	%rs19235, %r31424;
	bfe.u32 	%r31425, %r31422, 8, 8;
	cvt.u16.u32 	%rs19236, %r31425;
	bfe.u32 	%r31426, %r31422, 16, 8;
	cvt.u16.u32 	%rs19237, %r31426;
	bfe.u32 	%r31427, %r31422, 24, 8;
	cvt.u16.u32 	%rs19238, %r31427;
	bfe.u32 	%r31428, %r31423, 0, 8;
	cvt.u16.u32 	%rs19239, %r31428;
	bfe.u32 	%r31429, %r31423, 8, 8;
	cvt.u16.u32 	%rs19240, %r31429;
	bfe.u32 	%r31430, %r31423, 16, 8;
	cvt.u16.u32 	%rs19241, %r31430;
	bfe.u32 	%r31431, %r31423, 24, 8;
	cvt.u16.u32 	%rs19242, %r31431;
	ld.local.v2.b32 	{%r31432, %r31433}, [%rd115+32];
	bfe.u32 	%r31434, %r31432, 0, 8;
	cvt.u16.u32 	%rs19243, %r31434;
	bfe.u32 	%r31435, %r31432, 8, 8;
	cvt.u16.u32 	%rs19244, %r31435;
	bfe.u32 	%r31436, %r31432, 16, 8;
	cvt.u16.u32 	%rs19245, %r31436;
	bfe.u32 	%r31437, %r31432, 24, 8;
	cvt.u16.u32 	%rs19246, %r31437;
	bfe.u32 	%r31438, %r31433, 0, 8;
	cvt.u16.u32 	%rs19247, %r31438;
	bfe.u32 	%r31439, %r31433, 8, 8;
	cvt.u16.u32 	%rs19248, %r31439;
	bfe.u32 	%r31440, %r31433, 16, 8;
	cvt.u16.u32 	%rs19249, %r31440;
	bfe.u32 	%r31441, %r31433, 24, 8;
	cvt.u16.u32 	%rs19250, %r31441;
	ld.local.v2.b32 	{%r31442, %r31443}, [%rd115+40];
	bfe.u32 	%r31444, %r31442, 0, 8;
	cvt.u16.u32 	%rs19251, %r31444;
	bfe.u32 	%r31445, %r31442, 8, 8;
	cvt.u16.u32 	%rs19252, %r31445;
	bfe.u32 	%r31446, %r31442, 16, 8;
	cvt.u16.u32 	%rs19253, %r31446;
	bfe.u32 	%r31447, %r31442, 24, 8;
	cvt.u16.u32 	%rs19254, %r31447;
	bfe.u32 	%r31448, %r31443, 0, 8;
	cvt.u16.u32 	%rs19255, %r31448;
	bfe.u32 	%r31449, %r31443, 8, 8;
	cvt.u16.u32 	%rs19256, %r31449;
	bfe.u32 	%r31450, %r31443, 16, 8;
	cvt.u16.u32 	%rs19257, %r31450;
	bfe.u32 	%r31451, %r31443, 24, 8;
	cvt.u16.u32 	%rs19258, %r31451;
	ld.local.v2.u8 	{%rs19259, %rs19260}, [%rd115+48];
	ld.local.u32 	%r33119, [%rd115+52];
	ld.local.f64 	%fd429, [%rd115+56];
$L__BB1_172:
	st.local.u32 	[%rd127], %r291;
	cvt.u32.u16 	%r31452, %rs19218;
	cvt.u32.u16 	%r31453, %rs19217;
	prmt.b32 	%r31454, %r31453, %r31452, 0x3340U;
	cvt.u32.u16 	%r31455, %rs19216;
	cvt.u32.u16 	%r31456, %rs19215;
	prmt.b32 	%r31457, %r31456, %r31455, 0x3340U;
	prmt.b32 	%r31458, %r31457, %r31454, 0x5410U;
	cvt.u32.u16 	%r31459, %rs19214;
	cvt.u32.u16 	%r31460, %rs19213;
	prmt.b32 	%r31461, %r31460, %r31459, 0x3340U;
	cvt.u32.u16 	%r31462, %rs19212;
	cvt.u32.u16 	%r31463, %rs19210;
	prmt.b32 	%r31464, %r31463, %r31462, 0x3340U;
	prmt.b32 	%r31465, %r31464, %r31461, 0x5410U;
	st.local.v2.b32 	[%rd127+8], {%r31465, %r31458};
	cvt.u32.u16 	%r31466, %rs19226;
	cvt.u32.u16 	%r31467, %rs19225;
	prmt.b32 	%r31468, %r31467, %r31466, 0x3340U;
	cvt.u32.u16 	%r31469, %rs19224;
	cvt.u32.u16 	%r31470, %rs19223;
	prmt.b32 	%r31471, %r31470, %r31469, 0x3340U;
	prmt.b32 	%r31472, %r31471, %r31468, 0x5410U;
	cvt.u32.u16 	%r31473, %rs19222;
	cvt.u32.u16 	%r31474, %rs19221;
	prmt.b32 	%r31475, %r31474, %r31473, 0x3340U;
	cvt.u32.u16 	%r31476, %rs19220;
	cvt.u32.u16 	%r31477, %rs19219;
	prmt.b32 	%r31478, %r31477, %r31476, 0x3340U;
	prmt.b32 	%r31479, %r31478, %r31475, 0x5410U;
	st.local.v2.b32 	[%rd127+16], {%r31479, %r31472};
	cvt.u32.u16 	%r31480, %rs19234;
	cvt.u32.u16 	%r31481, %rs19233;
	prmt.b32 	%r31482, %r31481, %r31480, 0x3340U;
	cvt.u32.u16 	%r31483, %rs19232;
	cvt.u32.u16 	%r31484, %rs19231;
	prmt.b32 	%r31485, %r31484, %r31483, 0x3340U;
	prmt.b32 	%r31486, %r31485, %r31482, 0x5410U;
	cvt.u32.u16 	%r31487, %rs19230;
	cvt.u32.u16 	%r31488, %rs19229;
	prmt.b32 	%r31489, %r31488, %r31487, 0x3340U;
	cvt.u32.u16 	%r31490, %rs19228;
	cvt.u32.u16 	%r31491, %rs19227;
	prmt.b32 	%r31492, %r31491, %r31490, 0x3340U;
	prmt.b32 	%r31493, %r31492, %r31489, 0x5410U;
	st.local.v2.b32 	[%rd127+24], {%r31493, %r31486};
	cvt.u32.u16 	%r31494, %rs19242;
	cvt.u32.u16 	%r31495, %rs19241;
	prmt.b32 	%r31496, %r31495, %r31494, 0x3340U;
	cvt.u32.u16 	%r31497, %rs19240;
	cvt.u32.u16 	%r31498, %rs19239;
	prmt.b32 	%r31499, %r31498, %r31497, 0x3340U;
	prmt.b32 	%r31500, %r31499, %r31496, 0x5410U;
	cvt.u32.u16 	%r31501, %rs19238;
	cvt.u32.u16 	%r31502, %rs19237;
	prmt.b32 	%r31503, %r31502, %r31501, 0x3340U;
	cvt.u32.u16 	%r31504, %rs19236;
	cvt.u32.u16 	%r31505, %rs19235;
	prmt.b32 	%r31506, %r31505, %r31504, 0x3340U;
	prmt.b32 	%r31507, %r31506, %r31503, 0x5410U;
	st.local.v2.b32 	[%rd127+32], {%r31507, %r31500};
	cvt.u32.u16 	%r31508, %rs19250;
	cvt.u32.u16 	%r31509, %rs19249;
	prmt.b32 	%r31510, %r31509, %r31508, 0x3340U;
	cvt.u32.u16 	%r31511, %rs19248;
	cvt.u32.u16 	%r31512, %rs19247;
	prmt.b32 	%r31513, %r31512, %r31511, 0x3340U;
	prmt.b32 	%r31514, %r31513, %r31510, 0x5410U;
	cvt.u32.u16 	%r31515, %rs19246;
	cvt.u32.u16 	%r31516, %rs19245;
	prmt.b32 	%r31517, %r31516, %r31515, 0x3340U;
	cvt.u32.u16 	%r31518, %rs19244;
	cvt.u32.u16 	%r31519, %rs19243;
	prmt.b32 	%r31520, %r31519, %r31518, 0x3340U;
	prmt.b32 	%r31521, %r31520, %r31517, 0x5410U;
	st.local.v2.b32 	[%rd127+40], {%r31521, %r31514};
	cvt.u32.u16 	%r31522, %rs19258;
	cvt.u32.u16 	%r31523, %rs19257;
	prmt.b32 	%r31524, %r31523, %r31522, 0x3340U;
	cvt.u32.u16 	%r31525, %rs19256;
	cvt.u32.u16 	%r31526, %rs19255;
	prmt.b32 	%r31527, %r31526, %r31525, 0x3340U;
	prmt.b32 	%r31528, %r31527, %r31524, 0x5410U;
	cvt.u32.u16 	%r31529, %rs19254;
	cvt.u32.u16 	%r31530, %rs19253;
	prmt.b32 	%r31531, %r31530, %r31529, 0x3340U;
	cvt.u32.u16 	%r31532, %rs19252;
	cvt.u32.u16 	%r31533, %rs19251;
	prmt.b32 	%r31534, %r31533, %r31532, 0x3340U;
	prmt.b32 	%r31535, %r31534, %r31531, 0x5410U;
	st.local.v2.b32 	[%rd127+48], {%r31535, %r31528};
	st.local.v2.u8 	[%rd127+56], {%rs19259, %rs19260};
	st.local.u32 	[%rd127+60], %r33119;
	st.local.f64 	[%rd127+64], %fd429;
	mov.u32 	%r31536, %tid.x;
	shr.u32 	%r31537, %r31536, 5;
	setp.ne.s32 	%p787, %r31537, 7;
	@%p787 bra 	$L__BB1_174;
	mov.f64 	%fd420, %fd429;
	mov.u32 	%r33075, %r33119;
	mov.u16 	%rs18751, %rs19260;
	mov.u16 	%rs18752, %rs19259;
	mov.u16 	%rs18753, %rs19258;
	mov.u16 	%rs18754, %rs19257;
	mov.u16 	%rs18755, %rs19256;
	mov.u16 	%rs18756, %rs19255;
	mov.u16 	%rs18757, %rs19254;
	mov.u16 	%rs18758, %rs19253;
	mov.u16 	%rs18759, %rs19252;
	mov.u16 	%rs18760, %rs19251;
	mov.u16 	%rs18761, %rs19250;
	mov.u16 	%rs18762, %rs19249;
	mov.u16 	%rs18763, %rs19248;
	mov.u16 	%rs18764, %rs19247;
	mov.u16 	%rs18765, %rs19246;
	mov.u16 	%rs18766, %rs19245;
	mov.u16 	%rs18767, %rs19244;
	mov.u16 	%rs18768, %rs19243;
	mov.u16 	%rs18769, %rs19242;
	mov.u16 	%rs18770, %rs19241;
	mov.u16 	%rs18771, %rs19240;
	mov.u16 	%rs18772, %rs19239;
	mov.u16 	%rs18773, %rs19238;
	mov.u16 	%rs18774, %rs19237;
	mov.u16 	%rs18775, %rs19236;
	mov.u16 	%rs18776, %rs19235;
	mov.u16 	%rs18777, %rs19234;
	mov.u16 	%rs18778, %rs19233;
	mov.u16 	%rs18779, %rs19232;
	mov.u16 	%rs18780, %rs19231;
	mov.u16 	%rs18781, %rs19230;
	mov.u16 	%rs18782, %rs19229;
	mov.u16 	%rs18783, %rs19228;
	mov.u16 	%rs18784, %rs19227;
	mov.u16 	%rs18785, %rs19226;
	mov.u16 	%rs18786, %rs19225;
	mov.u16 	%rs18787, %rs19224;
	mov.u16 	%rs18788, %rs19223;
	mov.u16 	%rs18789, %rs19222;
	mov.u16 	%rs18790, %rs19221;
	mov.u16 	%rs18791, %rs19220;
	mov.u16 	%rs18792, %rs19219;
	mov.u16 	%rs18793, %rs19218;
	mov.u16 	%rs18794, %rs19217;
	mov.u16 	%rs18795, %rs19216;
	mov.u16 	%rs18796, %rs19215;
	mov.u16 	%rs18797, %rs19214;
	mov.u16 	%rs18798, %rs19213;
	mov.u16 	%rs18799, %rs19212;
	mov.u16 	%rs18800, %rs19210;
	mov.u32 	%r33076, %r291;
$L__BB1_174:
	add.u64 	%rd3294, %SPL, 352;
	ld.shared.u32 	%r31538, [_ZN6thrust24THRUST_300001_SM_1000_NS8cuda_cub4core6detail5shmemE+504];
	ld.shared.v4.b32 	{%r31539, %r31540, %r31541, %r31542}, [_ZN6thrust24THRUST_300001_SM_1000_NS8cuda_cub4core6detail5shmemE+512];
	bfe.u32 	%r31543, %r31539, 0, 8;
	cvt.u16.u32 	%rs19312, %r31543;
	bfe.u32 	%r31544, %r31539, 8, 8;
	cvt.u16.u32 	%rs19314, %r31544;
	bfe.u32 	%r31545, %r31539, 16, 8;
	cvt.u16.u32 	%rs19315, %r31545;
	bfe.u32 	%r31546, %r31539, 24, 8;
	cvt.u16.u32 	%rs19316, %r31546;
	bfe.u32 	%r31547, %r31540, 0, 8;
	cvt.u16.u32 	%rs19317, %r31547;
	bfe.u32 	%r31548, %r31540, 8, 8;
	cvt.u16.u32 	%rs19318, %r31548;
	bfe.u32 	%r31549, %r31540, 16, 8;
	cvt.u16.u32 	%rs19319, %r31549;
	bfe.u32 	%r31550, %r31540, 24, 8;
	cvt.u16.u32 	%rs19320, %r31550;
	bfe.u32 	%r31551, %r31541, 0, 8;
	cvt.u16.u32 	%rs19321, %r31551;
	bfe.u32 	%r31552, %r31541, 8, 8;
	cvt.u16.u32 	%rs19322, %r31552;
	bfe.u32 	%r31553, %r31541, 16, 8;
	cvt.u16.u32 	%rs19323, %r31553;
	bfe.u32 	%r31554, %r31541, 24, 8;
	cvt.u16.u32 	%rs19324, %r31554;
	bfe.u32 	%r31555, %r31542, 0, 8;
	cvt.u16.u32 	%rs19325, %r31555;
	bfe.u32 	%r31556, %r31542, 8, 8;
	cvt.u16.u32 	%rs19326, %r31556;
	bfe.u32 	%r31557, %r31542, 16, 8;
	cvt.u16.u32 	%rs19327, %r31557;
	bfe.u32 	%r31558, %r31542, 24, 8;
	cvt.u16.u32 	%rs19328, %r31558;
	ld.shared.v4.b32 	{%r31559, %r31560, %r31561, %r31562}, [_ZN6thrust24THRUST_300001_SM_1000_NS8cuda_cub4core6detail5shmemE+528];
	bfe.u32 	%r31563, %r31559, 0, 8;
	cvt.u16.u32 	%rs19329, %r31563;
	bfe.u32 	%r31564, %r31559, 8, 8;
	cvt.u16.u32 	%rs19330, %r31564;
	bfe.u32 	%r31565, %r31559, 16, 8;
	cvt.u16.u32 	%rs19331, %r31565;
	bfe.u32 	%r31566, %r31559, 24, 8;
	cvt.u16.u32 	%rs19332, %r31566;
	bfe.u32 	%r31567, %r31560, 0, 8;
	cvt.u16.u32 	%rs19333, %r31567;
	bfe.u32 	%r31568, %r31560, 8, 8;
	cvt.u16.u32 	%rs19334, %r31568;
	bfe.u32 	%r31569, %r31560, 16, 8;
	cvt.u16.u32 	%rs19335, %r31569;
	bfe.u32 	%r31570, %r31560, 24, 8;
	cvt.u16.u32 	%rs19336, %r31570;
	bfe.u32 	%r31571, %r31561, 0, 8;
	cvt.u16.u32 	%rs19337, %r31571;
	bfe.u32 	%r31572, %r31561, 8, 8;
	cvt.u16.u32 	%rs19338, %r31572;
	bfe.u32 	%r31573, %r31561, 16, 8;
	cvt.u16.u32 	%rs19339, %r31573;
	bfe.u32 	%r31574, %r31561, 24, 8;
	cvt.u16.u32 	%rs19340, %r31574;
	bfe.u32 	%r31575, %r31562, 0, 8;
	cvt.u16.u32 	%rs19341, %r31575;
	bfe.u32 	%r31576, %r31562, 8, 8;
	cvt.u16.u32 	%rs19342, %r31576;
	bfe.u32 	%r31577, %r31562, 16, 8;
	cvt.u16.u32 	%rs19343, %r31577;
	bfe.u32 	%r31578, %r31562, 24, 8;
	cvt.u16.u32 	%rs19344, %r31578;
	ld.shared.v4.b32 	{%r31579, %r31580, %r31581, %r31582}, [_ZN6thrust24THRUST_300001_SM_1000_NS8cuda_cub4core6detail5shmemE+544];
	bfe.u32 	%r31583, %r31579, 0, 8;
	cvt.u16.u32 	%rs19345, %r31583;
	bfe.u32 	%r31584, %r31579, 8, 8;
	cvt.u16.u32 	%rs19346, %r31584;
	bfe.u32 	%r31585, %r31579, 16, 8;
	cvt.u16.u32 	%rs19347, %r31585;
	bfe.u32 	%r31586, %r31579, 24, 8;
	cvt.u16.u32 	%rs19348, %r31586;
	bfe.u32 	%r31587, %r31580, 0, 8;
	cvt.u16.u32 	%rs19349, %r31587;
	bfe.u32 	%r31588, %r31580, 8, 8;
	cvt.u16.u32 	%rs19350, %r31588;
	bfe.u32 	%r31589, %r31580, 16, 8;
	cvt.u16.u32 	%rs19351, %r31589;
	bfe.u32 	%r31590, %r31580, 24, 8;
	cvt.u16.u32 	%rs19352, %r31590;
	bfe.u32 	%r31591, %r31581, 0, 8;
	cvt.u16.u32 	%rs19353, %r31591;
	bfe.u32 	%r31592, %r31581, 8, 8;
	cvt.u16.u32 	%rs19354, %r31592;
	bfe.u32 	%r31593, %r31581, 16, 8;
	cvt.u16.u32 	%rs19355, %r31593;
	bfe.u32 	%r31594, %r31581, 24, 8;
	cvt.u16.u32 	%rs19356, %r31594;
	bfe.u32 	%r31595, %r31582, 0, 8;
	cvt.u16.u32 	%rs19357, %r31595;
	bfe.u32 	%r31596, %r31582, 8, 8;
	cvt.u16.u32 	%rs19358, %r31596;
	bfe.u32 	%r31597, %r31582, 16, 8;
	cvt.u16.u32 	%rs19359, %r31597;
	bfe.u32 	%r31598, %r31582, 24, 8;
	cvt.u16.u32 	%rs19360, %r31598;
	ld.shared.v2.u8 	{%rs19361, %rs19362}, [_ZN6thrust24THRUST_300001_SM_1000_NS8cuda_cub4core6detail5shmemE+560];
	ld.shared.u32 	%r33128, [_ZN6thrust24THRUST_300001_SM_1000_NS8cuda_cub4core6detail5shmemE+564];
	ld.shared.f64 	%fd431, [_ZN6thrust24THRUST_300001_SM_1000_NS8cuda_cub4core6detail5shmemE+568];
	st.local.u32 	[%rd3294], %r31538;
	add.s64 	%rd142, %rd3294, 8;
	st.local.v2.b32 	[%rd3294+8], {%r31539, %r31540};
	st.local.v2.b32 	[%rd3294+16], {%r31541, %r31542};
	st.local.v2.b32 	[%rd3294+24], {%r31559, %r31560};
	st.local.v2.b32 	[%rd3294+32], {%r31561, %r31562};
	st.local.v2.b32 	[%rd3294+40], {%r31579, %r31580};
	st.local.v2.b32 	[%rd3294+48], {%r31581, %r31582};
	st.local.v2.u8 	[%rd3294+56], {%rs19361, %rs19362};
	st.local.u32 	[%rd3294+60], %r33128;
	st.local.f64 	[%rd3294+64], %fd431;
	add.s32 	%r309, %r31538, %r291;
	setp.ne.s32 	%p788, %r31538, 0;
	@%p788 bra 	$L__BB1_186;
	mov.b16 	%rs18027, 0;
	st.local.u8 	[%rd114], %rs18027;
	add.s32 	%r31600, %r33128, %r33119;
	st.local.u32 	[%rd114+52], %r31600;
	add.f64 	%fd410, %fd429, %fd431;
	st.local.f64 	[%rd114+56], %fd410;
	mov.b32 	%r33122, 0;
$L__BB1_176:
	mov.u32 	%r310, %r33122;
	cvt.u64.u32 	%rd3295, %r310;
	add.s64 	%rd3296, %rd114, %rd3295;
	ld.local.u8 	%rs18028, [%rd3296];
	setp.ne.s16 	%p789, %rs18028, 0;
	add.s32 	%r33122, %r310, 1;
	@%p789 bra 	$L__BB1_176;
	and.b16  	%rs18029, %rs19210, 255;
	setp.eq.s16 	%p790, %rs18029, 0;
	mov.u32 	%r33124, %r310;
	@%p790 bra 	$L__BB1_180;
	mov.b32 	%r33123, 0;
$L__BB1_179:
	add.s32 	%r31602, %r33123, %r310;
	cvt.u64.u32 	%rd3297, %r31602;
	add.s64 	%rd3298, %rd114, %rd3297;
	st.local.u8 	[%rd3298], %rs19210;
	add.s32 	%r313, %r33123, 1;
	add.s32 	%r33124, %r313, %r310;
	cvt.u64.u32 	%rd3299, %r33123;
	add.s64 	%rd3300, %rd127, %rd3299;
	ld.local.u8 	%rs19210, [%rd3300+9];
	setp.ne.s16 	%p791, %rs19210, 0;
	mov.u32 	%r33123, %r313;
	@%p791 bra 	$L__BB1_179;
$L__BB1_180:
	cvt.u64.u32 	%rd3301, %r33124;
	add.s64 	%rd3302, %rd114, %rd3301;
	mov.b16 	%rs18030, 0;
	st.local.u8 	[%rd3302], %rs18030;
	mov.b32 	%r33125, 0;
$L__BB1_181:
	mov.u32 	%r316, %r33125;
	cvt.u64.u32 	%rd3303, %r316;
	add.s64 	%rd3304, %rd114, %rd3303;
	ld.local.u8 	%rs18031, [%rd3304];
	setp.ne.s16 	%p792, %rs18031, 0;
	add.s32 	%r33125, %r316, 1;
	@%p792 bra 	$L__BB1_181;
	and.b16  	%rs18032, %rs19312, 255;
	setp.eq.s16 	%p793, %rs18032, 0;
	mov.u32 	%r33127, %r316;
	@%p793 bra 	$L__BB1_185;
	mov.b32 	%r33126, 0;
$L__BB1_184:
	add.s32 	%r31605, %r33126, %r316;
	cvt.u64.u32 	%rd3305, %r31605;
	add.s64 	%rd3306, %rd114, %rd3305;
	st.local.u8 	[%rd3306], %rs19312;
	add.s32 	%r319, %r33126, 1;
	add.s32 	%r33127, %r319, %r316;
	cvt.u64.u32 	%rd3307, %r33126;
	add.s64 	%rd3308, %rd142, %rd3307;
	ld.local.u8 	%rs19312, [%rd3308+1];
	setp.ne.s16 	%p794, %rs19312, 0;
	mov.u32 	%r33126, %r319;
	@%p794 bra 	$L__BB1_184;
$L__BB1_185:
	cvt.u64.u32 	%rd3309, %r33127;
	add.s64 	%rd3310, %rd114, %rd3309;
	mov.b16 	%rs18033, 0;
	st.local.u8 	[%rd3310], %rs18033;
	ld.local.v2.b32 	{%r31606, %r31607}, [%rd114];
	bfe.u32 	%r31608, %r31606, 0, 8;
	cvt.u16.u32 	%rs19312, %r31608;
	bfe.u32 	%r31609, %r31606, 8, 8;
	cvt.u16.u32 	%rs19314, %r31609;
	bfe.u32 	%r31610, %r31606, 16, 8;
	cvt.u16.u32 	%rs19315, %r31610;
	bfe.u32 	%r31611, %r31606, 24, 8;
	cvt.u16.u32 	%rs19316, %r31611;
	bfe.u32 	%r31612, %r31607, 0, 8;
	cvt.u16.u32 	%rs19317, %r31612;
	bfe.u32 	%r31613, %r31607, 8, 8;
	cvt.u16.u32 	%rs19318, %r31613;
	bfe.u32 	%r31614, %r31607, 16, 8;
	cvt.u16.u32 	%rs19319, %r31614;
	bfe.u32 	%r31615, %r31607, 24, 8;
	cvt.u16.u32 	%rs19320, %r31615;
	ld.local.v2.b32 	{%r31616, %r31617}, [%rd114+8];
	bfe.u32 	%r31618, %r31616, 0, 8;
	cvt.u16.u32 	%rs19321, %r31618;
	bfe.u32 	%r31619, %r31616, 8, 8;
	cvt.u16.u32 	%rs19322, %r31619;
	bfe.u32 	%r31620, %r31616, 16, 8;
	cvt.u16.u32 	%rs19323, %r31620;
	bfe.u32 	%r31621, %r31616, 24, 8;
	cvt.u16.u32 	%rs19324, %r31621;
	bfe.u32 	%r31622, %r31617, 0, 8;
	cvt.u16.u32 	%rs19325, %r31622;
	bfe.u32 	%r31623, %r31617, 8, 8;
	cvt.u16.u32 	%rs19326, %r31623;
	bfe.u32 	%r31624, %r31617, 16, 8;
	cvt.u16.u32 	%rs19327, %r31624;
	bfe.u32 	%r31625, %r31617, 24, 8;
	cvt.u16.u32 	%rs19328, %r31625;
	ld.local.v2.b32 	{%r31626, %r31627}, [%rd114+16];
	bfe.u32 	%r31628, %r31626, 0, 8;
	cvt.u16.u32 	%rs19329, %r31628;
	bfe.u32 	%r31629, %r31626, 8, 8;
	cvt.u16.u32 	%rs19330, %r31629;
	bfe.u32 	%r31630, %r31626, 16, 8;
	cvt.u16.u32 	%rs19331, %r31630;
	bfe.u32 	%r31631, %r31626, 24, 8;
	cvt.u16.u32 	%rs19332, %r31631;
	bfe.u32 	%r31632, %r31627, 0, 8;
	cvt.u16.u32 	%rs19333, %r31632;
	bfe.u32 	%r31633, %r31627, 8, 8;
	cvt.u16.u32 	%rs19334, %r31633;
	bfe.u32 	%r31634, %r31627, 16, 8;
	cvt.u16.u32 	%rs19335, %r31634;
	bfe.u32 	%r31635, %r31627, 24, 8;
	cvt.u16.u32 	%rs19336, %r31635;
	ld.local.v2.b32 	{%r31636, %r31637}, [%rd114+24];
	bfe.u32 	%r31638, %r31636, 0, 8;
	cvt.u16.u32 	%rs19337, %r31638;
	bfe.u32 	%r31639, %r31636, 8, 8;
	cvt.u16.u32 	%rs19338, %r31639;
	bfe.u32 	%r31640, %r31636, 16, 8;
	cvt.u16.u32 	%rs19339, %r31640;
	bfe.u32 	%r31641, %r31636, 24, 8;
	cvt.u16.u32 	%rs19340, %r31641;
	bfe.u32 	%r31642, %r31637, 0, 8;
	cvt.u16.u32 	%rs19341, %r31642;
	bfe.u32 	%r31643, %r31637, 8, 8;
	cvt.u16.u32 	%rs19342, %r31643;
	bfe.u32 	%r31644, %r31637, 16, 8;
	cvt.u16.u32 	%rs19343, %r31644;
	bfe.u32 	%r31645, %r31637, 24, 8;
	cvt.u16.u32 	%rs19344, %r31645;
	ld.local.v2.b32 	{%r31646, %r31647}, [%rd114+32];
	bfe.u32 	%r31648, %r31646, 0, 8;
	cvt.u16.u32 	%rs19345, %r31648;
	bfe.u32 	%r31649, %r31646, 8, 8;
	cvt.u16.u32 	%rs19346, %r31649;
	bfe.u32 	%r31650, %r31646, 16, 8;
	cvt.u16.u32 	%rs19347, %r31650;
	bfe.u32 	%r31651, %r31646, 24, 8;
	cvt.u16.u32 	%rs19348, %r31651;
	bfe.u32 	%r31652, %r31647, 0, 8;
	cvt.u16.u32 	%rs19349, %r31652;
	bfe.u32 	%r31653, %r31647, 8, 8;
	cvt.u16.u32 	%rs19350, %r31653;
	bfe.u32 	%r31654, %r31647, 16, 8;
	cvt.u16.u32 	%rs19351, %r31654;
	bfe.u32 	%r31655, %r31647, 24, 8;
	cvt.u16.u32 	%rs19352, %r31655;
	ld.local.v2.b32 	{%r31656, %r31657}, [%rd114+40];
	bfe.u32 	%r31658, %r31656, 0, 8;
	cvt.u16.u32 	%rs19353, %r31658;
	bfe.u32 	%r31659, %r31656, 8, 8;
	cvt.u16.u32 	%rs19354, %r31659;
	bfe.u32 	%r31660, %r31656, 16, 8;
	cvt.u16.u32 	%rs19355, %r31660;
	bfe.u32 	%r31661, %r31656, 24, 8;
	cvt.u16.u32 	%rs19356, %r31661;
	bfe.u32 	%r31662, %r31657, 0, 8;
	cvt.u16.u32 	%rs19357, %r31662;
	bfe.u32 	%r31663, %r31657, 8, 8;
	cvt.u16.u32 	%rs19358, %r31663;
	bfe.u32 	%r31664, %r31657, 16, 8;
	cvt.u16.u32 	%rs19359, %r31664;
	bfe.u32 	%r31665, %r31657, 24, 8;
	cvt.u16.u32 	%rs19360, %r31665;
	ld.local.v2.u8 	{%rs19361, %rs19362}, [%rd114+48];
	ld.local.u32 	%r33128, [%rd114+52];
	ld.local.f64 	%fd431, [%rd114+56];
$L__BB1_186:
	add.u64 	%rd3312, %SPL, 1320;
	st.local.u32 	[%rd127], %r309;
	cvt.u32.u16 	%r31666, %rs19320;
	cvt.u32.u16 	%r31667, %rs19319;
	prmt.b32 	%r31668, %r31667, %r31666, 0x3340U;
	cvt.u32.u16 	%r31669, %rs19318;
	cvt.u32.u16 	%r31670, %rs19317;
	prmt.b32 	%r31671, %r31670, %r31669, 0x3340U;
	prmt.b32 	%r31672, %r31671, %r31668, 0x5410U;
	cvt.u32.u16 	%r31673, %rs19316;
	cvt.u32.u16 	%r31674, %rs19315;
	prmt.b32 	%r31675, %r31674, %r31673, 0x3340U;
	cvt.u32.u16 	%r31676, %rs19314;
	cvt.u32.u16 	%r31677, %rs19312;
	prmt.b32 	%r31678, %r31677, %r31676, 0x3340U;
	prmt.b32 	%r31679, %r31678, %r31675, 0x5410U;
	st.local.v2.b32 	[%rd127+8], {%r31679, %r31672};
	cvt.u32.u16 	%r31680, %rs19328;
	cvt.u32.u16 	%r31681, %rs19327;
	prmt.b32 	%r31682, %r31681, %r31680, 0x3340U;
	cvt.u32.u16 	%r31683, %rs19326;
	cvt.u32.u16 	%r31684, %rs19325;
	prmt.b32 	%r31685, %r31684, %r31683, 0x3340U;
	prmt.b32 	%r31686, %r31685, %r31682, 0x5410U;
	cvt.u32.u16 	%r31687, %rs19324;
	cvt.u32.u16 	%r31688, %rs19323;
	prmt.b32 	%r31689, %r31688, %r31687, 0x3340U;
	cvt.u32.u16 	%r31690, %rs19322;
	cvt.u32.u16 	%r31691, %rs19321;
	prmt.b32 	%r31692, %r31691, %r31690, 0x3340U;
	prmt.b32 	%r31693, %r31692, %r31689, 0x5410U;
	st.local.v2.b32 	[%rd127+16], {%r31693, %r31686};
	cvt.u32.u16 	%r31694, %rs19336;
	cvt.u32.u16 	%r31695, %rs19335;
	prmt.b32 	%r31696, %r31695, %r31694, 0x3340U;
	cvt.u32.u16 	%r31697, %rs19334;
	cvt.u32.u16 	%r31698, %rs19333;
	prmt.b32 	%r31699, %r31698, %r31697, 0x3340U;
	prmt.b32 	%r31700, %r31699, %r31696, 0x5410U;
	cvt.u32.u16 	%r31701, %rs19332;
	cvt.u32.u16 	%r31702, %rs19331;
	prmt.b32 	%r31703, %r31702, %r31701, 0x3340U;
	cvt.u32.u16 	%r31704, %rs19330;
	cvt.u32.u16 	%r31705, %rs19329;
	prmt.b32 	%r31706, %r31705, %r31704, 0x3340U;
	prmt.b32 	%r31707, %r31706, %r31703, 0x5410U;
	st.local.v2.b32 	[%rd127+24], {%r31707, %r31700};
	cvt.u32.u16 	%r31708, %rs19344;
	cvt.u32.u16 	%r31709, %rs19343;
	prmt.b32 	%r31710, %r31709, %r31708, 0x3340U;
	cvt.u32.u16 	%r31711, %rs19342;
	cvt.u32.u16 	%r31712, %rs19341;
	prmt.b32 	%r31713, %r31712, %r31711, 0x3340U;
	prmt.b32 	%r31714, %r31713, %r31710, 0x5410U;
	cvt.u32.u16 	%r31715, %rs19340;
	cvt.u32.u16 	%r31716, %rs19339;
	prmt.b32 	%r31717, %r31716, %r31715, 0x3340U;
	cvt.u32.u16 	%r31718, %rs19338;
	cvt.u32.u16 	%r31719, %rs19337;
	prmt.b32 	%r31720, %r31719, %r31718, 0x3340U;
	prmt.b32 	%r31721, %r31720, %r31717, 0x5410U;
	st.local.v2.b32 	[%rd127+32], {%r31721, %r31714};
	cvt.u32.u16 	%r31722, %rs19352;
	cvt.u32.u16 	%r31723, %rs19351;
	prmt.b32 	%r31724, %r31723, %r31722, 0x3340U;
	cvt.u32.u16 	%r31725, %rs19350;
	cvt.u32.u16 	%r31726, %rs19349;
	prmt.b32 	%r31727, %r31726, %r31725, 0x3340U;
	prmt.b32 	%r31728, %r31727, %r31724, 0x5410U;
	cvt.u32.u16 	%r31729, %rs19348;
	cvt.u32.u16 	%r31730, %rs19347;
	prmt.b32 	%r31731, %r31730, %r31729, 0x3340U;
	cvt.u32.u16 	%r31732, %rs19346;
	cvt.u32.u16 	%r31733, %rs19345;
	prmt.b32 	%r31734, %r31733, %r31732, 0x3340U;
	prmt.b32 	%r31735, %r31734, %r31731, 0x5410U;
	st.local.v2.b32 	[%rd127+40], {%r31735, %r31728};
	cvt.u32.u16 	%r31736, %rs19360;
	cvt.u32.u16 	%r31737, %rs19359;
	prmt.b32 	%r31738, %r31737, %r31736, 0x3340U;
	cvt.u32.u16 	%r31739, %rs19358;
	cvt.u32.u16 	%r31740, %rs19357;
	prmt.b32 	%r31741, %r31740, %r31739, 0x3340U;
	prmt.b32 	%r31742, %r31741, %r31738, 0x5410U;
	cvt.u32.u16 	%r31743, %rs19356;
	cvt.u32.u16 	%r31744, %rs19355;
	prmt.b32 	%r31745, %r31744, %r31743, 0x3340U;
	cvt.u32.u16 	%r31746, %rs19354;
	cvt.u32.u16 	%r31747, %rs19353;
	prmt.b32 	%r31748, %r31747, %r31746, 0x3340U;
	prmt.b32 	%r31749, %r31748, %r31745, 0x5410U;
	st.local.v2.b32 	[%rd127+48], {%r31749, %r31742};
	st.local.v2.u8 	[%rd127+56], {%rs19361, %rs19362};
	st.local.u32 	[%rd127+60], %r33128;
	st.local.f64 	[%rd127+64], %fd431;
	st.local.u32 	[%rd3312], %r33076;
	add.s64 	%rd143, %rd3312, 8;
	cvt.u32.u16 	%r31750, %rs18793;
	cvt.u32.u16 	%r31751, %rs18794;
	prmt.b32 	%r31752, %r31751, %r31750, 0x3340U;
	cvt.u32.u16 	%r31753, %rs18795;
	cvt.u32.u16 	%r31754, %rs18796;
	prmt.b32 	%r31755, %r31754, %r31753, 0x3340U;
	prmt.b32 	%r31756, %r31755, %r31752, 0x5410U;
	cvt.u32.u16 	%r31757, %rs18797;
	cvt.u32.u16 	%r31758, %rs18798;
	prmt.b32 	%r31759, %r31758, %r31757, 0x3340U;
	cvt.u32.u16 	%r31760, %rs18799;
	cvt.u32.u16 	%r31761, %rs18800;
	prmt.b32 	%r31762, %r31761, %r31760, 0x3340U;
	prmt.b32 	%r31763, %r31762, %r31759, 0x5410U;
	st.local.v2.b32 	[%rd3312+8], {%r31763, %r31756};
	cvt.u32.u16 	%r31764, %rs18785;
	cvt.u32.u16 	%r31765, %rs18786;
	prmt.b32 	%r31766, %r31765, %r31764, 0x3340U;
	cvt.u32.u16 	%r31767, %rs18787;
	cvt.u32.u16 	%r31768, %rs18788;
	prmt.b32 	%r31769, %r31768, %r31767, 0x3340U;
	prmt.b32 	%r31770, %r31769, %r31766, 0x5410U;
	cvt.u32.u16 	%r31771, %rs18789;
	cvt.u32.u16 	%r31772, %rs18790;
	prmt.b32 	%r31773, %r31772, %r31771, 0x3340U;
	cvt.u32.u16 	%r31774, %rs18791;
	cvt.u32.u16 	%r31775, %rs18792;
	prmt.b32 	%r31776, %r31775, %r31774, 0x3340U;
	prmt.b32 	%r31777, %r31776, %r31773, 0x5410U;
	st.local.v2.b32 	[%rd3312+16], {%r31777, %r31770};
	cvt.u32.u16 	%r31778, %rs18777;
	cvt.u32.u16 	%r31779, %rs18778;
	prmt.b32 	%r31780, %r31779, %r31778, 0x3340U;
	cvt.u32.u16 	%r31781, %rs18779;
	cvt.u32.u16 	%r31782, %rs18780;
	prmt.b32 	%r31783, %r31782, %r31781, 0x3340U;
	prmt.b32 	%r31784, %r31783, %r31780, 0x5410U;
	cvt.u32.u16 	%r31785, %rs18781;
	cvt.u32.u16 	%r31786, %rs18782;
	prmt.b32 	%r31787, %r31786, %r31785, 0x3340U;
	cvt.u32.u16 	%r31788, %rs18783;
	cvt.u32.u16 	%r31789, %rs18784;
	prmt.b32 	%r31790, %r31789, %r31788, 0x3340U;
	prmt.b32 	%r31791, %r31790, %r31787, 0x5410U;
	st.local.v2.b32 	[%rd3312+24], {%r31791, %r31784};
	cvt.u32.u16 	%r31792, %rs18769;
	cvt.u32.u16 	%r31793, %rs18770;
	prmt.b32 	%r31794, %r31793, %r31792, 0x3340U;
	cvt.u32.u16 	%r31795, %rs18771;
	cvt.u32.u16 	%r31796, %rs18772;
	prmt.b32 	%r31797, %r31796, %r31795, 0x3340U;
	prmt.b32 	%r31798, %r31797, %r31794, 0x5410U;
	cvt.u32.u16 	%r31799, %rs18773;
	cvt.u32.u16 	%r31800, %rs18774;
	prmt.b32 	%r31801, %r31800, %r31799, 0x3340U;
	cvt.u32.u16 	%r31802, %rs18775;
	cvt.u32.u16 	%r31803, %rs18776;
	prmt.b32 	%r31804, %r31803, %r31802, 0x3340U;
	prmt.b32 	%r31805, %r31804, %r31801, 0x5410U;
	st.local.v2.b32 	[%rd3312+32], {%r31805, %r31798};
	cvt.u32.u16 	%r31806, %rs18761;
	cvt.u32.u16 	%r31807, %rs18762;
	prmt.b32 	%r31808, %r31807, %r31806, 0x3340U;
	cvt.u32.u16 	%r31809, %rs18763;
	cvt.u32.u16 	%r31810, %rs18764;
	prmt.b32 	%r31811, %r31810, %r31809, 0x3340U;
	prmt.b32 	%r31812, %r31811, %r31808, 0x5410U;
	cvt.u32.u16 	%r31813, %rs18765;
	cvt.u32.u16 	%r31814, %rs18766;
	prmt.b32 	%r31815, %r31814, %r31813, 0x3340U;
	cvt.u32.u16 	%r31816, %rs18767;
	cvt.u32.u16 	%r31817, %rs18768;
	prmt.b32 	%r31818, %r31817, %r31816, 0x3340U;
	prmt.b32 	%r31819, %r31818, %r31815, 0x5410U;
	st.local.v2.b32 	[%rd3312+40], {%r31819, %r31812};
	cvt.u32.u16 	%r31820, %rs18753;
	cvt.u32.u16 	%r31821, %rs18754;
	prmt.b32 	%r31822, %r31821, %r31820, 0x3340U;
	cvt.u32.u16 	%r31823, %rs18755;
	cvt.u32.u16 	%r31824, %rs18756;
	prmt.b32 	%r31825, %r31824, %r31823, 0x3340U;
	prmt.b32 	%r31826, %r31825, %r31822, 0x5410U;
	cvt.u32.u16 	%r31827, %rs18757;
	cvt.u32.u16 	%r31828, %rs18758;
	prmt.b32 	%r31829, %r31828, %r31827, 0x3340U;
	cvt.u32.u16 	%r31830, %rs18759;
	cvt.u32.u16 	%r31831, %rs18760;
	prmt.b32 	%r31832, %r31831, %r31830, 0x3340U;
	prmt.b32 	%r31833, %r31832, %r31829, 0x5410U;
	st.local.v2.b32 	[%rd3312+48], {%r31833, %r31826};
	st.local.v2.u8 	[%rd3312+56], {%rs18752, %rs18751};
	st.local.u32 	[%rd3312+60], %r33075;
	st.local.f64 	[%rd3312+64], %fd420;
	mov.u32 	%r31834, %tid.x;
	setp.lt.u32 	%p795, %r31834, 32;
	@%p795 bra 	$L__BB1_201;
	add.s32 	%r324, %r33137, %r33076;
	setp.ne.s32 	%p796, %r33137, 0;
	@%p796 bra 	$L__BB1_199;
	mov.b16 	%rs18034, 0;
	st.local.u8 	[%rd113], %rs18034;
	add.s32 	%r31836, %r33136, %r33075;
	st.local.u32 	[%rd113+52], %r31836;
	add.f64 	%fd411, %fd420, %fd433;
	st.local.f64 	[%rd113+56], %fd411;
	mov.b32 	%r33129, 0;
$L__BB1_189:
	mov.u32 	%r325, %r33129;
	cvt.u64.u32 	%rd3313, %r325;
	add.s64 	%rd3314, %rd113, %rd3313;
	ld.local.u8 	%rs18035, [%rd3314];
	setp.ne.s16 	%p797, %rs18035, 0;
	add.s32 	%r33129, %r325, 1;
	@%p797 bra 	$L__BB1_189;
	and.b16  	%rs18036, %rs18800, 255;
	setp.eq.s16 	%p798, %rs18036, 0;
	mov.u32 	%r33131, %r325;
	@%p798 bra 	$L__BB1_193;
	mov.b32 	%r33130, 0;
	mov.u16 	%rs19363, %rs18800;
$L__BB1_192:
	add.s32 	%r31838, %r33130, %r325;
	cvt.u64.u32 	%rd3315, %r31838;
	add.s64 	%rd3316, %rd113, %rd3315;
	st.local.u8 	[%rd3316], %rs19363;
	add.s32 	%r328, %r33130, 1;
	add.s32 	%r33131, %r328, %r325;
	cvt.u64.u32 	%rd3317, %r33130;
	add.s64 	%rd3318, %rd143, %rd3317;
	ld.local.u8 	%rs19363, [%rd3318+1];
	setp.ne.s16 	%p799, %rs19363, 0;
	mov.u32 	%r33130, %r328;
	@%p799 bra 	$L__BB1_192;
$L__BB1_193:
	cvt.u64.u32 	%rd3319, %r33131;
	add.s64 	%rd3320, %rd113, %rd3319;
	mov.b16 	%rs18037, 0;
	st.local.u8 	[%rd3320], %rs18037;
	mov.b32 	%r33132, 0;
$L__BB1_194:
	mov.u32 	%r331, %r33132;
	cvt.u64.u32 	%rd3321, %r331;
	add.s64 	%rd3322, %rd113, %rd3321;
	ld.local.u8 	%rs18038, [%rd3322];
	setp.ne.s16 	%p800, %rs18038, 0;
	add.s32 	%r33132, %r331, 1;
	@%p800 bra 	$L__BB1_194;
	and.b16  	%rs18039, %rs19464, 255;
	setp.eq.s16 	%p801, %rs18039, 0;
	mov.u32 	%r33134, %r331;
	@%p801 bra 	$L__BB1_198;
	mov.b32 	%r33133, 0;
$L__BB1_197:
	add.s32 	%r31841, %r33133, %r331;
	cvt.u64.u32 	%rd3323, %r31841;
	add.s64 	%rd3324, %rd113, %rd3323;
	st.local.u8 	[%rd3324], %rs19464;
	add.s32 	%r334, %r33133, 1;
	add.s32 	%r33134, %r334, %r331;
	cvt.u64.u32 	%rd3325, %r33133;
	add.s64 	%rd3326, %rd125, %rd3325;
	ld.local.u8 	%rs19464, [%rd3326+9];
	setp.ne.s16 	%p802, %rs19464, 0;
	mov.u32 	%r33133, %r334;
	@%p802 bra 	$L__BB1_197;
$L__BB1_198:
	cvt.u64.u32 	%rd3327, %r33134;
	add.s64 	%rd3328, %rd113, %rd3327;
	mov.b16 	%rs18040, 0;
	st.local.u8 	[%rd3328], %rs18040;
	ld.local.v2.b32 	{%r31842, %r31843}, [%rd113];
	bfe.u32 	%r31844, %r31842, 0, 8;
	cvt.u16.u32 	%rs19464, %r31844;
	bfe.u32 	%r31845, %r31842, 8, 8;
	cvt.u16.u32 	%rs19463, %r31845;
	bfe.u32 	%r31846, %r31842, 16, 8;
	cvt.u16.u32 	%rs19462, %r31846;
	bfe.u32 	%r31847, %r31842, 24, 8;
	cvt.u16.u32 	%rs19461, %r31847;
	bfe.u32 	%r31848, %r31843, 0, 8;
	cvt.u16.u32 	%rs19460, %r31848;
	bfe.u32 	%r31849, %r31843, 8, 8;
	cvt.u16.u32 	%rs19459, %r31849;
	bfe.u32 	%r31850, %r31843, 16, 8;
	cvt.u16.u32 	%rs19458, %r31850;
	bfe.u32 	%r31851, %r31843, 24, 8;
	cvt.u16.u32 	%rs19457, %r31851;
	ld.local.v2.b32 	{%r31852, %r31853}, [%rd113+8];
	bfe.u32 	%r31854, %r31852, 0, 8;
	cvt.u16.u32 	%rs19456, %r31854;
	bfe.u32 	%r31855, %r31852, 8, 8;
	cvt.u16.u32 	%rs19455, %r31855;
	bfe.u32 	%r31856, %r31852, 16, 8;
	cvt.u16.u32 	%rs19454, %r31856;
	bfe.u32 	%r31857, %r31852, 24, 8;
	cvt.u16.u32 	%rs19453, %r31857;
	bfe.u32 	%r31858, %r31853, 0, 8;
	cvt.u16.u32 	%rs19452, %r31858;
	bfe.u32 	%r31859, %r31853, 8, 8;
	cvt.u16.u32 	%rs19451, %r31859;
	bfe.u32 	%r31860, %r31853, 16, 8;
	cvt.u16.u32 	%rs19450, %r31860;
	bfe.u32 	%r31861, %r31853, 24, 8;
	cvt.u16.u32 	%rs19449, %r31861;
	ld.local.v2.b32 	{%r31862, %r31863}, [%rd113+16];
	bfe.u32 	%r31864, %r31862, 0, 8;
	cvt.u16.u32 	%rs19448, %r31864;
	bfe.u32 	%r31865, %r31862, 8, 8;
	cvt.u16.u32 	%rs19447, %r31865;
	bfe.u32 	%r31866, %r31862, 16, 8;
	cvt.u16.u32 	%rs19446, %r31866;
	bfe.u32 	%r31867, %r31862, 24, 8;
	cvt.u16.u32 	%rs19445, %r31867;
	bfe.u32 	%r31868, %r31863, 0, 8;
	cvt.u16.u32 	%rs19444, %r31868;
	bfe.u32 	%r31869, %r31863, 8, 8;
	cvt.u16.u32 	%rs19443, %r31869;
	bfe.u32 	%r31870, %r31863, 16, 8;
	cvt.u16.u32 	%rs19442, %r31870;
	bfe.u32 	%r31871, %r31863, 24, 8;
	cvt.u16.u32 	%rs19441, %r31871;
	ld.local.v2.b32 	{%r31872, %r31873}, [%rd113+24];
	bfe.u32 	%r31874, %r31872, 0, 8;
	cvt.u16.u32 	%rs19440, %r31874;
	bfe.u32 	%r31875, %r31872, 8, 8;
	cvt.u16.u32 	%rs19439, %r31875;
	bfe.u32 	%r31876, %r31872, 16, 8;
	cvt.u16.u32 	%rs19438, %r31876;
	bfe.u32 	%r31877, %r31872, 24, 8;
	cvt.u16.u32 	%rs19437, %r31877;
	bfe.u32 	%r31878, %r31873, 0, 8;
	cvt.u16.u32 	%rs19436, %r31878;
	bfe.u32 	%r31879, %r31873, 8, 8;
	cvt.u16.u32 	%rs19435, %r31879;
	bfe.u32 	%r31880, %r31873, 16, 8;
	cvt.u16.u32 	%rs19434, %r31880;
	bfe.u32 	%r31881, %r31873, 24, 8;
	cvt.u16.u32 	%rs19433, %r31881;
	ld.local.v2.b32 	{%r31882, %r31883}, [%rd113+32];
	bfe.u32 	%r31884, %r31882, 0, 8;
	cvt.u16.u32 	%rs19432, %r31884;
	bfe.u32 	%r31885, %r31882, 8, 8;
	cvt.u16.u32 	%rs19431, %r31885;
	bfe.u32 	%r31886, %r31882, 16, 8;
	cvt.u16.u32 	%rs19430, %r31886;
	bfe.u32 	%r31887, %r31882, 24, 8;
	cvt.u16.u32 	%rs19429, %r31887;
	bfe.u32 	%r31888, %r31883, 0, 8;
	cvt.u16.u32 	%rs19428, %r31888;
	bfe.u32 	%r31889, %r31883, 8, 8;
	cvt.u16.u32 	%rs19427, %r31889;
	bfe.u32 	%r31890, %r31883, 16, 8;
	cvt.u16.u32 	%rs19426, %r31890;
	bfe.u32 	%r31891, %r31883, 24, 8;
	cvt.u16.u32 	%rs19425, %r31891;
	ld.local.v2.b32 	{%r31892, %r31893}, [%rd113+40];
	bfe.u32 	%r31894, %r31892, 0, 8;
	cvt.u16.u32 	%rs19424, %r31894;
	bfe.u32 	%r31895, %r31892, 8, 8;
	cvt.u16.u32 	%rs19423, %r31895;
	bfe.u32 	%r31896, %r31892, 16, 8;
	cvt.u16.u32 	%rs19422, %r31896;
	bfe.u32 	%r31897, %r31892, 24, 8;
	cvt.u16.u32 	%rs19421, %r31897;
	bfe.u32 	%r31898, %r31893, 0, 8;
	cvt.u16.u32 	%rs19420, %r31898;
	bfe.u32 	%r31899, %r31893, 8, 8;
	cvt.u16.u32 	%rs19419, %r31899;
	bfe.u32 	%r31900, %r31893, 16, 8;
	cvt.u16.u32 	%rs19418, %r31900;
	bfe.u32 	%r31901, %r31893, 24, 8;
	cvt.u16.u32 	%rs19417, %r31901;
	ld.local.v2.u8 	{%rs19416, %rs19415}, [%rd113+48];
	ld.local.u32 	%r33136, [%rd113+52];
	ld.local.f64 	%fd433, [%rd113+56];
$L__BB1_199:
	st.local.u32 	[%rd125], %r324;
	cvt.u32.u16 	%r31902, %rs19457;
	cvt.u32.u16 	%r31903, %rs19458;
	prmt.b32 	%r31904, %r31903, %r31902, 0x3340U;
	cvt.u32.u16 	%r31905, %rs19459;
	cvt.u32.u16 	%r31906, %rs19460;
	prmt.b32 	%r31907, %r31906, %r31905, 0x3340U;
	prmt.b32 	%r31908, %r31907, %r31904, 0x5410U;
	cvt.u32.u16 	%r31909, %rs19461;
	cvt.u32.u16 	%r31910, %rs19462;
	prmt.b32 	%r31911, %r31910, %r31909, 0x3340U;
	cvt.u32.u16 	%r31912, %rs19463;
	cvt.u32.u16 	%r31913, %rs19464;
	prmt.b32 	%r31914, %r31913, %r31912, 0x3340U;
	prmt.b32 	%r31915, %r31914, %r31911, 0x5410U;
	st.local.v2.b32 	[%rd125+8], {%r31915, %r31908};
	cvt.u32.u16 	%r31916, %rs19449;
	cvt.u32.u16 	%r31917, %rs19450;
	prmt.b32 	%r31918, %r31917, %r31916, 0x3340U;
	cvt.u32.u16 	%r31919, %rs19451;
	cvt.u32.u16 	%r31920, %rs19452;
	prmt.b32 	%r31921, %r31920, %r31919, 0x3340U;
	prmt.b32 	%r31922, %r31921, %r31918, 0x5410U;
	cvt.u32.u16 	%r31923, %rs19453;
	cvt.u32.u16 	%r31924, %rs19454;
	prmt.b32 	%r31925, %r31924, %r31923, 0x3340U;
	cvt.u32.u16 	%r31926, %rs19455;
	cvt.u32.u16 	%r31927, %rs19456;
	prmt.b32 	%r31928, %r31927, %r31926, 0x3340U;
	prmt.b32 	%r31929, %r31928, %r31925, 0x5410U;
	st.local.v2.b32 	[%rd125+16], {%r31929, %r31922};
	cvt.u32.u16 	%r31930, %rs19441;
	cvt.u32.u16 	%r31931, %rs19442;
	prmt.b32 	%r31932, %r31931, %r31930, 0x3340U;
	cvt.u32.u16 	%r31933, %rs19443;
	cvt.u32.u16 	%r31934, %rs19444;
	prmt.b32 	%r31935, %r31934, %r31933, 0x3340U;
	prmt.b32 	%r31936, %r31935, %r31932, 0x5410U;
	cvt.u32.u16 	%r31937, %rs19445;
	cvt.u32.u16 	%r31938, %rs19446;
	prmt.b32 	%r31939, %r31938, %r31937, 0x3340U;
	cvt.u32.u16 	%r31940, %rs19447;
	cvt.u32.u16 	%r31941, %rs19448;
	prmt.b32 	%r31942, %r31941, %r31940, 0x3340U;
	prmt.b32 	%r31943, %r31942, %r31939, 0x5410U;
	st.local.v2.b32 	[%rd125+24], {%r31943, %r31936};
	cvt.u32.u16 	%r31944, %rs19433;
	cvt.u32.u16 	%r31945, %rs19434;
	prmt.b32 	%r31946, %r31945, %r31944, 0x3340U;
	cvt.u32.u16 	%r31947, %rs19435;
	cvt.u32.u16 	%r31948, %rs19436;
	prmt.b32 	%r31949, %r31948, %r31947, 0x3340U;
	prmt.b32 	%r31950, %r31949, %r31946, 0x5410U;
	cvt.u32.u16 	%r31951, %rs19437;
	cvt.u32.u16 	%r31952, %rs19438;
	prmt.b32 	%r31953, %r31952, %r31951, 0x3340U;
	cvt.u32.u16 	%r31954, %rs19439;
	cvt.u32.u16 	%r31955, %rs19440;
	prmt.b32 	%r31956, %r31955, %r31954, 0x3340U;
	prmt.b32 	%r31957, %r31956, %r31953, 0x5410U;
	st.local.v2.b32 	[%rd125+32], {%r31957, %r31950};
	cvt.u32.u16 	%r31958, %rs19425;
	cvt.u32.u16 	%r31959, %rs19426;
	prmt.b32 	%r31960, %r31959, %r31958, 0x3340U;
	cvt.u32.u16 	%r31961, %rs19427;
	cvt.u32.u16 	%r31962, %rs19428;
	prmt.b32 	%r31963, %r31962, %r31961, 0x3340U;
	prmt.b32 	%r31964, %r31963, %r31960, 0x5410U;
	cvt.u32.u16 	%r31965, %rs19429;
	cvt.u32.u16 	%r31966, %rs19430;
	prmt.b32 	%r31967, %r31966, %r31965, 0x3340U;
	cvt.u32.u16 	%r31968, %rs19431;
	cvt.u32.u16 	%r31969, %rs19432;
	prmt.b32 	%r31970, %r31969, %r31968, 0x3340U;
	prmt.b32 	%r31971, %r31970, %r31967, 0x5410U;
	st.local.v2.b32 	[%rd125+40], {%r31971, %r31964};
	cvt.u32.u16 	%r31972, %rs19417;
	cvt.u32.u16 	%r31973, %rs19418;
	prmt.b32 	%r31974, %r31973, %r31972, 0x3340U;
	cvt.u32.u16 	%r31975, %rs19419;
	cvt.u32.u16 	%r31976, %rs19420;
	prmt.b32 	%r31977, %r31976, %r31975, 0x3340U;
	prmt.b32 	%r31978, %r31977, %r31974, 0x5410U;
	cvt.u32.u16 	%r31979, %rs19421;
	cvt.u32.u16 	%r31980, %rs19422;
	prmt.b32 	%r31981, %r31980, %r31979, 0x3340U;
	cvt.u32.u16 	%r31982, %rs19423;
	cvt.u32.u16 	%r31983, %rs19424;
	prmt.b32 	%r31984, %r31983, %r31982, 0x3340U;
	prmt.b32 	%r31985, %r31984, %r31981, 0x5410U;
	st.local.v2.b32 	[%rd125+48], {%r31985, %r31978};
	st.local.v2.u8 	[%rd125+56], {%rs19416, %rs19415};
	st.local.u32 	[%rd125+60], %r33136;
	st.local.f64 	[%rd125+64], %fd433;
	setp.ne.s32 	%p803, %r27847, 0;
	mov.u32 	%r33137, %r324;
	@%p803 bra 	$L__BB1_201;
	st.local.u32 	[%rd125], %r33076;
	cvt.u32.u16 	%r31986, %rs18793;
	cvt.u32.u16 	%r31987, %rs18794;
	prmt.b32 	%r31988, %r31987, %r31986, 0x3340U;
	cvt.u32.u16 	%r31989, %rs18795;
	cvt.u32.u16 	%r31990, %rs18796;
	prmt.b32 	%r31991, %r31990, %r31989, 0x3340U;
	prmt.b32 	%r31992, %r31991, %r31988, 0x5410U;
	cvt.u32.u16 	%r31993, %rs18797;
	cvt.u32.u16 	%r31994, %rs18798;
	prmt.b32 	%r31995, %r31994, %r31993, 0x3340U;
	cvt.u32.u16 	%r31996, %rs18799;
	cvt.u32.u16 	%r31997, %rs18800;
	prmt.b32 	%r31998, %r31997, %r31996, 0x3340U;
	prmt.b32 	%r31999, %r31998, %r31995, 0x5410U;
	st.local.v2.b32 	[%rd125+8], {%r31999, %r31992};
	cvt.u32.u16 	%r32000, %rs18785;
	cvt.u32.u16 	%r32001, %rs18786;
	prmt.b32 	%r32002, %r32001, %r32000, 0x3340U;
	cvt.u32.u16 	%r32003, %rs18787;
	cvt.u32.u16 	%r32004, %rs18788;
	prmt.b32 	%r32005, %r32004, %r32003, 0x3340U;
	prmt.b32 	%r32006, %r32005, %r32002, 0x5410U;
	cvt.u32.u16 	%r32007, %rs18789;
	cvt.u32.u16 	%r32008, %rs18790;
	prmt.b32 	%r32009, %r32008, %r32007, 0x3340U;
	cvt.u32.u16 	%r32010, %rs18791;
	cvt.u32.u16 	%r32011, %rs18792;
	prmt.b32 	%r32012, %r32011, %r32010, 0x3340U;
	prmt.b32 	%r32013, %r32012, %r32009, 0x5410U;
	st.local.v2.b32 	[%rd125+16], {%r32013, %r32006};
	cvt.u32.u16 	%r32014, %rs18777;
	cvt.u32.u16 	%r32015, %rs18778;
	prmt.b32 	%r32016, %r32015, %r32014, 0x3340U;
	cvt.u32.u16 	%r32017, %rs18779;
	cvt.u32.u16 	%r32018, %rs18780;
	prmt.b32 	%r32019, %r32018, %r32017, 0x3340U;
	prmt.b32 	%r32020, %r32019, %r32016, 0x5410U;
	cvt.u32.u16 	%r32021, %rs18781;
	cvt.u32.u16 	%r32022, %rs18782;
	prmt.b32 	%r32023, %r32022, %r32021, 0x3340U;
	cvt.u32.u16 	%r32024, %rs18783;
	cvt.u32.u16 	%r32025, %rs18784;
	prmt.b32 	%r32026, %r32025, %r32024, 0x3340U;
	prmt.b32 	%r32027, %r32026, %r32023, 0x5410U;
	st.local.v2.b32 	[%rd125+24], {%r32027, %r32020};
	cvt.u32.u16 	%r32028, %rs18769;
	cvt.u32.u16 	%r32029, %rs18770;
	prmt.b32 	%r32030, %r32029, %r32028, 0x3340U;
	cvt.u32.u16 	%r32031, %rs18771;
	cvt.u32.u16 	%r32032, %rs18772;
	prmt.b32 	%r32033, %r32032, %r32031, 0x3340U;
	prmt.b32 	%r32034, %r32033, %r32030, 0x5410U;
	cvt.u32.u16 	%r32035, %rs18773;
	cvt.u32.u16 	%r32036, %rs18774;
	prmt.b32 	%r32037, %r32036, %r32035, 0x3340U;
	cvt.u32.u16 	%r32038, %rs18775;
	cvt.u32.u16 	%r32039, %rs18776;
	prmt.b32 	%r32040, %r32039, %r32038, 0x3340U;
	prmt.b32 	%r32041, %r32040, %r32037, 0x5410U;
	st.local.v2.b32 	[%rd125+32], {%r32041, %r32034};
	cvt.u32.u16 	%r32042, %rs18761;
	cvt.u32.u16 	%r32043, %rs18762;
	prmt.b32 	%r32044, %r32043, %r32042, 0x3340U;
	cvt.u32.u16 	%r32045, %rs18763;
	cvt.u32.u16 	%r32046, %rs18764;
	prmt.b32 	%r32047, %r32046, %r32045, 0x3340U;
	prmt.b32 	%r32048, %r32047, %r32044, 0x5410U;
	cvt.u32.u16 	%r32049, %rs18765;
	cvt.u32.u16 	%r32050, %rs18766;
	prmt.b32 	%r32051, %r32050, %r32049, 0x3340U;
	cvt.u32.u16 	%r32052, %rs18767;
	cvt.u32.u16 	%r32053, %rs18768;
	prmt.b32 	%r32054, %r32053, %r32052, 0x3340U;
	prmt.b32 	%r32055, %r32054, %r32051, 0x5410U;
	st.local.v2.b32 	[%rd125+40], {%r32055, %r32048};
	cvt.u32.u16 	%r32056, %rs18753;
	cvt.u32.u16 	%r32057, %rs18754;
	prmt.b32 	%r32058, %r32057, %r32056, 0x3340U;
	cvt.u32.u16 	%r32059, %rs18755;
	cvt.u32.u16 	%r32060, %rs18756;
	prmt.b32 	%r32061, %r32060, %r32059, 0x3340U;
	prmt.b32 	%r32062, %r32061, %r32058, 0x5410U;
	cvt.u32.u16 	%r32063, %rs18757;
	cvt.u32.u16 	%r32064, %rs18758;
	prmt.b32 	%r32065, %r32064, %r32063, 0x3340U;
	cvt.u32.u16 	%r32066, %rs18759;
	cvt.u32.u16 	%r32067, %rs18760;
	prmt.b32 	%r32068, %r32067, %r32066, 0x3340U;
	prmt.b32 	%r32069, %r32068, %r32065, 0x5410U;
	st.local.v2.b32 	[%rd125+48], {%r32069, %r32062};
	st.local.v2.u8 	[%rd125+56], {%rs18752, %rs18751};
	st.local.u32 	[%rd125+60], %r33075;
	st.local.f64 	[%rd125+64], %fd420;
	mov.f64 	%fd433, %fd420;
	mov.u32 	%r33136, %r33075;
	mov.u16 	%rs19415, %rs18751;
	mov.u16 	%rs19416, %rs18752;
	mov.u16 	%rs19417, %rs18753;
	mov.u16 	%rs19418, %rs18754;
	mov.u16 	%rs19419, %rs18755;
	mov.u16 	%rs19420, %rs18756;
	mov.u16 	%rs19421, %rs18757;
	mov.u16 	%rs19422, %rs18758;
	mov.u16 	%rs19423, %rs18759;
	mov.u16 	%rs19424, %rs18760;
	mov.u16 	%rs19425, %rs18761;
	mov.u16 	%rs19426, %rs18762;
	mov.u16 	%rs19427, %rs18763;
	mov.u16 	%rs19428, %rs18764;
	mov.u16 	%rs19429, %rs18765;
	mov.u16 	%rs19430, %rs18766;
	mov.u16 	%rs19431, %rs18767;
	mov.u16 	%rs19432, %rs18768;
	mov.u16 	%rs19433, %rs18769;
	mov.u16 	%rs19434, %rs18770;
	mov.u16 	%rs19435, %rs18771;
	mov.u16 	%rs19436, %rs18772;
	mov.u16 	%rs19437, %rs18773;
	mov.u16 	%rs19438, %rs18774;
	mov.u16 	%rs19439, %rs18775;
	mov.u16 	%rs19440, %rs18776;
	mov.u16 	%rs19441, %rs18777;
	mov.u16 	%rs19442, %rs18778;
	mov.u16 	%rs19443, %rs18779;
	mov.u16 	%rs19444, %rs18780;
	mov.u16 	%rs19445, %rs18781;
	mov.u16 	%rs19446, %rs18782;
	mov.u16 	%rs19447, %rs18783;
	mov.u16 	%rs19448, %rs18784;
	mov.u16 	%rs19449, %rs18785;
	mov.u16 	%rs19450, %rs18786;
	mov.u16 	%rs19451, %rs18787;
	mov.u16 	%rs19452, %rs18788;
	mov.u16 	%rs19453, %rs18789;
	mov.u16 	%rs19454, %rs18790;
	mov.u16 	%rs19455, %rs18791;
	mov.u16 	%rs19456, %rs18792;
	mov.u16 	%rs19457, %rs18793;
	mov.u16 	%rs19458, %rs18794;
	mov.u16 	%rs19459, %rs18795;
	mov.u16 	%rs19460, %rs18796;
	mov.u16 	%rs19461, %rs18797;
	mov.u16 	%rs19462, %rs18798;
	mov.u16 	%rs19463, %rs18799;
	mov.u16 	%rs19464, %rs18800;
	mov.u32 	%r33137, %r33076;
$L__BB1_201:
	add.u64 	%rd3330, %SPL, 0;
	mov.u32 	%r33155, %tid.x;
	setp.eq.s32 	%p804, %r33155, 0;
	st.local.u32 	[%rd3330], %r33137;
	add.s64 	%rd144, %rd3330, 8;
	cvt.u32.u16 	%r32071, %rs19457;
	cvt.u32.u16 	%r32072, %rs19458;
	prmt.b32 	%r32073, %r32072, %r32071, 0x3340U;
	cvt.u32.u16 	%r32074, %rs19459;
	cvt.u32.u16 	%r32075, %rs19460;
	prmt.b32 	%r32076, %r32075, %r32074, 0x3340U;
	prmt.b32 	%r32077, %r32076, %r32073, 0x5410U;
	cvt.u32.u16 	%r32078, %rs19461;
	cvt.u32.u16 	%r32079, %rs19462;
	prmt.b32 	%r32080, %r32079, %r32078, 0x3340U;
	cvt.u32.u16 	%r32081, %rs19463;
	cvt.u32.u16 	%r32082, %rs19464;
	prmt.b32 	%r32083, %r32082, %r32081, 0x3340U;
	prmt.b32 	%r32084, %r32083, %r32080, 0x5410U;
	st.local.v2.b32 	[%rd3330+8], {%r32084, %r32077};
	cvt.u32.u16 	%r32085, %rs19449;
	cvt.u32.u16 	%r32086, %rs19450;
	prmt.b32 	%r32087, %r32086, %r32085, 0x3340U;
	cvt.u32.u16 	%r32088, %rs19451;
	cvt.u32.u16 	%r32089, %rs19452;
	prmt.b32 	%r32090, %r32089, %r32088, 0x3340U;
	prmt.b32 	%r32091, %r32090, %r32087, 0x5410U;
	cvt.u32.u16 	%r32092, %rs19453;
	cvt.u32.u16 	%r32093, %rs19454;
	prmt.b32 	%r32094, %r32093, %r32092, 0x3340U;
	cvt.u32.u16 	%r32095, %rs19455;
	cvt.u32.u16 	%r32096, %rs19456;
	prmt.b32 	%r32097, %r32096, %r32095, 0x3340U;
	prmt.b32 	%r32098, %r32097, %r32094, 0x5410U;
	st.local.v2.b32 	[%rd3330+16], {%r32098, %r32091};
	cvt.u32.u16 	%r32099, %rs19441;
	cvt.u32.u16 	%r32100, %rs19442;
	prmt.b32 	%r32101, %r32100, %r32099, 0x3340U;
	cvt.u32.u16 	%r32102, %rs19443;
	cvt.u32.u16 	%r32103, %rs19444;
	prmt.b32 	%r32104, %r32103, %r32102, 0x3340U;
	prmt.b32 	%r32105, %r32104, %r32101, 0x5410U;
	cvt.u32.u16 	%r32106, %rs19445;
	cvt.u32.u16 	%r32107, %rs19446;
	prmt.b32 	%r32108, %r32107, %r32106, 0x3340U;
	cvt.u32.u16 	%r32109, %rs19447;
	cvt.u32.u16 	%r32110, %rs19448;
	prmt.b32 	%r32111, %r32110, %r32109, 0x3340U;
	prmt.b32 	%r32112, %r32111, %r32108, 0x5410U;
	st.local.v2.b32 	[%rd3330+24], {%r32112, %r32105};
	cvt.u32.u16 	%r32113, %rs19433;
	cvt.u32.u16 	%r32114, %rs19434;
	prmt.b32 	%r32115, %r32114, %r32113, 0x3340U;
	cvt.u32.u16 	%r32116, %rs19435;
	cvt.u32.u16 	%r32117, %rs19436;
	prmt.b32 	%r32118, %r32117, %r32116, 0x3340U;
	prmt.b32 	%r32119, %r32118, %r32115, 0x5410U;
	cvt.u32.u16 	%r32120, %rs19437;
	cvt.u32.u16 	%r32121, %rs19438;
	prmt.b32 	%r32122, %r32121, %r32120, 0x3340U;
	cvt.u32.u16 	%r32123, %rs19439;
	cvt.u32.u16 	%r32124, %rs19440;
	prmt.b32 	%r32125, %r32124, %r32123, 0x3340U;
	prmt.b32 	%r32126, %r32125, %r32122, 0x5410U;
	st.local.v2.b32 	[%rd3330+32], {%r32126, %r32119};
	cvt.u32.u16 	%r32127, %rs19425;
	cvt.u32.u16 	%r32128, %rs19426;
	prmt.b32 	%r32129, %r32128, %r32127, 0x3340U;
	cvt.u32.u16 	%r32130, %rs19427;
	cvt.u32.u16 	%r32131, %rs19428;
	prmt.b32 	%r32132, %r32131, %r32130, 0x3340U;
	prmt.b32 	%r32133, %r32132, %r32129, 0x5410U;
	cvt.u32.u16 	%r32134, %rs19429;
	cvt.u32.u16 	%r32135, %rs19430;
	prmt.b32 	%r32136, %r32135, %r32134, 0x3340U;
	cvt.u32.u16 	%r32137, %rs19431;
	cvt.u32.u16 	%r32138, %rs19432;
	prmt.b32 	%r32139, %r32138, %r32137, 0x3340U;
	prmt.b32 	%r32140, %r32139, %r32136, 0x5410U;
	st.local.v2.b32 	[%rd3330+40], {%r32140, %r32133};
	cvt.u32.u16 	%r32141, %rs19417;
	cvt.u32.u16 	%r32142, %rs19418;
	prmt.b32 	%r32143, %r32142, %r32141, 0x3340U;
	cvt.u32.u16 	%r32144, %rs19419;
	cvt.u32.u16 	%r32145, %rs19420;
	prmt.b32 	%r32146, %r32145, %r32144, 0x3340U;
	prmt.b32 	%r32147, %r32146, %r32143, 0x5410U;
	cvt.u32.u16 	%r32148, %rs19421;
	cvt.u32.u16 	%r32149, %rs19422;
	prmt.b32 	%r32150, %r32149, %r32148, 0x3340U;
	cvt.u32.u16 	%r32151, %rs19423;
	cvt.u32.u16 	%r32152, %rs19424;
	prmt.b32 	%r32153, %r32152, %r32151, 0x3340U;
	prmt.b32 	%r32154, %r32153, %r32150, 0x5410U;
	st.local.v2.b32 	[%rd3330+48], {%r32154, %r32147};
	st.local.v2.u8 	[%rd3330+56], {%rs19416, %rs19415};
	st.local.u32 	[%rd3330+60], %r33136;
	st.local.f64 	[%rd3330+64], %fd433;
	st.local.u32 	[%rd112], %r32993;
	add.s64 	%rd145, %rd112, 8;
	st.local.v2.b32 	[%rd112+8], {%r7, %r8};
	st.local.v2.b32 	[%rd112+16], {%r9, %r10};
	st.local.v2.b32 	[%rd112+24], {%r11, %r12};
	st.local.v2.b32 	[%rd112+32], {%r13, %r14};
	st.local.v2.b32 	[%rd112+40], {%r15, %r16};
	st.local.v2.b32 	[%rd112+48], {%r17, %r18};
	st.local.v2.u8 	[%rd112+56], {%rs17848, %rs17849};
	st.local.u32 	[%rd112+60], %r33145;
	st.local.f64 	[%rd112+64], %fd435;
	mov.u32 	%r33146, %r32993;
	@%p804 bra 	$L__BB1_215;
	setp.ne.s32 	%p805, %r32993, 0;
	@%p805 bra 	$L__BB1_214;
	mov.b16 	%rs18043, 0;
	st.local.u8 	[%rd111], %rs18043;
	add.s32 	%r32156, %r33145, %r33136;
	st.local.u32 	[%rd111+52], %r32156;
	add.f64 	%fd412, %fd433, %fd435;
	st.local.f64 	[%rd111+56], %fd412;
	mov.b32 	%r33138, 0;
$L__BB1_204:
	mov.u32 	%r341, %r33138;
	cvt.u64.u32 	%rd3331, %r341;
	add.s64 	%rd3332, %rd111, %rd3331;
	ld.local.u8 	%rs18044, [%rd3332];
	setp.ne.s16 	%p806, %rs18044, 0;
	add.s32 	%r33138, %r341, 1;
	@%p806 bra 	$L__BB1_204;
	and.b16  	%rs18045, %rs19464, 255;
	setp.eq.s16 	%p807, %rs18045, 0;
	mov.u32 	%r33140, %r341;
	@%p807 bra 	$L__BB1_208;
	mov.b32 	%r33139, 0;
$L__BB1_207:
	add.s32 	%r32158, %r33139, %r341;
	cvt.u64.u32 	%rd3333, %r32158;
	add.s64 	%rd3334, %rd111, %rd3333;
	st.local.u8 	[%rd3334], %rs19464;
	add.s32 	%r344, %r33139, 1;
	add.s32 	%r33140, %r344, %r341;
	cvt.u64.u32 	%rd3335, %r33139;
	add.s64 	%rd3336, %rd144, %rd3335;
	ld.local.u8 	%rs19464, [%rd3336+1];
	setp.ne.s16 	%p808, %rs19464, 0;
	mov.u32 	%r33139, %r344;
	@%p808 bra 	$L__BB1_207;
$L__BB1_208:
	cvt.u64.u32 	%rd3337, %r33140;
	add.s64 	%rd3338, %rd111, %rd3337;
	mov.b16 	%rs18046, 0;
	st.local.u8 	[%rd3338], %rs18046;
	mov.b32 	%r33141, 0;
$L__BB1_209:
	mov.u32 	%r347, %r33141;
	cvt.u64.u32 	%rd3339, %r347;
	add.s64 	%rd3340, %rd111, %rd3339;
	ld.local.u8 	%rs18047, [%rd3340];
	setp.ne.s16 	%p809, %rs18047, 0;
	add.s32 	%r33141, %r347, 1;
	@%p809 bra 	$L__BB1_209;
	and.b16  	%rs18048, %rs19467, 255;
	setp.eq.s16 	%p810, %rs18048, 0;
	mov.u32 	%r33143, %r347;
	@%p810 bra 	$L__BB1_213;
	mov.b32 	%r33142, 0;
$L__BB1_212:
	add.s32 	%r32161, %r33142, %r347;
	cvt.u64.u32 	%rd3341, %r32161;
	add.s64 	%rd3342, %rd111, %rd3341;
	st.local.u8 	[%rd3342], %rs19467;
	add.s32 	%r350, %r33142, 1;
	add.s32 	%r33143, %r350, %r347;
	cvt.u64.u32 	%rd3343, %r33142;
	add.s64 	%rd3344, %rd145, %rd3343;
	ld.local.u8 	%rs19467, [%rd3344+1];
	setp.ne.s16 	%p811, %rs19467, 0;
	mov.u32 	%r33142, %r350;
	@%p811 bra 	$L__BB1_212;
$L__BB1_213:
	cvt.u64.u32 	%rd3345, %r33143;
	add.s64 	%rd3346, %rd111, %rd3345;
	mov.b16 	%rs18049, 0;
	st.local.u8 	[%rd3346], %rs18049;
	ld.local.v2.b32 	{%r32162, %r32163}, [%rd111];
	bfe.u32 	%r32164, %r32162, 0, 8;
	cvt.u16.u32 	%rs19467, %r32164;
	bfe.u32 	%r32165, %r32162, 8, 8;
	cvt.u16.u32 	%rs19468, %r32165;
	bfe.u32 	%r32166, %r32162, 16, 8;
	cvt.u16.u32 	%rs19469, %r32166;
	bfe.u32 	%r32167, %r32162, 24, 8;
	cvt.u16.u32 	%rs19470, %r32167;
	bfe.u32 	%r32168, %r32163, 0, 8;
	cvt.u16.u32 	%rs19471, %r32168;
	bfe.u32 	%r32169, %r32163, 8, 8;
	cvt.u16.u32 	%rs19472, %r32169;
	bfe.u32 	%r32170, %r32163, 16, 8;
	cvt.u16.u32 	%rs19473, %r32170;
	bfe.u32 	%r32171, %r32163, 24, 8;
	cvt.u16.u32 	%rs19474, %r32171;
	ld.local.v2.b32 	{%r32172, %r32173}, [%rd111+8];
	bfe.u32 	%r32174, %r32172, 0, 8;
	cvt.u16.u32 	%rs19475, %r32174;
	bfe.u32 	%r32175, %r32172, 8, 8;
	cvt.u16.u32 	%rs19476, %r32175;
	bfe.u32 	%r32176, %r32172, 16, 8;
	cvt.u16.u32 	%rs19477, %r32176;
	bfe.u32 	%r32177, %r32172, 24, 8;
	cvt.u16.u32 	%rs19478, %r32177;
	bfe.u32 	%r32178, %r32173, 0, 8;
	cvt.u16.u32 	%rs19479, %r32178;
	bfe.u32 	%r32179, %r32173, 8, 8;
	cvt.u16.u32 	%rs19480, %r32179;
	bfe.u32 	%r32180, %r32173, 16, 8;
	cvt.u16.u32 	%rs19481, %r32180;
	bfe.u32 	%r32181, %r32173, 24, 8;
	cvt.u16.u32 	%rs19482, %r32181;
	ld.local.v2.b32 	{%r32182, %r32183}, [%rd111+16];
	bfe.u32 	%r32184, %r32182, 0, 8;
	cvt.u16.u32 	%rs19483, %r32184;
	bfe.u32 	%r32185, %r32182, 8, 8;
	cvt.u16.u32 	%rs19484, %r32185;
	bfe.u32 	%r32186, %r32182, 16, 8;
	cvt.u16.u32 	%rs19485, %r32186;
	bfe.u32 	%r32187, %r32182, 24, 8;
	cvt.u16.u32 	%rs19486, %r32187;
	bfe.u32 	%r32188, %r32183, 0, 8;
	cvt.u16.u32 	%rs19487, %r32188;
	bfe.u32 	%r32189, %r32183, 8, 8;
	cvt.u16.u32 	%rs19488, %r32189;
	bfe.u32 	%r32190, %r32183, 16, 8;
	cvt.u16.u32 	%rs19489, %r32190;
	bfe.u32 	%r32191, %r32183, 24, 8;
	cvt.u16.u32 	%rs19490, %r32191;
	ld.local.v2.b32 	{%r32192, %r32193}, [%rd111+24];
	bfe.u32 	%r32194, %r32192, 0, 8;
	cvt.u16.u32 	%rs19491, %r32194;
	bfe.u32 	%r32195, %r32192, 8, 8;
	cvt.u16.u32 	%rs19492, %r32195;
	bfe.u32 	%r32196, %r32192, 16, 8;
	cvt.u16.u32 	%rs19493, %r32196;
	bfe.u32 	%r32197, %r32192, 24, 8;
	cvt.u16.u32 	%rs19494, %r32197;
	bfe.u32 	%r32198, %r32193, 0, 8;
	cvt.u16.u32 	%rs19495, %r32198;
	bfe.u32 	%r32199, %r32193, 8, 8;
	cvt.u16.u32 	%rs19496, %r32199;
	bfe.u32 	%r32200, %r32193, 16, 8;
	cvt.u16.u32 	%rs19497, %r32200;
	bfe.u32 	%r32201, %r32193, 24, 8;
	cvt.u16.u32 	%rs19498, %r32201;
	ld.local.v2.b32 	{%r32202, %r32203}, [%rd111+32];
	bfe.u32 	%r32204, %r32202, 0, 8;
	cvt.u16.u32 	%rs19499, %r32204;
	bfe.u32 	%r32205, %r32202, 8, 8;
	cvt.u16.u32 	%rs19500, %r32205;
	bfe.u32 	%r32206, %r32202, 16, 8;
	cvt.u16.u32 	%rs19501, %r32206;
	bfe.u32 	%r32207, %r32202, 24, 8;
	cvt.u16.u32 	%rs19502, %r32207;
	bfe.u32 	%r32208, %r32203, 0, 8;
	cvt.u16.u32 	%rs19503, %r32208;
	bfe.u32 	%r32209, %r32203, 8, 8;
	cvt.u16.u32 	%rs19504, %r32209;
	bfe.u32 	%r32210, %r32203, 16, 8;
	cvt.u16.u32 	%rs19505, %r32210;
	bfe.u32 	%r32211, %r32203, 24, 8;
	cvt.u16.u32 	%rs19506, %r32211;
	ld.local.v2.b32 	{%r32212, %r32213}, [%rd111+40];
	bfe.u32 	%r32214, %r32212, 0, 8;
	cvt.u16.u32 	%rs19507, %r32214;
	bfe.u32 	%r32215, %r32212, 8, 8;
	cvt.u16.u32 	%rs19508, %r32215;
	bfe.u32 	%r32216, %r32212, 16, 8;
	cvt.u16.u32 	%rs19509, %r32216;
	bfe.u32 	%r32217, %r32212, 24, 8;
	cvt.u16.u32 	%rs19510, %r32217;
	bfe.u32 	%r32218, %r32213, 0, 8;
	cvt.u16.u32 	%rs19511, %r32218;
	bfe.u32 	%r32219, %r32213, 8, 8;
	cvt.u16.u32 	%rs19512, %r32219;
	bfe.u32 	%r32220, %r32213, 16, 8;
	cvt.u16.u32 	%rs19513, %r32220;
	bfe.u32 	%r32221, %r32213, 24, 8;
	cvt.u16.u32 	%rs19514, %r32221;
	ld.local.v2.u8 	{%rs19515, %rs19516}, [%rd111+48];
	ld.local.u32 	%r33145, [%rd111+52];
	ld.local.f64 	%fd435, [%rd111+56];
$L__BB1_214:
	add.s32 	%r33146, %r32993, %r33137;
	st.local.u32 	[%rd112], %r33146;
	cvt.u32.u16 	%r32222, %rs19474;
	cvt.u32.u16 	%r32223, %rs19473;
	prmt.b32 	%r32224, %r32223, %r32222, 0x3340U;
	cvt.u32.u16 	%r32225, %rs19472;
	cvt.u32.u16 	%r32226, %rs19471;
	prmt.b32 	%r32227, %r32226, %r32225, 0x3340U;
	prmt.b32 	%r32228, %r32227, %r32224, 0x5410U;
	cvt.u32.u16 	%r32229, %rs19470;
	cvt.u32.u16 	%r32230, %rs19469;
	prmt.b32 	%r32231, %r32230, %r32229, 0x3340U;
	cvt.u32.u16 	%r32232, %rs19468;
	cvt.u32.u16 	%r32233, %rs19467;
	prmt.b32 	%r32234, %r32233, %r32232, 0x3340U;
	prmt.b32 	%r32235, %r32234, %r32231, 0x5410U;
	st.local.v2.b32 	[%rd112+8], {%r32235, %r32228};
	cvt.u32.u16 	%r32236, %rs19482;
	cvt.u32.u16 	%r32237, %rs19481;
	prmt.b32 	%r32238, %r32237, %r32236, 0x3340U;
	cvt.u32.u16 	%r32239, %rs19480;
	cvt.u32.u16 	%r32240, %rs19479;
	prmt.b32 	%r32241, %r32240, %r32239, 0x3340U;
	prmt.b32 	%r32242, %r32241, %r32238, 0x5410U;
	cvt.u32.u16 	%r32243, %rs19478;
	cvt.u32.u16 	%r32244, %rs19477;
	prmt.b32 	%r32245, %r32244, %r32243, 0x3340U;
	cvt.u32.u16 	%r32246, %rs19476;
	cvt.u32.u16 	%r32247, %rs19475;
	prmt.b32 	%r32248, %r32247, %r32246, 0x3340U;
	prmt.b32 	%r32249, %r32248, %r32245, 0x5410U;
	st.local.v2.b32 	[%rd112+16], {%r32249, %r32242};
	cvt.u32.u16 	%r32250, %rs19490;
	cvt.u32.u16 	%r32251, %rs19489;
	prmt.b32 	%r32252, %r32251, %r32250, 0x3340U;
	cvt.u32.u16 	%r32253, %rs19488;
	cvt.u32.u16 	%r32254, %rs19487;
	prmt.b32 	%r32255, %r32254, %r32253, 0x3340U;
	prmt.b32 	%r32256, %r32255, %r32252, 0x5410U;
	cvt.u32.u16 	%r32257, %rs19486;
	cvt.u32.u16 	%r32258, %rs19485;
	prmt.b32 	%r32259, %r32258, %r32257, 0x3340U;
	cvt.u32.u16 	%r32260, %rs19484;
	cvt.u32.u16 	%r32261, %rs19483;
	prmt.b32 	%r32262, %r32261, %r32260, 0x3340U;
	prmt.b32 	%r32263, %r32262, %r32259, 0x5410U;
	st.local.v2.b32 	[%rd112+24], {%r32263, %r32256};
	cvt.u32.u16 	%r32264, %rs19498;
	cvt.u32.u16 	%r32265, %rs19497;
	prmt.b32 	%r32266, %r32265, %r32264, 0x3340U;
	cvt.u32.u16 	%r32267, %rs19496;
	cvt.u32.u16 	%r32268, %rs19495;
	prmt.b32 	%r32269, %r32268, %r32267, 0x3340U;
	prmt.b32 	%r32270, %r32269, %r32266, 0x5410U;
	cvt.u32.u16 	%r32271, %rs19494;
	cvt.u32.u16 	%r32272, %rs19493;
	prmt.b32 	%r32273, %r32272, %r32271, 0x3340U;
	cvt.u32.u16 	%r32274, %rs19492;
	cvt.u32.u16 	%r32275, %rs19491;
	prmt.b32 	%r32276, %r32275, %r32274, 0x3340U;
	prmt.b32 	%r32277, %r32276, %r32273, 0x5410U;
	st.local.v2.b32 	[%rd112+32], {%r32277, %r32270};
	cvt.u32.u16 	%r32278, %rs19506;
	cvt.u32.u16 	%r32279, %rs19505;
	prmt.b32 	%r32280, %r32279, %r32278, 0x3340U;
	cvt.u32.u16 	%r32281, %rs19504;
	cvt.u32.u16 	%r32282, %rs19503;
	prmt.b32 	%r32283, %r32282, %r32281, 0x3340U;
	prmt.b32 	%r32284, %r32283, %r32280, 0x5410U;
	cvt.u32.u16 	%r32285, %rs19502;
	cvt.u32.u16 	%r32286, %rs19501;
	prmt.b32 	%r32287, %r32286, %r32285, 0x3340U;
	cvt.u32.u16 	%r32288, %rs19500;
	cvt.u32.u16 	%r32289, %rs19499;
	prmt.b32 	%r32290, %r32289, %r32288, 0x3340U;
	prmt.b32 	%r32291, %r32290, %r32287, 0x5410U;
	st.local.v2.b32 	[%rd112+40], {%r32291, %r32284};
	cvt.u32.u16 	%r32292, %rs19514;
	cvt.u32.u16 	%r32293, %rs19513;
	prmt.b32 	%r32294, %r32293, %r32292, 0x3340U;
	cvt.u32.u16 	%r32295, %rs19512;
	cvt.u32.u16 	%r32296, %rs19511;
	prmt.b32 	%r32297, %r32296, %r32295, 0x3340U;
	prmt.b32 	%r32298, %r32297, %r32294, 0x5410U;
	cvt.u32.u16 	%r32299, %rs19510;
	cvt.u32.u16 	%r32300, %rs19509;
	prmt.b32 	%r32301, %r32300, %r32299, 0x3340U;
	cvt.u32.u16 	%r32302, %rs19508;
	cvt.u32.u16 	%r32303, %rs19507;
	prmt.b32 	%r32304, %r32303, %r32302, 0x3340U;
	prmt.b32 	%r32305, %r32304, %r32301, 0x5410U;
	st.local.v2.b32 	[%rd112+48], {%r32305, %r32298};
	st.local.v2.u8 	[%rd112+56], {%rs19515, %rs19516};
	st.local.u32 	[%rd112+60], %r33145;
	st.local.f64 	[%rd112+64], %fd435;
$L__BB1_215:
	add.u64 	%rd3348, %SPL, 1008;
	setp.ne.s32 	%p812, %r5, %r6;
	st.local.u32 	[%rd126], %r33137;
	prmt.b32 	%r32307, %r32082, %r32308, 0x3340U;
	prmt.b32 	%r32309, %r32310, %r32311, 0x3340U;
	prmt.b32 	%r358, %r32307, %r32309, 0x5410U;
	bfi.b32 	%r360, %r32081, %r358, 8, 8;
	bfi.b32 	%r362, %r32079, %r360, 16, 8;
	bfi.b32 	%r372, %r32078, %r362, 24, 8;
	prmt.b32 	%r32316, %r32075, %r32317, 0x3340U;
	prmt.b32 	%r367, %r32316, %r32309, 0x5410U;
	bfi.b32 	%r369, %r32074, %r367, 8, 8;
	bfi.b32 	%r371, %r32072, %r369, 16, 8;
	bfi.b32 	%r373, %r32071, %r371, 24, 8;
	st.local.v2.b32 	[%rd126+8], {%r32084, %r32077};
	st.local.v4.b32 	[%rd126+16], {%r32098, %r32091, %r32112, %r32105};
	st.local.v4.b32 	[%rd126+32], {%r32126, %r32119, %r32140, %r32133};
	prmt.b32 	%r32384, %r32152, %r32385, 0x3340U;
	prmt.b32 	%r374, %r32384, %r32309, 0x5410U;
	bfi.b32 	%r376, %r32151, %r374, 8, 8;
	bfi.b32 	%r378, %r32149, %r376, 16, 8;
	bfi.b32 	%r388, %r32148, %r378, 24, 8;
	prmt.b32 	%r32390, %r32145, %r32391, 0x3340U;
	prmt.b32 	%r383, %r32390, %r32309, 0x5410U;
	bfi.b32 	%r385, %r32144, %r383, 8, 8;
	bfi.b32 	%r387, %r32142, %r385, 16, 8;
	bfi.b32 	%r389, %r32141, %r387, 24, 8;
	st.local.v2.b32 	[%rd126+48], {%r32154, %r32147};
	mov.b32 	%r391, {%rs19416, %rs19415};
	st.local.v2.u8 	[%rd126+56], {%rs19416, %rs19415};
	st.local.u32 	[%rd126+60], %r33136;
	st.local.f64 	[%rd126+64], %fd433;
	st.local.u32 	[%rd3348], %r33146;
	add.s64 	%rd146, %rd3348, 8;
	cvt.u32.u16 	%r32401, %rs19469;
	prmt.b32 	%r32402, %r32401, %r32403, 0x3340U;
	cvt.u32.u16 	%r32404, %rs19468;
	cvt.u32.u16 	%r32405, %rs19467;
	prmt.b32 	%r32406, %r32405, %r32404, 0x3340U;
	prmt.b32 	%r392, %r32406, %r32402, 0x5410U;
	cvt.u32.u16 	%r32407, %rs19474;
	cvt.u32.u16 	%r32408, %rs19473;
	prmt.b32 	%r32409, %r32408, %r32407, 0x3340U;
	cvt.u32.u16 	%r32410, %rs19472;
	cvt.u32.u16 	%r32411, %rs19471;
	prmt.b32 	%r32412, %r32411, %r32410, 0x3340U;
	prmt.b32 	%r32413, %r32412, %r32409, 0x5410U;
	cvt.u32.u16 	%r32414, %rs19470;
	prmt.b32 	%r32415, %r32401, %r32414, 0x3340U;
	prmt.b32 	%r32416, %r32406, %r32415, 0x5410U;
	st.local.v2.b32 	[%rd3348+8], {%r32416, %r32413};
	cvt.u32.u16 	%r32417, %rs19476;
	cvt.u32.u16 	%r32418, %rs19475;
	prmt.b32 	%r32419, %r32418, %r32417, 0x3340U;
	prmt.b32 	%r394, %r32419, %r32309, 0x5410U;
	cvt.u32.u16 	%r32420, %rs19477;
	bfi.b32 	%r396, %r32420, %r394, 16, 8;
	cvt.u32.u16 	%r32421, %rs19478;
	bfi.b32 	%r398, %r32421, %r396, 24, 8;
	cvt.u32.u16 	%r32422, %rs19482;
	cvt.u32.u16 	%r32423, %rs19481;
	prmt.b32 	%r32424, %r32423, %r32422, 0x3340U;
	cvt.u32.u16 	%r32425, %rs19480;
	cvt.u32.u16 	%r32426, %rs19479;
	prmt.b32 	%r32427, %r32426, %r32425, 0x3340U;
	prmt.b32 	%r32428, %r32427, %r32424, 0x5410U;
	prmt.b32 	%r32429, %r32420, %r32421, 0x3340U;
	prmt.b32 	%r32430, %r32419, %r32429, 0x5410U;
	st.local.v2.b32 	[%rd3348+16], {%r32430, %r32428};
	cvt.u32.u16 	%r32431, %rs19490;
	cvt.u32.u16 	%r32432, %rs19489;
	prmt.b32 	%r32433, %r32432, %r32431, 0x3340U;
	cvt.u32.u16 	%r32434, %rs19488;
	cvt.u32.u16 	%r32435, %rs19487;
	prmt.b32 	%r32436, %r32435, %r32434, 0x3340U;
	prmt.b32 	%r32437, %r32436, %r32433, 0x5410U;
	cvt.u32.u16 	%r32438, %rs19486;
	cvt.u32.u16 	%r32439, %rs19485;
	prmt.b32 	%r32440, %r32439, %r32438, 0x3340U;
	cvt.u32.u16 	%r32441, %rs19484;
	cvt.u32.u16 	%r32442, %rs19483;
	prmt.b32 	%r32443, %r32442, %r32441, 0x3340U;
	prmt.b32 	%r32444, %r32443, %r32440, 0x5410U;
	st.local.v2.b32 	[%rd3348+24], {%r32444, %r32437};
	cvt.u32.u16 	%r32445, %rs19498;
	cvt.u32.u16 	%r32446, %rs19497;
	prmt.b32 	%r32447, %r32446, %r32445, 0x3340U;
	cvt.u32.u16 	%r32448, %rs19496;
	cvt.u32.u16 	%r32449, %rs19495;
	prmt.b32 	%r32450, %r32449, %r32448, 0x3340U;
	prmt.b32 	%r32451, %r32450, %r32447, 0x5410U;
	cvt.u32.u16 	%r32452, %rs19494;
	cvt.u32.u16 	%r32453, %rs19493;
	prmt.b32 	%r32454, %r32453, %r32452, 0x3340U;
	cvt.u32.u16 	%r32455, %rs19492;
	cvt.u32.u16 	%r32456, %rs19491;
	prmt.b32 	%r32457, %r32456, %r32455, 0x3340U;
	prmt.b32 	%r32458, %r32457, %r32454, 0x5410U;
	st.local.v2.b32 	[%rd3348+32], {%r32458, %r32451};
	cvt.u32.u16 	%r32459, %rs19506;
	cvt.u32.u16 	%r32460, %rs19505;
	prmt.b32 	%r32461, %r32460, %r32459, 0x3340U;
	cvt.u32.u16 	%r32462, %rs19504;
	cvt.u32.u16 	%r32463, %rs19503;
	prmt.b32 	%r32464, %r32463, %r32462, 0x3340U;
	prmt.b32 	%r32465, %r32464, %r32461, 0x5410U;
	cvt.u32.u16 	%r32466, %rs19502;
	cvt.u32.u16 	%r32467, %rs19501;
	prmt.b32 	%r32468, %r32467, %r32466, 0x3340U;
	cvt.u32.u16 	%r32469, %rs19500;
	cvt.u32.u16 	%r32470, %rs19499;
	prmt.b32 	%r32471, %r32470, %r32469, 0x3340U;
	prmt.b32 	%r32472, %r32471, %r32468, 0x5410U;
	st.local.v2.b32 	[%rd3348+40], {%r32472, %r32465};
	cvt.u32.u16 	%r32473, %rs19514;
	cvt.u32.u16 	%r32474, %rs19513;
	prmt.b32 	%r32475, %r32474, %r32473, 0x3340U;
	cvt.u32.u16 	%r32476, %rs19512;
	cvt.u32.u16 	%r32477, %rs19511;
	prmt.b32 	%r32478, %r32477, %r32476, 0x3340U;
	prmt.b32 	%r32479, %r32478, %r32475, 0x5410U;
	cvt.u32.u16 	%r32480, %rs19510;
	cvt.u32.u16 	%r32481, %rs19509;
	prmt.b32 	%r32482, %r32481, %r32480, 0x3340U;
	cvt.u32.u16 	%r32483, %rs19508;
	cvt.u32.u16 	%r32484, %rs19507;
	prmt.b32 	%r32485, %r32484, %r32483, 0x3340U;
	prmt.b32 	%r32486, %r32485, %r32482, 0x5410U;
	st.local.v2.b32 	[%rd3348+48], {%r32486, %r32479};
	mov.b32 	%r401, {%rs19515, %rs19516};
	st.local.v2.u8 	[%rd3348+56], {%rs19515, %rs19516};
	st.local.u32 	[%rd3348+60], %r33145;
	st.local.f64 	[%rd3348+64], %fd435;
	@%p812 bra 	$L__BB1_226;
	mov.b16 	%rs18052, 0;
	st.local.u8 	[%rd110], %rs18052;
	add.s32 	%r32488, %r34, %r33145;
	st.local.u32 	[%rd110+52], %r32488;
	add.f64 	%fd413, %fd435, %fd2;
	st.local.f64 	[%rd110+56], %fd413;
	mov.b32 	%r33147, 0;
$L__BB1_217:
	mov.u32 	%r402, %r33147;
	cvt.u64.u32 	%rd3349, %r402;
	add.s64 	%rd3350, %rd110, %rd3349;
	ld.local.u8 	%rs18053, [%rd3350];
	setp.ne.s16 	%p813, %rs18053, 0;
	add.s32 	%r33147, %r402, 1;
	@%p813 bra 	$L__BB1_217;
	and.b16  	%rs18054, %rs19467, 255;
	setp.eq.s16 	%p814, %rs18054, 0;
	mov.u32 	%r33149, %r402;
	@%p814 bra 	$L__BB1_221;
	mov.b32 	%r33148, 0;
$L__BB1_220:
	add.s32 	%r32490, %r33148, %r402;
	cvt.u64.u32 	%rd3351, %r32490;
	add.s64 	%rd3352, %rd110, %rd3351;
	st.local.u8 	[%rd3352], %rs19467;
	add.s32 	%r405, %r33148, 1;
	add.s32 	%r33149, %r405, %r402;
	cvt.u64.u32 	%rd3353, %r33148;
	add.s64 	%rd3354, %rd146, %rd3353;
	ld.local.u8 	%rs19467, [%rd3354+1];
	setp.ne.s16 	%p815, %rs19467, 0;
	mov.u32 	%r33148, %r405;
	@%p815 bra 	$L__BB1_220;
$L__BB1_221:
	cvt.u64.u32 	%rd3355, %r33149;
	add.s64 	%rd3356, %rd110, %rd3355;
	mov.b16 	%rs18055, 0;
	st.local.u8 	[%rd3356], %rs18055;
	mov.b32 	%r33150, 0;
$L__BB1_222:
	mov.u32 	%r408, %r33150;
	cvt.u64.u32 	%rd3357, %r408;
	add.s64 	%rd3358, %rd110, %rd3357;
	ld.local.u8 	%rs18056, [%rd3358];
	setp.ne.s16 	%p816, %rs18056, 0;
	add.s32 	%r33150, %r408, 1;
	@%p816 bra 	$L__BB1_222;
	and.b16  	%rs18057, %rs19568, 255;
	setp.eq.s16 	%p817, %rs18057, 0;
	@%p817 bra 	$L__BB1_226;
	mov.b32 	%r33151, 0;
$L__BB1_225:
	add.s32 	%r32493, %r33151, %r408;
	cvt.u64.u32 	%rd3359, %r32493;
	add.s64 	%rd3360, %rd110, %rd3359;
	st.local.u8 	[%rd3360], %rs19568;
	add.s32 	%r411, %r33151, 1;
	cvt.u64.u32 	%rd3361, %r33151;
	add.s64 	%rd3362, %rd126, %rd3361;
	ld.local.u8 	%rs19568, [%rd3362+81];
	setp.ne.s16 	%p818, %rs19568, 0;
	mov.u32 	%r33151, %r411;
	@%p818 bra 	$L__BB1_225;
$L__BB1_226:
	setp.ne.s32 	%p819, %r33155, 0;
	st.local.u32 	[%rd126+72], %r33146;
	st.local.v4.b32 	[%rd126+80], {%r32416, %r32413, %r32430, %r32428};
	st.local.v4.b32 	[%rd126+96], {%r32444, %r32437, %r32458, %r32451};
	st.local.v4.b32 	[%rd126+112], {%r32472, %r32465, %r32486, %r32479};
	mov.b32 	{%rs18058, %rs18059}, %r401;
	st.local.v2.u8 	[%rd126+128], {%rs18058, %rs18059};
	st.local.u32 	[%rd126+132], %r33145;
	st.local.f64 	[%rd126+136], %fd435;
	@%p819 bra 	$L__BB1_228;
	and.b32  	%r32581, %r31677, 255;
	and.b16  	%rs18060, %rs19314, 255;
	mul.wide.u16 	%r32582, %rs18060, 256;
	or.b32  	%r32583, %r32582, %r32581;
	shl.b32 	%r32585, %r31674, 16;
	and.b32  	%r32586, %r32585, 16711680;
	or.b32  	%r32587, %r32583, %r32586;
	shl.b32 	%r32589, %r31673, 24;
	or.b32  	%r32590, %r32587, %r32589;
	and.b32  	%r32592, %r31670, 255;
	and.b16  	%rs18061, %rs19318, 255;
	mul.wide.u16 	%r32593, %rs18061, 256;
	or.b32  	%r32594, %r32593, %r32592;
	shl.b32 	%r32596, %r31667, 16;
	and.b32  	%r32597, %r32596, 16711680;
	or.b32  	%r32598, %r32594, %r32597;
	shl.b32 	%r32600, %r31666, 24;
	or.b32  	%r32601, %r32598, %r32600;
	and.b32  	%r32603, %r31691, 255;
	and.b16  	%rs18062, %rs19322, 255;
	mul.wide.u16 	%r32604, %rs18062, 256;
	or.b32  	%r32605, %r32604, %r32603;
	shl.b32 	%r32607, %r31688, 16;
	and.b32  	%r32608, %r32607, 16711680;
	or.b32  	%r32609, %r32605, %r32608;
	shl.b32 	%r32611, %r31687, 24;
	or.b32  	%r32612, %r32609, %r32611;
	and.b32  	%r32614, %r31684, 255;
	and.b16  	%rs18063, %rs19326, 255;
	mul.wide.u16 	%r32615, %rs18063, 256;
	or.b32  	%r32616, %r32615, %r32614;
	shl.b32 	%r32618, %r31681, 16;
	and.b32  	%r32619, %r32618, 16711680;
	or.b32  	%r32620, %r32616, %r32619;
	shl.b32 	%r32622, %r31680, 24;
	or.b32  	%r32623, %r32620, %r32622;
	and.b32  	%r32625, %r31705, 255;
	and.b16  	%rs18064, %rs19330, 255;
	mul.wide.u16 	%r32626, %rs18064, 256;
	or.b32  	%r32627, %r32626, %r32625;
	shl.b32 	%r32629, %r31702, 16;
	and.b32  	%r32630, %r32629, 16711680;
	or.b32  	%r32631, %r32627, %r32630;
	shl.b32 	%r32633, %r31701, 24;
	or.b32  	%r32634, %r32631, %r32633;
	and.b32  	%r32636, %r31698, 255;
	and.b16  	%rs18065, %rs19334, 255;
	mul.wide.u16 	%r32637, %rs18065, 256;
	or.b32  	%r32638, %r32637, %r32636;
	shl.b32 	%r32640, %r31695, 16;
	and.b32  	%r32641, %r32640, 16711680;
	or.b32  	%r32642, %r32638, %r32641;
	shl.b32 	%r32644, %r31694, 24;
	or.b32  	%r32645, %r32642, %r32644;
	and.b32  	%r32647, %r31719, 255;
	and.b16  	%rs18066, %rs19338, 255;
	mul.wide.u16 	%r32648, %rs18066, 256;
	or.b32  	%r32649, %r32648, %r32647;
	shl.b32 	%r32651, %r31716, 16;
	and.b32  	%r32652, %r32651, 16711680;
	or.b32  	%r32653, %r32649, %r32652;
	shl.b32 	%r32655, %r31715, 24;
	or.b32  	%r32656, %r32653, %r32655;
	and.b32  	%r32658, %r31712, 255;
	and.b16  	%rs18067, %rs19342, 255;
	mul.wide.u16 	%r32659, %rs18067, 256;
	or.b32  	%r32660, %r32659, %r32658;
	shl.b32 	%r32662, %r31709, 16;
	and.b32  	%r32663, %r32662, 16711680;
	or.b32  	%r32664, %r32660, %r32663;
	shl.b32 	%r32666, %r31708, 24;
	or.b32  	%r32667, %r32664, %r32666;
	and.b32  	%r32669, %r31733, 255;
	and.b16  	%rs18068, %rs19346, 255;
	mul.wide.u16 	%r32670, %rs18068, 256;
	or.b32  	%r32671, %r32670, %r32669;
	shl.b32 	%r32673, %r31730, 16;
	and.b32  	%r32674, %r32673, 16711680;
	or.b32  	%r32675, %r32671, %r32674;
	shl.b32 	%r32677, %r31729, 24;
	or.b32  	%r32678, %r32675, %r32677;
	and.b32  	%r32680, %r31726, 255;
	and.b16  	%rs18069, %rs19350, 255;
	mul.wide.u16 	%r32681, %rs18069, 256;
	or.b32  	%r32682, %r32681, %r32680;
	shl.b32 	%r32684, %r31723, 16;
	and.b32  	%r32685, %r32684, 16711680;
	or.b32  	%r32686, %r32682, %r32685;
	shl.b32 	%r32688, %r31722, 24;
	or.b32  	%r32689, %r32686, %r32688;
	and.b32  	%r32691, %r31747, 255;
	and.b16  	%rs18070, %rs19354, 255;
	mul.wide.u16 	%r32692, %rs18070, 256;
	or.b32  	%r32693, %r32692, %r32691;
	shl.b32 	%r32695, %r31744, 16;
	and.b32  	%r32696, %r32695, 16711680;
	or.b32  	%r32697, %r32693, %r32696;
	shl.b32 	%r32699, %r31743, 24;
	or.b32  	%r32700, %r32697, %r32699;
	and.b32  	%r32702, %r31740, 255;
	and.b16  	%rs18071, %rs19358, 255;
	mul.wide.u16 	%r32703, %rs18071, 256;
	or.b32  	%r32704, %r32703, %r32702;
	shl.b32 	%r32706, %r31737, 16;
	and.b32  	%r32707, %r32706, 16711680;
	or.b32  	%r32708, %r32704, %r32707;
	shl.b32 	%r32710, %r31736, 24;
	or.b32  	%r32711, %r32708, %r32710;
	cvt.u32.u16 	%r32712, %rs19361;
	and.b32  	%r32713, %r32712, 255;
	and.b16  	%rs18072, %rs19362, 255;
	mul.wide.u16 	%r32714, %rs18072, 256;
	or.b32  	%r32715, %r32714, %r32713;
	add.s64 	%rd3363, %rd251, 2304;
	mov.b64 	%rd3366, {%r32590, %r32601};
	mov.b64 	%rd3368, {%r32612, %r32623};
	mov.b64 	%rd3370, {%r32634, %r32645};
	mov.b64 	%rd3372, {%r32656, %r32667};
	mov.b64 	%rd3374, {%r32678, %r32689};
	mov.b64 	%rd3376, {%r32700, %r32711};
	mov.b64 	%rd3378, {%r32715, %r33128};
	mov.b64 	%rd3380, %fd431;
	mov.b64 	%rd3364, {%r309, %r32716};
	// begin inline asm
	st.cg.u64 [%rd3363], %rd3364;
	// end inline asm
	add.s64 	%rd3365, %rd251, 2312;
	// begin inline asm
	st.cg.u64 [%rd3365], %rd3366;
	// end inline asm
	add.s64 	%rd3367, %rd251, 2320;
	// begin inline asm
	st.cg.u64 [%rd3367], %rd3368;
	// end inline asm
	add.s64 	%rd3369, %rd251, 2328;
	// begin inline asm
	st.cg.u64 [%rd3369], %rd3370;
	// end inline asm
	add.s64 	%rd3371, %rd251, 2336;
	// begin inline asm
	st.cg.u64 [%rd3371], %rd3372;
	// end inline asm
	add.s64 	%rd3373, %rd251, 2344;
	// begin inline asm
	st.cg.u64 [%rd3373], %rd3374;
	// end inline asm
	add.s64 	%rd3375, %rd251, 2352;
	// begin inline asm
	st.cg.u64 [%rd3375], %rd3376;
	// end inline asm
	add.s64 	%rd3377, %rd251, 2360;
	// begin inline asm
	st.cg.u64 [%rd3377], %rd3378;
	// end inline asm
	add.s64 	%rd3379, %rd251, 2368;
	// begin inline asm
	st.cg.u64 [%rd3379], %rd3380;
	// end inline asm
	add.s64 	%rd3381, %rd249, 128;
	mov.b32 	%r32578, 101;
	// begin inline asm
	st.release.gpu.u32 [%rd3381], %r32578;
	// end inline asm
	mov.b32 	%r33137, 0;
	st.local.u32 	[%rd126], %r33137;
$L__BB1_228:
	bfi.b32 	%r415, %r32426, %r399, 0, 8;
	bfi.b32 	%r417, %r32425, %r415, 8, 8;
	bfi.b32 	%r419, %r32423, %r417, 16, 8;
	bfi.b32 	%r421, %r32422, %r419, 24, 8;
	prmt.b32 	%r32722, %r32442, %r32723, 0x3340U;
	prmt.b32 	%r32724, %r32725, %r32726, 0x3340U;
	prmt.b32 	%r422, %r32722, %r32724, 0x5410U;
	bfi.b32 	%r424, %r32441, %r422, 8, 8;
	bfi.b32 	%r426, %r32439, %r424, 16, 8;
	bfi.b32 	%r436, %r32438, %r426, 24, 8;
	prmt.b32 	%r32731, %r32435, %r32732, 0x3340U;
	prmt.b32 	%r431, %r32731, %r32724, 0x5410U;
	bfi.b32 	%r433, %r32434, %r431, 8, 8;
	bfi.b32 	%r435, %r32432, %r433, 16, 8;
	bfi.b32 	%r437, %r32431, %r435, 24, 8;
	prmt.b32 	%r32737, %r32456, %r32738, 0x3340U;
	prmt.b32 	%r438, %r32737, %r32724, 0x5410U;
	bfi.b32 	%r440, %r32455, %r438, 8, 8;
	bfi.b32 	%r442, %r32453, %r440, 16, 8;
	bfi.b32 	%r444, %r32452, %r442, 24, 8;
	prmt.b32 	%r32743, %r32449, %r32744, 0x3340U;
	prmt.b32 	%r445, %r32743, %r32724, 0x5410U;
	prmt.b32 	%r32746, %r32467, %r32747, 0x3340U;
	prmt.b32 	%r448, %r32471, %r32746, 0x5410U;
	bfi.b32 	%r454, %r32466, %r448, 24, 8;
	prmt.b32 	%r453, %r32464, %r32724, 0x5410U;
	bfi.b32 	%r32756, %r32460, %r453, 16, 8;
	bfi.b32 	%r455, %r32459, %r32756, 24, 8;
	prmt.b32 	%r32759, %r32484, %r32760, 0x3340U;
	prmt.b32 	%r456, %r32759, %r32724, 0x5410U;
	bfi.b32 	%r458, %r32483, %r456, 8, 8;
	bfi.b32 	%r460, %r32481, %r458, 16, 8;
	bfi.b32 	%r466, %r32480, %r460, 24, 8;
	prmt.b32 	%r32765, %r32477, %r32766, 0x3340U;
	prmt.b32 	%r465, %r32765, %r32724, 0x5410U;
	bfi.b32 	%r467, %r32476, %r465, 8, 8;
	setp.lt.s32 	%p820, %r309, 257;
	@%p820 bra 	$L__BB1_239;
	bar.sync 	0;
	setp.eq.s32 	%p823, %r32993, 0;
	@%p823 bra 	$L__BB1_231;
	mov.u32 	%r32852, _ZN6thrust24THRUST_300001_SM_1000_NS8cuda_cub4core6detail5shmemE;
	mad.lo.s32 	%r32853, %r33137, 72, %r32852;
	st.shared.u32 	[%r32853], %r32992;
	st.shared.v2.b32 	[%r32853+8], {%r372, %r373};
	st.shared.v2.b32 	[%r32853+16], {%r32098, %r32091};
	st.shared.v2.b32 	[%r32853+24], {%r32112, %r32105};
	st.shared.v2.b32 	[%r32853+32], {%r32126, %r32119};
	st.shared.v2.b32 	[%r32853+40], {%r32140, %r32133};
	st.shared.v2.b32 	[%r32853+48], {%r388, %r389};
	mov.b32 	{%rs18077, %rs18078}, %r391;
	st.shared.v2.u8 	[%r32853+56], {%rs18077, %rs18078};
	st.shared.u32 	[%r32853+60], %r33136;
	st.shared.f64 	[%r32853+64], %fd433;
$L__BB1_231:
	setp.eq.s32 	%p824, %r5, %r6;
	@%p824 bra 	$L__BB1_233;
	mov.u32 	%r32910, _ZN6thrust24THRUST_300001_SM_1000_NS8cuda_cub4core6detail5shmemE;
	mad.lo.s32 	%r32911, %r33146, 72, %r32910;
	st.shared.u32 	[%r32911], %r5;
	bfe.u32 	%r32912, %r392, 8, 8;
	bfe.u32 	%r32913, %r392, 0, 8;
	bfe.u32 	%r32914, %r392, 16, 8;
	prmt.b32 	%r32923, %r32914, %r32414, 0x3340U;
	prmt.b32 	%r32924, %r32913, %r32912, 0x3340U;
	prmt.b32 	%r32925, %r32924, %r32923, 0x5410U;
	st.shared.v2.b32 	[%r32911+8], {%r32925, %r32413};
	st.shared.v2.b32 	[%r32911+16], {%r398, %r421};
	st.shared.v2.b32 	[%r32911+24], {%r436, %r437};
	bfe.u32 	%r32926, %r445, 0, 8;
	prmt.b32 	%r32931, %r32926, %r32448, 0x3340U;
	prmt.b32 	%r32932, %r32931, %r32447, 0x5410U;
	st.shared.v2.b32 	[%r32911+32], {%r444, %r32932};
	st.shared.v2.b32 	[%r32911+40], {%r454, %r455};
	bfe.u32 	%r32933, %r467, 8, 8;
	bfe.u32 	%r32934, %r467, 0, 8;
	prmt.b32 	%r32938, %r32934, %r32933, 0x3340U;
	prmt.b32 	%r32939, %r32938, %r32475, 0x5410U;
	st.shared.v2.b32 	[%r32911+48], {%r466, %r32939};
	st.shared.v2.u8 	[%r32911+56], {%rs18058, %rs18059};
	st.shared.u32 	[%r32911+60], %r33145;
	st.shared.f64 	[%r32911+64], %fd435;
$L__BB1_233:
	bar.sync 	0;
	setp.ge.u32 	%p825, %r33155, %r309;
	@%p825 bra 	$L__BB1_1396;
	not.b32 	%r32940, %r33155;
	add.s32 	%r468, %r309, %r32940;
	and.b32  	%r32941, %r468, 256;
	setp.ne.s32 	%p826, %r32941, 0;
	@%p826 bra 	$L__BB1_236;
	mov.u32 	%r32942, _ZN6thrust24THRUST_300001_SM_1000_NS8cuda_cub4core6detail5shmemE;
	mad.lo.s32 	%r32943, %r33155, 72, %r32942;
	ld.shared.u32 	%r32944, [%r32943];
	ld.shared.v2.b32 	{%r32945, %r32946}, [%r32943+8];
	ld.shared.v2.b32 	{%r32947, %r32948}, [%r32943+16];
	ld.shared.v2.b32 	{%r32949, %r32950}, [%r32943+24];
	ld.shared.v2.b32 	{%r32951, %r32952}, [%r32943+32];
	ld.shared.v2.b32 	{%r32953, %r32954}, [%r32943+40];
	ld.shared.v2.b32 	{%r32955, %r32956}, [%r32943+48];
	ld.shared.v2.u8 	{%rs18081, %rs18082}, [%r32943+56];
	ld.shared.u32 	%r32957, [%r32943+60];
	ld.shared.f64 	%fd414, [%r32943+64];
	mul.wide.u32 	%rd3390, %r33155, 4;
	add.s64 	%rd3391, %rd131, %rd3390;
	st.global.u32 	[%rd3391], %r32944;
	mul.wide.u32 	%rd3392, %r33155, 64;
	add.s64 	%rd3393, %rd132, %rd3392;
	st.global.v2.b32 	[%rd3393], {%r32945, %r32946};
	st.global.v2.b32 	[%rd3393+8], {%r32947, %r32948};
	st.global.v2.b32 	[%rd3393+16], {%r32949, %r32950};
	st.global.v2.b32 	[%rd3393+24], {%r32951, %r32952};
	st.global.v2.b32 	[%rd3393+32], {%r32953, %r32954};
	st.global.v2.b32 	[%rd3393+40], {%r32955, %r32956};
	st.global.v2.u8 	[%rd3393+48], {%rs18081, %rs18082};
	st.global.u32 	[%rd3393+52], %r32957;
	st.global.f64 	[%rd3393+56], %fd414;
	add.s32 	%r33155, %r33155, 256;
$L__BB1_236:
	setp.lt.u32 	%p827, %r468, 256;
	@%p827 bra 	$L__BB1_1396;
	mov.u32 	%r32958, _ZN6thrust24THRUST_300001_SM_1000_NS8cuda_cub4core6detail5shmemE;
	mad.lo.s32 	%r32959, %r33155, 72, %r32958;
	add.s32 	%r33154, %r32959, 18496;
	mul.wide.u32 	%rd3394, %r33155, 4;
	add.s64 	%rd3395, %rd3394, %rd131;
	add.s64 	%rd3401, %rd3395, 1024;
	mul.wide.u32 	%rd3396, %r33155, 64;
	add.s64 	%rd3397, %rd3396, %rd132;
	add.s64 	%rd3400, %rd3397, 16440;
$L__BB1_238:
	ld.shared.u32 	%r32960, [%r33154+-18496];
	ld.shared.v2.b32 	{%r32961, %r32962}, [%r33154+-18488];
	ld.shared.v2.b32 	{%r32963, %r32964}, [%r33154+-18480];
	ld.shared.v2.b32 	{%r32965, %r32966}, [%r33154+-18472];
	ld.shared.v2.b32 	{%r32967, %r32968}, [%r33154+-18464];
	ld.shared.v2.b32 	{%r32969, %r32970}, [%r33154+-18456];
	ld.shared.v2.b32 	{%r32971, %r32972}, [%r33154+-18448];
	ld.shared.v2.u8 	{%rs18083, %rs18084}, [%r33154+-18440];
	ld.shared.u32 	%r32973, [%r33154+-18436];
	ld.shared.f64 	%fd415, [%r33154+-18432];
	st.global.u32 	[%rd3401+-1024], %r32960;
	st.global.v2.b32 	[%rd3400+-16440], {%r32961, %r32962};
	st.global.v2.b32 	[%rd3400+-16432], {%r32963, %r32964};
	st.global.v2.b32 	[%rd3400+-16424], {%r32965, %r32966};
	st.global.v2.b32 	[%rd3400+-16416], {%r32967, %r32968};
	st.global.v2.b32 	[%rd3400+-16408], {%r32969, %r32970};
	st.global.v2.b32 	[%rd3400+-16400], {%r32971, %r32972};
	st.global.v2.u8 	[%rd3400+-16392], {%rs18083, %rs18084};
	st.global.u32 	[%rd3400+-16388], %r32973;
	st.global.f64 	[%rd3400+-16384], %fd415;
	ld.shared.u32 	%r32974, [%r33154+-64];
	ld.shared.v2.b32 	{%r32975, %r32976}, [%r33154+-56];
	ld.shared.v2.b32 	{%r32977, %r32978}, [%r33154+-48];
	ld.shared.v2.b32 	{%r32979, %r32980}, [%r33154+-40];
	ld.shared.v2.b32 	{%r32981, %r32982}, [%r33154+-32];
	ld.shared.v2.b32 	{%r32983, %r32984}, [%r33154+-24];
	ld.shared.v2.b32 	{%r32985, %r32986}, [%r33154+-16];
	ld.shared.v2.u8 	{%rs18085, %rs18086}, [%r33154+-8];
	ld.shared.u32 	%r32987, [%r33154+-4];
	ld.shared.f64 	%fd416, [%r33154];
	st.global.u32 	[%rd3401], %r32974;
	st.global.v2.b32 	[%rd3400+-56], {%r32975, %r32976};
	st.global.v2.b32 	[%rd3400+-48], {%r32977, %r32978};
	st.global.v2.b32 	[%rd3400+-40], {%r32979, %r32980};
	st.global.v2.b32 	[%rd3400+-32], {%r32981, %r32982};
	st.global.v2.b32 	[%rd3400+-24], {%r32983, %r32984};
	st.global.v2.b32 	[%rd3400+-16], {%r32985, %r32986};
	st.global.v2.u8 	[%rd3400+-8], {%rs18085, %rs18086};
	st.global.u32 	[%rd3400+-4], %r32987;
	st.global.f64 	[%rd3400], %fd416;
	add.s32 	%r33155, %r33155, 512;
	add.s32 	%r33154, %r33154, 36864;
	add.s64 	%rd3401, %rd3401, 2048;
	add.s64 	%rd3400, %rd3400, 32768;
	setp.lt.s32 	%p828, %r33155, %r309;
	@%p828 bra 	$L__BB1_238;
	bra.uni 	$L__BB1_1396;
$L__BB1_239:
	setp.eq.s32 	%p821, %r32993, 0;
	@%p821 bra 	$L__BB1_241;
	mul.wide.s32 	%rd3382, %r33137, 4;
	add.s64 	%rd3383, %rd131, %rd3382;
	st.global.u32 	[%rd3383], %r32992;
	mul.wide.s32 	%rd3384, %r33137, 64;
	add.s64 	%rd3385, %rd132, %rd3384;
	st.global.v2.b32 	[%rd3385], {%r372, %r373};
	st.global.v2.b32 	[%rd3385+8], {%r32098, %r32091};
	st.global.v2.b32 	[%rd3385+16], {%r32112, %r32105};
	st.global.v2.b32 	[%rd3385+24], {%r32126, %r32119};
	st.global.v2.b32 	[%rd3385+32], {%r32140, %r32133};
	st.global.v2.b32 	[%rd3385+40], {%r388, %r389};
	mov.b32 	{%rs18073, %rs18074}, %r391;
	st.global.v2.u8 	[%rd3385+48], {%rs18073, %rs18074};
	st.global.u32 	[%rd3385+52], %r33136;
	st.global.f64 	[%rd3385+56], %fd433;
$L__BB1_241:
	setp.eq.s32 	%p822, %r5, %r6;
	@%p822 bra 	$L__BB1_1396;
	mul.wide.s32 	%rd3386, %r33146, 4;
	add.s64 	%rd3387, %rd131, %rd3386;
	st.global.u32 	[%rd3387], %r5;
	mul.wide.s32 	%rd3388, %r33146, 64;
	add.s64 	%rd3389, %rd132, %rd3388;
	bfe.u32 	%r32824, %r392, 8, 8;
	bfe.u32 	%r32825, %r392, 0, 8;
	bfe.u32 	%r32826, %r392, 16, 8;
	prmt.b32 	%r32835, %r32826, %r32414, 0x3340U;
	prmt.b32 	%r32836, %r32825, %r32824, 0x3340U;
	prmt.b32 	%r32837, %r32836, %r32835, 0x5410U;
	st.global.v2.b32 	[%rd3389], {%r32837, %r32413};
	st.global.v2.b32 	[%rd3389+8], {%r398, %r421};
	st.global.v2.b32 	[%rd3389+16], {%r436, %r437};
	bfe.u32 	%r32838, %r445, 0, 8;
	prmt.b32 	%r32843, %r32838, %r32448, 0x3340U;
	prmt.b32 	%r32844, %r32843, %r32447, 0x5410U;
	st.global.v2.b32 	[%rd3389+24], {%r444, %r32844};
	st.global.v2.b32 	[%rd3389+32], {%r454, %r455};
	bfe.u32 	%r32845, %r467, 8, 8;
	bfe.u32 	%r32846, %r467, 0, 8;
	prmt.b32 	%r32850, %r32846, %r32845, 0x3340U;
	prmt.b32 	%r32851, %r32850, %r32475, 0x5410U;
	st.global.v2.b32 	[%rd3389+40], {%r466, %r32851};
	st.global.v2.u8 	[%rd3389+48], {%rs18058, %rs18059};
	st.global.u32 	[%rd3389+52], %r33145;
	st.global.f64 	[%rd3389+56], %fd435;
	bra.uni 	$L__BB1_1396;
$L__BB1_243:
	mov.b32 	%r33157, 0;
	st.local.u32 	[%rd108+60], %r33157;
	mov.b64 	%rd1965, 0;
	st.local.u64 	[%rd108+64], %rd1965;
	mov.b16 	%rs17332, 0;
	st.local.u8 	[%rd108+8], %rs17332;
	st.local.u32 	[%rd108+132], %r33157;
	st.local.u64 	[%rd108+136], %rd1965;
	st.local.u8 	[%rd108+80], %rs17332;
	mov.u32 	%r18044, %tid.x;
	and.b32  	%r18045, %r18044, 31;
	shl.b32 	%r18046, %r18044, 1;
	and.b32  	%r18047, %r18046, 1984;
	or.b32  	%r18048, %r18045, %r18047;
	add.s32 	%r18049, %r18048, %r2;
	mul.wide.u32 	%rd1966, %r18049, 4;
	add.s64 	%rd1963, %rd129, %rd1966;
	// begin inline asm
	ld.global.nc.u32 %r18040, [%rd1963];
	// end inline asm
	add.s64 	%rd1964, %rd1963, 128;
	// begin inline asm
	ld.global.nc.u32 %r18041, [%rd1964];
	// end inline asm
	// begin inline asm
	mov.u32 %r18042, %laneid;
	// end inline asm
	add.s32 	%r18050, %r18042, %r18047;
	shl.b32 	%r18051, %r18050, 2;
	mov.u32 	%r18052, _ZN6thrust24THRUST_300001_SM_1000_NS8cuda_cub4core6detail5shmemE;
	add.s32 	%r18053, %r18052, %r18051;
	st.shared.u32 	[%r18053], %r18040;
	st.shared.u32 	[%r18053+128], %r18041;
	bar.warp.sync 	-1;
	shl.b32 	%r18054, %r18042, 2;
	add.s32 	%r18055, %r18053, %r18054;
	ld.shared.v2.u32 	{%r477, %r478}, [%r18055];
	setp.ne.s32 	%p421, %r18044, 0;
	@%p421 bra 	$L__BB1_245;
	mul.wide.u32 	%rd1968, %r2, 4;
	add.s64 	%rd1969, %rd129, %rd1968;
	add.s64 	%rd1967, %rd1969, -4;
	// begin inline asm
	ld.global.nc.u32 %r33157, [%rd1967];
	// end inline asm
$L__BB1_245:
	setp.eq.s32 	%p422, %r18044, 0;
	bar.sync 	0;
	mul.wide.u32 	%rd2002, %r18049, 64;
	add.s64 	%rd1971, %rd130, %rd2002;
	// begin inline asm
	ld.global.nc.u64 %rd1970, [%rd1971];
	// end inline asm
	add.s64 	%rd1973, %rd1971, 8;
	// begin inline asm
	ld.global.nc.u64 %rd1972, [%rd1973];
	// end inline asm
	add.s64 	%rd1975, %rd1971, 16;
	// begin inline asm
	ld.global.nc.u64 %rd1974, [%rd1975];
	// end inline asm
	add.s64 	%rd1977, %rd1971, 24;
	// begin inline asm
	ld.global.nc.u64 %rd1976, [%rd1977];
	// end inline asm
	add.s64 	%rd1979, %rd1971, 32;
	// begin inline asm
	ld.global.nc.u64 %rd1978, [%rd1979];
	// end inline asm
	add.s64 	%rd1981, %rd1971, 40;
	// begin inline asm
	ld.global.nc.u64 %rd1980, [%rd1981];
	// end inline asm
	add.s64 	%rd1983, %rd1971, 48;
	// begin inline asm
	ld.global.nc.u64 %rd1982, [%rd1983];
	// end inline asm
	mov.b64 	{%r18065, %r18066}, %rd1982;
	add.s64 	%rd1985, %rd1971, 56;
	// begin inline asm
	ld.global.nc.u64 %rd1984, [%rd1985];
	// end inline asm
	shr.u64 	%rd2003, %rd1970, 8;
	shr.u64 	%rd2004, %rd1970, 16;
	shr.u64 	%rd2005, %rd1970, 24;
	shr.u64 	%rd2006, %rd1970, 40;
	shr.u64 	%rd2007, %rd1970, 48;
	shr.u64 	%rd2008, %rd1970, 56;
	shr.u64 	%rd2009, %rd1972, 8;
	shr.u64 	%rd2010, %rd1972, 16;
	shr.u64 	%rd2011, %rd1972, 24;
	shr.u64 	%rd2012, %rd1972, 40;
	shr.u64 	%rd2013, %rd1972, 48;
	shr.u64 	%rd2014, %rd1972, 56;
	shr.u64 	%rd2015, %rd1974, 8;
	shr.u64 	%rd2016, %rd1974, 16;
	shr.u64 	%rd2017, %rd1974, 24;
	shr.u64 	%rd2018, %rd1974, 40;
	shr.u64 	%rd2019, %rd1974, 48;
	shr.u64 	%rd2020, %rd1974, 56;
	shr.u64 	%rd2021, %rd1976, 8;
	shr.u64 	%rd2022, %rd1976, 16;
	shr.u64 	%rd2023, %rd1976, 24;
	shr.u64 	%rd2024, %rd1976, 40;
	shr.u64 	%rd2025, %rd1976, 48;
	shr.u64 	%rd2026, %rd1976, 56;
	shr.u64 	%rd2027, %rd1978, 8;
	shr.u64 	%rd2028, %rd1978, 16;
	shr.u64 	%rd2029, %rd1978, 24;
	shr.u64 	%rd2030, %rd1978, 40;
	shr.u64 	%rd2031, %rd1978, 48;
	shr.u64 	%rd2032, %rd1978, 56;
	shr.u64 	%rd2033, %rd1980, 8;
	shr.u64 	%rd2034, %rd1980, 16;
	shr.u64 	%rd2035, %rd1980, 24;
	shr.u64 	%rd2036, %rd1980, 40;
	shr.u64 	%rd2037, %rd1980, 48;
	shr.u64 	%rd2038, %rd1980, 56;
	cvt.u16.u64 	%rs17333, %rd1982;
	shr.u64 	%rd2039, %rd1982, 8;
	cvt.u16.u64 	%rs17334, %rd2039;
	add.s64 	%rd1987, %rd1971, 2048;
	// begin inline asm
	ld.global.nc.u64 %rd1986, [%rd1987];
	// end inline asm
	add.s64 	%rd1989, %rd1971, 2056;
	// begin inline asm
	ld.global.nc.u64 %rd1988, [%rd1989];
	// end inline asm
	add.s64 	%rd1991, %rd1971, 2064;
	// begin inline asm
	ld.global.nc.u64 %rd1990, [%rd1991];
	// end inline asm
	add.s64 	%rd1993, %rd1971, 2072;
	// begin inline asm
	ld.global.nc.u64 %rd1992, [%rd1993];
	// end inline asm
	add.s64 	%rd1995, %rd1971, 2080;
	// begin inline asm
	ld.global.nc.u64 %rd1994, [%rd1995];
	// end inline asm
	add.s64 	%rd1997, %rd1971, 2088;
	// begin inline asm
	ld.global.nc.u64 %rd1996, [%rd1997];
	// end inline asm
	add.s64 	%rd1999, %rd1971, 2096;
	// begin inline asm
	ld.global.nc.u64 %rd1998, [%rd1999];
	// end inline asm
	mov.b64 	{%r18067, %r18068}, %rd1998;
	add.s64 	%rd2001, %rd1971, 2104;
	// begin inline asm
	ld.global.nc.u64 %rd2000, [%rd2001];
	// end inline asm
	shr.u64 	%rd2040, %rd1986, 8;
	shr.u64 	%rd2041, %rd1986, 16;
	shr.u64 	%rd2042, %rd1986, 24;
	shr.u64 	%rd2043, %rd1986, 40;
	shr.u64 	%rd2044, %rd1986, 48;
	shr.u64 	%rd2045, %rd1986, 56;
	shr.u64 	%rd2046, %rd1988, 8;
	shr.u64 	%rd2047, %rd1988, 16;
	shr.u64 	%rd2048, %rd1988, 24;
	shr.u64 	%rd2049, %rd1988, 40;
	shr.u64 	%rd2050, %rd1988, 48;
	shr.u64 	%rd2051, %rd1988, 56;
	shr.u64 	%rd2052, %rd1990, 8;
	shr.u64 	%rd2053, %rd1990, 16;
	shr.u64 	%rd2054, %rd1990, 24;
	shr.u64 	%rd2055, %rd1990, 40;
	shr.u64 	%rd2056, %rd1990, 48;
	shr.u64 	%rd2057, %rd1990, 56;
	shr.u64 	%rd2058, %rd1992, 8;
	shr.u64 	%rd2059, %rd1992, 16;
	shr.u64 	%rd2060, %rd1992, 24;
	shr.u64 	%rd2061, %rd1992, 40;
	shr.u64 	%rd2062, %rd1992, 48;
	shr.u64 	%rd2063, %rd1992, 56;
	shr.u64 	%rd2064, %rd1994, 8;
	shr.u64 	%rd2065, %rd1994, 16;
	shr.u64 	%rd2066, %rd1994, 24;
	shr.u64 	%rd2067, %rd1994, 40;
	shr.u64 	%rd2068, %rd1994, 48;
	shr.u64 	%rd2069, %rd1994, 56;
	shr.u64 	%rd2070, %rd1996, 8;
	shr.u64 	%rd2071, %rd1996, 16;
	shr.u64 	%rd2072, %rd1996, 24;
	shr.u64 	%rd2073, %rd1996, 40;
	shr.u64 	%rd2074, %rd1996, 48;
	shr.u64 	%rd2075, %rd1996, 56;
	cvt.u16.u64 	%rs17335, %rd1998;
	shr.u64 	%rd2076, %rd1998, 8;
	cvt.u16.u64 	%rs17336, %rd2076;
	add.s32 	%r18069, %r18042, %r18047;
	shl.b32 	%r18070, %r18069, 2;
	mov.u32 	%r18071, _ZN6thrust24THRUST_300001_SM_1000_NS8cuda_cub4core6detail5shmemE;
	add.s32 	%r18072, %r18071, %r18070;
	mad.lo.s32 	%r18073, %r18069, 60, %r18072;
	cvt.u32.u64 	%r18074, %rd2008;
	cvt.u32.u64 	%r18075, %rd2007;
	prmt.b32 	%r18076, %r18075, %r18074, 0x3340U;
	{ .reg .b32 tmp; mov.b64 {tmp, %r18077}, %rd1970; }
	cvt.u32.u64 	%r18078, %rd2006;
	prmt.b32 	%r18079, %r18077, %r18078, 0x3340U;
	prmt.b32 	%r18080, %r18079, %r18076, 0x5410U;
	cvt.u32.u64 	%r18081, %rd2005;
	cvt.u32.u64 	%r18082, %rd2004;
	prmt.b32 	%r18083, %r18082, %r18081, 0x3340U;
	cvt.u32.u64 	%r18084, %rd1970;
	cvt.u32.u64 	%r18085, %rd2003;
	prmt.b32 	%r18086, %r18084, %r18085, 0x3340U;
	prmt.b32 	%r18087, %r18086, %r18083, 0x5410U;
	cvt.u32.u64 	%r18088, %rd2014;
	cvt.u32.u64 	%r18089, %rd2013;
	prmt.b32 	%r18090, %r18089, %r18088, 0x3340U;
	{ .reg .b32 tmp; mov.b64 {tmp, %r18091}, %rd1972; }
	cvt.u32.u64 	%r18092, %rd2012;
	prmt.b32 	%r18093, %r18091, %r18092, 0x3340U;
	prmt.b32 	%r18094, %r18093, %r18090, 0x5410U;
	cvt.u32.u64 	%r18095, %rd2011;
	cvt.u32.u64 	%r18096, %rd2010;
	prmt.b32 	%r18097, %r18096, %r18095, 0x3340U;
	cvt.u32.u64 	%r18098, %rd1972;
	cvt.u32.u64 	%r18099, %rd2009;
	prmt.b32 	%r18100, %r18098, %r18099, 0x3340U;
	prmt.b32 	%r18101, %r18100, %r18097, 0x5410U;
	st.shared.v4.b32 	[%r18073], {%r18087, %r18080, %r18101, %r18094};
	cvt.u32.u64 	%r18102, %rd2020;
	cvt.u32.u64 	%r18103, %rd2019;
	prmt.b32 	%r18104, %r18103, %r18102, 0x3340U;
	{ .reg .b32 tmp; mov.b64 {tmp, %r18105}, %rd1974; }
	cvt.u32.u64 	%r18106, %rd2018;
	prmt.b32 	%r18107, %r18105, %r18106, 0x3340U;
	prmt.b32 	%r18108, %r18107, %r18104, 0x5410U;
	cvt.u32.u64 	%r18109, %rd2017;
	cvt.u32.u64 	%r18110, %rd2016;
	prmt.b32 	%r18111, %r18110, %r18109, 0x3340U;
	cvt.u32.u64 	%r18112, %rd1974;
	cvt.u32.u64 	%r18113, %rd2015;
	prmt.b32 	%r18114, %r18112, %r18113, 0x3340U;
	prmt.b32 	%r18115, %r18114, %r18111, 0x5410U;
	cvt.u32.u64 	%r18116, %rd2026;
	cvt.u32.u64 	%r18117, %rd2025;
	prmt.b32 	%r18118, %r18117, %r18116, 0x3340U;
	{ .reg .b32 tmp; mov.b64 {tmp, %r18119}, %rd1976; }
	cvt.u32.u64 	%r18120, %rd2024;
	prmt.b32 	%r18121, %r18119, %r18120, 0x3340U;
	prmt.b32 	%r18122, %r18121, %r18118, 0x5410U;
	cvt.u32.u64 	%r18123, %rd2023;
	cvt.u32.u64 	%r18124, %rd2022;
	prmt.b32 	%r18125, %r18124, %r18123, 0x3340U;
	cvt.u32.u64 	%r18126, %rd1976;
	cvt.u32.u64 	%r18127, %rd2021;
	prmt.b32 	%r18128, %r18126, %r18127, 0x3340U;
	prmt.b32 	%r18129, %r18128, %r18125, 0x5410U;
	st.shared.v4.b32 	[%r18073+16], {%r18115, %r18108, %r18129, %r18122};
	cvt.u32.u64 	%r18130, %rd2032;
	cvt.u32.u64 	%r18131, %rd2031;
	prmt.b32 	%r18132, %r18131, %r18130, 0x3340U;
	{ .reg .b32 tmp; mov.b64 {tmp, %r18133}, %rd1978; }
	cvt.u32.u64 	%r18134, %rd2030;
	prmt.b32 	%r18135, %r18133, %r18134, 0x3340U;
	prmt.b32 	%r18136, %r18135, %r18132, 0x5410U;
	cvt.u32.u64 	%r18137, %rd2029;
	cvt.u32.u64 	%r18138, %rd2028;
	prmt.b32 	%r18139, %r18138, %r18137, 0x3340U;
	cvt.u32.u64 	%r18140, %rd1978;
	cvt.u32.u64 	%r18141, %rd2027;
	prmt.b32 	%r18142, %r18140, %r18141, 0x3340U;
	prmt.b32 	%r18143, %r18142, %r18139, 0x5410U;
	cvt.u32.u64 	%r18144, %rd2038;
	cvt.u32.u64 	%r18145, %rd2037;
	prmt.b32 	%r18146, %r18145, %r18144, 0x3340U;
	{ .reg .b32 tmp; mov.b64 {tmp, %r18147}, %rd1980; }
	cvt.u32.u64 	%r18148, %rd2036;
	prmt.b32 	%r18149, %r18147, %r18148, 0x3340U;
	prmt.b32 	%r18150, %r18149, %r18146, 0x5410U;
	cvt.u32.u64 	%r18151, %rd2035;
	cvt.u32.u64 	%r18152, %rd2034;
	prmt.b32 	%r18153, %r18152, %r18151, 0x3340U;
	cvt.u32.u64 	%r18154, %rd1980;
	cvt.u32.u64 	%r18155, %rd2033;
	prmt.b32 	%r18156, %r18154, %r18155, 0x3340U;
	prmt.b32 	%r18157, %r18156, %r18153, 0x5410U;
	st.shared.v4.b32 	[%r18073+32], {%r18143, %r18136, %r18157, %r18150};
	st.shared.v2.u8 	[%r18073+48], {%rs17333, %rs17334};
	st.shared.u32 	[%r18073+52], %r18066;
	st.shared.u64 	[%r18073+56], %rd1984;
	cvt.u32.u64 	%r18158, %rd2045;
	cvt.u32.u64 	%r18159, %rd2044;
	prmt.b32 	%r18160, %r18159, %r18158, 0x3340U;
	{ .reg .b32 tmp; mov.b64 {tmp, %r18161}, %rd1986; }
	cvt.u32.u64 	%r18162, %rd2043;
	prmt.b32 	%r18163, %r18161, %r18162, 0x3340U;
	prmt.b32 	%r18164, %r18163, %r18160, 0x5410U;
	cvt.u32.u64 	%r18165, %rd2042;
	cvt.u32.u64 	%r18166, %rd2041;
	prmt.b32 	%r18167, %r18166, %r18165, 0x3340U;
	cvt.u32.u64 	%r18168, %rd1986;
	cvt.u32.u64 	%r18169, %rd2040;
	prmt.b32 	%r18170, %r18168, %r18169, 0x3340U;
	prmt.b32 	%r18171, %r18170, %r18167, 0x5410U;
	cvt.u32.u64 	%r18172, %rd2051;
	cvt.u32.u64 	%r18173, %rd2050;
	prmt.b32 	%r18174, %r18173, %r18172, 0x3340U;
	{ .reg .b32 tmp; mov.b64 {tmp, %r18175}, %rd1988; }
	cvt.u32.u64 	%r18176, %rd2049;
	prmt.b32 	%r18177, %r18175, %r18176, 0x3340U;
	prmt.b32 	%r18178, %r18177, %r18174, 0x5410U;
	cvt.u32.u64 	%r18179, %rd2048;
	cvt.u32.u64 	%r18180, %rd2047;
	prmt.b32 	%r18181, %r18180, %r18179, 0x3340U;
	cvt.u32.u64 	%r18182, %rd1988;
	cvt.u32.u64 	%r18183, %rd2046;
	prmt.b32 	%r18184, %r18182, %r18183, 0x3340U;
	prmt.b32 	%r18185, %r18184, %r18181, 0x5410U;
	st.shared.v4.b32 	[%r18073+2048], {%r18171, %r18164, %r18185, %r18178};
	cvt.u32.u64 	%r18186, %rd2057;
	cvt.u32.u64 	%r18187, %rd2056;
	prmt.b32 	%r18188, %r18187, %r18186, 0x3340U;
	{ .reg .b32 tmp; mov.b64 {tmp, %r18189}, %rd1990; }
	cvt.u32.u64 	%r18190, %rd2055;
	prmt.b32 	%r18191, %r18189, %r18190, 0x3340U;
	prmt.b32 	%r18192, %r18191, %r18188, 0x5410U;
	cvt.u32.u64 	%r18193, %rd2054;
	cvt.u32.u64 	%r18194, %rd2053;
	prmt.b32 	%r18195, %r18194, %r18193, 0x3340U;
	cvt.u32.u64 	%r18196, %rd1990;
	cvt.u32.u64 	%r18197, %rd2052;
	prmt.b32 	%r18198, %r18196, %r18197, 0x3340U;
	prmt.b32 	%r18199, %r18198, %r18195, 0x5410U;
	cvt.u32.u64 	%r18200, %rd2063;
	cvt.u32.u64 	%r18201, %rd2062;
	prmt.b32 	%r18202, %r18201, %r18200, 0x3340U;
	{ .reg .b32 tmp; mov.b64 {tmp, %r18203}, %rd1992; }
	cvt.u32.u64 	%r18204, %rd2061;
	prmt.b32 	%r18205, %r18203, %r18204, 0x3340U;
	prmt.b32 	%r18206, %r18205, %r18202, 0x5410U;
	cvt.u32.u64 	%r18207, %rd2060;
	cvt.u32.u64 	%r18208, %rd2059;
	prmt.b32 	%r18209, %r18208, %r18207, 0x3340U;
	cvt.u32.u64 	%r18210, %rd1992;
	cvt.u32.u64 	%r18211, %rd2058;
	prmt.b32 	%r18212, %r18210, %r18211, 0x3340U;
	prmt.b32 	%r18213, %r18212, %r18209, 0x5410U;
	st.shared.v4.b32 	[%r18073+2064], {%r18199, %r18192, %r18213, %r18206};
	cvt.u32.u64 	%r18214, %rd2069;
	cvt.u32.u64 	%r18215, %rd2068;
	prmt.b32 	%r18216, %r18215, %r18214, 0x3340U;
	{ .reg .b32 tmp; mov.b64 {tmp, %r18217}, %rd1994; }
	cvt.u32.u64 	%r18218, %rd2067;
	prmt.b32 	%r18219, %r18217, %r18218, 0x3340U;
	prmt.b32 	%r18220, %r18219, %r18216, 0x5410U;
	cvt.u32.u64 	%r18221, %rd2066;
	cvt.u32.u64 	%r18222, %rd2065;
	prmt.b32 	%r18223, %r18222, %r18221, 0x3340U;
	cvt.u32.u64 	%r18224, %rd1994;
	cvt.u32.u64 	%r18225, %rd2064;
	prmt.b32 	%r18226, %r18224, %r18225, 0x3340U;
	prmt.b32 	%r18227, %r18226, %r18223, 0x5410U;
	cvt.u32.u64 	%r18228, %rd2075;
	cvt.u32.u64 	%r18229, %rd2074;
	prmt.b32 	%r18230, %r18229, %r18228, 0x3340U;
	{ .reg .b32 tmp; mov.b64 {tmp, %r18231}, %rd1996; }
	cvt.u32.u64 	%r18232, %rd2073;
	prmt.b32 	%r18233, %r18231, %r18232, 0x3340U;
	prmt.b32 	%r18234, %r18233, %r18230, 0x5410U;
	cvt.u32.u64 	%r18235, %rd2072;
	cvt.u32.u64 	%r18236, %rd2071;
	prmt.b32 	%r18237, %r18236, %r18235, 0x3340U;
	cvt.u32.u64 	%r18238, %rd1996;
	cvt.u32.u64 	%r18239, %rd2070;
	prmt.b32 	%r18240, %r18238, %r18239, 0x3340U;
	prmt.b32 	%r18241, %r18240, %r18237, 0x5410U;
	st.shared.v4.b32 	[%r18073+2080], {%r18227, %r18220, %r18241, %r18234};
	st.shared.v2.u8 	[%r18073+2096], {%rs17335, %rs17336};
	st.shared.u32 	[%r18073+2100], %r18068;
	st.shared.u64 	[%r18073+2104], %rd2000;
	bar.warp.sync 	-1;
	and.b32  	%r18242, %r18044, 992;
	add.s32 	%r18243, %r18042, %r18242;
	shl.b32 	%r18244, %r18042, 2;
	add.s32 	%r18245, %r18072, %r18244;
	mad.lo.s32 	%r18246, %r18243, 120, %r18245;
	ld.shared.v4.b32 	{%r481, %r482, %r483, %r484}, [%r18246];
	bfe.u32 	%r18247, %r481, 8, 8;
	cvt.u16.u32 	%rs22425, %r18247;
	bfe.u32 	%r18248, %r481, 16, 8;
	cvt.u16.u32 	%rs22426, %r18248;
	bfe.u32 	%r18249, %r481, 24, 8;
	cvt.u16.u32 	%rs22427, %r18249;
	bfe.u32 	%r18250, %r482, 0, 8;
	cvt.u16.u32 	%rs22428, %r18250;
	bfe.u32 	%r18251, %r482, 8, 8;
	cvt.u16.u32 	%rs22429, %r18251;
	bfe.u32 	%r18252, %r482, 16, 8;
	cvt.u16.u32 	%rs22430, %r18252;
	bfe.u32 	%r18253, %r482, 24, 8;
	cvt.u16.u32 	%rs22431, %r18253;
	bfe.u32 	%r18254, %r483, 0, 8;
	cvt.u16.u32 	%rs22432, %r18254;
	bfe.u32 	%r18255, %r483, 8, 8;
	cvt.u16.u32 	%rs22433, %r18255;
	bfe.u32 	%r18256, %r483, 16, 8;
	cvt.u16.u32 	%rs22434, %r18256;
	bfe.u32 	%r18257, %r483, 24, 8;
	cvt.u16.u32 	%rs22435, %r18257;
	bfe.u32 	%r18258, %r484, 0, 8;
	cvt.u16.u32 	%rs22436, %r18258;
	bfe.u32 	%r18259, %r484, 8, 8;
	cvt.u16.u32 	%rs22437, %r18259;
	bfe.u32 	%r18260, %r484, 16, 8;
	cvt.u16.u32 	%rs22438, %r18260;
	bfe.u32 	%r18261, %r484, 24, 8;
	cvt.u16.u32 	%rs22439, %r18261;
	bfe.u32 	%r18262, %r481, 0, 8;
	cvt.u16.u32 	%rs22423, %r18262;
	ld.shared.v4.b32 	{%r485, %r486, %r487, %r488}, [%r18246+16];
	bfe.u32 	%r18263, %r485, 0, 8;
	cvt.u16.u32 	%rs22440, %r18263;
	bfe.u32 	%r18264, %r485, 8, 8;
	cvt.u16.u32 	%rs22441, %r18264;
	bfe.u32 	%r18265, %r485, 16, 8;
	cvt.u16.u32 	%rs22442, %r18265;
	bfe.u32 	%r18266, %r485, 24, 8;
	cvt.u16.u32 	%rs22443, %r18266;
	bfe.u32 	%r18267, %r486, 0, 8;
	cvt.u16.u32 	%rs22444, %r18267;
	bfe.u32 	%r18268, %r486, 8, 8;
	cvt.u16.u32 	%rs22445, %r18268;
	bfe.u32 	%r18269, %r486, 16, 8;
	cvt.u16.u32 	%rs22446, %r18269;
	bfe.u32 	%r18270, %r486, 24, 8;
	cvt.u16.u32 	%rs22447, %r18270;
	bfe.u32 	%r18271, %r487, 0, 8;
	cvt.u16.u32 	%rs22448, %r18271;
	bfe.u32 	%r18272, %r487, 8, 8;
	cvt.u16.u32 	%rs22449, %r18272;
	bfe.u32 	%r18273, %r487, 16, 8;
	cvt.u16.u32 	%rs22450, %r18273;
	bfe.u32 	%r18274, %r487, 24, 8;
	cvt.u16.u32 	%rs22451, %r18274;
	bfe.u32 	%r18275, %r488, 0, 8;
	cvt.u16.u32 	%rs22452, %r18275;
	bfe.u32 	%r18276, %r488, 8, 8;
	cvt.u16.u32 	%rs22453, %r18276;
	bfe.u32 	%r18277, %r488, 16, 8;
	cvt.u16.u32 	%rs22454, %r18277;
	bfe.u32 	%r18278, %r488, 24, 8;
	cvt.u16.u32 	%rs22455, %r18278;
	ld.shared.v4.b32 	{%r489, %r490, %r491, %r492}, [%r18246+32];
	bfe.u32 	%r18279, %r489, 0, 8;
	cvt.u16.u32 	%rs22456, %r18279;
	bfe.u32 	%r18280, %r489, 8, 8;
	cvt.u16.u32 	%rs22457, %r18280;
	bfe.u32 	%r18281, %r489, 16, 8;
	cvt.u16.u32 	%rs22458, %r18281;
	bfe.u32 	%r18282, %r489, 24, 8;
	cvt.u16.u32 	%rs22459, %r18282;
	bfe.u32 	%r18283, %r490, 0, 8;
	cvt.u16.u32 	%rs22460, %r18283;
	bfe.u32 	%r18284, %r490, 8, 8;
	cvt.u16.u32 	%rs22461, %r18284;
	bfe.u32 	%r18285, %r490, 16, 8;
	cvt.u16.u32 	%rs22462, %r18285;
	bfe.u32 	%r18286, %r490, 24, 8;
	cvt.u16.u32 	%rs22463, %r18286;
	bfe.u32 	%r18287, %r491, 0, 8;
	cvt.u16.u32 	%rs22464, %r18287;
	bfe.u32 	%r18288, %r491, 8, 8;
	cvt.u16.u32 	%rs22465, %r18288;
	bfe.u32 	%r18289, %r491, 16, 8;
	cvt.u16.u32 	%rs22466, %r18289;
	bfe.u32 	%r18290, %r491, 24, 8;
	cvt.u16.u32 	%rs22467, %r18290;
	bfe.u32 	%r18291, %r492, 0, 8;
	cvt.u16.u32 	%rs22468, %r18291;
	bfe.u32 	%r18292, %r492, 8, 8;
	cvt.u16.u32 	%rs22469, %r18292;
	bfe.u32 	%r18293, %r492, 16, 8;
	cvt.u16.u32 	%rs22470, %r18293;
	bfe.u32 	%r18294, %r492, 24, 8;
	cvt.u16.u32 	%rs22471, %r18294;
	ld.shared.v2.u8 	{%rs17337, %rs17338}, [%r18246+48];
	mov.b32 	%r493, {%rs17337, %rs17338};
	ld.shared.u32 	%r33437, [%r18246+52];
	ld.shared.f64 	%fd480, [%r18246+56];
	ld.shared.v4.b32 	{%r495, %r496, %r497, %r498}, [%r18246+64];
	bfe.u32 	%r18295, %r495, 0, 8;
	cvt.u16.u32 	%rs22475, %r18295;
	ld.shared.v4.b32 	{%r499, %r500, %r501, %r502}, [%r18246+80];
	ld.shared.v4.b32 	{%r503, %r504, %r505, %r506}, [%r18246+96];
	ld.shared.v2.u8 	{%rs17339, %rs17340}, [%r18246+112];
	mov.b32 	%r507, {%rs17339, %rs17340};
	ld.shared.u32 	%r508, [%r18246+116];
	ld.shared.f64 	%fd47, [%r18246+120];
	bar.sync 	0;
	shl.b32 	%r18296, %r18044, 2;
	add.s32 	%r18297, %r18071, %r18296;
	add.s32 	%r509, %r18297, 1920;
	st.shared.u32 	[%r18297+1920], %r478;
	bar.sync 	0;
	@%p422 bra 	$L__BB1_247;
	ld.shared.u32 	%r33157, [%r509+-4];
$L__BB1_247:
	bfe.u32 	%r18298, %r495, 24, 8;
	cvt.u16.u32 	%rs19574, %r18298;
	bfe.u32 	%r18299, %r495, 16, 8;
	cvt.u16.u32 	%rs19573, %r18299;
	bfe.u32 	%r18300, %r495, 8, 8;
	cvt.u16.u32 	%rs19572, %r18300;
	bfe.u32 	%r18301, %r496, 16, 8;
	cvt.u16.u32 	%rs19577, %r18301;
	bfe.u32 	%r18302, %r496, 8, 8;
	cvt.u16.u32 	%rs19576, %r18302;
	bfe.u32 	%r18303, %r496, 0, 8;
	cvt.u16.u32 	%rs19575, %r18303;
	bfe.u32 	%r18304, %r497, 0, 8;
	cvt.u16.u32 	%rs19579, %r18304;
	bfe.u32 	%r18305, %r496, 24, 8;
	cvt.u16.u32 	%rs19578, %r18305;
	bfe.u32 	%r18306, %r497, 8, 8;
	cvt.u16.u32 	%rs19580, %r18306;
	bfe.u32 	%r18307, %r497, 16, 8;
	cvt.u16.u32 	%rs19581, %r18307;
	bfe.u32 	%r18308, %r498, 0, 8;
	cvt.u16.u32 	%rs19583, %r18308;
	bfe.u32 	%r18309, %r497, 24, 8;
	cvt.u16.u32 	%rs19582, %r18309;
	bfe.u32 	%r18310, %r498, 8, 8;
	cvt.u16.u32 	%rs19584, %r18310;
	bfe.u32 	%r18311, %r498, 16, 8;
	cvt.u16.u32 	%rs19585, %r18311;
	bfe.u32 	%r18312, %r499, 0, 8;
	cvt.u16.u32 	%rs19587, %r18312;
	bfe.u32 	%r18313, %r498, 24, 8;
	cvt.u16.u32 	%rs19586, %r18313;
	bfe.u32 	%r18314, %r499, 8, 8;
	cvt.u16.u32 	%rs19588, %r18314;
	bfe.u32 	%r18315, %r499, 16, 8;
	cvt.u16.u32 	%rs19589, %r18315;
	bfe.u32 	%r18316, %r500, 24, 8;
	cvt.u16.u32 	%rs19594, %r18316;
	bfe.u32 	%r18317, %r500, 16, 8;
	cvt.u16.u32 	%rs19593, %r18317;
	bfe.u32 	%r18318, %r500, 0, 8;
	cvt.u16.u32 	%rs19591, %r18318;
	bfe.u32 	%r18319, %r501, 0, 8;
	cvt.u16.u32 	%rs19595, %r18319;
	bfe.u32 	%r18320, %r501, 8, 8;
	cvt.u16.u32 	%rs19596, %r18320;
	bfe.u32 	%r18321, %r501, 16, 8;
	cvt.u16.u32 	%rs19597, %r18321;
	bfe.u32 	%r18322, %r502, 0, 8;
	cvt.u16.u32 	%rs19599, %r18322;
	bfe.u32 	%r18323, %r501, 24, 8;
	cvt.u16.u32 	%rs19598, %r18323;
	bfe.u32 	%r18324, %r502, 8, 8;
	cvt.u16.u32 	%rs19600, %r18324;
	bfe.u32 	%r18325, %r502, 16, 8;
	cvt.u16.u32 	%rs19601, %r18325;
	bfe.u32 	%r18326, %r503, 0, 8;
	cvt.u16.u32 	%rs19603, %r18326;
	bfe.u32 	%r18327, %r503, 16, 8;
	cvt.u16.u32 	%rs19605, %r18327;
	bfe.u32 	%r18328, %r503, 8, 8;
	cvt.u16.u32 	%rs19604, %r18328;
	bfe.u32 	%r18329, %r502, 24, 8;
	cvt.u16.u32 	%rs19602, %r18329;
	bfe.u32 	%r18330, %r504, 16, 8;
	cvt.u16.u32 	%rs19609, %r18330;
	bfe.u32 	%r18331, %r504, 8, 8;
	cvt.u16.u32 	%rs19608, %r18331;
	bfe.u32 	%r18332, %r505, 0, 8;
	cvt.u16.u32 	%rs19611, %r18332;
	bfe.u32 	%r18333, %r505, 16, 8;
	cvt.u16.u32 	%rs19613, %r18333;
	bfe.u32 	%r18334, %r505, 8, 8;
	cvt.u16.u32 	%rs19612, %r18334;
	bfe.u32 	%r18335, %r504, 24, 8;
	cvt.u16.u32 	%rs19610, %r18335;
	bfe.u32 	%r18336, %r504, 0, 8;
	cvt.u16.u32 	%rs19607, %r18336;
	bfe.u32 	%r18337, %r506, 16, 8;
	cvt.u16.u32 	%rs19617, %r18337;
	bfe.u32 	%r18338, %r506, 8, 8;
	cvt.u16.u32 	%rs19616, %r18338;
	bfe.u32 	%r18339, %r506, 0, 8;
	cvt.u16.u32 	%rs19615, %r18339;
	mov.b32 	{%rs19619, %rs19620}, %r507;
	bfe.u32 	%r18340, %r506, 24, 8;
	cvt.u16.u32 	%rs19618, %r18340;
	bfe.u32 	%r18341, %r505, 24, 8;
	cvt.u16.u32 	%rs19614, %r18341;
	bfe.u32 	%r18342, %r503, 24, 8;
	cvt.u16.u32 	%rs19606, %r18342;
	bfe.u32 	%r18343, %r500, 8, 8;
	cvt.u16.u32 	%rs19592, %r18343;
	bfe.u32 	%r18344, %r499, 24, 8;
	cvt.u16.u32 	%rs19590, %r18344;
	setp.ne.s32 	%p423, %r33157, %r477;
	selp.u32 	%r18345, 1, 0, %p423;
	setp.ne.s32 	%p424, %r477, %r478;
	selp.u32 	%r18346, 1, 0, %p424;
	st.local.v2.b32 	[%rd108+8], {%r481, %r482};
	st.local.v4.b32 	[%rd108+16], {%r483, %r484, %r485, %r486};
	st.local.v4.b32 	[%rd108+32], {%r487, %r488, %r489, %r490};
	st.local.v2.b32 	[%rd108+48], {%r491, %r492};
	mov.b32 	{%rs22472, %rs22473}, %r493;
	st.local.v2.u8 	[%rd108+56], {%rs22472, %rs22473};
	st.local.u32 	[%rd108+60], %r33437;
	st.local.f64 	[%rd108+64], %fd480;
	st.local.u32 	[%rd108], %r18345;
	st.local.v4.b32 	[%rd108+80], {%r495, %r496, %r497, %r498};
	st.local.v4.b32 	[%rd108+96], {%r499, %r500, %r501, %r502};
	st.local.v4.b32 	[%rd108+112], {%r503, %r504, %r505, %r506};
	st.local.v2.u8 	[%rd108+128], {%rs19619, %rs19620};
	st.local.u32 	[%rd108+132], %r508;
	st.local.f64 	[%rd108+136], %fd47;
	st.local.u32 	[%rd108+72], %r18346;
	cvt.u64.u32 	%rd2077, %r18071;
	cvta.shared.u64 	%rd2078, %rd2077;
	add.s64 	%rd2079, %rd2078, 672;
	st.local.u64 	[%rd109], %rd2079;
	add.u64 	%rd2080, %SP, 1392;
	st.local.u64 	[%rd109+8], %rd2080;
	st.local.u32 	[%rd109+20], %r1;
	mov.b32 	%r18349, 0;
	st.local.u32 	[%rd109+84], %r18349;
	mov.b64 	%rd2081, 0;
	st.local.u64 	[%rd109+88], %rd2081;
	mov.b16 	%rs17343, 0;
	st.local.u8 	[%rd109+32], %rs17343;
	st.local.u32 	[%rd109+156], %r18349;
	st.local.u64 	[%rd109+160], %rd2081;
	st.local.u8 	[%rd109+104], %rs17343;
	st.local.u32 	[%rd106], %r18345;
	add.s64 	%rd153, %rd106, 8;
	st.local.v2.b32 	[%rd106+8], {%r481, %r482};
	st.local.v2.b32 	[%rd106+16], {%r483, %r484};
	st.local.v2.b32 	[%rd106+24], {%r485, %r486};
	st.local.v2.b32 	[%rd106+32], {%r487, %r488};
	st.local.v2.b32 	[%rd106+40], {%r489, %r490};
	st.local.v2.b32 	[%rd106+48], {%r491, %r492};
	st.local.v2.u8 	[%rd106+56], {%rs22472, %rs22473};
	st.local.u32 	[%rd106+60], %r33437;
	st.local.f64 	[%rd106+64], %fd480;
	mov.u16 	%rs19571, %rs22475;
	mov.u32 	%r33164, %r508;
	mov.f64 	%fd436, %fd47;
	@%p424 bra 	$L__BB1_259;
	mov.b16 	%rs17344, 0;
	st.local.u8 	[%rd105], %rs17344;
	add.s32 	%r18351, %r508, %r33437;
	st.local.u32 	[%rd105+52], %r18351;
	add.f64 	%fd354, %fd480, %fd47;
	st.local.f64 	[%rd105+56], %fd354;
	mov.b32 	%r33158, 0;
$L__BB1_249:
	mov.u32 	%r524, %r33158;
	cvt.u64.u32 	%rd2082, %r524;
	add.s64 	%rd2083, %rd105, %rd2082;
	ld.local.u8 	%rs17345, [%rd2083];
	setp.ne.s16 	%p425, %rs17345, 0;
	add.s32 	%r33158, %r524, 1;
	@%p425 bra 	$L__BB1_249;
	and.b16  	%rs17346, %rs22423, 255;
	setp.eq.s16 	%p426, %rs17346, 0;
	mov.u32 	%r33160, %r524;
	@%p426 bra 	$L__BB1_253;
	mov.b32 	%r33159, 0;
	mov.u16 	%rs19569, %rs22423;
$L__BB1_252:
	add.s32 	%r18353, %r33159, %r524;
	cvt.u64.u32 	%rd2084, %r18353;
	add.s64 	%rd2085, %rd105, %rd2084;
	st.local.u8 	[%rd2085], %rs19569;
	add.s32 	%r527, %r33159, 1;
	add.s32 	%r33160, %r527, %r524;
	cvt.u64.u32 	%rd2086, %r33159;
	add.s64 	%rd2087, %rd153, %rd2086;
	ld.local.u8 	%rs19569, [%rd2087+1];
	setp.ne.s16 	%p427, %rs19569, 0;
	mov.u32 	%r33159, %r527;
	@%p427 bra 	$L__BB1_252;
$L__BB1_253:
	cvt.u64.u32 	%rd2088, %r33160;
	add.s64 	%rd2089, %rd105, %rd2088;
	mov.b16 	%rs17347, 0;
	st.local.u8 	[%rd2089], %rs17347;
	mov.b32 	%r33161, 0;
$L__BB1_254:
	mov.u32 	%r530, %r33161;
	cvt.u64.u32 	%rd2090, %r530;
	add.s64 	%rd2091, %rd105, %rd2090;
	ld.local.u8 	%rs17348, [%rd2091];
	setp.ne.s16 	%p428, %rs17348, 0;
	add.s32 	%r33161, %r530, 1;
	@%p428 bra 	$L__BB1_254;
	and.b16  	%rs17349, %rs22475, 255;
	setp.eq.s16 	%p429, %rs17349, 0;
	mov.u32 	%r33163, %r530;
	@%p429 bra 	$L__BB1_258;
	mov.b32 	%r33162, 0;
	mov.u16 	%rs19570, %rs22475;
$L__BB1_257:
	add.s32 	%r18356, %r33162, %r530;
	cvt.u64.u32 	%rd2092, %r18356;
	add.s64 	%rd2093, %rd105, %rd2092;
	st.local.u8 	[%rd2093], %rs19570;
	add.s32 	%r533, %r33162, 1;
	add.s32 	%r33163, %r533, %r530;
	cvt.u64.u32 	%rd2094, %r33162;
	add.s64 	%rd2095, %rd108, %rd2094;
	ld.local.u8 	%rs19570, [%rd2095+81];
	setp.ne.s16 	%p430, %rs19570, 0;
	mov.u32 	%r33162, %r533;
	@%p430 bra 	$L__BB1_257;
$L__BB1_258:
	cvt.u64.u32 	%rd2096, %r33163;
	add.s64 	%rd2097, %rd105, %rd2096;
	mov.b16 	%rs17350, 0;
	st.local.u8 	[%rd2097], %rs17350;
	ld.local.v2.b32 	{%r18357, %r18358}, [%rd105];
	bfe.u32 	%r18359, %r18357, 0, 8;
	cvt.u16.u32 	%rs19571, %r18359;
	bfe.u32 	%r18360, %r18357, 8, 8;
	cvt.u16.u32 	%rs19572, %r18360;
	bfe.u32 	%r18361, %r18357, 16, 8;
	cvt.u16.u32 	%rs19573, %r18361;
	bfe.u32 	%r18362, %r18357, 24, 8;
	cvt.u16.u32 	%rs19574, %r18362;
	bfe.u32 	%r18363, %r18358, 0, 8;
	cvt.u16.u32 	%rs19575, %r18363;
	bfe.u32 	%r18364, %r18358, 8, 8;
	cvt.u16.u32 	%rs19576, %r18364;
	bfe.u32 	%r18365, %r18358, 16, 8;
	cvt.u16.u32 	%rs19577, %r18365;
	bfe.u32 	%r18366, %r18358, 24, 8;
	cvt.u16.u32 	%rs19578, %r18366;
	ld.local.v2.b32 	{%r18367, %r18368}, [%rd105+8];
	bfe.u32 	%r18369, %r18367, 0, 8;
	cvt.u16.u32 	%rs19579, %r18369;
	bfe.u32 	%r18370, %r18367, 8, 8;
	cvt.u16.u32 	%rs19580, %r18370;
	bfe.u32 	%r18371, %r18367, 16, 8;
	cvt.u16.u32 	%rs19581, %r18371;
	bfe.u32 	%r18372, %r18367, 24, 8;
	cvt.u16.u32 	%rs19582, %r18372;
	bfe.u32 	%r18373, %r18368, 0, 8;
	cvt.u16.u32 	%rs19583, %r18373;
	bfe.u32 	%r18374, %r18368, 8, 8;
	cvt.u16.u32 	%rs19584, %r18374;
	bfe.u32 	%r18375, %r18368, 16, 8;
	cvt.u16.u32 	%rs19585, %r18375;
	bfe.u32 	%r18376, %r18368, 24, 8;
	cvt.u16.u32 	%rs19586, %r18376;
	ld.local.v2.b32 	{%r18377, %r18378}, [%rd105+16];
	bfe.u32 	%r18379, %r18377, 0, 8;
	cvt.u16.u32 	%rs19587, %r18379;
	bfe.u32 	%r18380, %r18377, 8, 8;
	cvt.u16.u32 	%rs19588, %r18380;
	bfe.u32 	%r18381, %r18377, 16, 8;
	cvt.u16.u32 	%rs19589, %r18381;
	bfe.u32 	%r18382, %r18377, 24, 8;
	cvt.u16.u32 	%rs19590, %r18382;
	bfe.u32 	%r18383, %r18378, 0, 8;
	cvt.u16.u32 	%rs19591, %r18383;
	bfe.u32 	%r18384, %r18378, 8, 8;
	cvt.u16.u32 	%rs19592, %r18384;
	bfe.u32 	%r18385, %r18378, 16, 8;
	cvt.u16.u32 	%rs19593, %r18385;
	bfe.u32 	%r18386, %r18378, 24, 8;
	cvt.u16.u32 	%rs19594, %r18386;
	ld.local.v2.b32 	{%r18387, %r18388}, [%rd105+24];
	bfe.u32 	%r18389, %r18387, 0, 8;
	cvt.u16.u32 	%rs19595, %r18389;
	bfe.u32 	%r18390, %r18387, 8, 8;
	cvt.u16.u32 	%rs19596, %r18390;
	bfe.u32 	%r18391, %r18387, 16, 8;
	cvt.u16.u32 	%rs19597, %r18391;
	bfe.u32 	%r18392, %r18387, 24, 8;
	cvt.u16.u32 	%rs19598, %r18392;
	bfe.u32 	%r18393, %r18388, 0, 8;
	cvt.u16.u32 	%rs19599, %r18393;
	bfe.u32 	%r18394, %r18388, 8, 8;
	cvt.u16.u32 	%rs19600, %r18394;
	bfe.u32 	%r18395, %r18388, 16, 8;
	cvt.u16.u32 	%rs19601, %r18395;
	bfe.u32 	%r18396, %r18388, 24, 8;
	cvt.u16.u32 	%rs19602, %r18396;
	ld.local.v2.b32 	{%r18397, %r18398}, [%rd105+32];
	bfe.u32 	%r18399, %r18397, 0, 8;
	cvt.u16.u32 	%rs19603, %r18399;
	bfe.u32 	%r18400, %r18397, 8, 8;
	cvt.u16.u32 	%rs19604, %r18400;
	bfe.u32 	%r18401, %r18397, 16, 8;
	cvt.u16.u32 	%rs19605, %r18401;
	bfe.u32 	%r18402, %r18397, 24, 8;
	cvt.u16.u32 	%rs19606, %r18402;
	bfe.u32 	%r18403, %r18398, 0, 8;
	cvt.u16.u32 	%rs19607, %r18403;
	bfe.u32 	%r18404, %r18398, 8, 8;
	cvt.u16.u32 	%rs19608, %r18404;
	bfe.u32 	%r18405, %r18398, 16, 8;
	cvt.u16.u32 	%rs19609, %r18405;
	bfe.u32 	%r18406, %r18398, 24, 8;
	cvt.u16.u32 	%rs19610, %r18406;
	ld.local.v2.b32 	{%r18407, %r18408}, [%rd105+40];
	bfe.u32 	%r18409, %r18407, 0, 8;
	cvt.u16.u32 	%rs19611, %r18409;
	bfe.u32 	%r18410, %r18407, 8, 8;
	cvt.u16.u32 	%rs19612, %r18410;
	bfe.u32 	%r18411, %r18407, 16, 8;
	cvt.u16.u32 	%rs19613, %r18411;
	bfe.u32 	%r18412, %r18407, 24, 8;
	cvt.u16.u32 	%rs19614, %r18412;
	bfe.u32 	%r18413, %r18408, 0, 8;
	cvt.u16.u32 	%rs19615, %r18413;
	bfe.u32 	%r18414, %r18408, 8, 8;
	cvt.u16.u32 	%rs19616, %r18414;
	bfe.u32 	%r18415, %r18408, 16, 8;
	cvt.u16.u32 	%rs19617, %r18415;
	bfe.u32 	%r18416, %r18408, 24, 8;
	cvt.u16.u32 	%rs19618, %r18416;
	ld.local.v2.u8 	{%rs19619, %rs19620}, [%rd105+48];
	ld.local.u32 	%r33164, [%rd105+52];
	ld.local.f64 	%fd436, [%rd105+56];
$L__BB1_259:
	setp.ne.s32 	%p431, %r477, %r478;
	selp.u32 	%r18507, 1, 0, %p431;
	setp.ne.s32 	%p432, %r33157, %r477;
	selp.u32 	%r18508, 1, 0, %p432;
	add.s32 	%r18418, %r18507, %r18508;
	st.local.u32 	[%rd106], %r18418;
	cvt.u32.u16 	%r18509, %rs19577;
	cvt.u32.u16 	%r18510, %rs19578;
	prmt.b32 	%r18511, %r18509, %r18510, 0x3340U;
	cvt.u32.u16 	%r18512, %rs19576;
	cvt.u32.u16 	%r18513, %rs19575;
	prmt.b32 	%r18514, %r18513, %r18512, 0x3340U;
	prmt.b32 	%r18515, %r18514, %r18511, 0x5410U;
	cvt.u32.u16 	%r18516, %rs19573;
	cvt.u32.u16 	%r18517, %rs19574;
	prmt.b32 	%r18518, %r18516, %r18517, 0x3340U;
	cvt.u32.u16 	%r18519, %rs19572;
	cvt.u32.u16 	%r18520, %rs19571;
	prmt.b32 	%r18521, %r18520, %r18519, 0x3340U;
	prmt.b32 	%r18522, %r18521, %r18518, 0x5410U;
	st.local.v2.b32 	[%rd106+8], {%r18522, %r18515};
	cvt.u32.u16 	%r18523, %rs19585;
	cvt.u32.u16 	%r18524, %rs19586;
	prmt.b32 	%r18525, %r18523, %r18524, 0x3340U;
	cvt.u32.u16 	%r18526, %rs19584;
	cvt.u32.u16 	%r18527, %rs19583;
	prmt.b32 	%r18528, %r18527, %r18526, 0x3340U;
	prmt.b32 	%r18529, %r18528, %r18525, 0x5410U;
	cvt.u32.u16 	%r18530, %rs19581;
	cvt.u32.u16 	%r18531, %rs19582;
	prmt.b32 	%r18532, %r18530, %r18531, 0x3340U;
	cvt.u32.u16 	%r18533, %rs19580;
	cvt.u32.u16 	%r18534, %rs19579;
	prmt.b32 	%r18535, %r18534, %r18533, 0x3340U;
	prmt.b32 	%r18536, %r18535, %r18532, 0x5410U;
	st.local.v2.b32 	[%rd106+16], {%r18536, %r18529};
	cvt.u32.u16 	%r18537, %rs19593;
	cvt.u32.u16 	%r18538, %rs19594;
	prmt.b32 	%r18539, %r18537, %r18538, 0x3340U;
	cvt.u32.u16 	%r18540, %rs19592;
	cvt.u32.u16 	%r18541, %rs19591;
	prmt.b32 	%r18542, %r18541, %r18540, 0x3340U;
	prmt.b32 	%r18543, %r18542, %r18539, 0x5410U;
	cvt.u32.u16 	%r18544, %rs19589;
	cvt.u32.u16 	%r18545, %rs19590;
	prmt.b32 	%r18546, %r18544, %r18545, 0x3340U;
	cvt.u32.u16 	%r18547, %rs19588;
	cvt.u32.u16 	%r18548, %rs19587;
	prmt.b32 	%r18549, %r18548, %r18547, 0x3340U;
	prmt.b32 	%r18550, %r18549, %r18546, 0x5410U;
	st.local.v2.b32 	[%rd106+24], {%r18550, %r18543};
	cvt.u32.u16 	%r18551, %rs19601;
	cvt.u32.u16 	%r18552, %rs19602;
	prmt.b32 	%r18553, %r18551, %r18552, 0x3340U;
	cvt.u32.u16 	%r18554, %rs19600;
	cvt.u32.u16 	%r18555, %rs19599;
	prmt.b32 	%r18556, %r18555, %r18554, 0x3340U;
	prmt.b32 	%r18557, %r18556, %r18553, 0x5410U;
	cvt.u32.u16 	%r18558, %rs19597;
	cvt.u32.u16 	%r18559, %rs19598;
	prmt.b32 	%r18560, %r18558, %r18559, 0x3340U;
	cvt.u32.u16 	%r18561, %rs19596;
	cvt.u32.u16 	%r18562, %rs19595;
	prmt.b32 	%r18563, %r18562, %r18561, 0x3340U;
	prmt.b32 	%r18564, %r18563, %r18560, 0x5410U;
	st.local.v2.b32 	[%rd106+32], {%r18564, %r18557};
	cvt.u32.u16 	%r18565, %rs19609;
	cvt.u32.u16 	%r18566, %rs19610;
	prmt.b32 	%r18567, %r18565, %r18566, 0x3340U;
	cvt.u32.u16 	%r18568, %rs19608;
	cvt.u32.u16 	%r18569, %rs19607;
	prmt.b32 	%r18570, %r18569, %r18568, 0x3340U;
	prmt.b32 	%r18571, %r18570, %r18567, 0x5410U;
	cvt.u32.u16 	%r18572, %rs19605;
	cvt.u32.u16 	%r18573, %rs19606;
	prmt.b32 	%r18574, %r18572, %r18573, 0x3340U;
	cvt.u32.u16 	%r18575, %rs19604;
	cvt.u32.u16 	%r18576, %rs19603;
	prmt.b32 	%r18577, %r18576, %r18575, 0x3340U;
	prmt.b32 	%r18578, %r18577, %r18574, 0x5410U;
	st.local.v2.b32 	[%rd106+40], {%r18578, %r18571};
	cvt.u32.u16 	%r18579, %rs19617;
	cvt.u32.u16 	%r18580, %rs19618;
	prmt.b32 	%r18581, %r18579, %r18580, 0x3340U;
	cvt.u32.u16 	%r18582, %rs19616;
	cvt.u32.u16 	%r18583, %rs19615;
	prmt.b32 	%r18584, %r18583, %r18582, 0x3340U;
	prmt.b32 	%r18585, %r18584, %r18581, 0x5410U;
	cvt.u32.u16 	%r18586, %rs19613;
	cvt.u32.u16 	%r18587, %rs19614;
	prmt.b32 	%r18588, %r18586, %r18587, 0x3340U;
	cvt.u32.u16 	%r18589, %rs19612;
	cvt.u32.u16 	%r18590, %rs19611;
	prmt.b32 	%r18591, %r18590, %r18589, 0x3340U;
	prmt.b32 	%r18592, %r18591, %r18588, 0x5410U;
	st.local.v2.b32 	[%rd106+48], {%r18592, %r18585};
	st.local.v2.u8 	[%rd106+56], {%rs19619, %rs19620};
	st.local.u32 	[%rd106+60], %r33164;
	st.local.f64 	[%rd106+64], %fd436;
	mov.b64 	%rd2098, %fd436;
	mov.b64 	{%r18498, %r18503}, %rd2098;
	st.local.u32 	[%rd107], %r18418;
	st.local.v2.b32 	[%rd107+8], {%r18522, %r18515};
	st.local.v2.b32 	[%rd107+16], {%r18536, %r18529};
	st.local.v2.b32 	[%rd107+24], {%r18550, %r18543};
	st.local.v2.b32 	[%rd107+32], {%r18564, %r18557};
	st.local.v2.b32 	[%rd107+40], {%r18578, %r18571};
	st.local.v2.b32 	[%rd107+48], {%r18592, %r18585};
	st.local.v2.u8 	[%rd107+56], {%rs19619, %rs19620};
	st.local.u32 	[%rd107+60], %r33164;
	st.local.f64 	[%rd107+64], %fd436;
	mov.b32 	%r18505, 0;
	st.local.u32 	[%rd104+60], %r18505;
	mov.b64 	%rd2099, 0;
	st.local.u64 	[%rd104+64], %rd2099;
	mov.b16 	%rs17351, 0;
	st.local.u8 	[%rd104+8], %rs17351;
	add.s64 	%rd154, %rd102, 8;
	add.s64 	%rd155, %rd103, 8;
	st.local.u32 	[%rd102], %r18418;
	st.local.v2.b32 	[%rd102+8], {%r18522, %r18515};
	st.local.v2.b32 	[%rd102+16], {%r18536, %r18529};
	st.local.v2.b32 	[%rd102+24], {%r18550, %r18543};
	st.local.v2.b32 	[%rd102+32], {%r18564, %r18557};
	st.local.v2.b32 	[%rd102+40], {%r18578, %r18571};
	st.local.v2.b32 	[%rd102+48], {%r18592, %r18585};
	st.local.v2.u8 	[%rd102+56], {%rs19619, %rs19620};
	st.local.u32 	[%rd102+60], %r33164;
	st.local.f64 	[%rd102+64], %fd436;
	and.b32  	%r18593, %r18520, 255;
	and.b16  	%rs17352, %rs19572, 255;
	mul.wide.u16 	%r18594, %rs17352, 256;
	or.b32  	%r18595, %r18594, %r18593;
	shl.b32 	%r18596, %r18516, 16;
	and.b32  	%r18597, %r18596, 16711680;
	or.b32  	%r18598, %r18595, %r18597;
	shl.b32 	%r18599, %r18517, 24;
	or.b32  	%r18428, %r18598, %r18599;
	and.b32  	%r18600, %r18513, 255;
	and.b16  	%rs17353, %rs19576, 255;
	mul.wide.u16 	%r18601, %rs17353, 256;
	or.b32  	%r18602, %r18601, %r18600;
	shl.b32 	%r18603, %r18509, 16;
	and.b32  	%r18604, %r18603, 16711680;
	or.b32  	%r18605, %r18602, %r18604;
	shl.b32 	%r18606, %r18510, 24;
	or.b32  	%r18433, %r18605, %r18606;
	and.b32  	%r18607, %r18534, 255;
	and.b16  	%rs17354, %rs19580, 255;
	mul.wide.u16 	%r18608, %rs17354, 256;
	or.b32  	%r18609, %r18608, %r18607;
	shl.b32 	%r18610, %r18530, 16;
	and.b32  	%r18611, %r18610, 16711680;
	or.b32  	%r18612, %r18609, %r18611;
	shl.b32 	%r18613, %r18531, 24;
	or.b32  	%r18438, %r18612, %r18613;
	and.b32  	%r18614, %r18527, 255;
	and.b16  	%rs17355, %rs19584, 255;
	mul.wide.u16 	%r18615, %rs17355, 256;
	or.b32  	%r18616, %r18615, %r18614;
	shl.b32 	%r18617, %r18523, 16;
	and.b32  	%r18618, %r18617, 16711680;
	or.b32  	%r18619, %r18616, %r18618;
	shl.b32 	%r18620, %r18524, 24;
	or.b32  	%r18443, %r18619, %r18620;
	and.b32  	%r18621, %r18548, 255;
	and.b16  	%rs17356, %rs19588, 255;
	mul.wide.u16 	%r18622, %rs17356, 256;
	or.b32  	%r18623, %r18622, %r18621;
	shl.b32 	%r18624, %r18544, 16;
	and.b32  	%r18625, %r18624, 16711680;
	or.b32  	%r18626, %r18623, %r18625;
	shl.b32 	%r18627, %r18545, 24;
	or.b32  	%r18448, %r18626, %r18627;
	and.b32  	%r18628, %r18541, 255;
	and.b16  	%rs17357, %rs19592, 255;
	mul.wide.u16 	%r18629, %rs17357, 256;
	or.b32  	%r18630, %r18629, %r18628;
	shl.b32 	%r18631, %r18537, 16;
	and.b32  	%r18632, %r18631, 16711680;
	or.b32  	%r18633, %r18630, %r18632;
	shl.b32 	%r18634, %r18538, 24;
	or.b32  	%r18453, %r18633, %r18634;
	and.b32  	%r18635, %r18562, 255;
	and.b16  	%rs17358, %rs19596, 255;
	mul.wide.u16 	%r18636, %rs17358, 256;
	or.b32  	%r18637, %r18636, %r18635;
	shl.b32 	%r18638, %r18558, 16;
	and.b32  	%r18639, %r18638, 16711680;
	or.b32  	%r18640, %r18637, %r18639;
	shl.b32 	%r18641, %r18559, 24;
	or.b32  	%r18458, %r18640, %r18641;
	and.b32  	%r18642, %r18555, 255;
	and.b16  	%rs17359, %rs19600, 255;
	mul.wide.u16 	%r18643, %rs17359, 256;
	or.b32  	%r18644, %r18643, %r18642;
	shl.b32 	%r18645, %r18551, 16;
	and.b32  	%r18646, %r18645, 16711680;
	or.b32  	%r18647, %r18644, %r18646;
	shl.b32 	%r18648, %r18552, 24;
	or.b32  	%r18463, %r18647, %r18648;
	and.b32  	%r18649, %r18576, 255;
	and.b16  	%rs17360, %rs19604, 255;
	mul.wide.u16 	%r18650, %rs17360, 256;
	or.b32  	%r18651, %r18650, %r18649;
	shl.b32 	%r18652, %r18572, 16;
	and.b32  	%r18653, %r18652, 16711680;
	or.b32  	%r18654, %r18651, %r18653;
	shl.b32 	%r18655, %r18573, 24;
	or.b32  	%r18468, %r18654, %r18655;
	and.b32  	%r18656, %r18569, 255;
	and.b16  	%rs17361, %rs19608, 255;
	mul.wide.u16 	%r18657, %rs17361, 256;
	or.b32  	%r18658, %r18657, %r18656;
	shl.b32 	%r18659, %r18565, 16;
	and.b32  	%r18660, %r18659, 16711680;
	or.b32  	%r18661, %r18658, %r18660;
	shl.b32 	%r18662, %r18566, 24;
	or.b32  	%r18473, %r18661, %r18662;
	and.b32  	%r18663, %r18590, 255;
	and.b16  	%rs17362, %rs19612, 255;
	mul.wide.u16 	%r18664, %rs17362, 256;
	or.b32  	%r18665, %r18664, %r18663;
	shl.b32 	%r18666, %r18586, 16;
	and.b32  	%r18667, %r18666, 16711680;
	or.b32  	%r18668, %r18665, %r18667;
	shl.b32 	%r18669, %r18587, 24;
	or.b32  	%r18478, %r18668, %r18669;
	and.b32  	%r18670, %r18583, 255;
	and.b16  	%rs17363, %rs19616, 255;
	mul.wide.u16 	%r18671, %rs17363, 256;
	or.b32  	%r18672, %r18671, %r18670;
	shl.b32 	%r18673, %r18579, 16;
	and.b32  	%r18674, %r18673, 16711680;
	or.b32  	%r18675, %r18672, %r18674;
	shl.b32 	%r18676, %r18580, 24;
	or.b32  	%r18483, %r18675, %r18676;
	cvt.u32.u16 	%r18677, %rs19619;
	and.b32  	%r18678, %r18677, 255;
	and.b16  	%rs17364, %rs19620, 255;
	mul.wide.u16 	%r18679, %rs17364, 256;
	or.b32  	%r18488, %r18679, %r18678;
	mov.b32 	%r18504, 1;
	mov.b32 	%r18506, -1;
	// begin inline asm
	shfl.sync.up.b32 %r18417, %r18418, %r18504, %r18505, %r18506;
	// end inline asm
	// begin inline asm
	shfl.sync.up.b32 %r18422, %r18423, %r18504, %r18505, %r18506;
	// end inline asm
	// begin inline asm
	shfl.sync.up.b32 %r18427, %r18428, %r18504, %r18505, %r18506;
	// end inline asm
	// begin inline asm
	shfl.sync.up.b32 %r18432, %r18433, %r18504, %r18505, %r18506;
	// end inline asm
	// begin inline asm
	shfl.sync.up.b32 %r18437, %r18438, %r18504, %r18505, %r18506;
	// end inline asm
	// begin inline asm
	shfl.sync.up.b32 %r18442, %r18443, %r18504, %r18505, %r18506;
	// end inline asm
	// begin inline asm
	shfl.sync.up.b32 %r18447, %r18448, %r18504, %r18505, %r18506;
	// end inline asm
	// begin inline asm
	shfl.sync.up.b32 %r18452, %r18453, %r18504, %r18505, %r18506;
	// end inline asm
	// begin inline asm
	shfl.sync.up.b32 %r18457, %r18458, %r18504, %r18505, %r18506;
	// end inline asm
	// begin inline asm
	shfl.sync.up.b32 %r18462, %r18463, %r18504, %r18505, %r18506;
	// end inline asm
	// begin inline asm
	shfl.sync.up.b32 %r18467, %r18468, %r18504, %r18505, %r18506;
	// end inline asm
	// begin inline asm
	shfl.sync.up.b32 %r18472, %r18473, %r18504, %r18505, %r18506;
	// end inline asm
	// begin inline asm
	shfl.sync.up.b32 %r18477, %r18478, %r18504, %r18505, %r18506;
	// end inline asm
	// begin inline asm
	shfl.sync.up.b32 %r18482, %r18483, %r18504, %r18505, %r18506;
	// end inline asm
	// begin inline asm
	shfl.sync.up.b32 %r18487, %r18488, %r18504, %r18505, %r18506;
	// end inline asm
	// begin inline asm
	shfl.sync.up.b32 %r18492, %r33164, %r18504, %r18505, %r18506;
	// end inline asm
	// begin inline asm
	shfl.sync.up.b32 %r18497, %r18498, %r18504, %r18505, %r18506;
	// end inline asm
	// begin inline asm
	shfl.sync.up.b32 %r18502, %r18503, %r18504, %r18505, %r18506;
	// end inline asm
	mov.b64 	%rd2100, {%r18497, %r18502};
	mov.b64 	%fd50, %rd2100;
	cvt.u16.u32 	%rs19621, %r18427;
	cvt.u16.u32 	%rs17365, %r18487;
	shr.u32 	%r18680, %r18487, 8;
	cvt.u16.u32 	%rs17366, %r18680;
	st.local.u32 	[%rd103], %r18417;
	st.local.v2.b32 	[%rd103+8], {%r18427, %r18432};
	st.local.v2.b32 	[%rd103+16], {%r18437, %r18442};
	st.local.v2.b32 	[%rd103+24], {%r18447, %r18452};
	st.local.v2.b32 	[%rd103+32], {%r18457, %r18462};
	st.local.v2.b32 	[%rd103+40], {%r18467, %r18472};
	st.local.v2.b32 	[%rd103+48], {%r18477, %r18482};
	st.local.v2.u8 	[%rd103+56], {%rs17365, %rs17366};
	st.local.u32 	[%rd103+60], %r18492;
	st.local.v2.u32 	[%rd103+64], {%r18497, %r18502};
	setp.ne.s32 	%p433, %r18418, 0;
	mov.u16 	%rs19722, %rs19571;
	mov.u16 	%rs19721, %rs19572;
	mov.u16 	%rs19720, %rs19573;
	mov.u16 	%rs19719, %rs19574;
	mov.u16 	%rs19718, %rs19575;
	mov.u16 	%rs19717, %rs19576;
	mov.u16 	%rs19716, %rs19577;
	mov.u16 	%rs19715, %rs19578;
	mov.u16 	%rs19714, %rs19579;
	mov.u16 	%rs19713, %rs19580;
	mov.u16 	%rs19712, %rs19581;
	mov.u16 	%rs19711, %rs19582;
	mov.u16 	%rs19710, %rs19583;
	mov.u16 	%rs19709, %rs19584;
	mov.u16 	%rs19708, %rs19585;
	mov.u16 	%rs19707, %rs19586;
	mov.u16 	%rs19706, %rs19587;
	mov.u16 	%rs19705, %rs19588;
	mov.u16 	%rs19704, %rs19589;
	mov.u16 	%rs19703, %rs19590;
	mov.u16 	%rs19702, %rs19591;
	mov.u16 	%rs19701, %rs19592;
	mov.u16 	%rs19700, %rs19593;
	mov.u16 	%rs19699, %rs19594;
	mov.u16 	%rs19698, %rs19595;
	mov.u16 	%rs19697, %rs19596;
	mov.u16 	%rs19696, %rs19597;
	mov.u16 	%rs19695, %rs19598;
	mov.u16 	%rs19694, %rs19599;
	mov.u16 	%rs19693, %rs19600;
	mov.u16 	%rs19692, %rs19601;
	mov.u16 	%rs19691, %rs19602;
	mov.u16 	%rs19690, %rs19603;
	mov.u16 	%rs19689, %rs19604;
	mov.u16 	%rs19688, %rs19605;
	mov.u16 	%rs19687, %rs19606;
	mov.u16 	%rs19686, %rs19607;
	mov.u16 	%rs19685, %rs19608;
	mov.u16 	%rs19684, %rs19609;
	mov.u16 	%rs19683, %rs19610;
	mov.u16 	%rs19682, %rs19611;
	mov.u16 	%rs19681, %rs19612;
	mov.u16 	%rs19680, %rs19613;
	mov.u16 	%rs19679, %rs19614;
	mov.u16 	%rs19678, %rs19615;
	mov.u16 	%rs19677, %rs19616;
	mov.u16 	%rs19676, %rs19617;
	mov.u16 	%rs19675, %rs19618;
	mov.u16 	%rs19674, %rs19619;
	mov.u16 	%rs19673, %rs19620;
	mov.u32 	%r33176, %r33164;
	mov.u32 	%r33174, %r18498;
	mov.u32 	%r33175, %r18503;
	@%p433 bra 	$L__BB1_271;
	mov.b16 	%rs17367, 0;
	st.local.u8 	[%rd101], %rs17367;
	add.s32 	%r18682, %r33164, %r18492;
	st.local.u32 	[%rd101+52], %r18682;
	add.f64 	%fd355, %fd436, %fd50;
	st.local.f64 	[%rd101+56], %fd355;
	mov.b32 	%r33165, 0;
$L__BB1_261:
	mov.u32 	%r542, %r33165;
	cvt.u64.u32 	%rd2101, %r542;
	add.s64 	%rd2102, %rd101, %rd2101;
	ld.local.u8 	%rs17368, [%rd2102];
	setp.ne.s16 	%p434, %rs17368, 0;
	add.s32 	%r33165, %r542, 1;
	@%p434 bra 	$L__BB1_261;
	and.b16  	%rs17369, %rs19621, 255;
	setp.eq.s16 	%p435, %rs17369, 0;
	mov.u32 	%r33167, %r542;
	@%p435 bra 	$L__BB1_265;
	mov.b32 	%r33166, 0;
$L__BB1_264:
	add.s32 	%r18684, %r33166, %r542;
	cvt.u64.u32 	%rd2103, %r18684;
	add.s64 	%rd2104, %rd101, %rd2103;
	st.local.u8 	[%rd2104], %rs19621;
	add.s32 	%r545, %r33166, 1;
	add.s32 	%r33167, %r545, %r542;
	cvt.u64.u32 	%rd2105, %r33166;
	add.s64 	%rd2106, %rd155, %rd2105;
	ld.local.u8 	%rs19621, [%rd2106+1];
	setp.ne.s16 	%p436, %rs19621, 0;
	mov.u32 	%r33166, %r545;
	@%p436 bra 	$L__BB1_264;
$L__BB1_265:
	cvt.u64.u32 	%rd2107, %r33167;
	add.s64 	%rd2108, %rd101, %rd2107;
	mov.b16 	%rs17370, 0;
	st.local.u8 	[%rd2108], %rs17370;
	mov.b32 	%r33168, 0;
$L__BB1_266:
	mov.u32 	%r548, %r33168;
	cvt.u64.u32 	%rd2109, %r548;
	add.s64 	%rd2110, %rd101, %rd2109;
	ld.local.u8 	%rs17371, [%rd2110];
	setp.ne.s16 	%p437, %rs17371, 0;
	add.s32 	%r33168, %r548, 1;
	@%p437 bra 	$L__BB1_266;
	and.b16  	%rs17372, %rs19571, 255;
	setp.eq.s16 	%p438, %rs17372, 0;
	mov.u32 	%r33170, %r548;
	@%p438 bra 	$L__BB1_270;
	mov.b32 	%r33169, 0;
	mov.u16 	%rs19622, %rs19571;
$L__BB1_269:
	add.s32 	%r18687, %r33169, %r548;
	cvt.u64.u32 	%rd2111, %r18687;
	add.s64 	%rd2112, %rd101, %rd2111;
	st.local.u8 	[%rd2112], %rs19622;
	add.s32 	%r551, %r33169, 1;
	add.s32 	%r33170, %r551, %r548;
	cvt.u64.u32 	%rd2113, %r33169;
	add.s64 	%rd2114, %rd154, %rd2113;
	ld.local.u8 	%rs19622, [%rd2114+1];
	setp.ne.s16 	%p439, %rs19622, 0;
	mov.u32 	%r33169, %r551;
	@%p439 bra 	$L__BB1_269;
$L__BB1_270:
	cvt.u64.u32 	%rd2115, %r33170;
	add.s64 	%rd2116, %rd101, %rd2115;
	mov.b16 	%rs17373, 0;
	st.local.u8 	[%rd2116], %rs17373;
	ld.local.v2.b32 	{%r18688, %r18689}, [%rd101];
	bfe.u32 	%r18690, %r18688, 0, 8;
	cvt.u16.u32 	%rs19722, %r18690;
	bfe.u32 	%r18691, %r18688, 8, 8;
	cvt.u16.u32 	%rs19721, %r18691;
	bfe.u32 	%r18692, %r18688, 16, 8;
	cvt.u16.u32 	%rs19720, %r18692;
	bfe.u32 	%r18693, %r18688, 24, 8;
	cvt.u16.u32 	%rs19719, %r18693;
	bfe.u32 	%r18694, %r18689, 0, 8;
	cvt.u16.u32 	%rs19718, %r18694;
	bfe.u32 	%r18695, %r18689, 8, 8;
	cvt.u16.u32 	%rs19717, %r18695;
	bfe.u32 	%r18696, %r18689, 16, 8;
	cvt.u16.u32 	%rs19716, %r18696;
	bfe.u32 	%r18697, %r18689, 24, 8;
	cvt.u16.u32 	%rs19715, %r18697;
	ld.local.v2.b32 	{%r18698, %r18699}, [%rd101+8];
	bfe.u32 	%r18700, %r18698, 0, 8;
	cvt.u16.u32 	%rs19714, %r18700;
	bfe.u32 	%r18701, %r18698, 8, 8;
	cvt.u16.u32 	%rs19713, %r18701;
	bfe.u32 	%r18702, %r18698, 16, 8;
	cvt.u16.u32 	%rs19712, %r18702;
	bfe.u32 	%r18703, %r18698, 24, 8;
	cvt.u16.u32 	%rs19711, %r18703;
	bfe.u32 	%r18704, %r18699, 0, 8;
	cvt.u16.u32 	%rs19710, %r18704;
	bfe.u32 	%r18705, %r18699, 8, 8;
	cvt.u16.u32 	%rs19709, %r18705;
	bfe.u32 	%r18706, %r18699, 16, 8;
	cvt.u16.u32 	%rs19708, %r18706;
	bfe.u32 	%r18707, %r18699, 24, 8;
	cvt.u16.u32 	%rs19707, %r18707;
	ld.local.v2.b32 	{%r18708, %r18709}, [%rd101+16];
	bfe.u32 	%r18710, %r18708, 0, 8;
	cvt.u16.u32 	%rs19706, %r18710;
	bfe.u32 	%r18711, %r18708, 8, 8;
	cvt.u16.u32 	%rs19705, %r18711;
	bfe.u32 	%r18712, %r18708, 16, 8;
	cvt.u16.u32 	%rs19704, %r18712;
	bfe.u32 	%r18713, %r18708, 24, 8;
	cvt.u16.u32 	%rs19703, %r18713;
	bfe.u32 	%r18714, %r18709, 0, 8;
	cvt.u16.u32 	%rs19702, %r18714;
	bfe.u32 	%r18715, %r18709, 8, 8;
	cvt.u16.u32 	%rs19701, %r18715;
	bfe.u32 	%r18716, %r18709, 16, 8;
	cvt.u16.u32 	%rs19700, %r18716;
	bfe.u32 	%r18717, %r18709, 24, 8;
	cvt.u16.u32 	%rs19699, %r18717;
	ld.local.v2.b32 	{%r18718, %r18719}, [%rd101+24];
	bfe.u32 	%r18720, %r18718, 0, 8;
	cvt.u16.u32 	%rs19698, %r18720;
	bfe.u32 	%r18721, %r18718, 8, 8;
	cvt.u16.u32 	%rs19697, %r18721;
	bfe.u32 	%r18722, %r18718, 16, 8;
	cvt.u16.u32 	%rs19696, %r18722;
	bfe.u32 	%r18723, %r18718, 24, 8;
	cvt.u16.u32 	%rs19695, %r18723;
	bfe.u32 	%r18724, %r18719, 0, 8;
	cvt.u16.u32 	%rs19694, %r18724;
	bfe.u32 	%r18725, %r18719, 8, 8;
	cvt.u16.u32 	%rs19693, %r18725;
	bfe.u32 	%r18726, %r18719, 16, 8;
	cvt.u16.u32 	%rs19692, %r18726;
	bfe.u32 	%r18727, %r18719, 24, 8;
	cvt.u16.u32 	%rs19691, %r18727;
	ld.local.v2.b32 	{%r18728, %r18729}, [%rd101+32];
	bfe.u32 	%r18730, %r18728, 0, 8;
	cvt.u16.u32 	%rs19690, %r18730;
	bfe.u32 	%r18731, %r18728, 8, 8;
	cvt.u16.u32 	%rs19689, %r18731;
	bfe.u32 	%r18732, %r18728, 16, 8;
	cvt.u16.u32 	%rs19688, %r18732;
	bfe.u32 	%r18733, %r18728, 24, 8;
	cvt.u16.u32 	%rs19687, %r18733;
	bfe.u32 	%r18734, %r18729, 0, 8;
	cvt.u16.u32 	%rs19686, %r18734;
	bfe.u32 	%r18735, %r18729, 8, 8;
	cvt.u16.u32 	%rs19685, %r18735;
	bfe.u32 	%r18736, %r18729, 16, 8;
	cvt.u16.u32 	%rs19684, %r18736;
	bfe.u32 	%r18737, %r18729, 24, 8;
	cvt.u16.u32 	%rs19683, %r18737;
	ld.local.v2.b32 	{%r18738, %r18739}, [%rd101+40];
	bfe.u32 	%r18740, %r18738, 0, 8;
	cvt.u16.u32 	%rs19682, %r18740;
	bfe.u32 	%r18741, %r18738, 8, 8;
	cvt.u16.u32 	%rs19681, %r18741;
	bfe.u32 	%r18742, %r18738, 16, 8;
	cvt.u16.u32 	%rs19680, %r18742;
	bfe.u32 	%r18743, %r18738, 24, 8;
	cvt.u16.u32 	%rs19679, %r18743;
	bfe.u32 	%r18744, %r18739, 0, 8;
	cvt.u16.u32 	%rs19678, %r18744;
	bfe.u32 	%r18745, %r18739, 8, 8;
	cvt.u16.u32 	%rs19677, %r18745;
	bfe.u32 	%r18746, %r18739, 16, 8;
	cvt.u16.u32 	%rs19676, %r18746;
	bfe.u32 	%r18747, %r18739, 24, 8;
	cvt.u16.u32 	%rs19675, %r18747;
	ld.local.v2.u8 	{%rs19674, %rs19673}, [%rd101+48];
	ld.local.u32 	%r33176, [%rd101+52];
	ld.local.v2.u32 	{%r33174, %r33175}, [%rd101+56];
$L__BB1_271:
	setp.gt.s32 	%p440, %r18042, 0;
	setp.ne.s32 	%p441, %r477, %r478;
	selp.u32 	%r18748, 1, 0, %p441;
	setp.ne.s32 	%p442, %r33157, %r477;
	selp.u32 	%r18749, 1, 0, %p442;
	add.s32 	%r18750, %r18748, %r18749;
	add.s32 	%r33177, %r18750, %r18417;
	@%p440 bra 	$L__BB1_273;
	setp.ne.s32 	%p443, %r477, %r478;
	selp.u32 	%r18751, 1, 0, %p443;
	setp.ne.s32 	%p444, %r33157, %r477;
	selp.u32 	%r18752, 1, 0, %p444;
	add.s32 	%r33177, %r18751, %r18752;
	mov.u32 	%r33174, %r18498;
	mov.u32 	%r33175, %r18503;
	mov.u32 	%r33176, %r33164;
	mov.u16 	%rs19673, %rs19620;
	mov.u16 	%rs19674, %rs19619;
	mov.u16 	%rs19675, %rs19618;
	mov.u16 	%rs19676, %rs19617;
	mov.u16 	%rs19677, %rs19616;
	mov.u16 	%rs19678, %rs19615;
	mov.u16 	%rs19679, %rs19614;
	mov.u16 	%rs19680, %rs19613;
	mov.u16 	%rs19681, %rs19612;
	mov.u16 	%rs19682, %rs19611;
	mov.u16 	%rs19683, %rs19610;
	mov.u16 	%rs19684, %rs19609;
	mov.u16 	%rs19685, %rs19608;
	mov.u16 	%rs19686, %rs19607;
	mov.u16 	%rs19687, %rs19606;
	mov.u16 	%rs19688, %rs19605;
	mov.u16 	%rs19689, %rs19604;
	mov.u16 	%rs19690, %rs19603;
	mov.u16 	%rs19691, %rs19602;
	mov.u16 	%rs19692, %rs19601;
	mov.u16 	%rs19693, %rs19600;
	mov.u16 	%rs19694, %rs19599;
	mov.u16 	%rs19695, %rs19598;
	mov.u16 	%rs19696, %rs19597;
	mov.u16 	%rs19697, %rs19596;
	mov.u16 	%rs19698, %rs19595;
	mov.u16 	%rs19699, %rs19594;
	mov.u16 	%rs19700, %rs19593;
	mov.u16 	%rs19701, %rs19592;
	mov.u16 	%rs19702, %rs19591;
	mov.u16 	%rs19703, %rs19590;
	mov.u16 	%rs19704, %rs19589;
	mov.u16 	%rs19705, %rs19588;
	mov.u16 	%rs19706, %rs19587;
	mov.u16 	%rs19707, %rs19586;
	mov.u16 	%rs19708, %rs19585;
	mov.u16 	%rs19709, %rs19584;
	mov.u16 	%rs19710, %rs19583;
	mov.u16 	%rs19711, %rs19582;
	mov.u16 	%rs19712, %rs19581;
	mov.u16 	%rs19713, %rs19580;
	mov.u16 	%rs19714, %rs19579;
	mov.u16 	%rs19715, %rs19578;
	mov.u16 	%rs19716, %rs19577;
	mov.u16 	%rs19717, %rs19576;
	mov.u16 	%rs19718, %rs19575;
	mov.u16 	%rs19719, %rs19574;
	mov.u16 	%rs19720, %rs19573;
	mov.u16 	%rs19721, %rs19572;
	mov.u16 	%rs19722, %rs19571;
$L__BB1_273:
	st.local.u32 	[%rd102], %r33177;
	cvt.u32.u16 	%r18843, %rs19716;
	cvt.u32.u16 	%r18844, %rs19715;
	prmt.b32 	%r18845, %r18843, %r18844, 0x3340U;
	cvt.u32.u16 	%r18846, %rs19717;
	cvt.u32.u16 	%r18847, %rs19718;
	prmt.b32 	%r18848, %r18847, %r18846, 0x3340U;
	prmt.b32 	%r18849, %r18848, %r18845, 0x5410U;
	cvt.u32.u16 	%r18850, %rs19720;
	cvt.u32.u16 	%r18851, %rs19719;
	prmt.b32 	%r18852, %r18850, %r18851, 0x3340U;
	cvt.u32.u16 	%r18853, %rs19721;
	cvt.u32.u16 	%r18854, %rs19722;
	prmt.b32 	%r18855, %r18854, %r18853, 0x3340U;
	prmt.b32 	%r18856, %r18855, %r18852, 0x5410U;
	st.local.v2.b32 	[%rd102+8], {%r18856, %r18849};
	cvt.u32.u16 	%r18857, %rs19708;
	cvt.u32.u16 	%r18858, %rs19707;
	prmt.b32 	%r18859, %r18857, %r18858, 0x3340U;
	cvt.u32.u16 	%r18860, %rs19709;
	cvt.u32.u16 	%r18861, %rs19710;
	prmt.b32 	%r18862, %r18861, %r18860, 0x3340U;
	prmt.b32 	%r18863, %r18862, %r18859, 0x5410U;
	cvt.u32.u16 	%r18864, %rs19712;
	cvt.u32.u16 	%r18865, %rs19711;
	prmt.b32 	%r18866, %r18864, %r18865, 0x3340U;
	cvt.u32.u16 	%r18867, %rs19713;
	cvt.u32.u16 	%r18868, %rs19714;
	prmt.b32 	%r18869, %r18868, %r18867, 0x3340U;
	prmt.b32 	%r18870, %r18869, %r18866, 0x5410U;
	st.local.v2.b32 	[%rd102+16], {%r18870, %r18863};
	cvt.u32.u16 	%r18871, %rs19700;
	cvt.u32.u16 	%r18872, %rs19699;
	prmt.b32 	%r18873, %r18871, %r18872, 0x3340U;
	cvt.u32.u16 	%r18874, %rs19701;
	cvt.u32.u16 	%r18875, %rs19702;
	prmt.b32 	%r18876, %r18875, %r18874, 0x3340U;
	prmt.b32 	%r18877, %r18876, %r18873, 0x5410U;
	cvt.u32.u16 	%r18878, %rs19704;
	cvt.u32.u16 	%r18879, %rs19703;
	prmt.b32 	%r18880, %r18878, %r18879, 0x3340U;
	cvt.u32.u16 	%r18881, %rs19705;
	cvt.u32.u16 	%r18882, %rs19706;
	prmt.b32 	%r18883, %r18882, %r18881, 0x3340U;
	prmt.b32 	%r18884, %r18883, %r18880, 0x5410U;
	st.local.v2.b32 	[%rd102+24], {%r18884, %r18877};
	cvt.u32.u16 	%r18885, %rs19692;
	cvt.u32.u16 	%r18886, %rs19691;
	prmt.b32 	%r18887, %r18885, %r18886, 0x3340U;
	cvt.u32.u16 	%r18888, %rs19693;
	cvt.u32.u16 	%r18889, %rs19694;
	prmt.b32 	%r18890, %r18889, %r18888, 0x3340U;
	prmt.b32 	%r18891, %r18890, %r18887, 0x5410U;
	cvt.u32.u16 	%r18892, %rs19696;
	cvt.u32.u16 	%r18893, %rs19695;
	prmt.b32 	%r18894, %r18892, %r18893, 0x3340U;
	cvt.u32.u16 	%r18895, %rs19697;
	cvt.u32.u16 	%r18896, %rs19698;
	prmt.b32 	%r18897, %r18896, %r18895, 0x3340U;
	prmt.b32 	%r18898, %r18897, %r18894, 0x5410U;
	st.local.v2.b32 	[%rd102+32], {%r18898, %r18891};
	cvt.u32.u16 	%r18899, %rs19684;
	cvt.u32.u16 	%r18900, %rs19683;
	prmt.b32 	%r18901, %r18899, %r18900, 0x3340U;
	cvt.u32.u16 	%r18902, %rs19685;
	cvt.u32.u16 	%r18903, %rs19686;
	prmt.b32 	%r18904, %r18903, %r18902, 0x3340U;
	prmt.b32 	%r18905, %r18904, %r18901, 0x5410U;
	cvt.u32.u16 	%r18906, %rs19688;
	cvt.u32.u16 	%r18907, %rs19687;
	prmt.b32 	%r18908, %r18906, %r18907, 0x3340U;
	cvt.u32.u16 	%r18909, %rs19689;
	cvt.u32.u16 	%r18910, %rs19690;
	prmt.b32 	%r18911, %r18910, %r18909, 0x3340U;
	prmt.b32 	%r18912, %r18911, %r18908, 0x5410U;
	st.local.v2.b32 	[%rd102+40], {%r18912, %r18905};
	cvt.u32.u16 	%r18913, %rs19676;
	cvt.u32.u16 	%r18914, %rs19675;
	prmt.b32 	%r18915, %r18913, %r18914, 0x3340U;
	cvt.u32.u16 	%r18916, %rs19677;
	cvt.u32.u16 	%r18917, %rs19678;
	prmt.b32 	%r18918, %r18917, %r18916, 0x3340U;
	prmt.b32 	%r18919, %r18918, %r18915, 0x5410U;
	cvt.u32.u16 	%r18920, %rs19680;
	cvt.u32.u16 	%r18921, %rs19679;
	prmt.b32 	%r18922, %r18920, %r18921, 0x3340U;
	cvt.u32.u16 	%r18923, %rs19681;
	cvt.u32.u16 	%r18924, %rs19682;
	prmt.b32 	%r18925, %r18924, %r18923, 0x3340U;
	prmt.b32 	%r18926, %r18925, %r18922, 0x5410U;
	st.local.v2.b32 	[%rd102+48], {%r18926, %r18919};
	st.local.v2.u8 	[%rd102+56], {%rs19674, %rs19673};
	st.local.u32 	[%rd102+60], %r33176;
	st.local.v2.u32 	[%rd102+64], {%r33174, %r33175};
	and.b32  	%r18927, %r18854, 255;
	and.b16  	%rs17374, %rs19721, 255;
	mul.wide.u16 	%r18928, %rs17374, 256;
	or.b32  	%r18929, %r18928, %r18927;
	shl.b32 	%r18930, %r18850, 16;
	and.b32  	%r18931, %r18930, 16711680;
	or.b32  	%r18932, %r18929, %r18931;
	shl.b32 	%r18933, %r18851, 24;
	or.b32  	%r18764, %r18932, %r18933;
	and.b32  	%r18934, %r18847, 255;
	and.b16  	%rs17375, %rs19717, 255;
	mul.wide.u16 	%r18935, %rs17375, 256;
	or.b32  	%r18936, %r18935, %r18934;
	shl.b32 	%r18937, %r18843, 16;
	and.b32  	%r18938, %r18937, 16711680;
	or.b32  	%r18939, %r18936, %r18938;
	shl.b32 	%r18940, %r18844, 24;
	or.b32  	%r18769, %r18939, %r18940;
	and.b32  	%r18941, %r18868, 255;
	and.b16  	%rs17376, %rs19713, 255;
	mul.wide.u16 	%r18942, %rs17376, 256;
	or.b32  	%r18943, %r18942, %r18941;
	shl.b32 	%r18944, %r18864, 16;
	and.b32  	%r18945, %r18944, 16711680;
	or.b32  	%r18946, %r18943, %r18945;
	shl.b32 	%r18947, %r18865, 24;
	or.b32  	%r18774, %r18946, %r18947;
	and.b32  	%r18948, %r18861, 255;
	and.b16  	%rs17377, %rs19709, 255;
	mul.wide.u16 	%r18949, %rs17377, 256;
	or.b32  	%r18950, %r18949, %r18948;
	shl.b32 	%r18951, %r18857, 16;
	and.b32  	%r18952, %r18951, 16711680;
	or.b32  	%r18953, %r18950, %r18952;
	shl.b32 	%r18954, %r18858, 24;
	or.b32  	%r18779, %r18953, %r18954;
	and.b32  	%r18955, %r18882, 255;
	and.b16  	%rs17378, %rs19705, 255;
	mul.wide.u16 	%r18956, %rs17378, 256;
	or.b32  	%r18957, %r18956, %r18955;
	shl.b32 	%r18958, %r18878, 16;
	and.b32  	%r18959, %r18958, 16711680;
	or.b32  	%r18960, %r18957, %r18959;
	shl.b32 	%r18961, %r18879, 24;
	or.b32  	%r18784, %r18960, %r18961;
	and.b32  	%r18962, %r18875, 255;
	and.b16  	%rs17379, %rs19701, 255;
	mul.wide.u16 	%r18963, %rs17379, 256;
	or.b32  	%r18964, %r18963, %r18962;
	shl.b32 	%r18965, %r18871, 16;
	and.b32  	%r18966, %r18965, 16711680;
	or.b32  	%r18967, %r18964, %r18966;
	shl.b32 	%r18968, %r18872, 24;
	or.b32  	%r18789, %r18967, %r18968;
	and.b32  	%r18969, %r18896, 255;
	and.b16  	%rs17380, %rs19697, 255;
	mul.wide.u16 	%r18970, %rs17380, 256;
	or.b32  	%r18971, %r18970, %r18969;
	shl.b32 	%r18972, %r18892, 16;
	and.b32  	%r18973, %r18972, 16711680;
	or.b32  	%r18974, %r18971, %r18973;
	shl.b32 	%r18975, %r18893, 24;
	or.b32  	%r18794, %r18974, %r18975;
	and.b32  	%r18976, %r18889, 255;
	and.b16  	%rs17381, %rs19693, 255;
	mul.wide.u16 	%r18977, %rs17381, 256;
	or.b32  	%r18978, %r18977, %r18976;
	shl.b32 	%r18979, %r18885, 16;
	and.b32  	%r18980, %r18979, 16711680;
	or.b32  	%r18981, %r18978, %r18980;
	shl.b32 	%r18982, %r18886, 24;
	or.b32  	%r18799, %r18981, %r18982;
	and.b32  	%r18983, %r18910, 255;
	and.b16  	%rs17382, %rs19689, 255;
	mul.wide.u16 	%r18984, %rs17382, 256;
	or.b32  	%r18985, %r18984, %r18983;
	shl.b32 	%r18986, %r18906, 16;
	and.b32  	%r18987, %r18986, 16711680;
	or.b32  	%r18988, %r18985, %r18987;
	shl.b32 	%r18989, %r18907, 24;
	or.b32  	%r18804, %r18988, %r18989;
	and.b32  	%r18990, %r18903, 255;
	and.b16  	%rs17383, %rs19685, 255;
	mul.wide.u16 	%r18991, %rs17383, 256;
	or.b32  	%r18992, %r18991, %r18990;
	shl.b32 	%r18993, %r18899, 16;
	and.b32  	%r18994, %r18993, 16711680;
	or.b32  	%r18995, %r18992, %r18994;
	shl.b32 	%r18996, %r18900, 24;
	or.b32  	%r18809, %r18995, %r18996;
	and.b32  	%r18997, %r18924, 255;
	and.b16  	%rs17384, %rs19681, 255;
	mul.wide.u16 	%r18998, %rs17384, 256;
	or.b32  	%r18999, %r18998, %r18997;
	shl.b32 	%r19000, %r18920, 16;
	and.b32  	%r19001, %r19000, 16711680;
	or.b32  	%r19002, %r18999, %r19001;
	shl.b32 	%r19003, %r18921, 24;
	or.b32  	%r18814, %r19002, %r19003;
	and.b32  	%r19004, %r18917, 255;
	and.b16  	%rs17385, %rs19677, 255;
	mul.wide.u16 	%r19005, %rs17385, 256;
	or.b32  	%r19006, %r19005, %r19004;
	shl.b32 	%r19007, %r18913, 16;
	and.b32  	%r19008, %r19007, 16711680;
	or.b32  	%r19009, %r19006, %r19008;
	shl.b32 	%r19010, %r18914, 24;
	or.b32  	%r18819, %r19009, %r19010;
	cvt.u32.u16 	%r19011, %rs19674;
	and.b32  	%r19012, %r19011, 255;
	and.b16  	%rs17386, %rs19673, 255;
	mul.wide.u16 	%r19013, %rs17386, 256;
	or.b32  	%r18824, %r19013, %r19012;
	mov.b32 	%r18840, 2;
	mov.b32 	%r18841, 0;
	mov.b32 	%r18842, -1;
	// begin inline asm
	shfl.sync.up.b32 %r18753, %r33177, %r18840, %r18841, %r18842;
	// end inline asm
	// begin inline asm
	shfl.sync.up.b32 %r18758, %r18759, %r18840, %r18841, %r18842;
	// end inline asm
	// begin inline asm
	shfl.sync.up.b32 %r18763, %r18764, %r18840, %r18841, %r18842;
	// end inline asm
	// begin inline asm
	shfl.sync.up.b32 %r18768, %r18769, %r18840, %r18841, %r18842;
	// end inline asm
	// begin inline asm
	shfl.sync.up.b32 %r18773, %r18774, %r18840, %r18841, %r18842;
	// end inline asm
	// begin inline asm
	shfl.sync.up.b32 %r18778, %r18779, %r18840, %r18841, %r18842;
	// end inline asm
	// begin inline asm
	shfl.sync.up.b32 %r18783, %r18784, %r18840, %r18841, %r18842;
	// end inline asm
	// begin inline asm
	shfl.sync.up.b32 %r18788, %r18789, %r18840, %r18841, %r18842;
	// end inline asm
	// begin inline asm
	shfl.sync.up.b32 %r18793, %r18794, %r18840, %r18841, %r18842;
	// end inline asm
	// begin inline asm
	shfl.sync.up.b32 %r18798, %r18799, %r18840, %r18841, %r18842;
	// end inline asm
	// begin inline asm
	shfl.sync.up.b32 %r18803, %r18804, %r18840, %r18841, %r18842;
	// end inline asm
	// begin inline asm
	shfl.sync.up.b32 %r18808, %r18809, %r18840, %r18841, %r18842;
	// end inline asm
	// begin inline asm
	shfl.sync.up.b32 %r18813, %r18814, %r18840, %r18841, %r18842;
	// end inline asm
	// begin inline asm
	shfl.sync.up.b32 %r18818, %r18819, %r18840, %r18841, %r18842;
	// end inline asm
	// begin inline asm
	shfl.sync.up.b32 %r18823, %r18824, %r18840, %r18841, %r18842;
	// end inline asm
	// begin inline asm
	shfl.sync.up.b32 %r18828, %r33176, %r18840, %r18841, %r18842;
	// end inline asm
	// begin inline asm
	shfl.sync.up.b32 %r18833, %r33174, %r18840, %r18841, %r18842;
	// end inline asm
	// begin inline asm
	shfl.sync.up.b32 %r18838, %r33175, %r18840, %r18841, %r18842;
	// end inline asm
	mov.b64 	%rd2117, {%r18833, %r18838};
	mov.b64 	%fd51, %rd2117;
	cvt.u16.u32 	%rs19723, %r18763;
	cvt.u16.u32 	%rs17387, %r18823;
	shr.u32 	%r19014, %r18823, 8;
	cvt.u16.u32 	%rs17388, %r19014;
	st.local.u32 	[%rd103], %r18753;
	st.local.v2.b32 	[%rd103+8], {%r18763, %r18768};
	st.local.v2.b32 	[%rd103+16], {%r18773, %r18778};
	st.local.v2.b32 	[%rd103+24], {%r18783, %r18788};
	st.local.v2.b32 	[%rd103+32], {%r18793, %r18798};
	st.local.v2.b32 	[%rd103+40], {%r18803, %r18808};
	st.local.v2.b32 	[%rd103+48], {%r18813, %r18818};
	st.local.v2.u8 	[%rd103+56], {%rs17387, %rs17388};
	st.local.u32 	[%rd103+60], %r18828;
	st.local.v2.u32 	[%rd103+64], {%r18833, %r18838};
	setp.ne.s32 	%p445, %r33177, 0;
	mov.u16 	%rs19824, %rs19722;
	mov.u16 	%rs19823, %rs19721;
	mov.u16 	%rs19822, %rs19720;
	mov.u16 	%rs19821, %rs19719;
	mov.u16 	%rs19820, %rs19718;
	mov.u16 	%rs19819, %rs19717;
	mov.u16 	%rs19818, %rs19716;
	mov.u16 	%rs19817, %rs19715;
	mov.u16 	%rs19816, %rs19714;
	mov.u16 	%rs19815, %rs19713;
	mov.u16 	%rs19814, %rs19712;
	mov.u16 	%rs19813, %rs19711;
	mov.u16 	%rs19812, %rs19710;
	mov.u16 	%rs19811, %rs19709;
	mov.u16 	%rs19810, %rs19708;
	mov.u16 	%rs19809, %rs19707;
	mov.u16 	%rs19808, %rs19706;
	mov.u16 	%rs19807, %rs19705;
	mov.u16 	%rs19806, %rs19704;
	mov.u16 	%rs19805, %rs19703;
	mov.u16 	%rs19804, %rs19702;
	mov.u16 	%rs19803, %rs19701;
	mov.u16 	%rs19802, %rs19700;
	mov.u16 	%rs19801, %rs19699;
	mov.u16 	%rs19800, %rs19698;
	mov.u16 	%rs19799, %rs19697;
	mov.u16 	%rs19798, %rs19696;
	mov.u16 	%rs19797, %rs19695;
	mov.u16 	%rs19796, %rs19694;
	mov.u16 	%rs19795, %rs19693;
	mov.u16 	%rs19794, %rs19692;
	mov.u16 	%rs19793, %rs19691;
	mov.u16 	%rs19792, %rs19690;
	mov.u16 	%rs19791, %rs19689;
	mov.u16 	%rs19790, %rs19688;
	mov.u16 	%rs19789, %rs19687;
	mov.u16 	%rs19788, %rs19686;
	mov.u16 	%rs19787, %rs19685;
	mov.u16 	%rs19786, %rs19684;
	mov.u16 	%rs19785, %rs19683;
	mov.u16 	%rs19784, %rs19682;
	mov.u16 	%rs19783, %rs19681;
	mov.u16 	%rs19782, %rs19680;
	mov.u16 	%rs19781, %rs19679;
	mov.u16 	%rs19780, %rs19678;
	mov.u16 	%rs19779, %rs19677;
	mov.u16 	%rs19778, %rs19676;
	mov.u16 	%rs19777, %rs19675;
	mov.u16 	%rs19776, %rs19674;
	mov.u16 	%rs19775, %rs19673;
	mov.u32 	%r33189, %r33176;
	mov.u32 	%r33187, %r33174;
	mov.u32 	%r33188, %r33175;
	@%p445 bra 	$L__BB1_285;
	mov.b64 	%rd2118, {%r33174, %r33175};
	mov.b64 	%fd356, %rd2118;
	mov.b16 	%rs17389, 0;
	st.local.u8 	[%rd101], %rs17389;
	add.s32 	%r19016, %r33176, %r18828;
	st.local.u32 	[%rd101+52], %r19016;
	add.f64 	%fd357, %fd51, %fd356;
	st.local.f64 	[%rd101+56], %fd357;
	mov.b32 	%r33178, 0;
$L__BB1_275:
	mov.u32 	%r568, %r33178;
	cvt.u64.u32 	%rd2119, %r568;
	add.s64 	%rd2120, %rd101, %rd2119;
	ld.local.u8 	%rs17390, [%rd2120];
	setp.ne.s16 	%p446, %rs17390, 0;
	add.s32 	%r33178, %r568, 1;
	@%p446 bra 	$L__BB1_275;
	and.b16  	%rs17391, %rs19723, 255;
	setp.eq.s16 	%p447, %rs17391, 0;
	mov.u32 	%r33180, %r568;
	@%p447 bra 	$L__BB1_279;
	mov.b32 	%r33179, 0;
$L__BB1_278:
	add.s32 	%r19018, %r33179, %r568;
	cvt.u64.u32 	%rd2121, %r19018;
	add.s64 	%rd2122, %rd101, %rd2121;
	st.local.u8 	[%rd2122], %rs19723;
	add.s32 	%r571, %r33179, 1;
	add.s32 	%r33180, %r571, %r568;
	cvt.u64.u32 	%rd2123, %r33179;
	add.s64 	%rd2124, %rd155, %rd2123;
	ld.local.u8 	%rs19723, [%rd2124+1];
	setp.ne.s16 	%p448, %rs19723, 0;
	mov.u32 	%r33179, %r571;
	@%p448 bra 	$L__BB1_278;
$L__BB1_279:
	cvt.u64.u32 	%rd2125, %r33180;
	add.s64 	%rd2126, %rd101, %rd2125;
	mov.b16 	%rs17392, 0;
	st.local.u8 	[%rd2126], %rs17392;
	mov.b32 	%r33181, 0;
$L__BB1_280:
	mov.u32 	%r574, %r33181;
	cvt.u64.u32 	%rd2127, %r574;
	add.s64 	%rd2128, %rd101, %rd2127;
	ld.local.u8 	%rs17393, [%rd2128];
	setp.ne.s16 	%p449, %rs17393, 0;
	add.s32 	%r33181, %r574, 1;
	@%p449 bra 	$L__BB1_280;
	and.b16  	%rs17394, %rs19722, 255;
	setp.eq.s16 	%p450, %rs17394, 0;
	mov.u32 	%r33183, %r574;
	@%p450 bra 	$L__BB1_284;
	mov.b32 	%r33182, 0;
	mov.u16 	%rs19724, %rs19722;
$L__BB1_283:
	add.s32 	%r19021, %r33182, %r574;
	cvt.u64.u32 	%rd2129, %r19021;
	add.s64 	%rd2130, %rd101, %rd2129;
	st.local.u8 	[%rd2130], %rs19724;
	add.s32 	%r577, %r33182, 1;
	add.s32 	%r33183, %r577, %r574;
	cvt.u64.u32 	%rd2131, %r33182;
	add.s64 	%rd2132, %rd154, %rd2131;
	ld.local.u8 	%rs19724, [%rd2132+1];
	setp.ne.s16 	%p451, %rs19724, 0;
	mov.u32 	%r33182, %r577;
	@%p451 bra 	$L__BB1_283;
$L__BB1_284:
	cvt.u64.u32 	%rd2133, %r33183;
	add.s64 	%rd2134, %rd101, %rd2133;
	mov.b16 	%rs17395, 0;
	st.local.u8 	[%rd2134], %rs17395;
	ld.local.v2.b32 	{%r19022, %r19023}, [%rd101];
	bfe.u32 	%r19024, %r19022, 0, 8;
	cvt.u16.u32 	%rs19824, %r19024;
	bfe.u32 	%r19025, %r19022, 8, 8;
	cvt.u16.u32 	%rs19823, %r19025;
	bfe.u32 	%r19026, %r19022, 16, 8;
	cvt.u16.u32 	%rs19822, %r19026;
	bfe.u32 	%r19027, %r19022, 24, 8;
	cvt.u16.u32 	%rs19821, %r19027;
	bfe.u32 	%r19028, %r19023, 0, 8;
	cvt.u16.u32 	%rs19820, %r19028;
	bfe.u32 	%r19029, %r19023, 8, 8;
	cvt.u16.u32 	%rs19819, %r19029;
	bfe.u32 	%r19030, %r19023, 16, 8;
	cvt.u16.u32 	%rs19818, %r19030;
	bfe.u32 	%r19031, %r19023, 24, 8;
	cvt.u16.u32 	%rs19817, %r19031;
	ld.local.v2.b32 	{%r19032, %r19033}, [%rd101+8];
	bfe.u32 	%r19034, %r19032, 0, 8;
	cvt.u16.u32 	%rs19816, %r19034;
	bfe.u32 	%r19035, %r19032, 8, 8;
	cvt.u16.u32 	%rs19815, %r19035;
	bfe.u32 	%r19036, %r19032, 16, 8;
	cvt.u16.u32 	%rs19814, %r19036;
	bfe.u32 	%r19037, %r19032, 24, 8;
	cvt.u16.u32 	%rs19813, %r19037;
	bfe.u32 	%r19038, %r19033, 0, 8;
	cvt.u16.u32 	%rs19812, %r19038;
	bfe.u32 	%r19039, %r19033, 8, 8;
	cvt.u16.u32 	%rs19811, %r19039;
	bfe.u32 	%r19040, %r19033, 16, 8;
	cvt.u16.u32 	%rs19810, %r19040;
	bfe.u32 	%r19041, %r19033, 24, 8;
	cvt.u16.u32 	%rs19809, %r19041;
	ld.local.v2.b32 	{%r19042, %r19043}, [%rd101+16];
	bfe.u32 	%r19044, %r19042, 0, 8;
	cvt.u16.u32 	%rs19808, %r19044;
	bfe.u32 	%r19045, %r19042, 8, 8;
	cvt.u16.u32 	%rs19807, %r19045;
	bfe.u32 	%r19046, %r19042, 16, 8;
	cvt.u16.u32 	%rs19806, %r19046;
	bfe.u32 	%r19047, %r19042, 24, 8;
	cvt.u16.u32 	%rs19805, %r19047;
	bfe.u32 	%r19048, %r19043, 0, 8;
	cvt.u16.u32 	%rs19804, %r19048;
	bfe.u32 	%r19049, %r19043, 8, 8;
	cvt.u16.u32 	%rs19803, %r19049;
	bfe.u32 	%r19050, %r19043, 16, 8;
	cvt.u16.u32 	%rs19802, %r19050;
	bfe.u32 	%r19051, %r19043, 24, 8;
	cvt.u16.u32 	%rs19801, %r19051;
	ld.local.v2.b32 	{%r19052, %r19053}, [%rd101+24];
	bfe.u32 	%r19054, %r19052, 0, 8;
	cvt.u16.u32 	%rs19800, %r19054;
	bfe.u32 	%r19055, %r19052, 8, 8;
	cvt.u16.u32 	%rs19799, %r19055;
	bfe.u32 	%r19056, %r19052, 16, 8;
	cvt.u16.u32 	%rs19798, %r19056;
	bfe.u32 	%r19057, %r19052, 24, 8;
	cvt.u16.u32 	%rs19797, %r19057;
	bfe.u32 	%r19058, %r19053, 0, 8;
	cvt.u16.u32 	%rs19796, %r19058;
	bfe.u32 	%r19059, %r19053, 8, 8;
	cvt.u16.u32 	%rs19795, %r19059;
	bfe.u32 	%r19060, %r19053, 16, 8;
	cvt.u16.u32 	%rs19794, %r19060;
	bfe.u32 	%r19061, %r19053, 24, 8;
	cvt.u16.u32 	%rs19793, %r19061;
	ld.local.v2.b32 	{%r19062, %r19063}, [%rd101+32];
	bfe.u32 	%r19064, %r19062, 0, 8;
	cvt.u16.u32 	%rs19792, %r19064;
	bfe.u32 	%r19065, %r19062, 8, 8;
	cvt.u16.u32 	%rs19791, %r19065;
	bfe.u32 	%r19066, %r19062, 16, 8;
	cvt.u16.u32 	%rs19790, %r19066;
	bfe.u32 	%r19067, %r19062, 24, 8;
	cvt.u16.u32 	%rs19789, %r19067;
	bfe.u32 	%r19068, %r19063, 0, 8;
	cvt.u16.u32 	%rs19788, %r19068;
	bfe.u32 	%r19069, %r19063, 8, 8;
	cvt.u16.u32 	%rs19787, %r19069;
	bfe.u32 	%r19070, %r19063, 16, 8;
	cvt.u16.u32 	%rs19786, %r19070;
	bfe.u32 	%r19071, %r19063, 24, 8;
	cvt.u16.u32 	%rs19785, %r19071;
	ld.local.v2.b32 	{%r19072, %r19073}, [%rd101+40];
	bfe.u32 	%r19074, %r19072, 0, 8;
	cvt.u16.u32 	%rs19784, %r19074;
	bfe.u32 	%r19075, %r19072, 8, 8;
	cvt.u16.u32 	%rs19783, %r19075;
	bfe.u32 	%r19076, %r19072, 16, 8;
	cvt.u16.u32 	%rs19782, %r19076;
	bfe.u32 	%r19077, %r19072, 24, 8;
	cvt.u16.u32 	%rs19781, %r19077;
	bfe.u32 	%r19078, %r19073, 0, 8;
	cvt.u16.u32 	%rs19780, %r19078;
	bfe.u32 	%r19079, %r19073, 8, 8;
	cvt.u16.u32 	%rs19779, %r19079;
	bfe.u32 	%r19080, %r19073, 16, 8;
	cvt.u16.u32 	%rs19778, %r19080;
	bfe.u32 	%r19081, %r19073, 24, 8;
	cvt.u16.u32 	%rs19777, %r19081;
	ld.local.v2.u8 	{%rs19776, %rs19775}, [%rd101+48];
	ld.local.u32 	%r33189, [%rd101+52];
	ld.local.v2.u32 	{%r33187, %r33188}, [%rd101+56];
$L__BB1_285:
	setp.gt.s32 	%p452, %r18042, 1;
	add.s32 	%r33190, %r33177, %r18753;
	@%p452 bra 	$L__BB1_287;
	mov.u32 	%r33187, %r33174;
	mov.u32 	%r33188, %r33175;
	mov.u32 	%r33189, %r33176;
	mov.u16 	%rs19775, %rs19673;
	mov.u16 	%rs19776, %rs19674;
	mov.u16 	%rs19777, %rs19675;
	mov.u16 	%rs19778, %rs19676;
	mov.u16 	%rs19779, %rs19677;
	mov.u16 	%rs19780, %rs19678;
	mov.u16 	%rs19781, %rs19679;
	mov.u16 	%rs19782, %rs19680;
	mov.u16 	%rs19783, %rs19681;
	mov.u16 	%rs19784, %rs19682;
	mov.u16 	%rs19785, %rs19683;
	mov.u16 	%rs19786, %rs19684;
	mov.u16 	%rs19787, %rs19685;
	mov.u16 	%rs19788, %rs19686;
	mov.u16 	%rs19789, %rs19687;
	mov.u16 	%rs19790, %rs19688;
	mov.u16 	%rs19791, %rs19689;
	mov.u16 	%rs19792, %rs19690;
	mov.u16 	%rs19793, %rs19691;
	mov.u16 	%rs19794, %rs19692;
	mov.u16 	%rs19795, %rs19693;
	mov.u16 	%rs19796, %rs19694;
	mov.u16 	%rs19797, %rs19695;
	mov.u16 	%rs19798, %rs19696;
	mov.u16 	%rs19799, %rs19697;
	mov.u16 	%rs19800, %rs19698;
	mov.u16 	%rs19801, %rs19699;
	mov.u16 	%rs19802, %rs19700;
	mov.u16 	%rs19803, %rs19701;
	mov.u16 	%rs19804, %rs19702;
	mov.u16 	%rs19805, %rs19703;
	mov.u16 	%rs19806, %rs19704;
	mov.u16 	%rs19807, %rs19705;
	mov.u16 	%rs19808, %rs19706;
	mov.u16 	%rs19809, %rs19707;
	mov.u16 	%rs19810, %rs19708;
	mov.u16 	%rs19811, %rs19709;
	mov.u16 	%rs19812, %rs19710;
	mov.u16 	%rs19813, %rs19711;
	mov.u16 	%rs19814, %rs19712;
	mov.u16 	%rs19815, %rs19713;
	mov.u16 	%rs19816, %rs19714;
	mov.u16 	%rs19817, %rs19715;
	mov.u16 	%rs19818, %rs19716;
	mov.u16 	%rs19819, %rs19717;
	mov.u16 	%rs19820, %rs19718;
	mov.u16 	%rs19821, %rs19719;
	mov.u16 	%rs19822, %rs19720;
	mov.u16 	%rs19823, %rs19721;
	mov.u16 	%rs19824, %rs19722;
	mov.u32 	%r33190, %r33177;
$L__BB1_287:
	st.local.u32 	[%rd102], %r33190;
	cvt.u32.u16 	%r19172, %rs19818;
	cvt.u32.u16 	%r19173, %rs19817;
	prmt.b32 	%r19174, %r19172, %r19173, 0x3340U;
	cvt.u32.u16 	%r19175, %rs19819;
	cvt.u32.u16 	%r19176, %rs19820;
	prmt.b32 	%r19177, %r19176, %r19175, 0x3340U;
	prmt.b32 	%r19178, %r19177, %r19174, 0x5410U;
	cvt.u32.u16 	%r19179, %rs19822;
	cvt.u32.u16 	%r19180, %rs19821;
	prmt.b32 	%r19181, %r19179, %r19180, 0x3340U;
	cvt.u32.u16 	%r19182, %rs19823;
	cvt.u32.u16 	%r19183, %rs19824;
	prmt.b32 	%r19184, %r19183, %r19182, 0x3340U;
	prmt.b32 	%r19185, %r19184, %r19181, 0x5410U;
	st.local.v2.b32 	[%rd102+8], {%r19185, %r19178};
	cvt.u32.u16 	%r19186, %rs19810;
	cvt.u32.u16 	%r19187, %rs19809;
	prmt.b32 	%r19188, %r19186, %r19187, 0x3340U;
	cvt.u32.u16 	%r19189, %rs19811;
	cvt.u32.u16 	%r19190, %rs19812;
	prmt.b32 	%r19191, %r19190, %r19189, 0x3340U;
	prmt.b32 	%r19192, %r19191, %r19188, 0x5410U;
	cvt.u32.u16 	%r19193, %rs19814;
	cvt.u32.u16 	%r19194, %rs19813;
	prmt.b32 	%r19195, %r19193, %r19194, 0x3340U;
	cvt.u32.u16 	%r19196, %rs19815;
	cvt.u32.u16 	%r19197, %rs19816;
	prmt.b32 	%r19198, %r19197, %r19196, 0x3340U;
	prmt.b32 	%r19199, %r19198, %r19195, 0x5410U;
	st.local.v2.b32 	[%rd102+16], {%r19199, %r19192};
	cvt.u32.u16 	%r19200, %rs19802;
	cvt.u32.u16 	%r19201, %rs19801;
	prmt.b32 	%r19202, %r19200, %r19201, 0x3340U;
	cvt.u32.u16 	%r19203, %rs19803;
	cvt.u32.u16 	%r19204, %rs19804;
	prmt.b32 	%r19205, %r19204, %r19203, 0x3340U;
	prmt.b32 	%r19206, %r19205, %r19202, 0x5410U;
	cvt.u32.u16 	%r19207, %rs19806;
	cvt.u32.u16 	%r19208, %rs19805;
	prmt.b32 	%r19209, %r19207, %r19208, 0x3340U;
	cvt.u32.u16 	%r19210, %rs19807;
	cvt.u32.u16 	%r19211, %rs19808;
	prmt.b32 	%r19212, %r19211, %r19210, 0x3340U;
	prmt.b32 	%r19213, %r19212, %r19209, 0x5410U;
	st.local.v2.b32 	[%rd102+24], {%r19213, %r19206};
	cvt.u32.u16 	%r19214, %rs19794;
	cvt.u32.u16 	%r19215, %rs19793;
	prmt.b32 	%r19216, %r19214, %r19215, 0x3340U;
	cvt.u32.u16 	%r19217, %rs19795;
	cvt.u32.u16 	%r19218, %rs19796;
	prmt.b32 	%r19219, %r19218, %r19217, 0x3340U;
	prmt.b32 	%r19220, %r19219, %r19216, 0x5410U;
	cvt.u32.u16 	%r19221, %rs19798;
	cvt.u32.u16 	%r19222, %rs19797;
	prmt.b32 	%r19223, %r19221, %r19222, 0x3340U;
	cvt.u32.u16 	%r19224, %rs19799;
	cvt.u32.u16 	%r19225, %rs19800;
	prmt.b32 	%r19226, %r19225, %r19224, 0x3340U;
	prmt.b32 	%r19227, %r19226, %r19223, 0x5410U;
	st.local.v2.b32 	[%rd102+32], {%r19227, %r19220};
	cvt.u32.u16 	%r19228, %rs19786;
	cvt.u32.u16 	%r19229, %rs19785;
	prmt.b32 	%r19230, %r19228, %r19229, 0x3340U;
	cvt.u32.u16 	%r19231, %rs19787;
	cvt.u32.u16 	%r19232, %rs19788;
	prmt.b32 	%r19233, %r19232, %r19231, 0x3340U;
	prmt.b32 	%r19234, %r19233, %r19230, 0x5410U;
	cvt.u32.u16 	%r19235, %rs19790;
	cvt.u32.u16 	%r19236, %rs19789;
	prmt.b32 	%r19237, %r19235, %r19236, 0x3340U;
	cvt.u32.u16 	%r19238, %rs19791;
	cvt.u32.u16 	%r19239, %rs19792;
	prmt.b32 	%r19240, %r19239, %r19238, 0x3340U;
	prmt.b32 	%r19241, %r19240, %r19237, 0x5410U;
	st.local.v2.b32 	[%rd102+40], {%r19241, %r19234};
	cvt.u32.u16 	%r19242, %rs19778;
	cvt.u32.u16 	%r19243, %rs19777;
	prmt.b32 	%r19244, %r19242, %r19243, 0x3340U;
	cvt.u32.u16 	%r19245, %rs19779;
	cvt.u32.u16 	%r19246, %rs19780;
	prmt.b32 	%r19247, %r19246, %r19245, 0x3340U;
	prmt.b32 	%r19248, %r19247, %r19244, 0x5410U;
	cvt.u32.u16 	%r19249, %rs19782;
	cvt.u32.u16 	%r19250, %rs19781;
	prmt.b32 	%r19251, %r19249, %r19250, 0x3340U;
	cvt.u32.u16 	%r19252, %rs19783;
	cvt.u32.u16 	%r19253, %rs19784;
	prmt.b32 	%r19254, %r19253, %r19252, 0x3340U;
	prmt.b32 	%r19255, %r19254, %r19251, 0x5410U;
	st.local.v2.b32 	[%rd102+48], {%r19255, %r19248};
	st.local.v2.u8 	[%rd102+56], {%rs19776, %rs19775};
	st.local.u32 	[%rd102+60], %r33189;
	st.local.v2.u32 	[%rd102+64], {%r33187, %r33188};
	and.b32  	%r19256, %r19183, 255;
	and.b16  	%rs17396, %rs19823, 255;
	mul.wide.u16 	%r19257, %rs17396, 256;
	or.b32  	%r19258, %r19257, %r19256;
	shl.b32 	%r19259, %r19179, 16;
	and.b32  	%r19260, %r19259, 16711680;
	or.b32  	%r19261, %r19258, %r19260;
	shl.b32 	%r19262, %r19180, 24;
	or.b32  	%r19093, %r19261, %r19262;
	and.b32  	%r19263, %r19176, 255;
	and.b16  	%rs17397, %rs19819, 255;
	mul.wide.u16 	%r19264, %rs17397, 256;
	or.b32  	%r19265, %r19264, %r19263;
	shl.b32 	%r19266, %r19172, 16;
	and.b32  	%r19267, %r19266, 16711680;
	or.b32  	%r19268, %r19265, %r19267;
	shl.b32 	%r19269, %r19173, 24;
	or.b32  	%r19098, %r19268, %r19269;
	and.b32  	%r19270, %r19197, 255;
	and.b16  	%rs17398, %rs19815, 255;
	mul.wide.u16 	%r19271, %rs17398, 256;
	or.b32  	%r19272, %r19271, %r19270;
	shl.b32 	%r19273, %r19193, 16;
	and.b32  	%r19274, %r19273, 16711680;
	or.b32  	%r19275, %r19272, %r19274;
	shl.b32 	%r19276, %r19194, 24;
	or.b32  	%r19103, %r19275, %r19276;
	and.b32  	%r19277, %r19190, 255;
	and.b16  	%rs17399, %rs19811, 255;
	mul.wide.u16 	%r19278, %rs17399, 256;
	or.b32  	%r19279, %r19278, %r19277;
	shl.b32 	%r19280, %r19186, 16;
	and.b32  	%r19281, %r19280, 16711680;
	or.b32  	%r19282, %r19279, %r19281;
	shl.b32 	%r19283, %r19187, 24;
	or.b32  	%r19108, %r19282, %r19283;
	and.b32  	%r19284, %r19211, 255;
	and.b16  	%rs17400, %rs19807, 255;
	mul.wide.u16 	%r19285, %rs17400, 256;
	or.b32  	%r19286, %r19285, %r19284;
	shl.b32 	%r19287, %r19207, 16;
	and.b32  	%r19288, %r19287, 16711680;
	or.b32  	%r19289, %r19286, %r19288;
	shl.b32 	%r19290, %r19208, 24;
	or.b32  	%r19113, %r19289, %r19290;
	and.b32  	%r19291, %r19204, 255;
	and.b16  	%rs17401, %rs19803, 255;
	mul.wide.u16 	%r19292, %rs17401, 256;
	or.b32  	%r19293, %r19292, %r19291;
	shl.b32 	%r19294, %r19200, 16;
	and.b32  	%r19295, %r19294, 16711680;
	or.b32  	%r19296, %r19293, %r19295;
	shl.b32 	%r19297, %r19201, 24;
	or.b32  	%r19118, %r19296, %r19297;
	and.b32  	%r19298, %r19225, 255;
	and.b16  	%rs17402, %rs19799, 255;
	mul.wide.u16 	%r19299, %rs17402, 256;
	or.b32  	%r19300, %r19299, %r19298;
	shl.b32 	%r19301, %r19221, 16;
	and.b32  	%r19302, %r19301, 16711680;
	or.b32  	%r19303, %r19300, %r19302;
	shl.b32 	%r19304, %r19222, 24;
	or.b32  	%r19123, %r19303, %r19304;
	and.b32  	%r19305, %r19218, 255;
	and.b16  	%rs17403, %rs19795, 255;
	mul.wide.u16 	%r19306, %rs17403, 256;
	or.b32  	%r19307, %r19306, %r19305;
	shl.b32 	%r19308, %r19214, 16;
	and.b32  	%r19309, %r19308, 16711680;
	or.b32  	%r19310, %r19307, %r19309;
	shl.b32 	%r19311, %r19215, 24;
	or.b32  	%r19128, %r19310, %r19311;
	and.b32  	%r19312, %r19239, 255;
	and.b16  	%rs17404, %rs19791, 255;
	mul.wide.u16 	%r19313, %rs17404, 256;
	or.b32  	%r19314, %r19313, %r19312;
	shl.b32 	%r19315, %r19235, 16;
	and.b32  	%r19316, %r19315, 16711680;
	or.b32  	%r19317, %r19314, %r19316;
	shl.b32 	%r19318, %r19236, 24;
	or.b32  	%r19133, %r19317, %r19318;
	and.b32  	%r19319, %r19232, 255;
	and.b16  	%rs17405, %rs19787, 255;
	mul.wide.u16 	%r19320, %rs17405, 256;
	or.b32  	%r19321, %r19320, %r19319;
	shl.b32 	%r19322, %r19228, 16;
	and.b32  	%r19323, %r19322, 16711680;
	or.b32  	%r19324, %r19321, %r19323;
	shl.b32 	%r19325, %r19229, 24;
	or.b32  	%r19138, %r19324, %r19325;
	and.b32  	%r19326, %r19253, 255;
	and.b16  	%rs17406, %rs19783, 255;
	mul.wide.u16 	%r19327, %rs17406, 256;
	or.b32  	%r19328, %r19327, %r19326;
	shl.b32 	%r19329, %r19249, 16;
	and.b32  	%r19330, %r19329, 16711680;
	or.b32  	%r19331, %r19328, %r19330;
	shl.b32 	%r19332, %r19250, 24;
	or.b32  	%r19143, %r19331, %r19332;
	and.b32  	%r19333, %r19246, 255;
	and.b16  	%rs17407, %rs19779, 255;
	mul.wide.u16 	%r19334, %rs17407, 256;
	or.b32  	%r19335, %r19334, %r19333;
	shl.b32 	%r19336, %r19242, 16;
	and.b32  	%r19337, %r19336, 16711680;
	or.b32  	%r19338, %r19335, %r19337;
	shl.b32 	%r19339, %r19243, 24;
	or.b32  	%r19148, %r19338, %r19339;
	cvt.u32.u16 	%r19340, %rs19776;
	and.b32  	%r19341, %r19340, 255;
	and.b16  	%rs17408, %rs19775, 255;
	mul.wide.u16 	%r19342, %rs17408, 256;
	or.b32  	%r19153, %r19342, %r19341;
	mov.b32 	%r19169, 4;
	mov.b32 	%r19170, 0;
	mov.b32 	%r19171, -1;
	// begin inline asm
	shfl.sync.up.b32 %r19082, %r33190, %r19169, %r19170, %r19171;
	// end inline asm
	// begin inline asm
	shfl.sync.up.b32 %r19087, %r19088, %r19169, %r19170, %r19171;
	// end inline asm
	// begin inline asm
	shfl.sync.up.b32 %r19092, %r19093, %r19169, %r19170, %r19171;
	// end inline asm
	// begin inline asm
	shfl.sync.up.b32 %r19097, %r19098, %r19169, %r19170, %r19171;
	// end inline asm
	// begin inline asm
	shfl.sync.up.b32 %r19102, %r19103, %r19169, %r19170, %r19171;
	// end inline asm
	// begin inline asm
	shfl.sync.up.b32 %r19107, %r19108, %r19169, %r19170, %r19171;
	// end inline asm
	// begin inline asm
	shfl.sync.up.b32 %r19112, %r19113, %r19169, %r19170, %r19171;
	// end inline asm
	// begin inline asm
	shfl.sync.up.b32 %r19117, %r19118, %r19169, %r19170, %r19171;
	// end inline asm
	// begin inline asm
	shfl.sync.up.b32 %r19122, %r19123, %r19169, %r19170, %r19171;
	// end inline asm
	// begin inline asm
	shfl.sync.up.b32 %r19127, %r19128, %r19169, %r19170, %r19171;
	// end inline asm
	// begin inline asm
	shfl.sync.up.b32 %r19132, %r19133, %r19169, %r19170, %r19171;
	// end inline asm
	// begin inline asm
	shfl.sync.up.b32 %r19137, %r19138, %r19169, %r19170, %r19171;
	// end inline asm
	// begin inline asm
	shfl.sync.up.b32 %r19142, %r19143, %r19169, %r19170, %r19171;
	// end inline asm
	// begin inline asm
	shfl.sync.up.b32 %r19147, %r19148, %r19169, %r19170, %r19171;
	// end inline asm
	// begin inline asm
	shfl.sync.up.b32 %r19152, %r19153, %r19169, %r19170, %r19171;
	// end inline asm
	// begin inline asm
	shfl.sync.up.b32 %r19157, %r33189, %r19169, %r19170, %r19171;
	// end inline asm
	// begin inline asm
	shfl.sync.up.b32 %r19162, %r33187, %r19169, %r19170, %r19171;
	// end inline asm
	// begin inline asm
	shfl.sync.up.b32 %r19167, %r33188, %r19169, %r19170, %r19171;
	// end inline asm
	mov.b64 	%rd2135, {%r19162, %r19167};
	mov.b64 	%fd52, %rd2135;
	cvt.u16.u32 	%rs19825, %r19092;
	cvt.u16.u32 	%rs17409, %r19152;
	shr.u32 	%r19343, %r19152, 8;
	cvt.u16.u32 	%rs17410, %r19343;
	st.local.u32 	[%rd103], %r19082;
	st.local.v2.b32 	[%rd103+8], {%r19092, %r19097};
	st.local.v2.b32 	[%rd103+16], {%r19102, %r19107};
	st.local.v2.b32 	[%rd103+24], {%r19112, %r19117};
	st.local.v2.b32 	[%rd103+32], {%r19122, %r19127};
	st.local.v2.b32 	[%rd103+40], {%r19132, %r19137};
	st.local.v2.b32 	[%rd103+48], {%r19142, %r19147};
	st.local.v2.u8 	[%rd103+56], {%rs17409, %rs17410};
	st.local.u32 	[%rd103+60], %r19157;
	st.local.v2.u32 	[%rd103+64], {%r19162, %r19167};
	setp.ne.s32 	%p453, %r33190, 0;
	mov.u16 	%rs19926, %rs19824;
	mov.u16 	%rs19925, %rs19823;
	mov.u16 	%rs19924, %rs19822;
	mov.u16 	%rs19923, %rs19821;
	mov.u16 	%rs19922, %rs19820;
	mov.u16 	%rs19921, %rs19819;
	mov.u16 	%rs19920, %rs19818;
	mov.u16 	%rs19919, %rs19817;
	mov.u16 	%rs19918, %rs19816;
	mov.u16 	%rs19917, %rs19815;
	mov.u16 	%rs19916, %rs19814;
	mov.u16 	%rs19915, %rs19813;
	mov.u16 	%rs19914, %rs19812;
	mov.u16 	%rs19913, %rs19811;
	mov.u16 	%rs19912, %rs19810;
	mov.u16 	%rs19911, %rs19809;
	mov.u16 	%rs19910, %rs19808;
	mov.u16 	%rs19909, %rs19807;
	mov.u16 	%rs19908, %rs19806;
	mov.u16 	%rs19907, %rs19805;
	mov.u16 	%rs19906, %rs19804;
	mov.u16 	%rs19905, %rs19803;
	mov.u16 	%rs19904, %rs19802;
	mov.u16 	%rs19903, %rs19801;
	mov.u16 	%rs19902, %rs19800;
	mov.u16 	%rs19901, %rs19799;
	mov.u16 	%rs19900, %rs19798;
	mov.u16 	%rs19899, %rs19797;
	mov.u16 	%rs19898, %rs19796;
	mov.u16 	%rs19897, %rs19795;
	mov.u16 	%rs19896, %rs19794;
	mov.u16 	%rs19895, %rs19793;
	mov.u16 	%rs19894, %rs19792;
	mov.u16 	%rs19893, %rs19791;
	mov.u16 	%rs19892, %rs19790;
	mov.u16 	%rs19891, %rs19789;
	mov.u16 	%rs19890, %rs19788;
	mov.u16 	%rs19889, %rs19787;
	mov.u16 	%rs19888, %rs19786;
	mov.u16 	%rs19887, %rs19785;
	mov.u16 	%rs19886, %rs19784;
	mov.u16 	%rs19885, %rs19783;
	mov.u16 	%rs19884, %rs19782;
	mov.u16 	%rs19883, %rs19781;
	mov.u16 	%rs19882, %rs19780;
	mov.u16 	%rs19881, %rs19779;
	mov.u16 	%rs19880, %rs19778;
	mov.u16 	%rs19879, %rs19777;
	mov.u16 	%rs19878, %rs19776;
	mov.u16 	%rs19877, %rs19775;
	mov.u32 	%r33202, %r33189;
	mov.u32 	%r33200, %r33187;
	mov.u32 	%r33201, %r33188;
	@%p453 bra 	$L__BB1_299;
	mov.b64 	%rd2136, {%r33187, %r33188};
	mov.b64 	%fd358, %rd2136;
	mov.b16 	%rs17411, 0;
	st.local.u8 	[%rd101], %rs17411;
	add.s32 	%r19345, %r33189, %r19157;
	st.local.u32 	[%rd101+52], %r19345;
	add.f64 	%fd359, %fd52, %fd358;
	st.local.f64 	[%rd101+56], %fd359;
	mov.b32 	%r33191, 0;
$L__BB1_289:
	mov.u32 	%r593, %r33191;
	cvt.u64.u32 	%rd2137, %r593;
	add.s64 	%rd2138, %rd101, %rd2137;
	ld.local.u8 	%rs17412, [%rd2138];
	setp.ne.s16 	%p454, %rs17412, 0;
	add.s32 	%r33191, %r593, 1;
	@%p454 bra 	$L__BB1_289;
	and.b16  	%rs17413, %rs19825, 255;
	setp.eq.s16 	%p455, %rs17413, 0;
	mov.u32 	%r33193, %r593;
	@%p455 bra 	$L__BB1_293;
	mov.b32 	%r33192, 0;
$L__BB1_292:
	add.s32 	%r19347, %r33192, %r593;
	cvt.u64.u32 	%rd2139, %r19347;
	add.s64 	%rd2140, %rd101, %rd2139;
	st.local.u8 	[%rd2140], %rs19825;
	add.s32 	%r596, %r33192, 1;
	add.s32 	%r33193, %r596, %r593;
	cvt.u64.u32 	%rd2141, %r33192;
	add.s64 	%rd2142, %rd155, %rd2141;
	ld.local.u8 	%rs19825, [%rd2142+1];
	setp.ne.s16 	%p456, %rs19825, 0;
	mov.u32 	%r33192, %r596;
	@%p456 bra 	$L__BB1_292;
$L__BB1_293:
	cvt.u64.u32 	%rd2143, %r33193;
	add.s64 	%rd2144, %rd101, %rd2143;
	mov.b16 	%rs17414, 0;
	st.local.u8 	[%rd2144], %rs17414;
	mov.b32 	%r33194, 0;
$L__BB1_294:
	mov.u32 	%r599, %r33194;
	cvt.u64.u32 	%rd2145, %r599;
	add.s64 	%rd2146, %rd101, %rd2145;
	ld.local.u8 	%rs17415, [%rd2146];
	setp.ne.s16 	%p457, %rs17415, 0;
	add.s32 	%r33194, %r599, 1;
	@%p457 bra 	$L__BB1_294;
	and.b16  	%rs17416, %rs19824, 255;
	setp.eq.s16 	%p458, %rs17416, 0;
	mov.u32 	%r33196, %r599;
	@%p458 bra 	$L__BB1_298;
	mov.b32 	%r33195, 0;
	mov.u16 	%rs19826, %rs19824;
$L__BB1_297:
	add.s32 	%r19350, %r33195, %r599;
	cvt.u64.u32 	%rd2147, %r19350;
	add.s64 	%rd2148, %rd101, %rd2147;
	st.local.u8 	[%rd2148], %rs19826;
	add.s32 	%r602, %r33195, 1;
	add.s32 	%r33196, %r602, %r599;
	cvt.u64.u32 	%rd2149, %r33195;
	add.s64 	%rd2150, %rd154, %rd2149;
	ld.local.u8 	%rs19826, [%rd2150+1];
	setp.ne.s16 	%p459, %rs19826, 0;
	mov.u32 	%r33195, %r602;
	@%p459 bra 	$L__BB1_297;
$L__BB1_298:
	cvt.u64.u32 	%rd2151, %r33196;
	add.s64 	%rd2152, %rd101, %rd2151;
	mov.b16 	%rs17417, 0;
	st.local.u8 	[%rd2152], %rs17417;
	ld.local.v2.b32 	{%r19351, %r19352}, [%rd101];
	bfe.u32 	%r19353, %r19351, 0, 8;
	cvt.u16.u32 	%rs19926, %r19353;
	bfe.u32 	%r19354, %r19351, 8, 8;
	cvt.u16.u32 	%rs19925, %r19354;
	bfe.u32 	%r19355, %r19351, 16, 8;
	cvt.u16.u32 	%rs19924, %r19355;
	bfe.u32 	%r19356, %r19351, 24, 8;
	cvt.u16.u32 	%rs19923, %r19356;
	bfe.u32 	%r19357, %r19352, 0, 8;
	cvt.u16.u32 	%rs19922, %r19357;
	bfe.u32 	%r19358, %r19352, 8, 8;
	cvt.u16.u32 	%rs19921, %r19358;
	bfe.u32 	%r19359, %r19352, 16, 8;
	cvt.u16.u32 	%rs19920, %r19359;
	bfe.u32 	%r19360, %r19352, 24, 8;
	cvt.u16.u32 	%rs19919, %r19360;
	ld.local.v2.b32 	{%r19361, %r19362}, [%rd101+8];
	bfe.u32 	%r19363, %r19361, 0, 8;
	cvt.u16.u32 	%rs19918, %r19363;
	bfe.u32 	%r19364, %r19361, 8, 8;
	cvt.u16.u32 	%rs19917, %r19364;
	bfe.u32 	%r19365, %r19361, 16, 8;
	cvt.u16.u32 	%rs19916, %r19365;
	bfe.u32 	%r19366, %r19361, 24, 8;
	cvt.u16.u32 	%rs19915, %r19366;
	bfe.u32 	%r19367, %r19362, 0, 8;
	cvt.u16.u32 	%rs19914, %r19367;
	bfe.u32 	%r19368, %r19362, 8, 8;
	cvt.u16.u32 	%rs19913, %r19368;
	bfe.u32 	%r19369, %r19362, 16, 8;
	cvt.u16.u32 	%rs19912, %r19369;
	bfe.u32 	%r19370, %r19362, 24, 8;
	cvt.u16.u32 	%rs19911, %r19370;
	ld.local.v2.b32 	{%r19371, %r19372}, [%rd101+16];
	bfe.u32 	%r19373, %r19371, 0, 8;
	cvt.u16.u32 	%rs19910, %r19373;
	bfe.u32 	%r19374, %r19371, 8, 8;
	cvt.u16.u32 	%rs19909, %r19374;
	bfe.u32 	%r19375, %r19371, 16, 8;
	cvt.u16.u32 	%rs19908, %r19375;
	bfe.u32 	%r19376, %r19371, 24, 8;
	cvt.u16.u32 	%rs19907, %r19376;
	bfe.u32 	%r19377, %r19372, 0, 8;
	cvt.u16.u32 	%rs19906, %r19377;
	bfe.u32 	%r19378, %r19372, 8, 8;
	cvt.u16.u32 	%rs19905, %r19378;
	bfe.u32 	%r19379, %r19372, 16, 8;
	cvt.u16.u32 	%rs19904, %r19379;
	bfe.u32 	%r19380, %r19372, 24, 8;
	cvt.u16.u32 	%rs19903, %r19380;
	ld.local.v2.b32 	{%r19381, %r19382}, [%rd101+24];
	bfe.u32 	%r19383, %r19381, 0, 8;
	cvt.u16.u32 	%rs19902, %r19383;
	bfe.u32 	%r19384, %r19381, 8, 8;
	cvt.u16.u32 	%rs19901, %r19384;
	bfe.u32 	%r19385, %r19381, 16, 8;
	cvt.u16.u32 	%rs19900, %r19385;
	bfe.u32 	%r19386, %r19381, 24, 8;
	cvt.u16.u32 	%rs19899, %r19386;
	bfe.u32 	%r19387, %r19382, 0, 8;
	cvt.u16.u32 	%rs19898, %r19387;
	bfe.u32 	%r19388, %r19382, 8, 8;
	cvt.u16.u32 	%rs19897, %r19388;
	bfe.u32 	%r19389, %r19382, 16, 8;
	cvt.u16.u32 	%rs19896, %r19389;
	bfe.u32 	%r19390, %r19382, 24, 8;
	cvt.u16.u32 	%rs19895, %r19390;
	ld.local.v2.b32 	{%r19391, %r19392}, [%rd101+32];
	bfe.u32 	%r19393, %r19391, 0, 8;
	cvt.u16.u32 	%rs19894, %r19393;
	bfe.u32 	%r19394, %r19391, 8, 8;
	cvt.u16.u32 	%rs19893, %r19394;
	bfe.u32 	%r19395, %r19391, 16, 8;
	cvt.u16.u32 	%rs19892, %r19395;
	bfe.u32 	%r19396, %r19391, 24, 8;
	cvt.u16.u32 	%rs19891, %r19396;
	bfe.u32 	%r19397, %r19392, 0, 8;
	cvt.u16.u32 	%rs19890, %r19397;
	bfe.u32 	%r19398, %r19392, 8, 8;
	cvt.u16.u32 	%rs19889, %r19398;
	bfe.u32 	%r19399, %r19392, 16, 8;
	cvt.u16.u32 	%rs19888, %r19399;
	bfe.u32 	%r19400, %r19392, 24, 8;
	cvt.u16.u32 	%rs19887, %r19400;
	ld.local.v2.b32 	{%r19401, %r19402}, [%rd101+40];
	bfe.u32 	%r19403, %r19401, 0, 8;
	cvt.u16.u32 	%rs19886, %r19403;
	bfe.u32 	%r19404, %r19401, 8, 8;
	cvt.u16.u32 	%rs19885, %r19404;
	bfe.u32 	%r19405, %r19401, 16, 8;
	cvt.u16.u32 	%rs19884, %r19405;
	bfe.u32 	%r19406, %r19401, 24, 8;
	cvt.u16.u32 	%rs19883, %r19406;
	bfe.u32 	%r19407, %r19402, 0, 8;
	cvt.u16.u32 	%rs19882, %r19407;
	bfe.u32 	%r19408, %r19402, 8, 8;
	cvt.u16.u32 	%rs19881, %r19408;
	bfe.u32 	%r19409, %r19402, 16, 8;
	cvt.u16.u32 	%rs19880, %r19409;
	bfe.u32 	%r19410, %r19402, 24, 8;
	cvt.u16.u32 	%rs19879, %r19410;
	ld.local.v2.u8 	{%rs19878, %rs19877}, [%rd101+48];
	ld.local.u32 	%r33202, [%rd101+52];
	ld.local.v2.u32 	{%r33200, %r33201}, [%rd101+56];
$L__BB1_299:
	setp.gt.s32 	%p460, %r18042, 3;
	add.s32 	%r33203, %r33190, %r19082;
	@%p460 bra 	$L__BB1_301;
	mov.u32 	%r33200, %r33187;
	mov.u32 	%r33201, %r33188;
	mov.u32 	%r33202, %r33189;
	mov.u16 	%rs19877, %rs19775;
	mov.u16 	%rs19878, %rs19776;
	mov.u16 	%rs19879, %rs19777;
	mov.u16 	%rs19880, %rs19778;
	mov.u16 	%rs19881, %rs19779;
	mov.u16 	%rs19882, %rs19780;
	mov.u16 	%rs19883, %rs19781;
	mov.u16 	%rs19884, %rs19782;
	mov.u16 	%rs19885, %rs19783;
	mov.u16 	%rs19886, %rs19784;
	mov.u16 	%rs19887, %rs19785;
	mov.u16 	%rs19888, %rs19786;
	mov.u16 	%rs19889, %rs19787;
	mov.u16 	%rs19890, %rs19788;
	mov.u16 	%rs19891, %rs19789;
	mov.u16 	%rs19892, %rs19790;
	mov.u16 	%rs19893, %rs19791;
	mov.u16 	%rs19894, %rs19792;
	mov.u16 	%rs19895, %rs19793;
	mov.u16 	%rs19896, %rs19794;
	mov.u16 	%rs19897, %rs19795;
	mov.u16 	%rs19898, %rs19796;
	mov.u16 	%rs19899, %rs19797;
	mov.u16 	%rs19900, %rs19798;
	mov.u16 	%rs19901, %rs19799;
	mov.u16 	%rs19902, %rs19800;
	mov.u16 	%rs19903, %rs19801;
	mov.u16 	%rs19904, %rs19802;
	mov.u16 	%rs19905, %rs19803;
	mov.u16 	%rs19906, %rs19804;
	mov.u16 	%rs19907, %rs19805;
	mov.u16 	%rs19908, %rs19806;
	mov.u16 	%rs19909, %rs19807;
	mov.u16 	%rs19910, %rs19808;
	mov.u16 	%rs19911, %rs19809;
	mov.u16 	%rs19912, %rs19810;
	mov.u16 	%rs19913, %rs19811;
	mov.u16 	%rs19914, %rs19812;
	mov.u16 	%rs19915, %rs19813;
	mov.u16 	%rs19916, %rs19814;
	mov.u16 	%rs19917, %rs19815;
	mov.u16 	%rs19918, %rs19816;
	mov.u16 	%rs19919, %rs19817;
	mov.u16 	%rs19920, %rs19818;
	mov.u16 	%rs19921, %rs19819;
	mov.u16 	%rs19922, %rs19820;
	mov.u16 	%rs19923, %rs19821;
	mov.u16 	%rs19924, %rs19822;
	mov.u16 	%rs19925, %rs19823;
	mov.u16 	%rs19926, %rs19824;
	mov.u32 	%r33203, %r33190;
$L__BB1_301:
	st.local.u32 	[%rd102], %r33203;
	cvt.u32.u16 	%r19501, %rs19920;
	cvt.u32.u16 	%r19502, %rs19919;
	prmt.b32 	%r19503, %r19501, %r19502, 0x3340U;
	cvt.u32.u16 	%r19504, %rs19921;
	cvt.u32.u16 	%r19505, %rs19922;
	prmt.b32 	%r19506, %r19505, %r19504, 0x3340U;
	prmt.b32 	%r19507, %r19506, %r19503, 0x5410U;
	cvt.u32.u16 	%r19508, %rs19924;
	cvt.u32.u16 	%r19509, %rs19923;
	prmt.b32 	%r19510, %r19508, %r19509, 0x3340U;
	cvt.u32.u16 	%r19511, %rs19925;
	cvt.u32.u16 	%r19512, %rs19926;
	prmt.b32 	%r19513, %r19512, %r19511, 0x3340U;
	prmt.b32 	%r19514, %r19513, %r19510, 0x5410U;
	st.local.v2.b32 	[%rd102+8], {%r19514, %r19507};
	cvt.u32.u16 	%r19515, %rs19912;
	cvt.u32.u16 	%r19516, %rs19911;
	prmt.b32 	%r19517, %r19515, %r19516, 0x3340U;
	cvt.u32.u16 	%r19518, %rs19913;
	cvt.u32.u16 	%r19519, %rs19914;
	prmt.b32 	%r19520, %r19519, %r19518, 0x3340U;
	prmt.b32 	%r19521, %r19520, %r19517, 0x5410U;
	cvt.u32.u16 	%r19522, %rs19916;
	cvt.u32.u16 	%r19523, %rs19915;
	prmt.b32 	%r19524, %r19522, %r19523, 0x3340U;
	cvt.u32.u16 	%r19525, %rs19917;
	cvt.u32.u16 	%r19526, %rs19918;
	prmt.b32 	%r19527, %r19526, %r19525, 0x3340U;
	prmt.b32 	%r19528, %r19527, %r19524, 0x5410U;
	st.local.v2.b32 	[%rd102+16], {%r19528, %r19521};
	cvt.u32.u16 	%r19529, %rs19904;
	cvt.u32.u16 	%r19530, %rs19903;
	prmt.b32 	%r19531, %r19529, %r19530, 0x3340U;
	cvt.u32.u16 	%r19532, %rs19905;
	cvt.u32.u16 	%r19533, %rs19906;
	prmt.b32 	%r19534, %r19533, %r19532, 0x3340U;
	prmt.b32 	%r19535, %r19534, %r19531, 0x5410U;
	cvt.u32.u16 	%r19536, %rs19908;
	cvt.u32.u16 	%r19537, %rs19907;
	prmt.b32 	%r19538, %r19536, %r19537, 0x3340U;
	cvt.u32.u16 	%r19539, %rs19909;
	cvt.u32.u16 	%r19540, %rs19910;
	prmt.b32 	%r19541, %r19540, %r19539, 0x3340U;
	prmt.b32 	%r19542, %r19541, %r19538, 0x5410U;
	st.local.v2.b32 	[%rd102+24], {%r19542, %r19535};
	cvt.u32.u16 	%r19543, %rs19896;
	cvt.u32.u16 	%r19544, %rs19895;
	prmt.b32 	%r19545, %r19543, %r19544, 0x3340U;
	cvt.u32.u16 	%r19546, %rs19897;
	cvt.u32.u16 	%r19547, %rs19898;
	prmt.b32 	%r19548, %r19547, %r19546, 0x3340U;
	prmt.b32 	%r19549, %r19548, %r19545, 0x5410U;
	cvt.u32.u16 	%r19550, %rs19900;
	cvt.u32.u16 	%r19551, %rs19899;
	prmt.b32 	%r19552, %r19550, %r19551, 0x3340U;
	cvt.u32.u16 	%r19553, %rs19901;
	cvt.u32.u16 	%r19554, %rs19902;
	prmt.b32 	%r19555, %r19554, %r19553, 0x3340U;
	prmt.b32 	%r19556, %r19555, %r19552, 0x5410U;
	st.local.v2.b32 	[%rd102+32], {%r19556, %r19549};
	cvt.u32.u16 	%r19557, %rs19888;
	cvt.u32.u16 	%r19558, %rs19887;
	prmt.b32 	%r19559, %r19557, %r19558, 0x3340U;
	cvt.u32.u16 	%r19560, %rs19889;
	cvt.u32.u16 	%r19561, %rs19890;
	prmt.b32 	%r19562, %r19561, %r19560, 0x3340U;
	prmt.b32 	%r19563, %r19562, %r19559, 0x5410U;
	cvt.u32.u16 	%r19564, %rs19892;
	cvt.u32.u16 	%r19565, %rs19891;
	prmt.b32 	%r19566, %r19564, %r19565, 0x3340U;
	cvt.u32.u16 	%r19567, %rs19893;
	cvt.u32.u16 	%r19568, %rs19894;
	prmt.b32 	%r19569, %r19568, %r19567, 0x3340U;
	prmt.b32 	%r19570, %r19569, %r19566, 0x5410U;
	st.local.v2.b32 	[%rd102+40], {%r19570, %r19563};
	cvt.u32.u16 	%r19571, %rs19880;
	cvt.u32.u16 	%r19572, %rs19879;
	prmt.b32 	%r19573, %r19571, %r19572, 0x3340U;
	cvt.u32.u16 	%r19574, %rs19881;
	cvt.u32.u16 	%r19575, %rs19882;
	prmt.b32 	%r19576, %r19575, %r19574, 0x3340U;
	prmt.b32 	%r19577, %r19576, %r19573, 0x5410U;
	cvt.u32.u16 	%r19578, %rs19884;
	cvt.u32.u16 	%r19579, %rs19883;
	prmt.b32 	%r19580, %r19578, %r19579, 0x3340U;
	cvt.u32.u16 	%r19581, %rs19885;
	cvt.u32.u16 	%r19582, %rs19886;
	prmt.b32 	%r19583, %r19582, %r19581, 0x3340U;
	prmt.b32 	%r19584, %r19583, %r19580, 0x5410U;
	st.local.v2.b32 	[%rd102+48], {%r19584, %r19577};
	st.local.v2.u8 	[%rd102+56], {%rs19878, %rs19877};
	st.local.u32 	[%rd102+60], %r33202;
	st.local.v2.u32 	[%rd102+64], {%r33200, %r33201};
	and.b32  	%r19585, %r19512, 255;
	and.b16  	%rs17418, %rs19925, 255;
	mul.wide.u16 	%r19586, %rs17418, 256;
	or.b32  	%r19587, %r19586, %r19585;
	shl.b32 	%r19588, %r19508, 16;
	and.b32  	%r19589, %r19588, 16711680;
	or.b32  	%r19590, %r19587, %r19589;
	shl.b32 	%r19591, %r19509, 24;
	or.b32  	%r19422, %r19590, %r19591;
	and.b32  	%r19592, %r19505, 255;
	and.b16  	%rs17419, %rs19921, 255;
	mul.wide.u16 	%r19593, %rs17419, 256;
	or.b32  	%r19594, %r19593, %r19592;
	shl.b32 	%r19595, %r19501, 16;
	and.b32  	%r19596, %r19595, 16711680;
	or.b32  	%r19597, %r19594, %r19596;
	shl.b32 	%r19598, %r19502, 24;
	or.b32  	%r19427, %r19597, %r19598;
	and.b32  	%r19599, %r19526, 255;
	and.b16  	%rs17420, %rs19917, 255;
	mul.wide.u16 	%r19600, %rs17420, 256;
	or.b32  	%r19601, %r19600, %r19599;
	shl.b32 	%r19602, %r19522, 16;
	and.b32  	%r19603, %r19602, 16711680;
	or.b32  	%r19604, %r19601, %r19603;
	shl.b32 	%r19605, %r19523, 24;
	or.b32  	%r19432, %r19604, %r19605;
	and.b32  	%r19606, %r19519, 255;
	and.b16  	%rs17421, %rs19913, 255;
	mul.wide.u16 	%r19607, %rs17421, 256;
	or.b32  	%r19608, %r19607, %r19606;
	shl.b32 	%r19609, %r19515, 16;
	and.b32  	%r19610, %r19609, 16711680;
	or.b32  	%r19611, %r19608, %r19610;
	shl.b32 	%r19612, %r19516, 24;
	or.b32  	%r19437, %r19611, %r19612;
	and.b32  	%r19613, %r19540, 255;
	and.b16  	%rs17422, %rs19909, 255;
	mul.wide.u16 	%r19614, %rs17422, 256;
	or.b32  	%r19615, %r19614, %r19613;
	shl.b32 	%r19616, %r19536, 16;
	and.b32  	%r19617, %r19616, 16711680;
	or.b32  	%r19618, %r19615, %r19617;
	shl.b32 	%r19619, %r19537, 24;
	or.b32  	%r19442, %r19618, %r19619;
	and.b32  	%r19620, %r19533, 255;
	and.b16  	%rs17423, %rs19905, 255;
	mul.wide.u16 	%r19621, %rs17423, 256;
	or.b32  	%r19622, %r19621, %r19620;
	shl.b32 	%r19623, %r19529, 16;
	and.b32  	%r19624, %r19623, 16711680;
	or.b32  	%r19625, %r19622, %r19624;
	shl.b32 	%r19626, %r19530, 24;
	or.b32  	%r19447, %r19625, %r19626;
	and.b32  	%r19627, %r19554, 255;
	and.b16  	%rs17424, %rs19901, 255;
	mul.wide.u16 	%r19628, %rs17424, 256;
	or.b32  	%r19629, %r19628, %r19627;
	shl.b32 	%r19630, %r19550, 16;
	and.b32  	%r19631, %r19630, 16711680;
	or.b32  	%r19632, %r19629, %r19631;
	shl.b32 	%r19633, %r19551, 24;
	or.b32  	%r19452, %r19632, %r19633;
	and.b32  	%r19634, %r19547, 255;
	and.b16  	%rs17425, %rs19897, 255;
	mul.wide.u16 	%r19635, %rs17425, 256;
	or.b32  	%r19636, %r19635, %r19634;
	shl.b32 	%r19637, %r19543, 16;
	and.b32  	%r19638, %r19637, 16711680;
	or.b32  	%r19639, %r19636, %r19638;
	shl.b32 	%r19640, %r19544, 24;
	or.b32  	%r19457, %r19639, %r19640;
	and.b32  	%r19641, %r19568, 255;
	and.b16  	%rs17426, %rs19893, 255;
	mul.wide.u16 	%r19642, %rs17426, 256;
	or.b32  	%r19643, %r19642, %r19641;
	shl.b32 	%r19644, %r19564, 16;
	and.b32  	%r19645, %r19644, 16711680;
	or.b32  	%r19646, %r19643, %r19645;
	shl.b32 	%r19647, %r19565, 24;
	or.b32  	%r19462, %r19646, %r19647;
	and.b32  	%r19648, %r19561, 255;
	and.b16  	%rs17427, %rs19889, 255;
	mul.wide.u16 	%r19649, %rs17427, 256;
	or.b32  	%r19650, %r19649, %r19648;
	shl.b32 	%r19651, %r19557, 16;
	and.b32  	%r19652, %r19651, 16711680;
	or.b32  	%r19653, %r19650, %r19652;
	shl.b32 	%r19654, %r19558, 24;
	or.b32  	%r19467, %r19653, %r19654;
	and.b32  	%r19655, %r19582, 255;
	and.b16  	%rs17428, %rs19885, 255;
	mul.wide.u16 	%r19656, %rs17428, 256;
	or.b32  	%r19657, %r19656, %r19655;
	shl.b32 	%r19658, %r19578, 16;
	and.b32  	%r19659, %r19658, 16711680;
	or.b32  	%r19660, %r19657, %r19659;
	shl.b32 	%r19661, %r19579, 24;
	or.b32  	%r19472, %r19660, %r19661;
	and.b32  	%r19662, %r19575, 255;
	and.b16  	%rs17429, %rs19881, 255;
	mul.wide.u16 	%r19663, %rs17429, 256;
	or.b32  	%r19664, %r19663, %r19662;
	shl.b32 	%r19665, %r19571, 16;
	and.b32  	%r19666, %r19665, 16711680;
	or.b32  	%r19667, %r19664, %r19666;
	shl.b32 	%r19668, %r19572, 24;
	or.b32  	%r19477, %r19667, %r19668;
	cvt.u32.u16 	%r19669, %rs19878;
	and.b32  	%r19670, %r19669, 255;
	and.b16  	%rs17430, %rs19877, 255;
	mul.wide.u16 	%r19671, %rs17430, 256;
	or.b32  	%r19482, %r19671, %r19670;
	mov.b32 	%r19498, 8;
	mov.b32 	%r19499, 0;
	mov.b32 	%r19500, -1;
	// begin inline asm
	shfl.sync.up.b32 %r19411, %r33203, %r19498, %r19499, %r19500;
	// end inline asm
	// begin inline asm
	shfl.sync.up.b32 %r19416, %r19417, %r19498, %r19499, %r19500;
	// end inline asm
	// begin inline asm
	shfl.sync.up.b32 %r19421, %r19422, %r19498, %r19499, %r19500;
	// end inline asm
	// begin inline asm
	shfl.sync.up.b32 %r19426, %r19427, %r19498, %r19499, %r19500;
	// end inline asm
	// begin inline asm
	shfl.sync.up.b32 %r19431, %r19432, %r19498, %r19499, %r19500;
	// end inline asm
	// begin inline asm
	shfl.sync.up.b32 %r19436, %r19437, %r19498, %r19499, %r19500;
	// end inline asm
	// begin inline asm
	shfl.sync.up.b32 %r19441, %r19442, %r19498, %r19499, %r19500;
	// end inline asm
	// begin inline asm
	shfl.sync.up.b32 %r19446, %r19447, %r19498, %r19499, %r19500;
	// end inline asm
	// begin inline asm
	shfl.sync.up.b32 %r19451, %r19452, %r19498, %r19499, %r19500;
	// end inline asm
	// begin inline asm
	shfl.sync.up.b32 %r19456, %r19457, %r19498, %r19499, %r19500;
	// end inline asm
	// begin inline asm
	shfl.sync.up.b32 %r19461, %r19462, %r19498, %r19499, %r19500;
	// end inline asm
	// begin inline asm
	shfl.sync.up.b32 %r19466, %r19467, %r19498, %r19499, %r19500;
	// end inline asm
	// begin inline asm
	shfl.sync.up.b32 %r19471, %r19472, %r19498, %r19499, %r19500;
	// end inline asm
	// begin inline asm
	shfl.sync.up.b32 %r19476, %r19477, %r19498, %r19499, %r19500;
	// end inline asm
	// begin inline asm
	shfl.sync.up.b32 %r19481, %r19482, %r19498, %r19499, %r19500;
	// end inline asm
	// begin inline asm
	shfl.sync.up.b32 %r19486, %r33202, %r19498, %r19499, %r19500;
	// end inline asm
	// begin inline asm
	shfl.sync.up.b32 %r19491, %r33200, %r19498, %r19499, %r19500;
	// end inline asm
	// begin inline asm
	shfl.sync.up.b32 %r19496, %r33201, %r19498, %r19499, %r19500;
	// end inline asm
	mov.b64 	%rd2153, {%r19491, %r19496};
	mov.b64 	%fd53, %rd2153;
	cvt.u16.u32 	%rs19927, %r19421;
	cvt.u16.u32 	%rs17431, %r19481;
	shr.u32 	%r19672, %r19481, 8;
	cvt.u16.u32 	%rs17432, %r19672;
	st.local.u32 	[%rd103], %r19411;
	st.local.v2.b32 	[%rd103+8], {%r19421, %r19426};
	st.local.v2.b32 	[%rd103+16], {%r19431, %r19436};
	st.local.v2.b32 	[%rd103+24], {%r19441, %r19446};
	st.local.v2.b32 	[%rd103+32], {%r19451, %r19456};
	st.local.v2.b32 	[%rd103+40], {%r19461, %r19466};
	st.local.v2.b32 	[%rd103+48], {%r19471, %r19476};
	st.local.v2.u8 	[%rd103+56], {%rs17431, %rs17432};
	st.local.u32 	[%rd103+60], %r19486;
	st.local.v2.u32 	[%rd103+64], {%r19491, %r19496};
	setp.ne.s32 	%p461, %r33203, 0;
	mov.u16 	%rs20028, %rs19926;
	mov.u16 	%rs20027, %rs19925;
	mov.u16 	%rs20026, %rs19924;
	mov.u16 	%rs20025, %rs19923;
	mov.u16 	%rs20024, %rs19922;
	mov.u16 	%rs20023, %rs19921;
	mov.u16 	%rs20022, %rs19920;
	mov.u16 	%rs20021, %rs19919;
	mov.u16 	%rs20020, %rs19918;
	mov.u16 	%rs20019, %rs19917;
	mov.u16 	%rs20018, %rs19916;
	mov.u16 	%rs20017, %rs19915;
	mov.u16 	%rs20016, %rs19914;
	mov.u16 	%rs20015, %rs19913;
	mov.u16 	%rs20014, %rs19912;
	mov.u16 	%rs20013, %rs19911;
	mov.u16 	%rs20012, %rs19910;
	mov.u16 	%rs20011, %rs19909;
	mov.u16 	%rs20010, %rs19908;
	mov.u16 	%rs20009, %rs19907;
	mov.u16 	%rs20008, %rs19906;
	mov.u16 	%rs20007, %rs19905;
	mov.u16 	%rs20006, %rs19904;
	mov.u16 	%rs20005, %rs19903;
	mov.u16 	%rs20004, %rs19902;
	mov.u16 	%rs20003, %rs19901;
	mov.u16 	%rs20002, %rs19900;
	mov.u16 	%rs20001, %rs19899;
	mov.u16 	%rs20000, %rs19898;
	mov.u16 	%rs19999, %rs19897;
	mov.u16 	%rs19998, %rs19896;
	mov.u16 	%rs19997, %rs19895;
	mov.u16 	%rs19996, %rs19894;
	mov.u16 	%rs19995, %rs19893;
	mov.u16 	%rs19994, %rs19892;
	mov.u16 	%rs19993, %rs19891;
	mov.u16 	%rs19992, %rs19890;
	mov.u16 	%rs19991, %rs19889;
	mov.u16 	%rs19990, %rs19888;
	mov.u16 	%rs19989, %rs19887;
	mov.u16 	%rs19988, %rs19886;
	mov.u16 	%rs19987, %rs19885;
	mov.u16 	%rs19986, %rs19884;
	mov.u16 	%rs19985, %rs19883;
	mov.u16 	%rs19984, %rs19882;
	mov.u16 	%rs19983, %rs19881;
	mov.u16 	%rs19982, %rs19880;
	mov.u16 	%rs19981, %rs19879;
	mov.u16 	%rs19980, %rs19878;
	mov.u16 	%rs19979, %rs19877;
	mov.u32 	%r33215, %r33202;
	mov.u32 	%r33213, %r33200;
	mov.u32 	%r33214, %r33201;
	@%p461 bra 	$L__BB1_313;
	mov.b64 	%rd2154, {%r33200, %r33201};
	mov.b64 	%fd360, %rd2154;
	mov.b16 	%rs17433, 0;
	st.local.u8 	[%rd101], %rs17433;
	add.s32 	%r19674, %r33202, %r19486;
	st.local.u32 	[%rd101+52], %r19674;
	add.f64 	%fd361, %fd53, %fd360;
	st.local.f64 	[%rd101+56], %fd361;
	mov.b32 	%r33204, 0;
$L__BB1_303:
	mov.u32 	%r618, %r33204;
	cvt.u64.u32 	%rd2155, %r618;
	add.s64 	%rd2156, %rd101, %rd2155;
	ld.local.u8 	%rs17434, [%rd2156];
	setp.ne.s16 	%p462, %rs17434, 0;
	add.s32 	%r33204, %r618, 1;
	@%p462 bra 	$L__BB1_303;
	and.b16  	%rs17435, %rs19927, 255;
	setp.eq.s16 	%p463, %rs17435, 0;
	mov.u32 	%r33206, %r618;
	@%p463 bra 	$L__BB1_307;
	mov.b32 	%r33205, 0;
$L__BB1_306:
	add.s32 	%r19676, %r33205, %r618;
	cvt.u64.u32 	%rd2157, %r19676;
	add.s64 	%rd2158, %rd101, %rd2157;
	st.local.u8 	[%rd2158], %rs19927;
	add.s32 	%r621, %r33205, 1;
	add.s32 	%r33206, %r621, %r618;
	cvt.u64.u32 	%rd2159, %r33205;
	add.s64 	%rd2160, %rd155, %rd2159;
	ld.local.u8 	%rs19927, [%rd2160+1];
	setp.ne.s16 	%p464, %rs19927, 0;
	mov.u32 	%r33205, %r621;
	@%p464 bra 	$L__BB1_306;
$L__BB1_307:
	cvt.u64.u32 	%rd2161, %r33206;
	add.s64 	%rd2162, %rd101, %rd2161;
	mov.b16 	%rs17436, 0;
	st.local.u8 	[%rd2162], %rs17436;
	mov.b32 	%r33207, 0;
$L__BB1_308:
	mov.u32 	%r624, %r33207;
	cvt.u64.u32 	%rd2163, %r624;
	add.s64 	%rd2164, %rd101, %rd2163;
	ld.local.u8 	%rs17437, [%rd2164];
	setp.ne.s16 	%p465, %rs17437, 0;
	add.s32 	%r33207, %r624, 1;
	@%p465 bra 	$L__BB1_308;
	and.b16  	%rs17438, %rs19926, 255;
	setp.eq.s16 	%p466, %rs17438, 0;
	mov.u32 	%r33209, %r624;
	@%p466 bra 	$L__BB1_312;
	mov.b32 	%r33208, 0;
	mov.u16 	%rs19928, %rs19926;
$L__BB1_311:
	add.s32 	%r19679, %r33208, %r624;
	cvt.u64.u32 	%rd2165, %r19679;
	add.s64 	%rd2166, %rd101, %rd2165;
	st.local.u8 	[%rd2166], %rs19928;
	add.s32 	%r627, %r33208, 1;
	add.s32 	%r33209, %r627, %r624;
	cvt.u64.u32 	%rd2167, %r33208;
	add.s64 	%rd2168, %rd154, %rd2167;
	ld.local.u8 	%rs19928, [%rd2168+1];
	setp.ne.s16 	%p467, %rs19928, 0;
	mov.u32 	%r33208, %r627;
	@%p467 bra 	$L__BB1_311;
$L__BB1_312:
	cvt.u64.u32 	%rd2169, %r33209;
	add.s64 	%rd2170, %rd101, %rd2169;
	mov.b16 	%rs17439, 0;
	st.local.u8 	[%rd2170], %rs17439;
	ld.local.v2.b32 	{%r19680, %r19681}, [%rd101];
	bfe.u32 	%r19682, %r19680, 0, 8;
	cvt.u16.u32 	%rs20028, %r19682;
	bfe.u32 	%r19683, %r19680, 8, 8;
	cvt.u16.u32 	%rs20027, %r19683;
	bfe.u32 	%r19684, %r19680, 16, 8;
	cvt.u16.u32 	%rs20026, %r19684;
	bfe.u32 	%r19685, %r19680, 24, 8;
	cvt.u16.u32 	%rs20025, %r19685;
	bfe.u32 	%r19686, %r19681, 0, 8;
	cvt.u16.u32 	%rs20024, %r19686;
	bfe.u32 	%r19687, %r19681, 8, 8;
	cvt.u16.u32 	%rs20023, %r19687;
	bfe.u32 	%r19688, %r19681, 16, 8;
	cvt.u16.u32 	%rs20022, %r19688;
	bfe.u32 	%r19689, %r19681, 24, 8;
	cvt.u16.u32 	%rs20021, %r19689;
	ld.local.v2.b32 	{%r19690, %r19691}, [%rd101+8];
	bfe.u32 	%r19692, %r19690, 0, 8;
	cvt.u16.u32 	%rs20020, %r19692;
	bfe.u32 	%r19693, %r19690, 8, 8;
	cvt.u16.u32 	%rs20019, %r19693;
	bfe.u32 	%r19694, %r19690, 16, 8;
	cvt.u16.u32 	%rs20018, %r19694;
	bfe.u32 	%r19695, %r19690, 24, 8;
	cvt.u16.u32 	%rs20017, %r19695;
	bfe.u32 	%r19696, %r19691, 0, 8;
	cvt.u16.u32 	%rs20016, %r19696;
	bfe.u32 	%r19697, %r19691, 8, 8;
	cvt.u16.u32 	%rs20015, %r19697;
	bfe.u32 	%r19698, %r19691, 16, 8;
	cvt.u16.u32 	%rs20014, %r19698;
	bfe.u32 	%r19699, %r19691, 24, 8;
	cvt.u16.u32 	%rs20013, %r19699;
	ld.local.v2.b32 	{%r19700, %r19701}, [%rd101+16];
	bfe.u32 	%r19702, %r19700, 0, 8;
	cvt.u16.u32 	%rs20012, %r19702;
	bfe.u32 	%r19703, %r19700, 8, 8;
	cvt.u16.u32 	%rs20011, %r19703;
	bfe.u32 	%r19704, %r19700, 16, 8;
	cvt.u16.u32 	%rs20010, %r19704;
	bfe.u32 	%r19705, %r19700, 24, 8;
	cvt.u16.u32 	%rs20009, %r19705;
	bfe.u32 	%r19706, %r19701, 0, 8;
	cvt.u16.u32 	%rs20008, %r19706;
	bfe.u32 	%r19707, %r19701, 8, 8;
	cvt.u16.u32 	%rs20007, %r19707;
	bfe.u32 	%r19708, %r19701, 16, 8;
	cvt.u16.u32 	%rs20006, %r19708;
	bfe.u32 	%r19709, %r19701, 24, 8;
	cvt.u16.u32 	%rs20005, %r19709;
	ld.local.v2.b32 	{%r19710, %r19711}, [%rd101+24];
	bfe.u32 	%r19712, %r19710, 0, 8;
	cvt.u16.u32 	%rs20004, %r19712;
	bfe.u32 	%r19713, %r19710, 8, 8;
	cvt.u16.u32 	%rs20003, %r19713;
	bfe.u32 	%r19714, %r19710, 16, 8;
	cvt.u16.u32 	%rs20002, %r19714;
	bfe.u32 	%r19715, %r19710, 24, 8;
	cvt.u16.u32 	%rs20001, %r19715;
	bfe.u32 	%r19716, %r19711, 0, 8;
	cvt.u16.u32 	%rs20000, %r19716;
	bfe.u32 	%r19717, %r19711, 8, 8;
	cvt.u16.u32 	%rs19999, %r19717;
	bfe.u32 	%r19718, %r19711, 16, 8;
	cvt.u16.u32 	%rs19998, %r19718;
	bfe.u32 	%r19719, %r19711, 24, 8;
	cvt.u16.u32 	%rs19997, %r19719;
	ld.local.v2.b32 	{%r19720, %r19721}, [%rd101+32];
	bfe.u32 	%r19722, %r19720, 0, 8;
	cvt.u16.u32 	%rs19996, %r19722;
	bfe.u32 	%r19723, %r19720, 8, 8;
	cvt.u16.u32 	%rs19995, %r19723;
	bfe.u32 	%r19724, %r19720, 16, 8;
	cvt.u16.u32 	%rs19994, %r19724;
	bfe.u32 	%r19725, %r19720, 24, 8;
	cvt.u16.u32 	%rs19993, %r19725;
	bfe.u32 	%r19726, %r19721, 0, 8;
	cvt.u16.u32 	%rs19992, %r19726;
	bfe.u32 	%r19727, %r19721, 8, 8;
	cvt.u16.u32 	%rs19991, %r19727;
	bfe.u32 	%r19728, %r19721, 16, 8;
	cvt.u16.u32 	%rs19990, %r19728;
	bfe.u32 	%r19729, %r19721, 24, 8;
	cvt.u16.u32 	%rs19989, %r19729;
	ld.local.v2.b32 	{%r19730, %r19731}, [%rd101+40];
	bfe.u32 	%r19732, %r19730, 0, 8;
	cvt.u16.u32 	%rs19988, %r19732;
	bfe.u32 	%r19733, %r19730, 8, 8;
	cvt.u16.u32 	%rs19987, %r19733;
	bfe.u32 	%r19734, %r19730, 16, 8;
	cvt.u16.u32 	%rs19986, %r19734;
	bfe.u32 	%r19735, %r19730, 24, 8;
	cvt.u16.u32 	%rs19985, %r19735;
	bfe.u32 	%r19736, %r19731, 0, 8;
	cvt.u16.u32 	%rs19984, %r19736;
	bfe.u32 	%r19737, %r19731, 8, 8;
	cvt.u16.u32 	%rs19983, %r19737;
	bfe.u32 	%r19738, %r19731, 16, 8;
	cvt.u16.u32 	%rs19982, %r19738;
	bfe.u32 	%r19739, %r19731, 24, 8;
	cvt.u16.u32 	%rs19981, %r19739;
	ld.local.v2.u8 	{%rs19980, %rs19979}, [%rd101+48];
	ld.local.u32 	%r33215, [%rd101+52];
	ld.local.v2.u32 	{%r33213, %r33214}, [%rd101+56];
$L__BB1_313:
	setp.gt.s32 	%p468, %r18042, 7;
	add.s32 	%r33216, %r33203, %r19411;
	@%p468 bra 	$L__BB1_315;
	mov.u32 	%r33213, %r33200;
	mov.u32 	%r33214, %r33201;
	mov.u32 	%r33215, %r33202;
	mov.u16 	%rs19979, %rs19877;
	mov.u16 	%rs19980, %rs19878;
	mov.u16 	%rs19981, %rs19879;
	mov.u16 	%rs19982, %rs19880;
	mov.u16 	%rs19983, %rs19881;
	mov.u16 	%rs19984, %rs19882;
	mov.u16 	%rs19985, %rs19883;
	mov.u16 	%rs19986, %rs19884;
	mov.u16 	%rs19987, %rs19885;
	mov.u16 	%rs19988, %rs19886;
	mov.u16 	%rs19989, %rs19887;
	mov.u16 	%rs19990, %rs19888;
	mov.u16 	%rs19991, %rs19889;
	mov.u16 	%rs19992, %rs19890;
	mov.u16 	%rs19993, %rs19891;
	mov.u16 	%rs19994, %rs19892;
	mov.u16 	%rs19995, %rs19893;
	mov.u16 	%rs19996, %rs19894;
	mov.u16 	%rs19997, %rs19895;
	mov.u16 	%rs19998, %rs19896;
	mov.u16 	%rs19999, %rs19897;
	mov.u16 	%rs20000, %rs19898;
	mov.u16 	%rs20001, %rs19899;
	mov.u16 	%rs20002, %rs19900;
	mov.u16 	%rs20003, %rs19901;
	mov.u16 	%rs20004, %rs19902;
	mov.u16 	%rs20005, %rs19903;
	mov.u16 	%rs20006, %rs19904;
	mov.u16 	%rs20007, %rs19905;
	mov.u16 	%rs20008, %rs19906;
	mov.u16 	%rs20009, %rs19907;
	mov.u16 	%rs20010, %rs19908;
	mov.u16 	%rs20011, %rs19909;
	mov.u16 	%rs20012, %rs19910;
	mov.u16 	%rs20013, %rs19911;
	mov.u16 	%rs20014, %rs19912;
	mov.u16 	%rs20015, %rs19913;
	mov.u16 	%rs20016, %rs19914;
	mov.u16 	%rs20017, %rs19915;
	mov.u16 	%rs20018, %rs19916;
	mov.u16 	%rs20019, %rs19917;
	mov.u16 	%rs20020, %rs19918;
	mov.u16 	%rs20021, %rs19919;
	mov.u16 	%rs20022, %rs19920;
	mov.u16 	%rs20023, %rs19921;
	mov.u16 	%rs20024, %rs19922;
	mov.u16 	%rs20025, %rs19923;
	mov.u16 	%rs20026, %rs19924;
	mov.u16 	%rs20027, %rs19925;
	mov.u16 	%rs20028, %rs19926;
	mov.u32 	%r33216, %r33203;
$L__BB1_315:
	st.local.u32 	[%rd102], %r33216;
	cvt.u32.u16 	%r19830, %rs20022;
	cvt.u32.u16 	%r19831, %rs20021;
	prmt.b32 	%r19832, %r19830, %r19831, 0x3340U;
	cvt.u32.u16 	%r19833, %rs20023;
	cvt.u32.u16 	%r19834, %rs20024;
	prmt.b32 	%r19835, %r19834, %r19833, 0x3340U;
	prmt.b32 	%r19836, %r19835, %r19832, 0x5410U;
	cvt.u32.u16 	%r19837, %rs20026;
	cvt.u32.u16 	%r19838, %rs20025;
	prmt.b32 	%r19839, %r19837, %r19838, 0x3340U;
	cvt.u32.u16 	%r19840, %rs20027;
	cvt.u32.u16 	%r19841, %rs20028;
	prmt.b32 	%r19842, %r19841, %r19840, 0x3340U;
	prmt.b32 	%r19843, %r19842, %r19839, 0x5410U;
	st.local.v2.b32 	[%rd102+8], {%r19843, %r19836};
	cvt.u32.u16 	%r19844, %rs20014;
	cvt.u32.u16 	%r19845, %rs20013;
	prmt.b32 	%r19846, %r19844, %r19845, 0x3340U;
	cvt.u32.u16 	%r19847, %rs20015;
	cvt.u32.u16 	%r19848, %rs20016;
	prmt.b32 	%r19849, %r19848, %r19847, 0x3340U;
	prmt.b32 	%r19850, %r19849, %r19846, 0x5410U;
	cvt.u32.u16 	%r19851, %rs20018;
	cvt.u32.u16 	%r19852, %rs20017;
	prmt.b32 	%r19853, %r19851, %r19852, 0x3340U;
	cvt.u32.u16 	%r19854, %rs20019;
	cvt.u32.u16 	%r19855, %rs20020;
	prmt.b32 	%r19856, %r19855, %r19854, 0x3340U;
	prmt.b32 	%r19857, %r19856, %r19853, 0x5410U;
	st.local.v2.b32 	[%rd102+16], {%r19857, %r19850};
	cvt.u32.u16 	%r19858, %rs20006;
	cvt.u32.u16 	%r19859, %rs20005;
	prmt.b32 	%r19860, %r19858, %r19859, 0x3340U;
	cvt.u32.u16 	%r19861, %rs20007;
	cvt.u32.u16 	%r19862, %rs20008;
	prmt.b32 	%r19863, %r19862, %r19861, 0x3340U;
	prmt.b32 	%r19864, %r19863, %r19860, 0x5410U;
	cvt.u32.u16 	%r19865, %rs20010;
	cvt.u32.u16 	%r19866, %rs20009;
	prmt.b32 	%r19867, %r19865, %r19866, 0x3340U;
	cvt.u32.u16 	%r19868, %rs20011;
	cvt.u32.u16 	%r19869, %rs20012;
	prmt.b32 	%r19870, %r19869, %r19868, 0x3340U;
	prmt.b32 	%r19871, %r19870, %r19867, 0x5410U;
	st.local.v2.b32 	[%rd102+24], {%r19871, %r19864};
	cvt.u32.u16 	%r19872, %rs19998;
	cvt.u32.u16 	%r19873, %rs19997;
	prmt.b32 	%r19874, %r19872, %r19873, 0x3340U;
	cvt.u32.u16 	%r19875, %rs19999;
	cvt.u32.u16 	%r19876, %rs20000;
	prmt.b32 	%r19877, %r19876, %r19875, 0x3340U;
	prmt.b32 	%r19878, %r19877, %r19874, 0x5410U;
	cvt.u32.u16 	%r19879, %rs20002;
	cvt.u32.u16 	%r19880, %rs20001;
	prmt.b32 	%r19881, %r19879, %r19880, 0x3340U;
	cvt.u32.u16 	%r19882, %rs20003;
	cvt.u32.u16 	%r19883, %rs20004;
	prmt.b32 	%r19884, %r19883, %r19882, 0x3340U;
	prmt.b32 	%r19885, %r19884, %r19881, 0x5410U;
	st.local.v2.b32 	[%rd102+32], {%r19885, %r19878};
	cvt.u32.u16 	%r19886, %rs19990;
	cvt.u32.u16 	%r19887, %rs19989;
	prmt.b32 	%r19888, %r19886, %r19887, 0x3340U;
	cvt.u32.u16 	%r19889, %rs19991;
	cvt.u32.u16 	%r19890, %rs19992;
	prmt.b32 	%r19891, %r19890, %r19889, 0x3340U;
	prmt.b32 	%r19892, %r19891, %r19888, 0x5410U;
	cvt.u32.u16 	%r19893, %rs19994;
	cvt.u32.u16 	%r19894, %rs19993;
	prmt.b32 	%r19895, %r19893, %r19894, 0x3340U;
	cvt.u32.u16 	%r19896, %rs19995;
	cvt.u32.u16 	%r19897, %rs19996;
	prmt.b32 	%r19898, %r19897, %r19896, 0x3340U;
	prmt.b32 	%r19899, %r19898, %r19895, 0x5410U;
	st.local.v2.b32 	[%rd102+40], {%r19899, %r19892};
	cvt.u32.u16 	%r19900, %rs19982;
	cvt.u32.u16 	%r19901, %rs19981;
	prmt.b32 	%r19902, %r19900, %r19901, 0x3340U;
	cvt.u32.u16 	%r19903, %rs19983;
	cvt.u32.u16 	%r19904, %rs19984;
	prmt.b32 	%r19905, %r19904, %r19903, 0x3340U;
	prmt.b32 	%r19906, %r19905, %r19902, 0x5410U;
	cvt.u32.u16 	%r19907, %rs19986;
	cvt.u32.u16 	%r19908, %rs19985;
	prmt.b32 	%r19909, %r19907, %r19908, 0x3340U;
	cvt.u32.u16 	%r19910, %rs19987;
	cvt.u32.u16 	%r19911, %rs19988;
	prmt.b32 	%r19912, %r19911, %r19910, 0x3340U;
	prmt.b32 	%r19913, %r19912, %r19909, 0x5410U;
	st.local.v2.b32 	[%rd102+48], {%r19913, %r19906};
	st.local.v2.u8 	[%rd102+56], {%rs19980, %rs19979};
	st.local.u32 	[%rd102+60], %r33215;
	st.local.v2.u32 	[%rd102+64], {%r33213, %r33214};
	and.b32  	%r19914, %r19841, 255;
	and.b16  	%rs17440, %rs20027, 255;
	mul.wide.u16 	%r19915, %rs17440, 256;
	or.b32  	%r19916, %r19915, %r19914;
	shl.b32 	%r19917, %r19837, 16;
	and.b32  	%r19918, %r19917, 16711680;
	or.b32  	%r19919, %r19916, %r19918;
	shl.b32 	%r19920, %r19838, 24;
	or.b32  	%r19751, %r19919, %r19920;
	and.b32  	%r19921, %r19834, 255;
	and.b16  	%rs17441, %rs20023, 255;
	mul.wide.u16 	%r19922, %rs17441, 256;
	or.b32  	%r19923, %r19922, %r19921;
	shl.b32 	%r19924, %r19830, 16;
	and.b32  	%r19925, %r19924, 16711680;
	or.b32  	%r19926, %r19923, %r19925;
	shl.b32 	%r19927, %r19831, 24;
	or.b32  	%r19756, %r19926, %r19927;
	and.b32  	%r19928, %r19855, 255;
	and.b16  	%rs17442, %rs20019, 255;
	mul.wide.u16 	%r19929, %rs17442, 256;
	or.b32  	%r19930, %r19929, %r19928;
	shl.b32 	%r19931, %r19851, 16;
	and.b32  	%r19932, %r19931, 16711680;
	or.b32  	%r19933, %r19930, %r19932;
	shl.b32 	%r19934, %r19852, 24;
	or.b32  	%r19761, %r19933, %r19934;
	and.b32  	%r19935, %r19848, 255;
	and.b16  	%rs17443, %rs20015, 255;
	mul.wide.u16 	%r19936, %rs17443, 256;
	or.b32  	%r19937, %r19936, %r19935;
	shl.b32 	%r19938, %r19844, 16;
	and.b32  	%r19939, %r19938, 16711680;
	or.b32  	%r19940, %r19937, %r19939;
	shl.b32 	%r19941, %r19845, 24;
	or.b32  	%r19766, %r19940, %r19941;
	and.b32  	%r19942, %r19869, 255;
	and.b16  	%rs17444, %rs20011, 255;
	mul.wide.u16 	%r19943, %rs17444, 256;
	or.b32  	%r19944, %r19943, %r19942;
	shl.b32 	%r19945, %r19865, 16;
	and.b32  	%r19946, %r19945, 16711680;
	or.b32  	%r19947, %r19944, %r19946;
	shl.b32 	%r19948, %r19866, 24;
	or.b32  	%r19771, %r19947, %r19948;
	and.b32  	%r19949, %r19862, 255;
	and.b16  	%rs17445, %rs20007, 255;
	mul.wide.u16 	%r19950, %rs17445, 256;
	or.b32  	%r19951, %r19950, %r19949;
	shl.b32 	%r19952, %r19858, 16;
	and.b32  	%r19953, %r19952, 16711680;
	or.b32  	%r19954, %r19951, %r19953;
	shl.b32 	%r19955, %r19859, 24;
	or.b32  	%r19776, %r19954, %r19955;
	and.b32  	%r19956, %r19883, 255;
	and.b16  	%rs17446, %rs20003, 255;
	mul.wide.u16 	%r19957, %rs17446, 256;
	or.b32  	%r19958, %r19957, %r19956;
	shl.b32 	%r19959, %r19879, 16;
	and.b32  	%r19960, %r19959, 16711680;
	or.b32  	%r19961, %r19958, %r19960;
	shl.b32 	%r19962, %r19880, 24;
	or.b32  	%r19781, %r19961, %r19962;
	and.b32  	%r19963, %r19876, 255;
	and.b16  	%rs17447, %rs19999, 255;
	mul.wide.u16 	%r19964, %rs17447, 256;
	or.b32  	%r19965, %r19964, %r19963;
	shl.b32 	%r19966, %r19872, 16;
	and.b32  	%r19967, %r19966, 16711680;
	or.b32  	%r19968, %r19965, %r19967;
	shl.b32 	%r19969, %r19873, 24;
	or.b32  	%r19786, %r19968, %r19969;
	and.b32  	%r19970, %r19897, 255;
	and.b16  	%rs17448, %rs19995, 255;
	mul.wide.u16 	%r19971, %rs17448, 256;
	or.b32  	%r19972, %r19971, %r19970;
	shl.b32 	%r19973, %r19893, 16;
	and.b32  	%r19974, %r19973, 16711680;
	or.b32  	%r19975, %r19972, %r19974;
	shl.b32 	%r19976, %r19894, 24;
	or.b32  	%r19791, %r19975, %r19976;
	and.b32  	%r19977, %r19890, 255;
	and.b16  	%rs17449, %rs19991, 255;
	mul.wide.u16 	%r19978, %rs17449, 256;
	or.b32  	%r19979, %r19978, %r19977;
	shl.b32 	%r19980, %r19886, 16;
	and.b32  	%r19981, %r19980, 16711680;
	or.b32  	%r19982, %r19979, %r19981;
	shl.b32 	%r19983, %r19887, 24;
	or.b32  	%r19796, %r19982, %r19983;
	and.b32  	%r19984, %r19911, 255;
	and.b16  	%rs17450, %rs19987, 255;
	mul.wide.u16 	%r19985, %rs17450, 256;
	or.b32  	%r19986, %r19985, %r19984;
	shl.b32 	%r19987, %r19907, 16;
	and.b32  	%r19988, %r19987, 16711680;
	or.b32  	%r19989, %r19986, %r19988;
	shl.b32 	%r19990, %r19908, 24;
	or.b32  	%r19801, %r19989, %r19990;
	and.b32  	%r19991, %r19904, 255;
	and.b16  	%rs17451, %rs19983, 255;
	mul.wide.u16 	%r19992, %rs17451, 256;
	or.b32  	%r19993, %r19992, %r19991;
	shl.b32 	%r19994, %r19900, 16;
	and.b32  	%r19995, %r19994, 16711680;
	or.b32  	%r19996, %r19993, %r19995;
	shl.b32 	%r19997, %r19901, 24;
	or.b32  	%r19806, %r19996, %r19997;
	cvt.u32.u16 	%r19998, %rs19980;
	and.b32  	%r19999, %r19998, 255;
	and.b16  	%rs17452, %rs19979, 255;
	mul.wide.u16 	%r20000, %rs17452, 256;
	or.b32  	%r19811, %r20000, %r19999;
	mov.b32 	%r19827, 16;
	mov.b32 	%r19828, 0;
	mov.b32 	%r19829, -1;
	// begin inline asm
	shfl.sync.up.b32 %r19740, %r33216, %r19827, %r19828, %r19829;
	// end inline asm
	// begin inline asm
	shfl.sync.up.b32 %r19745, %r19746, %r19827, %r19828, %r19829;
	// end inline asm
	// begin inline asm
	shfl.sync.up.b32 %r19750, %r19751, %r19827, %r19828, %r19829;
	// end inline asm
	// begin inline asm
	shfl.sync.up.b32 %r19755, %r19756, %r19827, %r19828, %r19829;
	// end inline asm
	// begin inline asm
	shfl.sync.up.b32 %r19760, %r19761, %r19827, %r19828, %r19829;
	// end inline asm
	// begin inline asm
	shfl.sync.up.b32 %r19765, %r19766, %r19827, %r19828, %r19829;
	// end inline asm
	// begin inline asm
	shfl.sync.up.b32 %r19770, %r19771, %r19827, %r19828, %r19829;
	// end inline asm
	// begin inline asm
	shfl.sync.up.b32 %r19775, %r19776, %r19827, %r19828, %r19829;
	// end inline asm
	// begin inline asm
	shfl.sync.up.b32 %r19780, %r19781, %r19827, %r19828, %r19829;
	// end inline asm
	// begin inline asm
	shfl.sync.up.b32 %r19785, %r19786, %r19827, %r19828, %r19829;
	// end inline asm
	// begin inline asm
	shfl.sync.up.b32 %r19790, %r19791, %r19827, %r19828, %r19829;
	// end inline asm
	// begin inline asm
	shfl.sync.up.b32 %r19795, %r19796, %r19827, %r19828, %r19829;
	// end inline asm
	// begin inline asm
	shfl.sync.up.b32 %r19800, %r19801, %r19827, %r19828, %r19829;
	// end inline asm
	// begin inline asm
	shfl.sync.up.b32 %r19805, %r19806, %r19827, %r19828, %r19829;
	// end inline asm
	// begin inline asm
	shfl.sync.up.b32 %r19810, %r19811, %r19827, %r19828, %r19829;
	// end inline asm
	// begin inline asm
	shfl.sync.up.b32 %r19815, %r33215, %r19827, %r19828, %r19829;
	// end inline asm
	// begin inline asm
	shfl.sync.up.b32 %r19820, %r33213, %r19827, %r19828, %r19829;
	// end inline asm
	// begin inline asm
	shfl.sync.up.b32 %r19825, %r33214, %r19827, %r19828, %r19829;
	// end inline asm
	mov.b64 	%rd2171, {%r19820, %r19825};
	mov.b64 	%fd54, %rd2171;
	cvt.u16.u32 	%rs20029, %r19750;
	cvt.u16.u32 	%rs17453, %r19810;
	shr.u32 	%r20001, %r19810, 8;
	cvt.u16.u32 	%rs17454, %r20001;
	st.local.u32 	[%rd103], %r19740;
	st.local.v2.b32 	[%rd103+8], {%r19750, %r19755};
	st.local.v2.b32 	[%rd103+16], {%r19760, %r19765};
	st.local.v2.b32 	[%rd103+24], {%r19770, %r19775};
	st.local.v2.b32 	[%rd103+32], {%r19780, %r19785};
	st.local.v2.b32 	[%rd103+40], {%r19790, %r19795};
	st.local.v2.b32 	[%rd103+48], {%r19800, %r19805};
	st.local.v2.u8 	[%rd103+56], {%rs17453, %rs17454};
	st.local.u32 	[%rd103+60], %r19815;
	st.local.v2.u32 	[%rd103+64], {%r19820, %r19825};
	setp.ne.s32 	%p469, %r33216, 0;
	mov.u16 	%rs20130, %rs20028;
	mov.u16 	%rs20129, %rs20027;
	mov.u16 	%rs20128, %rs20026;
	mov.u16 	%rs20127, %rs20025;
	mov.u16 	%rs20126, %rs20024;
	mov.u16 	%rs20125, %rs20023;
	mov.u16 	%rs20124, %rs20022;
	mov.u16 	%rs20123, %rs20021;
	mov.u16 	%rs20122, %rs20020;
	mov.u16 	%rs20121, %rs20019;
	mov.u16 	%rs20120, %rs20018;
	mov.u16 	%rs20119, %rs20017;
	mov.u16 	%rs20118, %rs20016;
	mov.u16 	%rs20117, %rs20015;
	mov.u16 	%rs20116, %rs20014;
	mov.u16 	%rs20115, %rs20013;
	mov.u16 	%rs20114, %rs20012;
	mov.u16 	%rs20113, %rs20011;
	mov.u16 	%rs20112, %rs20010;
	mov.u16 	%rs20111, %rs20009;
	mov.u16 	%rs20110, %rs20008;
	mov.u16 	%rs20109, %rs20007;
	mov.u16 	%rs20108, %rs20006;
	mov.u16 	%rs20107, %rs20005;
	mov.u16 	%rs20106, %rs20004;
	mov.u16 	%rs20105, %rs20003;
	mov.u16 	%rs20104, %rs20002;
	mov.u16 	%rs20103, %rs20001;
	mov.u16 	%rs20102, %rs20000;
	mov.u16 	%rs20101, %rs19999;
	mov.u16 	%rs20100, %rs19998;
	mov.u16 	%rs20099, %rs19997;
	mov.u16 	%rs20098, %rs19996;
	mov.u16 	%rs20097, %rs19995;
	mov.u16 	%rs20096, %rs19994;
	mov.u16 	%rs20095, %rs19993;
	mov.u16 	%rs20094, %rs19992;
	mov.u16 	%rs20093, %rs19991;
	mov.u16 	%rs20092, %rs19990;
	mov.u16 	%rs20091, %rs19989;
	mov.u16 	%rs20090, %rs19988;
	mov.u16 	%rs20089, %rs19987;
	mov.u16 	%rs20088, %rs19986;
	mov.u16 	%rs20087, %rs19985;
	mov.u16 	%rs20086, %rs19984;
	mov.u16 	%rs20085, %rs19983;
	mov.u16 	%rs20084, %rs19982;
	mov.u16 	%rs20083, %rs19981;
	mov.u16 	%rs20082, %rs19980;
	mov.u16 	%rs20081, %rs19979;
	mov.u32 	%r33228, %r33215;
	mov.u32 	%r33226, %r33213;
	mov.u32 	%r33227, %r33214;
	@%p469 bra 	$L__BB1_327;
	mov.b64 	%rd2172, {%r33213, %r33214};
	mov.b64 	%fd362, %rd2172;
	mov.b16 	%rs17455, 0;
	st.local.u8 	[%rd101], %rs17455;
	add.s32 	%r20003, %r33215, %r19815;
	st.local.u32 	[%rd101+52], %r20003;
	add.f64 	%fd363, %fd54, %fd362;
	st.local.f64 	[%rd101+56], %fd363;
	mov.b32 	%r33217, 0;
$L__BB1_317:
	mov.u32 	%r643, %r33217;
	cvt.u64.u32 	%rd2173, %r643;
	add.s64 	%rd2174, %rd101, %rd2173;
	ld.local.u8 	%rs17456, [%rd2174];
	setp.ne.s16 	%p470, %rs17456, 0;
	add.s32 	%r33217, %r643, 1;
	@%p470 bra 	$L__BB1_317;
	and.b16  	%rs17457, %rs20029, 255;
	setp.eq.s16 	%p471, %rs17457, 0;
	mov.u32 	%r33219, %r643;
	@%p471 bra 	$L__BB1_321;
	mov.b32 	%r33218, 0;
$L__BB1_320:
	add.s32 	%r20005, %r33218, %r643;
	cvt.u64.u32 	%rd2175, %r20005;
	add.s64 	%rd2176, %rd101, %rd2175;
	st.local.u8 	[%rd2176], %rs20029;
	add.s32 	%r646, %r33218, 1;
	add.s32 	%r33219, %r646, %r643;
	cvt.u64.u32 	%rd2177, %r33218;
	add.s64 	%rd2178, %rd155, %rd2177;
	ld.local.u8 	%rs20029, [%rd2178+1];
	setp.ne.s16 	%p472, %rs20029, 0;
	mov.u32 	%r33218, %r646;
	@%p472 bra 	$L__BB1_320;
$L__BB1_321:
	cvt.u64.u32 	%rd2179, %r33219;
	add.s64 	%rd2180, %rd101, %rd2179;
	mov.b16 	%rs17458, 0;
	st.local.u8 	[%rd2180], %rs17458;
	mov.b32 	%r33220, 0;
$L__BB1_322:
	mov.u32 	%r649, %r33220;
	cvt.u64.u32 	%rd2181, %r649;
	add.s64 	%rd2182, %rd101, %rd2181;
	ld.local.u8 	%rs17459, [%rd2182];
	setp.ne.s16 	%p473, %rs17459, 0;
	add.s32 	%r33220, %r649, 1;
	@%p473 bra 	$L__BB1_322;
	and.b16  	%rs17460, %rs20028, 255;
	setp.eq.s16 	%p474, %rs17460, 0;
	mov.u32 	%r33222, %r649;
	@%p474 bra 	$L__BB1_326;
	mov.b32 	%r33221, 0;
	mov.u16 	%rs20030, %rs20028;
$L__BB1_325:
	add.s32 	%r20008, %r33221, %r649;
	cvt.u64.u32 	%rd2183, %r20008;
	add.s64 	%rd2184, %rd101, %rd2183;
	st.local.u8 	[%rd2184], %rs20030;
	add.s32 	%r652, %r33221, 1;
	add.s32 	%r33222, %r652, %r649;
	cvt.u64.u32 	%rd2185, %r33221;
	add.s64 	%rd2186, %rd154, %rd2185;
	ld.local.u8 	%rs20030, [%rd2186+1];
	setp.ne.s16 	%p475, %rs20030, 0;
	mov.u32 	%r33221, %r652;
	@%p475 bra 	$L__BB1_325;
$L__BB1_326:
	cvt.u64.u32 	%rd2187, %r33222;
	add.s64 	%rd2188, %rd101, %rd2187;
	mov.b16 	%rs17461, 0;
	st.local.u8 	[%rd2188], %rs17461;
	ld.local.v2.b32 	{%r20009, %r20010}, [%rd101];
	bfe.u32 	%r20011, %r20009, 0, 8;
	cvt.u16.u32 	%rs20130, %r20011;
	bfe.u32 	%r20012, %r20009, 8, 8;
	cvt.u16.u32 	%rs20129, %r20012;
	bfe.u32 	%r20013, %r20009, 16, 8;
	cvt.u16.u32 	%rs20128, %r20013;
	bfe.u32 	%r20014, %r20009, 24, 8;
	cvt.u16.u32 	%rs20127, %r20014;
	bfe.u32 	%r20015, %r20010, 0, 8;
	cvt.u16.u32 	%rs20126, %r20015;
	bfe.u32 	%r20016, %r20010, 8, 8;
	cvt.u16.u32 	%rs20125, %r20016;
	bfe.u32 	%r20017, %r20010, 16, 8;
	cvt.u16.u32 	%rs20124, %r20017;
	bfe.u32 	%r20018, %r20010, 24, 8;
	cvt.u16.u32 	%rs20123, %r20018;
	ld.local.v2.b32 	{%r20019, %r20020}, [%rd101+8];
	bfe.u32 	%r20021, %r20019, 0, 8;
	cvt.u16.u32 	%rs20122, %r20021;
	bfe.u32 	%r20022, %r20019, 8, 8;
	cvt.u16.u32 	%rs20121, %r20022;
	bfe.u32 	%r20023, %r20019, 16, 8;
	cvt.u16.u32 	%rs20120, %r20023;
	bfe.u32 	%r20024, %r20019, 24, 8;
	cvt.u16.u32 	%rs20119, %r20024;
	bfe.u32 	%r20025, %r20020, 0, 8;
	cvt.u16.u32 	%rs20118, %r20025;
	bfe.u32 	%r20026, %r20020, 8, 8;
	cvt.u16.u32 	%rs20117, %r20026;
	bfe.u32 	%r20027, %r20020, 16, 8;
	cvt.u16.u32 	%rs20116, %r20027;
	bfe.u32 	%r20028, %r20020, 24, 8;
	cvt.u16.u32 	%rs20115, %r20028;
	ld.local.v2.b32 	{%r20029, %r20030}, [%rd101+16];
	bfe.u32 	%r20031, %r20029, 0, 8;
	cvt.u16.u32 	%rs20114, %r20031;
	bfe.u32 	%r20032, %r20029, 8, 8;
	cvt.u16.u32 	%rs20113, %r20032;
	bfe.u32 	%r20033, %r20029, 16, 8;
	cvt.u16.u32 	%rs20112, %r20033;
	bfe.u32 	%r20034, %r20029, 24, 8;
	cvt.u16.u32 	%rs20111, %r20034;
	bfe.u32 	%r20035, %r20030, 0, 8;
	cvt.u16.u32 	%rs20110, %r20035;
	bfe.u32 	%r20036, %r20030, 8, 8;
	cvt.u16.u32 	%rs20109, %r20036;
	bfe.u32 	%r20037, %r20030, 16, 8;
	cvt.u16.u32 	%rs20108, %r20037;
	bfe.u32 	%r20038, %r20030, 24, 8;
	cvt.u16.u32 	%rs20107, %r20038;
	ld.local.v2.b32 	{%r20039, %r20040}, [%rd101+24];
	bfe.u32 	%r20041, %r20039, 0, 8;
	cvt.u16.u32 	%rs20106, %r20041;
	bfe.u32 	%r20042, %r20039, 8, 8;
	cvt.u16.u32 	%rs20105, %r20042;
	bfe.u32 	%r20043, %r20039, 16, 8;
	cvt.u16.u32 	%rs20104, %r20043;
	bfe.u32 	%r20044, %r20039, 24, 8;
	cvt.u16.u32 	%rs20103, %r20044;
	bfe.u32 	%r20045, %r20040, 0, 8;
	cvt.u16.u32 	%rs20102, %r20045;
	bfe.u32 	%r20046, %r20040, 8, 8;
	cvt.u16.u32 	%rs20101, %r20046;
	bfe.u32 	%r20047, %r20040, 16, 8;
	cvt.u16.u32 	%rs20100, %r20047;
	bfe.u32 	%r20048, %r20040, 24, 8;
	cvt.u16.u32 	%rs20099, %r20048;
	ld.local.v2.b32 	{%r20049, %r20050}, [%rd101+32];
	bfe.u32 	%r20051, %r20049, 0, 8;
	cvt.u16.u32 	%rs20098, %r20051;
	bfe.u32 	%r20052, %r20049, 8, 8;
	cvt.u16.u32 	%rs20097, %r20052;
	bfe.u32 	%r20053, %r20049, 16, 8;
	cvt.u16.u32 	%rs20096, %r20053;
	bfe.u32 	%r20054, %r20049, 24, 8;
	cvt.u16.u32 	%rs20095, %r20054;
	bfe.u32 	%r20055, %r20050, 0, 8;
	cvt.u16.u32 	%rs20094, %r20055;
	bfe.u32 	%r20056, %r20050, 8, 8;
	cvt.u16.u32 	%rs20093, %r20056;
	bfe.u32 	%r20057, %r20050, 16, 8;
	cvt.u16.u32 	%rs20092, %r20057;
	bfe.u32 	%r20058, %r20050, 24, 8;
	cvt.u16.u32 	%rs20091, %r20058;
	ld.local.v2.b32 	{%r20059, %r20060}, [%rd101+40];
	bfe.u32 	%r20061, %r20059, 0, 8;
	cvt.u16.u32 	%rs20090, %r20061;
	bfe.u32 	%r20062, %r20059, 8, 8;
	cvt.u16.u32 	%rs20089, %r20062;
	bfe.u32 	%r20063, %r20059, 16, 8;
	cvt.u16.u32 	%rs20088, %r20063;
	bfe.u32 	%r20064, %r20059, 24, 8;
	cvt.u16.u32 	%rs20087, %r20064;
	bfe.u32 	%r20065, %r20060, 0, 8;
	cvt.u16.u32 	%rs20086, %r20065;
	bfe.u32 	%r20066, %r20060, 8, 8;
	cvt.u16.u32 	%rs20085, %r20066;
	bfe.u32 	%r20067, %r20060, 16, 8;
	cvt.u16.u32 	%rs20084, %r20067;
	bfe.u32 	%r20068, %r20060, 24, 8;
	cvt.u16.u32 	%rs20083, %r20068;
	ld.local.v2.u8 	{%rs20082, %rs20081}, [%rd101+48];
	ld.local.u32 	%r33228, [%rd101+52];
	ld.local.v2.u32 	{%r33226, %r33227}, [%rd101+56];
$L__BB1_327:
	setp.gt.s32 	%p476, %r18042, 15;
	add.s32 	%r33229, %r33216, %r19740;
	@%p476 bra 	$L__BB1_329;
	mov.u32 	%r33226, %r33213;
	mov.u32 	%r33227, %r33214;
	mov.u32 	%r33228, %r33215;
	mov.u16 	%rs20081, %rs19979;
	mov.u16 	%rs20082, %rs19980;
	mov.u16 	%rs20083, %rs19981;
	mov.u16 	%rs20084, %rs19982;
	mov.u16 	%rs20085, %rs19983;
	mov.u16 	%rs20086, %rs19984;
	mov.u16 	%rs20087, %rs19985;
	mov.u16 	%rs20088, %rs19986;
	mov.u16 	%rs20089, %rs19987;
	mov.u16 	%rs20090, %rs19988;
	mov.u16 	%rs20091, %rs19989;
	mov.u16 	%rs20092, %rs19990;
	mov.u16 	%rs20093, %rs19991;
	mov.u16 	%rs20094, %rs19992;
	mov.u16 	%rs20095, %rs19993;
	mov.u16 	%rs20096, %rs19994;
	mov.u16 	%rs20097, %rs19995;
	mov.u16 	%rs20098, %rs19996;
	mov.u16 	%rs20099, %rs19997;
	mov.u16 	%rs20100, %rs19998;
	mov.u16 	%rs20101, %rs19999;
	mov.u16 	%rs20102, %rs20000;
	mov.u16 	%rs20103, %rs20001;
	mov.u16 	%rs20104, %rs20002;
	mov.u16 	%rs20105, %rs20003;
	mov.u16 	%rs20106, %rs20004;
	mov.u16 	%rs20107, %rs20005;
	mov.u16 	%rs20108, %rs20006;
	mov.u16 	%rs20109, %rs20007;
	mov.u16 	%rs20110, %rs20008;
	mov.u16 	%rs20111, %rs20009;
	mov.u16 	%rs20112, %rs20010;
	mov.u16 	%rs20113, %rs20011;
	mov.u16 	%rs20114, %rs20012;
	mov.u16 	%rs20115, %rs20013;
	mov.u16 	%rs20116, %rs20014;
	mov.u16 	%rs20117, %rs20015;
	mov.u16 	%rs20118, %rs20016;
	mov.u16 	%rs20119, %rs20017;
	mov.u16 	%rs20120, %rs20018;
	mov.u16 	%rs20121, %rs20019;
	mov.u16 	%rs20122, %rs20020;
	mov.u16 	%rs20123, %rs20021;
	mov.u16 	%rs20124, %rs20022;
	mov.u16 	%rs20125, %rs20023;
	mov.u16 	%rs20126, %rs20024;
	mov.u16 	%rs20127, %rs20025;
	mov.u16 	%rs20128, %rs20026;
	mov.u16 	%rs20129, %rs20027;
	mov.u16 	%rs20130, %rs20028;
	mov.u32 	%r33229, %r33216;
$L__BB1_329:
	cvt.u32.u16 	%r20159, %rs20130;
	and.b32  	%r20160, %r20159, 255;
	and.b16  	%rs17462, %rs20129, 255;
	mul.wide.u16 	%r20161, %rs17462, 256;
	or.b32  	%r20162, %r20161, %r20160;
	cvt.u32.u16 	%r20163, %rs20128;
	shl.b32 	%r20164, %r20163, 16;
	and.b32  	%r20165, %r20164, 16711680;
	or.b32  	%r20166, %r20162, %r20165;
	cvt.u32.u16 	%r20167, %rs20127;
	shl.b32 	%r20168, %r20167, 24;
	or.b32  	%r20080, %r20166, %r20168;
	cvt.u32.u16 	%r20169, %rs20126;
	and.b32  	%r20170, %r20169, 255;
	and.b16  	%rs17463, %rs20125, 255;
	mul.wide.u16 	%r20171, %rs17463, 256;
	or.b32  	%r20172, %r20171, %r20170;
	cvt.u32.u16 	%r20173, %rs20124;
	shl.b32 	%r20174, %r20173, 16;
	and.b32  	%r20175, %r20174, 16711680;
	or.b32  	%r20176, %r20172, %r20175;
	cvt.u32.u16 	%r20177, %rs20123;
	shl.b32 	%r20178, %r20177, 24;
	or.b32  	%r20085, %r20176, %r20178;
	cvt.u32.u16 	%r20179, %rs20122;
	and.b32  	%r20180, %r20179, 255;
	and.b16  	%rs17464, %rs20121, 255;
	mul.wide.u16 	%r20181, %rs17464, 256;
	or.b32  	%r20182, %r20181, %r20180;
	cvt.u32.u16 	%r20183, %rs20120;
	shl.b32 	%r20184, %r20183, 16;
	and.b32  	%r20185, %r20184, 16711680;
	or.b32  	%r20186, %r20182, %r20185;
	cvt.u32.u16 	%r20187, %rs20119;
	shl.b32 	%r20188, %r20187, 24;
	or.b32  	%r20090, %r20186, %r20188;
	cvt.u32.u16 	%r20189, %rs20118;
	and.b32  	%r20190, %r20189, 255;
	and.b16  	%rs17465, %rs20117, 255;
	mul.wide.u16 	%r20191, %rs17465, 256;
	or.b32  	%r20192, %r20191, %r20190;
	cvt.u32.u16 	%r20193, %rs20116;
	shl.b32 	%r20194, %r20193, 16;
	and.b32  	%r20195, %r20194, 16711680;
	or.b32  	%r20196, %r20192, %r20195;
	cvt.u32.u16 	%r20197, %rs20115;
	shl.b32 	%r20198, %r20197, 24;
	or.b32  	%r20095, %r20196, %r20198;
	cvt.u32.u16 	%r20199, %rs20114;
	and.b32  	%r20200, %r20199, 255;
	and.b16  	%rs17466, %rs20113, 255;
	mul.wide.u16 	%r20201, %rs17466, 256;
	or.b32  	%r20202, %r20201, %r20200;
	cvt.u32.u16 	%r20203, %rs20112;
	shl.b32 	%r20204, %r20203, 16;
	and.b32  	%r20205, %r20204, 16711680;
	or.b32  	%r20206, %r20202, %r20205;
	cvt.u32.u16 	%r20207, %rs20111;
	shl.b32 	%r20208, %r20207, 24;
	or.b32  	%r20100, %r20206, %r20208;
	cvt.u32.u16 	%r20209, %rs20110;
	and.b32  	%r20210, %r20209, 255;
	and.b16  	%rs17467, %rs20109, 255;
	mul.wide.u16 	%r20211, %rs17467, 256;
	or.b32  	%r20212, %r20211, %r20210;
	cvt.u32.u16 	%r20213, %rs20108;
	shl.b32 	%r20214, %r20213, 16;
	and.b32  	%r20215, %r20214, 16711680;
	or.b32  	%r20216, %r20212, %r20215;
	cvt.u32.u16 	%r20217, %rs20107;
	shl.b32 	%r20218, %r20217, 24;
	or.b32  	%r20105, %r20216, %r20218;
	cvt.u32.u16 	%r20219, %rs20106;
	and.b32  	%r20220, %r20219, 255;
	and.b16  	%rs17468, %rs20105, 255;
	mul.wide.u16 	%r20221, %rs17468, 256;
	or.b32  	%r20222, %r20221, %r20220;
	cvt.u32.u16 	%r20223, %rs20104;
	shl.b32 	%r20224, %r20223, 16;
	and.b32  	%r20225, %r20224, 16711680;
	or.b32  	%r20226, %r20222, %r20225;
	cvt.u32.u16 	%r20227, %rs20103;
	shl.b32 	%r20228, %r20227, 24;
	or.b32  	%r20110, %r20226, %r20228;
	cvt.u32.u16 	%r20229, %rs20102;
	and.b32  	%r20230, %r20229, 255;
	and.b16  	%rs17469, %rs20101, 255;
	mul.wide.u16 	%r20231, %rs17469, 256;
	or.b32  	%r20232, %r20231, %r20230;
	cvt.u32.u16 	%r20233, %rs20100;
	shl.b32 	%r20234, %r20233, 16;
	and.b32  	%r20235, %r20234, 16711680;
	or.b32  	%r20236, %r20232, %r20235;
	cvt.u32.u16 	%r20237, %rs20099;
	shl.b32 	%r20238, %r20237, 24;
	or.b32  	%r20115, %r20236, %r20238;
	cvt.u32.u16 	%r20239, %rs20098;
	and.b32  	%r20240, %r20239, 255;
	and.b16  	%rs17470, %rs20097, 255;
	mul.wide.u16 	%r20241, %rs17470, 256;
	or.b32  	%r20242, %r20241, %r20240;
	cvt.u32.u16 	%r20243, %rs20096;
	shl.b32 	%r20244, %r20243, 16;
	and.b32  	%r20245, %r20244, 16711680;
	or.b32  	%r20246, %r20242, %r20245;
	cvt.u32.u16 	%r20247, %rs20095;
	shl.b32 	%r20248, %r20247, 24;
	or.b32  	%r20120, %r20246, %r20248;
	cvt.u32.u16 	%r20249, %rs20094;
	and.b32  	%r20250, %r20249, 255;
	and.b16  	%rs17471, %rs20093, 255;
	mul.wide.u16 	%r20251, %rs17471, 256;
	or.b32  	%r20252, %r20251, %r20250;
	cvt.u32.u16 	%r20253, %rs20092;
	shl.b32 	%r20254, %r20253, 16;
	and.b32  	%r20255, %r20254, 16711680;
	or.b32  	%r20256, %r20252, %r20255;
	cvt.u32.u16 	%r20257, %rs20091;
	shl.b32 	%r20258, %r20257, 24;
	or.b32  	%r20125, %r20256, %r20258;
	cvt.u32.u16 	%r20259, %rs20090;
	and.b32  	%r20260, %r20259, 255;
	and.b16  	%rs17472, %rs20089, 255;
	mul.wide.u16 	%r20261, %rs17472, 256;
	or.b32  	%r20262, %r20261, %r20260;
	cvt.u32.u16 	%r20263, %rs20088;
	shl.b32 	%r20264, %r20263, 16;
	and.b32  	%r20265, %r20264, 16711680;
	or.b32  	%r20266, %r20262, %r20265;
	cvt.u32.u16 	%r20267, %rs20087;
	shl.b32 	%r20268, %r20267, 24;
	or.b32  	%r20130, %r20266, %r20268;
	cvt.u32.u16 	%r20269, %rs20086;
	and.b32  	%r20270, %r20269, 255;
	and.b16  	%rs17473, %rs20085, 255;
	mul.wide.u16 	%r20271, %rs17473, 256;
	or.b32  	%r20272, %r20271, %r20270;
	cvt.u32.u16 	%r20273, %rs20084;
	shl.b32 	%r20274, %r20273, 16;
	and.b32  	%r20275, %r20274, 16711680;
	or.b32  	%r20276, %r20272, %r20275;
	cvt.u32.u16 	%r20277, %rs20083;
	shl.b32 	%r20278, %r20277, 24;
	or.b32  	%r20135, %r20276, %r20278;
	cvt.u32.u16 	%r20279, %rs20082;
	and.b32  	%r20280, %r20279, 255;
	and.b16  	%rs17474, %rs20081, 255;
	mul.wide.u16 	%r20281, %rs17474, 256;
	or.b32  	%r20140, %r20281, %r20280;
	mov.b32 	%r20156, 1;
	mov.b32 	%r20157, 0;
	mov.b32 	%r20158, -1;
	// begin inline asm
	shfl.sync.up.b32 %r33421, %r33229, %r20156, %r20157, %r20158;
	// end inline asm
	// begin inline asm
	shfl.sync.up.b32 %r20074, %r20075, %r20156, %r20157, %r20158;
	// end inline asm
	// begin inline asm
	shfl.sync.up.b32 %r20079, %r20080, %r20156, %r20157, %r20158;
	// end inline asm
	// begin inline asm
	shfl.sync.up.b32 %r20084, %r20085, %r20156, %r20157, %r20158;
	// end inline asm
	// begin inline asm
	shfl.sync.up.b32 %r20089, %r20090, %r20156, %r20157, %r20158;
	// end inline asm
	// begin inline asm
	shfl.sync.up.b32 %r20094, %r20095, %r20156, %r20157, %r20158;
	// end inline asm
	// begin inline asm
	shfl.sync.up.b32 %r20099, %r20100, %r20156, %r20157, %r20158;
	// end inline asm
	// begin inline asm
	shfl.sync.up.b32 %r20104, %r20105, %r20156, %r20157, %r20158;
	// end inline asm
	// begin inline asm
	shfl.sync.up.b32 %r20109, %r20110, %r20156, %r20157, %r20158;
	// end inline asm
	// begin inline asm
	shfl.sync.up.b32 %r20114, %r20115, %r20156, %r20157, %r20158;
	// end inline asm
	// begin inline asm
	shfl.sync.up.b32 %r20119, %r20120, %r20156, %r20157, %r20158;
	// end inline asm
	// begin inline asm
	shfl.sync.up.b32 %r20124, %r20125, %r20156, %r20157, %r20158;
	// end inline asm
	// begin inline asm
	shfl.sync.up.b32 %r20129, %r20130, %r20156, %r20157, %r20158;
	// end inline asm
	// begin inline asm
	shfl.sync.up.b32 %r20134, %r20135, %r20156, %r20157, %r20158;
	// end inline asm
	// begin inline asm
	shfl.sync.up.b32 %r20139, %r20140, %r20156, %r20157, %r20158;
	// end inline asm
	// begin inline asm
	shfl.sync.up.b32 %r33420, %r33228, %r20156, %r20157, %r20158;
	// end inline asm
	// begin inline asm
	shfl.sync.up.b32 %r20149, %r33226, %r20156, %r20157, %r20158;
	// end inline asm
	// begin inline asm
	shfl.sync.up.b32 %r20154, %r33227, %r20156, %r20157, %r20158;
	// end inline asm
	mov.b64 	%rd2189, {%r20149, %r20154};
	mov.b64 	%fd477, %rd2189;
	cvt.u16.u32 	%rs22319, %r20079;
	shr.u32 	%r20282, %r20079, 8;
	cvt.u16.u32 	%rs22318, %r20282;
	{ .reg .b16 tmp; mov.b32 {tmp, %rs22317}, %r20079; }
	shr.u32 	%r20283, %r20079, 24;
	cvt.u16.u32 	%rs22316, %r20283;
	cvt.u16.u32 	%rs22315, %r20084;
	shr.u32 	%r20284, %r20084, 8;
	cvt.u16.u32 	%rs22314, %r20284;
	{ .reg .b16 tmp; mov.b32 {tmp, %rs22313}, %r20084; }
	shr.u32 	%r20285, %r20084, 24;
	cvt.u16.u32 	%rs22312, %r20285;
	cvt.u16.u32 	%rs22311, %r20089;
	shr.u32 	%r20286, %r20089, 8;
	cvt.u16.u32 	%rs22310, %r20286;
	{ .reg .b16 tmp; mov.b32 {tmp, %rs22309}, %r20089; }
	shr.u32 	%r20287, %r20089, 24;
	cvt.u16.u32 	%rs22308, %r20287;
	cvt.u16.u32 	%rs22307, %r20094;
	shr.u32 	%r20288, %r20094, 8;
	cvt.u16.u32 	%rs22306, %r20288;
	{ .reg .b16 tmp; mov.b32 {tmp, %rs22305}, %r20094; }
	shr.u32 	%r20289, %r20094, 24;
	cvt.u16.u32 	%rs22304, %r20289;
	cvt.u16.u32 	%rs22303, %r20099;
	shr.u32 	%r20290, %r20099, 8;
	cvt.u16.u32 	%rs22302, %r20290;
	{ .reg .b16 tmp; mov.b32 {tmp, %rs22301}, %r20099; }
	shr.u32 	%r20291, %r20099, 24;
	cvt.u16.u32 	%rs22300, %r20291;
	cvt.u16.u32 	%rs22299, %r20104;
	shr.u32 	%r20292, %r20104, 8;
	cvt.u16.u32 	%rs22298, %r20292;
	{ .reg .b16 tmp; mov.b32 {tmp, %rs22297}, %r20104; }
	shr.u32 	%r20293, %r20104, 24;
	cvt.u16.u32 	%rs22296, %r20293;
	cvt.u16.u32 	%rs22295, %r20109;
	shr.u32 	%r20294, %r20109, 8;
	cvt.u16.u32 	%rs22294, %r20294;
	{ .reg .b16 tmp; mov.b32 {tmp, %rs22293}, %r20109; }
	shr.u32 	%r20295, %r20109, 24;
	cvt.u16.u32 	%rs22292, %r20295;
	cvt.u16.u32 	%rs22291, %r20114;
	shr.u32 	%r20296, %r20114, 8;
	cvt.u16.u32 	%rs22290, %r20296;
	{ .reg .b16 tmp; mov.b32 {tmp, %rs22289}, %r20114; }
	shr.u32 	%r20297, %r20114, 24;
	cvt.u16.u32 	%rs22288, %r20297;
	cvt.u16.u32 	%rs22287, %r20119;
	shr.u32 	%r20298, %r20119, 8;
	cvt.u16.u32 	%rs22286, %r20298;
	{ .reg .b16 tmp; mov.b32 {tmp, %rs22285}, %r20119; }
	shr.u32 	%r20299, %r20119, 24;
	cvt.u16.u32 	%rs22284, %r20299;
	cvt.u16.u32 	%rs22283, %r20124;
	shr.u32 	%r20300, %r20124, 8;
	cvt.u16.u32 	%rs22282, %r20300;
	{ .reg .b16 tmp; mov.b32 {tmp, %rs22281}, %r20124; }
	shr.u32 	%r20301, %r20124, 24;
	cvt.u16.u32 	%rs22280, %r20301;
	cvt.u16.u32 	%rs22279, %r20129;
	shr.u32 	%r20302, %r20129, 8;
	cvt.u16.u32 	%rs22278, %r20302;
	{ .reg .b16 tmp; mov.b32 {tmp, %rs22277}, %r20129; }
	shr.u32 	%r20303, %r20129, 24;
	cvt.u16.u32 	%rs22276, %r20303;
	cvt.u16.u32 	%rs22275, %r20134;
	shr.u32 	%r20304, %r20134, 8;
	cvt.u16.u32 	%rs22274, %r20304;
	{ .reg .b16 tmp; mov.b32 {tmp, %rs22273}, %r20134; }
	shr.u32 	%r20305, %r20134, 24;
	cvt.u16.u32 	%rs22272, %r20305;
	cvt.u16.u32 	%rs22271, %r20139;
	shr.u32 	%r20306, %r20139, 8;
	cvt.u16.u32 	%rs22270, %r20306;
	st.local.u32 	[%rd107], %r33421;
	st.local.v2.b32 	[%rd107+8], {%r20079, %r20084};
	st.local.v2.b32 	[%rd107+16], {%r20089, %r20094};
	st.local.v2.b32 	[%rd107+24], {%r20099, %r20104};
	st.local.v2.b32 	[%rd107+32], {%r20109, %r20114};
	st.local.v2.b32 	[%rd107+40], {%r20119, %r20124};
	st.local.v2.b32 	[%rd107+48], {%r20129, %r20134};
	st.local.v2.u8 	[%rd107+56], {%rs22271, %rs22270};
	st.local.u32 	[%rd107+60], %r33420;
	st.local.v2.u32 	[%rd107+64], {%r20149, %r20154};
	setp.ne.s32 	%p477, %r18042, 31;
	@%p477 bra 	$L__BB1_331;
	mov.u32 	%r20307, %tid.x;
	shr.u32 	%r20308, %r20307, 5;
	mov.u32 	%r20309, _ZN6thrust24THRUST_300001_SM_1000_NS8cuda_cub4core6detail5shmemE;
	mad.lo.s32 	%r20310, %r20308, 72, %r20309;
	st.shared.u32 	[%r20310], %r33229;
	prmt.b32 	%r20313, %r20173, %r20177, 0x3340U;
	cvt.u32.u16 	%r20314, %rs20125;
	prmt.b32 	%r20316, %r20169, %r20314, 0x3340U;
	prmt.b32 	%r20317, %r20316, %r20313, 0x5410U;
	prmt.b32 	%r20320, %r20163, %r20167, 0x3340U;
	cvt.u32.u16 	%r20321, %rs20129;
	prmt.b32 	%r20323, %r20159, %r20321, 0x3340U;
	prmt.b32 	%r20324, %r20323, %r20320, 0x5410U;
	st.shared.v2.b32 	[%r20310+8], {%r20324, %r20317};
	prmt.b32 	%r20327, %r20193, %r20197, 0x3340U;
	cvt.u32.u16 	%r20328, %rs20117;
	prmt.b32 	%r20330, %r20189, %r20328, 0x3340U;
	prmt.b32 	%r20331, %r20330, %r20327, 0x5410U;
	prmt.b32 	%r20334, %r20183, %r20187, 0x3340U;
	cvt.u32.u16 	%r20335, %rs20121;
	prmt.b32 	%r20337, %r20179, %r20335, 0x3340U;
	prmt.b32 	%r20338, %r20337, %r20334, 0x5410U;
	st.shared.v2.b32 	[%r20310+16], {%r20338, %r20331};
	prmt.b32 	%r20341, %r20213, %r20217, 0x3340U;
	cvt.u32.u16 	%r20342, %rs20109;
	prmt.b32 	%r20344, %r20209, %r20342, 0x3340U;
	prmt.b32 	%r20345, %r20344, %r20341, 0x5410U;
	prmt.b32 	%r20348, %r20203, %r20207, 0x3340U;
	cvt.u32.u16 	%r20349, %rs20113;
	prmt.b32 	%r20351, %r20199, %r20349, 0x3340U;
	prmt.b32 	%r20352, %r20351, %r20348, 0x5410U;
	st.shared.v2.b32 	[%r20310+24], {%r20352, %r20345};
	prmt.b32 	%r20355, %r20233, %r20237, 0x3340U;
	cvt.u32.u16 	%r20356, %rs20101;
	prmt.b32 	%r20358, %r20229, %r20356, 0x3340U;
	prmt.b32 	%r20359, %r20358, %r20355, 0x5410U;
	prmt.b32 	%r20362, %r20223, %r20227, 0x3340U;
	cvt.u32.u16 	%r20363, %rs20105;
	prmt.b32 	%r20365, %r20219, %r20363, 0x3340U;
	prmt.b32 	%r20366, %r20365, %r20362, 0x5410U;
	st.shared.v2.b32 	[%r20310+32], {%r20366, %r20359};
	prmt.b32 	%r20369, %r20253, %r20257, 0x3340U;
	cvt.u32.u16 	%r20370, %rs20093;
	prmt.b32 	%r20372, %r20249, %r20370, 0x3340U;
	prmt.b32 	%r20373, %r20372, %r20369, 0x5410U;
	prmt.b32 	%r20376, %r20243, %r20247, 0x3340U;
	cvt.u32.u16 	%r20377, %rs20097;
	prmt.b32 	%r20379, %r20239, %r20377, 0x3340U;
	prmt.b32 	%r20380, %r20379, %r20376, 0x5410U;
	st.shared.v2.b32 	[%r20310+40], {%r20380, %r20373};
	prmt.b32 	%r20383, %r20273, %r20277, 0x3340U;
	cvt.u32.u16 	%r20384, %rs20085;
	prmt.b32 	%r20386, %r20269, %r20384, 0x3340U;
	prmt.b32 	%r20387, %r20386, %r20383, 0x5410U;
	prmt.b32 	%r20390, %r20263, %r20267, 0x3340U;
	cvt.u32.u16 	%r20391, %rs20089;
	prmt.b32 	%r20393, %r20259, %r20391, 0x3340U;
	prmt.b32 	%r20394, %r20393, %r20390, 0x5410U;
	st.shared.v2.b32 	[%r20310+48], {%r20394, %r20387};
	st.shared.v2.u8 	[%r20310+56], {%rs20082, %rs20081};
	st.shared.u32 	[%r20310+60], %r33228;
	st.shared.v2.u32 	[%r20310+64], {%r33226, %r33227};
$L__BB1_331:
	bar.sync 	0;
	ld.shared.u32 	%r33240, [_ZN6thrust24THRUST_300001_SM_1000_NS8cuda_cub4core6detail5shmemE];
	ld.shared.v2.b32 	{%r20397, %r20398}, [_ZN6thrust24THRUST_300001_SM_1000_NS8cuda_cub4core6detail5shmemE+8];
	bfe.u32 	%r20399, %r20397, 8, 8;
	cvt.u16.u32 	%rs20281, %r20399;
	bfe.u32 	%r20400, %r20397, 16, 8;
	cvt.u16.u32 	%rs20280, %r20400;
	bfe.u32 	%r20401, %r20397, 24, 8;
	cvt.u16.u32 	%rs20279, %r20401;
	bfe.u32 	%r20402, %r20398, 0, 8;
	cvt.u16.u32 	%rs20278, %r20402;
	bfe.u32 	%r20403, %r20398, 8, 8;
	cvt.u16.u32 	%rs20277, %r20403;
	bfe.u32 	%r20404, %r20398, 16, 8;
	cvt.u16.u32 	%rs20276, %r20404;
	bfe.u32 	%r20405, %r20398, 24, 8;
	cvt.u16.u32 	%rs20275, %r20405;
	bfe.u32 	%r20406, %r20397, 0, 8;
	cvt.u16.u32 	%rs20181, %r20406;
	ld.shared.v4.b32 	{%r20407, %r20408, %r20409, %r20410}, [_ZN6thrust24THRUST_300001_SM_1000_NS8cuda_cub4core6detail5shmemE+16];
	bfe.u32 	%r20411, %r20407, 0, 8;
	cvt.u16.u32 	%rs20274, %r20411;
	bfe.u32 	%r20412, %r20407, 8, 8;
	cvt.u16.u32 	%rs20273, %r20412;
	bfe.u32 	%r20413, %r20407, 16, 8;
	cvt.u16.u32 	%rs20272, %r20413;
	bfe.u32 	%r20414, %r20407, 24, 8;
	cvt.u16.u32 	%rs20271, %r20414;
	bfe.u32 	%r20415, %r20408, 0, 8;
	cvt.u16.u32 	%rs20270, %r20415;
	bfe.u32 	%r20416, %r20408, 8, 8;
	cvt.u16.u32 	%rs20269, %r20416;
	bfe.u32 	%r20417, %r20408, 16, 8;
	cvt.u16.u32 	%rs20268, %r20417;
	bfe.u32 	%r20418, %r20408, 24, 8;
	cvt.u16.u32 	%rs20267, %r20418;
	bfe.u32 	%r20419, %r20409, 0, 8;
	cvt.u16.u32 	%rs20266, %r20419;
	bfe.u32 	%r20420, %r20409, 8, 8;
	cvt.u16.u32 	%rs20265, %r20420;
	bfe.u32 	%r20421, %r20409, 16, 8;
	cvt.u16.u32 	%rs20264, %r20421;
	bfe.u32 	%r20422, %r20409, 24, 8;
	cvt.u16.u32 	%rs20263, %r20422;
	bfe.u32 	%r20423, %r20410, 0, 8;
	cvt.u16.u32 	%rs20262, %r20423;
	bfe.u32 	%r20424, %r20410, 8, 8;
	cvt.u16.u32 	%rs20261, %r20424;
	bfe.u32 	%r20425, %r20410, 16, 8;
	cvt.u16.u32 	%rs20260, %r20425;
	bfe.u32 	%r20426, %r20410, 24, 8;
	cvt.u16.u32 	%rs20259, %r20426;
	ld.shared.v4.b32 	{%r20427, %r20428, %r20429, %r20430}, [_ZN6thrust24THRUST_300001_SM_1000_NS8cuda_cub4core6detail5shmemE+32];
	bfe.u32 	%r20431, %r20427, 0, 8;
	cvt.u16.u32 	%rs20258, %r20431;
	bfe.u32 	%r20432, %r20427, 8, 8;
	cvt.u16.u32 	%rs20257, %r20432;
	bfe.u32 	%r20433, %r20427, 16, 8;
	cvt.u16.u32 	%rs20256, %r20433;
	bfe.u32 	%r20434, %r20427, 24, 8;
	cvt.u16.u32 	%rs20255, %r20434;
	bfe.u32 	%r20435, %r20428, 0, 8;
	cvt.u16.u32 	%rs20254, %r20435;
	bfe.u32 	%r20436, %r20428, 8, 8;
	cvt.u16.u32 	%rs20253, %r20436;
	bfe.u32 	%r20437, %r20428, 16, 8;
	cvt.u16.u32 	%rs20252, %r20437;
	bfe.u32 	%r20438, %r20428, 24, 8;
	cvt.u16.u32 	%rs20251, %r20438;
	bfe.u32 	%r20439, %r20429, 0, 8;
	cvt.u16.u32 	%rs20250, %r20439;
	bfe.u32 	%r20440, %r20429, 8, 8;
	cvt.u16.u32 	%rs20249, %r20440;
	bfe.u32 	%r20441, %r20429, 16, 8;
	cvt.u16.u32 	%rs20248, %r20441;
	bfe.u32 	%r20442, %r20429, 24, 8;
	cvt.u16.u32 	%rs20247, %r20442;
	bfe.u32 	%r20443, %r20430, 0, 8;
	cvt.u16.u32 	%rs20246, %r20443;
	bfe.u32 	%r20444, %r20430, 8, 8;
	cvt.u16.u32 	%rs20245, %r20444;
	bfe.u32 	%r20445, %r20430, 16, 8;
	cvt.u16.u32 	%rs20244, %r20445;
	bfe.u32 	%r20446, %r20430, 24, 8;
	cvt.u16.u32 	%rs20243, %r20446;
	ld.shared.v4.b32 	{%r20447, %r20448, %r20449, %r20450}, [_ZN6thrust24THRUST_300001_SM_1000_NS8cuda_cub4core6detail5shmemE+48];
	bfe.u32 	%r20451, %r20447, 0, 8;
	cvt.u16.u32 	%rs20242, %r20451;
	bfe.u32 	%r20452, %r20447, 8, 8;
	cvt.u16.u32 	%rs20241, %r20452;
	bfe.u32 	%r20453, %r20447, 16, 8;
	cvt.u16.u32 	%rs20240, %r20453;
	bfe.u32 	%r20454, %r20447, 24, 8;
	cvt.u16.u32 	%rs20239, %r20454;
	bfe.u32 	%r20455, %r20448, 0, 8;
	cvt.u16.u32 	%rs20238, %r20455;
	bfe.u32 	%r20456, %r20448, 8, 8;
	cvt.u16.u32 	%rs20237, %r20456;
	bfe.u32 	%r20457, %r20448, 16, 8;
	cvt.u16.u32 	%rs20236, %r20457;
	bfe.u32 	%r20458, %r20448, 24, 8;
	cvt.u16.u32 	%rs20235, %r20458;
	bfe.u32 	%r20459, %r20449, 0, 8;
	cvt.u16.u32 	%rs20234, %r20459;
	mov.b64 	%rd2190, {%r20449, %r20450};
	shr.u64 	%rd2191, %rd2190, 8;
	cvt.u16.u64 	%rs20233, %rd2191;
	{ .reg .b32 tmp; mov.b64 {tmp, %r669}, %rd2190; }
	ld.shared.f64 	%fd56, [_ZN6thrust24THRUST_300001_SM_1000_NS8cuda_cub4core6detail5shmemE+64];
	st.local.u32 	[%rd104], %r33240;
	st.local.v2.b32 	[%rd104+8], {%r20397, %r20398};
	st.local.v2.b32 	[%rd104+16], {%r20407, %r20408};
	st.local.v2.b32 	[%rd104+24], {%r20409, %r20410};
	st.local.v2.b32 	[%rd104+32], {%r20427, %r20428};
	st.local.v2.b32 	[%rd104+40], {%r20429, %r20430};
	st.local.v2.b32 	[%rd104+48], {%r20447, %r20448};
	st.local.v2.u8 	[%rd104+56], {%rs20234, %rs20233};
	st.local.u32 	[%rd104+60], %r669;
	st.local.f64 	[%rd104+64], %fd56;
	mov.u32 	%r20460, %tid.x;
	shr.u32 	%r20461, %r20460, 5;
	setp.ne.s32 	%p478, %r20461, 1;
	mov.b16 	%rs20282, 0;
	mov.b32 	%r33239, 0;
	mov.f64 	%fd439, 0d0000000000000000;
	@%p478 bra 	$L__BB1_333;
	mov.f64 	%fd439, %fd56;
	mov.u32 	%r33239, %r669;
	mov.u16 	%rs20282, %rs20181;
$L__BB1_333:
	add.u64 	%rd2193, %SPL, 784;
	ld.shared.u32 	%r20462, [_ZN6thrust24THRUST_300001_SM_1000_NS8cuda_cub4core6detail5shmemE+72];
	ld.shared.v4.b32 	{%r20463, %r20464, %r20465, %r20466}, [_ZN6thrust24THRUST_300001_SM_1000_NS8cuda_cub4core6detail5shmemE+80];
	bfe.u32 	%r20467, %r20463, 0, 8;
	cvt.u16.u32 	%rs20182, %r20467;
	bfe.u32 	%r20468, %r20463, 8, 8;
	cvt.u16.u32 	%rs20184, %r20468;
	bfe.u32 	%r20469, %r20463, 16, 8;
	cvt.u16.u32 	%rs20185, %r20469;
	bfe.u32 	%r20470, %r20463, 24, 8;
	cvt.u16.u32 	%rs20186, %r20470;
	bfe.u32 	%r20471, %r20464, 0, 8;
	cvt.u16.u32 	%rs20187, %r20471;
	bfe.u32 	%r20472, %r20464, 8, 8;
	cvt.u16.u32 	%rs20188, %r20472;
	bfe.u32 	%r20473, %r20464, 16, 8;
	cvt.u16.u32 	%rs20189, %r20473;
	bfe.u32 	%r20474, %r20464, 24, 8;
	cvt.u16.u32 	%rs20190, %r20474;
	bfe.u32 	%r20475, %r20465, 0, 8;
	cvt.u16.u32 	%rs20191, %r20475;
	bfe.u32 	%r20476, %r20465, 8, 8;
	cvt.u16.u32 	%rs20192, %r20476;
	bfe.u32 	%r20477, %r20465, 16, 8;
	cvt.u16.u32 	%rs20193, %r20477;
	bfe.u32 	%r20478, %r20465, 24, 8;
	cvt.u16.u32 	%rs20194, %r20478;
	bfe.u32 	%r20479, %r20466, 0, 8;
	cvt.u16.u32 	%rs20195, %r20479;
	bfe.u32 	%r20480, %r20466, 8, 8;
	cvt.u16.u32 	%rs20196, %r20480;
	bfe.u32 	%r20481, %r20466, 16, 8;
	cvt.u16.u32 	%rs20197, %r20481;
	bfe.u32 	%r20482, %r20466, 24, 8;
	cvt.u16.u32 	%rs20198, %r20482;
	ld.shared.v4.b32 	{%r20483, %r20484, %r20485, %r20486}, [_ZN6thrust24THRUST_300001_SM_1000_NS8cuda_cub4core6detail5shmemE+96];
	bfe.u32 	%r20487, %r20483, 0, 8;
	cvt.u16.u32 	%rs20199, %r20487;
	bfe.u32 	%r20488, %r20483, 8, 8;
	cvt.u16.u32 	%rs20200, %r20488;
	bfe.u32 	%r20489, %r20483, 16, 8;
	cvt.u16.u32 	%rs20201, %r20489;
	bfe.u32 	%r20490, %r20483, 24, 8;
	cvt.u16.u32 	%rs20202, %r20490;
	bfe.u32 	%r20491, %r20484, 0, 8;
	cvt.u16.u32 	%rs20203, %r20491;
	bfe.u32 	%r20492, %r20484, 8, 8;
	cvt.u16.u32 	%rs20204, %r20492;
	bfe.u32 	%r20493, %r20484, 16, 8;
	cvt.u16.u32 	%rs20205, %r20493;
	bfe.u32 	%r20494, %r20484, 24, 8;
	cvt.u16.u32 	%rs20206, %r20494;
	bfe.u32 	%r20495, %r20485, 0, 8;
	cvt.u16.u32 	%rs20207, %r20495;
	bfe.u32 	%r20496, %r20485, 8, 8;
	cvt.u16.u32 	%rs20208, %r20496;
	bfe.u32 	%r20497, %r20485, 16, 8;
	cvt.u16.u32 	%rs20209, %r20497;
	bfe.u32 	%r20498, %r20485, 24, 8;
	cvt.u16.u32 	%rs20210, %r20498;
	bfe.u32 	%r20499, %r20486, 0, 8;
	cvt.u16.u32 	%rs20211, %r20499;
	bfe.u32 	%r20500, %r20486, 8, 8;
	cvt.u16.u32 	%rs20212, %r20500;
	bfe.u32 	%r20501, %r20486, 16, 8;
	cvt.u16.u32 	%rs20213, %r20501;
	bfe.u32 	%r20502, %r20486, 24, 8;
	cvt.u16.u32 	%rs20214, %r20502;
	ld.shared.v4.b32 	{%r20503, %r20504, %r20505, %r20506}, [_ZN6thrust24THRUST_300001_SM_1000_NS8cuda_cub4core6detail5shmemE+112];
	bfe.u32 	%r20507, %r20503, 0, 8;
	cvt.u16.u32 	%rs20215, %r20507;
	bfe.u32 	%r20508, %r20503, 8, 8;
	cvt.u16.u32 	%rs20216, %r20508;
	bfe.u32 	%r20509, %r20503, 16, 8;
	cvt.u16.u32 	%rs20217, %r20509;
	bfe.u32 	%r20510, %r20503, 24, 8;
	cvt.u16.u32 	%rs20218, %r20510;
	bfe.u32 	%r20511, %r20504, 0, 8;
	cvt.u16.u32 	%rs20219, %r20511;
	bfe.u32 	%r20512, %r20504, 8, 8;
	cvt.u16.u32 	%rs20220, %r20512;
	bfe.u32 	%r20513, %r20504, 16, 8;
	cvt.u16.u32 	%rs20221, %r20513;
	bfe.u32 	%r20514, %r20504, 24, 8;
	cvt.u16.u32 	%rs20222, %r20514;
	bfe.u32 	%r20515, %r20505, 0, 8;
	cvt.u16.u32 	%rs20223, %r20515;
	bfe.u32 	%r20516, %r20505, 8, 8;
	cvt.u16.u32 	%rs20224, %r20516;
	bfe.u32 	%r20517, %r20505, 16, 8;
	cvt.u16.u32 	%rs20225, %r20517;
	bfe.u32 	%r20518, %r20505, 24, 8;
	cvt.u16.u32 	%rs20226, %r20518;
	bfe.u32 	%r20519, %r20506, 0, 8;
	cvt.u16.u32 	%rs20227, %r20519;
	bfe.u32 	%r20520, %r20506, 8, 8;
	cvt.u16.u32 	%rs20228, %r20520;
	bfe.u32 	%r20521, %r20506, 16, 8;
	cvt.u16.u32 	%rs20229, %r20521;
	bfe.u32 	%r20522, %r20506, 24, 8;
	cvt.u16.u32 	%rs20230, %r20522;
	ld.shared.v2.u8 	{%rs20231, %rs20232}, [_ZN6thrust24THRUST_300001_SM_1000_NS8cuda_cub4core6detail5shmemE+128];
	ld.shared.u32 	%r33238, [_ZN6thrust24THRUST_300001_SM_1000_NS8cuda_cub4core6detail5shmemE+132];
	ld.shared.f64 	%fd438, [_ZN6thrust24THRUST_300001_SM_1000_NS8cuda_cub4core6detail5shmemE+136];
	st.local.u32 	[%rd2193], %r20462;
	add.s64 	%rd156, %rd2193, 8;
	st.local.v2.b32 	[%rd2193+8], {%r20463, %r20464};
	st.local.v2.b32 	[%rd2193+16], {%r20465, %r20466};
	st.local.v2.b32 	[%rd2193+24], {%r20483, %r20484};
	st.local.v2.b32 	[%rd2193+32], {%r20485, %r20486};
	st.local.v2.b32 	[%rd2193+40], {%r20503, %r20504};
	st.local.v2.b32 	[%rd2193+48], {%r20505, %r20506};
	st.local.v2.u8 	[%rd2193+56], {%rs20231, %rs20232};
	st.local.u32 	[%rd2193+60], %r33238;
	st.local.f64 	[%rd2193+64], %fd438;
	add.s32 	%r673, %r20462, %r33240;
	setp.ne.s32 	%p479, %r20462, 0;
	@%p479 bra 	$L__BB1_345;
	mov.b16 	%rs17477, 0;
	st.local.u8 	[%rd100], %rs17477;
	add.s32 	%r20524, %r33238, %r669;
	st.local.u32 	[%rd100+52], %r20524;
	add.f64 	%fd365, %fd56, %fd438;
	st.local.f64 	[%rd100+56], %fd365;
	mov.b32 	%r33232, 0;
$L__BB1_335:
	mov.u32 	%r674, %r33232;
	cvt.u64.u32 	%rd2194, %r674;
	add.s64 	%rd2195, %rd100, %rd2194;
	ld.local.u8 	%rs17478, [%rd2195];
	setp.ne.s16 	%p480, %rs17478, 0;
	add.s32 	%r33232, %r674, 1;
	@%p480 bra 	$L__BB1_335;
	and.b16  	%rs17479, %rs20181, 255;
	setp.eq.s16 	%p481, %rs17479, 0;
	mov.u32 	%r33234, %r674;
	@%p481 bra 	$L__BB1_339;
	mov.b32 	%r33233, 0;
$L__BB1_338:
	add.s32 	%r20526, %r33233, %r674;
	cvt.u64.u32 	%rd2196, %r20526;
	add.s64 	%rd2197, %rd100, %rd2196;
	st.local.u8 	[%rd2197], %rs20181;
	add.s32 	%r677, %r33233, 1;
	add.s32 	%r33234, %r677, %r674;
	cvt.u64.u32 	%rd2198, %r33233;
	add.s64 	%rd2199, %rd104, %rd2198;
	ld.local.u8 	%rs20181, [%rd2199+9];
	setp.ne.s16 	%p482, %rs20181, 0;
	mov.u32 	%r33233, %r677;
	@%p482 bra 	$L__BB1_338;
$L__BB1_339:
	cvt.u64.u32 	%rd2200, %r33234;
	add.s64 	%rd2201, %rd100, %rd2200;
	mov.b16 	%rs17480, 0;
	st.local.u8 	[%rd2201], %rs17480;
	mov.b32 	%r33235, 0;
$L__BB1_340:
	mov.u32 	%r680, %r33235;
	cvt.u64.u32 	%rd2202, %r680;
	add.s64 	%rd2203, %rd100, %rd2202;
	ld.local.u8 	%rs17481, [%rd2203];
	setp.ne.s16 	%p483, %rs17481, 0;
	add.s32 	%r33235, %r680, 1;
	@%p483 bra 	$L__BB1_340;
	and.b16  	%rs17482, %rs20182, 255;
	setp.eq.s16 	%p484, %rs17482, 0;
	mov.u32 	%r33237, %r680;
	@%p484 bra 	$L__BB1_344;
	mov.b32 	%r33236, 0;
$L__BB1_343:
	add.s32 	%r20529, %r33236, %r680;
	cvt.u64.u32 	%rd2204, %r20529;
	add.s64 	%rd2205, %rd100, %rd2204;
	st.local.u8 	[%rd2205], %rs20182;
	add.s32 	%r683, %r33236, 1;
	add.s32 	%r33237, %r683, %r680;
	cvt.u64.u32 	%rd2206, %r33236;
	add.s64 	%rd2207, %rd156, %rd2206;
	ld.local.u8 	%rs20182, [%rd2207+1];
	setp.ne.s16 	%p485, %rs20182, 0;
	mov.u32 	%r33236, %r683;
	@%p485 bra 	$L__BB1_343;
$L__BB1_344:
	cvt.u64.u32 	%rd2208, %r33237;
	add.s64 	%rd2209, %rd100, %rd2208;
	mov.b16 	%rs17483, 0;
	st.local.u8 	[%rd2209], %rs17483;
	ld.local.v2.b32 	{%r20530, %r20531}, [%rd100];
	bfe.u32 	%r20532, %r20530, 0, 8;
	cvt.u16.u32 	%rs20182, %r20532;
	bfe.u32 	%r20533, %r20530, 8, 8;
	cvt.u16.u32 	%rs20184, %r20533;
	bfe.u32 	%r20534, %r20530, 16, 8;
	cvt.u16.u32 	%rs20185, %r20534;
	bfe.u32 	%r20535, %r20530, 24, 8;
	cvt.u16.u32 	%rs20186, %r20535;
	bfe.u32 	%r20536, %r20531, 0, 8;
	cvt.u16.u32 	%rs20187, %r20536;
	bfe.u32 	%r20537, %r20531, 8, 8;
	cvt.u16.u32 	%rs20188, %r20537;
	bfe.u32 	%r20538, %r20531, 16, 8;
	cvt.u16.u32 	%rs20189, %r20538;
	bfe.u32 	%r20539, %r20531, 24, 8;
	cvt.u16.u32 	%rs20190, %r20539;
	ld.local.v2.b32 	{%r20540, %r20541}, [%rd100+8];
	bfe.u32 	%r20542, %r20540, 0, 8;
	cvt.u16.u32 	%rs20191, %r20542;
	bfe.u32 	%r20543, %r20540, 8, 8;
	cvt.u16.u32 	%rs20192, %r20543;
	bfe.u32 	%r20544, %r20540, 16, 8;
	cvt.u16.u32 	%rs20193, %r20544;
	bfe.u32 	%r20545, %r20540, 24, 8;
	cvt.u16.u32 	%rs20194, %r20545;
	bfe.u32 	%r20546, %r20541, 0, 8;
	cvt.u16.u32 	%rs20195, %r20546;
	bfe.u32 	%r20547, %r20541, 8, 8;
	cvt.u16.u32 	%rs20196, %r20547;
	bfe.u32 	%r20548, %r20541, 16, 8;
	cvt.u16.u32 	%rs20197, %r20548;
	bfe.u32 	%r20549, %r20541, 24, 8;
	cvt.u16.u32 	%rs20198, %r20549;
	ld.local.v2.b32 	{%r20550, %r20551}, [%rd100+16];
	bfe.u32 	%r20552, %r20550, 0, 8;
	cvt.u16.u32 	%rs20199, %r20552;
	bfe.u32 	%r20553, %r20550, 8, 8;
	cvt.u16.u32 	%rs20200, %r20553;
	bfe.u32 	%r20554, %r20550, 16, 8;
	cvt.u16.u32 	%rs20201, %r20554;
	bfe.u32 	%r20555, %r20550, 24, 8;
	cvt.u16.u32 	%rs20202, %r20555;
	bfe.u32 	%r20556, %r20551, 0, 8;
	cvt.u16.u32 	%rs20203, %r20556;
	bfe.u32 	%r20557, %r20551, 8, 8;
	cvt.u16.u32 	%rs20204, %r20557;
	bfe.u32 	%r20558, %r20551, 16, 8;
	cvt.u16.u32 	%rs20205, %r20558;
	bfe.u32 	%r20559, %r20551, 24, 8;
	cvt.u16.u32 	%rs20206, %r20559;
	ld.local.v2.b32 	{%r20560, %r20561}, [%rd100+24];
	bfe.u32 	%r20562, %r20560, 0, 8;
	cvt.u16.u32 	%rs20207, %r20562;
	bfe.u32 	%r20563, %r20560, 8, 8;
	cvt.u16.u32 	%rs20208, %r20563;
	bfe.u32 	%r20564, %r20560, 16, 8;
	cvt.u16.u32 	%rs20209, %r20564;
	bfe.u32 	%r20565, %r20560, 24, 8;
	cvt.u16.u32 	%rs20210, %r20565;
	bfe.u32 	%r20566, %r20561, 0, 8;
	cvt.u16.u32 	%rs20211, %r20566;
	bfe.u32 	%r20567, %r20561, 8, 8;
	cvt.u16.u32 	%rs20212, %r20567;
	bfe.u32 	%r20568, %r20561, 16, 8;
	cvt.u16.u32 	%rs20213, %r20568;
	bfe.u32 	%r20569, %r20561, 24, 8;
	cvt.u16.u32 	%rs20214, %r20569;
	ld.local.v2.b32 	{%r20570, %r20571}, [%rd100+32];
	bfe.u32 	%r20572, %r20570, 0, 8;
	cvt.u16.u32 	%rs20215, %r20572;
	bfe.u32 	%r20573, %r20570, 8, 8;
	cvt.u16.u32 	%rs20216, %r20573;
	bfe.u32 	%r20574, %r20570, 16, 8;
	cvt.u16.u32 	%rs20217, %r20574;
	bfe.u32 	%r20575, %r20570, 24, 8;
	cvt.u16.u32 	%rs20218, %r20575;
	bfe.u32 	%r20576, %r20571, 0, 8;
	cvt.u16.u32 	%rs20219, %r20576;
	bfe.u32 	%r20577, %r20571, 8, 8;
	cvt.u16.u32 	%rs20220, %r20577;
	bfe.u32 	%r20578, %r20571, 16, 8;
	cvt.u16.u32 	%rs20221, %r20578;
	bfe.u32 	%r20579, %r20571, 24, 8;
	cvt.u16.u32 	%rs20222, %r20579;
	ld.local.v2.b32 	{%r20580, %r20581}, [%rd100+40];
	bfe.u32 	%r20582, %r20580, 0, 8;
	cvt.u16.u32 	%rs20223, %r20582;
	bfe.u32 	%r20583, %r20580, 8, 8;
	cvt.u16.u32 	%rs20224, %r20583;
	bfe.u32 	%r20584, %r20580, 16, 8;
	cvt.u16.u32 	%rs20225, %r20584;
	bfe.u32 	%r20585, %r20580, 24, 8;
	cvt.u16.u32 	%rs20226, %r20585;
	bfe.u32 	%r20586, %r20581, 0, 8;
	cvt.u16.u32 	%rs20227, %r20586;
	bfe.u32 	%r20587, %r20581, 8, 8;
	cvt.u16.u32 	%rs20228, %r20587;
	bfe.u32 	%r20588, %r20581, 16, 8;
	cvt.u16.u32 	%rs20229, %r20588;
	bfe.u32 	%r20589, %r20581, 24, 8;
	cvt.u16.u32 	%rs20230, %r20589;
	ld.local.v2.u8 	{%rs20231, %rs20232}, [%rd100+48];
	ld.local.u32 	%r33238, [%rd100+52];
	ld.local.f64 	%fd438, [%rd100+56];
$L__BB1_345:
	st.local.u32 	[%rd104], %r673;
	cvt.u32.u16 	%r20590, %rs20190;
	cvt.u32.u16 	%r20591, %rs20189;
	prmt.b32 	%r20592, %r20591, %r20590, 0x3340U;
	cvt.u32.u16 	%r20593, %rs20188;
	cvt.u32.u16 	%r20594, %rs20187;
	prmt.b32 	%r20595, %r20594, %r20593, 0x3340U;
	prmt.b32 	%r20596, %r20595, %r20592, 0x5410U;
	cvt.u32.u16 	%r20597, %rs20186;
	cvt.u32.u16 	%r20598, %rs20185;
	prmt.b32 	%r20599, %r20598, %r20597, 0x3340U;
	cvt.u32.u16 	%r20600, %rs20184;
	cvt.u32.u16 	%r20601, %rs20182;
	prmt.b32 	%r20602, %r20601, %r20600, 0x3340U;
	prmt.b32 	%r20603, %r20602, %r20599, 0x5410U;
	st.local.v2.b32 	[%rd104+8], {%r20603, %r20596};
	cvt.u32.u16 	%r20604, %rs20198;
	cvt.u32.u16 	%r20605, %rs20197;
	prmt.b32 	%r20606, %r20605, %r20604, 0x3340U;
	cvt.u32.u16 	%r20607, %rs20196;
	cvt.u32.u16 	%r20608, %rs20195;
	prmt.b32 	%r20609, %r20608, %r20607, 0x3340U;
	prmt.b32 	%r20610, %r20609, %r20606, 0x5410U;
	cvt.u32.u16 	%r20611, %rs20194;
	cvt.u32.u16 	%r20612, %rs20193;
	prmt.b32 	%r20613, %r20612, %r20611, 0x3340U;
	cvt.u32.u16 	%r20614, %rs20192;
	cvt.u32.u16 	%r20615, %rs20191;
	prmt.b32 	%r20616, %r20615, %r20614, 0x3340U;
	prmt.b32 	%r20617, %r20616, %r20613, 0x5410U;
	st.local.v2.b32 	[%rd104+16], {%r20617, %r20610};
	cvt.u32.u16 	%r20618, %rs20206;
	cvt.u32.u16 	%r20619, %rs20205;
	prmt.b32 	%r20620, %r20619, %r20618, 0x3340U;
	cvt.u32.u16 	%r20621, %rs20204;
	cvt.u32.u16 	%r20622, %rs20203;
	prmt.b32 	%r20623, %r20622, %r20621, 0x3340U;
	prmt.b32 	%r20624, %r20623, %r20620, 0x5410U;
	cvt.u32.u16 	%r20625, %rs20202;
	cvt.u32.u16 	%r20626, %rs20201;
	prmt.b32 	%r20627, %r20626, %r20625, 0x3340U;
	cvt.u32.u16 	%r20628, %rs20200;
	cvt.u32.u16 	%r20629, %rs20199;
	prmt.b32 	%r20630, %r20629, %r20628, 0x3340U;
	prmt.b32 	%r20631, %r20630, %r20627, 0x5410U;
	st.local.v2.b32 	[%rd104+24], {%r20631, %r20624};
	cvt.u32.u16 	%r20632, %rs20214;
	cvt.u32.u16 	%r20633, %rs20213;
	prmt.b32 	%r20634, %r20633, %r20632, 0x3340U;
	cvt.u32.u16 	%r20635, %rs20212;
	cvt.u32.u16 	%r20636, %rs20211;
	prmt.b32 	%r20637, %r20636, %r20635, 0x3340U;
	prmt.b32 	%r20638, %r20637, %r20634, 0x5410U;
	cvt.u32.u16 	%r20639, %rs20210;
	cvt.u32.u16 	%r20640, %rs20209;
	prmt.b32 	%r20641, %r20640, %r20639, 0x3340U;
	cvt.u32.u16 	%r20642, %rs20208;
	cvt.u32.u16 	%r20643, %rs20207;
	prmt.b32 	%r20644, %r20643, %r20642, 0x3340U;
	prmt.b32 	%r20645, %r20644, %r20641, 0x5410U;
	st.local.v2.b32 	[%rd104+32], {%r20645, %r20638};
	cvt.u32.u16 	%r20646, %rs20222;
	cvt.u32.u16 	%r20647, %rs20221;
	prmt.b32 	%r20648, %r20647, %r20646, 0x3340U;
	cvt.u32.u16 	%r20649, %rs20220;
	cvt.u32.u16 	%r20650, %rs20219;
	prmt.b32 	%r20651, %r20650, %r20649, 0x3340U;
	prmt.b32 	%r20652, %r20651, %r20648, 0x5410U;
	cvt.u32.u16 	%r20653, %rs20218;
	cvt.u32.u16 	%r20654, %rs20217;
	prmt.b32 	%r20655, %r20654, %r20653, 0x3340U;
	cvt.u32.u16 	%r20656, %rs20216;
	cvt.u32.u16 	%r20657, %rs20215;
	prmt.b32 	%r20658, %r20657, %r20656, 0x3340U;
	prmt.b32 	%r20659, %r20658, %r20655, 0x5410U;
	st.local.v2.b32 	[%rd104+40], {%r20659, %r20652};
	cvt.u32.u16 	%r20660, %rs20230;
	cvt.u32.u16 	%r20661, %rs20229;
	prmt.b32 	%r20662, %r20661, %r20660, 0x3340U;
	cvt.u32.u16 	%r20663, %rs20228;
	cvt.u32.u16 	%r20664, %rs20227;
	prmt.b32 	%r20665, %r20664, %r20663, 0x3340U;
	prmt.b32 	%r20666, %r20665, %r20662, 0x5410U;
	cvt.u32.u16 	%r20667, %rs20226;
	cvt.u32.u16 	%r20668, %rs20225;
	prmt.b32 	%r20669, %r20668, %r20667, 0x3340U;
	cvt.u32.u16 	%r20670, %rs20224;
	cvt.u32.u16 	%r20671, %rs20223;
	prmt.b32 	%r20672, %r20671, %r20670, 0x3340U;
	prmt.b32 	%r20673, %r20672, %r20669, 0x5410U;
	st.local.v2.b32 	[%rd104+48], {%r20673, %r20666};
	st.local.v2.u8 	[%rd104+56], {%rs20231, %rs20232};
	st.local.u32 	[%rd104+60], %r33238;
	st.local.f64 	[%rd104+64], %fd438;
	mov.u32 	%r20674, %tid.x;
	shr.u32 	%r20675, %r20674, 5;
	setp.ne.s32 	%p486, %r20675, 2;
	@%p486 bra 	$L__BB1_347;
	mov.f64 	%fd439, %fd438;
	mov.u32 	%r33239, %r33238;
	mov.u16 	%rs20233, %rs20232;
	mov.u16 	%rs20234, %rs20231;
	mov.u16 	%rs20235, %rs20230;
	mov.u16 	%rs20236, %rs20229;
	mov.u16 	%rs20237, %rs20228;
	mov.u16 	%rs20238, %rs20227;
	mov.u16 	%rs20239, %rs20226;
	mov.u16 	%rs20240, %rs20225;
	mov.u16 	%rs20241, %rs20224;
	mov.u16 	%rs20242, %rs20223;
	mov.u16 	%rs20243, %rs20222;
	mov.u16 	%rs20244, %rs20221;
	mov.u16 	%rs20245, %rs20220;
	mov.u16 	%rs20246, %rs20219;
	mov.u16 	%rs20247, %rs20218;
	mov.u16 	%rs20248, %rs20217;
	mov.u16 	%rs20249, %rs20216;
	mov.u16 	%rs20250, %rs20215;
	mov.u16 	%rs20251, %rs20214;
	mov.u16 	%rs20252, %rs20213;
	mov.u16 	%rs20253, %rs20212;
	mov.u16 	%rs20254, %rs20211;
	mov.u16 	%rs20255, %rs20210;
	mov.u16 	%rs20256, %rs20209;
	mov.u16 	%rs20257, %rs20208;
	mov.u16 	%rs20258, %rs20207;
	mov.u16 	%rs20259, %rs20206;
	mov.u16 	%rs20260, %rs20205;
	mov.u16 	%rs20261, %rs20204;
	mov.u16 	%rs20262, %rs20203;
	mov.u16 	%rs20263, %rs20202;
	mov.u16 	%rs20264, %rs20201;
	mov.u16 	%rs20265, %rs20200;
	mov.u16 	%rs20266, %rs20199;
	mov.u16 	%rs20267, %rs20198;
	mov.u16 	%rs20268, %rs20197;
	mov.u16 	%rs20269, %rs20196;
	mov.u16 	%rs20270, %rs20195;
	mov.u16 	%rs20271, %rs20194;
	mov.u16 	%rs20272, %rs20193;
	mov.u16 	%rs20273, %rs20192;
	mov.u16 	%rs20274, %rs20191;
	mov.u16 	%rs20275, %rs20190;
	mov.u16 	%rs20276, %rs20189;
	mov.u16 	%rs20277, %rs20188;
	mov.u16 	%rs20278, %rs20187;
	mov.u16 	%rs20279, %rs20186;
	mov.u16 	%rs20280, %rs20185;
	mov.u16 	%rs20281, %rs20184;
	mov.u16 	%rs20282, %rs20182;
	mov.u32 	%r33240, %r673;
$L__BB1_347:
	add.u64 	%rd2211, %SPL, 712;
	ld.shared.u32 	%r20676, [_ZN6thrust24THRUST_300001_SM_1000_NS8cuda_cub4core6detail5shmemE+144];
	ld.shared.v2.b32 	{%r20677, %r20678}, [_ZN6thrust24THRUST_300001_SM_1000_NS8cuda_cub4core6detail5shmemE+152];
	bfe.u32 	%r20679, %r20677, 0, 8;
	cvt.u16.u32 	%rs20284, %r20679;
	bfe.u32 	%r20680, %r20677, 8, 8;
	cvt.u16.u32 	%rs20286, %r20680;
	bfe.u32 	%r20681, %r20677, 16, 8;
	cvt.u16.u32 	%rs20287, %r20681;
	bfe.u32 	%r20682, %r20677, 24, 8;
	cvt.u16.u32 	%rs20288, %r20682;
	bfe.u32 	%r20683, %r20678, 0, 8;
	cvt.u16.u32 	%rs20289, %r20683;
	bfe.u32 	%r20684, %r20678, 8, 8;
	cvt.u16.u32 	%rs20290, %r20684;
	bfe.u32 	%r20685, %r20678, 16, 8;
	cvt.u16.u32 	%rs20291, %r20685;
	bfe.u32 	%r20686, %r20678, 24, 8;
	cvt.u16.u32 	%rs20292, %r20686;
	ld.shared.v4.b32 	{%r20687, %r20688, %r20689, %r20690}, [_ZN6thrust24THRUST_300001_SM_1000_NS8cuda_cub4core6detail5shmemE+160];
	bfe.u32 	%r20691, %r20687, 0, 8;
	cvt.u16.u32 	%rs20293, %r20691;
	bfe.u32 	%r20692, %r20687, 8, 8;
	cvt.u16.u32 	%rs20294, %r20692;
	bfe.u32 	%r20693, %r20687, 16, 8;
	cvt.u16.u32 	%rs20295, %r20693;
	bfe.u32 	%r20694, %r20687, 24, 8;
	cvt.u16.u32 	%rs20296, %r20694;
	bfe.u32 	%r20695, %r20688, 0, 8;
	cvt.u16.u32 	%rs20297, %r20695;
	bfe.u32 	%r20696, %r20688, 8, 8;
	cvt.u16.u32 	%rs20298, %r20696;
	bfe.u32 	%r20697, %r20688, 16, 8;
	cvt.u16.u32 	%rs20299, %r20697;
	bfe.u32 	%r20698, %r20688, 24, 8;
	cvt.u16.u32 	%rs20300, %r20698;
	bfe.u32 	%r20699, %r20689, 0, 8;
	cvt.u16.u32 	%rs20301, %r20699;
	bfe.u32 	%r20700, %r20689, 8, 8;
	cvt.u16.u32 	%rs20302, %r20700;
	bfe.u32 	%r20701, %r20689, 16, 8;
	cvt.u16.u32 	%rs20303, %r20701;
	bfe.u32 	%r20702, %r20689, 24, 8;
	cvt.u16.u32 	%rs20304, %r20702;
	bfe.u32 	%r20703, %r20690, 0, 8;
	cvt.u16.u32 	%rs20305, %r20703;
	bfe.u32 	%r20704, %r20690, 8, 8;
	cvt.u16.u32 	%rs20306, %r20704;
	bfe.u32 	%r20705, %r20690, 16, 8;
	cvt.u16.u32 	%rs20307, %r20705;
	bfe.u32 	%r20706, %r20690, 24, 8;
	cvt.u16.u32 	%rs20308, %r20706;
	ld.shared.v4.b32 	{%r20707, %r20708, %r20709, %r20710}, [_ZN6thrust24THRUST_300001_SM_1000_NS8cuda_cub4core6detail5shmemE+176];
	bfe.u32 	%r20711, %r20707, 0, 8;
	cvt.u16.u32 	%rs20309, %r20711;
	bfe.u32 	%r20712, %r20707, 8, 8;
	cvt.u16.u32 	%rs20310, %r20712;
	bfe.u32 	%r20713, %r20707, 16, 8;
	cvt.u16.u32 	%rs20311, %r20713;
	bfe.u32 	%r20714, %r20707, 24, 8;
	cvt.u16.u32 	%rs20312, %r20714;
	bfe.u32 	%r20715, %r20708, 0, 8;
	cvt.u16.u32 	%rs20313, %r20715;
	bfe.u32 	%r20716, %r20708, 8, 8;
	cvt.u16.u32 	%rs20314, %r20716;
	bfe.u32 	%r20717, %r20708, 16, 8;
	cvt.u16.u32 	%rs20315, %r20717;
	bfe.u32 	%r20718, %r20708, 24, 8;
	cvt.u16.u32 	%rs20316, %r20718;
	bfe.u32 	%r20719, %r20709, 0, 8;
	cvt.u16.u32 	%rs20317, %r20719;
	bfe.u32 	%r20720, %r20709, 8, 8;
	cvt.u16.u32 	%rs20318, %r20720;
	bfe.u32 	%r20721, %r20709, 16, 8;
	cvt.u16.u32 	%rs20319, %r20721;
	bfe.u32 	%r20722, %r20709, 24, 8;
	cvt.u16.u32 	%rs20320, %r20722;
	bfe.u32 	%r20723, %r20710, 0, 8;
	cvt.u16.u32 	%rs20321, %r20723;
	bfe.u32 	%r20724, %r20710, 8, 8;
	cvt.u16.u32 	%rs20322, %r20724;
	bfe.u32 	%r20725, %r20710, 16, 8;
	cvt.u16.u32 	%rs20323, %r20725;
	bfe.u32 	%r20726, %r20710, 24, 8;
	cvt.u16.u32 	%rs20324, %r20726;
	ld.shared.v4.b32 	{%r20727, %r20728, %r20729, %r20730}, [_ZN6thrust24THRUST_300001_SM_1000_NS8cuda_cub4core6detail5shmemE+192];
	bfe.u32 	%r20731, %r20727, 0, 8;
	cvt.u16.u32 	%rs20325, %r20731;
	bfe.u32 	%r20732, %r20727, 8, 8;
	cvt.u16.u32 	%rs20326, %r20732;
	bfe.u32 	%r20733, %r20727, 16, 8;
	cvt.u16.u32 	%rs20327, %r20733;
	bfe.u32 	%r20734, %r20727, 24, 8;
	cvt.u16.u32 	%rs20328, %r20734;
	bfe.u32 	%r20735, %r20728, 0, 8;
	cvt.u16.u32 	%rs20329, %r20735;
	bfe.u32 	%r20736, %r20728, 8, 8;
	cvt.u16.u32 	%rs20330, %r20736;
	bfe.u32 	%r20737, %r20728, 16, 8;
	cvt.u16.u32 	%rs20331, %r20737;
	bfe.u32 	%r20738, %r20728, 24, 8;
	cvt.u16.u32 	%rs20332, %r20738;
	bfe.u32 	%r20739, %r20729, 0, 8;
	cvt.u16.u32 	%rs20333, %r20739;
	mov.b64 	%rd2212, {%r20729, %r20730};
	shr.u64 	%rd2213, %rd2212, 8;
	cvt.u16.u64 	%rs20334, %rd2213;
	{ .reg .b32 tmp; mov.b64 {tmp, %r33247}, %rd2212; }
	ld.shared.f64 	%fd440, [_ZN6thrust24THRUST_300001_SM_1000_NS8cuda_cub4core6detail5shmemE+208];
	st.local.u32 	[%rd2211], %r20676;
	add.s64 	%rd157, %rd2211, 8;
	st.local.v2.b32 	[%rd2211+8], {%r20677, %r20678};
	st.local.v2.b32 	[%rd2211+16], {%r20687, %r20688};
	st.local.v2.b32 	[%rd2211+24], {%r20689, %r20690};
	st.local.v2.b32 	[%rd2211+32], {%r20707, %r20708};
	st.local.v2.b32 	[%rd2211+40], {%r20709, %r20710};
	st.local.v2.b32 	[%rd2211+48], {%r20727, %r20728};
	st.local.v2.u8 	[%rd2211+56], {%rs20333, %rs20334};
	st.local.u32 	[%rd2211+60], %r33247;
	st.local.f64 	[%rd2211+64], %fd440;
	add.s32 	%r691, %r20676, %r673;
	setp.ne.s32 	%p487, %r20676, 0;
	@%p487 bra 	$L__BB1_359;
	mov.b16 	%rs17484, 0;
	st.local.u8 	[%rd99], %rs17484;
	add.s32 	%r20741, %r33247, %r33238;
	st.local.u32 	[%rd99+52], %r20741;
	add.f64 	%fd366, %fd438, %fd440;
	st.local.f64 	[%rd99+56], %fd366;
	mov.b32 	%r33241, 0;
$L__BB1_349:
	mov.u32 	%r692, %r33241;
	cvt.u64.u32 	%rd2214, %r692;
	add.s64 	%rd2215, %rd99, %rd2214;
	ld.local.u8 	%rs17485, [%rd2215];
	setp.ne.s16 	%p488, %rs17485, 0;
	add.s32 	%r33241, %r692, 1;
	@%p488 bra 	$L__BB1_349;
	and.b16  	%rs17486, %rs20182, 255;
	setp.eq.s16 	%p489, %rs17486, 0;
	mov.u32 	%r33243, %r692;
	@%p489 bra 	$L__BB1_353;
	mov.b32 	%r33242, 0;
$L__BB1_352:
	add.s32 	%r20743, %r33242, %r692;
	cvt.u64.u32 	%rd2216, %r20743;
	add.s64 	%rd2217, %rd99, %rd2216;
	st.local.u8 	[%rd2217], %rs20182;
	add.s32 	%r695, %r33242, 1;
	add.s32 	%r33243, %r695, %r692;
	cvt.u64.u32 	%rd2218, %r33242;
	add.s64 	%rd2219, %rd104, %rd2218;
	ld.local.u8 	%rs20182, [%rd2219+9];
	setp.ne.s16 	%p490, %rs20182, 0;
	mov.u32 	%r33242, %r695;
	@%p490 bra 	$L__BB1_352;
$L__BB1_353:
	cvt.u64.u32 	%rd2220, %r33243;
	add.s64 	%rd2221, %rd99, %rd2220;
	mov.b16 	%rs17487, 0;
	st.local.u8 	[%rd2221], %rs17487;
	mov.b32 	%r33244, 0;
$L__BB1_354:
	mov.u32 	%r698, %r33244;
	cvt.u64.u32 	%rd2222, %r698;
	add.s64 	%rd2223, %rd99, %rd2222;
	ld.local.u8 	%rs17488, [%rd2223];
	setp.ne.s16 	%p491, %rs17488, 0;
	add.s32 	%r33244, %r698, 1;
	@%p491 bra 	$L__BB1_354;
	and.b16  	%rs17489, %rs20284, 255;
	setp.eq.s16 	%p492, %rs17489, 0;
	mov.u32 	%r33246, %r698;
	@%p492 bra 	$L__BB1_358;
	mov.b32 	%r33245, 0;
$L__BB1_357:
	add.s32 	%r20746, %r33245, %r698;
	cvt.u64.u32 	%rd2224, %r20746;
	add.s64 	%rd2225, %rd99, %rd2224;
	st.local.u8 	[%rd2225], %rs20284;
	add.s32 	%r701, %r33245, 1;
	add.s32 	%r33246, %r701, %r698;
	cvt.u64.u32 	%rd2226, %r33245;
	add.s64 	%rd2227, %rd157, %rd2226;
	ld.local.u8 	%rs20284, [%rd2227+1];
	setp.ne.s16 	%p493, %rs20284, 0;
	mov.u32 	%r33245, %r701;
	@%p493 bra 	$L__BB1_357;
$L__BB1_358:
	cvt.u64.u32 	%rd2228, %r33246;
	add.s64 	%rd2229, %rd99, %rd2228;
	mov.b16 	%rs17490, 0;
	st.local.u8 	[%rd2229], %rs17490;
	ld.local.v2.b32 	{%r20747, %r20748}, [%rd99];
	bfe.u32 	%r20749, %r20747, 0, 8;
	cvt.u16.u32 	%rs20284, %r20749;
	bfe.u32 	%r20750, %r20747, 8, 8;
	cvt.u16.u32 	%rs20286, %r20750;
	bfe.u32 	%r20751, %r20747, 16, 8;
	cvt.u16.u32 	%rs20287, %r20751;
	bfe.u32 	%r20752, %r20747, 24, 8;
	cvt.u16.u32 	%rs20288, %r20752;
	bfe.u32 	%r20753, %r20748, 0, 8;
	cvt.u16.u32 	%rs20289, %r20753;
	bfe.u32 	%r20754, %r20748, 8, 8;
	cvt.u16.u32 	%rs20290, %r20754;
	bfe.u32 	%r20755, %r20748, 16, 8;
	cvt.u16.u32 	%rs20291, %r20755;
	bfe.u32 	%r20756, %r20748, 24, 8;
	cvt.u16.u32 	%rs20292, %r20756;
	ld.local.v2.b32 	{%r20757, %r20758}, [%rd99+8];
	bfe.u32 	%r20759, %r20757, 0, 8;
	cvt.u16.u32 	%rs20293, %r20759;
	bfe.u32 	%r20760, %r20757, 8, 8;
	cvt.u16.u32 	%rs20294, %r20760;
	bfe.u32 	%r20761, %r20757, 16, 8;
	cvt.u16.u32 	%rs20295, %r20761;
	bfe.u32 	%r20762, %r20757, 24, 8;
	cvt.u16.u32 	%rs20296, %r20762;
	bfe.u32 	%r20763, %r20758, 0, 8;
	cvt.u16.u32 	%rs20297, %r20763;
	bfe.u32 	%r20764, %r20758, 8, 8;
	cvt.u16.u32 	%rs20298, %r20764;
	bfe.u32 	%r20765, %r20758, 16, 8;
	cvt.u16.u32 	%rs20299, %r20765;
	bfe.u32 	%r20766, %r20758, 24, 8;
	cvt.u16.u32 	%rs20300, %r20766;
	ld.local.v2.b32 	{%r20767, %r20768}, [%rd99+16];
	bfe.u32 	%r20769, %r20767, 0, 8;
	cvt.u16.u32 	%rs20301, %r20769;
	bfe.u32 	%r20770, %r20767, 8, 8;
	cvt.u16.u32 	%rs20302, %r20770;
	bfe.u32 	%r20771, %r20767, 16, 8;
	cvt.u16.u32 	%rs20303, %r20771;
	bfe.u32 	%r20772, %r20767, 24, 8;
	cvt.u16.u32 	%rs20304, %r20772;
	bfe.u32 	%r20773, %r20768, 0, 8;
	cvt.u16.u32 	%rs20305, %r20773;
	bfe.u32 	%r20774, %r20768, 8, 8;
	cvt.u16.u32 	%rs20306, %r20774;
	bfe.u32 	%r20775, %r20768, 16, 8;
	cvt.u16.u32 	%rs20307, %r20775;
	bfe.u32 	%r20776, %r20768, 24, 8;
	cvt.u16.u32 	%rs20308, %r20776;
	ld.local.v2.b32 	{%r20777, %r20778}, [%rd99+24];
	bfe.u32 	%r20779, %r20777, 0, 8;
	cvt.u16.u32 	%rs20309, %r20779;
	bfe.u32 	%r20780, %r20777, 8, 8;
	cvt.u16.u32 	%rs20310, %r20780;
	bfe.u32 	%r20781, %r20777, 16, 8;
	cvt.u16.u32 	%rs20311, %r20781;
	bfe.u32 	%r20782, %r20777, 24, 8;
	cvt.u16.u32 	%rs20312, %r20782;
	bfe.u32 	%r20783, %r20778, 0, 8;
	cvt.u16.u32 	%rs20313, %r20783;
	bfe.u32 	%r20784, %r20778, 8, 8;
	cvt.u16.u32 	%rs20314, %r20784;
	bfe.u32 	%r20785, %r20778, 16, 8;
	cvt.u16.u32 	%rs20315, %r20785;
	bfe.u32 	%r20786, %r20778, 24, 8;
	cvt.u16.u32 	%rs20316, %r20786;
	ld.local.v2.b32 	{%r20787, %r20788}, [%rd99+32];
	bfe.u32 	%r20789, %r20787, 0, 8;
	cvt.u16.u32 	%rs20317, %r20789;
	bfe.u32 	%r20790, %r20787, 8, 8;
	cvt.u16.u32 	%rs20318, %r20790;
	bfe.u32 	%r20791, %r20787, 16, 8;
	cvt.u16.u32 	%rs20319, %r20791;
	bfe.u32 	%r20792, %r20787, 24, 8;
	cvt.u16.u32 	%rs20320, %r20792;
	bfe.u32 	%r20793, %r20788, 0, 8;
	cvt.u16.u32 	%rs20321, %r20793;
	bfe.u32 	%r20794, %r20788, 8, 8;
	cvt.u16.u32 	%rs20322, %r20794;
	bfe.u32 	%r20795, %r20788, 16, 8;
	cvt.u16.u32 	%rs20323, %r20795;
	bfe.u32 	%r20796, %r20788, 24, 8;
	cvt.u16.u32 	%rs20324, %r20796;
	ld.local.v2.b32 	{%r20797, %r20798}, [%rd99+40];
	bfe.u32 	%r20799, %r20797, 0, 8;
	cvt.u16.u32 	%rs20325, %r20799;
	bfe.u32 	%r20800, %r20797, 8, 8;
	cvt.u16.u32 	%rs20326, %r20800;
	bfe.u32 	%r20801, %r20797, 16, 8;
	cvt.u16.u32 	%rs20327, %r20801;
	bfe.u32 	%r20802, %r20797, 24, 8;
	cvt.u16.u32 	%rs20328, %r20802;
	bfe.u32 	%r20803, %r20798, 0, 8;
	cvt.u16.u32 	%rs20329, %r20803;
	bfe.u32 	%r20804, %r20798, 8, 8;
	cvt.u16.u32 	%rs20330, %r20804;
	bfe.u32 	%r20805, %r20798, 16, 8;
	cvt.u16.u32 	%rs20331, %r20805;
	bfe.u32 	%r20806, %r20798, 24, 8;
	cvt.u16.u32 	%rs20332, %r20806;
	ld.local.v2.u8 	{%rs20333, %rs20334}, [%rd99+48];
	ld.local.u32 	%r33247, [%rd99+52];
	ld.local.f64 	%fd440, [%rd99+56];
$L__BB1_359:
	st.local.u32 	[%rd104], %r691;
	cvt.u32.u16 	%r20807, %rs20292;
	cvt.u32.u16 	%r20808, %rs20291;
	prmt.b32 	%r20809, %r20808, %r20807, 0x3340U;
	cvt.u32.u16 	%r20810, %rs20290;
	cvt.u32.u16 	%r20811, %rs20289;
	prmt.b32 	%r20812, %r20811, %r20810, 0x3340U;
	prmt.b32 	%r20813, %r20812, %r20809, 0x5410U;
	cvt.u32.u16 	%r20814, %rs20288;
	cvt.u32.u16 	%r20815, %rs20287;
	prmt.b32 	%r20816, %r20815, %r20814, 0x3340U;
	cvt.u32.u16 	%r20817, %rs20286;
	cvt.u32.u16 	%r20818, %rs20284;
	prmt.b32 	%r20819, %r20818, %r20817, 0x3340U;
	prmt.b32 	%r20820, %r20819, %r20816, 0x5410U;
	st.local.v2.b32 	[%rd104+8], {%r20820, %r20813};
	cvt.u32.u16 	%r20821, %rs20300;
	cvt.u32.u16 	%r20822, %rs20299;
	prmt.b32 	%r20823, %r20822, %r20821, 0x3340U;
	cvt.u32.u16 	%r20824, %rs20298;
	cvt.u32.u16 	%r20825, %rs20297;
	prmt.b32 	%r20826, %r20825, %r20824, 0x3340U;
	prmt.b32 	%r20827, %r20826, %r20823, 0x5410U;
	cvt.u32.u16 	%r20828, %rs20296;
	cvt.u32.u16 	%r20829, %rs20295;
	prmt.b32 	%r20830, %r20829, %r20828, 0x3340U;
	cvt.u32.u16 	%r20831, %rs20294;
	cvt.u32.u16 	%r20832, %rs20293;
	prmt.b32 	%r20833, %r20832, %r20831, 0x3340U;
	prmt.b32 	%r20834, %r20833, %r20830, 0x5410U;
	st.local.v2.b32 	[%rd104+16], {%r20834, %r20827};
	cvt.u32.u16 	%r20835, %rs20308;
	cvt.u32.u16 	%r20836, %rs20307;
	prmt.b32 	%r20837, %r20836, %r20835, 0x3340U;
	cvt.u32.u16 	%r20838, %rs20306;
	cvt.u32.u16 	%r20839, %rs20305;
	prmt.b32 	%r20840, %r20839, %r20838, 0x3340U;
	prmt.b32 	%r20841, %r20840, %r20837, 0x5410U;
	cvt.u32.u16 	%r20842, %rs20304;
	cvt.u32.u16 	%r20843, %rs20303;
	prmt.b32 	%r20844, %r20843, %r20842, 0x3340U;
	cvt.u32.u16 	%r20845, %rs20302;
	cvt.u32.u16 	%r20846, %rs20301;
	prmt.b32 	%r20847, %r20846, %r20845, 0x3340U;
	prmt.b32 	%r20848, %r20847, %r20844, 0x5410U;
	st.local.v2.b32 	[%rd104+24], {%r20848, %r20841};
	cvt.u32.u16 	%r20849, %rs20316;
	cvt.u32.u16 	%r20850, %rs20315;
	prmt.b32 	%r20851, %r20850, %r20849, 0x3340U;
	cvt.u32.u16 	%r20852, %rs20314;
	cvt.u32.u16 	%r20853, %rs20313;
	prmt.b32 	%r20854, %r20853, %r20852, 0x3340U;
	prmt.b32 	%r20855, %r20854, %r20851, 0x5410U;
	cvt.u32.u16 	%r20856, %rs20312;
	cvt.u32.u16 	%r20857, %rs20311;
	prmt.b32 	%r20858, %r20857, %r20856, 0x3340U;
	cvt.u32.u16 	%r20859, %rs20310;
	cvt.u32.u16 	%r20860, %rs20309;
	prmt.b32 	%r20861, %r20860, %r20859, 0x3340U;
	prmt.b32 	%r20862, %r20861, %r20858, 0x5410U;
	st.local.v2.b32 	[%rd104+32], {%r20862, %r20855};
	cvt.u32.u16 	%r20863, %rs20324;
	cvt.u32.u16 	%r20864, %rs20323;
	prmt.b32 	%r20865, %r20864, %r20863, 0x3340U;
	cvt.u32.u16 	%r20866, %rs20322;
	cvt.u32.u16 	%r20867, %rs20321;
	prmt.b32 	%r20868, %r20867, %r20866, 0x3340U;
	prmt.b32 	%r20869, %r20868, %r20865, 0x5410U;
	cvt.u32.u16 	%r20870, %rs20320;
	cvt.u32.u16 	%r20871, %rs20319;
	prmt.b32 	%r20872, %r20871, %r20870, 0x3340U;
	cvt.u32.u16 	%r20873, %rs20318;
	cvt.u32.u16 	%r20874, %rs20317;
	prmt.b32 	%r20875, %r20874, %r20873, 0x3340U;
	prmt.b32 	%r20876, %r20875, %r20872, 0x5410U;
	st.local.v2.b32 	[%rd104+40], {%r20876, %r20869};
	cvt.u32.u16 	%r20877, %rs20332;
	cvt.u32.u16 	%r20878, %rs20331;
	prmt.b32 	%r20879, %r20878, %r20877, 0x3340U;
	cvt.u32.u16 	%r20880, %rs20330;
	cvt.u32.u16 	%r20881, %rs20329;
	prmt.b32 	%r20882, %r20881, %r20880, 0x3340U;
	prmt.b32 	%r20883, %r20882, %r20879, 0x5410U;
	cvt.u32.u16 	%r20884, %rs20328;
	cvt.u32.u16 	%r20885, %rs20327;
	prmt.b32 	%r20886, %r20885, %r20884, 0x3340U;
	cvt.u32.u16 	%r20887, %rs20326;
	cvt.u32.u16 	%r20888, %rs20325;
	prmt.b32 	%r20889, %r20888, %r20887, 0x3340U;
	prmt.b32 	%r20890, %r20889, %r20886, 0x5410U;
	st.local.v2.b32 	[%rd104+48], {%r20890, %r20883};
	st.local.v2.u8 	[%rd104+56], {%rs20333, %rs20334};
	st.local.u32 	[%rd104+60], %r33247;
	st.local.f64 	[%rd104+64], %fd440;
	mov.u32 	%r20891, %tid.x;
	shr.u32 	%r20892, %r20891, 5;
	setp.ne.s32 	%p494, %r20892, 3;
	@%p494 bra 	$L__BB1_361;
	mov.f64 	%fd439, %fd440;
	mov.u32 	%r33239, %r33247;
	mov.u16 	%rs20233, %rs20334;
	mov.u16 	%rs20234, %rs20333;
	mov.u16 	%rs20235, %rs20332;
	mov.u16 	%rs20236, %rs20331;
	mov.u16 	%rs20237, %rs20330;
	mov.u16 	%rs20238, %rs20329;
	mov.u16 	%rs20239, %rs20328;
	mov.u16 	%rs20240, %rs20327;
	mov.u16 	%rs20241, %rs20326;
	mov.u16 	%rs20242, %rs20325;
	mov.u16 	%rs20243, %rs20324;
	mov.u16 	%rs20244, %rs20323;
	mov.u16 	%rs20245, %rs20322;
	mov.u16 	%rs20246, %rs20321;
	mov.u16 	%rs20247, %rs20320;
	mov.u16 	%rs20248, %rs20319;
	mov.u16 	%rs20249, %rs20318;
	mov.u16 	%rs20250, %rs20317;
	mov.u16 	%rs20251, %rs20316;
	mov.u16 	%rs20252, %rs20315;
	mov.u16 	%rs20253, %rs20314;
	mov.u16 	%rs20254, %rs20313;
	mov.u16 	%rs20255, %rs20312;
	mov.u16 	%rs20256, %rs20311;
	mov.u16 	%rs20257, %rs20310;
	mov.u16 	%rs20258, %rs20309;
	mov.u16 	%rs20259, %rs20308;
	mov.u16 	%rs20260, %rs20307;
	mov.u16 	%rs20261, %rs20306;
	mov.u16 	%rs20262, %rs20305;
	mov.u16 	%rs20263, %rs20304;
	mov.u16 	%rs20264, %rs20303;
	mov.u16 	%rs20265, %rs20302;
	mov.u16 	%rs20266, %rs20301;
	mov.u16 	%rs20267, %rs20300;
	mov.u16 	%rs20268, %rs20299;
	mov.u16 	%rs20269, %rs20298;
	mov.u16 	%rs20270, %rs20297;
	mov.u16 	%rs20271, %rs20296;
	mov.u16 	%rs20272, %rs20295;
	mov.u16 	%rs20273, %rs20294;
	mov.u16 	%rs20274, %rs20293;
	mov.u16 	%rs20275, %rs20292;
	mov.u16 	%rs20276, %rs20291;
	mov.u16 	%rs20277, %rs20290;
	mov.u16 	%rs20278, %rs20289;
	mov.u16 	%rs20279, %rs20288;
	mov.u16 	%rs20280, %rs20287;
	mov.u16 	%rs20281, %rs20286;
	mov.u16 	%rs20282, %rs20284;
	mov.u32 	%r33240, %r691;
$L__BB1_361:
	add.u64 	%rd2231, %SPL, 640;
	ld.shared.u32 	%r20893, [_ZN6thrust24THRUST_300001_SM_1000_NS8cuda_cub4core6detail5shmemE+216];
	ld.shared.v4.b32 	{%r20894, %r20895, %r20896, %r20897}, [_ZN6thrust24THRUST_300001_SM_1000_NS8cuda_cub4core6detail5shmemE+224];
	bfe.u32 	%r20898, %r20894, 0, 8;
	cvt.u16.u32 	%rs20386, %r20898;
	bfe.u32 	%r20899, %r20894, 8, 8;
	cvt.u16.u32 	%rs20388, %r20899;
	bfe.u32 	%r20900, %r20894, 16, 8;
	cvt.u16.u32 	%rs20389, %r20900;
	bfe.u32 	%r20901, %r20894, 24, 8;
	cvt.u16.u32 	%rs20390, %r20901;
	bfe.u32 	%r20902, %r20895, 0, 8;
	cvt.u16.u32 	%rs20391, %r20902;
	bfe.u32 	%r20903, %r20895, 8, 8;
	cvt.u16.u32 	%rs20392, %r20903;
	bfe.u32 	%r20904, %r20895, 16, 8;
	cvt.u16.u32 	%rs20393, %r20904;
	bfe.u32 	%r20905, %r20895, 24, 8;
	cvt.u16.u32 	%rs20394, %r20905;
	bfe.u32 	%r20906, %r20896, 0, 8;
	cvt.u16.u32 	%rs20395, %r20906;
	bfe.u32 	%r20907, %r20896, 8, 8;
	cvt.u16.u32 	%rs20396, %r20907;
	bfe.u32 	%r20908, %r20896, 16, 8;
	cvt.u16.u32 	%rs20397, %r20908;
	bfe.u32 	%r20909, %r20896, 24, 8;
	cvt.u16.u32 	%rs20398, %r20909;
	bfe.u32 	%r20910, %r20897, 0, 8;
	cvt.u16.u32 	%rs20399, %r20910;
	bfe.u32 	%r20911, %r20897, 8, 8;
	cvt.u16.u32 	%rs20400, %r20911;
	bfe.u32 	%r20912, %r20897, 16, 8;
	cvt.u16.u32 	%rs20401, %r20912;
	bfe.u32 	%r20913, %r20897, 24, 8;
	cvt.u16.u32 	%rs20402, %r20913;
	ld.shared.v4.b32 	{%r20914, %r20915, %r20916, %r20917}, [_ZN6thrust24THRUST_300001_SM_1000_NS8cuda_cub4core6detail5shmemE+240];
	bfe.u32 	%r20918, %r20914, 0, 8;
	cvt.u16.u32 	%rs20403, %r20918;
	bfe.u32 	%r20919, %r20914, 8, 8;
	cvt.u16.u32 	%rs20404, %r20919;
	bfe.u32 	%r20920, %r20914, 16, 8;
	cvt.u16.u32 	%rs20405, %r20920;
	bfe.u32 	%r20921, %r20914, 24, 8;
	cvt.u16.u32 	%rs20406, %r20921;
	bfe.u32 	%r20922, %r20915, 0, 8;
	cvt.u16.u32 	%rs20407, %r20922;
	bfe.u32 	%r20923, %r20915, 8, 8;
	cvt.u16.u32 	%rs20408, %r20923;
	bfe.u32 	%r20924, %r20915, 16, 8;
	cvt.u16.u32 	%rs20409, %r20924;
	bfe.u32 	%r20925, %r20915, 24, 8;
	cvt.u16.u32 	%rs20410, %r20925;
	bfe.u32 	%r20926, %r20916, 0, 8;
	cvt.u16.u32 	%rs20411, %r20926;
	bfe.u32 	%r20927, %r20916, 8, 8;
	cvt.u16.u32 	%rs20412, %r20927;
	bfe.u32 	%r20928, %r20916, 16, 8;
	cvt.u16.u32 	%rs20413, %r20928;
	bfe.u32 	%r20929, %r20916, 24, 8;
	cvt.u16.u32 	%rs20414, %r20929;
	bfe.u32 	%r20930, %r20917, 0, 8;
	cvt.u16.u32 	%rs20415, %r20930;
	bfe.u32 	%r20931, %r20917, 8, 8;
	cvt.u16.u32 	%rs20416, %r20931;
	bfe.u32 	%r20932, %r20917, 16, 8;
	cvt.u16.u32 	%rs20417, %r20932;
	bfe.u32 	%r20933, %r20917, 24, 8;
	cvt.u16.u32 	%rs20418, %r20933;
	ld.shared.v4.b32 	{%r20934, %r20935, %r20936, %r20937}, [_ZN6thrust24THRUST_300001_SM_1000_NS8cuda_cub4core6detail5shmemE+256];
	bfe.u32 	%r20938, %r20934, 0, 8;
	cvt.u16.u32 	%rs20419, %r20938;
	bfe.u32 	%r20939, %r20934, 8, 8;
	cvt.u16.u32 	%rs20420, %r20939;
	bfe.u32 	%r20940, %r20934, 16, 8;
	cvt.u16.u32 	%rs20421, %r20940;
	bfe.u32 	%r20941, %r20934, 24, 8;
	cvt.u16.u32 	%rs20422, %r20941;
	bfe.u32 	%r20942, %r20935, 0, 8;
	cvt.u16.u32 	%rs20423, %r20942;
	bfe.u32 	%r20943, %r20935, 8, 8;
	cvt.u16.u32 	%rs20424, %r20943;
	bfe.u32 	%r20944, %r20935, 16, 8;
	cvt.u16.u32 	%rs20425, %r20944;
	bfe.u32 	%r20945, %r20935, 24, 8;
	cvt.u16.u32 	%rs20426, %r20945;
	bfe.u32 	%r20946, %r20936, 0, 8;
	cvt.u16.u32 	%rs20427, %r20946;
	bfe.u32 	%r20947, %r20936, 8, 8;
	cvt.u16.u32 	%rs20428, %r20947;
	bfe.u32 	%r20948, %r20936, 16, 8;
	cvt.u16.u32 	%rs20429, %r20948;
	bfe.u32 	%r20949, %r20936, 24, 8;
	cvt.u16.u32 	%rs20430, %r20949;
	bfe.u32 	%r20950, %r20937, 0, 8;
	cvt.u16.u32 	%rs20431, %r20950;
	bfe.u32 	%r20951, %r20937, 8, 8;
	cvt.u16.u32 	%rs20432, %r20951;
	bfe.u32 	%r20952, %r20937, 16, 8;
	cvt.u16.u32 	%rs20433, %r20952;
	bfe.u32 	%r20953, %r20937, 24, 8;
	cvt.u16.u32 	%rs20434, %r20953;
	ld.shared.v2.u8 	{%rs20435, %rs20436}, [_ZN6thrust24THRUST_300001_SM_1000_NS8cuda_cub4core6detail5shmemE+272];
	ld.shared.u32 	%r33256, [_ZN6thrust24THRUST_300001_SM_1000_NS8cuda_cub4core6detail5shmemE+276];
	ld.shared.f64 	%fd442, [_ZN6thrust24THRUST_300001_SM_1000_NS8cuda_cub4core6detail5shmemE+280];
	st.local.u32 	[%rd2231], %r20893;
	add.s64 	%rd158, %rd2231, 8;
	st.local.v2.b32 	[%rd2231+8], {%r20894, %r20895};
	st.local.v2.b32 	[%rd2231+16], {%r20896, %r20897};
	st.local.v2.b32 	[%rd2231+24], {%r20914, %r20915};
	st.local.v2.b32 	[%rd2231+32], {%r20916, %r20917};
	st.local.v2.b32 	[%rd2231+40], {%r20934, %r20935};
	st.local.v2.b32 	[%rd2231+48], {%r20936, %r20937};
	st.local.v2.u8 	[%rd2231+56], {%rs20435, %rs20436};
	st.local.u32 	[%rd2231+60], %r33256;
	st.local.f64 	[%rd2231+64], %fd442;
	add.s32 	%r709, %r20893, %r691;
	setp.ne.s32 	%p495, %r20893, 0;
	@%p495 bra 	$L__BB1_373;
	mov.b16 	%rs17491, 0;
	st.local.u8 	[%rd98], %rs17491;
	add.s32 	%r20955, %r33256, %r33247;
	st.local.u32 	[%rd98+52], %r20955;
	add.f64 	%fd367, %fd440, %fd442;
	st.local.f64 	[%rd98+56], %fd367;
	mov.b32 	%r33250, 0;
$L__BB1_363:
	mov.u32 	%r710, %r33250;
	cvt.u64.u32 	%rd2232, %r710;
	add.s64 	%rd2233, %rd98, %rd2232;
	ld.local.u8 	%rs17492, [%rd2233];
	setp.ne.s16 	%p496, %rs17492, 0;
	add.s32 	%r33250, %r710, 1;
	@%p496 bra 	$L__BB1_363;
	and.b16  	%rs17493, %rs20284, 255;
	setp.eq.s16 	%p497, %rs17493, 0;
	mov.u32 	%r33252, %r710;
	@%p497 bra 	$L__BB1_367;
	mov.b32 	%r33251, 0;
$L__BB1_366:
	add.s32 	%r20957, %r33251, %r710;
	cvt.u64.u32 	%rd2234, %r20957;
	add.s64 	%rd2235, %rd98, %rd2234;
	st.local.u8 	[%rd2235], %rs20284;
	add.s32 	%r713, %r33251, 1;
	add.s32 	%r33252, %r713, %r710;
	cvt.u64.u32 	%rd2236, %r33251;
	add.s64 	%rd2237, %rd104, %rd2236;
	ld.local.u8 	%rs20284, [%rd2237+9];
	setp.ne.s16 	%p498, %rs20284, 0;
	mov.u32 	%r33251, %r713;
	@%p498 bra 	$L__BB1_366;
$L__BB1_367:
	cvt.u64.u32 	%rd2238, %r33252;
	add.s64 	%rd2239, %rd98, %rd2238;
	mov.b16 	%rs17494, 0;
	st.local.u8 	[%rd2239], %rs17494;
	mov.b32 	%r33253, 0;
$L__BB1_368:
	mov.u32 	%r716, %r33253;
	cvt.u64.u32 	%rd2240, %r716;
	add.s64 	%rd2241, %rd98, %rd2240;
	ld.local.u8 	%rs17495, [%rd2241];
	setp.ne.s16 	%p499, %rs17495, 0;
	add.s32 	%r33253, %r716, 1;
	@%p499 bra 	$L__BB1_368;
	and.b16  	%rs17496, %rs20386, 255;
	setp.eq.s16 	%p500, %rs17496, 0;
	mov.u32 	%r33255, %r716;
	@%p500 bra 	$L__BB1_372;
	mov.b32 	%r33254, 0;
$L__BB1_371:
	add.s32 	%r20960, %r33254, %r716;
	cvt.u64.u32 	%rd2242, %r20960;
	add.s64 	%rd2243, %rd98, %rd2242;
	st.local.u8 	[%rd2243], %rs20386;
	add.s32 	%r719, %r33254, 1;
	add.s32 	%r33255, %r719, %r716;
	cvt.u64.u32 	%rd2244, %r33254;
	add.s64 	%rd2245, %rd158, %rd2244;
	ld.local.u8 	%rs20386, [%rd2245+1];
	setp.ne.s16 	%p501, %rs20386, 0;
	mov.u32 	%r33254, %r719;
	@%p501 bra 	$L__BB1_371;
$L__BB1_372:
	cvt.u64.u32 	%rd2246, %r33255;
	add.s64 	%rd2247, %rd98, %rd2246;
	mov.b16 	%rs17497, 0;
	st.local.u8 	[%rd2247], %rs17497;
	ld.local.v2.b32 	{%r20961, %r20962}, [%rd98];
	bfe.u32 	%r20963, %r20961, 0, 8;
	cvt.u16.u32 	%rs20386, %r20963;
	bfe.u32 	%r20964, %r20961, 8, 8;
	cvt.u16.u32 	%rs20388, %r20964;
	bfe.u32 	%r20965, %r20961, 16, 8;
	cvt.u16.u32 	%rs20389, %r20965;
	bfe.u32 	%r20966, %r20961, 24, 8;
	cvt.u16.u32 	%rs20390, %r20966;
	bfe.u32 	%r20967, %r20962, 0, 8;
	cvt.u16.u32 	%rs20391, %r20967;
	bfe.u32 	%r20968, %r20962, 8, 8;
	cvt.u16.u32 	%rs20392, %r20968;
	bfe.u32 	%r20969, %r20962, 16, 8;
	cvt.u16.u32 	%rs20393, %r20969;
	bfe.u32 	%r20970, %r20962, 24, 8;
	cvt.u16.u32 	%rs20394, %r20970;
	ld.local.v2.b32 	{%r20971, %r20972}, [%rd98+8];
	bfe.u32 	%r20973, %r20971, 0, 8;
	cvt.u16.u32 	%rs20395, %r20973;
	bfe.u32 	%r20974, %r20971, 8, 8;
	cvt.u16.u32 	%rs20396, %r20974;
	bfe.u32 	%r20975, %r20971, 16, 8;
	cvt.u16.u32 	%rs20397, %r20975;
	bfe.u32 	%r20976, %r20971, 24, 8;
	cvt.u16.u32 	%rs20398, %r20976;
	bfe.u32 	%r20977, %r20972, 0, 8;
	cvt.u16.u32 	%rs20399, %r20977;
	bfe.u32 	%r20978, %r20972, 8, 8;
	cvt.u16.u32 	%rs20400, %r20978;
	bfe.u32 	%r20979, %r20972, 16, 8;
	cvt.u16.u32 	%rs20401, %r20979;
	bfe.u32 	%r20980, %r20972, 24, 8;
	cvt.u16.u32 	%rs20402, %r20980;
	ld.local.v2.b32 	{%r20981, %r20982}, [%rd98+16];
	bfe.u32 	%r20983, %r20981, 0, 8;
	cvt.u16.u32 	%rs20403, %r20983;
	bfe.u32 	%r20984, %r20981, 8, 8;
	cvt.u16.u32 	%rs20404, %r20984;
	bfe.u32 	%r20985, %r20981, 16, 8;
	cvt.u16.u32 	%rs20405, %r20985;
	bfe.u32 	%r20986, %r20981, 24, 8;
	cvt.u16.u32 	%rs20406, %r20986;
	bfe.u32 	%r20987, %r20982, 0, 8;
	cvt.u16.u32 	%rs20407, %r20987;
	bfe.u32 	%r20988, %r20982, 8, 8;
	cvt.u16.u32 	%rs20408, %r20988;
	bfe.u32 	%r20989, %r20982, 16, 8;
	cvt.u16.u32 	%rs20409, %r20989;
	bfe.u32 	%r20990, %r20982, 24, 8;
	cvt.u16.u32 	%rs20410, %r20990;
	ld.local.v2.b32 	{%r20991, %r20992}, [%rd98+24];
	bfe.u32 	%r20993, %r20991, 0, 8;
	cvt.u16.u32 	%rs20411, %r20993;
	bfe.u32 	%r20994, %r20991, 8, 8;
	cvt.u16.u32 	%rs20412, %r20994;
	bfe.u32 	%r20995, %r20991, 16, 8;
	cvt.u16.u32 	%rs20413, %r20995;
	bfe.u32 	%r20996, %r20991, 24, 8;
	cvt.u16.u32 	%rs20414, %r20996;
	bfe.u32 	%r20997, %r20992, 0, 8;
	cvt.u16.u32 	%rs20415, %r20997;
	bfe.u32 	%r20998, %r20992, 8, 8;
	cvt.u16.u32 	%rs20416, %r20998;
	bfe.u32 	%r20999, %r20992, 16, 8;
	cvt.u16.u32 	%rs20417, %r20999;
	bfe.u32 	%r21000, %r20992, 24, 8;
	cvt.u16.u32 	%rs20418, %r21000;
	ld.local.v2.b32 	{%r21001, %r21002}, [%rd98+32];
	bfe.u32 	%r21003, %r21001, 0, 8;
	cvt.u16.u32 	%rs20419, %r21003;
	bfe.u32 	%r21004, %r21001, 8, 8;
	cvt.u16.u32 	%rs20420, %r21004;
	bfe.u32 	%r21005, %r21001, 16, 8;
	cvt.u16.u32 	%rs20421, %r21005;
	bfe.u32 	%r21006, %r21001, 24, 8;
	cvt.u16.u32 	%rs20422, %r21006;
	bfe.u32 	%r21007, %r21002, 0, 8;
	cvt.u16.u32 	%rs20423, %r21007;
	bfe.u32 	%r21008, %r21002, 8, 8;
	cvt.u16.u32 	%rs20424, %r21008;
	bfe.u32 	%r21009, %r21002, 16, 8;
	cvt.u16.u32 	%rs20425, %r21009;
	bfe.u32 	%r21010, %r21002, 24, 8;
	cvt.u16.u32 	%rs20426, %r21010;
	ld.local.v2.b32 	{%r21011, %r21012}, [%rd98+40];
	bfe.u32 	%r21013, %r21011, 0, 8;
	cvt.u16.u32 	%rs20427, %r21013;
	bfe.u32 	%r21014, %r21011, 8, 8;
	cvt.u16.u32 	%rs20428, %r21014;
	bfe.u32 	%r21015, %r21011, 16, 8;
	cvt.u16.u32 	%rs20429, %r21015;
	bfe.u32 	%r21016, %r21011, 24, 8;
	cvt.u16.u32 	%rs20430, %r21016;
	bfe.u32 	%r21017, %r21012, 0, 8;
	cvt.u16.u32 	%rs20431, %r21017;
	bfe.u32 	%r21018, %r21012, 8, 8;
	cvt.u16.u32 	%rs20432, %r21018;
	bfe.u32 	%r21019, %r21012, 16, 8;
	cvt.u16.u32 	%rs20433, %r21019;
	bfe.u32 	%r21020, %r21012, 24, 8;
	cvt.u16.u32 	%rs20434, %r21020;
	ld.local.v2.u8 	{%rs20435, %rs20436}, [%rd98+48];
	ld.local.u32 	%r33256, [%rd98+52];
	ld.local.f64 	%fd442, [%rd98+56];
$L__BB1_373:
	st.local.u32 	[%rd104], %r709;
	cvt.u32.u16 	%r21021, %rs20394;
	cvt.u32.u16 	%r21022, %rs20393;
	prmt.b32 	%r21023, %r21022, %r21021, 0x3340U;
	cvt.u32.u16 	%r21024, %rs20392;
	cvt.u32.u16 	%r21025, %rs20391;
	prmt.b32 	%r21026, %r21025, %r21024, 0x3340U;
	prmt.b32 	%r21027, %r21026, %r21023, 0x5410U;
	cvt.u32.u16 	%r21028, %rs20390;
	cvt.u32.u16 	%r21029, %rs20389;
	prmt.b32 	%r21030, %r21029, %r21028, 0x3340U;
	cvt.u32.u16 	%r21031, %rs20388;
	cvt.u32.u16 	%r21032, %rs20386;
	prmt.b32 	%r21033, %r21032, %r21031, 0x3340U;
	prmt.b32 	%r21034, %r21033, %r21030, 0x5410U;
	st.local.v2.b32 	[%rd104+8], {%r21034, %r21027};
	cvt.u32.u16 	%r21035, %rs20402;
	cvt.u32.u16 	%r21036, %rs20401;
	prmt.b32 	%r21037, %r21036, %r21035, 0x3340U;
	cvt.u32.u16 	%r21038, %rs20400;
	cvt.u32.u16 	%r21039, %rs20399;
	prmt.b32 	%r21040, %r21039, %r21038, 0x3340U;
	prmt.b32 	%r21041, %r21040, %r21037, 0x5410U;
	cvt.u32.u16 	%r21042, %rs20398;
	cvt.u32.u16 	%r21043, %rs20397;
	prmt.b32 	%r21044, %r21043, %r21042, 0x3340U;
	cvt.u32.u16 	%r21045, %rs20396;
	cvt.u32.u16 	%r21046, %rs20395;
	prmt.b32 	%r21047, %r21046, %r21045, 0x3340U;
	prmt.b32 	%r21048, %r21047, %r21044, 0x5410U;
	st.local.v2.b32 	[%rd104+16], {%r21048, %r21041};
	cvt.u32.u16 	%r21049, %rs20410;
	cvt.u32.u16 	%r21050, %rs20409;
	prmt.b32 	%r21051, %r21050, %r21049, 0x3340U;
	cvt.u32.u16 	%r21052, %rs20408;
	cvt.u32.u16 	%r21053, %rs20407;
	prmt.b32 	%r21054, %r21053, %r21052, 0x3340U;
	prmt.b32 	%r21055, %r21054, %r21051, 0x5410U;
	cvt.u32.u16 	%r21056, %rs20406;
	cvt.u32.u16 	%r21057, %rs20405;
	prmt.b32 	%r21058, %r21057, %r21056, 0x3340U;
	cvt.u32.u16 	%r21059, %rs20404;
	cvt.u32.u16 	%r21060, %rs20403;
	prmt.b32 	%r21061, %r21060, %r21059, 0x3340U;
	prmt.b32 	%r21062, %r21061, %r21058, 0x5410U;
	st.local.v2.b32 	[%rd104+24], {%r21062, %r21055};
	cvt.u32.u16 	%r21063, %rs20418;
	cvt.u32.u16 	%r21064, %rs20417;
	prmt.b32 	%r21065, %r21064, %r21063, 0x3340U;
	cvt.u32.u16 	%r21066, %rs20416;
	cvt.u32.u16 	%r21067, %rs20415;
	prmt.b32 	%r21068, %r21067, %r21066, 0x3340U;
	prmt.b32 	%r21069, %r21068, %r21065, 0x5410U;
	cvt.u32.u16 	%r21070, %rs20414;
	cvt.u32.u16 	%r21071, %rs20413;
	prmt.b32 	%r21072, %r21071, %r21070, 0x3340U;
	cvt.u32.u16 	%r21073, %rs20412;
	cvt.u32.u16 	%r21074, %rs20411;
	prmt.b32 	%r21075, %r21074, %r21073, 0x3340U;
	prmt.b32 	%r21076, %r21075, %r21072, 0x5410U;
	st.local.v2.b32 	[%rd104+32], {%r21076, %r21069};
	cvt.u32.u16 	%r21077, %rs20426;
	cvt.u32.u16 	%r21078, %rs20425;
	prmt.b32 	%r21079, %r21078, %r21077, 0x3340U;
	cvt.u32.u16 	%r21080, %rs20424;
	cvt.u32.u16 	%r21081, %rs20423;
	prmt.b32 	%r21082, %r21081, %r21080, 0x3340U;
	prmt.b32 	%r21083, %r21082, %r21079, 0x5410U;
	cvt.u32.u16 	%r21084, %rs20422;
	cvt.u32.u16 	%r21085, %rs20421;
	prmt.b32 	%r21086, %r21085, %r21084, 0x3340U;
	cvt.u32.u16 	%r21087, %rs20420;
	cvt.u32.u16 	%r21088, %rs20419;
	prmt.b32 	%r21089, %r21088, %r21087, 0x3340U;
	prmt.b32 	%r21090, %r21089, %r21086, 0x5410U;
	st.local.v2.b32 	[%rd104+40], {%r21090, %r21083};
	cvt.u32.u16 	%r21091, %rs20434;
	cvt.u32.u16 	%r21092, %rs20433;
	prmt.b32 	%r21093, %r21092, %r21091, 0x3340U;
	cvt.u32.u16 	%r21094, %rs20432;
	cvt.u32.u16 	%r21095, %rs20431;
	prmt.b32 	%r21096, %r21095, %r21094, 0x3340U;
	prmt.b32 	%r21097, %r21096, %r21093, 0x5410U;
	cvt.u32.u16 	%r21098, %rs20430;
	cvt.u32.u16 	%r21099, %rs20429;
	prmt.b32 	%r21100, %r21099, %r21098, 0x3340U;
	cvt.u32.u16 	%r21101, %rs20428;
	cvt.u32.u16 	%r21102, %rs20427;
	prmt.b32 	%r21103, %r21102, %r21101, 0x3340U;
	prmt.b32 	%r21104, %r21103, %r21100, 0x5410U;
	st.local.v2.b32 	[%rd104+48], {%r21104, %r21097};
	st.local.v2.u8 	[%rd104+56], {%rs20435, %rs20436};
	st.local.u32 	[%rd104+60], %r33256;
	st.local.f64 	[%rd104+64], %fd442;
	mov.u32 	%r21105, %tid.x;
	shr.u32 	%r21106, %r21105, 5;
	setp.ne.s32 	%p502, %r21106, 4;
	@%p502 bra 	$L__BB1_375;
	mov.f64 	%fd439, %fd442;
	mov.u32 	%r33239, %r33256;
	mov.u16 	%rs20233, %rs20436;
	mov.u16 	%rs20234, %rs20435;
	mov.u16 	%rs20235, %rs20434;
	mov.u16 	%rs20236, %rs20433;
	mov.u16 	%rs20237, %rs20432;
	mov.u16 	%rs20238, %rs20431;
	mov.u16 	%rs20239, %rs20430;
	mov.u16 	%rs20240, %rs20429;
	mov.u16 	%rs20241, %rs20428;
	mov.u16 	%rs20242, %rs20427;
	mov.u16 	%rs20243, %rs20426;
	mov.u16 	%rs20244, %rs20425;
	mov.u16 	%rs20245, %rs20424;
	mov.u16 	%rs20246, %rs20423;
	mov.u16 	%rs20247, %rs20422;
	mov.u16 	%rs20248, %rs20421;
	mov.u16 	%rs20249, %rs20420;
	mov.u16 	%rs20250, %rs20419;
	mov.u16 	%rs20251, %rs20418;
	mov.u16 	%rs20252, %rs20417;
	mov.u16 	%rs20253, %rs20416;
	mov.u16 	%rs20254, %rs20415;
	mov.u16 	%rs20255, %rs20414;
	mov.u16 	%rs20256, %rs20413;
	mov.u16 	%rs20257, %rs20412;
	mov.u16 	%rs20258, %rs20411;
	mov.u16 	%rs20259, %rs20410;
	mov.u16 	%rs20260, %rs20409;
	mov.u16 	%rs20261, %rs20408;
	mov.u16 	%rs20262, %rs20407;
	mov.u16 	%rs20263, %rs20406;
	mov.u16 	%rs20264, %rs20405;
	mov.u16 	%rs20265, %rs20404;
	mov.u16 	%rs20266, %rs20403;
	mov.u16 	%rs20267, %rs20402;
	mov.u16 	%rs20268, %rs20401;
	mov.u16 	%rs20269, %rs20400;
	mov.u16 	%rs20270, %rs20399;
	mov.u16 	%rs20271, %rs20398;
	mov.u16 	%rs20272, %rs20397;
	mov.u16 	%rs20273, %rs20396;
	mov.u16 	%rs20274, %rs20395;
	mov.u16 	%rs20275, %rs20394;
	mov.u16 	%rs20276, %rs20393;
	mov.u16 	%rs20277, %rs20392;
	mov.u16 	%rs20278, %rs20391;
	mov.u16 	%rs20279, %rs20390;
	mov.u16 	%rs20280, %rs20389;
	mov.u16 	%rs20281, %rs20388;
	mov.u16 	%rs20282, %rs20386;
	mov.u32 	%r33240, %r709;
$L__BB1_375:
	add.u64 	%rd2249, %SPL, 568;
	ld.shared.u32 	%r21107, [_ZN6thrust24THRUST_300001_SM_1000_NS8cuda_cub4core6detail5shmemE+288];
	ld.shared.v2.b32 	{%r21108, %r21109}, [_ZN6thrust24THRUST_300001_SM_1000_NS8cuda_cub4core6detail5shmemE+296];
	bfe.u32 	%r21110, %r21108, 0, 8;
	cvt.u16.u32 	%rs20488, %r21110;
	bfe.u32 	%r21111, %r21108, 8, 8;
	cvt.u16.u32 	%rs20490, %r21111;
	bfe.u32 	%r21112, %r21108, 16, 8;
	cvt.u16.u32 	%rs20491, %r21112;
	bfe.u32 	%r21113, %r21108, 24, 8;
	cvt.u16.u32 	%rs20492, %r21113;
	bfe.u32 	%r21114, %r21109, 0, 8;
	cvt.u16.u32 	%rs20493, %r21114;
	bfe.u32 	%r21115, %r21109, 8, 8;
	cvt.u16.u32 	%rs20494, %r21115;
	bfe.u32 	%r21116, %r21109, 16, 8;
	cvt.u16.u32 	%rs20495, %r21116;
	bfe.u32 	%r21117, %r21109, 24, 8;
	cvt.u16.u32 	%rs20496, %r21117;
	ld.shared.v4.b32 	{%r21118, %r21119, %r21120, %r21121}, [_ZN6thrust24THRUST_300001_SM_1000_NS8cuda_cub4core6detail5shmemE+304];
	bfe.u32 	%r21122, %r21118, 0, 8;
	cvt.u16.u32 	%rs20497, %r21122;
	bfe.u32 	%r21123, %r21118, 8, 8;
	cvt.u16.u32 	%rs20498, %r21123;
	bfe.u32 	%r21124, %r21118, 16, 8;
	cvt.u16.u32 	%rs20499, %r21124;
	bfe.u32 	%r21125, %r21118, 24, 8;
	cvt.u16.u32 	%rs20500, %r21125;
	bfe.u32 	%r21126, %r21119, 0, 8;
	cvt.u16.u32 	%rs20501, %r21126;
	bfe.u32 	%r21127, %r21119, 8, 8;
	cvt.u16.u32 	%rs20502, %r21127;
	bfe.u32 	%r21128, %r21119, 16, 8;
	cvt.u16.u32 	%rs20503, %r21128;
	bfe.u32 	%r21129, %r21119, 24, 8;
	cvt.u16.u32 	%rs20504, %r21129;
	bfe.u32 	%r21130, %r21120, 0, 8;
	cvt.u16.u32 	%rs20505, %r21130;
	bfe.u32 	%r21131, %r21120, 8, 8;
	cvt.u16.u32 	%rs20506, %r21131;
	bfe.u32 	%r21132, %r21120, 16, 8;
	cvt.u16.u32 	%rs20507, %r21132;
	bfe.u32 	%r21133, %r21120, 24, 8;
	cvt.u16.u32 	%rs20508, %r21133;
	bfe.u32 	%r21134, %r21121, 0, 8;
	cvt.u16.u32 	%rs20509, %r21134;
	bfe.u32 	%r21135, %r21121, 8, 8;
	cvt.u16.u32 	%rs20510, %r21135;
	bfe.u32 	%r21136, %r21121, 16, 8;
	cvt.u16.u32 	%rs20511, %r21136;
	bfe.u32 	%r21137, %r21121, 24, 8;
	cvt.u16.u32 	%rs20512, %r21137;
	ld.shared.v4.b32 	{%r21138, %r21139, %r21140, %r21141}, [_ZN6thrust24THRUST_300001_SM_1000_NS8cuda_cub4core6detail5shmemE+320];
	bfe.u32 	%r21142, %r21138, 0, 8;
	cvt.u16.u32 	%rs20513, %r21142;
	bfe.u32 	%r21143, %r21138, 8, 8;
	cvt.u16.u32 	%rs20514, %r21143;
	bfe.u32 	%r21144, %r21138, 16, 8;
	cvt.u16.u32 	%rs20515, %r21144;
	bfe.u32 	%r21145, %r21138, 24, 8;
	cvt.u16.u32 	%rs20516, %r21145;
	bfe.u32 	%r21146, %r21139, 0, 8;
	cvt.u16.u32 	%rs20517, %r21146;
	bfe.u32 	%r21147, %r21139, 8, 8;
	cvt.u16.u32 	%rs20518, %r21147;
	bfe.u32 	%r21148, %r21139, 16, 8;
	cvt.u16.u32 	%rs20519, %r21148;
	bfe.u32 	%r21149, %r21139, 24, 8;
	cvt.u16.u32 	%rs20520, %r21149;
	bfe.u32 	%r21150, %r21140, 0, 8;
	cvt.u16.u32 	%rs20521, %r21150;
	bfe.u32 	%r21151, %r21140, 8, 8;
	cvt.u16.u32 	%rs20522, %r21151;
	bfe.u32 	%r21152, %r21140, 16, 8;
	cvt.u16.u32 	%rs20523, %r21152;
	bfe.u32 	%r21153, %r21140, 24, 8;
	cvt.u16.u32 	%rs20524, %r21153;
	bfe.u32 	%r21154, %r21141, 0, 8;
	cvt.u16.u32 	%rs20525, %r21154;
	bfe.u32 	%r21155, %r21141, 8, 8;
	cvt.u16.u32 	%rs20526, %r21155;
	bfe.u32 	%r21156, %r21141, 16, 8;
	cvt.u16.u32 	%rs20527, %r21156;
	bfe.u32 	%r21157, %r21141, 24, 8;
	cvt.u16.u32 	%rs20528, %r21157;
	ld.shared.v4.b32 	{%r21158, %r21159, %r21160, %r21161}, [_ZN6thrust24THRUST_300001_SM_1000_NS8cuda_cub4core6detail5shmemE+336];
	bfe.u32 	%r21162, %r21158, 0, 8;
	cvt.u16.u32 	%rs20529, %r21162;
	bfe.u32 	%r21163, %r21158, 8, 8;
	cvt.u16.u32 	%rs20530, %r21163;
	bfe.u32 	%r21164, %r21158, 16, 8;
	cvt.u16.u32 	%rs20531, %r21164;
	bfe.u32 	%r21165, %r21158, 24, 8;
	cvt.u16.u32 	%rs20532, %r21165;
	bfe.u32 	%r21166, %r21159, 0, 8;
	cvt.u16.u32 	%rs20533, %r21166;
	bfe.u32 	%r21167, %r21159, 8, 8;
	cvt.u16.u32 	%rs20534, %r21167;
	bfe.u32 	%r21168, %r21159, 16, 8;
	cvt.u16.u32 	%rs20535, %r21168;
	bfe.u32 	%r21169, %r21159, 24, 8;
	cvt.u16.u32 	%rs20536, %r21169;
	bfe.u32 	%r21170, %r21160, 0, 8;
	cvt.u16.u32 	%rs20537, %r21170;
	mov.b64 	%rd2250, {%r21160, %r21161};
	shr.u64 	%rd2251, %rd2250, 8;
	cvt.u16.u64 	%rs20538, %rd2251;
	{ .reg .b32 tmp; mov.b64 {tmp, %r33265}, %rd2250; }
	ld.shared.f64 	%fd444, [_ZN6thrust24THRUST_300001_SM_1000_NS8cuda_cub4core6detail5shmemE+352];
	st.local.u32 	[%rd2249], %r21107;
	add.s64 	%rd159, %rd2249, 8;
	st.local.v2.b32 	[%rd2249+8], {%r21108, %r21109};
	st.local.v2.b32 	[%rd2249+16], {%r21118, %r21119};
	st.local.v2.b32 	[%rd2249+24], {%r21120, %r21121};
	st.local.v2.b32 	[%rd2249+32], {%r21138, %r21139};
	st.local.v2.b32 	[%rd2249+40], {%r21140, %r21141};
	st.local.v2.b32 	[%rd2249+48], {%r21158, %r21159};
	st.local.v2.u8 	[%rd2249+56], {%rs20537, %rs20538};
	st.local.u32 	[%rd2249+60], %r33265;
	st.local.f64 	[%rd2249+64], %fd444;
	add.s32 	%r727, %r21107, %r709;
	setp.ne.s32 	%p503, %r21107, 0;
	@%p503 bra 	$L__BB1_387;
	mov.b16 	%rs17498, 0;
	st.local.u8 	[%rd97], %rs17498;
	add.s32 	%r21172, %r33265, %r33256;
	st.local.u32 	[%rd97+52], %r21172;
	add.f64 	%fd368, %fd442, %fd444;
	st.local.f64 	[%rd97+56], %fd368;
	mov.b32 	%r33259, 0;
$L__BB1_377:
	mov.u32 	%r728, %r33259;
	cvt.u64.u32 	%rd2252, %r728;
	add.s64 	%rd2253, %rd97, %rd2252;
	ld.local.u8 	%rs17499, [%rd2253];
	setp.ne.s16 	%p504, %rs17499, 0;
	add.s32 	%r33259, %r728, 1;
	@%p504 bra 	$L__BB1_377;
	and.b16  	%rs17500, %rs20386, 255;
	setp.eq.s16 	%p505, %rs17500, 0;
	mov.u32 	%r33261, %r728;
	@%p505 bra 	$L__BB1_381;
	mov.b32 	%r33260, 0;
$L__BB1_380:
	add.s32 	%r21174, %r33260, %r728;
	cvt.u64.u32 	%rd2254, %r21174;
	add.s64 	%rd2255, %rd97, %rd2254;
	st.local.u8 	[%rd2255], %rs20386;
	add.s32 	%r731, %r33260, 1;
	add.s32 	%r33261, %r731, %r728;
	cvt.u64.u32 	%rd2256, %r33260;
	add.s64 	%rd2257, %rd104, %rd2256;
	ld.local.u8 	%rs20386, [%rd2257+9];
	setp.ne.s16 	%p506, %rs20386, 0;
	mov.u32 	%r33260, %r731;
	@%p506 bra 	$L__BB1_380;
$L__BB1_381:
	cvt.u64.u32 	%rd2258, %r33261;
	add.s64 	%rd2259, %rd97, %rd2258;
	mov.b16 	%rs17501, 0;
	st.local.u8 	[%rd2259], %rs17501;
	mov.b32 	%r33262, 0;
$L__BB1_382:
	mov.u32 	%r734, %r33262;
	cvt.u64.u32 	%rd2260, %r734;
	add.s64 	%rd2261, %rd97, %rd2260;
	ld.local.u8 	%rs17502, [%rd2261];
	setp.ne.s16 	%p507, %rs17502, 0;
	add.s32 	%r33262, %r734, 1;
	@%p507 bra 	$L__BB1_382;
	and.b16  	%rs17503, %rs20488, 255;
	setp.eq.s16 	%p508, %rs17503, 0;
	mov.u32 	%r33264, %r734;
	@%p508 bra 	$L__BB1_386;
	mov.b32 	%r33263, 0;
$L__BB1_385:
	add.s32 	%r21177, %r33263, %r734;
	cvt.u64.u32 	%rd2262, %r21177;
	add.s64 	%rd2263, %rd97, %rd2262;
	st.local.u8 	[%rd2263], %rs20488;
	add.s32 	%r737, %r33263, 1;
	add.s32 	%r33264, %r737, %r734;
	cvt.u64.u32 	%rd2264, %r33263;
	add.s64 	%rd2265, %rd159, %rd2264;
	ld.local.u8 	%rs20488, [%rd2265+1];
	setp.ne.s16 	%p509, %rs20488, 0;
	mov.u32 	%r33263, %r737;
	@%p509 bra 	$L__BB1_385;
$L__BB1_386:
	cvt.u64.u32 	%rd2266, %r33264;
	add.s64 	%rd2267, %rd97, %rd2266;
	mov.b16 	%rs17504, 0;
	st.local.u8 	[%rd2267], %rs17504;
	ld.local.v2.b32 	{%r21178, %r21179}, [%rd97];
	bfe.u32 	%r21180, %r21178, 0, 8;
	cvt.u16.u32 	%rs20488, %r21180;
	bfe.u32 	%r21181, %r21178, 8, 8;
	cvt.u16.u32 	%rs20490, %r21181;
	bfe.u32 	%r21182, %r21178, 16, 8;
	cvt.u16.u32 	%rs20491, %r21182;
	bfe.u32 	%r21183, %r21178, 24, 8;
	cvt.u16.u32 	%rs20492, %r21183;
	bfe.u32 	%r21184, %r21179, 0, 8;
	cvt.u16.u32 	%rs20493, %r21184;
	bfe.u32 	%r21185, %r21179, 8, 8;
	cvt.u16.u32 	%rs20494, %r21185;
	bfe.u32 	%r21186, %r21179, 16, 8;
	cvt.u16.u32 	%rs20495, %r21186;
	bfe.u32 	%r21187, %r21179, 24, 8;
	cvt.u16.u32 	%rs20496, %r21187;
	ld.local.v2.b32 	{%r21188, %r21189}, [%rd97+8];
	bfe.u32 	%r21190, %r21188, 0, 8;
	cvt.u16.u32 	%rs20497, %r21190;
	bfe.u32 	%r21191, %r21188, 8, 8;
	cvt.u16.u32 	%rs20498, %r21191;
	bfe.u32 	%r21192, %r21188, 16, 8;
	cvt.u16.u32 	%rs20499, %r21192;
	bfe.u32 	%r21193, %r21188, 24, 8;
	cvt.u16.u32 	%rs20500, %r21193;
	bfe.u32 	%r21194, %r21189, 0, 8;
	cvt.u16.u32 	%rs20501, %r21194;
	bfe.u32 	%r21195, %r21189, 8, 8;
	cvt.u16.u32 	%rs20502, %r21195;
	bfe.u32 	%r21196, %r21189, 16, 8;
	cvt.u16.u32 	%rs20503, %r21196;
	bfe.u32 	%r21197, %r21189, 24, 8;
	cvt.u16.u32 	%rs20504, %r21197;
	ld.local.v2.b32 	{%r21198, %r21199}, [%rd97+16];
	bfe.u32 	%r21200, %r21198, 0, 8;
	cvt.u16.u32 	%rs20505, %r21200;
	bfe.u32 	%r21201, %r21198, 8, 8;
	cvt.u16.u32 	%rs20506, %r21201;
	bfe.u32 	%r21202, %r21198, 16, 8;
	cvt.u16.u32 	%rs20507, %r21202;
	bfe.u32 	%r21203, %r21198, 24, 8;
	cvt.u16.u32 	%rs20508, %r21203;
	bfe.u32 	%r21204, %r21199, 0, 8;
	cvt.u16.u32 	%rs20509, %r21204;
	bfe.u32 	%r21205, %r21199, 8, 8;
	cvt.u16.u32 	%rs20510, %r21205;
	bfe.u32 	%r21206, %r21199, 16, 8;
	cvt.u16.u32 	%rs20511, %r21206;
	bfe.u32 	%r21207, %r21199, 24, 8;
	cvt.u16.u32 	%rs20512, %r21207;
	ld.local.v2.b32 	{%r21208, %r21209}, [%rd97+24];
	bfe.u32 	%r21210, %r21208, 0, 8;
	cvt.u16.u32 	%rs20513, %r21210;
	bfe.u32 	%r21211, %r21208, 8, 8;
	cvt.u16.u32 	%rs20514, %r21211;
	bfe.u32 	%r21212, %r21208, 16, 8;
	cvt.u16.u32 	%rs20515, %r21212;
	bfe.u32 	%r21213, %r21208, 24, 8;
	cvt.u16.u32 	%rs20516, %r21213;
	bfe.u32 	%r21214, %r21209, 0, 8;
	cvt.u16.u32 	%rs20517, %r21214;
	bfe.u32 	%r21215, %r21209, 8, 8;
	cvt.u16.u32 	%rs20518, %r21215;
	bfe.u32 	%r21216, %r21209, 16, 8;
	cvt.u16.u32 	%rs20519, %r21216;
	bfe.u32 	%r21217, %r21209, 24, 8;
	cvt.u16.u32 	%rs20520, %r21217;
	ld.local.v2.b32 	{%r21218, %r21219}, [%rd97+32];
	bfe.u32 	%r21220, %r21218, 0, 8;
	cvt.u16.u32 	%rs20521, %r21220;
	bfe.u32 	%r21221, %r21218, 8, 8;
	cvt.u16.u32 	%rs20522, %r21221;
	bfe.u32 	%r21222, %r21218, 16, 8;
	cvt.u16.u32 	%rs20523, %r21222;
	bfe.u32 	%r21223, %r21218, 24, 8;
	cvt.u16.u32 	%rs20524, %r21223;
	bfe.u32 	%r21224, %r21219, 0, 8;
	cvt.u16.u32 	%rs20525, %r21224;
	bfe.u32 	%r21225, %r21219, 8, 8;
	cvt.u16.u32 	%rs20526, %r21225;
	bfe.u32 	%r21226, %r21219, 16, 8;
	cvt.u16.u32 	%rs20527, %r21226;
	bfe.u32 	%r21227, %r21219, 24, 8;
	cvt.u16.u32 	%rs20528, %r21227;
	ld.local.v2.b32 	{%r21228, %r21229}, [%rd97+40];
	bfe.u32 	%r21230, %r21228, 0, 8;
	cvt.u16.u32 	%rs20529, %r21230;
	bfe.u32 	%r21231, %r21228, 8, 8;
	cvt.u16.u32 	%rs20530, %r21231;
	bfe.u32 	%r21232, %r21228, 16, 8;
	cvt.u16.u32 	%rs20531, %r21232;
	bfe.u32 	%r21233, %r21228, 24, 8;
	cvt.u16.u32 	%rs20532, %r21233;
	bfe.u32 	%r21234, %r21229, 0, 8;
	cvt.u16.u32 	%rs20533, %r21234;
	bfe.u32 	%r21235, %r21229, 8, 8;
	cvt.u16.u32 	%rs20534, %r21235;
	bfe.u32 	%r21236, %r21229, 16, 8;
	cvt.u16.u32 	%rs20535, %r21236;
	bfe.u32 	%r21237, %r21229, 24, 8;
	cvt.u16.u32 	%rs20536, %r21237;
	ld.local.v2.u8 	{%rs20537, %rs20538}, [%rd97+48];
	ld.local.u32 	%r33265, [%rd97+52];
	ld.local.f64 	%fd444, [%rd97+56];
$L__BB1_387:
	st.local.u32 	[%rd104], %r727;
	cvt.u32.u16 	%r21238, %rs20496;
	cvt.u32.u16 	%r21239, %rs20495;
	prmt.b32 	%r21240, %r21239, %r21238, 0x3340U;
	cvt.u32.u16 	%r21241, %rs20494;
	cvt.u32.u16 	%r21242, %rs20493;
	prmt.b32 	%r21243, %r21242, %r21241, 0x3340U;
	prmt.b32 	%r21244, %r21243, %r21240, 0x5410U;
	cvt.u32.u16 	%r21245, %rs20492;
	cvt.u32.u16 	%r21246, %rs20491;
	prmt.b32 	%r21247, %r21246, %r21245, 0x3340U;
	cvt.u32.u16 	%r21248, %rs20490;
	cvt.u32.u16 	%r21249, %rs20488;
	prmt.b32 	%r21250, %r21249, %r21248, 0x3340U;
	prmt.b32 	%r21251, %r21250, %r21247, 0x5410U;
	st.local.v2.b32 	[%rd104+8], {%r21251, %r21244};
	cvt.u32.u16 	%r21252, %rs20504;
	cvt.u32.u16 	%r21253, %rs20503;
	prmt.b32 	%r21254, %r21253, %r21252, 0x3340U;
	cvt.u32.u16 	%r21255, %rs20502;
	cvt.u32.u16 	%r21256, %rs20501;
	prmt.b32 	%r21257, %r21256, %r21255, 0x3340U;
	prmt.b32 	%r21258, %r21257, %r21254, 0x5410U;
	cvt.u32.u16 	%r21259, %rs20500;
	cvt.u32.u16 	%r21260, %rs20499;
	prmt.b32 	%r21261, %r21260, %r21259, 0x3340U;
	cvt.u32.u16 	%r21262, %rs20498;
	cvt.u32.u16 	%r21263, %rs20497;
	prmt.b32 	%r21264, %r21263, %r21262, 0x3340U;
	prmt.b32 	%r21265, %r21264, %r21261, 0x5410U;
	st.local.v2.b32 	[%rd104+16], {%r21265, %r21258};
	cvt.u32.u16 	%r21266, %rs20512;
	cvt.u32.u16 	%r21267, %rs20511;
	prmt.b32 	%r21268, %r21267, %r21266, 0x3340U;
	cvt.u32.u16 	%r21269, %rs20510;
	cvt.u32.u16 	%r21270, %rs20509;
	prmt.b32 	%r21271, %r21270, %r21269, 0x3340U;
	prmt.b32 	%r21272, %r21271, %r21268, 0x5410U;
	cvt.u32.u16 	%r21273, %rs20508;
	cvt.u32.u16 	%r21274, %rs20507;
	prmt.b32 	%r21275, %r21274, %r21273, 0x3340U;
	cvt.u32.u16 	%r21276, %rs20506;
	cvt.u32.u16 	%r21277, %rs20505;
	prmt.b32 	%r21278, %r21277, %r21276, 0x3340U;
	prmt.b32 	%r21279, %r21278, %r21275, 0x5410U;
	st.local.v2.b32 	[%rd104+24], {%r21279, %r21272};
	cvt.u32.u16 	%r21280, %rs20520;
	cvt.u32.u16 	%r21281, %rs20519;
	prmt.b32 	%r21282, %r21281, %r21280, 0x3340U;
	cvt.u32.u16 	%r21283, %rs20518;
	cvt.u32.u16 	%r21284, %rs20517;
	prmt.b32 	%r21285, %r21284, %r21283, 0x3340U;
	prmt.b32 	%r21286, %r21285, %r21282, 0x5410U;
	cvt.u32.u16 	%r21287, %rs20516;
	cvt.u32.u16 	%r21288, %rs20515;
	prmt.b32 	%r21289, %r21288, %r21287, 0x3340U;
	cvt.u32.u16 	%r21290, %rs20514;
	cvt.u32.u16 	%r21291, %rs20513;
	prmt.b32 	%r21292, %r21291, %r21290, 0x3340U;
	prmt.b32 	%r21293, %r21292, %r21289, 0x5410U;
	st.local.v2.b32 	[%rd104+32], {%r21293, %r21286};
	cvt.u32.u16 	%r21294, %rs20528;
	cvt.u32.u16 	%r21295, %rs20527;
	prmt.b32 	%r21296, %r21295, %r21294, 0x3340U;
	cvt.u32.u16 	%r21297, %rs20526;
	cvt.u32.u16 	%r21298, %rs20525;
	prmt.b32 	%r21299, %r21298, %r21297, 0x3340U;
	prmt.b32 	%r21300, %r21299, %r21296, 0x5410U;
	cvt.u32.u16 	%r21301, %rs20524;
	cvt.u32.u16 	%r21302, %rs20523;
	prmt.b32 	%r21303, %r21302, %r21301, 0x3340U;
	cvt.u32.u16 	%r21304, %rs20522;
	cvt.u32.u16 	%r21305, %rs20521;
	prmt.b32 	%r21306, %r21305, %r21304, 0x3340U;
	prmt.b32 	%r21307, %r21306, %r21303, 0x5410U;
	st.local.v2.b32 	[%rd104+40], {%r21307, %r21300};
	cvt.u32.u16 	%r21308, %rs20536;
	cvt.u32.u16 	%r21309, %rs20535;
	prmt.b32 	%r21310, %r21309, %r21308, 0x3340U;
	cvt.u32.u16 	%r21311, %rs20534;
	cvt.u32.u16 	%r21312, %rs20533;
	prmt.b32 	%r21313, %r21312, %r21311, 0x3340U;
	prmt.b32 	%r21314, %r21313, %r21310, 0x5410U;
	cvt.u32.u16 	%r21315, %rs20532;
	cvt.u32.u16 	%r21316, %rs20531;
	prmt.b32 	%r21317, %r21316, %r21315, 0x3340U;
	cvt.u32.u16 	%r21318, %rs20530;
	cvt.u32.u16 	%r21319, %rs20529;
	prmt.b32 	%r21320, %r21319, %r21318, 0x3340U;
	prmt.b32 	%r21321, %r21320, %r21317, 0x5410U;
	st.local.v2.b32 	[%rd104+48], {%r21321, %r21314};
	st.local.v2.u8 	[%rd104+56], {%rs20537, %rs20538};
	st.local.u32 	[%rd104+60], %r33265;
	st.local.f64 	[%rd104+64], %fd444;
	mov.u32 	%r21322, %tid.x;
	shr.u32 	%r21323, %r21322, 5;
	setp.ne.s32 	%p510, %r21323, 5;
	@%p510 bra 	$L__BB1_389;
	mov.f64 	%fd439, %fd444;
	mov.u32 	%r33239, %r33265;
	mov.u16 	%rs20233, %rs20538;
	mov.u16 	%rs20234, %rs20537;
	mov.u16 	%rs20235, %rs20536;
	mov.u16 	%rs20236, %rs20535;
	mov.u16 	%rs20237, %rs20534;
	mov.u16 	%rs20238, %rs20533;
	mov.u16 	%rs20239, %rs20532;
	mov.u16 	%rs20240, %rs20531;
	mov.u16 	%rs20241, %rs20530;
	mov.u16 	%rs20242, %rs20529;
	mov.u16 	%rs20243, %rs20528;
	mov.u16 	%rs20244, %rs20527;
	mov.u16 	%rs20245, %rs20526;
	mov.u16 	%rs20246, %rs20525;
	mov.u16 	%rs20247, %rs20524;
	mov.u16 	%rs20248, %rs20523;
	mov.u16 	%rs20249, %rs20522;
	mov.u16 	%rs20250, %rs20521;
	mov.u16 	%rs20251, %rs20520;
	mov.u16 	%rs20252, %rs20519;
	mov.u16 	%rs20253, %rs20518;
	mov.u16 	%rs20254, %rs20517;
	mov.u16 	%rs20255, %rs20516;
	mov.u16 	%rs20256, %rs20515;
	mov.u16 	%rs20257, %rs20514;
	mov.u16 	%rs20258, %rs20513;
	mov.u16 	%rs20259, %rs20512;
	mov.u16 	%rs20260, %rs20511;
	mov.u16 	%rs20261, %rs20510;
	mov.u16 	%rs20262, %rs20509;
	mov.u16 	%rs20263, %rs20508;
	mov.u16 	%rs20264, %rs20507;
	mov.u16 	%rs20265, %rs20506;
	mov.u16 	%rs20266, %rs20505;
	mov.u16 	%rs20267, %rs20504;
	mov.u16 	%rs20268, %rs20503;
	mov.u16 	%rs20269, %rs20502;
	mov.u16 	%rs20270, %rs20501;
	mov.u16 	%rs20271, %rs20500;
	mov.u16 	%rs20272, %rs20499;
	mov.u16 	%rs20273, %rs20498;
	mov.u16 	%rs20274, %rs20497;
	mov.u16 	%rs20275, %rs20496;
	mov.u16 	%rs20276, %rs20495;
	mov.u16 	%rs20277, %rs20494;
	mov.u16 	%rs20278, %rs20493;
	mov.u16 	%rs20279, %rs20492;
	mov.u16 	%rs20280, %rs20491;
	mov.u16 	%rs20281, %rs20490;
	mov.u16 	%rs20282, %rs20488;
	mov.u32 	%r33240, %r727;
$L__BB1_389:
	add.u64 	%rd2269, %SPL, 496;
	ld.shared.u32 	%r21324, [_ZN6thrust24THRUST_300001_SM_1000_NS8cuda_cub4core6detail5shmemE+360];
	ld.shared.v4.b32 	{%r21325, %r21326, %r21327, %r21328}, [_ZN6thrust24THRUST_300001_SM_1000_NS8cuda_cub4core6detail5shmemE+368];
	bfe.u32 	%r21329, %r21325, 0, 8;
	cvt.u16.u32 	%rs20590, %r21329;
	bfe.u32 	%r21330, %r21325, 8, 8;
	cvt.u16.u32 	%rs20592, %r21330;
	bfe.u32 	%r21331, %r21325, 16, 8;
	cvt.u16.u32 	%rs20593, %r21331;
	bfe.u32 	%r21332, %r21325, 24, 8;
	cvt.u16.u32 	%rs20594, %r21332;
	bfe.u32 	%r21333, %r21326, 0, 8;
	cvt.u16.u32 	%rs20595, %r21333;
	bfe.u32 	%r21334, %r21326, 8, 8;
	cvt.u16.u32 	%rs20596, %r21334;
	bfe.u32 	%r21335, %r21326, 16, 8;
	cvt.u16.u32 	%rs20597, %r21335;
	bfe.u32 	%r21336, %r21326, 24, 8;
	cvt.u16.u32 	%rs20598, %r21336;
	bfe.u32 	%r21337, %r21327, 0, 8;
	cvt.u16.u32 	%rs20599, %r21337;
	bfe.u32 	%r21338, %r21327, 8, 8;
	cvt.u16.u32 	%rs20600, %r21338;
	bfe.u32 	%r21339, %r21327, 16, 8;
	cvt.u16.u32 	%rs20601, %r21339;
	bfe.u32 	%r21340, %r21327, 24, 8;
	cvt.u16.u32 	%rs20602, %r21340;
	bfe.u32 	%r21341, %r21328, 0, 8;
	cvt.u16.u32 	%rs20603, %r21341;
	bfe.u32 	%r21342, %r21328, 8, 8;
	cvt.u16.u32 	%rs20604, %r21342;
	bfe.u32 	%r21343, %r21328, 16, 8;
	cvt.u16.u32 	%rs20605, %r21343;
	bfe.u32 	%r21344, %r21328, 24, 8;
	cvt.u16.u32 	%rs20606, %r21344;
	ld.shared.v4.b32 	{%r21345, %r21346, %r21347, %r21348}, [_ZN6thrust24THRUST_300001_SM_1000_NS8cuda_cub4core6detail5shmemE+384];
	bfe.u32 	%r21349, %r21345, 0, 8;
	cvt.u16.u32 	%rs20607, %r21349;
	bfe.u32 	%r21350, %r21345, 8, 8;
	cvt.u16.u32 	%rs20608, %r21350;
	bfe.u32 	%r21351, %r21345, 16, 8;
	cvt.u16.u32 	%rs20609, %r21351;
	bfe.u32 	%r21352, %r21345, 24, 8;
	cvt.u16.u32 	%rs20610, %r21352;
	bfe.u32 	%r21353, %r21346, 0, 8;
	cvt.u16.u32 	%rs20611, %r21353;
	bfe.u32 	%r21354, %r21346, 8, 8;
	cvt.u16.u32 	%rs20612, %r21354;
	bfe.u32 	%r21355, %r21346, 16, 8;
	cvt.u16.u32 	%rs20613, %r21355;
	bfe.u32 	%r21356, %r21346, 24, 8;
	cvt.u16.u32 	%rs20614, %r21356;
	bfe.u32 	%r21357, %r21347, 0, 8;
	cvt.u16.u32 	%rs20615, %r21357;
	bfe.u32 	%r21358, %r21347, 8, 8;
	cvt.u16.u32 	%rs20616, %r21358;
	bfe.u32 	%r21359, %r21347, 16, 8;
	cvt.u16.u32 	%rs20617, %r21359;
	bfe.u32 	%r21360, %r21347, 24, 8;
	cvt.u16.u32 	%rs20618, %r21360;
	bfe.u32 	%r21361, %r21348, 0, 8;
	cvt.u16.u32 	%rs20619, %r21361;
	bfe.u32 	%r21362, %r21348, 8, 8;
	cvt.u16.u32 	%rs20620, %r21362;
	bfe.u32 	%r21363, %r21348, 16, 8;
	cvt.u16.u32 	%rs20621, %r21363;
	bfe.u32 	%r21364, %r21348, 24, 8;
	cvt.u16.u32 	%rs20622, %r21364;
	ld.shared.v4.b32 	{%r21365, %r21366, %r21367, %r21368}, [_ZN6thrust24THRUST_300001_SM_1000_NS8cuda_cub4core6detail5shmemE+400];
	bfe.u32 	%r21369, %r21365, 0, 8;
	cvt.u16.u32 	%rs20623, %r21369;
	bfe.u32 	%r21370, %r21365, 8, 8;
	cvt.u16.u32 	%rs20624, %r21370;
	bfe.u32 	%r21371, %r21365, 16, 8;
	cvt.u16.u32 	%rs20625, %r21371;
	bfe.u32 	%r21372, %r21365, 24, 8;
	cvt.u16.u32 	%rs20626, %r21372;
	bfe.u32 	%r21373, %r21366, 0, 8;
	cvt.u16.u32 	%rs20627, %r21373;
	bfe.u32 	%r21374, %r21366, 8, 8;
	cvt.u16.u32 	%rs20628, %r21374;
	bfe.u32 	%r21375, %r21366, 16, 8;
	cvt.u16.u32 	%rs20629, %r21375;
	bfe.u32 	%r21376, %r21366, 24, 8;
	cvt.u16.u32 	%rs20630, %r21376;
	bfe.u32 	%r21377, %r21367, 0, 8;
	cvt.u16.u32 	%rs20631, %r21377;
	bfe.u32 	%r21378, %r21367, 8, 8;
	cvt.u16.u32 	%rs20632, %r21378;
	bfe.u32 	%r21379, %r21367, 16, 8;
	cvt.u16.u32 	%rs20633, %r21379;
	bfe.u32 	%r21380, %r21367, 24, 8;
	cvt.u16.u32 	%rs20634, %r21380;
	bfe.u32 	%r21381, %r21368, 0, 8;
	cvt.u16.u32 	%rs20635, %r21381;
	bfe.u32 	%r21382, %r21368, 8, 8;
	cvt.u16.u32 	%rs20636, %r21382;
	bfe.u32 	%r21383, %r21368, 16, 8;
	cvt.u16.u32 	%rs20637, %r21383;
	bfe.u32 	%r21384, %r21368, 24, 8;
	cvt.u16.u32 	%rs20638, %r21384;
	ld.shared.v2.u8 	{%rs20639, %rs20640}, [_ZN6thrust24THRUST_300001_SM_1000_NS8cuda_cub4core6detail5shmemE+416];
	ld.shared.u32 	%r33274, [_ZN6thrust24THRUST_300001_SM_1000_NS8cuda_cub4core6detail5shmemE+420];
	ld.shared.f64 	%fd446, [_ZN6thrust24THRUST_300001_SM_1000_NS8cuda_cub4core6detail5shmemE+424];
	st.local.u32 	[%rd2269], %r21324;
	add.s64 	%rd160, %rd2269, 8;
	st.local.v2.b32 	[%rd2269+8], {%r21325, %r21326};
	st.local.v2.b32 	[%rd2269+16], {%r21327, %r21328};
	st.local.v2.b32 	[%rd2269+24], {%r21345, %r21346};
	st.local.v2.b32 	[%rd2269+32], {%r21347, %r21348};
	st.local.v2.b32 	[%rd2269+40], {%r21365, %r21366};
	st.local.v2.b32 	[%rd2269+48], {%r21367, %r21368};
	st.local.v2.u8 	[%rd2269+56], {%rs20639, %rs20640};
	st.local.u32 	[%rd2269+60], %r33274;
	st.local.f64 	[%rd2269+64], %fd446;
	add.s32 	%r745, %r21324, %r727;
	setp.ne.s32 	%p511, %r21324, 0;
	@%p511 bra 	$L__BB1_401;
	mov.b16 	%rs17505, 0;
	st.local.u8 	[%rd96], %rs17505;
	add.s32 	%r21386, %r33274, %r33265;
	st.local.u32 	[%rd96+52], %r21386;
	add.f64 	%fd369, %fd444, %fd446;
	st.local.f64 	[%rd96+56], %fd369;
	mov.b32 	%r33268, 0;
$L__BB1_391:
	mov.u32 	%r746, %r33268;
	cvt.u64.u32 	%rd2270, %r746;
	add.s64 	%rd2271, %rd96, %rd2270;
	ld.local.u8 	%rs17506, [%rd2271];
	setp.ne.s16 	%p512, %rs17506, 0;
	add.s32 	%r33268, %r746, 1;
	@%p512 bra 	$L__BB1_391;
	and.b16  	%rs17507, %rs20488, 255;
	setp.eq.s16 	%p513, %rs17507, 0;
	mov.u32 	%r33270, %r746;
	@%p513 bra 	$L__BB1_395;
	mov.b32 	%r33269, 0;
$L__BB1_394:
	add.s32 	%r21388, %r33269, %r746;
	cvt.u64.u32 	%rd2272, %r21388;
	add.s64 	%rd2273, %rd96, %rd2272;
	st.local.u8 	[%rd2273], %rs20488;
	add.s32 	%r749, %r33269, 1;
	add.s32 	%r33270, %r749, %r746;
	cvt.u64.u32 	%rd2274, %r33269;
	add.s64 	%rd2275, %rd104, %rd2274;
	ld.local.u8 	%rs20488, [%rd2275+9];
	setp.ne.s16 	%p514, %rs20488, 0;
	mov.u32 	%r33269, %r749;
	@%p514 bra 	$L__BB1_394;
$L__BB1_395:
	cvt.u64.u32 	%rd2276, %r33270;
	add.s64 	%rd2277, %rd96, %rd2276;
	mov.b16 	%rs17508, 0;
	st.local.u8 	[%rd2277], %rs17508;
	mov.b32 	%r33271, 0;
$L__BB1_396:
	mov.u32 	%r752, %r33271;
	cvt.u64.u32 	%rd2278, %r752;
	add.s64 	%rd2279, %rd96, %rd2278;
	ld.local.u8 	%rs17509, [%rd2279];
	setp.ne.s16 	%p515, %rs17509, 0;
	add.s32 	%r33271, %r752, 1;
	@%p515 bra 	$L__BB1_396;
	and.b16  	%rs17510, %rs20590, 255;
	setp.eq.s16 	%p516, %rs17510, 0;
	mov.u32 	%r33273, %r752;
	@%p516 bra 	$L__BB1_400;
	mov.b32 	%r33272, 0;
$L__BB1_399:
	add.s32 	%r21391, %r33272, %r752;
	cvt.u64.u32 	%rd2280, %r21391;
	add.s64 	%rd2281, %rd96, %rd2280;
	st.local.u8 	[%rd2281], %rs20590;
	add.s32 	%r755, %r33272, 1;
	add.s32 	%r33273, %r755, %r752;
	cvt.u64.u32 	%rd2282, %r33272;
	add.s64 	%rd2283, %rd160, %rd2282;
	ld.local.u8 	%rs20590, [%rd2283+1];
	setp.ne.s16 	%p517, %rs20590, 0;
	mov.u32 	%r33272, %r755;
	@%p517 bra 	$L__BB1_399;
$L__BB1_400:
	cvt.u64.u32 	%rd2284, %r33273;
	add.s64 	%rd2285, %rd96, %rd2284;
	mov.b16 	%rs17511, 0;
	st.local.u8 	[%rd2285], %rs17511;
	ld.local.v2.b32 	{%r21392, %r21393}, [%rd96];
	bfe.u32 	%r21394, %r21392, 0, 8;
	cvt.u16.u32 	%rs20590, %r21394;
	bfe.u32 	%r21395, %r21392, 8, 8;
	cvt.u16.u32 	%rs20592, %r21395;
	bfe.u32 	%r21396, %r21392, 16, 8;
	cvt.u16.u32 	%rs20593, %r21396;
	bfe.u32 	%r21397, %r21392, 24, 8;
	cvt.u16.u32 	%rs20594, %r21397;
	bfe.u32 	%r21398, %r21393, 0, 8;
	cvt.u16.u32 	%rs20595, %r21398;
	bfe.u32 	%r21399, %r21393, 8, 8;
	cvt.u16.u32 	%rs20596, %r21399;
	bfe.u32 	%r21400, %r21393, 16, 8;
	cvt.u16.u32 	%rs20597, %r21400;
	bfe.u32 	%r21401, %r21393, 24, 8;
	cvt.u16.u32 	%rs20598, %r21401;
	ld.local.v2.b32 	{%r21402, %r21403}, [%rd96+8];
	bfe.u32 	%r21404, %r21402, 0, 8;
	cvt.u16.u32 	%rs20599, %r21404;
	bfe.u32 	%r21405, %r21402, 8, 8;
	cvt.u16.u32 	%rs20600, %r21405;
	bfe.u32 	%r21406, %r21402, 16, 8;
	cvt.u16.u32 	%rs20601, %r21406;
	bfe.u32 	%r21407, %r21402, 24, 8;
	cvt.u16.u32 	%rs20602, %r21407;
	bfe.u32 	%r21408, %r21403, 0, 8;
	cvt.u16.u32 	%rs20603, %r21408;
	bfe.u32 	%r21409, %r21403, 8, 8;
	cvt.u16.u32 	%rs20604, %r21409;
	bfe.u32 	%r21410, %r21403, 16, 8;
	cvt.u16.u32 	%rs20605, %r21410;
	bfe.u32 	%r21411, %r21403, 24, 8;
	cvt.u16.u32 	%rs20606, %r21411;
	ld.local.v2.b32 	{%r21412, %r21413}, [%rd96+16];
	bfe.u32 	%r21414, %r21412, 0, 8;
	cvt.u16.u32 	%rs20607, %r21414;
	bfe.u32 	%r21415, %r21412, 8, 8;
	cvt.u16.u32 	%rs20608, %r21415;
	bfe.u32 	%r21416, %r21412, 16, 8;
	cvt.u16.u32 	%rs20609, %r21416;
	bfe.u32 	%r21417, %r21412, 24, 8;
	cvt.u16.u32 	%rs20610, %r21417;
	bfe.u32 	%r21418, %r21413, 0, 8;
	cvt.u16.u32 	%rs20611, %r21418;
	bfe.u32 	%r21419, %r21413, 8, 8;
	cvt.u16.u32 	%rs20612, %r21419;
	bfe.u32 	%r21420, %r21413, 16, 8;
	cvt.u16.u32 	%rs20613, %r21420;
	bfe.u32 	%r21421, %r21413, 24, 8;
	cvt.u16.u32 	%rs20614, %r21421;
	ld.local.v2.b32 	{%r21422, %r21423}, [%rd96+24];
	bfe.u32 	%r21424, %r21422, 0, 8;
	cvt.u16.u32 	%rs20615, %r21424;
	bfe.u32 	%r21425, %r21422, 8, 8;
	cvt.u16.u32 	%rs20616, %r21425;
	bfe.u32 	%r21426, %r21422, 16, 8;
	cvt.u16.u32 	%rs20617, %r21426;
	bfe.u32 	%r21427, %r21422, 24, 8;
	cvt.u16.u32 	%rs20618, %r21427;
	bfe.u32 	%r21428, %r21423, 0, 8;
	cvt.u16.u32 	%rs20619, %r21428;
	bfe.u32 	%r21429, %r21423, 8, 8;
	cvt.u16.u32 	%rs20620, %r21429;
	bfe.u32 	%r21430, %r21423, 16, 8;
	cvt.u16.u32 	%rs20621, %r21430;
	bfe.u32 	%r21431, %r21423, 24, 8;
	cvt.u16.u32 	%rs20622, %r21431;
	ld.local.v2.b32 	{%r21432, %r21433}, [%rd96+32];
	bfe.u32 	%r21434, %r21432, 0, 8;
	cvt.u16.u32 	%rs20623, %r21434;
	bfe.u32 	%r21435, %r21432, 8, 8;
	cvt.u16.u32 	%rs20624, %r21435;
	bfe.u32 	%r21436, %r21432, 16, 8;
	cvt.u16.u32 	%rs20625, %r21436;
	bfe.u32 	%r21437, %r21432, 24, 8;
	cvt.u16.u32 	%rs20626, %r21437;
	bfe.u32 	%r21438, %r21433, 0, 8;
	cvt.u16.u32 	%rs20627, %r21438;
	bfe.u32 	%r21439, %r21433, 8, 8;
	cvt.u16.u32 	%rs20628, %r21439;
	bfe.u32 	%r21440, %r21433, 16, 8;
	cvt.u16.u32 	%rs20629, %r21440;
	bfe.u32 	%r21441, %r21433, 24, 8;
	cvt.u16.u32 	%rs20630, %r21441;
	ld.local.v2.b32 	{%r21442, %r21443}, [%rd96+40];
	bfe.u32 	%r21444, %r21442, 0, 8;
	cvt.u16.u32 	%rs20631, %r21444;
	bfe.u32 	%r21445, %r21442, 8, 8;
	cvt.u16.u32 	%rs20632, %r21445;
	bfe.u32 	%r21446, %r21442, 16, 8;
	cvt.u16.u32 	%rs20633, %r21446;
	bfe.u32 	%r21447, %r21442, 24, 8;
	cvt.u16.u32 	%rs20634, %r21447;
	bfe.u32 	%r21448, %r21443, 0, 8;
	cvt.u16.u32 	%rs20635, %r21448;
	bfe.u32 	%r21449, %r21443, 8, 8;
	cvt.u16.u32 	%rs20636, %r21449;
	bfe.u32 	%r21450, %r21443, 16, 8;
	cvt.u16.u32 	%rs20637, %r21450;
	bfe.u32 	%r21451, %r21443, 24, 8;
	cvt.u16.u32 	%rs20638, %r21451;
	ld.local.v2.u8 	{%rs20639, %rs20640}, [%rd96+48];
	ld.local.u32 	%r33274, [%rd96+52];
	ld.local.f64 	%fd446, [%rd96+56];
$L__BB1_401:
	st.local.u32 	[%rd104], %r745;
	cvt.u32.u16 	%r21452, %rs20598;
	cvt.u32.u16 	%r21453, %rs20597;
	prmt.b32 	%r21454, %r21453, %r21452, 0x3340U;
	cvt.u32.u16 	%r21455, %rs20596;
	cvt.u32.u16 	%r21456, %rs20595;
	prmt.b32 	%r21457, %r21456, %r21455, 0x3340U;
	prmt.b32 	%r21458, %r21457, %r21454, 0x5410U;
	cvt.u32.u16 	%r21459, %rs20594;
	cvt.u32.u16 	%r21460, %rs20593;
	prmt.b32 	%r21461, %r21460, %r21459, 0x3340U;
	cvt.u32.u16 	%r21462, %rs20592;
	cvt.u32.u16 	%r21463, %rs20590;
	prmt.b32 	%r21464, %r21463, %r21462, 0x3340U;
	prmt.b32 	%r21465, %r21464, %r21461, 0x5410U;
	st.local.v2.b32 	[%rd104+8], {%r21465, %r21458};
	cvt.u32.u16 	%r21466, %rs20606;
	cvt.u32.u16 	%r21467, %rs20605;
	prmt.b32 	%r21468, %r21467, %r21466, 0x3340U;
	cvt.u32.u16 	%r21469, %rs20604;
	cvt.u32.u16 	%r21470, %rs20603;
	prmt.b32 	%r21471, %r21470, %r21469, 0x3340U;
	prmt.b32 	%r21472, %r21471, %r21468, 0x5410U;
	cvt.u32.u16 	%r21473, %rs20602;
	cvt.u32.u16 	%r21474, %rs20601;
	prmt.b32 	%r21475, %r21474, %r21473, 0x3340U;
	cvt.u32.u16 	%r21476, %rs20600;
	cvt.u32.u16 	%r21477, %rs20599;
	prmt.b32 	%r21478, %r21477, %r21476, 0x3340U;
	prmt.b32 	%r21479, %r21478, %r21475, 0x5410U;
	st.local.v2.b32 	[%rd104+16], {%r21479, %r21472};
	cvt.u32.u16 	%r21480, %rs20614;
	cvt.u32.u16 	%r21481, %rs20613;
	prmt.b32 	%r21482, %r21481, %r21480, 0x3340U;
	cvt.u32.u16 	%r21483, %rs20612;
	cvt.u32.u16 	%r21484, %rs20611;
	prmt.b32 	%r21485, %r21484, %r21483, 0x3340U;
	prmt.b32 	%r21486, %r21485, %r21482, 0x5410U;
	cvt.u32.u16 	%r21487, %rs20610;
	cvt.u32.u16 	%r21488, %rs20609;
	prmt.b32 	%r21489, %r21488, %r21487, 0x3340U;
	cvt.u32.u16 	%r21490, %rs20608;
	cvt.u32.u16 	%r21491, %rs20607;
	prmt.b32 	%r21492, %r21491, %r21490, 0x3340U;
	prmt.b32 	%r21493, %r21492, %r21489, 0x5410U;
	st.local.v2.b32 	[%rd104+24], {%r21493, %r21486};
	cvt.u32.u16 	%r21494, %rs20622;
	cvt.u32.u16 	%r21495, %rs20621;
	prmt.b32 	%r21496, %r21495, %r21494, 0x3340U;
	cvt.u32.u16 	%r21497, %rs20620;
	cvt.u32.u16 	%r21498, %rs20619;
	prmt.b32 	%r21499, %r21498, %r21497, 0x3340U;
	prmt.b32 	%r21500, %r21499, %r21496, 0x5410U;
	cvt.u32.u16 	%r21501, %rs20618;
	cvt.u32.u16 	%r21502, %rs20617;
	prmt.b32 	%r21503, %r21502, %r21501, 0x3340U;
	cvt.u32.u16 	%r21504, %rs20616;
	cvt.u32.u16 	%r21505, %rs20615;
	prmt.b32 	%r21506, %r21505, %r21504, 0x3340U;
	prmt.b32 	%r21507, %r21506, %r21503, 0x5410U;
	st.local.v2.b32 	[%rd104+32], {%r21507, %r21500};
	cvt.u32.u16 	%r21508, %rs20630;
	cvt.u32.u16 	%r21509, %rs20629;
	prmt.b32 	%r21510, %r21509, %r21508, 0x3340U;
	cvt.u32.u16 	%r21511, %rs20628;
	cvt.u32.u16 	%r21512, %rs20627;
	prmt.b32 	%r21513, %r21512, %r21511, 0x3340U;
	prmt.b32 	%r21514, %r21513, %r21510, 0x5410U;
	cvt.u32.u16 	%r21515, %rs20626;
	cvt.u32.u16 	%r21516, %rs20625;
	prmt.b32 	%r21517, %r21516, %r21515, 0x3340U;
	cvt.u32.u16 	%r21518, %rs20624;
	cvt.u32.u16 	%r21519, %rs20623;
	prmt.b32 	%r21520, %r21519, %r21518, 0x3340U;
	prmt.b32 	%r21521, %r21520, %r21517, 0x5410U;
	st.local.v2.b32 	[%rd104+40], {%r21521, %r21514};
	cvt.u32.u16 	%r21522, %rs20638;
	cvt.u32.u16 	%r21523, %rs20637;
	prmt.b32 	%r21524, %r21523, %r21522, 0x3340U;
	cvt.u32.u16 	%r21525, %rs20636;
	cvt.u32.u16 	%r21526, %rs20635;
	prmt.b32 	%r21527, %r21526, %r21525, 0x3340U;
	prmt.b32 	%r21528, %r21527, %r21524, 0x5410U;
	cvt.u32.u16 	%r21529, %rs20634;
	cvt.u32.u16 	%r21530, %rs20633;
	prmt.b32 	%r21531, %r21530, %r21529, 0x3340U;
	cvt.u32.u16 	%r21532, %rs20632;
	cvt.u32.u16 	%r21533, %rs20631;
	prmt.b32 	%r21534, %r21533, %r21532, 0x3340U;
	prmt.b32 	%r21535, %r21534, %r21531, 0x5410U;
	st.local.v2.b32 	[%rd104+48], {%r21535, %r21528};
	st.local.v2.u8 	[%rd104+56], {%rs20639, %rs20640};
	st.local.u32 	[%rd104+60], %r33274;
	st.local.f64 	[%rd104+64], %fd446;
	mov.u32 	%r21536, %tid.x;
	shr.u32 	%r21537, %r21536, 5;
	setp.ne.s32 	%p518, %r21537, 6;
	@%p518 bra 	$L__BB1_403;
	mov.f64 	%fd439, %fd446;
	mov.u32 	%r33239, %r33274;
	mov.u16 	%rs20233, %rs20640;
	mov.u16 	%rs20234, %rs20639;
	mov.u16 	%rs20235, %rs20638;
	mov.u16 	%rs20236, %rs20637;
	mov.u16 	%rs20237, %rs20636;
	mov.u16 	%rs20238, %rs20635;
	mov.u16 	%rs20239, %rs20634;
	mov.u16 	%rs20240, %rs20633;
	mov.u16 	%rs20241, %rs20632;
	mov.u16 	%rs20242, %rs20631;
	mov.u16 	%rs20243, %rs20630;
	mov.u16 	%rs20244, %rs20629;
	mov.u16 	%rs20245, %rs20628;
	mov.u16 	%rs20246, %rs20627;
	mov.u16 	%rs20247, %rs20626;
	mov.u16 	%rs20248, %rs20625;
	mov.u16 	%rs20249, %rs20624;
	mov.u16 	%rs20250, %rs20623;
	mov.u16 	%rs20251, %rs20622;
	mov.u16 	%rs20252, %rs20621;
	mov.u16 	%rs20253, %rs20620;
	mov.u16 	%rs20254, %rs20619;
	mov.u16 	%rs20255, %rs20618;
	mov.u16 	%rs20256, %rs20617;
	mov.u16 	%rs20257, %rs20616;
	mov.u16 	%rs20258, %rs20615;
	mov.u16 	%rs20259, %rs20614;
	mov.u16 	%rs20260, %rs20613;
	mov.u16 	%rs20261, %rs20612;
	mov.u16 	%rs20262, %rs20611;
	mov.u16 	%rs20263, %rs20610;
	mov.u16 	%rs20264, %rs20609;
	mov.u16 	%rs20265, %rs20608;
	mov.u16 	%rs20266, %rs20607;
	mov.u16 	%rs20267, %rs20606;
	mov.u16 	%rs20268, %rs20605;
	mov.u16 	%rs20269, %rs20604;
	mov.u16 	%rs20270, %rs20603;
	mov.u16 	%rs20271, %rs20602;
	mov.u16 	%rs20272, %rs20601;
	mov.u16 	%rs20273, %rs20600;
	mov.u16 	%rs20274, %rs20599;
	mov.u16 	%rs20275, %rs20598;
	mov.u16 	%rs20276, %rs20597;
	mov.u16 	%rs20277, %rs20596;
	mov.u16 	%rs20278, %rs20595;
	mov.u16 	%rs20279, %rs20594;
	mov.u16 	%rs20280, %rs20593;
	mov.u16 	%rs20281, %rs20592;
	mov.u16 	%rs20282, %rs20590;
	mov.u32 	%r33240, %r745;
$L__BB1_403:
	add.u64 	%rd2287, %SPL, 424;
	ld.shared.u32 	%r21538, [_ZN6thrust24THRUST_300001_SM_1000_NS8cuda_cub4core6detail5shmemE+432];
	ld.shared.v2.b32 	{%r21539, %r21540}, [_ZN6thrust24THRUST_300001_SM_1000_NS8cuda_cub4core6detail5shmemE+440];
	bfe.u32 	%r21541, %r21539, 0, 8;
	cvt.u16.u32 	%rs20692, %r21541;
	bfe.u32 	%r21542, %r21539, 8, 8;
	cvt.u16.u32 	%rs20694, %r21542;
	bfe.u32 	%r21543, %r21539, 16, 8;
	cvt.u16.u32 	%rs20695, %r21543;
	bfe.u32 	%r21544, %r21539, 24, 8;
	cvt.u16.u32 	%rs20696, %r21544;
	bfe.u32 	%r21545, %r21540, 0, 8;
	cvt.u16.u32 	%rs20697, %r21545;
	bfe.u32 	%r21546, %r21540, 8, 8;
	cvt.u16.u32 	%rs20698, %r21546;
	bfe.u32 	%r21547, %r21540, 16, 8;
	cvt.u16.u32 	%rs20699, %r21547;
	bfe.u32 	%r21548, %r21540, 24, 8;
	cvt.u16.u32 	%rs20700, %r21548;
	ld.shared.v4.b32 	{%r21549, %r21550, %r21551, %r21552}, [_ZN6thrust24THRUST_300001_SM_1000_NS8cuda_cub4core6detail5shmemE+448];
	bfe.u32 	%r21553, %r21549, 0, 8;
	cvt.u16.u32 	%rs20701, %r21553;
	bfe.u32 	%r21554, %r21549, 8, 8;
	cvt.u16.u32 	%rs20702, %r21554;
	bfe.u32 	%r21555, %r21549, 16, 8;
	cvt.u16.u32 	%rs20703, %r21555;
	bfe.u32 	%r21556, %r21549, 24, 8;
	cvt.u16.u32 	%rs20704, %r21556;
	bfe.u32 	%r21557, %r21550, 0, 8;
	cvt.u16.u32 	%rs20705, %r21557;
	bfe.u32 	%r21558, %r21550, 8, 8;
	cvt.u16.u32 	%rs20706, %r21558;
	bfe.u32 	%r21559, %r21550, 16, 8;
	cvt.u16.u32 	%rs20707, %r21559;
	bfe.u32 	%r21560, %r21550, 24, 8;
	cvt.u16.u32 	%rs20708, %r21560;
	bfe.u32 	%r21561, %r21551, 0, 8;
	cvt.u16.u32 	%rs20709, %r21561;
	bfe.u32 	%r21562, %r21551, 8, 8;
	cvt.u16.u32 	%rs20710, %r21562;
	bfe.u32 	%r21563, %r21551, 16, 8;
	cvt.u16.u32 	%rs20711, %r21563;
	bfe.u32 	%r21564, %r21551, 24, 8;
	cvt.u16.u32 	%rs20712, %r21564;
	bfe.u32 	%r21565, %r21552, 0, 8;
	cvt.u16.u32 	%rs20713, %r21565;
	bfe.u32 	%r21566, %r21552, 8, 8;
	cvt.u16.u32 	%rs20714, %r21566;
	bfe.u32 	%r21567, %r21552, 16, 8;
	cvt.u16.u32 	%rs20715, %r21567;
	bfe.u32 	%r21568, %r21552, 24, 8;
	cvt.u16.u32 	%rs20716, %r21568;
	ld.shared.v4.b32 	{%r21569, %r21570, %r21571, %r21572}, [_ZN6thrust24THRUST_300001_SM_1000_NS8cuda_cub4core6detail5shmemE+464];
	bfe.u32 	%r21573, %r21569, 0, 8;
	cvt.u16.u32 	%rs20717, %r21573;
	bfe.u32 	%r21574, %r21569, 8, 8;
	cvt.u16.u32 	%rs20718, %r21574;
	bfe.u32 	%r21575, %r21569, 16, 8;
	cvt.u16.u32 	%rs20719, %r21575;
	bfe.u32 	%r21576, %r21569, 24, 8;
	cvt.u16.u32 	%rs20720, %r21576;
	bfe.u32 	%r21577, %r21570, 0, 8;
	cvt.u16.u32 	%rs20721, %r21577;
	bfe.u32 	%r21578, %r21570, 8, 8;
	cvt.u16.u32 	%rs20722, %r21578;
	bfe.u32 	%r21579, %r21570, 16, 8;
	cvt.u16.u32 	%rs20723, %r21579;
	bfe.u32 	%r21580, %r21570, 24, 8;
	cvt.u16.u32 	%rs20724, %r21580;
	bfe.u32 	%r21581, %r21571, 0, 8;
	cvt.u16.u32 	%rs20725, %r21581;
	bfe.u32 	%r21582, %r21571, 8, 8;
	cvt.u16.u32 	%rs20726, %r21582;
	bfe.u32 	%r21583, %r21571, 16, 8;
	cvt.u16.u32 	%rs20727, %r21583;
	bfe.u32 	%r21584, %r21571, 24, 8;
	cvt.u16.u32 	%rs20728, %r21584;
	bfe.u32 	%r21585, %r21572, 0, 8;
	cvt.u16.u32 	%rs20729, %r21585;
	bfe.u32 	%r21586, %r21572, 8, 8;
	cvt.u16.u32 	%rs20730, %r21586;
	bfe.u32 	%r21587, %r21572, 16, 8;
	cvt.u16.u32 	%rs20731, %r21587;
	bfe.u32 	%r21588, %r21572, 24, 8;
	cvt.u16.u32 	%rs20732, %r21588;
	ld.shared.v4.b32 	{%r21589, %r21590, %r21591, %r21592}, [_ZN6thrust24THRUST_300001_SM_1000_NS8cuda_cub4core6detail5shmemE+480];
	bfe.u32 	%r21593, %r21589, 0, 8;
	cvt.u16.u32 	%rs20733, %r21593;
	bfe.u32 	%r21594, %r21589, 8, 8;
	cvt.u16.u32 	%rs20734, %r21594;
	bfe.u32 	%r21595, %r21589, 16, 8;
	cvt.u16.u32 	%rs20735, %r21595;
	bfe.u32 	%r21596, %r21589, 24, 8;
	cvt.u16.u32 	%rs20736, %r21596;
	bfe.u32 	%r21597, %r21590, 0, 8;
	cvt.u16.u32 	%rs20737, %r21597;
	bfe.u32 	%r21598, %r21590, 8, 8;
	cvt.u16.u32 	%rs20738, %r21598;
	bfe.u32 	%r21599, %r21590, 16, 8;
	cvt.u16.u32 	%rs20739, %r21599;
	bfe.u32 	%r21600, %r21590, 24, 8;
	cvt.u16.u32 	%rs20740, %r21600;
	bfe.u32 	%r21601, %r21591, 0, 8;
	cvt.u16.u32 	%rs20741, %r21601;
	mov.b64 	%rd2288, {%r21591, %r21592};
	shr.u64 	%rd2289, %rd2288, 8;
	cvt.u16.u64 	%rs20742, %rd2289;
	{ .reg .b32 tmp; mov.b64 {tmp, %r33283}, %rd2288; }
	ld.shared.f64 	%fd448, [_ZN6thrust24THRUST_300001_SM_1000_NS8cuda_cub4core6detail5shmemE+496];
	st.local.u32 	[%rd2287], %r21538;
	add.s64 	%rd161, %rd2287, 8;
	st.local.v2.b32 	[%rd2287+8], {%r21539, %r21540};
	st.local.v2.b32 	[%rd2287+16], {%r21549, %r21550};
	st.local.v2.b32 	[%rd2287+24], {%r21551, %r21552};
	st.local.v2.b32 	[%rd2287+32], {%r21569, %r21570};
	st.local.v2.b32 	[%rd2287+40], {%r21571, %r21572};
	st.local.v2.b32 	[%rd2287+48], {%r21589, %r21590};
	st.local.v2.u8 	[%rd2287+56], {%rs20741, %rs20742};
	st.local.u32 	[%rd2287+60], %r33283;
	st.local.f64 	[%rd2287+64], %fd448;
	add.s32 	%r763, %r21538, %r745;
	setp.ne.s32 	%p519, %r21538, 0;
	@%p519 bra 	$L__BB1_415;
	mov.b16 	%rs17512, 0;
	st.local.u8 	[%rd95], %rs17512;
	add.s32 	%r21603, %r33283, %r33274;
	st.local.u32 	[%rd95+52], %r21603;
	add.f64 	%fd370, %fd446, %fd448;
	st.local.f64 	[%rd95+56], %fd370;
	mov.b32 	%r33277, 0;
$L__BB1_405:
	mov.u32 	%r764, %r33277;
	cvt.u64.u32 	%rd2290, %r764;
	add.s64 	%rd2291, %rd95, %rd2290;
	ld.local.u8 	%rs17513, [%rd2291];
	setp.ne.s16 	%p520, %rs17513, 0;
	add.s32 	%r33277, %r764, 1;
	@%p520 bra 	$L__BB1_405;
	and.b16  	%rs17514, %rs20590, 255;
	setp.eq.s16 	%p521, %rs17514, 0;
	mov.u32 	%r33279, %r764;
	@%p521 bra 	$L__BB1_409;
	mov.b32 	%r33278, 0;
$L__BB1_408:
	add.s32 	%r21605, %r33278, %r764;
	cvt.u64.u32 	%rd2292, %r21605;
	add.s64 	%rd2293, %rd95, %rd2292;
	st.local.u8 	[%rd2293], %rs20590;
	add.s32 	%r767, %r33278, 1;
	add.s32 	%r33279, %r767, %r764;
	cvt.u64.u32 	%rd2294, %r33278;
	add.s64 	%rd2295, %rd104, %rd2294;
	ld.local.u8 	%rs20590, [%rd2295+9];
	setp.ne.s16 	%p522, %rs20590, 0;
	mov.u32 	%r33278, %r767;
	@%p522 bra 	$L__BB1_408;
$L__BB1_409:
	cvt.u64.u32 	%rd2296, %r33279;
	add.s64 	%rd2297, %rd95, %rd2296;
	mov.b16 	%rs17515, 0;
	st.local.u8 	[%rd2297], %rs17515;
	mov.b32 	%r33280, 0;
$L__BB1_410:
	mov.u32 	%r770, %r33280;
	cvt.u64.u32 	%rd2298, %r770;
	add.s64 	%rd2299, %rd95, %rd2298;
	ld.local.u8 	%rs17516, [%rd2299];
	setp.ne.s16 	%p523, %rs17516, 0;
	add.s32 	%r33280, %r770, 1;
	@%p523 bra 	$L__BB1_410;
	and.b16  	%rs17517, %rs20692, 255;
	setp.eq.s16 	%p524, %rs17517, 0;
	mov.u32 	%r33282, %r770;
	@%p524 bra 	$L__BB1_414;
	mov.b32 	%r33281, 0;
$L__BB1_413:
	add.s32 	%r21608, %r33281, %r770;
	cvt.u64.u32 	%rd2300, %r21608;
	add.s64 	%rd2301, %rd95, %rd2300;
	st.local.u8 	[%rd2301], %rs20692;
	add.s32 	%r773, %r33281, 1;
	add.s32 	%r33282, %r773, %r770;
	cvt.u64.u32 	%rd2302, %r33281;
	add.s64 	%rd2303, %rd161, %rd2302;
	ld.local.u8 	%rs20692, [%rd2303+1];
	setp.ne.s16 	%p525, %rs20692, 0;
	mov.u32 	%r33281, %r773;
	@%p525 bra 	$L__BB1_413;
$L__BB1_414:
	cvt.u64.u32 	%rd2304, %r33282;
	add.s64 	%rd2305, %rd95, %rd2304;
	mov.b16 	%rs17518, 0;
	st.local.u8 	[%rd2305], %rs17518;
	ld.local.v2.b32 	{%r21609, %r21610}, [%rd95];
	bfe.u32 	%r21611, %r21609, 0, 8;
	cvt.u16.u32 	%rs20692, %r21611;
	bfe.u32 	%r21612, %r21609, 8, 8;
	cvt.u16.u32 	%rs20694, %r21612;
	bfe.u32 	%r21613, %r21609, 16, 8;
	cvt.u16.u32 	%rs20695, %r21613;
	bfe.u32 	%r21614, %r21609, 24, 8;
	cvt.u16.u32 	%rs20696, %r21614;
	bfe.u32 	%r21615, %r21610, 0, 8;
	cvt.u16.u32 	%rs20697, %r21615;
	bfe.u32 	%r21616, %r21610, 8, 8;
	cvt.u16.u32 	%rs20698, %r21616;
	bfe.u32 	%r21617, %r21610, 16, 8;
	cvt.u16.u32 	%rs20699, %r21617;
	bfe.u32 	%r21618, %r21610, 24, 8;
	cvt.u16.u32 	%rs20700, %r21618;
	ld.local.v2.b32 	{%r21619, %r21620}, [%rd95+8];
	bfe.u32 	%r21621, %r21619, 0, 8;
	cvt.u16.u32 	%rs20701, %r21621;
	bfe.u32 	%r21622, %r21619, 8, 8;
	cvt.u16.u32 	%rs20702, %r21622;
	bfe.u32 	%r21623, %r21619, 16, 8;
	cvt.u16.u32 	%rs20703, %r21623;
	bfe.u32 	%r21624, %r21619, 24, 8;
	cvt.u16.u32 	%rs20704, %r21624;
	bfe.u32 	%r21625, %r21620, 0, 8;
	cvt.u16.u32 	%rs20705, %r21625;
	bfe.u32 	%r21626, %r21620, 8, 8;
	cvt.u16.u32 	%rs20706, %r21626;
	bfe.u32 	%r21627, %r21620, 16, 8;
	cvt.u16.u32 	%rs20707, %r21627;
	bfe.u32 	%r21628, %r21620, 24, 8;
	cvt.u16.u32 	%rs20708, %r21628;
	ld.local.v2.b32 	{%r21629, %r21630}, [%rd95+16];
	bfe.u32 	%r21631, %r21629, 0, 8;
	cvt.u16.u32 	%rs20709, %r21631;
	bfe.u32 	%r21632, %r21629, 8, 8;
	cvt.u16.u32 	%rs20710, %r21632;
	bfe.u32 	%r21633, %r21629, 16, 8;
	cvt.u16.u32 	%rs20711, %r21633;
	bfe.u32 	%r21634, %r21629, 24, 8;
	cvt.u16.u32 	%rs20712, %r21634;
	bfe.u32 	%r21635, %r21630, 0, 8;
	cvt.u16.u32 	%rs20713, %r21635;
	bfe.u32 	%r21636, %r21630, 8, 8;
	cvt.u16.u32 	%rs20714, %r21636;
	bfe.u32 	%r21637, %r21630, 16, 8;
	cvt.u16.u32 	%rs20715, %r21637;
	bfe.u32 	%r21638, %r21630, 24, 8;
	cvt.u16.u32 	%rs20716, %r21638;
	ld.local.v2.b32 	{%r21639, %r21640}, [%rd95+24];
	bfe.u32 	%r21641, %r21639, 0, 8;
	cvt.u16.u32 	%rs20717, %r21641;
	bfe.u32 	%r21642, %r21639, 8, 8;
	cvt.u16.u32 	%rs20718, %r21642;
	bfe.u32 	%r21643, %r21639, 16, 8;
	cvt.u16.u32 	%rs20719, %r21643;
	bfe.u32 	%r21644, %r21639, 24, 8;
	cvt.u16.u32 	%rs20720, %r21644;
	bfe.u32 	%r21645, %r21640, 0, 8;
	cvt.u16.u32 	%rs20721, %r21645;
	bfe.u32 	%r21646, %r21640, 8, 8;
	cvt.u16.u32 	%rs20722, %r21646;
	bfe.u32 	%r21647, %r21640, 16, 8;
	cvt.u16.u32 	%rs20723, %r21647;
	bfe.u32 	%r21648, %r21640, 24, 8;
	cvt.u16.u32 	%rs20724, %r21648;
	ld.local.v2.b32 	{%r21649, %r21650}, [%rd95+32];
	bfe.u32 	%r21651, %r21649, 0, 8;
	cvt.u16.u32 	%rs20725, %r21651;
	bfe.u32 	%r21652, %r21649, 8, 8;
	cvt.u16.u32 	%rs20726, %r21652;
	bfe.u32 	%r21653, %r21649, 16, 8;
	cvt.u16.u32 	%rs20727, %r21653;
	bfe.u32 	%r21654, %r21649, 24, 8;
	cvt.u16.u32 	%rs20728, %r21654;
	bfe.u32 	%r21655, %r21650, 0, 8;
	cvt.u16.u32 	%rs20729, %r21655;
	bfe.u32 	%r21656, %r21650, 8, 8;
	cvt.u16.u32 	%rs20730, %r21656;
	bfe.u32 	%r21657, %r21650, 16, 8;
	cvt.u16.u32 	%rs20731, %r21657;
	bfe.u32 	%r21658, %r21650, 24, 8;
	cvt.u16.u32 	%rs20732, %r21658;
	ld.local.v2.b32 	{%r21659, %r21660}, [%rd95+40];
	bfe.u32 	%r21661, %r21659, 0, 8;
	cvt.u16.u32 	%rs20733, %r21661;
	bfe.u32 	%r21662, %r21659, 8, 8;
	cvt.u16.u32 	%rs20734, %r21662;
	bfe.u32 	%r21663, %r21659, 16, 8;
	cvt.u16.u32 	%rs20735, %r21663;
	bfe.u32 	%r21664, %r21659, 24, 8;
	cvt.u16.u32 	%rs20736, %r21664;
	bfe.u32 	%r21665, %r21660, 0, 8;
	cvt.u16.u32 	%rs20737, %r21665;
	bfe.u32 	%r21666, %r21660, 8, 8;
	cvt.u16.u32 	%rs20738, %r21666;
	bfe.u32 	%r21667, %r21660, 16, 8;
	cvt.u16.u32 	%rs20739, %r21667;
	bfe.u32 	%r21668, %r21660, 24, 8;
	cvt.u16.u32 	%rs20740, %r21668;
	ld.local.v2.u8 	{%rs20741, %rs20742}, [%rd95+48];
	ld.local.u32 	%r33283, [%rd95+52];
	ld.local.f64 	%fd448, [%rd95+56];
$L__BB1_415:
	st.local.u32 	[%rd104], %r763;
	cvt.u32.u16 	%r21669, %rs20700;
	cvt.u32.u16 	%r21670, %rs20699;
	prmt.b32 	%r21671, %r21670, %r21669, 0x3340U;
	cvt.u32.u16 	%r21672, %rs20698;
	cvt.u32.u16 	%r21673, %rs20697;
	prmt.b32 	%r21674, %r21673, %r21672, 0x3340U;
	prmt.b32 	%r21675, %r21674, %r21671, 0x5410U;
	cvt.u32.u16 	%r21676, %rs20696;
	cvt.u32.u16 	%r21677, %rs20695;
	prmt.b32 	%r21678, %r21677, %r21676, 0x3340U;
	cvt.u32.u16 	%r21679, %rs20694;
	cvt.u32.u16 	%r21680, %rs20692;
	prmt.b32 	%r21681, %r21680, %r21679, 0x3340U;
	prmt.b32 	%r21682, %r21681, %r21678, 0x5410U;
	st.local.v2.b32 	[%rd104+8], {%r21682, %r21675};
	cvt.u32.u16 	%r21683, %rs20708;
	cvt.u32.u16 	%r21684, %rs20707;
	prmt.b32 	%r21685, %r21684, %r21683, 0x3340U;
	cvt.u32.u16 	%r21686, %rs20706;
	cvt.u32.u16 	%r21687, %rs20705;
	prmt.b32 	%r21688, %r21687, %r21686, 0x3340U;
	prmt.b32 	%r21689, %r21688, %r21685, 0x5410U;
	cvt.u32.u16 	%r21690, %rs20704;
	cvt.u32.u16 	%r21691, %rs20703;
	prmt.b32 	%r21692, %r21691, %r21690, 0x3340U;
	cvt.u32.u16 	%r21693, %rs20702;
	cvt.u32.u16 	%r21694, %rs20701;
	prmt.b32 	%r21695, %r21694, %r21693, 0x3340U;
	prmt.b32 	%r21696, %r21695, %r21692, 0x5410U;
	st.local.v2.b32 	[%rd104+16], {%r21696, %r21689};
	cvt.u32.u16 	%r21697, %rs20716;
	cvt.u32.u16 	%r21698, %rs20715;
	prmt.b32 	%r21699, %r21698, %r21697, 0x3340U;
	cvt.u32.u16 	%r21700, %rs20714;
	cvt.u32.u16 	%r21701, %rs20713;
	prmt.b32 	%r21702, %r21701, %r21700, 0x3340U;
	prmt.b32 	%r21703, %r21702, %r21699, 0x5410U;
	cvt.u32.u16 	%r21704, %rs20712;
	cvt.u32.u16 	%r21705, %rs20711;
	prmt.b32 	%r21706, %r21705, %r21704, 0x3340U;
	cvt.u32.u16 	%r21707, %rs20710;
	cvt.u32.u16 	%r21708, %rs20709;
	prmt.b32 	%r21709, %r21708, %r21707, 0x3340U;
	prmt.b32 	%r21710, %r21709, %r21706, 0x5410U;
	st.local.v2.b32 	[%rd104+24], {%r21710, %r21703};
	cvt.u32.u16 	%r21711, %rs20724;
	cvt.u32.u16 	%r21712, %rs20723;
	prmt.b32 	%r21713, %r21712, %r21711, 0x3340U;
	cvt.u32.u16 	%r21714, %rs20722;
	cvt.u32.u16 	%r21715, %rs20721;
	prmt.b32 	%r21716, %r21715, %r21714, 0x3340U;
	prmt.b32 	%r21717, %r21716, %r21713, 0x5410U;
	cvt.u32.u16 	%r21718, %rs20720;
	cvt.u32.u16 	%r21719, %rs20719;
	prmt.b32 	%r21720, %r21719, %r21718, 0x3340U;
	cvt.u32.u16 	%r21721, %rs20718;
	cvt.u32.u16 	%r21722, %rs20717;
	prmt.b32 	%r21723, %r21722, %r21721, 0x3340U;
	prmt.b32 	%r21724, %r21723, %r21720, 0x5410U;
	st.local.v2.b32 	[%rd104+32], {%r21724, %r21717};
	cvt.u32.u16 	%r21725, %rs20732;
	cvt.u32.u16 	%r21726, %rs20731;
	prmt.b32 	%r21727, %r21726, %r21725, 0x3340U;
	cvt.u32.u16 	%r21728, %rs20730;
	cvt.u32.u16 	%r21729, %rs20729;
	prmt.b32 	%r21730, %r21729, %r21728, 0x3340U;
	prmt.b32 	%r21731, %r21730, %r21727, 0x5410U;
	cvt.u32.u16 	%r21732, %rs20728;
	cvt.u32.u16 	%r21733, %rs20727;
	prmt.b32 	%r21734, %r21733, %r21732, 0x3340U;
	cvt.u32.u16 	%r21735, %rs20726;
	cvt.u32.u16 	%r21736, %rs20725;
	prmt.b32 	%r21737, %r21736, %r21735, 0x3340U;
	prmt.b32 	%r21738, %r21737, %r21734, 0x5410U;
	st.local.v2.b32 	[%rd104+40], {%r21738, %r21731};
	cvt.u32.u16 	%r21739, %rs20740;
	cvt.u32.u16 	%r21740, %rs20739;
	prmt.b32 	%r21741, %r21740, %r21739, 0x3340U;
	cvt.u32.u16 	%r21742, %rs20738;
	cvt.u32.u16 	%r21743, %rs20737;
	prmt.b32 	%r21744, %r21743, %r21742, 0x3340U;
	prmt.b32 	%r21745, %r21744, %r21741, 0x5410U;
	cvt.u32.u16 	%r21746, %rs20736;
	cvt.u32.u16 	%r21747, %rs20735;
	prmt.b32 	%r21748, %r21747, %r21746, 0x3340U;
	cvt.u32.u16 	%r21749, %rs20734;
	cvt.u32.u16 	%r21750, %rs20733;
	prmt.b32 	%r21751, %r21750, %r21749, 0x3340U;
	prmt.b32 	%r21752, %r21751, %r21748, 0x5410U;
	st.local.v2.b32 	[%rd104+48], {%r21752, %r21745};
	st.local.v2.u8 	[%rd104+56], {%rs20741, %rs20742};
	st.local.u32 	[%rd104+60], %r33283;
	st.local.f64 	[%rd104+64], %fd448;
	mov.u32 	%r21753, %tid.x;
	shr.u32 	%r21754, %r21753, 5;
	setp.ne.s32 	%p526, %r21754, 7;
	@%p526 bra 	$L__BB1_417;
	mov.f64 	%fd439, %fd448;
	mov.u32 	%r33239, %r33283;
	mov.u16 	%rs20233, %rs20742;
	mov.u16 	%rs20234, %rs20741;
	mov.u16 	%rs20235, %rs20740;
	mov.u16 	%rs20236, %rs20739;
	mov.u16 	%rs20237, %rs20738;
	mov.u16 	%rs20238, %rs20737;
	mov.u16 	%rs20239, %rs20736;
	mov.u16 	%rs20240, %rs20735;
	mov.u16 	%rs20241, %rs20734;
	mov.u16 	%rs20242, %rs20733;
	mov.u16 	%rs20243, %rs20732;
	mov.u16 	%rs20244, %rs20731;
	mov.u16 	%rs20245, %rs20730;
	mov.u16 	%rs20246, %rs20729;
	mov.u16 	%rs20247, %rs20728;
	mov.u16 	%rs20248, %rs20727;
	mov.u16 	%rs20249, %rs20726;
	mov.u16 	%rs20250, %rs20725;
	mov.u16 	%rs20251, %rs20724;
	mov.u16 	%rs20252, %rs20723;
	mov.u16 	%rs20253, %rs20722;
	mov.u16 	%rs20254, %rs20721;
	mov.u16 	%rs20255, %rs20720;
	mov.u16 	%rs20256, %rs20719;
	mov.u16 	%rs20257, %rs20718;
	mov.u16 	%rs20258, %rs20717;
	mov.u16 	%rs20259, %rs20716;
	mov.u16 	%rs20260, %rs20715;
	mov.u16 	%rs20261, %rs20714;
	mov.u16 	%rs20262, %rs20713;
	mov.u16 	%rs20263, %rs20712;
	mov.u16 	%rs20264, %rs20711;
	mov.u16 	%rs20265, %rs20710;
	mov.u16 	%rs20266, %rs20709;
	mov.u16 	%rs20267, %rs20708;
	mov.u16 	%rs20268, %rs20707;
	mov.u16 	%rs20269, %rs20706;
	mov.u16 	%rs20270, %rs20705;
	mov.u16 	%rs20271, %rs20704;
	mov.u16 	%rs20272, %rs20703;
	mov.u16 	%rs20273, %rs20702;
	mov.u16 	%rs20274, %rs20701;
	mov.u16 	%rs20275, %rs20700;
	mov.u16 	%rs20276, %rs20699;
	mov.u16 	%rs20277, %rs20698;
	mov.u16 	%rs20278, %rs20697;
	mov.u16 	%rs20279, %rs20696;
	mov.u16 	%rs20280, %rs20695;
	mov.u16 	%rs20281, %rs20694;
	mov.u16 	%rs20282, %rs20692;
	mov.u32 	%r33240, %r763;
$L__BB1_417:
	add.u64 	%rd2307, %SPL, 352;
	ld.shared.u32 	%r21755, [_ZN6thrust24THRUST_300001_SM_1000_NS8cuda_cub4core6detail5shmemE+504];
	ld.shared.v4.b32 	{%r21756, %r21757, %r21758, %r21759}, [_ZN6thrust24THRUST_300001_SM_1000_NS8cuda_cub4core6detail5shmemE+512];
	bfe.u32 	%r21760, %r21756, 0, 8;
	cvt.u16.u32 	%rs20795, %r21760;
	bfe.u32 	%r21761, %r21756, 8, 8;
	cvt.u16.u32 	%rs20796, %r21761;
	bfe.u32 	%r21762, %r21756, 16, 8;
	cvt.u16.u32 	%rs20797, %r21762;
	bfe.u32 	%r21763, %r21756, 24, 8;
	cvt.u16.u32 	%rs20798, %r21763;
	bfe.u32 	%r21764, %r21757, 0, 8;
	cvt.u16.u32 	%rs20799, %r21764;
	bfe.u32 	%r21765, %r21757, 8, 8;
	cvt.u16.u32 	%rs20800, %r21765;
	bfe.u32 	%r21766, %r21757, 16, 8;
	cvt.u16.u32 	%rs20801, %r21766;
	bfe.u32 	%r21767, %r21757, 24, 8;
	cvt.u16.u32 	%rs20802, %r21767;
	bfe.u32 	%r21768, %r21758, 0, 8;
	cvt.u16.u32 	%rs20803, %r21768;
	bfe.u32 	%r21769, %r21758, 8, 8;
	cvt.u16.u32 	%rs20804, %r21769;
	bfe.u32 	%r21770, %r21758, 16, 8;
	cvt.u16.u32 	%rs20805, %r21770;
	bfe.u32 	%r21771, %r21758, 24, 8;
	cvt.u16.u32 	%rs20806, %r21771;
	bfe.u32 	%r21772, %r21759, 0, 8;
	cvt.u16.u32 	%rs20807, %r21772;
	bfe.u32 	%r21773, %r21759, 8, 8;
	cvt.u16.u32 	%rs20808, %r21773;
	bfe.u32 	%r21774, %r21759, 16, 8;
	cvt.u16.u32 	%rs20809, %r21774;
	bfe.u32 	%r21775, %r21759, 24, 8;
	cvt.u16.u32 	%rs20810, %r21775;
	ld.shared.v4.b32 	{%r21776, %r21777, %r21778, %r21779}, [_ZN6thrust24THRUST_300001_SM_1000_NS8cuda_cub4core6detail5shmemE+528];
	bfe.u32 	%r21780, %r21776, 0, 8;
	cvt.u16.u32 	%rs20811, %r21780;
	bfe.u32 	%r21781, %r21776, 8, 8;
	cvt.u16.u32 	%rs20812, %r21781;
	bfe.u32 	%r21782, %r21776, 16, 8;
	cvt.u16.u32 	%rs20813, %r21782;
	bfe.u32 	%r21783, %r21776, 24, 8;
	cvt.u16.u32 	%rs20814, %r21783;
	bfe.u32 	%r21784, %r21777, 0, 8;
	cvt.u16.u32 	%rs20815, %r21784;
	bfe.u32 	%r21785, %r21777, 8, 8;
	cvt.u16.u32 	%rs20816, %r21785;
	bfe.u32 	%r21786, %r21777, 16, 8;
	cvt.u16.u32 	%rs20817, %r21786;
	bfe.u32 	%r21787, %r21777, 24, 8;
	cvt.u16.u32 	%rs20818, %r21787;
	bfe.u32 	%r21788, %r21778, 0, 8;
	cvt.u16.u32 	%rs20819, %r21788;
	bfe.u32 	%r21789, %r21778, 8, 8;
	cvt.u16.u32 	%rs20820, %r21789;
	bfe.u32 	%r21790, %r21778, 16, 8;
	cvt.u16.u32 	%rs20821, %r21790;
	bfe.u32 	%r21791, %r21778, 24, 8;
	cvt.u16.u32 	%rs20822, %r21791;
	bfe.u32 	%r21792, %r21779, 0, 8;
	cvt.u16.u32 	%rs20823, %r21792;
	bfe.u32 	%r21793, %r21779, 8, 8;
	cvt.u16.u32 	%rs20824, %r21793;
	bfe.u32 	%r21794, %r21779, 16, 8;
	cvt.u16.u32 	%rs20825, %r21794;
	bfe.u32 	%r21795, %r21779, 24, 8;
	cvt.u16.u32 	%rs20826, %r21795;
	ld.shared.v4.b32 	{%r21796, %r21797, %r21798, %r21799}, [_ZN6thrust24THRUST_300001_SM_1000_NS8cuda_cub4core6detail5shmemE+544];
	bfe.u32 	%r21800, %r21796, 0, 8;
	cvt.u16.u32 	%rs20827, %r21800;
	bfe.u32 	%r21801, %r21796, 8, 8;
	cvt.u16.u32 	%rs20828, %r21801;
	bfe.u32 	%r21802, %r21796, 16, 8;
	cvt.u16.u32 	%rs20829, %r21802;
	bfe.u32 	%r21803, %r21796, 24, 8;
	cvt.u16.u32 	%rs20830, %r21803;
	bfe.u32 	%r21804, %r21797, 0, 8;
	cvt.u16.u32 	%rs20831, %r21804;
	bfe.u32 	%r21805, %r21797, 8, 8;
	cvt.u16.u32 	%rs20832, %r21805;
	bfe.u32 	%r21806, %r21797, 16, 8;
	cvt.u16.u32 	%rs20833, %r21806;
	bfe.u32 	%r21807, %r21797, 24, 8;
	cvt.u16.u32 	%rs20834, %r21807;
	bfe.u32 	%r21808, %r21798, 0, 8;
	cvt.u16.u32 	%rs20835, %r21808;
	bfe.u32 	%r21809, %r21798, 8, 8;
	cvt.u16.u32 	%rs20836, %r21809;
	bfe.u32 	%r21810, %r21798, 16, 8;
	cvt.u16.u32 	%rs20837, %r21810;
	bfe.u32 	%r21811, %r21798, 24, 8;
	cvt.u16.u32 	%rs20838, %r21811;
	bfe.u32 	%r21812, %r21799, 0, 8;
	cvt.u16.u32 	%rs20839, %r21812;
	bfe.u32 	%r21813, %r21799, 8, 8;
	cvt.u16.u32 	%rs20840, %r21813;
	bfe.u32 	%r21814, %r21799, 16, 8;
	cvt.u16.u32 	%rs20841, %r21814;
	bfe.u32 	%r21815, %r21799, 24, 8;
	cvt.u16.u32 	%rs20842, %r21815;
	ld.shared.v2.u8 	{%rs20843, %rs20844}, [_ZN6thrust24THRUST_300001_SM_1000_NS8cuda_cub4core6detail5shmemE+560];
	ld.shared.u32 	%r33292, [_ZN6thrust24THRUST_300001_SM_1000_NS8cuda_cub4core6detail5shmemE+564];
	ld.shared.f64 	%fd450, [_ZN6thrust24THRUST_300001_SM_1000_NS8cuda_cub4core6detail5shmemE+568];
	st.local.u32 	[%rd2307], %r21755;
	add.s64 	%rd162, %rd2307, 8;
	st.local.v2.b32 	[%rd2307+8], {%r21756, %r21757};
	st.local.v2.b32 	[%rd2307+16], {%r21758, %r21759};
	st.local.v2.b32 	[%rd2307+24], {%r21776, %r21777};
	st.local.v2.b32 	[%rd2307+32], {%r21778, %r21779};
	st.local.v2.b32 	[%rd2307+40], {%r21796, %r21797};
	st.local.v2.b32 	[%rd2307+48], {%r21798, %r21799};
	st.local.v2.u8 	[%rd2307+56], {%rs20843, %rs20844};
	st.local.u32 	[%rd2307+60], %r33292;
	st.local.f64 	[%rd2307+64], %fd450;
	add.s32 	%r781, %r21755, %r763;
	setp.ne.s32 	%p527, %r21755, 0;
	@%p527 bra 	$L__BB1_429;
	mov.b16 	%rs17519, 0;
	st.local.u8 	[%rd94], %rs17519;
	add.s32 	%r21817, %r33292, %r33283;
	st.local.u32 	[%rd94+52], %r21817;
	add.f64 	%fd371, %fd448, %fd450;
	st.local.f64 	[%rd94+56], %fd371;
	mov.b32 	%r33286, 0;
$L__BB1_419:
	mov.u32 	%r782, %r33286;
	cvt.u64.u32 	%rd2308, %r782;
	add.s64 	%rd2309, %rd94, %rd2308;
	ld.local.u8 	%rs17520, [%rd2309];
	setp.ne.s16 	%p528, %rs17520, 0;
	add.s32 	%r33286, %r782, 1;
	@%p528 bra 	$L__BB1_419;
	and.b16  	%rs17521, %rs20692, 255;
	setp.eq.s16 	%p529, %rs17521, 0;
	mov.u32 	%r33288, %r782;
	@%p529 bra 	$L__BB1_423;
	mov.b32 	%r33287, 0;
$L__BB1_422:
	add.s32 	%r21819, %r33287, %r782;
	cvt.u64.u32 	%rd2310, %r21819;
	add.s64 	%rd2311, %rd94, %rd2310;
	st.local.u8 	[%rd2311], %rs20692;
	add.s32 	%r785, %r33287, 1;
	add.s32 	%r33288, %r785, %r782;
	cvt.u64.u32 	%rd2312, %r33287;
	add.s64 	%rd2313, %rd104, %rd2312;
	ld.local.u8 	%rs20692, [%rd2313+9];
	setp.ne.s16 	%p530, %rs20692, 0;
	mov.u32 	%r33287, %r785;
	@%p530 bra 	$L__BB1_422;
$L__BB1_423:
	cvt.u64.u32 	%rd2314, %r33288;
	add.s64 	%rd2315, %rd94, %rd2314;
	mov.b16 	%rs17522, 0;
	st.local.u8 	[%rd2315], %rs17522;
	mov.b32 	%r33289, 0;
$L__BB1_424:
	mov.u32 	%r788, %r33289;
	cvt.u64.u32 	%rd2316, %r788;
	add.s64 	%rd2317, %rd94, %rd2316;
	ld.local.u8 	%rs17523, [%rd2317];
	setp.ne.s16 	%p531, %rs17523, 0;
	add.s32 	%r33289, %r788, 1;
	@%p531 bra 	$L__BB1_424;
	and.b16  	%rs17524, %rs20795, 255;
	setp.eq.s16 	%p532, %rs17524, 0;
	mov.u32 	%r33291, %r788;
	@%p532 bra 	$L__BB1_428;
	mov.b32 	%r33290, 0;
$L__BB1_427:
	add.s32 	%r21822, %r33290, %r788;
	cvt.u64.u32 	%rd2318, %r21822;
	add.s64 	%rd2319, %rd94, %rd2318;
	st.local.u8 	[%rd2319], %rs20795;
	add.s32 	%r791, %r33290, 1;
	add.s32 	%r33291, %r791, %r788;
	cvt.u64.u32 	%rd2320, %r33290;
	add.s64 	%rd2321, %rd162, %rd2320;
	ld.local.u8 	%rs20795, [%rd2321+1];
	setp.ne.s16 	%p533, %rs20795, 0;
	mov.u32 	%r33290, %r791;
	@%p533 bra 	$L__BB1_427;
$L__BB1_428:
	cvt.u64.u32 	%rd2322, %r33291;
	add.s64 	%rd2323, %rd94, %rd2322;
	mov.b16 	%rs17525, 0;
	st.local.u8 	[%rd2323], %rs17525;
	ld.local.v2.b32 	{%r21823, %r21824}, [%rd94];
	bfe.u32 	%r21825, %r21823, 0, 8;
	cvt.u16.u32 	%rs20795, %r21825;
	bfe.u32 	%r21826, %r21823, 8, 8;
	cvt.u16.u32 	%rs20796, %r21826;
	bfe.u32 	%r21827, %r21823, 16, 8;
	cvt.u16.u32 	%rs20797, %r21827;
	bfe.u32 	%r21828, %r21823, 24, 8;
	cvt.u16.u32 	%rs20798, %r21828;
	bfe.u32 	%r21829, %r21824, 0, 8;
	cvt.u16.u32 	%rs20799, %r21829;
	bfe.u32 	%r21830, %r21824, 8, 8;
	cvt.u16.u32 	%rs20800, %r21830;
	bfe.u32 	%r21831, %r21824, 16, 8;
	cvt.u16.u32 	%rs20801, %r21831;
	bfe.u32 	%r21832, %r21824, 24, 8;
	cvt.u16.u32 	%rs20802, %r21832;
	ld.local.v2.b32 	{%r21833, %r21834}, [%rd94+8];
	bfe.u32 	%r21835, %r21833, 0, 8;
	cvt.u16.u32 	%rs20803, %r21835;
	bfe.u32 	%r21836, %r21833, 8, 8;
	cvt.u16.u32 	%rs20804, %r21836;
	bfe.u32 	%r21837, %r21833, 16, 8;
	cvt.u16.u32 	%rs20805, %r21837;
	bfe.u32 	%r21838, %r21833, 24, 8;
	cvt.u16.u32 	%rs20806, %r21838;
	bfe.u32 	%r21839, %r21834, 0, 8;
	cvt.u16.u32 	%rs20807, %r21839;
	bfe.u32 	%r21840, %r21834, 8, 8;
	cvt.u16.u32 	%rs20808, %r21840;
	bfe.u32 	%r21841, %r21834, 16, 8;
	cvt.u16.u32 	%rs20809, %r21841;
	bfe.u32 	%r21842, %r21834, 24, 8;
	cvt.u16.u32 	%rs20810, %r21842;
	ld.local.v2.b32 	{%r21843, %r21844}, [%rd94+16];
	bfe.u32 	%r21845, %r21843, 0, 8;
	cvt.u16.u32 	%rs20811, %r21845;
	bfe.u32 	%r21846, %r21843, 8, 8;
	cvt.u16.u32 	%rs20812, %r21846;
	bfe.u32 	%r21847, %r21843, 16, 8;
	cvt.u16.u32 	%rs20813, %r21847;
	bfe.u32 	%r21848, %r21843, 24, 8;
	cvt.u16.u32 	%rs20814, %r21848;
	bfe.u32 	%r21849, %r21844, 0, 8;
	cvt.u16.u32 	%rs20815, %r21849;
	bfe.u32 	%r21850, %r21844, 8, 8;
	cvt.u16.u32 	%rs20816, %r21850;
	bfe.u32 	%r21851, %r21844, 16, 8;
	cvt.u16.u32 	%rs20817, %r21851;
	bfe.u32 	%r21852, %r21844, 24, 8;
	cvt.u16.u32 	%rs20818, %r21852;
	ld.local.v2.b32 	{%r21853, %r21854}, [%rd94+24];
	bfe.u32 	%r21855, %r21853, 0, 8;
	cvt.u16.u32 	%rs20819, %r21855;
	bfe.u32 	%r21856, %r21853, 8, 8;
	cvt.u16.u32 	%rs20820, %r21856;
	bfe.u32 	%r21857, %r21853, 16, 8;
	cvt.u16.u32 	%rs20821, %r21857;
	bfe.u32 	%r21858, %r21853, 24, 8;
	cvt.u16.u32 	%rs20822, %r21858;
	bfe.u32 	%r21859, %r21854, 0, 8;
	cvt.u16.u32 	%rs20823, %r21859;
	bfe.u32 	%r21860, %r21854, 8, 8;
	cvt.u16.u32 	%rs20824, %r21860;
	bfe.u32 	%r21861, %r21854, 16, 8;
	cvt.u16.u32 	%rs20825, %r21861;
	bfe.u32 	%r21862, %r21854, 24, 8;
	cvt.u16.u32 	%rs20826, %r21862;
	ld.local.v2.b32 	{%r21863, %r21864}, [%rd94+32];
	bfe.u32 	%r21865, %r21863, 0, 8;
	cvt.u16.u32 	%rs20827, %r21865;
	bfe.u32 	%r21866, %r21863, 8, 8;
	cvt.u16.u32 	%rs20828, %r21866;
	bfe.u32 	%r21867, %r21863, 16, 8;
	cvt.u16.u32 	%rs20829, %r21867;
	bfe.u32 	%r21868, %r21863, 24, 8;
	cvt.u16.u32 	%rs20830, %r21868;
	bfe.u32 	%r21869, %r21864, 0, 8;
	cvt.u16.u32 	%rs20831, %r21869;
	bfe.u32 	%r21870, %r21864, 8, 8;
	cvt.u16.u32 	%rs20832, %r21870;
	bfe.u32 	%r21871, %r21864, 16, 8;
	cvt.u16.u32 	%rs20833, %r21871;
	bfe.u32 	%r21872, %r21864, 24, 8;
	cvt.u16.u32 	%rs20834, %r21872;
	ld.local.v2.b32 	{%r21873, %r21874}, [%rd94+40];
	bfe.u32 	%r21875, %r21873, 0, 8;
	cvt.u16.u32 	%rs20835, %r21875;
	bfe.u32 	%r21876, %r21873, 8, 8;
	cvt.u16.u32 	%rs20836, %r21876;
	bfe.u32 	%r21877, %r21873, 16, 8;
	cvt.u16.u32 	%rs20837, %r21877;
	bfe.u32 	%r21878, %r21873, 24, 8;
	cvt.u16.u32 	%rs20838, %r21878;
	bfe.u32 	%r21879, %r21874, 0, 8;
	cvt.u16.u32 	%rs20839, %r21879;
	bfe.u32 	%r21880, %r21874, 8, 8;
	cvt.u16.u32 	%rs20840, %r21880;
	bfe.u32 	%r21881, %r21874, 16, 8;
	cvt.u16.u32 	%rs20841, %r21881;
	bfe.u32 	%r21882, %r21874, 24, 8;
	cvt.u16.u32 	%rs20842, %r21882;
	ld.local.v2.u8 	{%rs20843, %rs20844}, [%rd94+48];
	ld.local.u32 	%r33292, [%rd94+52];
	ld.local.f64 	%fd450, [%rd94+56];
$L__BB1_429:
	add.u64 	%rd2325, %SPL, 144;
	st.local.u32 	[%rd104], %r781;
	cvt.u32.u16 	%r21883, %rs20802;
	cvt.u32.u16 	%r21884, %rs20801;
	prmt.b32 	%r21885, %r21884, %r21883, 0x3340U;
	cvt.u32.u16 	%r21886, %rs20800;
	cvt.u32.u16 	%r21887, %rs20799;
	prmt.b32 	%r21888, %r21887, %r21886, 0x3340U;
	prmt.b32 	%r21889, %r21888, %r21885, 0x5410U;
	cvt.u32.u16 	%r21890, %rs20798;
	cvt.u32.u16 	%r21891, %rs20797;
	prmt.b32 	%r21892, %r21891, %r21890, 0x3340U;
	cvt.u32.u16 	%r21893, %rs20796;
	cvt.u32.u16 	%r21894, %rs20795;
	prmt.b32 	%r21895, %r21894, %r21893, 0x3340U;
	prmt.b32 	%r21896, %r21895, %r21892, 0x5410U;
	st.local.v2.b32 	[%rd104+8], {%r21896, %r21889};
	cvt.u32.u16 	%r21897, %rs20810;
	cvt.u32.u16 	%r21898, %rs20809;
	prmt.b32 	%r21899, %r21898, %r21897, 0x3340U;
	cvt.u32.u16 	%r21900, %rs20808;
	cvt.u32.u16 	%r21901, %rs20807;
	prmt.b32 	%r21902, %r21901, %r21900, 0x3340U;
	prmt.b32 	%r21903, %r21902, %r21899, 0x5410U;
	cvt.u32.u16 	%r21904, %rs20806;
	cvt.u32.u16 	%r21905, %rs20805;
	prmt.b32 	%r21906, %r21905, %r21904, 0x3340U;
	cvt.u32.u16 	%r21907, %rs20804;
	cvt.u32.u16 	%r21908, %rs20803;
	prmt.b32 	%r21909, %r21908, %r21907, 0x3340U;
	prmt.b32 	%r21910, %r21909, %r21906, 0x5410U;
	st.local.v2.b32 	[%rd104+16], {%r21910, %r21903};
	cvt.u32.u16 	%r21911, %rs20818;
	cvt.u32.u16 	%r21912, %rs20817;
	prmt.b32 	%r21913, %r21912, %r21911, 0x3340U;
	cvt.u32.u16 	%r21914, %rs20816;
	cvt.u32.u16 	%r21915, %rs20815;
	prmt.b32 	%r21916, %r21915, %r21914, 0x3340U;
	prmt.b32 	%r21917, %r21916, %r21913, 0x5410U;
	cvt.u32.u16 	%r21918, %rs20814;
	cvt.u32.u16 	%r21919, %rs20813;
	prmt.b32 	%r21920, %r21919, %r21918, 0x3340U;
	cvt.u32.u16 	%r21921, %rs20812;
	cvt.u32.u16 	%r21922, %rs20811;
	prmt.b32 	%r21923, %r21922, %r21921, 0x3340U;
	prmt.b32 	%r21924, %r21923, %r21920, 0x5410U;
	st.local.v2.b32 	[%rd104+24], {%r21924, %r21917};
	cvt.u32.u16 	%r21925, %rs20826;
	cvt.u32.u16 	%r21926, %rs20825;
	prmt.b32 	%r21927, %r21926, %r21925, 0x3340U;
	cvt.u32.u16 	%r21928, %rs20824;
	cvt.u32.u16 	%r21929, %rs20823;
	prmt.b32 	%r21930, %r21929, %r21928, 0x3340U;
	prmt.b32 	%r21931, %r21930, %r21927, 0x5410U;
	cvt.u32.u16 	%r21932, %rs20822;
	cvt.u32.u16 	%r21933, %rs20821;
	prmt.b32 	%r21934, %r21933, %r21932, 0x3340U;
	cvt.u32.u16 	%r21935, %rs20820;
	cvt.u32.u16 	%r21936, %rs20819;
	prmt.b32 	%r21937, %r21936, %r21935, 0x3340U;
	prmt.b32 	%r21938, %r21937, %r21934, 0x5410U;
	st.local.v2.b32 	[%rd104+32], {%r21938, %r21931};
	cvt.u32.u16 	%r21939, %rs20834;
	cvt.u32.u16 	%r21940, %rs20833;
	prmt.b32 	%r21941, %r21940, %r21939, 0x3340U;
	cvt.u32.u16 	%r21942, %rs20832;
	cvt.u32.u16 	%r21943, %rs20831;
	prmt.b32 	%r21944, %r21943, %r21942, 0x3340U;
	prmt.b32 	%r21945, %r21944, %r21941, 0x5410U;
	cvt.u32.u16 	%r21946, %rs20830;
	cvt.u32.u16 	%r21947, %rs20829;
	prmt.b32 	%r21948, %r21947, %r21946, 0x3340U;
	cvt.u32.u16 	%r21949, %rs20828;
	cvt.u32.u16 	%r21950, %rs20827;
	prmt.b32 	%r21951, %r21950, %r21949, 0x3340U;
	prmt.b32 	%r21952, %r21951, %r21948, 0x5410U;
	st.local.v2.b32 	[%rd104+40], {%r21952, %r21945};
	cvt.u32.u16 	%r21953, %rs20842;
	cvt.u32.u16 	%r21954, %rs20841;
	prmt.b32 	%r21955, %r21954, %r21953, 0x3340U;
	cvt.u32.u16 	%r21956, %rs20840;
	cvt.u32.u16 	%r21957, %rs20839;
	prmt.b32 	%r21958, %r21957, %r21956, 0x3340U;
	prmt.b32 	%r21959, %r21958, %r21955, 0x5410U;
	cvt.u32.u16 	%r21960, %rs20838;
	cvt.u32.u16 	%r21961, %rs20837;
	prmt.b32 	%r21962, %r21961, %r21960, 0x3340U;
	cvt.u32.u16 	%r21963, %rs20836;
	cvt.u32.u16 	%r21964, %rs20835;
	prmt.b32 	%r21965, %r21964, %r21963, 0x3340U;
	prmt.b32 	%r21966, %r21965, %r21962, 0x5410U;
	st.local.v2.b32 	[%rd104+48], {%r21966, %r21959};
	st.local.v2.u8 	[%rd104+56], {%rs20843, %rs20844};
	st.local.u32 	[%rd104+60], %r33292;
	st.local.f64 	[%rd104+64], %fd450;
	st.local.u32 	[%rd2325], %r33240;
	add.s64 	%rd163, %rd2325, 8;
	cvt.u32.u16 	%r21967, %rs20282;
	prmt.b32 	%r21968, %r21967, %r21969, 0x3340U;
	prmt.b32 	%r21970, %r21971, %r21972, 0x3340U;
	prmt.b32 	%r796, %r21968, %r21970, 0x5410U;
	cvt.u32.u16 	%r21973, %rs20281;
	bfi.b32 	%r798, %r21973, %r796, 8, 8;
	cvt.u32.u16 	%r21974, %rs20280;
	bfi.b32 	%r800, %r21974, %r798, 16, 8;
	cvt.u32.u16 	%r21975, %rs20279;
	bfi.b32 	%r810, %r21975, %r800, 24, 8;
	cvt.u32.u16 	%r21976, %rs20278;
	prmt.b32 	%r21977, %r21976, %r21978, 0x3340U;
	prmt.b32 	%r805, %r21977, %r21970, 0x5410U;
	cvt.u32.u16 	%r21979, %rs20277;
	bfi.b32 	%r807, %r21979, %r805, 8, 8;
	cvt.u32.u16 	%r21980, %rs20276;
	bfi.b32 	%r809, %r21980, %r807, 16, 8;
	cvt.u32.u16 	%r21981, %rs20275;
	bfi.b32 	%r811, %r21981, %r809, 24, 8;
	prmt.b32 	%r21982, %r21980, %r21981, 0x3340U;
	prmt.b32 	%r21983, %r21976, %r21979, 0x3340U;
	prmt.b32 	%r21984, %r21983, %r21982, 0x5410U;
	prmt.b32 	%r21985, %r21974, %r21975, 0x3340U;
	prmt.b32 	%r21986, %r21967, %r21973, 0x3340U;
	prmt.b32 	%r21987, %r21986, %r21985, 0x5410U;
	st.local.v2.b32 	[%rd2325+8], {%r21987, %r21984};
	cvt.u32.u16 	%r21988, %rs20274;
	prmt.b32 	%r21989, %r21988, %r21990, 0x3340U;
	prmt.b32 	%r812, %r21989, %r21970, 0x5410U;
	cvt.u32.u16 	%r21991, %rs20273;
	bfi.b32 	%r814, %r21991, %r812, 8, 8;
	cvt.u32.u16 	%r21992, %rs20267;
	cvt.u32.u16 	%r21993, %rs20268;
	prmt.b32 	%r21994, %r21993, %r21992, 0x3340U;
	cvt.u32.u16 	%r21995, %rs20269;
	cvt.u32.u16 	%r21996, %rs20270;
	prmt.b32 	%r21997, %r21996, %r21995, 0x3340U;
	prmt.b32 	%r21998, %r21997, %r21994, 0x5410U;
	cvt.u32.u16 	%r21999, %rs20271;
	cvt.u32.u16 	%r22000, %rs20272;
	prmt.b32 	%r22001, %r22000, %r21999, 0x3340U;
	prmt.b32 	%r22002, %r21988, %r21991, 0x3340U;
	prmt.b32 	%r22003, %r22002, %r22001, 0x5410U;
	st.local.v2.b32 	[%rd2325+16], {%r22003, %r21998};
	cvt.u32.u16 	%r22004, %rs20259;
	cvt.u32.u16 	%r22005, %rs20260;
	prmt.b32 	%r22006, %r22005, %r22004, 0x3340U;
	cvt.u32.u16 	%r22007, %rs20261;
	cvt.u32.u16 	%r22008, %rs20262;
	prmt.b32 	%r22009, %r22008, %r22007, 0x3340U;
	prmt.b32 	%r22010, %r22009, %r22006, 0x5410U;
	cvt.u32.u16 	%r22011, %rs20263;
	cvt.u32.u16 	%r22012, %rs20264;
	prmt.b32 	%r22013, %r22012, %r22011, 0x3340U;
	cvt.u32.u16 	%r22014, %rs20265;
	cvt.u32.u16 	%r22015, %rs20266;
	prmt.b32 	%r22016, %r22015, %r22014, 0x3340U;
	prmt.b32 	%r22017, %r22016, %r22013, 0x5410U;
	st.local.v2.b32 	[%rd2325+24], {%r22017, %r22010};
	cvt.u32.u16 	%r22018, %rs20251;
	cvt.u32.u16 	%r22019, %rs20252;
	prmt.b32 	%r22020, %r22019, %r22018, 0x3340U;
	cvt.u32.u16 	%r22021, %rs20253;
	cvt.u32.u16 	%r22022, %rs20254;
	prmt.b32 	%r22023, %r22022, %r22021, 0x3340U;
	prmt.b32 	%r22024, %r22023, %r22020, 0x5410U;
	cvt.u32.u16 	%r22025, %rs20255;
	cvt.u32.u16 	%r22026, %rs20256;
	prmt.b32 	%r22027, %r22026, %r22025, 0x3340U;
	cvt.u32.u16 	%r22028, %rs20257;
	cvt.u32.u16 	%r22029, %rs20258;
	prmt.b32 	%r22030, %r22029, %r22028, 0x3340U;
	prmt.b32 	%r22031, %r22030, %r22027, 0x5410U;
	st.local.v2.b32 	[%rd2325+32], {%r22031, %r22024};
	cvt.u32.u16 	%r22032, %rs20243;
	cvt.u32.u16 	%r22033, %rs20244;
	prmt.b32 	%r22034, %r22033, %r22032, 0x3340U;
	cvt.u32.u16 	%r22035, %rs20245;
	cvt.u32.u16 	%r22036, %rs20246;
	prmt.b32 	%r22037, %r22036, %r22035, 0x3340U;
	prmt.b32 	%r22038, %r22037, %r22034, 0x5410U;
	cvt.u32.u16 	%r22039, %rs20247;
	cvt.u32.u16 	%r22040, %rs20248;
	prmt.b32 	%r22041, %r22040, %r22039, 0x3340U;
	cvt.u32.u16 	%r22042, %rs20249;
	cvt.u32.u16 	%r22043, %rs20250;
	prmt.b32 	%r22044, %r22043, %r22042, 0x3340U;
	prmt.b32 	%r22045, %r22044, %r22041, 0x5410U;
	st.local.v2.b32 	[%rd2325+40], {%r22045, %r22038};
	cvt.u32.u16 	%r22046, %rs20235;
	cvt.u32.u16 	%r22047, %rs20236;
	prmt.b32 	%r22048, %r22047, %r22046, 0x3340U;
	cvt.u32.u16 	%r22049, %rs20237;
	cvt.u32.u16 	%r22050, %rs20238;
	prmt.b32 	%r22051, %r22050, %r22049, 0x3340U;
	prmt.b32 	%r22052, %r22051, %r22048, 0x5410U;
	cvt.u32.u16 	%r22053, %rs20239;
	cvt.u32.u16 	%r22054, %rs20240;
	prmt.b32 	%r22055, %r22054, %r22053, 0x3340U;
	cvt.u32.u16 	%r22056, %rs20241;
	cvt.u32.u16 	%r22057, %rs20242;
	prmt.b32 	%r22058, %r22057, %r22056, 0x3340U;
	prmt.b32 	%r22059, %r22058, %r22055, 0x5410U;
	st.local.v2.b32 	[%rd2325+48], {%r22059, %r22052};
	mov.b32 	%r817, {%rs20234, %rs20233};
	st.local.v2.u8 	[%rd2325+56], {%rs20234, %rs20233};
	st.local.u32 	[%rd2325+60], %r33239;
	st.local.f64 	[%rd2325+64], %fd439;
	mov.u32 	%r22060, %tid.x;
	setp.gt.u32 	%p534, %r22060, 31;
	@%p534 bra 	$L__BB1_434;
	add.u64 	%rd2343, %SPL, 144;
	mov.u32 	%r22282, %tid.x;
	setp.eq.s32 	%p543, %r22282, 0;
	st.local.u32 	[%rd2343], %r781;
	add.s64 	%rd164, %rd2343, 8;
	cvt.u32.u16 	%r22283, %rs20802;
	cvt.u32.u16 	%r22284, %rs20801;
	prmt.b32 	%r22285, %r22284, %r22283, 0x3340U;
	cvt.u32.u16 	%r22286, %rs20800;
	cvt.u32.u16 	%r22287, %rs20799;
	prmt.b32 	%r22288, %r22287, %r22286, 0x3340U;
	prmt.b32 	%r22289, %r22288, %r22285, 0x5410U;
	cvt.u32.u16 	%r22290, %rs20798;
	cvt.u32.u16 	%r22291, %rs20797;
	prmt.b32 	%r22292, %r22291, %r22290, 0x3340U;
	cvt.u32.u16 	%r22293, %rs20796;
	cvt.u32.u16 	%r22294, %rs20795;
	prmt.b32 	%r22295, %r22294, %r22293, 0x3340U;
	prmt.b32 	%r22296, %r22295, %r22292, 0x5410U;
	st.local.v2.b32 	[%rd2343+8], {%r22296, %r22289};
	cvt.u32.u16 	%r22297, %rs20810;
	cvt.u32.u16 	%r22298, %rs20809;
	prmt.b32 	%r22299, %r22298, %r22297, 0x3340U;
	cvt.u32.u16 	%r22300, %rs20808;
	cvt.u32.u16 	%r22301, %rs20807;
	prmt.b32 	%r22302, %r22301, %r22300, 0x3340U;
	prmt.b32 	%r22303, %r22302, %r22299, 0x5410U;
	cvt.u32.u16 	%r22304, %rs20806;
	cvt.u32.u16 	%r22305, %rs20805;
	prmt.b32 	%r22306, %r22305, %r22304, 0x3340U;
	cvt.u32.u16 	%r22307, %rs20804;
	cvt.u32.u16 	%r22308, %rs20803;
	prmt.b32 	%r22309, %r22308, %r22307, 0x3340U;
	prmt.b32 	%r22310, %r22309, %r22306, 0x5410U;
	st.local.v2.b32 	[%rd2343+16], {%r22310, %r22303};
	cvt.u32.u16 	%r22311, %rs20818;
	cvt.u32.u16 	%r22312, %rs20817;
	prmt.b32 	%r22313, %r22312, %r22311, 0x3340U;
	cvt.u32.u16 	%r22314, %rs20816;
	cvt.u32.u16 	%r22315, %rs20815;
	prmt.b32 	%r22316, %r22315, %r22314, 0x3340U;
	prmt.b32 	%r22317, %r22316, %r22313, 0x5410U;
	cvt.u32.u16 	%r22318, %rs20814;
	cvt.u32.u16 	%r22319, %rs20813;
	prmt.b32 	%r22320, %r22319, %r22318, 0x3340U;
	cvt.u32.u16 	%r22321, %rs20812;
	cvt.u32.u16 	%r22322, %rs20811;
	prmt.b32 	%r22323, %r22322, %r22321, 0x3340U;
	prmt.b32 	%r22324, %r22323, %r22320, 0x5410U;
	st.local.v2.b32 	[%rd2343+24], {%r22324, %r22317};
	cvt.u32.u16 	%r22325, %rs20826;
	cvt.u32.u16 	%r22326, %rs20825;
	prmt.b32 	%r22327, %r22326, %r22325, 0x3340U;
	cvt.u32.u16 	%r22328, %rs20824;
	cvt.u32.u16 	%r22329, %rs20823;
	prmt.b32 	%r22330, %r22329, %r22328, 0x3340U;
	prmt.b32 	%r22331, %r22330, %r22327, 0x5410U;
	cvt.u32.u16 	%r22332, %rs20822;
	cvt.u32.u16 	%r22333, %rs20821;
	prmt.b32 	%r22334, %r22333, %r22332, 0x3340U;
	cvt.u32.u16 	%r22335, %rs20820;
	cvt.u32.u16 	%r22336, %rs20819;
	prmt.b32 	%r22337, %r22336, %r22335, 0x3340U;
	prmt.b32 	%r22338, %r22337, %r22334, 0x5410U;
	st.local.v2.b32 	[%rd2343+32], {%r22338, %r22331};
	cvt.u32.u16 	%r22339, %rs20834;
	cvt.u32.u16 	%r22340, %rs20833;
	prmt.b32 	%r22341, %r22340, %r22339, 0x3340U;
	cvt.u32.u16 	%r22342, %rs20832;
	cvt.u32.u16 	%r22343, %rs20831;
	prmt.b32 	%r22344, %r22343, %r22342, 0x3340U;
	prmt.b32 	%r22345, %r22344, %r22341, 0x5410U;
	cvt.u32.u16 	%r22346, %rs20830;
	cvt.u32.u16 	%r22347, %rs20829;
	prmt.b32 	%r22348, %r22347, %r22346, 0x3340U;
	cvt.u32.u16 	%r22349, %rs20828;
	cvt.u32.u16 	%r22350, %rs20827;
	prmt.b32 	%r22351, %r22350, %r22349, 0x3340U;
	prmt.b32 	%r22352, %r22351, %r22348, 0x5410U;
	st.local.v2.b32 	[%rd2343+40], {%r22352, %r22345};
	cvt.u32.u16 	%r22353, %rs20842;
	cvt.u32.u16 	%r22354, %rs20841;
	prmt.b32 	%r22355, %r22354, %r22353, 0x3340U;
	cvt.u32.u16 	%r22356, %rs20840;
	cvt.u32.u16 	%r22357, %rs20839;
	prmt.b32 	%r22358, %r22357, %r22356, 0x3340U;
	prmt.b32 	%r22359, %r22358, %r22355, 0x5410U;
	cvt.u32.u16 	%r22360, %rs20838;
	cvt.u32.u16 	%r22361, %rs20837;
	prmt.b32 	%r22362, %r22361, %r22360, 0x3340U;
	cvt.u32.u16 	%r22363, %rs20836;
	cvt.u32.u16 	%r22364, %rs20835;
	prmt.b32 	%r22365, %r22364, %r22363, 0x3340U;
	prmt.b32 	%r22366, %r22365, %r22362, 0x5410U;
	st.local.v2.b32 	[%rd2343+48], {%r22366, %r22359};
	st.local.v2.u8 	[%rd2343+56], {%rs20843, %rs20844};
	st.local.u32 	[%rd2343+60], %r33292;
	st.local.f64 	[%rd2343+64], %fd450;
	@%p543 bra 	$L__BB1_431;
	bra.uni 	$L__BB1_432;
$L__BB1_431:
	st.shared.u32 	[_ZN6thrust24THRUST_300001_SM_1000_NS8cuda_cub4core6detail5shmemE+824], %r781;
	cvt.u32.u16 	%r22368, %rs20809;
	cvt.u32.u16 	%r22369, %rs20810;
	prmt.b32 	%r22370, %r22368, %r22369, 0x3340U;
	cvt.u32.u16 	%r22371, %rs20808;
	cvt.u32.u16 	%r22372, %rs20807;
	prmt.b32 	%r22373, %r22372, %r22371, 0x3340U;
	prmt.b32 	%r22374, %r22373, %r22370, 0x5410U;
	cvt.u32.u16 	%r22375, %rs20805;
	cvt.u32.u16 	%r22376, %rs20806;
	prmt.b32 	%r22377, %r22375, %r22376, 0x3340U;
	cvt.u32.u16 	%r22378, %rs20804;
	cvt.u32.u16 	%r22379, %rs20803;
	prmt.b32 	%r22380, %r22379, %r22378, 0x3340U;
	prmt.b32 	%r22381, %r22380, %r22377, 0x5410U;
	cvt.u32.u16 	%r22382, %rs20801;
	cvt.u32.u16 	%r22383, %rs20802;
	prmt.b32 	%r22384, %r22382, %r22383, 0x3340U;
	cvt.u32.u16 	%r22385, %rs20800;
	cvt.u32.u16 	%r22386, %rs20799;
	prmt.b32 	%r22387, %r22386, %r22385, 0x3340U;
	prmt.b32 	%r22388, %r22387, %r22384, 0x5410U;
	cvt.u32.u16 	%r22389, %rs20797;
	cvt.u32.u16 	%r22390, %rs20798;
	prmt.b32 	%r22391, %r22389, %r22390, 0x3340U;
	cvt.u32.u16 	%r22392, %rs20796;
	cvt.u32.u16 	%r22393, %rs20795;
	prmt.b32 	%r22394, %r22393, %r22392, 0x3340U;
	prmt.b32 	%r22395, %r22394, %r22391, 0x5410U;
	st.shared.v4.b32 	[_ZN6thrust24THRUST_300001_SM_1000_NS8cuda_cub4core6detail5shmemE+832], {%r22395, %r22388, %r22381, %r22374};
	cvt.u32.u16 	%r22396, %rs20825;
	cvt.u32.u16 	%r22397, %rs20826;
	prmt.b32 	%r22398, %r22396, %r22397, 0x3340U;
	cvt.u32.u16 	%r22399, %rs20824;
	cvt.u32.u16 	%r22400, %rs20823;
	prmt.b32 	%r22401, %r22400, %r22399, 0x3340U;
	prmt.b32 	%r22402, %r22401, %r22398, 0x5410U;
	cvt.u32.u16 	%r22403, %rs20821;
	cvt.u32.u16 	%r22404, %rs20822;
	prmt.b32 	%r22405, %r22403, %r22404, 0x3340U;
	cvt.u32.u16 	%r22406, %rs20820;
	cvt.u32.u16 	%r22407, %rs20819;
	prmt.b32 	%r22408, %r22407, %r22406, 0x3340U;
	prmt.b32 	%r22409, %r22408, %r22405, 0x5410U;
	cvt.u32.u16 	%r22410, %rs20817;
	cvt.u32.u16 	%r22411, %rs20818;
	prmt.b32 	%r22412, %r22410, %r22411, 0x3340U;
	cvt.u32.u16 	%r22413, %rs20816;
	cvt.u32.u16 	%r22414, %rs20815;
	prmt.b32 	%r22415, %r22414, %r22413, 0x3340U;
	prmt.b32 	%r22416, %r22415, %r22412, 0x5410U;
	cvt.u32.u16 	%r22417, %rs20813;
	cvt.u32.u16 	%r22418, %rs20814;
	prmt.b32 	%r22419, %r22417, %r22418, 0x3340U;
	cvt.u32.u16 	%r22420, %rs20812;
	cvt.u32.u16 	%r22421, %rs20811;
	prmt.b32 	%r22422, %r22421, %r22420, 0x3340U;
	prmt.b32 	%r22423, %r22422, %r22419, 0x5410U;
	st.shared.v4.b32 	[_ZN6thrust24THRUST_300001_SM_1000_NS8cuda_cub4core6detail5shmemE+848], {%r22423, %r22416, %r22409, %r22402};
	cvt.u32.u16 	%r22424, %rs20841;
	cvt.u32.u16 	%r22425, %rs20842;
	prmt.b32 	%r22426, %r22424, %r22425, 0x3340U;
	cvt.u32.u16 	%r22427, %rs20840;
	cvt.u32.u16 	%r22428, %rs20839;
	prmt.b32 	%r22429, %r22428, %r22427, 0x3340U;
	prmt.b32 	%r22430, %r22429, %r22426, 0x5410U;
	cvt.u32.u16 	%r22431, %rs20837;
	cvt.u32.u16 	%r22432, %rs20838;
	prmt.b32 	%r22433, %r22431, %r22432, 0x3340U;
	cvt.u32.u16 	%r22434, %rs20836;
	cvt.u32.u16 	%r22435, %rs20835;
	prmt.b32 	%r22436, %r22435, %r22434, 0x3340U;
	prmt.b32 	%r22437, %r22436, %r22433, 0x5410U;
	cvt.u32.u16 	%r22438, %rs20833;
	cvt.u32.u16 	%r22439, %rs20834;
	prmt.b32 	%r22440, %r22438, %r22439, 0x3340U;
	cvt.u32.u16 	%r22441, %rs20832;
	cvt.u32.u16 	%r22442, %rs20831;
	prmt.b32 	%r22443, %r22442, %r22441, 0x3340U;
	prmt.b32 	%r22444, %r22443, %r22440, 0x5410U;
	cvt.u32.u16 	%r22445, %rs20829;
	cvt.u32.u16 	%r22446, %rs20830;
	prmt.b32 	%r22447, %r22445, %r22446, 0x3340U;
	cvt.u32.u16 	%r22448, %rs20828;
	cvt.u32.u16 	%r22449, %rs20827;
	prmt.b32 	%r22450, %r22449, %r22448, 0x3340U;
	prmt.b32 	%r22451, %r22450, %r22447, 0x5410U;
	st.shared.v4.b32 	[_ZN6thrust24THRUST_300001_SM_1000_NS8cuda_cub4core6detail5shmemE+864], {%r22451, %r22444, %r22437, %r22430};
	st.shared.v2.u8 	[_ZN6thrust24THRUST_300001_SM_1000_NS8cuda_cub4core6detail5shmemE+880], {%rs20843, %rs20844};
	st.shared.u32 	[_ZN6thrust24THRUST_300001_SM_1000_NS8cuda_cub4core6detail5shmemE+884], %r33292;
	st.shared.f64 	[_ZN6thrust24THRUST_300001_SM_1000_NS8cuda_cub4core6detail5shmemE+888], %fd450;
	ld.local.u64 	%rd2363, [%rd128+8];
	mov.u32 	%r22452, %ctaid.x;
	mul.wide.u32 	%rd2364, %r22452, 72;
	add.s64 	%rd2365, %rd2363, %rd2364;
	add.s64 	%rd2344, %rd2365, 2304;
	and.b32  	%r22453, %r22393, 255;
	and.b16  	%rs17536, %rs20796, 255;
	mul.wide.u16 	%r22454, %rs17536, 256;
	or.b32  	%r22455, %r22454, %r22453;
	shl.b32 	%r22456, %r22389, 16;
	and.b32  	%r22457, %r22456, 16711680;
	or.b32  	%r22458, %r22455, %r22457;
	shl.b32 	%r22459, %r22390, 24;
	or.b32  	%r22460, %r22458, %r22459;
	and.b32  	%r22461, %r22386, 255;
	and.b16  	%rs17537, %rs20800, 255;
	mul.wide.u16 	%r22462, %rs17537, 256;
	or.b32  	%r22463, %r22462, %r22461;
	shl.b32 	%r22464, %r22382, 16;
	and.b32  	%r22465, %r22464, 16711680;
	or.b32  	%r22466, %r22463, %r22465;
	shl.b32 	%r22467, %r22383, 24;
	or.b32  	%r22468, %r22466, %r22467;
	and.b32  	%r22469, %r22379, 255;
	and.b16  	%rs17538, %rs20804, 255;
	mul.wide.u16 	%r22470, %rs17538, 256;
	or.b32  	%r22471, %r22470, %r22469;
	shl.b32 	%r22472, %r22375, 16;
	and.b32  	%r22473, %r22472, 16711680;
	or.b32  	%r22474, %r22471, %r22473;
	shl.b32 	%r22475, %r22376, 24;
	or.b32  	%r22476, %r22474, %r22475;
	and.b32  	%r22477, %r22372, 255;
	and.b16  	%rs17539, %rs20808, 255;
	mul.wide.u16 	%r22478, %rs17539, 256;
	or.b32  	%r22479, %r22478, %r22477;
	shl.b32 	%r22480, %r22368, 16;
	and.b32  	%r22481, %r22480, 16711680;
	or.b32  	%r22482, %r22479, %r22481;
	shl.b32 	%r22483, %r22369, 24;
	or.b32  	%r22484, %r22482, %r22483;
	and.b32  	%r22485, %r22421, 255;
	and.b16  	%rs17540, %rs20812, 255;
	mul.wide.u16 	%r22486, %rs17540, 256;
	or.b32  	%r22487, %r22486, %r22485;
	shl.b32 	%r22488, %r22417, 16;
	and.b32  	%r22489, %r22488, 16711680;
	or.b32  	%r22490, %r22487, %r22489;
	shl.b32 	%r22491, %r22418, 24;
	or.b32  	%r22492, %r22490, %r22491;
	and.b32  	%r22493, %r22414, 255;
	and.b16  	%rs17541, %rs20816, 255;
	mul.wide.u16 	%r22494, %rs17541, 256;
	or.b32  	%r22495, %r22494, %r22493;
	shl.b32 	%r22496, %r22410, 16;
	and.b32  	%r22497, %r22496, 16711680;
	or.b32  	%r22498, %r22495, %r22497;
	shl.b32 	%r22499, %r22411, 24;
	or.b32  	%r22500, %r22498, %r22499;
	and.b32  	%r22501, %r22407, 255;
	and.b16  	%rs17542, %rs20820, 255;
	mul.wide.u16 	%r22502, %rs17542, 256;
	or.b32  	%r22503, %r22502, %r22501;
	shl.b32 	%r22504, %r22403, 16;
	and.b32  	%r22505, %r22504, 16711680;
	or.b32  	%r22506, %r22503, %r22505;
	shl.b32 	%r22507, %r22404, 24;
	or.b32  	%r22508, %r22506, %r22507;
	and.b32  	%r22509, %r22400, 255;
	and.b16  	%rs17543, %rs20824, 255;
	mul.wide.u16 	%r22510, %rs17543, 256;
	or.b32  	%r22511, %r22510, %r22509;
	shl.b32 	%r22512, %r22396, 16;
	and.b32  	%r22513, %r22512, 16711680;
	or.b32  	%r22514, %r22511, %r22513;
	shl.b32 	%r22515, %r22397, 24;
	or.b32  	%r22516, %r22514, %r22515;
	and.b32  	%r22517, %r22449, 255;
	and.b16  	%rs17544, %rs20828, 255;
	mul.wide.u16 	%r22518, %rs17544, 256;
	or.b32  	%r22519, %r22518, %r22517;
	shl.b32 	%r22520, %r22445, 16;
	and.b32  	%r22521, %r22520, 16711680;
	or.b32  	%r22522, %r22519, %r22521;
	shl.b32 	%r22523, %r22446, 24;
	or.b32  	%r22524, %r22522, %r22523;
	and.b32  	%r22525, %r22442, 255;
	and.b16  	%rs17545, %rs20832, 255;
	mul.wide.u16 	%r22526, %rs17545, 256;
	or.b32  	%r22527, %r22526, %r22525;
	shl.b32 	%r22528, %r22438, 16;
	and.b32  	%r22529, %r22528, 16711680;
	or.b32  	%r22530, %r22527, %r22529;
	shl.b32 	%r22531, %r22439, 24;
	or.b32  	%r22532, %r22530, %r22531;
	and.b32  	%r22533, %r22435, 255;
	and.b16  	%rs17546, %rs20836, 255;
	mul.wide.u16 	%r22534, %rs17546, 256;
	or.b32  	%r22535, %r22534, %r22533;
	shl.b32 	%r22536, %r22431, 16;
	and.b32  	%r22537, %r22536, 16711680;
	or.b32  	%r22538, %r22535, %r22537;
	shl.b32 	%r22539, %r22432, 24;
	or.b32  	%r22540, %r22538, %r22539;
	and.b32  	%r22541, %r22428, 255;
	and.b16  	%rs17547, %rs20840, 255;
	mul.wide.u16 	%r22542, %rs17547, 256;
	or.b32  	%r22543, %r22542, %r22541;
	shl.b32 	%r22544, %r22424, 16;
	and.b32  	%r22545, %r22544, 16711680;
	or.b32  	%r22546, %r22543, %r22545;
	shl.b32 	%r22547, %r22425, 24;
	or.b32  	%r22548, %r22546, %r22547;
	cvt.u32.u16 	%r22549, %rs20843;
	and.b32  	%r22550, %r22549, 255;
	and.b16  	%rs17548, %rs20844, 255;
	mul.wide.u16 	%r22551, %rs17548, 256;
	or.b32  	%r22552, %r22551, %r22550;
	mov.b64 	%rd2347, {%r22460, %r22468};
	mov.b64 	%rd2349, {%r22476, %r22484};
	mov.b64 	%rd2351, {%r22492, %r22500};
	mov.b64 	%rd2353, {%r22508, %r22516};
	mov.b64 	%rd2355, {%r22524, %r22532};
	mov.b64 	%rd2357, {%r22540, %r22548};
	mov.b64 	%rd2359, {%r22552, %r33292};
	mov.b64 	%rd2345, {%r781, %r22553};
	// begin inline asm
	st.cg.u64 [%rd2344], %rd2345;
	// end inline asm
	add.s64 	%rd2346, %rd2365, 2312;
	// begin inline asm
	st.cg.u64 [%rd2346], %rd2347;
	// end inline asm
	add.s64 	%rd2348, %rd2365, 2320;
	// begin inline asm
	st.cg.u64 [%rd2348], %rd2349;
	// end inline asm
	add.s64 	%rd2350, %rd2365, 2328;
	// begin inline asm
	st.cg.u64 [%rd2350], %rd2351;
	// end inline asm
	add.s64 	%rd2352, %rd2365, 2336;
	// begin inline asm
	st.cg.u64 [%rd2352], %rd2353;
	// end inline asm
	add.s64 	%rd2354, %rd2365, 2344;
	// begin inline asm
	st.cg.u64 [%rd2354], %rd2355;
	// end inline asm
	add.s64 	%rd2356, %rd2365, 2352;
	// begin inline asm
	st.cg.u64 [%rd2356], %rd2357;
	// end inline asm
	add.s64 	%rd2358, %rd2365, 2360;
	// begin inline asm
	st.cg.u64 [%rd2358], %rd2359;
	// end inline asm
	add.s64 	%rd2360, %rd2365, 2368;
	mov.b64 	%rd2361, %fd450;
	// begin inline asm
	st.cg.u64 [%rd2360], %rd2361;
	// end inline asm
	ld.local.u64 	%rd2366, [%rd128];
	mul.wide.u32 	%rd2367, %r22452, 4;
	add.s64 	%rd2368, %rd2366, %rd2367;
	add.s64 	%rd2362, %rd2368, 128;
	mov.b32 	%r22367, 100;
	// begin inline asm
	st.release.gpu.u32 [%rd2362], %r22367;
	// end inline asm
$L__BB1_432:
	mov.b32 	%r22554, 0;
	st.local.u32 	[%rd92+60], %r22554;
	mov.b64 	%rd2369, 0;
	st.local.u64 	[%rd92+64], %rd2369;
	mov.b16 	%rs17549, 0;
	st.local.u8 	[%rd92+8], %rs17549;
	mov.u32 	%r22555, %nctaid.x;
	setp.gt.u32 	%p544, %r22555, 499;
	@%p544 bra 	$L__BB1_449;
	membar.cta;
	bra.uni 	$L__BB1_450;
$L__BB1_434:
	add.s32 	%r33301, %r33421, %r33240;
	setp.ne.s32 	%p535, %r33421, 0;
	@%p535 bra 	$L__BB1_446;
	mov.b16 	%rs17527, 0;
	st.local.u8 	[%rd93], %rs17527;
	add.s32 	%r22062, %r33420, %r33239;
	st.local.u32 	[%rd93+52], %r22062;
	add.f64 	%fd372, %fd439, %fd477;
	st.local.f64 	[%rd93+56], %fd372;
	mov.b32 	%r33293, 0;
$L__BB1_436:
	mov.u32 	%r819, %r33293;
	cvt.u64.u32 	%rd2326, %r819;
	add.s64 	%rd2327, %rd93, %rd2326;
	ld.local.u8 	%rs17528, [%rd2327];
	setp.ne.s16 	%p536, %rs17528, 0;
	add.s32 	%r33293, %r819, 1;
	@%p536 bra 	$L__BB1_436;
	and.b16  	%rs17529, %rs20282, 255;
	setp.eq.s16 	%p537, %rs17529, 0;
	mov.u32 	%r33295, %r819;
	@%p537 bra 	$L__BB1_440;
	mov.b32 	%r33294, 0;
	mov.u16 	%rs20845, %rs20282;
$L__BB1_439:
	add.s32 	%r22064, %r33294, %r819;
	cvt.u64.u32 	%rd2328, %r22064;
	add.s64 	%rd2329, %rd93, %rd2328;
	st.local.u8 	[%rd2329], %rs20845;
	add.s32 	%r822, %r33294, 1;
	add.s32 	%r33295, %r822, %r819;
	cvt.u64.u32 	%rd2330, %r33294;
	add.s64 	%rd2331, %rd163, %rd2330;
	ld.local.u8 	%rs20845, [%rd2331+1];
	setp.ne.s16 	%p538, %rs20845, 0;
	mov.u32 	%r33294, %r822;
	@%p538 bra 	$L__BB1_439;
$L__BB1_440:
	cvt.u64.u32 	%rd2332, %r33295;
	add.s64 	%rd2333, %rd93, %rd2332;
	mov.b16 	%rs17530, 0;
	st.local.u8 	[%rd2333], %rs17530;
	mov.b32 	%r33296, 0;
$L__BB1_441:
	mov.u32 	%r825, %r33296;
	cvt.u64.u32 	%rd2334, %r825;
	add.s64 	%rd2335, %rd93, %rd2334;
	ld.local.u8 	%rs17531, [%rd2335];
	setp.ne.s16 	%p539, %rs17531, 0;
	add.s32 	%r33296, %r825, 1;
	@%p539 bra 	$L__BB1_441;
	and.b16  	%rs17532, %rs22319, 255;
	setp.eq.s16 	%p540, %rs17532, 0;
	mov.u32 	%r33298, %r825;
	@%p540 bra 	$L__BB1_445;
	mov.b32 	%r33297, 0;
$L__BB1_444:
	add.s32 	%r22067, %r33297, %r825;
	cvt.u64.u32 	%rd2336, %r22067;
	add.s64 	%rd2337, %rd93, %rd2336;
	st.local.u8 	[%rd2337], %rs22319;
	add.s32 	%r828, %r33297, 1;
	add.s32 	%r33298, %r828, %r825;
	cvt.u64.u32 	%rd2338, %r33297;
	add.s64 	%rd2339, %rd107, %rd2338;
	ld.local.u8 	%rs22319, [%rd2339+9];
	setp.ne.s16 	%p541, %rs22319, 0;
	mov.u32 	%r33297, %r828;
	@%p541 bra 	$L__BB1_444;
$L__BB1_445:
	cvt.u64.u32 	%rd2340, %r33298;
	add.s64 	%rd2341, %rd93, %rd2340;
	mov.b16 	%rs17533, 0;
	st.local.u8 	[%rd2341], %rs17533;
	ld.local.v2.b32 	{%r22068, %r22069}, [%rd93];
	bfe.u32 	%r22070, %r22068, 0, 8;
	cvt.u16.u32 	%rs22319, %r22070;
	bfe.u32 	%r22071, %r22068, 8, 8;
	cvt.u16.u32 	%rs22318, %r22071;
	bfe.u32 	%r22072, %r22068, 16, 8;
	cvt.u16.u32 	%rs22317, %r22072;
	bfe.u32 	%r22073, %r22068, 24, 8;
	cvt.u16.u32 	%rs22316, %r22073;
	bfe.u32 	%r22074, %r22069, 0, 8;
	cvt.u16.u32 	%rs22315, %r22074;
	bfe.u32 	%r22075, %r22069, 8, 8;
	cvt.u16.u32 	%rs22314, %r22075;
	bfe.u32 	%r22076, %r22069, 16, 8;
	cvt.u16.u32 	%rs22313, %r22076;
	bfe.u32 	%r22077, %r22069, 24, 8;
	cvt.u16.u32 	%rs22312, %r22077;
	ld.local.v2.b32 	{%r22078, %r22079}, [%rd93+8];
	bfe.u32 	%r22080, %r22078, 0, 8;
	cvt.u16.u32 	%rs22311, %r22080;
	bfe.u32 	%r22081, %r22078, 8, 8;
	cvt.u16.u32 	%rs22310, %r22081;
	bfe.u32 	%r22082, %r22078, 16, 8;
	cvt.u16.u32 	%rs22309, %r22082;
	bfe.u32 	%r22083, %r22078, 24, 8;
	cvt.u16.u32 	%rs22308, %r22083;
	bfe.u32 	%r22084, %r22079, 0, 8;
	cvt.u16.u32 	%rs22307, %r22084;
	bfe.u32 	%r22085, %r22079, 8, 8;
	cvt.u16.u32 	%rs22306, %r22085;
	bfe.u32 	%r22086, %r22079, 16, 8;
	cvt.u16.u32 	%rs22305, %r22086;
	bfe.u32 	%r22087, %r22079, 24, 8;
	cvt.u16.u32 	%rs22304, %r22087;
	ld.local.v2.b32 	{%r22088, %r22089}, [%rd93+16];
	bfe.u32 	%r22090, %r22088, 0, 8;
	cvt.u16.u32 	%rs22303, %r22090;
	bfe.u32 	%r22091, %r22088, 8, 8;
	cvt.u16.u32 	%rs22302, %r22091;
	bfe.u32 	%r22092, %r22088, 16, 8;
	cvt.u16.u32 	%rs22301, %r22092;
	bfe.u32 	%r22093, %r22088, 24, 8;
	cvt.u16.u32 	%rs22300, %r22093;
	bfe.u32 	%r22094, %r22089, 0, 8;
	cvt.u16.u32 	%rs22299, %r22094;
	bfe.u32 	%r22095, %r22089, 8, 8;
	cvt.u16.u32 	%rs22298, %r22095;
	bfe.u32 	%r22096, %r22089, 16, 8;
	cvt.u16.u32 	%rs22297, %r22096;
	bfe.u32 	%r22097, %r22089, 24, 8;
	cvt.u16.u32 	%rs22296, %r22097;
	ld.local.v2.b32 	{%r22098, %r22099}, [%rd93+24];
	bfe.u32 	%r22100, %r22098, 0, 8;
	cvt.u16.u32 	%rs22295, %r22100;
	bfe.u32 	%r22101, %r22098, 8, 8;
	cvt.u16.u32 	%rs22294, %r22101;
	bfe.u32 	%r22102, %r22098, 16, 8;
	cvt.u16.u32 	%rs22293, %r22102;
	bfe.u32 	%r22103, %r22098, 24, 8;
	cvt.u16.u32 	%rs22292, %r22103;
	bfe.u32 	%r22104, %r22099, 0, 8;
	cvt.u16.u32 	%rs22291, %r22104;
	bfe.u32 	%r22105, %r22099, 8, 8;
	cvt.u16.u32 	%rs22290, %r22105;
	bfe.u32 	%r22106, %r22099, 16, 8;
	cvt.u16.u32 	%rs22289, %r22106;
	bfe.u32 	%r22107, %r22099, 24, 8;
	cvt.u16.u32 	%rs22288, %r22107;
	ld.local.v2.b32 	{%r22108, %r22109}, [%rd93+32];
	bfe.u32 	%r22110, %r22108, 0, 8;
	cvt.u16.u32 	%rs22287, %r22110;
	bfe.u32 	%r22111, %r22108, 8, 8;
	cvt.u16.u32 	%rs22286, %r22111;
	bfe.u32 	%r22112, %r22108, 16, 8;
	cvt.u16.u32 	%rs22285, %r22112;
	bfe.u32 	%r22113, %r22108, 24, 8;
	cvt.u16.u32 	%rs22284, %r22113;
	bfe.u32 	%r22114, %r22109, 0, 8;
	cvt.u16.u32 	%rs22283, %r22114;
	bfe.u32 	%r22115, %r22109, 8, 8;
	cvt.u16.u32 	%rs22282, %r22115;
	bfe.u32 	%r22116, %r22109, 16, 8;
	cvt.u16.u32 	%rs22281, %r22116;
	bfe.u32 	%r22117, %r22109, 24, 8;
	cvt.u16.u32 	%rs22280, %r22117;
	ld.local.v2.b32 	{%r22118, %r22119}, [%rd93+40];
	bfe.u32 	%r22120, %r22118, 0, 8;
	cvt.u16.u32 	%rs22279, %r22120;
	bfe.u32 	%r22121, %r22118, 8, 8;
	cvt.u16.u32 	%rs22278, %r22121;
	bfe.u32 	%r22122, %r22118, 16, 8;
	cvt.u16.u32 	%rs22277, %r22122;
	bfe.u32 	%r22123, %r22118, 24, 8;
	cvt.u16.u32 	%rs22276, %r22123;
	bfe.u32 	%r22124, %r22119, 0, 8;
	cvt.u16.u32 	%rs22275, %r22124;
	bfe.u32 	%r22125, %r22119, 8, 8;
	cvt.u16.u32 	%rs22274, %r22125;
	bfe.u32 	%r22126, %r22119, 16, 8;
	cvt.u16.u32 	%rs22273, %r22126;
	bfe.u32 	%r22127, %r22119, 24, 8;
	cvt.u16.u32 	%rs22272, %r22127;
	ld.local.v2.u8 	{%rs22271, %rs22270}, [%rd93+48];
	ld.local.u32 	%r33420, [%rd93+52];
	ld.local.f64 	%fd477, [%rd93+56];
$L__BB1_446:
	st.local.u32 	[%rd107], %r33301;
	cvt.u32.u16 	%r22128, %rs22312;
	cvt.u32.u16 	%r22129, %rs22313;
	prmt.b32 	%r22130, %r22129, %r22128, 0x3340U;
	cvt.u32.u16 	%r22131, %rs22314;
	cvt.u32.u16 	%r22132, %rs22315;
	prmt.b32 	%r22133, %r22132, %r22131, 0x3340U;
	prmt.b32 	%r22134, %r22133, %r22130, 0x5410U;
	cvt.u32.u16 	%r22135, %rs22316;
	cvt.u32.u16 	%r22136, %rs22317;
	prmt.b32 	%r22137, %r22136, %r22135, 0x3340U;
	cvt.u32.u16 	%r22138, %rs22318;
	cvt.u32.u16 	%r22139, %rs22319;
	prmt.b32 	%r22140, %r22139, %r22138, 0x3340U;
	prmt.b32 	%r22141, %r22140, %r22137, 0x5410U;
	st.local.v2.b32 	[%rd107+8], {%r22141, %r22134};
	cvt.u32.u16 	%r22142, %rs22304;
	cvt.u32.u16 	%r22143, %rs22305;
	prmt.b32 	%r22144, %r22143, %r22142, 0x3340U;
	cvt.u32.u16 	%r22145, %rs22306;
	cvt.u32.u16 	%r22146, %rs22307;
	prmt.b32 	%r22147, %r22146, %r22145, 0x3340U;
	prmt.b32 	%r22148, %r22147, %r22144, 0x5410U;
	cvt.u32.u16 	%r22149, %rs22308;
	cvt.u32.u16 	%r22150, %rs22309;
	prmt.b32 	%r22151, %r22150, %r22149, 0x3340U;
	cvt.u32.u16 	%r22152, %rs22310;
	cvt.u32.u16 	%r22153, %rs22311;
	prmt.b32 	%r22154, %r22153, %r22152, 0x3340U;
	prmt.b32 	%r22155, %r22154, %r22151, 0x5410U;
	st.local.v2.b32 	[%rd107+16], {%r22155, %r22148};
	cvt.u32.u16 	%r22156, %rs22296;
	cvt.u32.u16 	%r22157, %rs22297;
	prmt.b32 	%r22158, %r22157, %r22156, 0x3340U;
	cvt.u32.u16 	%r22159, %rs22298;
	cvt.u32.u16 	%r22160, %rs22299;
	prmt.b32 	%r22161, %r22160, %r22159, 0x3340U;
	prmt.b32 	%r22162, %r22161, %r22158, 0x5410U;
	cvt.u32.u16 	%r22163, %rs22300;
	cvt.u32.u16 	%r22164, %rs22301;
	prmt.b32 	%r22165, %r22164, %r22163, 0x3340U;
	cvt.u32.u16 	%r22166, %rs22302;
	cvt.u32.u16 	%r22167, %rs22303;
	prmt.b32 	%r22168, %r22167, %r22166, 0x3340U;
	prmt.b32 	%r22169, %r22168, %r22165, 0x5410U;
	st.local.v2.b32 	[%rd107+24], {%r22169, %r22162};
	cvt.u32.u16 	%r22170, %rs22288;
	cvt.u32.u16 	%r22171, %rs22289;
	prmt.b32 	%r22172, %r22171, %r22170, 0x3340U;
	cvt.u32.u16 	%r22173, %rs22290;
	cvt.u32.u16 	%r22174, %rs22291;
	prmt.b32 	%r22175, %r22174, %r22173, 0x3340U;
	prmt.b32 	%r22176, %r22175, %r22172, 0x5410U;
	cvt.u32.u16 	%r22177, %rs22292;
	cvt.u32.u16 	%r22178, %rs22293;
	prmt.b32 	%r22179, %r22178, %r22177, 0x3340U;
	cvt.u32.u16 	%r22180, %rs22294;
	cvt.u32.u16 	%r22181, %rs22295;
	prmt.b32 	%r22182, %r22181, %r22180, 0x3340U;
	prmt.b32 	%r22183, %r22182, %r22179, 0x5410U;
	st.local.v2.b32 	[%rd107+32], {%r22183, %r22176};
	cvt.u32.u16 	%r22184, %rs22280;
	cvt.u32.u16 	%r22185, %rs22281;
	prmt.b32 	%r22186, %r22185, %r22184, 0x3340U;
	cvt.u32.u16 	%r22187, %rs22282;
	cvt.u32.u16 	%r22188, %rs22283;
	prmt.b32 	%r22189, %r22188, %r22187, 0x3340U;
	prmt.b32 	%r22190, %r22189, %r22186, 0x5410U;
	cvt.u32.u16 	%r22191, %rs22284;
	cvt.u32.u16 	%r22192, %rs22285;
	prmt.b32 	%r22193, %r22192, %r22191, 0x3340U;
	cvt.u32.u16 	%r22194, %rs22286;
	cvt.u32.u16 	%r22195, %rs22287;
	prmt.b32 	%r22196, %r22195, %r22194, 0x3340U;
	prmt.b32 	%r22197, %r22196, %r22193, 0x5410U;
	st.local.v2.b32 	[%rd107+40], {%r22197, %r22190};
	cvt.u32.u16 	%r22198, %rs22272;
	cvt.u32.u16 	%r22199, %rs22273;
	prmt.b32 	%r22200, %r22199, %r22198, 0x3340U;
	cvt.u32.u16 	%r22201, %rs22274;
	cvt.u32.u16 	%r22202, %rs22275;
	prmt.b32 	%r22203, %r22202, %r22201, 0x3340U;
	prmt.b32 	%r22204, %r22203, %r22200, 0x5410U;
	cvt.u32.u16 	%r22205, %rs22276;
	cvt.u32.u16 	%r22206, %rs22277;
	prmt.b32 	%r22207, %r22206, %r22205, 0x3340U;
	cvt.u32.u16 	%r22208, %rs22278;
	cvt.u32.u16 	%r22209, %rs22279;
	prmt.b32 	%r22210, %r22209, %r22208, 0x3340U;
	prmt.b32 	%r22211, %r22210, %r22207, 0x5410U;
	st.local.v2.b32 	[%rd107+48], {%r22211, %r22204};
	st.local.v2.u8 	[%rd107+56], {%rs22271, %rs22270};
	st.local.u32 	[%rd107+60], %r33420;
	st.local.f64 	[%rd107+64], %fd477;
	setp.ne.s32 	%p542, %r18042, 0;
	@%p542 bra 	$L__BB1_448;
	st.local.u32 	[%rd107], %r33240;
	st.local.v2.b32 	[%rd107+8], {%r810, %r811};
	bfe.u32 	%r22212, %r814, 8, 8;
	bfe.u32 	%r22213, %r814, 0, 8;
	prmt.b32 	%r22224, %r22213, %r22212, 0x3340U;
	prmt.b32 	%r22225, %r22224, %r22001, 0x5410U;
	st.local.v2.b32 	[%rd107+16], {%r22225, %r21998};
	st.local.v2.b32 	[%rd107+24], {%r22017, %r22010};
	st.local.v2.b32 	[%rd107+32], {%r22031, %r22024};
	st.local.v2.b32 	[%rd107+40], {%r22045, %r22038};
	st.local.v2.b32 	[%rd107+48], {%r22059, %r22052};
	mov.b32 	{%rs17534, %rs17535}, %r817;
	st.local.v2.u8 	[%rd107+56], {%rs17534, %rs17535};
	st.local.u32 	[%rd107+60], %r33239;
	st.local.f64 	[%rd107+64], %fd439;
	mov.f64 	%fd477, %fd439;
	mov.u32 	%r33420, %r33239;
	mov.u16 	%rs22270, %rs20233;
	mov.u16 	%rs22271, %rs20234;
	mov.u16 	%rs22272, %rs20235;
	mov.u16 	%rs22273, %rs20236;
	mov.u16 	%rs22274, %rs20237;
	mov.u16 	%rs22275, %rs20238;
	mov.u16 	%rs22276, %rs20239;
	mov.u16 	%rs22277, %rs20240;
	mov.u16 	%rs22278, %rs20241;
	mov.u16 	%rs22279, %rs20242;
	mov.u16 	%rs22280, %rs20243;
	mov.u16 	%rs22281, %rs20244;
	mov.u16 	%rs22282, %rs20245;
	mov.u16 	%rs22283, %rs20246;
	mov.u16 	%rs22284, %rs20247;
	mov.u16 	%rs22285, %rs20248;
	mov.u16 	%rs22286, %rs20249;
	mov.u16 	%rs22287, %rs20250;
	mov.u16 	%rs22288, %rs20251;
	mov.u16 	%rs22289, %rs20252;
	mov.u16 	%rs22290, %rs20253;
	mov.u16 	%rs22291, %rs20254;
	mov.u16 	%rs22292, %rs20255;
	mov.u16 	%rs22293, %rs20256;
	mov.u16 	%rs22294, %rs20257;
	mov.u16 	%rs22295, %rs20258;
	mov.u16 	%rs22296, %rs20259;
	mov.u16 	%rs22297, %rs20260;
	mov.u16 	%rs22298, %rs20261;
	mov.u16 	%rs22299, %rs20262;
	mov.u16 	%rs22300, %rs20263;
	mov.u16 	%rs22301, %rs20264;
	mov.u16 	%rs22302, %rs20265;
	mov.u16 	%rs22303, %rs20266;
	mov.u16 	%rs22304, %rs20267;
	mov.u16 	%rs22305, %rs20268;
	mov.u16 	%rs22306, %rs20269;
	mov.u16 	%rs22307, %rs20270;
	mov.u16 	%rs22308, %rs20271;
	mov.u16 	%rs22309, %rs20272;
	mov.u16 	%rs22310, %rs20273;
	mov.u16 	%rs22311, %rs20274;
	mov.u16 	%rs22312, %rs20275;
	mov.u16 	%rs22313, %rs20276;
	mov.u16 	%rs22314, %rs20277;
	mov.u16 	%rs22315, %rs20278;
	mov.u16 	%rs22316, %rs20279;
	mov.u16 	%rs22317, %rs20280;
	mov.u16 	%rs22318, %rs20281;
	mov.u16 	%rs22319, %rs20282;
	mov.u32 	%r33301, %r33240;
$L__BB1_448:
	mov.u32 	%r33421, %r33301;
	bra.uni 	$L__BB1_633;
$L__BB1_449:
	mov.b32 	%r22556, 450;
	// begin inline asm
	nanosleep.u32 %r22556;
	// end inline asm
$L__BB1_450:
	mov.u32 	%r22558, %tid.x;
	not.b32 	%r22559, %r22558;
	mov.u32 	%r22560, %ctaid.x;
	add.s32 	%r22561, %r22560, %r22559;
	mul.wide.s32 	%rd2372, %r22561, 4;
$L__BB1_451:
	ld.local.u64 	%rd2371, [%rd128];
	add.s64 	%rd2373, %rd2371, %rd2372;
	add.s64 	%rd2370, %rd2373, 128;
	// begin inline asm
	ld.relaxed.gpu.u32 %r33357, [%rd2370];
	// end inline asm
	membar.gl;
	setp.eq.s32 	%p545, %r33357, 99;
	mov.b32 	%r22562, -1;
	vote.sync.any.pred 	%p546, %p545, %r22562;
	@%p546 bra 	$L__BB1_451;
	mov.b16 	%rs20996, 0;
	mov.b32 	%r33302, 0;
	mov.f64 	%fd453, 0d0000000000000000;
	setp.eq.s32 	%p547, %r33357, 101;
	@%p547 bra 	$L__BB1_455;
	setp.ne.s32 	%p548, %r33357, 100;
	@%p548 bra 	$L__BB1_456;
	mov.u32 	%r22571, %tid.x;
	not.b32 	%r22572, %r22571;
	mov.u32 	%r22573, %ctaid.x;
	add.s32 	%r22574, %r22573, %r22572;
	ld.local.u64 	%rd2456, [%rd128+8];
	mul.wide.s32 	%rd2457, %r22574, 72;
	add.s64 	%rd2458, %rd2456, %rd2457;
	add.s64 	%rd2439, %rd2458, 2304;
	// begin inline asm
	ld.cg.u64 %rd2438, [%rd2439];
	// end inline asm
	add.s64 	%rd2441, %rd2458, 2312;
	// begin inline asm
	ld.cg.u64 %rd2440, [%rd2441];
	// end inline asm
	add.s64 	%rd2443, %rd2458, 2320;
	// begin inline asm
	ld.cg.u64 %rd2442, [%rd2443];
	// end inline asm
	add.s64 	%rd2445, %rd2458, 2328;
	// begin inline asm
	ld.cg.u64 %rd2444, [%rd2445];
	// end inline asm
	add.s64 	%rd2447, %rd2458, 2336;
	// begin inline asm
	ld.cg.u64 %rd2446, [%rd2447];
	// end inline asm
	add.s64 	%rd2449, %rd2458, 2344;
	// begin inline asm
	ld.cg.u64 %rd2448, [%rd2449];
	// end inline asm
	add.s64 	%rd2451, %rd2458, 2352;
	// begin inline asm
	ld.cg.u64 %rd2450, [%rd2451];
	// end inline asm
	add.s64 	%rd2453, %rd2458, 2360;
	// begin inline asm
	ld.cg.u64 %rd2452, [%rd2453];
	// end inline asm
	mov.b64 	{%r22575, %r33302}, %rd2452;
	add.s64 	%rd2455, %rd2458, 2368;
	// begin inline asm
	ld.cg.u64 %rd2454, [%rd2455];
	// end inline asm
	cvt.u32.u64 	%r33303, %rd2438;
	cvt.u16.u64 	%rs20996, %rd2440;
	shr.u64 	%rd2459, %rd2440, 8;
	cvt.u16.u64 	%rs20995, %rd2459;
	shr.u64 	%rd2460, %rd2440, 16;
	cvt.u16.u64 	%rs20994, %rd2460;
	shr.u64 	%rd2461, %rd2440, 24;
	cvt.u16.u64 	%rs20993, %rd2461;
	shr.u64 	%rd2462, %rd2440, 32;
	cvt.u16.u64 	%rs20992, %rd2462;
	shr.u64 	%rd2463, %rd2440, 40;
	cvt.u16.u64 	%rs20991, %rd2463;
	shr.u64 	%rd2464, %rd2440, 48;
	cvt.u16.u64 	%rs20990, %rd2464;
	shr.u64 	%rd2465, %rd2440, 56;
	cvt.u16.u64 	%rs20989, %rd2465;
	cvt.u16.u64 	%rs20988, %rd2442;
	shr.u64 	%rd2466, %rd2442, 8;
	cvt.u16.u64 	%rs20987, %rd2466;
	shr.u64 	%rd2467, %rd2442, 16;
	cvt.u16.u64 	%rs20986, %rd2467;
	shr.u64 	%rd2468, %rd2442, 24;
	cvt.u16.u64 	%rs20985, %rd2468;
	shr.u64 	%rd2469, %rd2442, 32;
	cvt.u16.u64 	%rs20984, %rd2469;
	shr.u64 	%rd2470, %rd2442, 40;
	cvt.u16.u64 	%rs20983, %rd2470;
	shr.u64 	%rd2471, %rd2442, 48;
	cvt.u16.u64 	%rs20982, %rd2471;
	shr.u64 	%rd2472, %rd2442, 56;
	cvt.u16.u64 	%rs20981, %rd2472;
	cvt.u16.u64 	%rs20980, %rd2444;
	shr.u64 	%rd2473, %rd2444, 8;
	cvt.u16.u64 	%rs20979, %rd2473;
	shr.u64 	%rd2474, %rd2444, 16;
	cvt.u16.u64 	%rs20978, %rd2474;
	shr.u64 	%rd2475, %rd2444, 24;
	cvt.u16.u64 	%rs20977, %rd2475;
	shr.u64 	%rd2476, %rd2444, 32;
	cvt.u16.u64 	%rs20976, %rd2476;
	shr.u64 	%rd2477, %rd2444, 40;
	cvt.u16.u64 	%rs20975, %rd2477;
	shr.u64 	%rd2478, %rd2444, 48;
	cvt.u16.u64 	%rs20974, %rd2478;
	shr.u64 	%rd2479, %rd2444, 56;
	cvt.u16.u64 	%rs20973, %rd2479;
	cvt.u16.u64 	%rs20972, %rd2446;
	shr.u64 	%rd2480, %rd2446, 8;
	cvt.u16.u64 	%rs20971, %rd2480;
	shr.u64 	%rd2481, %rd2446, 16;
	cvt.u16.u64 	%rs20970, %rd2481;
	shr.u64 	%rd2482, %rd2446, 24;
	cvt.u16.u64 	%rs20969, %rd2482;
	shr.u64 	%rd2483, %rd2446, 32;
	cvt.u16.u64 	%rs20968, %rd2483;
	shr.u64 	%rd2484, %rd2446, 40;
	cvt.u16.u64 	%rs20967, %rd2484;
	shr.u64 	%rd2485, %rd2446, 48;
	cvt.u16.u64 	%rs20966, %rd2485;
	shr.u64 	%rd2486, %rd2446, 56;
	cvt.u16.u64 	%rs20965, %rd2486;
	cvt.u16.u64 	%rs20964, %rd2448;
	shr.u64 	%rd2487, %rd2448, 8;
	cvt.u16.u64 	%rs20963, %rd2487;
	shr.u64 	%rd2488, %rd2448, 16;
	cvt.u16.u64 	%rs20962, %rd2488;
	shr.u64 	%rd2489, %rd2448, 24;
	cvt.u16.u64 	%rs20961, %rd2489;
	shr.u64 	%rd2490, %rd2448, 32;
	cvt.u16.u64 	%rs20960, %rd2490;
	shr.u64 	%rd2491, %rd2448, 40;
	cvt.u16.u64 	%rs20959, %rd2491;
	shr.u64 	%rd2492, %rd2448, 48;
	cvt.u16.u64 	%rs20958, %rd2492;
	shr.u64 	%rd2493, %rd2448, 56;
	cvt.u16.u64 	%rs20957, %rd2493;
	cvt.u16.u64 	%rs20956, %rd2450;
	shr.u64 	%rd2494, %rd2450, 8;
	cvt.u16.u64 	%rs20955, %rd2494;
	shr.u64 	%rd2495, %rd2450, 16;
	cvt.u16.u64 	%rs20954, %rd2495;
	shr.u64 	%rd2496, %rd2450, 24;
	cvt.u16.u64 	%rs20953, %rd2496;
	shr.u64 	%rd2497, %rd2450, 32;
	cvt.u16.u64 	%rs20952, %rd2497;
	shr.u64 	%rd2498, %rd2450, 40;
	cvt.u16.u64 	%rs20951, %rd2498;
	shr.u64 	%rd2499, %rd2450, 48;
	cvt.u16.u64 	%rs20950, %rd2499;
	shr.u64 	%rd2500, %rd2450, 56;
	cvt.u16.u64 	%rs20949, %rd2500;
	cvt.u16.u64 	%rs20948, %rd2452;
	shr.u64 	%rd2501, %rd2452, 8;
	cvt.u16.u64 	%rs20947, %rd2501;
	mov.b64 	%fd453, %rd2454;
	bra.uni 	$L__BB1_456;
$L__BB1_455:
	mov.u32 	%r22566, %tid.x;
	not.b32 	%r22567, %r22566;
	mov.u32 	%r22568, %ctaid.x;
	add.s32 	%r22569, %r22568, %r22567;
	ld.local.u64 	%rd2392, [%rd128+16];
	mul.wide.s32 	%rd2393, %r22569, 72;
	add.s64 	%rd2394, %rd2392, %rd2393;
	add.s64 	%rd2375, %rd2394, 2304;
	// begin inline asm
	ld.cg.u64 %rd2374, [%rd2375];
	// end inline asm
	add.s64 	%rd2377, %rd2394, 2312;
	// begin inline asm
	ld.cg.u64 %rd2376, [%rd2377];
	// end inline asm
	add.s64 	%rd2379, %rd2394, 2320;
	// begin inline asm
	ld.cg.u64 %rd2378, [%rd2379];
	// end inline asm
	add.s64 	%rd2381, %rd2394, 2328;
	// begin inline asm
	ld.cg.u64 %rd2380, [%rd2381];
	// end inline asm
	add.s64 	%rd2383, %rd2394, 2336;
	// begin inline asm
	ld.cg.u64 %rd2382, [%rd2383];
	// end inline asm
	add.s64 	%rd2385, %rd2394, 2344;
	// begin inline asm
	ld.cg.u64 %rd2384, [%rd2385];
	// end inline asm
	add.s64 	%rd2387, %rd2394, 2352;
	// begin inline asm
	ld.cg.u64 %rd2386, [%rd2387];
	// end inline asm
	add.s64 	%rd2389, %rd2394, 2360;
	// begin inline asm
	ld.cg.u64 %rd2388, [%rd2389];
	// end inline asm
	mov.b64 	{%r22570, %r33302}, %rd2388;
	add.s64 	%rd2391, %rd2394, 2368;
	// begin inline asm
	ld.cg.u64 %rd2390, [%rd2391];
	// end inline asm
	cvt.u32.u64 	%r33303, %rd2374;
	cvt.u16.u64 	%rs20996, %rd2376;
	shr.u64 	%rd2395, %rd2376, 8;
	cvt.u16.u64 	%rs20995, %rd2395;
	shr.u64 	%rd2396, %rd2376, 16;
	cvt.u16.u64 	%rs20994, %rd2396;
	shr.u64 	%rd2397, %rd2376, 24;
	cvt.u16.u64 	%rs20993, %rd2397;
	shr.u64 	%rd2398, %rd2376, 32;
	cvt.u16.u64 	%rs20992, %rd2398;
	shr.u64 	%rd2399, %rd2376, 40;
	cvt.u16.u64 	%rs20991, %rd2399;
	shr.u64 	%rd2400, %rd2376, 48;
	cvt.u16.u64 	%rs20990, %rd2400;
	shr.u64 	%rd2401, %rd2376, 56;
	cvt.u16.u64 	%rs20989, %rd2401;
	cvt.u16.u64 	%rs20988, %rd2378;
	shr.u64 	%rd2402, %rd2378, 8;
	cvt.u16.u64 	%rs20987, %rd2402;
	shr.u64 	%rd2403, %rd2378, 16;
	cvt.u16.u64 	%rs20986, %rd2403;
	shr.u64 	%rd2404, %rd2378, 24;
	cvt.u16.u64 	%rs20985, %rd2404;
	shr.u64 	%rd2405, %rd2378, 32;
	cvt.u16.u64 	%rs20984, %rd2405;
	shr.u64 	%rd2406, %rd2378, 40;
	cvt.u16.u64 	%rs20983, %rd2406;
	shr.u64 	%rd2407, %rd2378, 48;
	cvt.u16.u64 	%rs20982, %rd2407;
	shr.u64 	%rd2408, %rd2378, 56;
	cvt.u16.u64 	%rs20981, %rd2408;
	cvt.u16.u64 	%rs20980, %rd2380;
	shr.u64 	%rd2409, %rd2380, 8;
	cvt.u16.u64 	%rs20979, %rd2409;
	shr.u64 	%rd2410, %rd2380, 16;
	cvt.u16.u64 	%rs20978, %rd2410;
	shr.u64 	%rd2411, %rd2380, 24;
	cvt.u16.u64 	%rs20977, %rd2411;
	shr.u64 	%rd2412, %rd2380, 32;
	cvt.u16.u64 	%rs20976, %rd2412;
	shr.u64 	%rd2413, %rd2380, 40;
	cvt.u16.u64 	%rs20975, %rd2413;
	shr.u64 	%rd2414, %rd2380, 48;
	cvt.u16.u64 	%rs20974, %rd2414;
	shr.u64 	%rd2415, %rd2380, 56;
	cvt.u16.u64 	%rs20973, %rd2415;
	cvt.u16.u64 	%rs20972, %rd2382;
	shr.u64 	%rd2416, %rd2382, 8;
	cvt.u16.u64 	%rs20971, %rd2416;
	shr.u64 	%rd2417, %rd2382, 16;
	cvt.u16.u64 	%rs20970, %rd2417;
	shr.u64 	%rd2418, %rd2382, 24;
	cvt.u16.u64 	%rs20969, %rd2418;
	shr.u64 	%rd2419, %rd2382, 32;
	cvt.u16.u64 	%rs20968, %rd2419;
	shr.u64 	%rd2420, %rd2382, 40;
	cvt.u16.u64 	%rs20967, %rd2420;
	shr.u64 	%rd2421, %rd2382, 48;
	cvt.u16.u64 	%rs20966, %rd2421;
	shr.u64 	%rd2422, %rd2382, 56;
	cvt.u16.u64 	%rs20965, %rd2422;
	cvt.u16.u64 	%rs20964, %rd2384;
	shr.u64 	%rd2423, %rd2384, 8;
	cvt.u16.u64 	%rs20963, %rd2423;
	shr.u64 	%rd2424, %rd2384, 16;
	cvt.u16.u64 	%rs20962, %rd2424;
	shr.u64 	%rd2425, %rd2384, 24;
	cvt.u16.u64 	%rs20961, %rd2425;
	shr.u64 	%rd2426, %rd2384, 32;
	cvt.u16.u64 	%rs20960, %rd2426;
	shr.u64 	%rd2427, %rd2384, 40;
	cvt.u16.u64 	%rs20959, %rd2427;
	shr.u64 	%rd2428, %rd2384, 48;
	cvt.u16.u64 	%rs20958, %rd2428;
	shr.u64 	%rd2429, %rd2384, 56;
	cvt.u16.u64 	%rs20957, %rd2429;
	cvt.u16.u64 	%rs20956, %rd2386;
	shr.u64 	%rd2430, %rd2386, 8;
	cvt.u16.u64 	%rs20955, %rd2430;
	shr.u64 	%rd2431, %rd2386, 16;
	cvt.u16.u64 	%rs20954, %rd2431;
	shr.u64 	%rd2432, %rd2386, 24;
	cvt.u16.u64 	%rs20953, %rd2432;
	shr.u64 	%rd2433, %rd2386, 32;
	cvt.u16.u64 	%rs20952, %rd2433;
	shr.u64 	%rd2434, %rd2386, 40;
	cvt.u16.u64 	%rs20951, %rd2434;
	shr.u64 	%rd2435, %rd2386, 48;
	cvt.u16.u64 	%rs20950, %rd2435;
	shr.u64 	%rd2436, %rd2386, 56;
	cvt.u16.u64 	%rs20949, %rd2436;
	cvt.u16.u64 	%rs20948, %rd2388;
	shr.u64 	%rd2437, %rd2388, 8;
	cvt.u16.u64 	%rs20947, %rd2437;
	mov.b64 	%fd453, %rd2390;
$L__BB1_456:
	mov.b32 	%r22666, -1;
	vote.sync.ballot.b32 	%r22667, %p547, %r22666;
	// begin inline asm
	mov.u32 %r22576, %lanemask_ge;
	// end inline asm
	and.b32  	%r22668, %r22667, %r22576;
	or.b32  	%r22669, %r22668, -2147483648;
	add.s32 	%r22670, %r22669, -1;
	not.b32 	%r22671, %r22669;
	and.b32  	%r22672, %r22671, %r22670;
	popc.b32 	%r843, %r22672;
	cvt.u32.u16 	%r22673, %rs20996;
	and.b32  	%r22674, %r22673, 255;
	and.b16  	%rs17552, %rs20995, 255;
	mul.wide.u16 	%r22675, %rs17552, 256;
	or.b32  	%r22676, %r22675, %r22674;
	cvt.u32.u16 	%r22677, %rs20994;
	shl.b32 	%r22678, %r22677, 16;
	and.b32  	%r22679, %r22678, 16711680;
	or.b32  	%r22680, %r22676, %r22679;
	cvt.u32.u16 	%r22681, %rs20993;
	shl.b32 	%r22682, %r22681, 24;
	or.b32  	%r22588, %r22680, %r22682;
	cvt.u32.u16 	%r22683, %rs20992;
	and.b32  	%r22684, %r22683, 255;
	and.b16  	%rs17553, %rs20991, 255;
	mul.wide.u16 	%r22685, %rs17553, 256;
	or.b32  	%r22686, %r22685, %r22684;
	cvt.u32.u16 	%r22687, %rs20990;
	shl.b32 	%r22688, %r22687, 16;
	and.b32  	%r22689, %r22688, 16711680;
	or.b32  	%r22690, %r22686, %r22689;
	cvt.u32.u16 	%r22691, %rs20989;
	shl.b32 	%r22692, %r22691, 24;
	or.b32  	%r22593, %r22690, %r22692;
	cvt.u32.u16 	%r22693, %rs20988;
	and.b32  	%r22694, %r22693, 255;
	and.b16  	%rs17554, %rs20987, 255;
	mul.wide.u16 	%r22695, %rs17554, 256;
	or.b32  	%r22696, %r22695, %r22694;
	cvt.u32.u16 	%r22697, %rs20986;
	shl.b32 	%r22698, %r22697, 16;
	and.b32  	%r22699, %r22698, 16711680;
	or.b32  	%r22700, %r22696, %r22699;
	cvt.u32.u16 	%r22701, %rs20985;
	shl.b32 	%r22702, %r22701, 24;
	or.b32  	%r22598, %r22700, %r22702;
	cvt.u32.u16 	%r22703, %rs20984;
	and.b32  	%r22704, %r22703, 255;
	and.b16  	%rs17555, %rs20983, 255;
	mul.wide.u16 	%r22705, %rs17555, 256;
	or.b32  	%r22706, %r22705, %r22704;
	cvt.u32.u16 	%r22707, %rs20982;
	shl.b32 	%r22708, %r22707, 16;
	and.b32  	%r22709, %r22708, 16711680;
	or.b32  	%r22710, %r22706, %r22709;
	cvt.u32.u16 	%r22711, %rs20981;
	shl.b32 	%r22712, %r22711, 24;
	or.b32  	%r22603, %r22710, %r22712;
	cvt.u32.u16 	%r22713, %rs20980;
	and.b32  	%r22714, %r22713, 255;
	and.b16  	%rs17556, %rs20979, 255;
	mul.wide.u16 	%r22715, %rs17556, 256;
	or.b32  	%r22716, %r22715, %r22714;
	cvt.u32.u16 	%r22717, %rs20978;
	shl.b32 	%r22718, %r22717, 16;
	and.b32  	%r22719, %r22718, 16711680;
	or.b32  	%r22720, %r22716, %r22719;
	cvt.u32.u16 	%r22721, %rs20977;
	shl.b32 	%r22722, %r22721, 24;
	or.b32  	%r22608, %r22720, %r22722;
	cvt.u32.u16 	%r22723, %rs20976;
	and.b32  	%r22724, %r22723, 255;
	and.b16  	%rs17557, %rs20975, 255;
	mul.wide.u16 	%r22725, %rs17557, 256;
	or.b32  	%r22726, %r22725, %r22724;
	cvt.u32.u16 	%r22727, %rs20974;
	shl.b32 	%r22728, %r22727, 16;
	and.b32  	%r22729, %r22728, 16711680;
	or.b32  	%r22730, %r22726, %r22729;
	cvt.u32.u16 	%r22731, %rs20973;
	shl.b32 	%r22732, %r22731, 24;
	or.b32  	%r22613, %r22730, %r22732;
	cvt.u32.u16 	%r22733, %rs20972;
	and.b32  	%r22734, %r22733, 255;
	and.b16  	%rs17558, %rs20971, 255;
	mul.wide.u16 	%r22735, %rs17558, 256;
	or.b32  	%r22736, %r22735, %r22734;
	cvt.u32.u16 	%r22737, %rs20970;
	shl.b32 	%r22738, %r22737, 16;
	and.b32  	%r22739, %r22738, 16711680;
	or.b32  	%r22740, %r22736, %r22739;
	cvt.u32.u16 	%r22741, %rs20969;
	shl.b32 	%r22742, %r22741, 24;
	or.b32  	%r22618, %r22740, %r22742;
	cvt.u32.u16 	%r22743, %rs20968;
	and.b32  	%r22744, %r22743, 255;
	and.b16  	%rs17559, %rs20967, 255;
	mul.wide.u16 	%r22745, %rs17559, 256;
	or.b32  	%r22746, %r22745, %r22744;
	cvt.u32.u16 	%r22747, %rs20966;
	shl.b32 	%r22748, %r22747, 16;
	and.b32  	%r22749, %r22748, 16711680;
	or.b32  	%r22750, %r22746, %r22749;
	cvt.u32.u16 	%r22751, %rs20965;
	shl.b32 	%r22752, %r22751, 24;
	or.b32  	%r22623, %r22750, %r22752;
	cvt.u32.u16 	%r22753, %rs20964;
	and.b32  	%r22754, %r22753, 255;
	and.b16  	%rs17560, %rs20963, 255;
	mul.wide.u16 	%r22755, %rs17560, 256;
	or.b32  	%r22756, %r22755, %r22754;
	cvt.u32.u16 	%r22757, %rs20962;
	shl.b32 	%r22758, %r22757, 16;
	and.b32  	%r22759, %r22758, 16711680;
	or.b32  	%r22760, %r22756, %r22759;
	cvt.u32.u16 	%r22761, %rs20961;
	shl.b32 	%r22762, %r22761, 24;
	or.b32  	%r22628, %r22760, %r22762;
	cvt.u32.u16 	%r22763, %rs20960;
	and.b32  	%r22764, %r22763, 255;
	and.b16  	%rs17561, %rs20959, 255;
	mul.wide.u16 	%r22765, %rs17561, 256;
	or.b32  	%r22766, %r22765, %r22764;
	cvt.u32.u16 	%r22767, %rs20958;
	shl.b32 	%r22768, %r22767, 16;
	and.b32  	%r22769, %r22768, 16711680;
	or.b32  	%r22770, %r22766, %r22769;
	cvt.u32.u16 	%r22771, %rs20957;
	shl.b32 	%r22772, %r22771, 24;
	or.b32  	%r22633, %r22770, %r22772;
	cvt.u32.u16 	%r22773, %rs20956;
	and.b32  	%r22774, %r22773, 255;
	and.b16  	%rs17562, %rs20955, 255;
	mul.wide.u16 	%r22775, %rs17562, 256;
	or.b32  	%r22776, %r22775, %r22774;
	cvt.u32.u16 	%r22777, %rs20954;
	shl.b32 	%r22778, %r22777, 16;
	and.b32  	%r22779, %r22778, 16711680;
	or.b32  	%r22780, %r22776, %r22779;
	cvt.u32.u16 	%r22781, %rs20953;
	shl.b32 	%r22782, %r22781, 24;
	or.b32  	%r22638, %r22780, %r22782;
	cvt.u32.u16 	%r22783, %rs20952;
	and.b32  	%r22784, %r22783, 255;
	and.b16  	%rs17563, %rs20951, 255;
	mul.wide.u16 	%r22785, %rs17563, 256;
	or.b32  	%r22786, %r22785, %r22784;
	cvt.u32.u16 	%r22787, %rs20950;
	shl.b32 	%r22788, %r22787, 16;
	and.b32  	%r22789, %r22788, 16711680;
	or.b32  	%r22790, %r22786, %r22789;
	cvt.u32.u16 	%r22791, %rs20949;
	shl.b32 	%r22792, %r22791, 24;
	or.b32  	%r22643, %r22790, %r22792;
	cvt.u32.u16 	%r22793, %rs20948;
	and.b32  	%r22794, %r22793, 255;
	and.b16  	%rs17564, %rs20947, 255;
	mul.wide.u16 	%r22795, %rs17564, 256;
	or.b32  	%r22648, %r22795, %r22794;
	mov.b32 	%r22664, 1;
	// begin inline asm
	shfl.sync.down.b32 %r22577, %r33303, %r22664, %r843, %r22666;
	// end inline asm
	// begin inline asm
	shfl.sync.down.b32 %r22582, %r22583, %r22664, %r843, %r22666;
	// end inline asm
	// begin inline asm
	shfl.sync.down.b32 %r22587, %r22588, %r22664, %r843, %r22666;
	// end inline asm
	// begin inline asm
	shfl.sync.down.b32 %r22592, %r22593, %r22664, %r843, %r22666;
	// end inline asm
	// begin inline asm
	shfl.sync.down.b32 %r22597, %r22598, %r22664, %r843, %r22666;
	// end inline asm
	// begin inline asm
	shfl.sync.down.b32 %r22602, %r22603, %r22664, %r843, %r22666;
	// end inline asm
	// begin inline asm
	shfl.sync.down.b32 %r22607, %r22608, %r22664, %r843, %r22666;
	// end inline asm
	// begin inline asm
	shfl.sync.down.b32 %r22612, %r22613, %r22664, %r843, %r22666;
	// end inline asm
	// begin inline asm
	shfl.sync.down.b32 %r22617, %r22618, %r22664, %r843, %r22666;
	// end inline asm
	// begin inline asm
	shfl.sync.down.b32 %r22622, %r22623, %r22664, %r843, %r22666;
	// end inline asm
	// begin inline asm
	shfl.sync.down.b32 %r22627, %r22628, %r22664, %r843, %r22666;
	// end inline asm
	// begin inline asm
	shfl.sync.down.b32 %r22632, %r22633, %r22664, %r843, %r22666;
	// end inline asm
	// begin inline asm
	shfl.sync.down.b32 %r22637, %r22638, %r22664, %r843, %r22666;
	// end inline asm
	// begin inline asm
	shfl.sync.down.b32 %r22642, %r22643, %r22664, %r843, %r22666;
	// end inline asm
	// begin inline asm
	shfl.sync.down.b32 %r22647, %r22648, %r22664, %r843, %r22666;
	// end inline asm
	// begin inline asm
	shfl.sync.down.b32 %r22652, %r33302, %r22664, %r843, %r22666;
	// end inline asm
	mov.b64 	%rd2502, %fd453;
	mov.b64 	{%r22658, %r22663}, %rd2502;
	// begin inline asm
	shfl.sync.down.b32 %r22657, %r22658, %r22664, %r843, %r22666;
	// end inline asm
	// begin inline asm
	shfl.sync.down.b32 %r22662, %r22663, %r22664, %r843, %r22666;
	// end inline asm
	setp.ge.s32 	%p551, %r18042, %r843;
	@%p551 bra 	$L__BB1_470;
	add.u64 	%rd2504, %SPL, 0;
	add.u64 	%rd2506, %SPL, 72;
	shr.u32 	%r22796, %r22647, 8;
	cvt.u16.u32 	%rs17565, %r22796;
	cvt.u16.u32 	%rs17566, %r22647;
	cvt.u16.u32 	%rs20997, %r22587;
	mov.b64 	%rd2507, {%r22657, %r22662};
	mov.b64 	%fd91, %rd2507;
	st.local.u32 	[%rd2504], %r33303;
	add.s64 	%rd165, %rd2504, 8;
	cvt.u32.u16 	%r22797, %rs20989;
	cvt.u32.u16 	%r22798, %rs20990;
	prmt.b32 	%r22799, %r22798, %r22797, 0x3340U;
	cvt.u32.u16 	%r22800, %rs20991;
	cvt.u32.u16 	%r22801, %rs20992;
	prmt.b32 	%r22802, %r22801, %r22800, 0x3340U;
	prmt.b32 	%r22803, %r22802, %r22799, 0x5410U;
	cvt.u32.u16 	%r22804, %rs20993;
	cvt.u32.u16 	%r22805, %rs20994;
	prmt.b32 	%r22806, %r22805, %r22804, 0x3340U;
	cvt.u32.u16 	%r22807, %rs20995;
	cvt.u32.u16 	%r22808, %rs20996;
	prmt.b32 	%r22809, %r22808, %r22807, 0x3340U;
	prmt.b32 	%r22810, %r22809, %r22806, 0x5410U;
	st.local.v2.b32 	[%rd2504+8], {%r22810, %r22803};
	cvt.u32.u16 	%r22811, %rs20981;
	cvt.u32.u16 	%r22812, %rs20982;
	prmt.b32 	%r22813, %r22812, %r22811, 0x3340U;
	cvt.u32.u16 	%r22814, %rs20983;
	cvt.u32.u16 	%r22815, %rs20984;
	prmt.b32 	%r22816, %r22815, %r22814, 0x3340U;
	prmt.b32 	%r22817, %r22816, %r22813, 0x5410U;
	cvt.u32.u16 	%r22818, %rs20985;
	cvt.u32.u16 	%r22819, %rs20986;
	prmt.b32 	%r22820, %r22819, %r22818, 0x3340U;
	cvt.u32.u16 	%r22821, %rs20987;
	cvt.u32.u16 	%r22822, %rs20988;
	prmt.b32 	%r22823, %r22822, %r22821, 0x3340U;
	prmt.b32 	%r22824, %r22823, %r22820, 0x5410U;
	st.local.v2.b32 	[%rd2504+16], {%r22824, %r22817};
	cvt.u32.u16 	%r22825, %rs20973;
	cvt.u32.u16 	%r22826, %rs20974;
	prmt.b32 	%r22827, %r22826, %r22825, 0x3340U;
	cvt.u32.u16 	%r22828, %rs20975;
	cvt.u32.u16 	%r22829, %rs20976;
	prmt.b32 	%r22830, %r22829, %r22828, 0x3340U;
	prmt.b32 	%r22831, %r22830, %r22827, 0x5410U;
	cvt.u32.u16 	%r22832, %rs20977;
	cvt.u32.u16 	%r22833, %rs20978;
	prmt.b32 	%r22834, %r22833, %r22832, 0x3340U;
	cvt.u32.u16 	%r22835, %rs20979;
	cvt.u32.u16 	%r22836, %rs20980;
	prmt.b32 	%r22837, %r22836, %r22835, 0x3340U;
	prmt.b32 	%r22838, %r22837, %r22834, 0x5410U;
	st.local.v2.b32 	[%rd2504+24], {%r22838, %r22831};
	cvt.u32.u16 	%r22839, %rs20965;
	cvt.u32.u16 	%r22840, %rs20966;
	prmt.b32 	%r22841, %r22840, %r22839, 0x3340U;
	cvt.u32.u16 	%r22842, %rs20967;
	cvt.u32.u16 	%r22843, %rs20968;
	prmt.b32 	%r22844, %r22843, %r22842, 0x3340U;
	prmt.b32 	%r22845, %r22844, %r22841, 0x5410U;
	cvt.u32.u16 	%r22846, %rs20969;
	cvt.u32.u16 	%r22847, %rs20970;
	prmt.b32 	%r22848, %r22847, %r22846, 0x3340U;
	cvt.u32.u16 	%r22849, %rs20971;
	cvt.u32.u16 	%r22850, %rs20972;
	prmt.b32 	%r22851, %r22850, %r22849, 0x3340U;
	prmt.b32 	%r22852, %r22851, %r22848, 0x5410U;
	st.local.v2.b32 	[%rd2504+32], {%r22852, %r22845};
	cvt.u32.u16 	%r22853, %rs20957;
	cvt.u32.u16 	%r22854, %rs20958;
	prmt.b32 	%r22855, %r22854, %r22853, 0x3340U;
	cvt.u32.u16 	%r22856, %rs20959;
	cvt.u32.u16 	%r22857, %rs20960;
	prmt.b32 	%r22858, %r22857, %r22856, 0x3340U;
	prmt.b32 	%r22859, %r22858, %r22855, 0x5410U;
	cvt.u32.u16 	%r22860, %rs20961;
	cvt.u32.u16 	%r22861, %rs20962;
	prmt.b32 	%r22862, %r22861, %r22860, 0x3340U;
	cvt.u32.u16 	%r22863, %rs20963;
	cvt.u32.u16 	%r22864, %rs20964;
	prmt.b32 	%r22865, %r22864, %r22863, 0x3340U;
	prmt.b32 	%r22866, %r22865, %r22862, 0x5410U;
	st.local.v2.b32 	[%rd2504+40], {%r22866, %r22859};
	cvt.u32.u16 	%r22867, %rs20949;
	cvt.u32.u16 	%r22868, %rs20950;
	prmt.b32 	%r22869, %r22868, %r22867, 0x3340U;
	cvt.u32.u16 	%r22870, %rs20951;
	cvt.u32.u16 	%r22871, %rs20952;
	prmt.b32 	%r22872, %r22871, %r22870, 0x3340U;
	prmt.b32 	%r22873, %r22872, %r22869, 0x5410U;
	cvt.u32.u16 	%r22874, %rs20953;
	cvt.u32.u16 	%r22875, %rs20954;
	prmt.b32 	%r22876, %r22875, %r22874, 0x3340U;
	cvt.u32.u16 	%r22877, %rs20955;
	cvt.u32.u16 	%r22878, %rs20956;
	prmt.b32 	%r22879, %r22878, %r22877, 0x3340U;
	prmt.b32 	%r22880, %r22879, %r22876, 0x5410U;
	st.local.v2.b32 	[%rd2504+48], {%r22880, %r22873};
	st.local.v2.u8 	[%rd2504+56], {%rs20948, %rs20947};
	st.local.u32 	[%rd2504+60], %r33302;
	st.local.f64 	[%rd2504+64], %fd453;
	st.local.u32 	[%rd2506], %r22577;
	add.s64 	%rd166, %rd2506, 8;
	st.local.v2.b32 	[%rd2506+8], {%r22587, %r22592};
	st.local.v2.b32 	[%rd2506+16], {%r22597, %r22602};
	st.local.v2.b32 	[%rd2506+24], {%r22607, %r22612};
	st.local.v2.b32 	[%rd2506+32], {%r22617, %r22622};
	st.local.v2.b32 	[%rd2506+40], {%r22627, %r22632};
	st.local.v2.b32 	[%rd2506+48], {%r22637, %r22642};
	st.local.v2.u8 	[%rd2506+56], {%rs17566, %rs17565};
	st.local.u32 	[%rd2506+60], %r22652;
	st.local.v2.u32 	[%rd2506+64], {%r22657, %r22662};
	add.s32 	%r861, %r33303, %r22577;
	setp.ne.s32 	%p552, %r33303, 0;
	@%p552 bra 	$L__BB1_469;
	mov.b16 	%rs17567, 0;
	st.local.u8 	[%rd91], %rs17567;
	add.s32 	%r22882, %r33302, %r22652;
	st.local.u32 	[%rd91+52], %r22882;
	add.f64 	%fd374, %fd453, %fd91;
	st.local.f64 	[%rd91+56], %fd374;
	mov.b32 	%r33304, 0;
$L__BB1_459:
	mov.u32 	%r862, %r33304;
	cvt.u64.u32 	%rd2508, %r862;
	add.s64 	%rd2509, %rd91, %rd2508;
	ld.local.u8 	%rs17568, [%rd2509];
	setp.ne.s16 	%p553, %rs17568, 0;
	add.s32 	%r33304, %r862, 1;
	@%p553 bra 	$L__BB1_459;
	and.b16  	%rs17569, %rs20997, 255;
	setp.eq.s16 	%p554, %rs17569, 0;
	mov.u32 	%r33306, %r862;
	@%p554 bra 	$L__BB1_463;
	mov.b32 	%r33305, 0;
$L__BB1_462:
	add.s32 	%r22884, %r33305, %r862;
	cvt.u64.u32 	%rd2510, %r22884;
	add.s64 	%rd2511, %rd91, %rd2510;
	st.local.u8 	[%rd2511], %rs20997;
	add.s32 	%r865, %r33305, 1;
	add.s32 	%r33306, %r865, %r862;
	cvt.u64.u32 	%rd2512, %r33305;
	add.s64 	%rd2513, %rd166, %rd2512;
	ld.local.u8 	%rs20997, [%rd2513+1];
	setp.ne.s16 	%p555, %rs20997, 0;
	mov.u32 	%r33305, %r865;
	@%p555 bra 	$L__BB1_462;
$L__BB1_463:
	cvt.u64.u32 	%rd2514, %r33306;
	add.s64 	%rd2515, %rd91, %rd2514;
	mov.b16 	%rs17570, 0;
	st.local.u8 	[%rd2515], %rs17570;
	mov.b32 	%r33307, 0;
$L__BB1_464:
	mov.u32 	%r868, %r33307;
	cvt.u64.u32 	%rd2516, %r868;
	add.s64 	%rd2517, %rd91, %rd2516;
	ld.local.u8 	%rs17571, [%rd2517];
	setp.ne.s16 	%p556, %rs17571, 0;
	add.s32 	%r33307, %r868, 1;
	@%p556 bra 	$L__BB1_464;
	and.b16  	%rs17572, %rs20996, 255;
	setp.eq.s16 	%p557, %rs17572, 0;
	mov.u32 	%r33309, %r868;
	@%p557 bra 	$L__BB1_468;
	mov.b32 	%r33308, 0;
$L__BB1_467:
	add.s32 	%r22887, %r33308, %r868;
	cvt.u64.u32 	%rd2518, %r22887;
	add.s64 	%rd2519, %rd91, %rd2518;
	st.local.u8 	[%rd2519], %rs20996;
	add.s32 	%r871, %r33308, 1;
	add.s32 	%r33309, %r871, %r868;
	cvt.u64.u32 	%rd2520, %r33308;
	add.s64 	%rd2521, %rd165, %rd2520;
	ld.local.u8 	%rs20996, [%rd2521+1];
	setp.ne.s16 	%p558, %rs20996, 0;
	mov.u32 	%r33308, %r871;
	@%p558 bra 	$L__BB1_467;
$L__BB1_468:
	cvt.u64.u32 	%rd2522, %r33309;
	add.s64 	%rd2523, %rd91, %rd2522;
	mov.b16 	%rs17573, 0;
	st.local.u8 	[%rd2523], %rs17573;
	ld.local.v2.b32 	{%r22888, %r22889}, [%rd91];
	bfe.u32 	%r22890, %r22888, 0, 8;
	cvt.u16.u32 	%rs20996, %r22890;
	bfe.u32 	%r22891, %r22888, 8, 8;
	cvt.u16.u32 	%rs20995, %r22891;
	bfe.u32 	%r22892, %r22888, 16, 8;
	cvt.u16.u32 	%rs20994, %r22892;
	bfe.u32 	%r22893, %r22888, 24, 8;
	cvt.u16.u32 	%rs20993, %r22893;
	bfe.u32 	%r22894, %r22889, 0, 8;
	cvt.u16.u32 	%rs20992, %r22894;
	bfe.u32 	%r22895, %r22889, 8, 8;
	cvt.u16.u32 	%rs20991, %r22895;
	bfe.u32 	%r22896, %r22889, 16, 8;
	cvt.u16.u32 	%rs20990, %r22896;
	bfe.u32 	%r22897, %r22889, 24, 8;
	cvt.u16.u32 	%rs20989, %r22897;
	ld.local.v2.b32 	{%r22898, %r22899}, [%rd91+8];
	bfe.u32 	%r22900, %r22898, 0, 8;
	cvt.u16.u32 	%rs20988, %r22900;
	bfe.u32 	%r22901, %r22898, 8, 8;
	cvt.u16.u32 	%rs20987, %r22901;
	bfe.u32 	%r22902, %r22898, 16, 8;
	cvt.u16.u32 	%rs20986, %r22902;
	bfe.u32 	%r22903, %r22898, 24, 8;
	cvt.u16.u32 	%rs20985, %r22903;
	bfe.u32 	%r22904, %r22899, 0, 8;
	cvt.u16.u32 	%rs20984, %r22904;
	bfe.u32 	%r22905, %r22899, 8, 8;
	cvt.u16.u32 	%rs20983, %r22905;
	bfe.u32 	%r22906, %r22899, 16, 8;
	cvt.u16.u32 	%rs20982, %r22906;
	bfe.u32 	%r22907, %r22899, 24, 8;
	cvt.u16.u32 	%rs20981, %r22907;
	ld.local.v2.b32 	{%r22908, %r22909}, [%rd91+16];
	bfe.u32 	%r22910, %r22908, 0, 8;
	cvt.u16.u32 	%rs20980, %r22910;
	bfe.u32 	%r22911, %r22908, 8, 8;
	cvt.u16.u32 	%rs20979, %r22911;
	bfe.u32 	%r22912, %r22908, 16, 8;
	cvt.u16.u32 	%rs20978, %r22912;
	bfe.u32 	%r22913, %r22908, 24, 8;
	cvt.u16.u32 	%rs20977, %r22913;
	bfe.u32 	%r22914, %r22909, 0, 8;
	cvt.u16.u32 	%rs20976, %r22914;
	bfe.u32 	%r22915, %r22909, 8, 8;
	cvt.u16.u32 	%rs20975, %r22915;
	bfe.u32 	%r22916, %r22909, 16, 8;
	cvt.u16.u32 	%rs20974, %r22916;
	bfe.u32 	%r22917, %r22909, 24, 8;
	cvt.u16.u32 	%rs20973, %r22917;
	ld.local.v2.b32 	{%r22918, %r22919}, [%rd91+24];
	bfe.u32 	%r22920, %r22918, 0, 8;
	cvt.u16.u32 	%rs20972, %r22920;
	bfe.u32 	%r22921, %r22918, 8, 8;
	cvt.u16.u32 	%rs20971, %r22921;
	bfe.u32 	%r22922, %r22918, 16, 8;
	cvt.u16.u32 	%rs20970, %r22922;
	bfe.u32 	%r22923, %r22918, 24, 8;
	cvt.u16.u32 	%rs20969, %r22923;
	bfe.u32 	%r22924, %r22919, 0, 8;
	cvt.u16.u32 	%rs20968, %r22924;
	bfe.u32 	%r22925, %r22919, 8, 8;
	cvt.u16.u32 	%rs20967, %r22925;
	bfe.u32 	%r22926, %r22919, 16, 8;
	cvt.u16.u32 	%rs20966, %r22926;
	bfe.u32 	%r22927, %r22919, 24, 8;
	cvt.u16.u32 	%rs20965, %r22927;
	ld.local.v2.b32 	{%r22928, %r22929}, [%rd91+32];
	bfe.u32 	%r22930, %r22928, 0, 8;
	cvt.u16.u32 	%rs20964, %r22930;
	bfe.u32 	%r22931, %r22928, 8, 8;
	cvt.u16.u32 	%rs20963, %r22931;
	bfe.u32 	%r22932, %r22928, 16, 8;
	cvt.u16.u32 	%rs20962, %r22932;
	bfe.u32 	%r22933, %r22928, 24, 8;
	cvt.u16.u32 	%rs20961, %r22933;
	bfe.u32 	%r22934, %r22929, 0, 8;
	cvt.u16.u32 	%rs20960, %r22934;
	bfe.u32 	%r22935, %r22929, 8, 8;
	cvt.u16.u32 	%rs20959, %r22935;
	bfe.u32 	%r22936, %r22929, 16, 8;
	cvt.u16.u32 	%rs20958, %r22936;
	bfe.u32 	%r22937, %r22929, 24, 8;
	cvt.u16.u32 	%rs20957, %r22937;
	ld.local.v2.b32 	{%r22938, %r22939}, [%rd91+40];
	bfe.u32 	%r22940, %r22938, 0, 8;
	cvt.u16.u32 	%rs20956, %r22940;
	bfe.u32 	%r22941, %r22938, 8, 8;
	cvt.u16.u32 	%rs20955, %r22941;
	bfe.u32 	%r22942, %r22938, 16, 8;
	cvt.u16.u32 	%rs20954, %r22942;
	bfe.u32 	%r22943, %r22938, 24, 8;
	cvt.u16.u32 	%rs20953, %r22943;
	bfe.u32 	%r22944, %r22939, 0, 8;
	cvt.u16.u32 	%rs20952, %r22944;
	bfe.u32 	%r22945, %r22939, 8, 8;
	cvt.u16.u32 	%rs20951, %r22945;
	bfe.u32 	%r22946, %r22939, 16, 8;
	cvt.u16.u32 	%rs20950, %r22946;
	bfe.u32 	%r22947, %r22939, 24, 8;
	cvt.u16.u32 	%rs20949, %r22947;
	ld.local.v2.u8 	{%rs20948, %rs20947}, [%rd91+48];
	ld.local.u32 	%r33302, [%rd91+52];
	ld.local.f64 	%fd453, [%rd91+56];
$L__BB1_469:
	mov.u32 	%r33303, %r861;
$L__BB1_470:
	cvt.u32.u16 	%r23038, %rs20996;
	and.b32  	%r23039, %r23038, 255;
	and.b16  	%rs17574, %rs20995, 255;
	mul.wide.u16 	%r23040, %rs17574, 256;
	or.b32  	%r23041, %r23040, %r23039;
	cvt.u32.u16 	%r23042, %rs20994;
	shl.b32 	%r23043, %r23042, 16;
	and.b32  	%r23044, %r23043, 16711680;
	or.b32  	%r23045, %r23041, %r23044;
	cvt.u32.u16 	%r23046, %rs20993;
	shl.b32 	%r23047, %r23046, 24;
	or.b32  	%r22959, %r23045, %r23047;
	cvt.u32.u16 	%r23048, %rs20992;
	and.b32  	%r23049, %r23048, 255;
	and.b16  	%rs17575, %rs20991, 255;
	mul.wide.u16 	%r23050, %rs17575, 256;
	or.b32  	%r23051, %r23050, %r23049;
	cvt.u32.u16 	%r23052, %rs20990;
	shl.b32 	%r23053, %r23052, 16;
	and.b32  	%r23054, %r23053, 16711680;
	or.b32  	%r23055, %r23051, %r23054;
	cvt.u32.u16 	%r23056, %rs20989;
	shl.b32 	%r23057, %r23056, 24;
	or.b32  	%r22964, %r23055, %r23057;
	cvt.u32.u16 	%r23058, %rs20988;
	and.b32  	%r23059, %r23058, 255;
	and.b16  	%rs17576, %rs20987, 255;
	mul.wide.u16 	%r23060, %rs17576, 256;
	or.b32  	%r23061, %r23060, %r23059;
	cvt.u32.u16 	%r23062, %rs20986;
	shl.b32 	%r23063, %r23062, 16;
	and.b32  	%r23064, %r23063, 16711680;
	or.b32  	%r23065, %r23061, %r23064;
	cvt.u32.u16 	%r23066, %rs20985;
	shl.b32 	%r23067, %r23066, 24;
	or.b32  	%r22969, %r23065, %r23067;
	cvt.u32.u16 	%r23068, %rs20984;
	and.b32  	%r23069, %r23068, 255;
	and.b16  	%rs17577, %rs20983, 255;
	mul.wide.u16 	%r23070, %rs17577, 256;
	or.b32  	%r23071, %r23070, %r23069;
	cvt.u32.u16 	%r23072, %rs20982;
	shl.b32 	%r23073, %r23072, 16;
	and.b32  	%r23074, %r23073, 16711680;
	or.b32  	%r23075, %r23071, %r23074;
	cvt.u32.u16 	%r23076, %rs20981;
	shl.b32 	%r23077, %r23076, 24;
	or.b32  	%r22974, %r23075, %r23077;
	cvt.u32.u16 	%r23078, %rs20980;
	and.b32  	%r23079, %r23078, 255;
	and.b16  	%rs17578, %rs20979, 255;
	mul.wide.u16 	%r23080, %rs17578, 256;
	or.b32  	%r23081, %r23080, %r23079;
	cvt.u32.u16 	%r23082, %rs20978;
	shl.b32 	%r23083, %r23082, 16;
	and.b32  	%r23084, %r23083, 16711680;
	or.b32  	%r23085, %r23081, %r23084;
	cvt.u32.u16 	%r23086, %rs20977;
	shl.b32 	%r23087, %r23086, 24;
	or.b32  	%r22979, %r23085, %r23087;
	cvt.u32.u16 	%r23088, %rs20976;
	and.b32  	%r23089, %r23088, 255;
	and.b16  	%rs17579, %rs20975, 255;
	mul.wide.u16 	%r23090, %rs17579, 256;
	or.b32  	%r23091, %r23090, %r23089;
	cvt.u32.u16 	%r23092, %rs20974;
	shl.b32 	%r23093, %r23092, 16;
	and.b32  	%r23094, %r23093, 16711680;
	or.b32  	%r23095, %r23091, %r23094;
	cvt.u32.u16 	%r23096, %rs20973;
	shl.b32 	%r23097, %r23096, 24;
	or.b32  	%r22984, %r23095, %r23097;
	cvt.u32.u16 	%r23098, %rs20972;
	and.b32  	%r23099, %r23098, 255;
	and.b16  	%rs17580, %rs20971, 255;
	mul.wide.u16 	%r23100, %rs17580, 256;
	or.b32  	%r23101, %r23100, %r23099;
	cvt.u32.u16 	%r23102, %rs20970;
	shl.b32 	%r23103, %r23102, 16;
	and.b32  	%r23104, %r23103, 16711680;
	or.b32  	%r23105, %r23101, %r23104;
	cvt.u32.u16 	%r23106, %rs20969;
	shl.b32 	%r23107, %r23106, 24;
	or.b32  	%r22989, %r23105, %r23107;
	cvt.u32.u16 	%r23108, %rs20968;
	and.b32  	%r23109, %r23108, 255;
	and.b16  	%rs17581, %rs20967, 255;
	mul.wide.u16 	%r23110, %rs17581, 256;
	or.b32  	%r23111, %r23110, %r23109;
	cvt.u32.u16 	%r23112, %rs20966;
	shl.b32 	%r23113, %r23112, 16;
	and.b32  	%r23114, %r23113, 16711680;
	or.b32  	%r23115, %r23111, %r23114;
	cvt.u32.u16 	%r23116, %rs20965;
	shl.b32 	%r23117, %r23116, 24;
	or.b32  	%r22994, %r23115, %r23117;
	cvt.u32.u16 	%r23118, %rs20964;
	and.b32  	%r23119, %r23118, 255;
	and.b16  	%rs17582, %rs20963, 255;
	mul.wide.u16 	%r23120, %rs17582, 256;
	or.b32  	%r23121, %r23120, %r23119;
	cvt.u32.u16 	%r23122, %rs20962;
	shl.b32 	%r23123, %r23122, 16;
	and.b32  	%r23124, %r23123, 16711680;
	or.b32  	%r23125, %r23121, %r23124;
	cvt.u32.u16 	%r23126, %rs20961;
	shl.b32 	%r23127, %r23126, 24;
	or.b32  	%r22999, %r23125, %r23127;
	cvt.u32.u16 	%r23128, %rs20960;
	and.b32  	%r23129, %r23128, 255;
	and.b16  	%rs17583, %rs20959, 255;
	mul.wide.u16 	%r23130, %rs17583, 256;
	or.b32  	%r23131, %r23130, %r23129;
	cvt.u32.u16 	%r23132, %rs20958;
	shl.b32 	%r23133, %r23132, 16;
	and.b32  	%r23134, %r23133, 16711680;
	or.b32  	%r23135, %r23131, %r23134;
	cvt.u32.u16 	%r23136, %rs20957;
	shl.b32 	%r23137, %r23136, 24;
	or.b32  	%r23004, %r23135, %r23137;
	cvt.u32.u16 	%r23138, %rs20956;
	and.b32  	%r23139, %r23138, 255;
	and.b16  	%rs17584, %rs20955, 255;
	mul.wide.u16 	%r23140, %rs17584, 256;
	or.b32  	%r23141, %r23140, %r23139;
	cvt.u32.u16 	%r23142, %rs20954;
	shl.b32 	%r23143, %r23142, 16;
	and.b32  	%r23144, %r23143, 16711680;
	or.b32  	%r23145, %r23141, %r23144;
	cvt.u32.u16 	%r23146, %rs20953;
	shl.b32 	%r23147, %r23146, 24;
	or.b32  	%r23009, %r23145, %r23147;
	cvt.u32.u16 	%r23148, %rs20952;
	and.b32  	%r23149, %r23148, 255;
	and.b16  	%rs17585, %rs20951, 255;
	mul.wide.u16 	%r23150, %rs17585, 256;
	or.b32  	%r23151, %r23150, %r23149;
	cvt.u32.u16 	%r23152, %rs20950;
	shl.b32 	%r23153, %r23152, 16;
	and.b32  	%r23154, %r23153, 16711680;
	or.b32  	%r23155, %r23151, %r23154;
	cvt.u32.u16 	%r23156, %rs20949;
	shl.b32 	%r23157, %r23156, 24;
	or.b32  	%r23014, %r23155, %r23157;
	cvt.u32.u16 	%r23158, %rs20948;
	and.b32  	%r23159, %r23158, 255;
	and.b16  	%rs17586, %rs20947, 255;
	mul.wide.u16 	%r23160, %rs17586, 256;
	or.b32  	%r23019, %r23160, %r23159;
	mov.b32 	%r23035, 2;
	mov.b32 	%r23037, -1;
	// begin inline asm
	shfl.sync.down.b32 %r22948, %r33303, %r23035, %r843, %r23037;
	// end inline asm
	// begin inline asm
	shfl.sync.down.b32 %r22953, %r22954, %r23035, %r843, %r23037;
	// end inline asm
	// begin inline asm
	shfl.sync.down.b32 %r22958, %r22959, %r23035, %r843, %r23037;
	// end inline asm
	// begin inline asm
	shfl.sync.down.b32 %r22963, %r22964, %r23035, %r843, %r23037;
	// end inline asm
	// begin inline asm
	shfl.sync.down.b32 %r22968, %r22969, %r23035, %r843, %r23037;
	// end inline asm
	// begin inline asm
	shfl.sync.down.b32 %r22973, %r22974, %r23035, %r843, %r23037;
	// end inline asm
	// begin inline asm
	shfl.sync.down.b32 %r22978, %r22979, %r23035, %r843, %r23037;
	// end inline asm
	// begin inline asm
	shfl.sync.down.b32 %r22983, %r22984, %r23035, %r843, %r23037;
	// end inline asm
	// begin inline asm
	shfl.sync.down.b32 %r22988, %r22989, %r23035, %r843, %r23037;
	// end inline asm
	// begin inline asm
	shfl.sync.down.b32 %r22993, %r22994, %r23035, %r843, %r23037;
	// end inline asm
	// begin inline asm
	shfl.sync.down.b32 %r22998, %r22999, %r23035, %r843, %r23037;
	// end inline asm
	// begin inline asm
	shfl.sync.down.b32 %r23003, %r23004, %r23035, %r843, %r23037;
	// end inline asm
	// begin inline asm
	shfl.sync.down.b32 %r23008, %r23009, %r23035, %r843, %r23037;
	// end inline asm
	// begin inline asm
	shfl.sync.down.b32 %r23013, %r23014, %r23035, %r843, %r23037;
	// end inline asm
	// begin inline asm
	shfl.sync.down.b32 %r23018, %r23019, %r23035, %r843, %r23037;
	// end inline asm
	// begin inline asm
	shfl.sync.down.b32 %r23023, %r33302, %r23035, %r843, %r23037;
	// end inline asm
	mov.b64 	%rd2524, %fd453;
	mov.b64 	{%r23029, %r23034}, %rd2524;
	// begin inline asm
	shfl.sync.down.b32 %r23028, %r23029, %r23035, %r843, %r23037;
	// end inline asm
	// begin inline asm
	shfl.sync.down.b32 %r23033, %r23034, %r23035, %r843, %r23037;
	// end inline asm
	add.s32 	%r23161, %r18042, 2;
	setp.gt.s32 	%p559, %r23161, %r843;
	@%p559 bra 	$L__BB1_484;
	add.u64 	%rd2526, %SPL, 0;
	add.u64 	%rd2528, %SPL, 72;
	shr.u32 	%r23162, %r23018, 8;
	cvt.u16.u32 	%rs17587, %r23162;
	cvt.u16.u32 	%rs17588, %r23018;
	cvt.u16.u32 	%rs21099, %r22958;
	mov.b64 	%rd2529, {%r23028, %r23033};
	mov.b64 	%fd95, %rd2529;
	st.local.u32 	[%rd2526], %r33303;
	add.s64 	%rd167, %rd2526, 8;
	cvt.u32.u16 	%r23163, %rs20989;
	cvt.u32.u16 	%r23164, %rs20990;
	prmt.b32 	%r23165, %r23164, %r23163, 0x3340U;
	cvt.u32.u16 	%r23166, %rs20991;
	cvt.u32.u16 	%r23167, %rs20992;
	prmt.b32 	%r23168, %r23167, %r23166, 0x3340U;
	prmt.b32 	%r23169, %r23168, %r23165, 0x5410U;
	cvt.u32.u16 	%r23170, %rs20993;
	cvt.u32.u16 	%r23171, %rs20994;
	prmt.b32 	%r23172, %r23171, %r23170, 0x3340U;
	cvt.u32.u16 	%r23173, %rs20995;
	cvt.u32.u16 	%r23174, %rs20996;
	prmt.b32 	%r23175, %r23174, %r23173, 0x3340U;
	prmt.b32 	%r23176, %r23175, %r23172, 0x5410U;
	st.local.v2.b32 	[%rd2526+8], {%r23176, %r23169};
	cvt.u32.u16 	%r23177, %rs20981;
	cvt.u32.u16 	%r23178, %rs20982;
	prmt.b32 	%r23179, %r23178, %r23177, 0x3340U;
	cvt.u32.u16 	%r23180, %rs20983;
	cvt.u32.u16 	%r23181, %rs20984;
	prmt.b32 	%r23182, %r23181, %r23180, 0x3340U;
	prmt.b32 	%r23183, %r23182, %r23179, 0x5410U;
	cvt.u32.u16 	%r23184, %rs20985;
	cvt.u32.u16 	%r23185, %rs20986;
	prmt.b32 	%r23186, %r23185, %r23184, 0x3340U;
	cvt.u32.u16 	%r23187, %rs20987;
	cvt.u32.u16 	%r23188, %rs20988;
	prmt.b32 	%r23189, %r23188, %r23187, 0x3340U;
	prmt.b32 	%r23190, %r23189, %r23186, 0x5410U;
	st.local.v2.b32 	[%rd2526+16], {%r23190, %r23183};
	cvt.u32.u16 	%r23191, %rs20973;
	cvt.u32.u16 	%r23192, %rs20974;
	prmt.b32 	%r23193, %r23192, %r23191, 0x3340U;
	cvt.u32.u16 	%r23194, %rs20975;
	cvt.u32.u16 	%r23195, %rs20976;
	prmt.b32 	%r23196, %r23195, %r23194, 0x3340U;
	prmt.b32 	%r23197, %r23196, %r23193, 0x5410U;
	cvt.u32.u16 	%r23198, %rs20977;
	cvt.u32.u16 	%r23199, %rs20978;
	prmt.b32 	%r23200, %r23199, %r23198, 0x3340U;
	cvt.u32.u16 	%r23201, %rs20979;
	cvt.u32.u16 	%r23202, %rs20980;
	prmt.b32 	%r23203, %r23202, %r23201, 0x3340U;
	prmt.b32 	%r23204, %r23203, %r23200, 0x5410U;
	st.local.v2.b32 	[%rd2526+24], {%r23204, %r23197};
	cvt.u32.u16 	%r23205, %rs20965;
	cvt.u32.u16 	%r23206, %rs20966;
	prmt.b32 	%r23207, %r23206, %r23205, 0x3340U;
	cvt.u32.u16 	%r23208, %rs20967;
	cvt.u32.u16 	%r23209, %rs20968;
	prmt.b32 	%r23210, %r23209, %r23208, 0x3340U;
	prmt.b32 	%r23211, %r23210, %r23207, 0x5410U;
	cvt.u32.u16 	%r23212, %rs20969;
	cvt.u32.u16 	%r23213, %rs20970;
	prmt.b32 	%r23214, %r23213, %r23212, 0x3340U;
	cvt.u32.u16 	%r23215, %rs20971;
	cvt.u32.u16 	%r23216, %rs20972;
	prmt.b32 	%r23217, %r23216, %r23215, 0x3340U;
	prmt.b32 	%r23218, %r23217, %r23214, 0x5410U;
	st.local.v2.b32 	[%rd2526+32], {%r23218, %r23211};
	cvt.u32.u16 	%r23219, %rs20957;
	cvt.u32.u16 	%r23220, %rs20958;
	prmt.b32 	%r23221, %r23220, %r23219, 0x3340U;
	cvt.u32.u16 	%r23222, %rs20959;
	cvt.u32.u16 	%r23223, %rs20960;
	prmt.b32 	%r23224, %r23223, %r23222, 0x3340U;
	prmt.b32 	%r23225, %r23224, %r23221, 0x5410U;
	cvt.u32.u16 	%r23226, %rs20961;
	cvt.u32.u16 	%r23227, %rs20962;
	prmt.b32 	%r23228, %r23227, %r23226, 0x3340U;
	cvt.u32.u16 	%r23229, %rs20963;
	cvt.u32.u16 	%r23230, %rs20964;
	prmt.b32 	%r23231, %r23230, %r23229, 0x3340U;
	prmt.b32 	%r23232, %r23231, %r23228, 0x5410U;
	st.local.v2.b32 	[%rd2526+40], {%r23232, %r23225};
	cvt.u32.u16 	%r23233, %rs20949;
	cvt.u32.u16 	%r23234, %rs20950;
	prmt.b32 	%r23235, %r23234, %r23233, 0x3340U;
	cvt.u32.u16 	%r23236, %rs20951;
	cvt.u32.u16 	%r23237, %rs20952;
	prmt.b32 	%r23238, %r23237, %r23236, 0x3340U;
	prmt.b32 	%r23239, %r23238, %r23235, 0x5410U;
	cvt.u32.u16 	%r23240, %rs20953;
	cvt.u32.u16 	%r23241, %rs20954;
	prmt.b32 	%r23242, %r23241, %r23240, 0x3340U;
	cvt.u32.u16 	%r23243, %rs20955;
	cvt.u32.u16 	%r23244, %rs20956;
	prmt.b32 	%r23245, %r23244, %r23243, 0x3340U;
	prmt.b32 	%r23246, %r23245, %r23242, 0x5410U;
	st.local.v2.b32 	[%rd2526+48], {%r23246, %r23239};
	st.local.v2.u8 	[%rd2526+56], {%rs20948, %rs20947};
	st.local.u32 	[%rd2526+60], %r33302;
	st.local.f64 	[%rd2526+64], %fd453;
	st.local.u32 	[%rd2528], %r22948;
	add.s64 	%rd168, %rd2528, 8;
	st.local.v2.b32 	[%rd2528+8], {%r22958, %r22963};
	st.local.v2.b32 	[%rd2528+16], {%r22968, %r22973};
	st.local.v2.b32 	[%rd2528+24], {%r22978, %r22983};
	st.local.v2.b32 	[%rd2528+32], {%r22988, %r22993};
	st.local.v2.b32 	[%rd2528+40], {%r22998, %r23003};
	st.local.v2.b32 	[%rd2528+48], {%r23008, %r23013};
	st.local.v2.u8 	[%rd2528+56], {%rs17588, %rs17587};
	st.local.u32 	[%rd2528+60], %r23023;
	st.local.v2.u32 	[%rd2528+64], {%r23028, %r23033};
	add.s32 	%r895, %r33303, %r22948;
	setp.ne.s32 	%p560, %r33303, 0;
	@%p560 bra 	$L__BB1_483;
	mov.b16 	%rs17589, 0;
	st.local.u8 	[%rd90], %rs17589;
	add.s32 	%r23248, %r33302, %r23023;
	st.local.u32 	[%rd90+52], %r23248;
	add.f64 	%fd375, %fd453, %fd95;
	st.local.f64 	[%rd90+56], %fd375;
	mov.b32 	%r33313, 0;
$L__BB1_473:
	mov.u32 	%r896, %r33313;
	cvt.u64.u32 	%rd2530, %r896;
	add.s64 	%rd2531, %rd90, %rd2530;
	ld.local.u8 	%rs17590, [%rd2531];
	setp.ne.s16 	%p561, %rs17590, 0;
	add.s32 	%r33313, %r896, 1;
	@%p561 bra 	$L__BB1_473;
	and.b16  	%rs17591, %rs21099, 255;
	setp.eq.s16 	%p562, %rs17591, 0;
	mov.u32 	%r33315, %r896;
	@%p562 bra 	$L__BB1_477;
	mov.b32 	%r33314, 0;
$L__BB1_476:
	add.s32 	%r23250, %r33314, %r896;
	cvt.u64.u32 	%rd2532, %r23250;
	add.s64 	%rd2533, %rd90, %rd2532;
	st.local.u8 	[%rd2533], %rs21099;
	add.s32 	%r899, %r33314, 1;
	add.s32 	%r33315, %r899, %r896;
	cvt.u64.u32 	%rd2534, %r33314;
	add.s64 	%rd2535, %rd168, %rd2534;
	ld.local.u8 	%rs21099, [%rd2535+1];
	setp.ne.s16 	%p563, %rs21099, 0;
	mov.u32 	%r33314, %r899;
	@%p563 bra 	$L__BB1_476;
$L__BB1_477:
	cvt.u64.u32 	%rd2536, %r33315;
	add.s64 	%rd2537, %rd90, %rd2536;
	mov.b16 	%rs17592, 0;
	st.local.u8 	[%rd2537], %rs17592;
	mov.b32 	%r33316, 0;
$L__BB1_478:
	mov.u32 	%r902, %r33316;
	cvt.u64.u32 	%rd2538, %r902;
	add.s64 	%rd2539, %rd90, %rd2538;
	ld.local.u8 	%rs17593, [%rd2539];
	setp.ne.s16 	%p564, %rs17593, 0;
	add.s32 	%r33316, %r902, 1;
	@%p564 bra 	$L__BB1_478;
	and.b16  	%rs17594, %rs20996, 255;
	setp.eq.s16 	%p565, %rs17594, 0;
	mov.u32 	%r33318, %r902;
	@%p565 bra 	$L__BB1_482;
	mov.b32 	%r33317, 0;
$L__BB1_481:
	add.s32 	%r23253, %r33317, %r902;
	cvt.u64.u32 	%rd2540, %r23253;
	add.s64 	%rd2541, %rd90, %rd2540;
	st.local.u8 	[%rd2541], %rs20996;
	add.s32 	%r905, %r33317, 1;
	add.s32 	%r33318, %r905, %r902;
	cvt.u64.u32 	%rd2542, %r33317;
	add.s64 	%rd2543, %rd167, %rd2542;
	ld.local.u8 	%rs20996, [%rd2543+1];
	setp.ne.s16 	%p566, %rs20996, 0;
	mov.u32 	%r33317, %r905;
	@%p566 bra 	$L__BB1_481;
$L__BB1_482:
	cvt.u64.u32 	%rd2544, %r33318;
	add.s64 	%rd2545, %rd90, %rd2544;
	mov.b16 	%rs17595, 0;
	st.local.u8 	[%rd2545], %rs17595;
	ld.local.v2.b32 	{%r23254, %r23255}, [%rd90];
	bfe.u32 	%r23256, %r23254, 0, 8;
	cvt.u16.u32 	%rs20996, %r23256;
	bfe.u32 	%r23257, %r23254, 8, 8;
	cvt.u16.u32 	%rs20995, %r23257;
	bfe.u32 	%r23258, %r23254, 16, 8;
	cvt.u16.u32 	%rs20994, %r23258;
	bfe.u32 	%r23259, %r23254, 24, 8;
	cvt.u16.u32 	%rs20993, %r23259;
	bfe.u32 	%r23260, %r23255, 0, 8;
	cvt.u16.u32 	%rs20992, %r23260;
	bfe.u32 	%r23261, %r23255, 8, 8;
	cvt.u16.u32 	%rs20991, %r23261;
	bfe.u32 	%r23262, %r23255, 16, 8;
	cvt.u16.u32 	%rs20990, %r23262;
	bfe.u32 	%r23263, %r23255, 24, 8;
	cvt.u16.u32 	%rs20989, %r23263;
	ld.local.v2.b32 	{%r23264, %r23265}, [%rd90+8];
	bfe.u32 	%r23266, %r23264, 0, 8;
	cvt.u16.u32 	%rs20988, %r23266;
	bfe.u32 	%r23267, %r23264, 8, 8;
	cvt.u16.u32 	%rs20987, %r23267;
	bfe.u32 	%r23268, %r23264, 16, 8;
	cvt.u16.u32 	%rs20986, %r23268;
	bfe.u32 	%r23269, %r23264, 24, 8;
	cvt.u16.u32 	%rs20985, %r23269;
	bfe.u32 	%r23270, %r23265, 0, 8;
	cvt.u16.u32 	%rs20984, %r23270;
	bfe.u32 	%r23271, %r23265, 8, 8;
	cvt.u16.u32 	%rs20983, %r23271;
	bfe.u32 	%r23272, %r23265, 16, 8;
	cvt.u16.u32 	%rs20982, %r23272;
	bfe.u32 	%r23273, %r23265, 24, 8;
	cvt.u16.u32 	%rs20981, %r23273;
	ld.local.v2.b32 	{%r23274, %r23275}, [%rd90+16];
	bfe.u32 	%r23276, %r23274, 0, 8;
	cvt.u16.u32 	%rs20980, %r23276;
	bfe.u32 	%r23277, %r23274, 8, 8;
	cvt.u16.u32 	%rs20979, %r23277;
	bfe.u32 	%r23278, %r23274, 16, 8;
	cvt.u16.u32 	%rs20978, %r23278;
	bfe.u32 	%r23279, %r23274, 24, 8;
	cvt.u16.u32 	%rs20977, %r23279;
	bfe.u32 	%r23280, %r23275, 0, 8;
	cvt.u16.u32 	%rs20976, %r23280;
	bfe.u32 	%r23281, %r23275, 8, 8;
	cvt.u16.u32 	%rs20975, %r23281;
	bfe.u32 	%r23282, %r23275, 16, 8;
	cvt.u16.u32 	%rs20974, %r23282;
	bfe.u32 	%r23283, %r23275, 24, 8;
	cvt.u16.u32 	%rs20973, %r23283;
	ld.local.v2.b32 	{%r23284, %r23285}, [%rd90+24];
	bfe.u32 	%r23286, %r23284, 0, 8;
	cvt.u16.u32 	%rs20972, %r23286;
	bfe.u32 	%r23287, %r23284, 8, 8;
	cvt.u16.u32 	%rs20971, %r23287;
	bfe.u32 	%r23288, %r23284, 16, 8;
	cvt.u16.u32 	%rs20970, %r23288;
	bfe.u32 	%r23289, %r23284, 24, 8;
	cvt.u16.u32 	%rs20969, %r23289;
	bfe.u32 	%r23290, %r23285, 0, 8;
	cvt.u16.u32 	%rs20968, %r23290;
	bfe.u32 	%r23291, %r23285, 8, 8;
	cvt.u16.u32 	%rs20967, %r23291;
	bfe.u32 	%r23292, %r23285, 16, 8;
	cvt.u16.u32 	%rs20966, %r23292;
	bfe.u32 	%r23293, %r23285, 24, 8;
	cvt.u16.u32 	%rs20965, %r23293;
	ld.local.v2.b32 	{%r23294, %r23295}, [%rd90+32];
	bfe.u32 	%r23296, %r23294, 0, 8;
	cvt.u16.u32 	%rs20964, %r23296;
	bfe.u32 	%r23297, %r23294, 8, 8;
	cvt.u16.u32 	%rs20963, %r23297;
	bfe.u32 	%r23298, %r23294, 16, 8;
	cvt.u16.u32 	%rs20962, %r23298;
	bfe.u32 	%r23299, %r23294, 24, 8;
	cvt.u16.u32 	%rs20961, %r23299;
	bfe.u32 	%r23300, %r23295, 0, 8;
	cvt.u16.u32 	%rs20960, %r23300;
	bfe.u32 	%r23301, %r23295, 8, 8;
	cvt.u16.u32 	%rs20959, %r23301;
	bfe.u32 	%r23302, %r23295, 16, 8;
	cvt.u16.u32 	%rs20958, %r23302;
	bfe.u32 	%r23303, %r23295, 24, 8;
	cvt.u16.u32 	%rs20957, %r23303;
	ld.local.v2.b32 	{%r23304, %r23305}, [%rd90+40];
	bfe.u32 	%r23306, %r23304, 0, 8;
	cvt.u16.u32 	%rs20956, %r23306;
	bfe.u32 	%r23307, %r23304, 8, 8;
	cvt.u16.u32 	%rs20955, %r23307;
	bfe.u32 	%r23308, %r23304, 16, 8;
	cvt.u16.u32 	%rs20954, %r23308;
	bfe.u32 	%r23309, %r23304, 24, 8;
	cvt.u16.u32 	%rs20953, %r23309;
	bfe.u32 	%r23310, %r23305, 0, 8;
	cvt.u16.u32 	%rs20952, %r23310;
	bfe.u32 	%r23311, %r23305, 8, 8;
	cvt.u16.u32 	%rs20951, %r23311;
	bfe.u32 	%r23312, %r23305, 16, 8;
	cvt.u16.u32 	%rs20950, %r23312;
	bfe.u32 	%r23313, %r23305, 24, 8;
	cvt.u16.u32 	%rs20949, %r23313;
	ld.local.v2.u8 	{%rs20948, %rs20947}, [%rd90+48];
	ld.local.u32 	%r33302, [%rd90+52];
	ld.local.f64 	%fd453, [%rd90+56];
$L__BB1_483:
	mov.u32 	%r33303, %r895;
$L__BB1_484:
	cvt.u32.u16 	%r23404, %rs20996;
	and.b32  	%r23405, %r23404, 255;
	and.b16  	%rs17596, %rs20995, 255;
	mul.wide.u16 	%r23406, %rs17596, 256;
	or.b32  	%r23407, %r23406, %r23405;
	cvt.u32.u16 	%r23408, %rs20994;
	shl.b32 	%r23409, %r23408, 16;
	and.b32  	%r23410, %r23409, 16711680;
	or.b32  	%r23411, %r23407, %r23410;
	cvt.u32.u16 	%r23412, %rs20993;
	shl.b32 	%r23413, %r23412, 24;
	or.b32  	%r23325, %r23411, %r23413;
	cvt.u32.u16 	%r23414, %rs20992;
	and.b32  	%r23415, %r23414, 255;
	and.b16  	%rs17597, %rs20991, 255;
	mul.wide.u16 	%r23416, %rs17597, 256;
	or.b32  	%r23417, %r23416, %r23415;
	cvt.u32.u16 	%r23418, %rs20990;
	shl.b32 	%r23419, %r23418, 16;
	and.b32  	%r23420, %r23419, 16711680;
	or.b32  	%r23421, %r23417, %r23420;
	cvt.u32.u16 	%r23422, %rs20989;
	shl.b32 	%r23423, %r23422, 24;
	or.b32  	%r23330, %r23421, %r23423;
	cvt.u32.u16 	%r23424, %rs20988;
	and.b32  	%r23425, %r23424, 255;
	and.b16  	%rs17598, %rs20987, 255;
	mul.wide.u16 	%r23426, %rs17598, 256;
	or.b32  	%r23427, %r23426, %r23425;
	cvt.u32.u16 	%r23428, %rs20986;
	shl.b32 	%r23429, %r23428, 16;
	and.b32  	%r23430, %r23429, 16711680;
	or.b32  	%r23431, %r23427, %r23430;
	cvt.u32.u16 	%r23432, %rs20985;
	shl.b32 	%r23433, %r23432, 24;
	or.b32  	%r23335, %r23431, %r23433;
	cvt.u32.u16 	%r23434, %rs20984;
	and.b32  	%r23435, %r23434, 255;
	and.b16  	%rs17599, %rs20983, 255;
	mul.wide.u16 	%r23436, %rs17599, 256;
	or.b32  	%r23437, %r23436, %r23435;
	cvt.u32.u16 	%r23438, %rs20982;
	shl.b32 	%r23439, %r23438, 16;
	and.b32  	%r23440, %r23439, 16711680;
	or.b32  	%r23441, %r23437, %r23440;
	cvt.u32.u16 	%r23442, %rs20981;
	shl.b32 	%r23443, %r23442, 24;
	or.b32  	%r23340, %r23441, %r23443;
	cvt.u32.u16 	%r23444, %rs20980;
	and.b32  	%r23445, %r23444, 255;
	and.b16  	%rs17600, %rs20979, 255;
	mul.wide.u16 	%r23446, %rs17600, 256;
	or.b32  	%r23447, %r23446, %r23445;
	cvt.u32.u16 	%r23448, %rs20978;
	shl.b32 	%r23449, %r23448, 16;
	and.b32  	%r23450, %r23449, 16711680;
	or.b32  	%r23451, %r23447, %r23450;
	cvt.u32.u16 	%r23452, %rs20977;
	shl.b32 	%r23453, %r23452, 24;
	or.b32  	%r23345, %r23451, %r23453;
	cvt.u32.u16 	%r23454, %rs20976;
	and.b32  	%r23455, %r23454, 255;
	and.b16  	%rs17601, %rs20975, 255;
	mul.wide.u16 	%r23456, %rs17601, 256;
	or.b32  	%r23457, %r23456, %r23455;
	cvt.u32.u16 	%r23458, %rs20974;
	shl.b32 	%r23459, %r23458, 16;
	and.b32  	%r23460, %r23459, 16711680;
	or.b32  	%r23461, %r23457, %r23460;
	cvt.u32.u16 	%r23462, %rs20973;
	shl.b32 	%r23463, %r23462, 24;
	or.b32  	%r23350, %r23461, %r23463;
	cvt.u32.u16 	%r23464, %rs20972;
	and.b32  	%r23465, %r23464, 255;
	and.b16  	%rs17602, %rs20971, 255;
	mul.wide.u16 	%r23466, %rs17602, 256;
	or.b32  	%r23467, %r23466, %r23465;
	cvt.u32.u16 	%r23468, %rs20970;
	shl.b32 	%r23469, %r23468, 16;
	and.b32  	%r23470, %r23469, 16711680;
	or.b32  	%r23471, %r23467, %r23470;
	cvt.u32.u16 	%r23472, %rs20969;
	shl.b32 	%r23473, %r23472, 24;
	or.b32  	%r23355, %r23471, %r23473;
	cvt.u32.u16 	%r23474, %rs20968;
	and.b32  	%r23475, %r23474, 255;
	and.b16  	%rs17603, %rs20967, 255;
	mul.wide.u16 	%r23476, %rs17603, 256;
	or.b32  	%r23477, %r23476, %r23475;
	cvt.u32.u16 	%r23478, %rs20966;
	shl.b32 	%r23479, %r23478, 16;
	and.b32  	%r23480, %r23479, 16711680;
	or.b32  	%r23481, %r23477, %r23480;
	cvt.u32.u16 	%r23482, %rs20965;
	shl.b32 	%r23483, %r23482, 24;
	or.b32  	%r23360, %r23481, %r23483;
	cvt.u32.u16 	%r23484, %rs20964;
	and.b32  	%r23485, %r23484, 255;
	and.b16  	%rs17604, %rs20963, 255;
	mul.wide.u16 	%r23486, %rs17604, 256;
	or.b32  	%r23487, %r23486, %r23485;
	cvt.u32.u16 	%r23488, %rs20962;
	shl.b32 	%r23489, %r23488, 16;
	and.b32  	%r23490, %r23489, 16711680;
	or.b32  	%r23491, %r23487, %r23490;
	cvt.u32.u16 	%r23492, %rs20961;
	shl.b32 	%r23493, %r23492, 24;
	or.b32  	%r23365, %r23491, %r23493;
	cvt.u32.u16 	%r23494, %rs20960;
	and.b32  	%r23495, %r23494, 255;
	and.b16  	%rs17605, %rs20959, 255;
	mul.wide.u16 	%r23496, %rs17605, 256;
	or.b32  	%r23497, %r23496, %r23495;
	cvt.u32.u16 	%r23498, %rs20958;
	shl.b32 	%r23499, %r23498, 16;
	and.b32  	%r23500, %r23499, 16711680;
	or.b32  	%r23501, %r23497, %r23500;
	cvt.u32.u16 	%r23502, %rs20957;
	shl.b32 	%r23503, %r23502, 24;
	or.b32  	%r23370, %r23501, %r23503;
	cvt.u32.u16 	%r23504, %rs20956;
	and.b32  	%r23505, %r23504, 255;
	and.b16  	%rs17606, %rs20955, 255;
	mul.wide.u16 	%r23506, %rs17606, 256;
	or.b32  	%r23507, %r23506, %r23505;
	cvt.u32.u16 	%r23508, %rs20954;
	shl.b32 	%r23509, %r23508, 16;
	and.b32  	%r23510, %r23509, 16711680;
	or.b32  	%r23511, %r23507, %r23510;
	cvt.u32.u16 	%r23512, %rs20953;
	shl.b32 	%r23513, %r23512, 24;
	or.b32  	%r23375, %r23511, %r23513;
	cvt.u32.u16 	%r23514, %rs20952;
	and.b32  	%r23515, %r23514, 255;
	and.b16  	%rs17607, %rs20951, 255;
	mul.wide.u16 	%r23516, %rs17607, 256;
	or.b32  	%r23517, %r23516, %r23515;
	cvt.u32.u16 	%r23518, %rs20950;
	shl.b32 	%r23519, %r23518, 16;
	and.b32  	%r23520, %r23519, 16711680;
	or.b32  	%r23521, %r23517, %r23520;
	cvt.u32.u16 	%r23522, %rs20949;
	shl.b32 	%r23523, %r23522, 24;
	or.b32  	%r23380, %r23521, %r23523;
	cvt.u32.u16 	%r23524, %rs20948;
	and.b32  	%r23525, %r23524, 255;
	and.b16  	%rs17608, %rs20947, 255;
	mul.wide.u16 	%r23526, %rs17608, 256;
	or.b32  	%r23385, %r23526, %r23525;
	mov.b32 	%r23401, 4;
	mov.b32 	%r23403, -1;
	// begin inline asm
	shfl.sync.down.b32 %r23314, %r33303, %r23401, %r843, %r23403;
	// end inline asm
	// begin inline asm
	shfl.sync.down.b32 %r23319, %r23320, %r23401, %r843, %r23403;
	// end inline asm
	// begin inline asm
	shfl.sync.down.b32 %r23324, %r23325, %r23401, %r843, %r23403;
	// end inline asm
	// begin inline asm
	shfl.sync.down.b32 %r23329, %r23330, %r23401, %r843, %r23403;
	// end inline asm
	// begin inline asm
	shfl.sync.down.b32 %r23334, %r23335, %r23401, %r843, %r23403;
	// end inline asm
	// begin inline asm
	shfl.sync.down.b32 %r23339, %r23340, %r23401, %r843, %r23403;
	// end inline asm
	// begin inline asm
	shfl.sync.down.b32 %r23344, %r23345, %r23401, %r843, %r23403;
	// end inline asm
	// begin inline asm
	shfl.sync.down.b32 %r23349, %r23350, %r23401, %r843, %r23403;
	// end inline asm
	// begin inline asm
	shfl.sync.down.b32 %r23354, %r23355, %r23401, %r843, %r23403;
	// end inline asm
	// begin inline asm
	shfl.sync.down.b32 %r23359, %r23360, %r23401, %r843, %r23403;
	// end inline asm
	// begin inline asm
	shfl.sync.down.b32 %r23364, %r23365, %r23401, %r843, %r23403;
	// end inline asm
	// begin inline asm
	shfl.sync.down.b32 %r23369, %r23370, %r23401, %r843, %r23403;
	// end inline asm
	// begin inline asm
	shfl.sync.down.b32 %r23374, %r23375, %r23401, %r843, %r23403;
	// end inline asm
	// begin inline asm
	shfl.sync.down.b32 %r23379, %r23380, %r23401, %r843, %r23403;
	// end inline asm
	// begin inline asm
	shfl.sync.down.b32 %r23384, %r23385, %r23401, %r843, %r23403;
	// end inline asm
	// begin inline asm
	shfl.sync.down.b32 %r23389, %r33302, %r23401, %r843, %r23403;
	// end inline asm
	mov.b64 	%rd2546, %fd453;
	mov.b64 	{%r23395, %r23400}, %rd2546;
	// begin inline asm
	shfl.sync.down.b32 %r23394, %r23395, %r23401, %r843, %r23403;
	// end inline asm
	// begin inline asm
	shfl.sync.down.b32 %r23399, %r23400, %r23401, %r843, %r23403;
	// end inline asm
	add.s32 	%r23527, %r18042, 4;
	setp.gt.s32 	%p567, %r23527, %r843;
	@%p567 bra 	$L__BB1_498;
	add.u64 	%rd2548, %SPL, 0;
	add.u64 	%rd2550, %SPL, 72;
	shr.u32 	%r23528, %r23384, 8;
	cvt.u16.u32 	%rs17609, %r23528;
	cvt.u16.u32 	%rs17610, %r23384;
	cvt.u16.u32 	%rs21201, %r23324;
	mov.b64 	%rd2551, {%r23394, %r23399};
	mov.b64 	%fd99, %rd2551;
	st.local.u32 	[%rd2548], %r33303;
	add.s64 	%rd169, %rd2548, 8;
	cvt.u32.u16 	%r23529, %rs20989;
	cvt.u32.u16 	%r23530, %rs20990;
	prmt.b32 	%r23531, %r23530, %r23529, 0x3340U;
	cvt.u32.u16 	%r23532, %rs20991;
	cvt.u32.u16 	%r23533, %rs20992;
	prmt.b32 	%r23534, %r23533, %r23532, 0x3340U;
	prmt.b32 	%r23535, %r23534, %r23531, 0x5410U;
	cvt.u32.u16 	%r23536, %rs20993;
	cvt.u32.u16 	%r23537, %rs20994;
	prmt.b32 	%r23538, %r23537, %r23536, 0x3340U;
	cvt.u32.u16 	%r23539, %rs20995;
	cvt.u32.u16 	%r23540, %rs20996;
	prmt.b32 	%r23541, %r23540, %r23539, 0x3340U;
	prmt.b32 	%r23542, %r23541, %r23538, 0x5410U;
	st.local.v2.b32 	[%rd2548+8], {%r23542, %r23535};
	cvt.u32.u16 	%r23543, %rs20981;
	cvt.u32.u16 	%r23544, %rs20982;
	prmt.b32 	%r23545, %r23544, %r23543, 0x3340U;
	cvt.u32.u16 	%r23546, %rs20983;
	cvt.u32.u16 	%r23547, %rs20984;
	prmt.b32 	%r23548, %r23547, %r23546, 0x3340U;
	prmt.b32 	%r23549, %r23548, %r23545, 0x5410U;
	cvt.u32.u16 	%r23550, %rs20985;
	cvt.u32.u16 	%r23551, %rs20986;
	prmt.b32 	%r23552, %r23551, %r23550, 0x3340U;
	cvt.u32.u16 	%r23553, %rs20987;
	cvt.u32.u16 	%r23554, %rs20988;
	prmt.b32 	%r23555, %r23554, %r23553, 0x3340U;
	prmt.b32 	%r23556, %r23555, %r23552, 0x5410U;
	st.local.v2.b32 	[%rd2548+16], {%r23556, %r23549};
	cvt.u32.u16 	%r23557, %rs20973;
	cvt.u32.u16 	%r23558, %rs20974;
	prmt.b32 	%r23559, %r23558, %r23557, 0x3340U;
	cvt.u32.u16 	%r23560, %rs20975;
	cvt.u32.u16 	%r23561, %rs20976;
	prmt.b32 	%r23562, %r23561, %r23560, 0x3340U;
	prmt.b32 	%r23563, %r23562, %r23559, 0x5410U;
	cvt.u32.u16 	%r23564, %rs20977;
	cvt.u32.u16 	%r23565, %rs20978;
	prmt.b32 	%r23566, %r23565, %r23564, 0x3340U;
	cvt.u32.u16 	%r23567, %rs20979;
	cvt.u32.u16 	%r23568, %rs20980;
	prmt.b32 	%r23569, %r23568, %r23567, 0x3340U;
	prmt.b32 	%r23570, %r23569, %r23566, 0x5410U;
	st.local.v2.b32 	[%rd2548+24], {%r23570, %r23563};
	cvt.u32.u16 	%r23571, %rs20965;
	cvt.u32.u16 	%r23572, %rs20966;
	prmt.b32 	%r23573, %r23572, %r23571, 0x3340U;
	cvt.u32.u16 	%r23574, %rs20967;
	cvt.u32.u16 	%r23575, %rs20968;
	prmt.b32 	%r23576, %r23575, %r23574, 0x3340U;
	prmt.b32 	%r23577, %r23576, %r23573, 0x5410U;
	cvt.u32.u16 	%r23578, %rs20969;
	cvt.u32.u16 	%r23579, %rs20970;
	prmt.b32 	%r23580, %r23579, %r23578, 0x3340U;
	cvt.u32.u16 	%r23581, %rs20971;
	cvt.u32.u16 	%r23582, %rs20972;
	prmt.b32 	%r23583, %r23582, %r23581, 0x3340U;
	prmt.b32 	%r23584, %r23583, %r23580, 0x5410U;
	st.local.v2.b32 	[%rd2548+32], {%r23584, %r23577};
	cvt.u32.u16 	%r23585, %rs20957;
	cvt.u32.u16 	%r23586, %rs20958;
	prmt.b32 	%r23587, %r23586, %r23585, 0x3340U;
	cvt.u32.u16 	%r23588, %rs20959;
	cvt.u32.u16 	%r23589, %rs20960;
	prmt.b32 	%r23590, %r23589, %r23588, 0x3340U;
	prmt.b32 	%r23591, %r23590, %r23587, 0x5410U;
	cvt.u32.u16 	%r23592, %rs20961;
	cvt.u32.u16 	%r23593, %rs20962;
	prmt.b32 	%r23594, %r23593, %r23592, 0x3340U;
	cvt.u32.u16 	%r23595, %rs20963;
	cvt.u32.u16 	%r23596, %rs20964;
	prmt.b32 	%r23597, %r23596, %r23595, 0x3340U;
	prmt.b32 	%r23598, %r23597, %r23594, 0x5410U;
	st.local.v2.b32 	[%rd2548+40], {%r23598, %r23591};
	cvt.u32.u16 	%r23599, %rs20949;
	cvt.u32.u16 	%r23600, %rs20950;
	prmt.b32 	%r23601, %r23600, %r23599, 0x3340U;
	cvt.u32.u16 	%r23602, %rs20951;
	cvt.u32.u16 	%r23603, %rs20952;
	prmt.b32 	%r23604, %r23603, %r23602, 0x3340U;
	prmt.b32 	%r23605, %r23604, %r23601, 0x5410U;
	cvt.u32.u16 	%r23606, %rs20953;
	cvt.u32.u16 	%r23607, %rs20954;
	prmt.b32 	%r23608, %r23607, %r23606, 0x3340U;
	cvt.u32.u16 	%r23609, %rs20955;
	cvt.u32.u16 	%r23610, %rs20956;
	prmt.b32 	%r23611, %r23610, %r23609, 0x3340U;
	prmt.b32 	%r23612, %r23611, %r23608, 0x5410U;
	st.local.v2.b32 	[%rd2548+48], {%r23612, %r23605};
	st.local.v2.u8 	[%rd2548+56], {%rs20948, %rs20947};
	st.local.u32 	[%rd2548+60], %r33302;
	st.local.f64 	[%rd2548+64], %fd453;
	st.local.u32 	[%rd2550], %r23314;
	add.s64 	%rd170, %rd2550, 8;
	st.local.v2.b32 	[%rd2550+8], {%r23324, %r23329};
	st.local.v2.b32 	[%rd2550+16], {%r23334, %r23339};
	st.local.v2.b32 	[%rd2550+24], {%r23344, %r23349};
	st.local.v2.b32 	[%rd2550+32], {%r23354, %r23359};
	st.local.v2.b32 	[%rd2550+40], {%r23364, %r23369};
	st.local.v2.b32 	[%rd2550+48], {%r23374, %r23379};
	st.local.v2.u8 	[%rd2550+56], {%rs17610, %rs17609};
	st.local.u32 	[%rd2550+60], %r23389;
	st.local.v2.u32 	[%rd2550+64], {%r23394, %r23399};
	add.s32 	%r929, %r33303, %r23314;
	setp.ne.s32 	%p568, %r33303, 0;
	@%p568 bra 	$L__BB1_497;
	mov.b16 	%rs17611, 0;
	st.local.u8 	[%rd89], %rs17611;
	add.s32 	%r23614, %r33302, %r23389;
	st.local.u32 	[%rd89+52], %r23614;
	add.f64 	%fd376, %fd453, %fd99;
	st.local.f64 	[%rd89+56], %fd376;
	mov.b32 	%r33322, 0;
$L__BB1_487:
	mov.u32 	%r930, %r33322;
	cvt.u64.u32 	%rd2552, %r930;
	add.s64 	%rd2553, %rd89, %rd2552;
	ld.local.u8 	%rs17612, [%rd2553];
	setp.ne.s16 	%p569, %rs17612, 0;
	add.s32 	%r33322, %r930, 1;
	@%p569 bra 	$L__BB1_487;
	and.b16  	%rs17613, %rs21201, 255;
	setp.eq.s16 	%p570, %rs17613, 0;
	mov.u32 	%r33324, %r930;
	@%p570 bra 	$L__BB1_491;
	mov.b32 	%r33323, 0;
$L__BB1_490:
	add.s32 	%r23616, %r33323, %r930;
	cvt.u64.u32 	%rd2554, %r23616;
	add.s64 	%rd2555, %rd89, %rd2554;
	st.local.u8 	[%rd2555], %rs21201;
	add.s32 	%r933, %r33323, 1;
	add.s32 	%r33324, %r933, %r930;
	cvt.u64.u32 	%rd2556, %r33323;
	add.s64 	%rd2557, %rd170, %rd2556;
	ld.local.u8 	%rs21201, [%rd2557+1];
	setp.ne.s16 	%p571, %rs21201, 0;
	mov.u32 	%r33323, %r933;
	@%p571 bra 	$L__BB1_490;
$L__BB1_491:
	cvt.u64.u32 	%rd2558, %r33324;
	add.s64 	%rd2559, %rd89, %rd2558;
	mov.b16 	%rs17614, 0;
	st.local.u8 	[%rd2559], %rs17614;
	mov.b32 	%r33325, 0;
$L__BB1_492:
	mov.u32 	%r936, %r33325;
	cvt.u64.u32 	%rd2560, %r936;
	add.s64 	%rd2561, %rd89, %rd2560;
	ld.local.u8 	%rs17615, [%rd2561];
	setp.ne.s16 	%p572, %rs17615, 0;
	add.s32 	%r33325, %r936, 1;
	@%p572 bra 	$L__BB1_492;
	and.b16  	%rs17616, %rs20996, 255;
	setp.eq.s16 	%p573, %rs17616, 0;
	mov.u32 	%r33327, %r936;
	@%p573 bra 	$L__BB1_496;
	mov.b32 	%r33326, 0;
$L__BB1_495:
	add.s32 	%r23619, %r33326, %r936;
	cvt.u64.u32 	%rd2562, %r23619;
	add.s64 	%rd2563, %rd89, %rd2562;
	st.local.u8 	[%rd2563], %rs20996;
	add.s32 	%r939, %r33326, 1;
	add.s32 	%r33327, %r939, %r936;
	cvt.u64.u32 	%rd2564, %r33326;
	add.s64 	%rd2565, %rd169, %rd2564;
	ld.local.u8 	%rs20996, [%rd2565+1];
	setp.ne.s16 	%p574, %rs20996, 0;
	mov.u32 	%r33326, %r939;
	@%p574 bra 	$L__BB1_495;
$L__BB1_496:
	cvt.u64.u32 	%rd2566, %r33327;
	add.s64 	%rd2567, %rd89, %rd2566;
	mov.b16 	%rs17617, 0;
	st.local.u8 	[%rd2567], %rs17617;
	ld.local.v2.b32 	{%r23620, %r23621}, [%rd89];
	bfe.u32 	%r23622, %r23620, 0, 8;
	cvt.u16.u32 	%rs20996, %r23622;
	bfe.u32 	%r23623, %r23620, 8, 8;
	cvt.u16.u32 	%rs20995, %r23623;
	bfe.u32 	%r23624, %r23620, 16, 8;
	cvt.u16.u32 	%rs20994, %r23624;
	bfe.u32 	%r23625, %r23620, 24, 8;
	cvt.u16.u32 	%rs20993, %r23625;
	bfe.u32 	%r23626, %r23621, 0, 8;
	cvt.u16.u32 	%rs20992, %r23626;
	bfe.u32 	%r23627, %r23621, 8, 8;
	cvt.u16.u32 	%rs20991, %r23627;
	bfe.u32 	%r23628, %r23621, 16, 8;
	cvt.u16.u32 	%rs20990, %r23628;
	bfe.u32 	%r23629, %r23621, 24, 8;
	cvt.u16.u32 	%rs20989, %r23629;
	ld.local.v2.b32 	{%r23630, %r23631}, [%rd89+8];
	bfe.u32 	%r23632, %r23630, 0, 8;
	cvt.u16.u32 	%rs20988, %r23632;
	bfe.u32 	%r23633, %r23630, 8, 8;
	cvt.u16.u32 	%rs20987, %r23633;
	bfe.u32 	%r23634, %r23630, 16, 8;
	cvt.u16.u32 	%rs20986, %r23634;
	bfe.u32 	%r23635, %r23630, 24, 8;
	cvt.u16.u32 	%rs20985, %r23635;
	bfe.u32 	%r23636, %r23631, 0, 8;
	cvt.u16.u32 	%rs20984, %r23636;
	bfe.u32 	%r23637, %r23631, 8, 8;
	cvt.u16.u32 	%rs20983, %r23637;
	bfe.u32 	%r23638, %r23631, 16, 8;
	cvt.u16.u32 	%rs20982, %r23638;
	bfe.u32 	%r23639, %r23631, 24, 8;
	cvt.u16.u32 	%rs20981, %r23639;
	ld.local.v2.b32 	{%r23640, %r23641}, [%rd89+16];
	bfe.u32 	%r23642, %r23640, 0, 8;
	cvt.u16.u32 	%rs20980, %r23642;
	bfe.u32 	%r23643, %r23640, 8, 8;
	cvt.u16.u32 	%rs20979, %r23643;
	bfe.u32 	%r23644, %r23640, 16, 8;
	cvt.u16.u32 	%rs20978, %r23644;
	bfe.u32 	%r23645, %r23640, 24, 8;
	cvt.u16.u32 	%rs20977, %r23645;
	bfe.u32 	%r23646, %r23641, 0, 8;
	cvt.u16.u32 	%rs20976, %r23646;
	bfe.u32 	%r23647, %r23641, 8, 8;
	cvt.u16.u32 	%rs20975, %r23647;
	bfe.u32 	%r23648, %r23641, 16, 8;
	cvt.u16.u32 	%rs20974, %r23648;
	bfe.u32 	%r23649, %r23641, 24, 8;
	cvt.u16.u32 	%rs20973, %r23649;
	ld.local.v2.b32 	{%r23650, %r23651}, [%rd89+24];
	bfe.u32 	%r23652, %r23650, 0, 8;
	cvt.u16.u32 	%rs20972, %r23652;
	bfe.u32 	%r23653, %r23650, 8, 8;
	cvt.u16.u32 	%rs20971, %r23653;
	bfe.u32 	%r23654, %r23650, 16, 8;
	cvt.u16.u32 	%rs20970, %r23654;
	bfe.u32 	%r23655, %r23650, 24, 8;
	cvt.u16.u32 	%rs20969, %r23655;
	bfe.u32 	%r23656, %r23651, 0, 8;
	cvt.u16.u32 	%rs20968, %r23656;
	bfe.u32 	%r23657, %r23651, 8, 8;
	cvt.u16.u32 	%rs20967, %r23657;
	bfe.u32 	%r23658, %r23651, 16, 8;
	cvt.u16.u32 	%rs20966, %r23658;
	bfe.u32 	%r23659, %r23651, 24, 8;
	cvt.u16.u32 	%rs20965, %r23659;
	ld.local.v2.b32 	{%r23660, %r23661}, [%rd89+32];
	bfe.u32 	%r23662, %r23660, 0, 8;
	cvt.u16.u32 	%rs20964, %r23662;
	bfe.u32 	%r23663, %r23660, 8, 8;
	cvt.u16.u32 	%rs20963, %r23663;
	bfe.u32 	%r23664, %r23660, 16, 8;
	cvt.u16.u32 	%rs20962, %r23664;
	bfe.u32 	%r23665, %r23660, 24, 8;
	cvt.u16.u32 	%rs20961, %r23665;
	bfe.u32 	%r23666, %r23661, 0, 8;
	cvt.u16.u32 	%rs20960, %r23666;
	bfe.u32 	%r23667, %r23661, 8, 8;
	cvt.u16.u32 	%rs20959, %r23667;
	bfe.u32 	%r23668, %r23661, 16, 8;
	cvt.u16.u32 	%rs20958, %r23668;
	bfe.u32 	%r23669, %r23661, 24, 8;
	cvt.u16.u32 	%rs20957, %r23669;
	ld.local.v2.b32 	{%r23670, %r23671}, [%rd89+40];
	bfe.u32 	%r23672, %r23670, 0, 8;
	cvt.u16.u32 	%rs20956, %r23672;
	bfe.u32 	%r23673, %r23670, 8, 8;
	cvt.u16.u32 	%rs20955, %r23673;
	bfe.u32 	%r23674, %r23670, 16, 8;
	cvt.u16.u32 	%rs20954, %r23674;
	bfe.u32 	%r23675, %r23670, 24, 8;
	cvt.u16.u32 	%rs20953, %r23675;
	bfe.u32 	%r23676, %r23671, 0, 8;
	cvt.u16.u32 	%rs20952, %r23676;
	bfe.u32 	%r23677, %r23671, 8, 8;
	cvt.u16.u32 	%rs20951, %r23677;
	bfe.u32 	%r23678, %r23671, 16, 8;
	cvt.u16.u32 	%rs20950, %r23678;
	bfe.u32 	%r23679, %r23671, 24, 8;
	cvt.u16.u32 	%rs20949, %r23679;
	ld.local.v2.u8 	{%rs20948, %rs20947}, [%rd89+48];
	ld.local.u32 	%r33302, [%rd89+52];
	ld.local.f64 	%fd453, [%rd89+56];
$L__BB1_497:
	mov.u32 	%r33303, %r929;
$L__BB1_498:
	cvt.u32.u16 	%r23770, %rs20996;
	and.b32  	%r23771, %r23770, 255;
	and.b16  	%rs17618, %rs20995, 255;
	mul.wide.u16 	%r23772, %rs17618, 256;
	or.b32  	%r23773, %r23772, %r23771;
	cvt.u32.u16 	%r23774, %rs20994;
	shl.b32 	%r23775, %r23774, 16;
	and.b32  	%r23776, %r23775, 16711680;
	or.b32  	%r23777, %r23773, %r23776;
	cvt.u32.u16 	%r23778, %rs20993;
	shl.b32 	%r23779, %r23778, 24;
	or.b32  	%r23691, %r23777, %r23779;
	cvt.u32.u16 	%r23780, %rs20992;
	and.b32  	%r23781, %r23780, 255;
	and.b16  	%rs17619, %rs20991, 255;
	mul.wide.u16 	%r23782, %rs17619, 256;
	or.b32  	%r23783, %r23782, %r23781;
	cvt.u32.u16 	%r23784, %rs20990;
	shl.b32 	%r23785, %r23784, 16;
	and.b32  	%r23786, %r23785, 16711680;
	or.b32  	%r23787, %r23783, %r23786;
	cvt.u32.u16 	%r23788, %rs20989;
	shl.b32 	%r23789, %r23788, 24;
	or.b32  	%r23696, %r23787, %r23789;
	cvt.u32.u16 	%r23790, %rs20988;
	and.b32  	%r23791, %r23790, 255;
	and.b16  	%rs17620, %rs20987, 255;
	mul.wide.u16 	%r23792, %rs17620, 256;
	or.b32  	%r23793, %r23792, %r23791;
	cvt.u32.u16 	%r23794, %rs20986;
	shl.b32 	%r23795, %r23794, 16;
	and.b32  	%r23796, %r23795, 16711680;
	or.b32  	%r23797, %r23793, %r23796;
	cvt.u32.u16 	%r23798, %rs20985;
	shl.b32 	%r23799, %r23798, 24;
	or.b32  	%r23701, %r23797, %r23799;
	cvt.u32.u16 	%r23800, %rs20984;
	and.b32  	%r23801, %r23800, 255;
	and.b16  	%rs17621, %rs20983, 255;
	mul.wide.u16 	%r23802, %rs17621, 256;
	or.b32  	%r23803, %r23802, %r23801;
	cvt.u32.u16 	%r23804, %rs20982;
	shl.b32 	%r23805, %r23804, 16;
	and.b32  	%r23806, %r23805, 16711680;
	or.b32  	%r23807, %r23803, %r23806;
	cvt.u32.u16 	%r23808, %rs20981;
	shl.b32 	%r23809, %r23808, 24;
	or.b32  	%r23706, %r23807, %r23809;
	cvt.u32.u16 	%r23810, %rs20980;
	and.b32  	%r23811, %r23810, 255;
	and.b16  	%rs17622, %rs20979, 255;
	mul.wide.u16 	%r23812, %rs17622, 256;
	or.b32  	%r23813, %r23812, %r23811;
	cvt.u32.u16 	%r23814, %rs20978;
	shl.b32 	%r23815, %r23814, 16;
	and.b32  	%r23816, %r23815, 16711680;
	or.b32  	%r23817, %r23813, %r23816;
	cvt.u32.u16 	%r23818, %rs20977;
	shl.b32 	%r23819, %r23818, 24;
	or.b32  	%r23711, %r23817, %r23819;
	cvt.u32.u16 	%r23820, %rs20976;
	and.b32  	%r23821, %r23820, 255;
	and.b16  	%rs17623, %rs20975, 255;
	mul.wide.u16 	%r23822, %rs17623, 256;
	or.b32  	%r23823, %r23822, %r23821;
	cvt.u32.u16 	%r23824, %rs20974;
	shl.b32 	%r23825, %r23824, 16;
	and.b32  	%r23826, %r23825, 16711680;
	or.b32  	%r23827, %r23823, %r23826;
	cvt.u32.u16 	%r23828, %rs20973;
	shl.b32 	%r23829, %r23828, 24;
	or.b32  	%r23716, %r23827, %r23829;
	cvt.u32.u16 	%r23830, %rs20972;
	and.b32  	%r23831, %r23830, 255;
	and.b16  	%rs17624, %rs20971, 255;
	mul.wide.u16 	%r23832, %rs17624, 256;
	or.b32  	%r23833, %r23832, %r23831;
	cvt.u32.u16 	%r23834, %rs20970;
	shl.b32 	%r23835, %r23834, 16;
	and.b32  	%r23836, %r23835, 16711680;
	or.b32  	%r23837, %r23833, %r23836;
	cvt.u32.u16 	%r23838, %rs20969;
	shl.b32 	%r23839, %r23838, 24;
	or.b32  	%r23721, %r23837, %r23839;
	cvt.u32.u16 	%r23840, %rs20968;
	and.b32  	%r23841, %r23840, 255;
	and.b16  	%rs17625, %rs20967, 255;
	mul.wide.u16 	%r23842, %rs17625, 256;
	or.b32  	%r23843, %r23842, %r23841;
	cvt.u32.u16 	%r23844, %rs20966;
	shl.b32 	%r23845, %r23844, 16;
	and.b32  	%r23846, %r23845, 16711680;
	or.b32  	%r23847, %r23843, %r23846;
	cvt.u32.u16 	%r23848, %rs20965;
	shl.b32 	%r23849, %r23848, 24;
	or.b32  	%r23726, %r23847, %r23849;
	cvt.u32.u16 	%r23850, %rs20964;
	and.b32  	%r23851, %r23850, 255;
	and.b16  	%rs17626, %rs20963, 255;
	mul.wide.u16 	%r23852, %rs17626, 256;
	or.b32  	%r23853, %r23852, %r23851;
	cvt.u32.u16 	%r23854, %rs20962;
	shl.b32 	%r23855, %r23854, 16;
	and.b32  	%r23856, %r23855, 16711680;
	or.b32  	%r23857, %r23853, %r23856;
	cvt.u32.u16 	%r23858, %rs20961;
	shl.b32 	%r23859, %r23858, 24;
	or.b32  	%r23731, %r23857, %r23859;
	cvt.u32.u16 	%r23860, %rs20960;
	and.b32  	%r23861, %r23860, 255;
	and.b16  	%rs17627, %rs20959, 255;
	mul.wide.u16 	%r23862, %rs17627, 256;
	or.b32  	%r23863, %r23862, %r23861;
	cvt.u32.u16 	%r23864, %rs20958;
	shl.b32 	%r23865, %r23864, 16;
	and.b32  	%r23866, %r23865, 16711680;
	or.b32  	%r23867, %r23863, %r23866;
	cvt.u32.u16 	%r23868, %rs20957;
	shl.b32 	%r23869, %r23868, 24;
	or.b32  	%r23736, %r23867, %r23869;
	cvt.u32.u16 	%r23870, %rs20956;
	and.b32  	%r23871, %r23870, 255;
	and.b16  	%rs17628, %rs20955, 255;
	mul.wide.u16 	%r23872, %rs17628, 256;
	or.b32  	%r23873, %r23872, %r23871;
	cvt.u32.u16 	%r23874, %rs20954;
	shl.b32 	%r23875, %r23874, 16;
	and.b32  	%r23876, %r23875, 16711680;
	or.b32  	%r23877, %r23873, %r23876;
	cvt.u32.u16 	%r23878, %rs20953;
	shl.b32 	%r23879, %r23878, 24;
	or.b32  	%r23741, %r23877, %r23879;
	cvt.u32.u16 	%r23880, %rs20952;
	and.b32  	%r23881, %r23880, 255;
	and.b16  	%rs17629, %rs20951, 255;
	mul.wide.u16 	%r23882, %rs17629, 256;
	or.b32  	%r23883, %r23882, %r23881;
	cvt.u32.u16 	%r23884, %rs20950;
	shl.b32 	%r23885, %r23884, 16;
	and.b32  	%r23886, %r23885, 16711680;
	or.b32  	%r23887, %r23883, %r23886;
	cvt.u32.u16 	%r23888, %rs20949;
	shl.b32 	%r23889, %r23888, 24;
	or.b32  	%r23746, %r23887, %r23889;
	cvt.u32.u16 	%r23890, %rs20948;
	and.b32  	%r23891, %r23890, 255;
	and.b16  	%rs17630, %rs20947, 255;
	mul.wide.u16 	%r23892, %rs17630, 256;
	or.b32  	%r23751, %r23892, %r23891;
	mov.b32 	%r23767, 8;
	mov.b32 	%r23769, -1;
	// begin inline asm
	shfl.sync.down.b32 %r23680, %r33303, %r23767, %r843, %r23769;
	// end inline asm
	// begin inline asm
	shfl.sync.down.b32 %r23685, %r23686, %r23767, %r843, %r23769;
	// end inline asm
	// begin inline asm
	shfl.sync.down.b32 %r23690, %r23691, %r23767, %r843, %r23769;
	// end inline asm
	// begin inline asm
	shfl.sync.down.b32 %r23695, %r23696, %r23767, %r843, %r23769;
	// end inline asm
	// begin inline asm
	shfl.sync.down.b32 %r23700, %r23701, %r23767, %r843, %r23769;
	// end inline asm
	// begin inline asm
	shfl.sync.down.b32 %r23705, %r23706, %r23767, %r843, %r23769;
	// end inline asm
	// begin inline asm
	shfl.sync.down.b32 %r23710, %r23711, %r23767, %r843, %r23769;
	// end inline asm
	// begin inline asm
	shfl.sync.down.b32 %r23715, %r23716, %r23767, %r843, %r23769;
	// end inline asm
	// begin inline asm
	shfl.sync.down.b32 %r23720, %r23721, %r23767, %r843, %r23769;
	// end inline asm
	// begin inline asm
	shfl.sync.down.b32 %r23725, %r23726, %r23767, %r843, %r23769;
	// end inline asm
	// begin inline asm
	shfl.sync.down.b32 %r23730, %r23731, %r23767, %r843, %r23769;
	// end inline asm
	// begin inline asm
	shfl.sync.down.b32 %r23735, %r23736, %r23767, %r843, %r23769;
	// end inline asm
	// begin inline asm
	shfl.sync.down.b32 %r23740, %r23741, %r23767, %r843, %r23769;
	// end inline asm
	// begin inline asm
	shfl.sync.down.b32 %r23745, %r23746, %r23767, %r843, %r23769;
	// end inline asm
	// begin inline asm
	shfl.sync.down.b32 %r23750, %r23751, %r23767, %r843, %r23769;
	// end inline asm
	// begin inline asm
	shfl.sync.down.b32 %r23755, %r33302, %r23767, %r843, %r23769;
	// end inline asm
	mov.b64 	%rd2568, %fd453;
	mov.b64 	{%r23761, %r23766}, %rd2568;
	// begin inline asm
	shfl.sync.down.b32 %r23760, %r23761, %r23767, %r843, %r23769;
	// end inline asm
	// begin inline asm
	shfl.sync.down.b32 %r23765, %r23766, %r23767, %r843, %r23769;
	// end inline asm
	add.s32 	%r23893, %r18042, 8;
	setp.gt.s32 	%p575, %r23893, %r843;
	@%p575 bra 	$L__BB1_512;
	add.u64 	%rd2570, %SPL, 0;
	add.u64 	%rd2572, %SPL, 72;
	shr.u32 	%r23894, %r23750, 8;
	cvt.u16.u32 	%rs17631, %r23894;
	cvt.u16.u32 	%rs17632, %r23750;
	cvt.u16.u32 	%rs21303, %r23690;
	mov.b64 	%rd2573, {%r23760, %r23765};
	mov.b64 	%fd103, %rd2573;
	st.local.u32 	[%rd2570], %r33303;
	add.s64 	%rd171, %rd2570, 8;
	cvt.u32.u16 	%r23895, %rs20989;
	cvt.u32.u16 	%r23896, %rs20990;
	prmt.b32 	%r23897, %r23896, %r23895, 0x3340U;
	cvt.u32.u16 	%r23898, %rs20991;
	cvt.u32.u16 	%r23899, %rs20992;
	prmt.b32 	%r23900, %r23899, %r23898, 0x3340U;
	prmt.b32 	%r23901, %r23900, %r23897, 0x5410U;
	cvt.u32.u16 	%r23902, %rs20993;
	cvt.u32.u16 	%r23903, %rs20994;
	prmt.b32 	%r23904, %r23903, %r23902, 0x3340U;
	cvt.u32.u16 	%r23905, %rs20995;
	cvt.u32.u16 	%r23906, %rs20996;
	prmt.b32 	%r23907, %r23906, %r23905, 0x3340U;
	prmt.b32 	%r23908, %r23907, %r23904, 0x5410U;
	st.local.v2.b32 	[%rd2570+8], {%r23908, %r23901};
	cvt.u32.u16 	%r23909, %rs20981;
	cvt.u32.u16 	%r23910, %rs20982;
	prmt.b32 	%r23911, %r23910, %r23909, 0x3340U;
	cvt.u32.u16 	%r23912, %rs20983;
	cvt.u32.u16 	%r23913, %rs20984;
	prmt.b32 	%r23914, %r23913, %r23912, 0x3340U;
	prmt.b32 	%r23915, %r23914, %r23911, 0x5410U;
	cvt.u32.u16 	%r23916, %rs20985;
	cvt.u32.u16 	%r23917, %rs20986;
	prmt.b32 	%r23918, %r23917, %r23916, 0x3340U;
	cvt.u32.u16 	%r23919, %rs20987;
	cvt.u32.u16 	%r23920, %rs20988;
	prmt.b32 	%r23921, %r23920, %r23919, 0x3340U;
	prmt.b32 	%r23922, %r23921, %r23918, 0x5410U;
	st.local.v2.b32 	[%rd2570+16], {%r23922, %r23915};
	cvt.u32.u16 	%r23923, %rs20973;
	cvt.u32.u16 	%r23924, %rs20974;
	prmt.b32 	%r23925, %r23924, %r23923, 0x3340U;
	cvt.u32.u16 	%r23926, %rs20975;
	cvt.u32.u16 	%r23927, %rs20976;
	prmt.b32 	%r23928, %r23927, %r23926, 0x3340U;
	prmt.b32 	%r23929, %r23928, %r23925, 0x5410U;
	cvt.u32.u16 	%r23930, %rs20977;
	cvt.u32.u16 	%r23931, %rs20978;
	prmt.b32 	%r23932, %r23931, %r23930, 0x3340U;
	cvt.u32.u16 	%r23933, %rs20979;
	cvt.u32.u16 	%r23934, %rs20980;
	prmt.b32 	%r23935, %r23934, %r23933, 0x3340U;
	prmt.b32 	%r23936, %r23935, %r23932, 0x5410U;
	st.local.v2.b32 	[%rd2570+24], {%r23936, %r23929};
	cvt.u32.u16 	%r23937, %rs20965;
	cvt.u32.u16 	%r23938, %rs20966;
	prmt.b32 	%r23939, %r23938, %r23937, 0x3340U;
	cvt.u32.u16 	%r23940, %rs20967;
	cvt.u32.u16 	%r23941, %rs20968;
	prmt.b32 	%r23942, %r23941, %r23940, 0x3340U;
	prmt.b32 	%r23943, %r23942, %r23939, 0x5410U;
	cvt.u32.u16 	%r23944, %rs20969;
	cvt.u32.u16 	%r23945, %rs20970;
	prmt.b32 	%r23946, %r23945, %r23944, 0x3340U;
	cvt.u32.u16 	%r23947, %rs20971;
	cvt.u32.u16 	%r23948, %rs20972;
	prmt.b32 	%r23949, %r23948, %r23947, 0x3340U;
	prmt.b32 	%r23950, %r23949, %r23946, 0x5410U;
	st.local.v2.b32 	[%rd2570+32], {%r23950, %r23943};
	cvt.u32.u16 	%r23951, %rs20957;
	cvt.u32.u16 	%r23952, %rs20958;
	prmt.b32 	%r23953, %r23952, %r23951, 0x3340U;
	cvt.u32.u16 	%r23954, %rs20959;
	cvt.u32.u16 	%r23955, %rs20960;
	prmt.b32 	%r23956, %r23955, %r23954, 0x3340U;
	prmt.b32 	%r23957, %r23956, %r23953, 0x5410U;
	cvt.u32.u16 	%r23958, %rs20961;
	cvt.u32.u16 	%r23959, %rs20962;
	prmt.b32 	%r23960, %r23959, %r23958, 0x3340U;
	cvt.u32.u16 	%r23961, %rs20963;
	cvt.u32.u16 	%r23962, %rs20964;
	prmt.b32 	%r23963, %r23962, %r23961, 0x3340U;
	prmt.b32 	%r23964, %r23963, %r23960, 0x5410U;
	st.local.v2.b32 	[%rd2570+40], {%r23964, %r23957};
	cvt.u32.u16 	%r23965, %rs20949;
	cvt.u32.u16 	%r23966, %rs20950;
	prmt.b32 	%r23967, %r23966, %r23965, 0x3340U;
	cvt.u32.u16 	%r23968, %rs20951;
	cvt.u32.u16 	%r23969, %rs20952;
	prmt.b32 	%r23970, %r23969, %r23968, 0x3340U;
	prmt.b32 	%r23971, %r23970, %r23967, 0x5410U;
	cvt.u32.u16 	%r23972, %rs20953;
	cvt.u32.u16 	%r23973, %rs20954;
	prmt.b32 	%r23974, %r23973, %r23972, 0x3340U;
	cvt.u32.u16 	%r23975, %rs20955;
	cvt.u32.u16 	%r23976, %rs20956;
	prmt.b32 	%r23977, %r23976, %r23975, 0x3340U;
	prmt.b32 	%r23978, %r23977, %r23974, 0x5410U;
	st.local.v2.b32 	[%rd2570+48], {%r23978, %r23971};
	st.local.v2.u8 	[%rd2570+56], {%rs20948, %rs20947};
	st.local.u32 	[%rd2570+60], %r33302;
	st.local.f64 	[%rd2570+64], %fd453;
	st.local.u32 	[%rd2572], %r23680;
	add.s64 	%rd172, %rd2572, 8;
	st.local.v2.b32 	[%rd2572+8], {%r23690, %r23695};
	st.local.v2.b32 	[%rd2572+16], {%r23700, %r23705};
	st.local.v2.b32 	[%rd2572+24], {%r23710, %r23715};
	st.local.v2.b32 	[%rd2572+32], {%r23720, %r23725};
	st.local.v2.b32 	[%rd2572+40], {%r23730, %r23735};
	st.local.v2.b32 	[%rd2572+48], {%r23740, %r23745};
	st.local.v2.u8 	[%rd2572+56], {%rs17632, %rs17631};
	st.local.u32 	[%rd2572+60], %r23755;
	st.local.v2.u32 	[%rd2572+64], {%r23760, %r23765};
	add.s32 	%r963, %r33303, %r23680;
	setp.ne.s32 	%p576, %r33303, 0;
	@%p576 bra 	$L__BB1_511;
	mov.b16 	%rs17633, 0;
	st.local.u8 	[%rd88], %rs17633;
	add.s32 	%r23980, %r33302, %r23755;
	st.local.u32 	[%rd88+52], %r23980;
	add.f64 	%fd377, %fd453, %fd103;
	st.local.f64 	[%rd88+56], %fd377;
	mov.b32 	%r33331, 0;
$L__BB1_501:
	mov.u32 	%r964, %r33331;
	cvt.u64.u32 	%rd2574, %r964;
	add.s64 	%rd2575, %rd88, %rd2574;
	ld.local.u8 	%rs17634, [%rd2575];
	setp.ne.s16 	%p577, %rs17634, 0;
	add.s32 	%r33331, %r964, 1;
	@%p577 bra 	$L__BB1_501;
	and.b16  	%rs17635, %rs21303, 255;
	setp.eq.s16 	%p578, %rs17635, 0;
	mov.u32 	%r33333, %r964;
	@%p578 bra 	$L__BB1_505;
	mov.b32 	%r33332, 0;
$L__BB1_504:
	add.s32 	%r23982, %r33332, %r964;
	cvt.u64.u32 	%rd2576, %r23982;
	add.s64 	%rd2577, %rd88, %rd2576;
	st.local.u8 	[%rd2577], %rs21303;
	add.s32 	%r967, %r33332, 1;
	add.s32 	%r33333, %r967, %r964;
	cvt.u64.u32 	%rd2578, %r33332;
	add.s64 	%rd2579, %rd172, %rd2578;
	ld.local.u8 	%rs21303, [%rd2579+1];
	setp.ne.s16 	%p579, %rs21303, 0;
	mov.u32 	%r33332, %r967;
	@%p579 bra 	$L__BB1_504;
$L__BB1_505:
	cvt.u64.u32 	%rd2580, %r33333;
	add.s64 	%rd2581, %rd88, %rd2580;
	mov.b16 	%rs17636, 0;
	st.local.u8 	[%rd2581], %rs17636;
	mov.b32 	%r33334, 0;
$L__BB1_506:
	mov.u32 	%r970, %r33334;
	cvt.u64.u32 	%rd2582, %r970;
	add.s64 	%rd2583, %rd88, %rd2582;
	ld.local.u8 	%rs17637, [%rd2583];
	setp.ne.s16 	%p580, %rs17637, 0;
	add.s32 	%r33334, %r970, 1;
	@%p580 bra 	$L__BB1_506;
	and.b16  	%rs17638, %rs20996, 255;
	setp.eq.s16 	%p581, %rs17638, 0;
	mov.u32 	%r33336, %r970;
	@%p581 bra 	$L__BB1_510;
	mov.b32 	%r33335, 0;
$L__BB1_509:
	add.s32 	%r23985, %r33335, %r970;
	cvt.u64.u32 	%rd2584, %r23985;
	add.s64 	%rd2585, %rd88, %rd2584;
	st.local.u8 	[%rd2585], %rs20996;
	add.s32 	%r973, %r33335, 1;
	add.s32 	%r33336, %r973, %r970;
	cvt.u64.u32 	%rd2586, %r33335;
	add.s64 	%rd2587, %rd171, %rd2586;
	ld.local.u8 	%rs20996, [%rd2587+1];
	setp.ne.s16 	%p582, %rs20996, 0;
	mov.u32 	%r33335, %r973;
	@%p582 bra 	$L__BB1_509;
$L__BB1_510:
	cvt.u64.u32 	%rd2588, %r33336;
	add.s64 	%rd2589, %rd88, %rd2588;
	mov.b16 	%rs17639, 0;
	st.local.u8 	[%rd2589], %rs17639;
	ld.local.v2.b32 	{%r23986, %r23987}, [%rd88];
	bfe.u32 	%r23988, %r23986, 0, 8;
	cvt.u16.u32 	%rs20996, %r23988;
	bfe.u32 	%r23989, %r23986, 8, 8;
	cvt.u16.u32 	%rs20995, %r23989;
	bfe.u32 	%r23990, %r23986, 16, 8;
	cvt.u16.u32 	%rs20994, %r23990;
	bfe.u32 	%r23991, %r23986, 24, 8;
	cvt.u16.u32 	%rs20993, %r23991;
	bfe.u32 	%r23992, %r23987, 0, 8;
	cvt.u16.u32 	%rs20992, %r23992;
	bfe.u32 	%r23993, %r23987, 8, 8;
	cvt.u16.u32 	%rs20991, %r23993;
	bfe.u32 	%r23994, %r23987, 16, 8;
	cvt.u16.u32 	%rs20990, %r23994;
	bfe.u32 	%r23995, %r23987, 24, 8;
	cvt.u16.u32 	%rs20989, %r23995;
	ld.local.v2.b32 	{%r23996, %r23997}, [%rd88+8];
	bfe.u32 	%r23998, %r23996, 0, 8;
	cvt.u16.u32 	%rs20988, %r23998;
	bfe.u32 	%r23999, %r23996, 8, 8;
	cvt.u16.u32 	%rs20987, %r23999;
	bfe.u32 	%r24000, %r23996, 16, 8;
	cvt.u16.u32 	%rs20986, %r24000;
	bfe.u32 	%r24001, %r23996, 24, 8;
	cvt.u16.u32 	%rs20985, %r24001;
	bfe.u32 	%r24002, %r23997, 0, 8;
	cvt.u16.u32 	%rs20984, %r24002;
	bfe.u32 	%r24003, %r23997, 8, 8;
	cvt.u16.u32 	%rs20983, %r24003;
	bfe.u32 	%r24004, %r23997, 16, 8;
	cvt.u16.u32 	%rs20982, %r24004;
	bfe.u32 	%r24005, %r23997, 24, 8;
	cvt.u16.u32 	%rs20981, %r24005;
	ld.local.v2.b32 	{%r24006, %r24007}, [%rd88+16];
	bfe.u32 	%r24008, %r24006, 0, 8;
	cvt.u16.u32 	%rs20980, %r24008;
	bfe.u32 	%r24009, %r24006, 8, 8;
	cvt.u16.u32 	%rs20979, %r24009;
	bfe.u32 	%r24010, %r24006, 16, 8;
	cvt.u16.u32 	%rs20978, %r24010;
	bfe.u32 	%r24011, %r24006, 24, 8;
	cvt.u16.u32 	%rs20977, %r24011;
	bfe.u32 	%r24012, %r24007, 0, 8;
	cvt.u16.u32 	%rs20976, %r24012;
	bfe.u32 	%r24013, %r24007, 8, 8;
	cvt.u16.u32 	%rs20975, %r24013;
	bfe.u32 	%r24014, %r24007, 16, 8;
	cvt.u16.u32 	%rs20974, %r24014;
	bfe.u32 	%r24015, %r24007, 24, 8;
	cvt.u16.u32 	%rs20973, %r24015;
	ld.local.v2.b32 	{%r24016, %r24017}, [%rd88+24];
	bfe.u32 	%r24018, %r24016, 0, 8;
	cvt.u16.u32 	%rs20972, %r24018;
	bfe.u32 	%r24019, %r24016, 8, 8;
	cvt.u16.u32 	%rs20971, %r24019;
	bfe.u32 	%r24020, %r24016, 16, 8;
	cvt.u16.u32 	%rs20970, %r24020;
	bfe.u32 	%r24021, %r24016, 24, 8;
	cvt.u16.u32 	%rs20969, %r24021;
	bfe.u32 	%r24022, %r24017, 0, 8;
	cvt.u16.u32 	%rs20968, %r24022;
	bfe.u32 	%r24023, %r24017, 8, 8;
	cvt.u16.u32 	%rs20967, %r24023;
	bfe.u32 	%r24024, %r24017, 16, 8;
	cvt.u16.u32 	%rs20966, %r24024;
	bfe.u32 	%r24025, %r24017, 24, 8;
	cvt.u16.u32 	%rs20965, %r24025;
	ld.local.v2.b32 	{%r24026, %r24027}, [%rd88+32];
	bfe.u32 	%r24028, %r24026, 0, 8;
	cvt.u16.u32 	%rs20964, %r24028;
	bfe.u32 	%r24029, %r24026, 8, 8;
	cvt.u16.u32 	%rs20963, %r24029;
	bfe.u32 	%r24030, %r24026, 16, 8;
	cvt.u16.u32 	%rs20962, %r24030;
	bfe.u32 	%r24031, %r24026, 24, 8;
	cvt.u16.u32 	%rs20961, %r24031;
	bfe.u32 	%r24032, %r24027, 0, 8;
	cvt.u16.u32 	%rs20960, %r24032;
	bfe.u32 	%r24033, %r24027, 8, 8;
	cvt.u16.u32 	%rs20959, %r24033;
	bfe.u32 	%r24034, %r24027, 16, 8;
	cvt.u16.u32 	%rs20958, %r24034;
	bfe.u32 	%r24035, %r24027, 24, 8;
	cvt.u16.u32 	%rs20957, %r24035;
	ld.local.v2.b32 	{%r24036, %r24037}, [%rd88+40];
	bfe.u32 	%r24038, %r24036, 0, 8;
	cvt.u16.u32 	%rs20956, %r24038;
	bfe.u32 	%r24039, %r24036, 8, 8;
	cvt.u16.u32 	%rs20955, %r24039;
	bfe.u32 	%r24040, %r24036, 16, 8;
	cvt.u16.u32 	%rs20954, %r24040;
	bfe.u32 	%r24041, %r24036, 24, 8;
	cvt.u16.u32 	%rs20953, %r24041;
	bfe.u32 	%r24042, %r24037, 0, 8;
	cvt.u16.u32 	%rs20952, %r24042;
	bfe.u32 	%r24043, %r24037, 8, 8;
	cvt.u16.u32 	%rs20951, %r24043;
	bfe.u32 	%r24044, %r24037, 16, 8;
	cvt.u16.u32 	%rs20950, %r24044;
	bfe.u32 	%r24045, %r24037, 24, 8;
	cvt.u16.u32 	%rs20949, %r24045;
	ld.local.v2.u8 	{%rs20948, %rs20947}, [%rd88+48];
	ld.local.u32 	%r33302, [%rd88+52];
	ld.local.f64 	%fd453, [%rd88+56];
$L__BB1_511:
	mov.u32 	%r33303, %r963;
$L__BB1_512:
	cvt.u32.u16 	%r24136, %rs20996;
	and.b32  	%r24137, %r24136, 255;
	and.b16  	%rs17640, %rs20995, 255;
	mul.wide.u16 	%r24138, %rs17640, 256;
	or.b32  	%r24139, %r24138, %r24137;
	cvt.u32.u16 	%r24140, %rs20994;
	shl.b32 	%r24141, %r24140, 16;
	and.b32  	%r24142, %r24141, 16711680;
	or.b32  	%r24143, %r24139, %r24142;
	cvt.u32.u16 	%r24144, %rs20993;
	shl.b32 	%r24145, %r24144, 24;
	or.b32  	%r24057, %r24143, %r24145;
	cvt.u32.u16 	%r24146, %rs20992;
	and.b32  	%r24147, %r24146, 255;
	and.b16  	%rs17641, %rs20991, 255;
	mul.wide.u16 	%r24148, %rs17641, 256;
	or.b32  	%r24149, %r24148, %r24147;
	cvt.u32.u16 	%r24150, %rs20990;
	shl.b32 	%r24151, %r24150, 16;
	and.b32  	%r24152, %r24151, 16711680;
	or.b32  	%r24153, %r24149, %r24152;
	cvt.u32.u16 	%r24154, %rs20989;
	shl.b32 	%r24155, %r24154, 24;
	or.b32  	%r24062, %r24153, %r24155;
	cvt.u32.u16 	%r24156, %rs20988;
	and.b32  	%r24157, %r24156, 255;
	and.b16  	%rs17642, %rs20987, 255;
	mul.wide.u16 	%r24158, %rs17642, 256;
	or.b32  	%r24159, %r24158, %r24157;
	cvt.u32.u16 	%r24160, %rs20986;
	shl.b32 	%r24161, %r24160, 16;
	and.b32  	%r24162, %r24161, 16711680;
	or.b32  	%r24163, %r24159, %r24162;
	cvt.u32.u16 	%r24164, %rs20985;
	shl.b32 	%r24165, %r24164, 24;
	or.b32  	%r24067, %r24163, %r24165;
	cvt.u32.u16 	%r24166, %rs20984;
	and.b32  	%r24167, %r24166, 255;
	and.b16  	%rs17643, %rs20983, 255;
	mul.wide.u16 	%r24168, %rs17643, 256;
	or.b32  	%r24169, %r24168, %r24167;
	cvt.u32.u16 	%r24170, %rs20982;
	shl.b32 	%r24171, %r24170, 16;
	and.b32  	%r24172, %r24171, 16711680;
	or.b32  	%r24173, %r24169, %r24172;
	cvt.u32.u16 	%r24174, %rs20981;
	shl.b32 	%r24175, %r24174, 24;
	or.b32  	%r24072, %r24173, %r24175;
	cvt.u32.u16 	%r24176, %rs20980;
	and.b32  	%r24177, %r24176, 255;
	and.b16  	%rs17644, %rs20979, 255;
	mul.wide.u16 	%r24178, %rs17644, 256;
	or.b32  	%r24179, %r24178, %r24177;
	cvt.u32.u16 	%r24180, %rs20978;
	shl.b32 	%r24181, %r24180, 16;
	and.b32  	%r24182, %r24181, 16711680;
	or.b32  	%r24183, %r24179, %r24182;
	cvt.u32.u16 	%r24184, %rs20977;
	shl.b32 	%r24185, %r24184, 24;
	or.b32  	%r24077, %r24183, %r24185;
	cvt.u32.u16 	%r24186, %rs20976;
	and.b32  	%r24187, %r24186, 255;
	and.b16  	%rs17645, %rs20975, 255;
	mul.wide.u16 	%r24188, %rs17645, 256;
	or.b32  	%r24189, %r24188, %r24187;
	cvt.u32.u16 	%r24190, %rs20974;
	shl.b32 	%r24191, %r24190, 16;
	and.b32  	%r24192, %r24191, 16711680;
	or.b32  	%r24193, %r24189, %r24192;
	cvt.u32.u16 	%r24194, %rs20973;
	shl.b32 	%r24195, %r24194, 24;
	or.b32  	%r24082, %r24193, %r24195;
	cvt.u32.u16 	%r24196, %rs20972;
	and.b32  	%r24197, %r24196, 255;
	and.b16  	%rs17646, %rs20971, 255;
	mul.wide.u16 	%r24198, %rs17646, 256;
	or.b32  	%r24199, %r24198, %r24197;
	cvt.u32.u16 	%r24200, %rs20970;
	shl.b32 	%r24201, %r24200, 16;
	and.b32  	%r24202, %r24201, 16711680;
	or.b32  	%r24203, %r24199, %r24202;
	cvt.u32.u16 	%r24204, %rs20969;
	shl.b32 	%r24205, %r24204, 24;
	or.b32  	%r24087, %r24203, %r24205;
	cvt.u32.u16 	%r24206, %rs20968;
	and.b32  	%r24207, %r24206, 255;
	and.b16  	%rs17647, %rs20967, 255;
	mul.wide.u16 	%r24208, %rs17647, 256;
	or.b32  	%r24209, %r24208, %r24207;
	cvt.u32.u16 	%r24210, %rs20966;
	shl.b32 	%r24211, %r24210, 16;
	and.b32  	%r24212, %r24211, 16711680;
	or.b32  	%r24213, %r24209, %r24212;
	cvt.u32.u16 	%r24214, %rs20965;
	shl.b32 	%r24215, %r24214, 24;
	or.b32  	%r24092, %r24213, %r24215;
	cvt.u32.u16 	%r24216, %rs20964;
	and.b32  	%r24217, %r24216, 255;
	and.b16  	%rs17648, %rs20963, 255;
	mul.wide.u16 	%r24218, %rs17648, 256;
	or.b32  	%r24219, %r24218, %r24217;
	cvt.u32.u16 	%r24220, %rs20962;
	shl.b32 	%r24221, %r24220, 16;
	and.b32  	%r24222, %r24221, 16711680;
	or.b32  	%r24223, %r24219, %r24222;
	cvt.u32.u16 	%r24224, %rs20961;
	shl.b32 	%r24225, %r24224, 24;
	or.b32  	%r24097, %r24223, %r24225;
	cvt.u32.u16 	%r24226, %rs20960;
	and.b32  	%r24227, %r24226, 255;
	and.b16  	%rs17649, %rs20959, 255;
	mul.wide.u16 	%r24228, %rs17649, 256;
	or.b32  	%r24229, %r24228, %r24227;
	cvt.u32.u16 	%r24230, %rs20958;
	shl.b32 	%r24231, %r24230, 16;
	and.b32  	%r24232, %r24231, 16711680;
	or.b32  	%r24233, %r24229, %r24232;
	cvt.u32.u16 	%r24234, %rs20957;
	shl.b32 	%r24235, %r24234, 24;
	or.b32  	%r24102, %r24233, %r24235;
	cvt.u32.u16 	%r24236, %rs20956;
	and.b32  	%r24237, %r24236, 255;
	and.b16  	%rs17650, %rs20955, 255;
	mul.wide.u16 	%r24238, %rs17650, 256;
	or.b32  	%r24239, %r24238, %r24237;
	cvt.u32.u16 	%r24240, %rs20954;
	shl.b32 	%r24241, %r24240, 16;
	and.b32  	%r24242, %r24241, 16711680;
	or.b32  	%r24243, %r24239, %r24242;
	cvt.u32.u16 	%r24244, %rs20953;
	shl.b32 	%r24245, %r24244, 24;
	or.b32  	%r24107, %r24243, %r24245;
	cvt.u32.u16 	%r24246, %rs20952;
	and.b32  	%r24247, %r24246, 255;
	and.b16  	%rs17651, %rs20951, 255;
	mul.wide.u16 	%r24248, %rs17651, 256;
	or.b32  	%r24249, %r24248, %r24247;
	cvt.u32.u16 	%r24250, %rs20950;
	shl.b32 	%r24251, %r24250, 16;
	and.b32  	%r24252, %r24251, 16711680;
	or.b32  	%r24253, %r24249, %r24252;
	cvt.u32.u16 	%r24254, %rs20949;
	shl.b32 	%r24255, %r24254, 24;
	or.b32  	%r24112, %r24253, %r24255;
	cvt.u32.u16 	%r24256, %rs20948;
	and.b32  	%r24257, %r24256, 255;
	and.b16  	%rs17652, %rs20947, 255;
	mul.wide.u16 	%r24258, %rs17652, 256;
	or.b32  	%r24117, %r24258, %r24257;
	mov.b32 	%r24133, 16;
	mov.b32 	%r24135, -1;
	// begin inline asm
	shfl.sync.down.b32 %r24046, %r33303, %r24133, %r843, %r24135;
	// end inline asm
	// begin inline asm
	shfl.sync.down.b32 %r24051, %r24052, %r24133, %r843, %r24135;
	// end inline asm
	// begin inline asm
	shfl.sync.down.b32 %r24056, %r24057, %r24133, %r843, %r24135;
	// end inline asm
	// begin inline asm
	shfl.sync.down.b32 %r24061, %r24062, %r24133, %r843, %r24135;
	// end inline asm
	// begin inline asm
	shfl.sync.down.b32 %r24066, %r24067, %r24133, %r843, %r24135;
	// end inline asm
	// begin inline asm
	shfl.sync.down.b32 %r24071, %r24072, %r24133, %r843, %r24135;
	// end inline asm
	// begin inline asm
	shfl.sync.down.b32 %r24076, %r24077, %r24133, %r843, %r24135;
	// end inline asm
	// begin inline asm
	shfl.sync.down.b32 %r24081, %r24082, %r24133, %r843, %r24135;
	// end inline asm
	// begin inline asm
	shfl.sync.down.b32 %r24086, %r24087, %r24133, %r843, %r24135;
	// end inline asm
	// begin inline asm
	shfl.sync.down.b32 %r24091, %r24092, %r24133, %r843, %r24135;
	// end inline asm
	// begin inline asm
	shfl.sync.down.b32 %r24096, %r24097, %r24133, %r843, %r24135;
	// end inline asm
	// begin inline asm
	shfl.sync.down.b32 %r24101, %r24102, %r24133, %r843, %r24135;
	// end inline asm
	// begin inline asm
	shfl.sync.down.b32 %r24106, %r24107, %r24133, %r843, %r24135;
	// end inline asm
	// begin inline asm
	shfl.sync.down.b32 %r24111, %r24112, %r24133, %r843, %r24135;
	// end inline asm
	// begin inline asm
	shfl.sync.down.b32 %r24116, %r24117, %r24133, %r843, %r24135;
	// end inline asm
	// begin inline asm
	shfl.sync.down.b32 %r24121, %r33302, %r24133, %r843, %r24135;
	// end inline asm
	mov.b64 	%rd2590, %fd453;
	mov.b64 	{%r24127, %r24132}, %rd2590;
	// begin inline asm
	shfl.sync.down.b32 %r24126, %r24127, %r24133, %r843, %r24135;
	// end inline asm
	// begin inline asm
	shfl.sync.down.b32 %r24131, %r24132, %r24133, %r843, %r24135;
	// end inline asm
	add.s32 	%r24259, %r18042, 16;
	setp.gt.s32 	%p583, %r24259, %r843;
	@%p583 bra 	$L__BB1_526;
	add.u64 	%rd2592, %SPL, 0;
	add.u64 	%rd2594, %SPL, 72;
	shr.u32 	%r24260, %r24116, 8;
	cvt.u16.u32 	%rs17653, %r24260;
	cvt.u16.u32 	%rs17654, %r24116;
	cvt.u16.u32 	%rs21405, %r24056;
	mov.b64 	%rd2595, {%r24126, %r24131};
	mov.b64 	%fd107, %rd2595;
	st.local.u32 	[%rd2592], %r33303;
	add.s64 	%rd173, %rd2592, 8;
	cvt.u32.u16 	%r24261, %rs20989;
	cvt.u32.u16 	%r24262, %rs20990;
	prmt.b32 	%r24263, %r24262, %r24261, 0x3340U;
	cvt.u32.u16 	%r24264, %rs20991;
	cvt.u32.u16 	%r24265, %rs20992;
	prmt.b32 	%r24266, %r24265, %r24264, 0x3340U;
	prmt.b32 	%r24267, %r24266, %r24263, 0x5410U;
	cvt.u32.u16 	%r24268, %rs20993;
	cvt.u32.u16 	%r24269, %rs20994;
	prmt.b32 	%r24270, %r24269, %r24268, 0x3340U;
	cvt.u32.u16 	%r24271, %rs20995;
	cvt.u32.u16 	%r24272, %rs20996;
	prmt.b32 	%r24273, %r24272, %r24271, 0x3340U;
	prmt.b32 	%r24274, %r24273, %r24270, 0x5410U;
	st.local.v2.b32 	[%rd2592+8], {%r24274, %r24267};
	cvt.u32.u16 	%r24275, %rs20981;
	cvt.u32.u16 	%r24276, %rs20982;
	prmt.b32 	%r24277, %r24276, %r24275, 0x3340U;
	cvt.u32.u16 	%r24278, %rs20983;
	cvt.u32.u16 	%r24279, %rs20984;
	prmt.b32 	%r24280, %r24279, %r24278, 0x3340U;
	prmt.b32 	%r24281, %r24280, %r24277, 0x5410U;
	cvt.u32.u16 	%r24282, %rs20985;
	cvt.u32.u16 	%r24283, %rs20986;
	prmt.b32 	%r24284, %r24283, %r24282, 0x3340U;
	cvt.u32.u16 	%r24285, %rs20987;
	cvt.u32.u16 	%r24286, %rs20988;
	prmt.b32 	%r24287, %r24286, %r24285, 0x3340U;
	prmt.b32 	%r24288, %r24287, %r24284, 0x5410U;
	st.local.v2.b32 	[%rd2592+16], {%r24288, %r24281};
	cvt.u32.u16 	%r24289, %rs20973;
	cvt.u32.u16 	%r24290, %rs20974;
	prmt.b32 	%r24291, %r24290, %r24289, 0x3340U;
	cvt.u32.u16 	%r24292, %rs20975;
	cvt.u32.u16 	%r24293, %rs20976;
	prmt.b32 	%r24294, %r24293, %r24292, 0x3340U;
	prmt.b32 	%r24295, %r24294, %r24291, 0x5410U;
	cvt.u32.u16 	%r24296, %rs20977;
	cvt.u32.u16 	%r24297, %rs20978;
	prmt.b32 	%r24298, %r24297, %r24296, 0x3340U;
	cvt.u32.u16 	%r24299, %rs20979;
	cvt.u32.u16 	%r24300, %rs20980;
	prmt.b32 	%r24301, %r24300, %r24299, 0x3340U;
	prmt.b32 	%r24302, %r24301, %r24298, 0x5410U;
	st.local.v2.b32 	[%rd2592+24], {%r24302, %r24295};
	cvt.u32.u16 	%r24303, %rs20965;
	cvt.u32.u16 	%r24304, %rs20966;
	prmt.b32 	%r24305, %r24304, %r24303, 0x3340U;
	cvt.u32.u16 	%r24306, %rs20967;
	cvt.u32.u16 	%r24307, %rs20968;
	prmt.b32 	%r24308, %r24307, %r24306, 0x3340U;
	prmt.b32 	%r24309, %r24308, %r24305, 0x5410U;
	cvt.u32.u16 	%r24310, %rs20969;
	cvt.u32.u16 	%r24311, %rs20970;
	prmt.b32 	%r24312, %r24311, %r24310, 0x3340U;
	cvt.u32.u16 	%r24313, %rs20971;
	cvt.u32.u16 	%r24314, %rs20972;
	prmt.b32 	%r24315, %r24314, %r24313, 0x3340U;
	prmt.b32 	%r24316, %r24315, %r24312, 0x5410U;
	st.local.v2.b32 	[%rd2592+32], {%r24316, %r24309};
	cvt.u32.u16 	%r24317, %rs20957;
	cvt.u32.u16 	%r24318, %rs20958;
	prmt.b32 	%r24319, %r24318, %r24317, 0x3340U;
	cvt.u32.u16 	%r24320, %rs20959;
	cvt.u32.u16 	%r24321, %rs20960;
	prmt.b32 	%r24322, %r24321, %r24320, 0x3340U;
	prmt.b32 	%r24323, %r24322, %r24319, 0x5410U;
	cvt.u32.u16 	%r24324, %rs20961;
	cvt.u32.u16 	%r24325, %rs20962;
	prmt.b32 	%r24326, %r24325, %r24324, 0x3340U;
	cvt.u32.u16 	%r24327, %rs20963;
	cvt.u32.u16 	%r24328, %rs20964;
	prmt.b32 	%r24329, %r24328, %r24327, 0x3340U;
	prmt.b32 	%r24330, %r24329, %r24326, 0x5410U;
	st.local.v2.b32 	[%rd2592+40], {%r24330, %r24323};
	cvt.u32.u16 	%r24331, %rs20949;
	cvt.u32.u16 	%r24332, %rs20950;
	prmt.b32 	%r24333, %r24332, %r24331, 0x3340U;
	cvt.u32.u16 	%r24334, %rs20951;
	cvt.u32.u16 	%r24335, %rs20952;
	prmt.b32 	%r24336, %r24335, %r24334, 0x3340U;
	prmt.b32 	%r24337, %r24336, %r24333, 0x5410U;
	cvt.u32.u16 	%r24338, %rs20953;
	cvt.u32.u16 	%r24339, %rs20954;
	prmt.b32 	%r24340, %r24339, %r24338, 0x3340U;
	cvt.u32.u16 	%r24341, %rs20955;
	cvt.u32.u16 	%r24342, %rs20956;
	prmt.b32 	%r24343, %r24342, %r24341, 0x3340U;
	prmt.b32 	%r24344, %r24343, %r24340, 0x5410U;
	st.local.v2.b32 	[%rd2592+48], {%r24344, %r24337};
	st.local.v2.u8 	[%rd2592+56], {%rs20948, %rs20947};
	st.local.u32 	[%rd2592+60], %r33302;
	st.local.f64 	[%rd2592+64], %fd453;
	st.local.u32 	[%rd2594], %r24046;
	add.s64 	%rd174, %rd2594, 8;
	st.local.v2.b32 	[%rd2594+8], {%r24056, %r24061};
	st.local.v2.b32 	[%rd2594+16], {%r24066, %r24071};
	st.local.v2.b32 	[%rd2594+24], {%r24076, %r24081};
	st.local.v2.b32 	[%rd2594+32], {%r24086, %r24091};
	st.local.v2.b32 	[%rd2594+40], {%r24096, %r24101};
	st.local.v2.b32 	[%rd2594+48], {%r24106, %r24111};
	st.local.v2.u8 	[%rd2594+56], {%rs17654, %rs17653};
	st.local.u32 	[%rd2594+60], %r24121;
	st.local.v2.u32 	[%rd2594+64], {%r24126, %r24131};
	add.s32 	%r997, %r33303, %r24046;
	setp.ne.s32 	%p584, %r33303, 0;
	@%p584 bra 	$L__BB1_525;
	mov.b16 	%rs17655, 0;
	st.local.u8 	[%rd87], %rs17655;
	add.s32 	%r24346, %r33302, %r24121;
	st.local.u32 	[%rd87+52], %r24346;
	add.f64 	%fd378, %fd453, %fd107;
	st.local.f64 	[%rd87+56], %fd378;
	mov.b32 	%r33340, 0;
$L__BB1_515:
	mov.u32 	%r998, %r33340;
	cvt.u64.u32 	%rd2596, %r998;
	add.s64 	%rd2597, %rd87, %rd2596;
	ld.local.u8 	%rs17656, [%rd2597];
	setp.ne.s16 	%p585, %rs17656, 0;
	add.s32 	%r33340, %r998, 1;
	@%p585 bra 	$L__BB1_515;
	and.b16  	%rs17657, %rs21405, 255;
	setp.eq.s16 	%p586, %rs17657, 0;
	mov.u32 	%r33342, %r998;
	@%p586 bra 	$L__BB1_519;
	mov.b32 	%r33341, 0;
$L__BB1_518:
	add.s32 	%r24348, %r33341, %r998;
	cvt.u64.u32 	%rd2598, %r24348;
	add.s64 	%rd2599, %rd87, %rd2598;
	st.local.u8 	[%rd2599], %rs21405;
	add.s32 	%r1001, %r33341, 1;
	add.s32 	%r33342, %r1001, %r998;
	cvt.u64.u32 	%rd2600, %r33341;
	add.s64 	%rd2601, %rd174, %rd2600;
	ld.local.u8 	%rs21405, [%rd2601+1];
	setp.ne.s16 	%p587, %rs21405, 0;
	mov.u32 	%r33341, %r1001;
	@%p587 bra 	$L__BB1_518;
$L__BB1_519:
	cvt.u64.u32 	%rd2602, %r33342;
	add.s64 	%rd2603, %rd87, %rd2602;
	mov.b16 	%rs17658, 0;
	st.local.u8 	[%rd2603], %rs17658;
	mov.b32 	%r33343, 0;
$L__BB1_520:
	mov.u32 	%r1004, %r33343;
	cvt.u64.u32 	%rd2604, %r1004;
	add.s64 	%rd2605, %rd87, %rd2604;
	ld.local.u8 	%rs17659, [%rd2605];
	setp.ne.s16 	%p588, %rs17659, 0;
	add.s32 	%r33343, %r1004, 1;
	@%p588 bra 	$L__BB1_520;
	and.b16  	%rs17660, %rs20996, 255;
	setp.eq.s16 	%p589, %rs17660, 0;
	mov.u32 	%r33345, %r1004;
	@%p589 bra 	$L__BB1_524;
	mov.b32 	%r33344, 0;
$L__BB1_523:
	add.s32 	%r24351, %r33344, %r1004;
	cvt.u64.u32 	%rd2606, %r24351;
	add.s64 	%rd2607, %rd87, %rd2606;
	st.local.u8 	[%rd2607], %rs20996;
	add.s32 	%r1007, %r33344, 1;
	add.s32 	%r33345, %r1007, %r1004;
	cvt.u64.u32 	%rd2608, %r33344;
	add.s64 	%rd2609, %rd173, %rd2608;
	ld.local.u8 	%rs20996, [%rd2609+1];
	setp.ne.s16 	%p590, %rs20996, 0;
	mov.u32 	%r33344, %r1007;
	@%p590 bra 	$L__BB1_523;
$L__BB1_524:
	cvt.u64.u32 	%rd2610, %r33345;
	add.s64 	%rd2611, %rd87, %rd2610;
	mov.b16 	%rs17661, 0;
	st.local.u8 	[%rd2611], %rs17661;
	ld.local.v2.b32 	{%r24352, %r24353}, [%rd87];
	bfe.u32 	%r24354, %r24352, 0, 8;
	cvt.u16.u32 	%rs20996, %r24354;
	bfe.u32 	%r24355, %r24352, 8, 8;
	cvt.u16.u32 	%rs20995, %r24355;
	bfe.u32 	%r24356, %r24352, 16, 8;
	cvt.u16.u32 	%rs20994, %r24356;
	bfe.u32 	%r24357, %r24352, 24, 8;
	cvt.u16.u32 	%rs20993, %r24357;
	bfe.u32 	%r24358, %r24353, 0, 8;
	cvt.u16.u32 	%rs20992, %r24358;
	bfe.u32 	%r24359, %r24353, 8, 8;
	cvt.u16.u32 	%rs20991, %r24359;
	bfe.u32 	%r24360, %r24353, 16, 8;
	cvt.u16.u32 	%rs20990, %r24360;
	bfe.u32 	%r24361, %r24353, 24, 8;
	cvt.u16.u32 	%rs20989, %r24361;
	ld.local.v2.b32 	{%r24362, %r24363}, [%rd87+8];
	bfe.u32 	%r24364, %r24362, 0, 8;
	cvt.u16.u32 	%rs20988, %r24364;
	bfe.u32 	%r24365, %r24362, 8, 8;
	cvt.u16.u32 	%rs20987, %r24365;
	bfe.u32 	%r24366, %r24362, 16, 8;
	cvt.u16.u32 	%rs20986, %r24366;
	bfe.u32 	%r24367, %r24362, 24, 8;
	cvt.u16.u32 	%rs20985, %r24367;
	bfe.u32 	%r24368, %r24363, 0, 8;
	cvt.u16.u32 	%rs20984, %r24368;
	bfe.u32 	%r24369, %r24363, 8, 8;
	cvt.u16.u32 	%rs20983, %r24369;
	bfe.u32 	%r24370, %r24363, 16, 8;
	cvt.u16.u32 	%rs20982, %r24370;
	bfe.u32 	%r24371, %r24363, 24, 8;
	cvt.u16.u32 	%rs20981, %r24371;
	ld.local.v2.b32 	{%r24372, %r24373}, [%rd87+16];
	bfe.u32 	%r24374, %r24372, 0, 8;
	cvt.u16.u32 	%rs20980, %r24374;
	bfe.u32 	%r24375, %r24372, 8, 8;
	cvt.u16.u32 	%rs20979, %r24375;
	bfe.u32 	%r24376, %r24372, 16, 8;
	cvt.u16.u32 	%rs20978, %r24376;
	bfe.u32 	%r24377, %r24372, 24, 8;
	cvt.u16.u32 	%rs20977, %r24377;
	bfe.u32 	%r24378, %r24373, 0, 8;
	cvt.u16.u32 	%rs20976, %r24378;
	bfe.u32 	%r24379, %r24373, 8, 8;
	cvt.u16.u32 	%rs20975, %r24379;
	bfe.u32 	%r24380, %r24373, 16, 8;
	cvt.u16.u32 	%rs20974, %r24380;
	bfe.u32 	%r24381, %r24373, 24, 8;
	cvt.u16.u32 	%rs20973, %r24381;
	ld.local.v2.b32 	{%r24382, %r24383}, [%rd87+24];
	bfe.u32 	%r24384, %r24382, 0, 8;
	cvt.u16.u32 	%rs20972, %r24384;
	bfe.u32 	%r24385, %r24382, 8, 8;
	cvt.u16.u32 	%rs20971, %r24385;
	bfe.u32 	%r24386, %r24382, 16, 8;
	cvt.u16.u32 	%rs20970, %r24386;
	bfe.u32 	%r24387, %r24382, 24, 8;
	cvt.u16.u32 	%rs20969, %r24387;
	bfe.u32 	%r24388, %r24383, 0, 8;
	cvt.u16.u32 	%rs20968, %r24388;
	bfe.u32 	%r24389, %r24383, 8, 8;
	cvt.u16.u32 	%rs20967, %r24389;
	bfe.u32 	%r24390, %r24383, 16, 8;
	cvt.u16.u32 	%rs20966, %r24390;
	bfe.u32 	%r24391, %r24383, 24, 8;
	cvt.u16.u32 	%rs20965, %r24391;
	ld.local.v2.b32 	{%r24392, %r24393}, [%rd87+32];
	bfe.u32 	%r24394, %r24392, 0, 8;
	cvt.u16.u32 	%rs20964, %r24394;
	bfe.u32 	%r24395, %r24392, 8, 8;
	cvt.u16.u32 	%rs20963, %r24395;
	bfe.u32 	%r24396, %r24392, 16, 8;
	cvt.u16.u32 	%rs20962, %r24396;
	bfe.u32 	%r24397, %r24392, 24, 8;
	cvt.u16.u32 	%rs20961, %r24397;
	bfe.u32 	%r24398, %r24393, 0, 8;
	cvt.u16.u32 	%rs20960, %r24398;
	bfe.u32 	%r24399, %r24393, 8, 8;
	cvt.u16.u32 	%rs20959, %r24399;
	bfe.u32 	%r24400, %r24393, 16, 8;
	cvt.u16.u32 	%rs20958, %r24400;
	bfe.u32 	%r24401, %r24393, 24, 8;
	cvt.u16.u32 	%rs20957, %r24401;
	ld.local.v2.b32 	{%r24402, %r24403}, [%rd87+40];
	bfe.u32 	%r24404, %r24402, 0, 8;
	cvt.u16.u32 	%rs20956, %r24404;
	bfe.u32 	%r24405, %r24402, 8, 8;
	cvt.u16.u32 	%rs20955, %r24405;
	bfe.u32 	%r24406, %r24402, 16, 8;
	cvt.u16.u32 	%rs20954, %r24406;
	bfe.u32 	%r24407, %r24402, 24, 8;
	cvt.u16.u32 	%rs20953, %r24407;
	bfe.u32 	%r24408, %r24403, 0, 8;
	cvt.u16.u32 	%rs20952, %r24408;
	bfe.u32 	%r24409, %r24403, 8, 8;
	cvt.u16.u32 	%rs20951, %r24409;
	bfe.u32 	%r24410, %r24403, 16, 8;
	cvt.u16.u32 	%rs20950, %r24410;
	bfe.u32 	%r24411, %r24403, 24, 8;
	cvt.u16.u32 	%rs20949, %r24411;
	ld.local.v2.u8 	{%rs20948, %rs20947}, [%rd87+48];
	ld.local.u32 	%r33302, [%rd87+52];
	ld.local.f64 	%fd453, [%rd87+56];
$L__BB1_525:
	mov.u32 	%r33303, %r997;
$L__BB1_526:
	mov.u32 	%r24413, %tid.x;
	not.b32 	%r24414, %r24413;
	mov.u32 	%r24415, %ctaid.x;
	add.s32 	%r33358, %r24415, %r24414;
	st.local.u32 	[%rd92], %r33303;
	cvt.u32.u16 	%r24416, %rs20989;
	cvt.u32.u16 	%r24417, %rs20990;
	prmt.b32 	%r24418, %r24417, %r24416, 0x3340U;
	cvt.u32.u16 	%r24419, %rs20991;
	cvt.u32.u16 	%r24420, %rs20992;
	prmt.b32 	%r24421, %r24420, %r24419, 0x3340U;
	prmt.b32 	%r24422, %r24421, %r24418, 0x5410U;
	cvt.u32.u16 	%r24423, %rs20993;
	cvt.u32.u16 	%r24424, %rs20994;
	prmt.b32 	%r24425, %r24424, %r24423, 0x3340U;
	cvt.u32.u16 	%r24426, %rs20995;
	cvt.u32.u16 	%r24427, %rs20996;
	prmt.b32 	%r24428, %r24427, %r24426, 0x3340U;
	prmt.b32 	%r24429, %r24428, %r24425, 0x5410U;
	st.local.v2.b32 	[%rd92+8], {%r24429, %r24422};
	cvt.u32.u16 	%r24430, %rs20981;
	cvt.u32.u16 	%r24431, %rs20982;
	prmt.b32 	%r24432, %r24431, %r24430, 0x3340U;
	cvt.u32.u16 	%r24433, %rs20983;
	cvt.u32.u16 	%r24434, %rs20984;
	prmt.b32 	%r24435, %r24434, %r24433, 0x3340U;
	prmt.b32 	%r24436, %r24435, %r24432, 0x5410U;
	cvt.u32.u16 	%r24437, %rs20985;
	cvt.u32.u16 	%r24438, %rs20986;
	prmt.b32 	%r24439, %r24438, %r24437, 0x3340U;
	cvt.u32.u16 	%r24440, %rs20987;
	cvt.u32.u16 	%r24441, %rs20988;
	prmt.b32 	%r24442, %r24441, %r24440, 0x3340U;
	prmt.b32 	%r24443, %r24442, %r24439, 0x5410U;
	st.local.v2.b32 	[%rd92+16], {%r24443, %r24436};
	cvt.u32.u16 	%r24444, %rs20973;
	cvt.u32.u16 	%r24445, %rs20974;
	prmt.b32 	%r24446, %r24445, %r24444, 0x3340U;
	cvt.u32.u16 	%r24447, %rs20975;
	cvt.u32.u16 	%r24448, %rs20976;
	prmt.b32 	%r24449, %r24448, %r24447, 0x3340U;
	prmt.b32 	%r24450, %r24449, %r24446, 0x5410U;
	cvt.u32.u16 	%r24451, %rs20977;
	cvt.u32.u16 	%r24452, %rs20978;
	prmt.b32 	%r24453, %r24452, %r24451, 0x3340U;
	cvt.u32.u16 	%r24454, %rs20979;
	cvt.u32.u16 	%r24455, %rs20980;
	prmt.b32 	%r24456, %r24455, %r24454, 0x3340U;
	prmt.b32 	%r24457, %r24456, %r24453, 0x5410U;
	st.local.v2.b32 	[%rd92+24], {%r24457, %r24450};
	cvt.u32.u16 	%r24458, %rs20965;
	cvt.u32.u16 	%r24459, %rs20966;
	prmt.b32 	%r24460, %r24459, %r24458, 0x3340U;
	cvt.u32.u16 	%r24461, %rs20967;
	cvt.u32.u16 	%r24462, %rs20968;
	prmt.b32 	%r24463, %r24462, %r24461, 0x3340U;
	prmt.b32 	%r24464, %r24463, %r24460, 0x5410U;
	cvt.u32.u16 	%r24465, %rs20969;
	cvt.u32.u16 	%r24466, %rs20970;
	prmt.b32 	%r24467, %r24466, %r24465, 0x3340U;
	cvt.u32.u16 	%r24468, %rs20971;
	cvt.u32.u16 	%r24469, %rs20972;
	prmt.b32 	%r24470, %r24469, %r24468, 0x3340U;
	prmt.b32 	%r24471, %r24470, %r24467, 0x5410U;
	st.local.v2.b32 	[%rd92+32], {%r24471, %r24464};
	cvt.u32.u16 	%r24472, %rs20957;
	cvt.u32.u16 	%r24473, %rs20958;
	prmt.b32 	%r24474, %r24473, %r24472, 0x3340U;
	cvt.u32.u16 	%r24475, %rs20959;
	cvt.u32.u16 	%r24476, %rs20960;
	prmt.b32 	%r24477, %r24476, %r24475, 0x3340U;
	prmt.b32 	%r24478, %r24477, %r24474, 0x5410U;
	cvt.u32.u16 	%r24479, %rs20961;
	cvt.u32.u16 	%r24480, %rs20962;
	prmt.b32 	%r24481, %r24480, %r24479, 0x3340U;
	cvt.u32.u16 	%r24482, %rs20963;
	cvt.u32.u16 	%r24483, %rs20964;
	prmt.b32 	%r24484, %r24483, %r24482, 0x3340U;
	prmt.b32 	%r24485, %r24484, %r24481, 0x5410U;
	st.local.v2.b32 	[%rd92+40], {%r24485, %r24478};
	cvt.u32.u16 	%r24486, %rs20949;
	cvt.u32.u16 	%r24487, %rs20950;
	prmt.b32 	%r24488, %r24487, %r24486, 0x3340U;
	cvt.u32.u16 	%r24489, %rs20951;
	cvt.u32.u16 	%r24490, %rs20952;
	prmt.b32 	%r24491, %r24490, %r24489, 0x3340U;
	prmt.b32 	%r24492, %r24491, %r24488, 0x5410U;
	cvt.u32.u16 	%r24493, %rs20953;
	cvt.u32.u16 	%r24494, %rs20954;
	prmt.b32 	%r24495, %r24494, %r24493, 0x3340U;
	cvt.u32.u16 	%r24496, %rs20955;
	cvt.u32.u16 	%r24497, %rs20956;
	prmt.b32 	%r24498, %r24497, %r24496, 0x3340U;
	prmt.b32 	%r24499, %r24498, %r24495, 0x5410U;
	st.local.v2.b32 	[%rd92+48], {%r24499, %r24492};
	st.local.v2.u8 	[%rd92+56], {%rs20948, %rs20947};
	st.local.u32 	[%rd92+60], %r33302;
	st.local.f64 	[%rd92+64], %fd453;
	st.local.u32 	[%rd109+24], %r33303;
	st.local.v2.b32 	[%rd109+32], {%r24429, %r24422};
	st.local.v2.b32 	[%rd109+40], {%r24443, %r24436};
	st.local.v2.b32 	[%rd109+48], {%r24457, %r24450};
	st.local.v2.b32 	[%rd109+56], {%r24471, %r24464};
	st.local.v2.b32 	[%rd109+64], {%r24485, %r24478};
	st.local.v2.b32 	[%rd109+72], {%r24499, %r24492};
	st.local.u8 	[%rd109+80], %rs20948;
$L__BB1_527:
	st.local.u8 	[%rd109+81], %rs20947;
	st.local.u32 	[%rd109+84], %r33302;
	st.local.f64 	[%rd109+88], %fd453;
	setp.ne.s32 	%p591, %r33357, 101;
	mov.b32 	%r24500, -1;
	vote.sync.all.pred 	%p592, %p591, %r24500;
	not.pred 	%p593, %p592;
	@%p593 bra 	$L__BB1_617;
	mul.wide.s32 	%rd2723, %r33358, 4;
$L__BB1_529:
	ld.local.u64 	%rd2722, [%rd128];
	add.s64 	%rd2721, %rd2722, %rd2723;
	// begin inline asm
	ld.relaxed.gpu.u32 %r33357, [%rd2721];
	// end inline asm
	membar.gl;
	setp.eq.s32 	%p634, %r33357, 99;
	mov.b32 	%r25760, -1;
	vote.sync.any.pred 	%p635, %p634, %r25760;
	@%p635 bra 	$L__BB1_529;
	mov.f64 	%fd465, 0d0000000000000000;
	mov.b32 	%r33360, 0;
	mov.b16 	%rs21606, 0;
	setp.eq.s32 	%p636, %r33357, 101;
	@%p636 bra 	$L__BB1_533;
	setp.ne.s32 	%p637, %r33357, 100;
	@%p637 bra 	$L__BB1_534;
	ld.local.u64 	%rd2805, [%rd128+8];
	mul.wide.s32 	%rd2806, %r33358, 72;
	add.s64 	%rd2788, %rd2805, %rd2806;
	// begin inline asm
	ld.cg.u64 %rd2787, [%rd2788];
	// end inline asm
	add.s64 	%rd2790, %rd2788, 8;
	// begin inline asm
	ld.cg.u64 %rd2789, [%rd2790];
	// end inline asm
	add.s64 	%rd2792, %rd2788, 16;
	// begin inline asm
	ld.cg.u64 %rd2791, [%rd2792];
	// end inline asm
	add.s64 	%rd2794, %rd2788, 24;
	// begin inline asm
	ld.cg.u64 %rd2793, [%rd2794];
	// end inline asm
	add.s64 	%rd2796, %rd2788, 32;
	// begin inline asm
	ld.cg.u64 %rd2795, [%rd2796];
	// end inline asm
	add.s64 	%rd2798, %rd2788, 40;
	// begin inline asm
	ld.cg.u64 %rd2797, [%rd2798];
	// end inline asm
	add.s64 	%rd2800, %rd2788, 48;
	// begin inline asm
	ld.cg.u64 %rd2799, [%rd2800];
	// end inline asm
	add.s64 	%rd2802, %rd2788, 56;
	// begin inline asm
	ld.cg.u64 %rd2801, [%rd2802];
	// end inline asm
	mov.b64 	{%r25764, %r33360}, %rd2801;
	add.s64 	%rd2804, %rd2788, 64;
	// begin inline asm
	ld.cg.u64 %rd2803, [%rd2804];
	// end inline asm
	cvt.u32.u64 	%r33359, %rd2787;
	cvt.u16.u64 	%rs21606, %rd2789;
	shr.u64 	%rd2807, %rd2789, 8;
	cvt.u16.u64 	%rs21607, %rd2807;
	shr.u64 	%rd2808, %rd2789, 16;
	cvt.u16.u64 	%rs21608, %rd2808;
	shr.u64 	%rd2809, %rd2789, 24;
	cvt.u16.u64 	%rs21609, %rd2809;
	shr.u64 	%rd2810, %rd2789, 32;
	cvt.u16.u64 	%rs21610, %rd2810;
	shr.u64 	%rd2811, %rd2789, 40;
	cvt.u16.u64 	%rs21611, %rd2811;
	shr.u64 	%rd2812, %rd2789, 48;
	cvt.u16.u64 	%rs21612, %rd2812;
	shr.u64 	%rd2813, %rd2789, 56;
	cvt.u16.u64 	%rs21613, %rd2813;
	cvt.u16.u64 	%rs21614, %rd2791;
	shr.u64 	%rd2814, %rd2791, 8;
	cvt.u16.u64 	%rs21615, %rd2814;
	shr.u64 	%rd2815, %rd2791, 16;
	cvt.u16.u64 	%rs21616, %rd2815;
	shr.u64 	%rd2816, %rd2791, 24;
	cvt.u16.u64 	%rs21617, %rd2816;
	shr.u64 	%rd2817, %rd2791, 32;
	cvt.u16.u64 	%rs21618, %rd2817;
	shr.u64 	%rd2818, %rd2791, 40;
	cvt.u16.u64 	%rs21619, %rd2818;
	shr.u64 	%rd2819, %rd2791, 48;
	cvt.u16.u64 	%rs21620, %rd2819;
	shr.u64 	%rd2820, %rd2791, 56;
	cvt.u16.u64 	%rs21621, %rd2820;
	cvt.u16.u64 	%rs21622, %rd2793;
	shr.u64 	%rd2821, %rd2793, 8;
	cvt.u16.u64 	%rs21623, %rd2821;
	shr.u64 	%rd2822, %rd2793, 16;
	cvt.u16.u64 	%rs21624, %rd2822;
	shr.u64 	%rd2823, %rd2793, 24;
	cvt.u16.u64 	%rs21625, %rd2823;
	shr.u64 	%rd2824, %rd2793, 32;
	cvt.u16.u64 	%rs21626, %rd2824;
	shr.u64 	%rd2825, %rd2793, 40;
	cvt.u16.u64 	%rs21627, %rd2825;
	shr.u64 	%rd2826, %rd2793, 48;
	cvt.u16.u64 	%rs21628, %rd2826;
	shr.u64 	%rd2827, %rd2793, 56;
	cvt.u16.u64 	%rs21629, %rd2827;
	cvt.u16.u64 	%rs21630, %rd2795;
	shr.u64 	%rd2828, %rd2795, 8;
	cvt.u16.u64 	%rs21631, %rd2828;
	shr.u64 	%rd2829, %rd2795, 16;
	cvt.u16.u64 	%rs21632, %rd2829;
	shr.u64 	%rd2830, %rd2795, 24;
	cvt.u16.u64 	%rs21633, %rd2830;
	shr.u64 	%rd2831, %rd2795, 32;
	cvt.u16.u64 	%rs21634, %rd2831;
	shr.u64 	%rd2832, %rd2795, 40;
	cvt.u16.u64 	%rs21635, %rd2832;
	shr.u64 	%rd2833, %rd2795, 48;
	cvt.u16.u64 	%rs21636, %rd2833;
	shr.u64 	%rd2834, %rd2795, 56;
	cvt.u16.u64 	%rs21637, %rd2834;
	cvt.u16.u64 	%rs21638, %rd2797;
	shr.u64 	%rd2835, %rd2797, 8;
	cvt.u16.u64 	%rs21639, %rd2835;
	shr.u64 	%rd2836, %rd2797, 16;
	cvt.u16.u64 	%rs21640, %rd2836;
	shr.u64 	%rd2837, %rd2797, 24;
	cvt.u16.u64 	%rs21641, %rd2837;
	shr.u64 	%rd2838, %rd2797, 32;
	cvt.u16.u64 	%rs21642, %rd2838;
	shr.u64 	%rd2839, %rd2797, 40;
	cvt.u16.u64 	%rs21643, %rd2839;
	shr.u64 	%rd2840, %rd2797, 48;
	cvt.u16.u64 	%rs21644, %rd2840;
	shr.u64 	%rd2841, %rd2797, 56;
	cvt.u16.u64 	%rs21645, %rd2841;
	cvt.u16.u64 	%rs21646, %rd2799;
	shr.u64 	%rd2842, %rd2799, 8;
	cvt.u16.u64 	%rs21647, %rd2842;
	shr.u64 	%rd2843, %rd2799, 16;
	cvt.u16.u64 	%rs21648, %rd2843;
	shr.u64 	%rd2844, %rd2799, 24;
	cvt.u16.u64 	%rs21649, %rd2844;
	shr.u64 	%rd2845, %rd2799, 32;
	cvt.u16.u64 	%rs21650, %rd2845;
	shr.u64 	%rd2846, %rd2799, 40;
	cvt.u16.u64 	%rs21651, %rd2846;
	shr.u64 	%rd2847, %rd2799, 48;
	cvt.u16.u64 	%rs21652, %rd2847;
	shr.u64 	%rd2848, %rd2799, 56;
	cvt.u16.u64 	%rs21653, %rd2848;
	cvt.u16.u64 	%rs21654, %rd2801;
	shr.u64 	%rd2849, %rd2801, 8;
	cvt.u16.u64 	%rs21655, %rd2849;
	mov.b64 	%fd465, %rd2803;
	bra.uni 	$L__BB1_534;
$L__BB1_533:
	ld.local.u64 	%rd2742, [%rd128+16];
	mul.wide.s32 	%rd2743, %r33358, 72;
	add.s64 	%rd2725, %rd2742, %rd2743;
	// begin inline asm
	ld.cg.u64 %rd2724, [%rd2725];
	// end inline asm
	add.s64 	%rd2727, %rd2725, 8;
	// begin inline asm
	ld.cg.u64 %rd2726, [%rd2727];
	// end inline asm
	add.s64 	%rd2729, %rd2725, 16;
	// begin inline asm
	ld.cg.u64 %rd2728, [%rd2729];
	// end inline asm
	add.s64 	%rd2731, %rd2725, 24;
	// begin inline asm
	ld.cg.u64 %rd2730, [%rd2731];
	// end inline asm
	add.s64 	%rd2733, %rd2725, 32;
	// begin inline asm
	ld.cg.u64 %rd2732, [%rd2733];
	// end inline asm
	add.s64 	%rd2735, %rd2725, 40;
	// begin inline asm
	ld.cg.u64 %rd2734, [%rd2735];
	// end inline asm
	add.s64 	%rd2737, %rd2725, 48;
	// begin inline asm
	ld.cg.u64 %rd2736, [%rd2737];
	// end inline asm
	add.s64 	%rd2739, %rd2725, 56;
	// begin inline asm
	ld.cg.u64 %rd2738, [%rd2739];
	// end inline asm
	mov.b64 	{%r25763, %r33360}, %rd2738;
	add.s64 	%rd2741, %rd2725, 64;
	// begin inline asm
	ld.cg.u64 %rd2740, [%rd2741];
	// end inline asm
	cvt.u32.u64 	%r33359, %rd2724;
	cvt.u16.u64 	%rs21606, %rd2726;
	shr.u64 	%rd2744, %rd2726, 8;
	cvt.u16.u64 	%rs21607, %rd2744;
	shr.u64 	%rd2745, %rd2726, 16;
	cvt.u16.u64 	%rs21608, %rd2745;
	shr.u64 	%rd2746, %rd2726, 24;
	cvt.u16.u64 	%rs21609, %rd2746;
	shr.u64 	%rd2747, %rd2726, 32;
	cvt.u16.u64 	%rs21610, %rd2747;
	shr.u64 	%rd2748, %rd2726, 40;
	cvt.u16.u64 	%rs21611, %rd2748;
	shr.u64 	%rd2749, %rd2726, 48;
	cvt.u16.u64 	%rs21612, %rd2749;
	shr.u64 	%rd2750, %rd2726, 56;
	cvt.u16.u64 	%rs21613, %rd2750;
	cvt.u16.u64 	%rs21614, %rd2728;
	shr.u64 	%rd2751, %rd2728, 8;
	cvt.u16.u64 	%rs21615, %rd2751;
	shr.u64 	%rd2752, %rd2728, 16;
	cvt.u16.u64 	%rs21616, %rd2752;
	shr.u64 	%rd2753, %rd2728, 24;
	cvt.u16.u64 	%rs21617, %rd2753;
	shr.u64 	%rd2754, %rd2728, 32;
	cvt.u16.u64 	%rs21618, %rd2754;
	shr.u64 	%rd2755, %rd2728, 40;
	cvt.u16.u64 	%rs21619, %rd2755;
	shr.u64 	%rd2756, %rd2728, 48;
	cvt.u16.u64 	%rs21620, %rd2756;
	shr.u64 	%rd2757, %rd2728, 56;
	cvt.u16.u64 	%rs21621, %rd2757;
	cvt.u16.u64 	%rs21622, %rd2730;
	shr.u64 	%rd2758, %rd2730, 8;
	cvt.u16.u64 	%rs21623, %rd2758;
	shr.u64 	%rd2759, %rd2730, 16;
	cvt.u16.u64 	%rs21624, %rd2759;
	shr.u64 	%rd2760, %rd2730, 24;
	cvt.u16.u64 	%rs21625, %rd2760;
	shr.u64 	%rd2761, %rd2730, 32;
	cvt.u16.u64 	%rs21626, %rd2761;
	shr.u64 	%rd2762, %rd2730, 40;
	cvt.u16.u64 	%rs21627, %rd2762;
	shr.u64 	%rd2763, %rd2730, 48;
	cvt.u16.u64 	%rs21628, %rd2763;
	shr.u64 	%rd2764, %rd2730, 56;
	cvt.u16.u64 	%rs21629, %rd2764;
	cvt.u16.u64 	%rs21630, %rd2732;
	shr.u64 	%rd2765, %rd2732, 8;
	cvt.u16.u64 	%rs21631, %rd2765;
	shr.u64 	%rd2766, %rd2732, 16;
	cvt.u16.u64 	%rs21632, %rd2766;
	shr.u64 	%rd2767, %rd2732, 24;
	cvt.u16.u64 	%rs21633, %rd2767;
	shr.u64 	%rd2768, %rd2732, 32;
	cvt.u16.u64 	%rs21634, %rd2768;
	shr.u64 	%rd2769, %rd2732, 40;
	cvt.u16.u64 	%rs21635, %rd2769;
	shr.u64 	%rd2770, %rd2732, 48;
	cvt.u16.u64 	%rs21636, %rd2770;
	shr.u64 	%rd2771, %rd2732, 56;
	cvt.u16.u64 	%rs21637, %rd2771;
	cvt.u16.u64 	%rs21638, %rd2734;
	shr.u64 	%rd2772, %rd2734, 8;
	cvt.u16.u64 	%rs21639, %rd2772;
	shr.u64 	%rd2773, %rd2734, 16;
	cvt.u16.u64 	%rs21640, %rd2773;
	shr.u64 	%rd2774, %rd2734, 24;
	cvt.u16.u64 	%rs21641, %rd2774;
	shr.u64 	%rd2775, %rd2734, 32;
	cvt.u16.u64 	%rs21642, %rd2775;
	shr.u64 	%rd2776, %rd2734, 40;
	cvt.u16.u64 	%rs21643, %rd2776;
	shr.u64 	%rd2777, %rd2734, 48;
	cvt.u16.u64 	%rs21644, %rd2777;
	shr.u64 	%rd2778, %rd2734, 56;
	cvt.u16.u64 	%rs21645, %rd2778;
	cvt.u16.u64 	%rs21646, %rd2736;
	shr.u64 	%rd2779, %rd2736, 8;
	cvt.u16.u64 	%rs21647, %rd2779;
	shr.u64 	%rd2780, %rd2736, 16;
	cvt.u16.u64 	%rs21648, %rd2780;
	shr.u64 	%rd2781, %rd2736, 24;
	cvt.u16.u64 	%rs21649, %rd2781;
	shr.u64 	%rd2782, %rd2736, 32;
	cvt.u16.u64 	%rs21650, %rd2782;
	shr.u64 	%rd2783, %rd2736, 40;
	cvt.u16.u64 	%rs21651, %rd2783;
	shr.u64 	%rd2784, %rd2736, 48;
	cvt.u16.u64 	%rs21652, %rd2784;
	shr.u64 	%rd2785, %rd2736, 56;
	cvt.u16.u64 	%rs21653, %rd2785;
	cvt.u16.u64 	%rs21654, %rd2738;
	shr.u64 	%rd2786, %rd2738, 8;
	cvt.u16.u64 	%rs21655, %rd2786;
	mov.b64 	%fd465, %rd2740;
$L__BB1_534:
	mov.b32 	%r25854, -1;
	vote.sync.ballot.b32 	%r25855, %p636, %r25854;
	and.b32  	%r25856, %r25855, %r22576;
	or.b32  	%r25857, %r25856, -2147483648;
	add.s32 	%r25858, %r25857, -1;
	not.b32 	%r25859, %r25857;
	and.b32  	%r25860, %r25859, %r25858;
	popc.b32 	%r1032, %r25860;
	cvt.u32.u16 	%r25861, %rs21606;
	and.b32  	%r25862, %r25861, 255;
	and.b16  	%rs17726, %rs21607, 255;
	mul.wide.u16 	%r25863, %rs17726, 256;
	or.b32  	%r25864, %r25863, %r25862;
	cvt.u32.u16 	%r25865, %rs21608;
	shl.b32 	%r25866, %r25865, 16;
	and.b32  	%r25867, %r25866, 16711680;
	or.b32  	%r25868, %r25864, %r25867;
	cvt.u32.u16 	%r25869, %rs21609;
	shl.b32 	%r25870, %r25869, 24;
	or.b32  	%r25776, %r25868, %r25870;
	cvt.u32.u16 	%r25871, %rs21610;
	and.b32  	%r25872, %r25871, 255;
	and.b16  	%rs17727, %rs21611, 255;
	mul.wide.u16 	%r25873, %rs17727, 256;
	or.b32  	%r25874, %r25873, %r25872;
	cvt.u32.u16 	%r25875, %rs21612;
	shl.b32 	%r25876, %r25875, 16;
	and.b32  	%r25877, %r25876, 16711680;
	or.b32  	%r25878, %r25874, %r25877;
	cvt.u32.u16 	%r25879, %rs21613;
	shl.b32 	%r25880, %r25879, 24;
	or.b32  	%r25781, %r25878, %r25880;
	cvt.u32.u16 	%r25881, %rs21614;
	and.b32  	%r25882, %r25881, 255;
	and.b16  	%rs17728, %rs21615, 255;
	mul.wide.u16 	%r25883, %rs17728, 256;
	or.b32  	%r25884, %r25883, %r25882;
	cvt.u32.u16 	%r25885, %rs21616;
	shl.b32 	%r25886, %r25885, 16;
	and.b32  	%r25887, %r25886, 16711680;
	or.b32  	%r25888, %r25884, %r25887;
	cvt.u32.u16 	%r25889, %rs21617;
	shl.b32 	%r25890, %r25889, 24;
	or.b32  	%r25786, %r25888, %r25890;
	cvt.u32.u16 	%r25891, %rs21618;
	and.b32  	%r25892, %r25891, 255;
	and.b16  	%rs17729, %rs21619, 255;
	mul.wide.u16 	%r25893, %rs17729, 256;
	or.b32  	%r25894, %r25893, %r25892;
	cvt.u32.u16 	%r25895, %rs21620;
	shl.b32 	%r25896, %r25895, 16;
	and.b32  	%r25897, %r25896, 16711680;
	or.b32  	%r25898, %r25894, %r25897;
	cvt.u32.u16 	%r25899, %rs21621;
	shl.b32 	%r25900, %r25899, 24;
	or.b32  	%r25791, %r25898, %r25900;
	cvt.u32.u16 	%r25901, %rs21622;
	and.b32  	%r25902, %r25901, 255;
	and.b16  	%rs17730, %rs21623, 255;
	mul.wide.u16 	%r25903, %rs17730, 256;
	or.b32  	%r25904, %r25903, %r25902;
	cvt.u32.u16 	%r25905, %rs21624;
	shl.b32 	%r25906, %r25905, 16;
	and.b32  	%r25907, %r25906, 16711680;
	or.b32  	%r25908, %r25904, %r25907;
	cvt.u32.u16 	%r25909, %rs21625;
	shl.b32 	%r25910, %r25909, 24;
	or.b32  	%r25796, %r25908, %r25910;
	cvt.u32.u16 	%r25911, %rs21626;
	and.b32  	%r25912, %r25911, 255;
	and.b16  	%rs17731, %rs21627, 255;
	mul.wide.u16 	%r25913, %rs17731, 256;
	or.b32  	%r25914, %r25913, %r25912;
	cvt.u32.u16 	%r25915, %rs21628;
	shl.b32 	%r25916, %r25915, 16;
	and.b32  	%r25917, %r25916, 16711680;
	or.b32  	%r25918, %r25914, %r25917;
	cvt.u32.u16 	%r25919, %rs21629;
	shl.b32 	%r25920, %r25919, 24;
	or.b32  	%r25801, %r25918, %r25920;
	cvt.u32.u16 	%r25921, %rs21630;
	and.b32  	%r25922, %r25921, 255;
	and.b16  	%rs17732, %rs21631, 255;
	mul.wide.u16 	%r25923, %rs17732, 256;
	or.b32  	%r25924, %r25923, %r25922;
	cvt.u32.u16 	%r25925, %rs21632;
	shl.b32 	%r25926, %r25925, 16;
	and.b32  	%r25927, %r25926, 16711680;
	or.b32  	%r25928, %r25924, %r25927;
	cvt.u32.u16 	%r25929, %rs21633;
	shl.b32 	%r25930, %r25929, 24;
	or.b32  	%r25806, %r25928, %r25930;
	cvt.u32.u16 	%r25931, %rs21634;
	and.b32  	%r25932, %r25931, 255;
	and.b16  	%rs17733, %rs21635, 255;
	mul.wide.u16 	%r25933, %rs17733, 256;
	or.b32  	%r25934, %r25933, %r25932;
	cvt.u32.u16 	%r25935, %rs21636;
	shl.b32 	%r25936, %r25935, 16;
	and.b32  	%r25937, %r25936, 16711680;
	or.b32  	%r25938, %r25934, %r25937;
	cvt.u32.u16 	%r25939, %rs21637;
	shl.b32 	%r25940, %r25939, 24;
	or.b32  	%r25811, %r25938, %r25940;
	cvt.u32.u16 	%r25941, %rs21638;
	and.b32  	%r25942, %r25941, 255;
	and.b16  	%rs17734, %rs21639, 255;
	mul.wide.u16 	%r25943, %rs17734, 256;
	or.b32  	%r25944, %r25943, %r25942;
	cvt.u32.u16 	%r25945, %rs21640;
	shl.b32 	%r25946, %r25945, 16;
	and.b32  	%r25947, %r25946, 16711680;
	or.b32  	%r25948, %r25944, %r25947;
	cvt.u32.u16 	%r25949, %rs21641;
	shl.b32 	%r25950, %r25949, 24;
	or.b32  	%r25816, %r25948, %r25950;
	cvt.u32.u16 	%r25951, %rs21642;
	and.b32  	%r25952, %r25951, 255;
	and.b16  	%rs17735, %rs21643, 255;
	mul.wide.u16 	%r25953, %rs17735, 256;
	or.b32  	%r25954, %r25953, %r25952;
	cvt.u32.u16 	%r25955, %rs21644;
	shl.b32 	%r25956, %r25955, 16;
	and.b32  	%r25957, %r25956, 16711680;
	or.b32  	%r25958, %r25954, %r25957;
	cvt.u32.u16 	%r25959, %rs21645;
	shl.b32 	%r25960, %r25959, 24;
	or.b32  	%r25821, %r25958, %r25960;
	cvt.u32.u16 	%r25961, %rs21646;
	and.b32  	%r25962, %r25961, 255;
	and.b16  	%rs17736, %rs21647, 255;
	mul.wide.u16 	%r25963, %rs17736, 256;
	or.b32  	%r25964, %r25963, %r25962;
	cvt.u32.u16 	%r25965, %rs21648;
	shl.b32 	%r25966, %r25965, 16;
	and.b32  	%r25967, %r25966, 16711680;
	or.b32  	%r25968, %r25964, %r25967;
	cvt.u32.u16 	%r25969, %rs21649;
	shl.b32 	%r25970, %r25969, 24;
	or.b32  	%r25826, %r25968, %r25970;
	cvt.u32.u16 	%r25971, %rs21650;
	and.b32  	%r25972, %r25971, 255;
	and.b16  	%rs17737, %rs21651, 255;
	mul.wide.u16 	%r25973, %rs17737, 256;
	or.b32  	%r25974, %r25973, %r25972;
	cvt.u32.u16 	%r25975, %rs21652;
	shl.b32 	%r25976, %r25975, 16;
	and.b32  	%r25977, %r25976, 16711680;
	or.b32  	%r25978, %r25974, %r25977;
	cvt.u32.u16 	%r25979, %rs21653;
	shl.b32 	%r25980, %r25979, 24;
	or.b32  	%r25831, %r25978, %r25980;
	cvt.u32.u16 	%r25981, %rs21654;
	and.b32  	%r25982, %r25981, 255;
	and.b32  	%r25983, %r33354, -65536;
	or.b32  	%r25984, %r25983, %r25982;
	and.b16  	%rs17738, %rs21655, 255;
	mul.wide.u16 	%r25985, %rs17738, 256;
	or.b32  	%r33354, %r25984, %r25985;
	mov.b32 	%r25852, 1;
	// begin inline asm
	shfl.sync.down.b32 %r25765, %r33359, %r25852, %r1032, %r25854;
	// end inline asm
	// begin inline asm
	shfl.sync.down.b32 %r25770, %r25771, %r25852, %r1032, %r25854;
	// end inline asm
	// begin inline asm
	shfl.sync.down.b32 %r25775, %r25776, %r25852, %r1032, %r25854;
	// end inline asm
	// begin inline asm
	shfl.sync.down.b32 %r25780, %r25781, %r25852, %r1032, %r25854;
	// end inline asm
	// begin inline asm
	shfl.sync.down.b32 %r25785, %r25786, %r25852, %r1032, %r25854;
	// end inline asm
	// begin inline asm
	shfl.sync.down.b32 %r25790, %r25791, %r25852, %r1032, %r25854;
	// end inline asm
	// begin inline asm
	shfl.sync.down.b32 %r25795, %r25796, %r25852, %r1032, %r25854;
	// end inline asm
	// begin inline asm
	shfl.sync.down.b32 %r25800, %r25801, %r25852, %r1032, %r25854;
	// end inline asm
	// begin inline asm
	shfl.sync.down.b32 %r25805, %r25806, %r25852, %r1032, %r25854;
	// end inline asm
	// begin inline asm
	shfl.sync.down.b32 %r25810, %r25811, %r25852, %r1032, %r25854;
	// end inline asm
	// begin inline asm
	shfl.sync.down.b32 %r25815, %r25816, %r25852, %r1032, %r25854;
	// end inline asm
	// begin inline asm
	shfl.sync.down.b32 %r25820, %r25821, %r25852, %r1032, %r25854;
	// end inline asm
	// begin inline asm
	shfl.sync.down.b32 %r25825, %r25826, %r25852, %r1032, %r25854;
	// end inline asm
	// begin inline asm
	shfl.sync.down.b32 %r25830, %r25831, %r25852, %r1032, %r25854;
	// end inline asm
	// begin inline asm
	shfl.sync.down.b32 %r25835, %r33354, %r25852, %r1032, %r25854;
	// end inline asm
	// begin inline asm
	shfl.sync.down.b32 %r25840, %r33360, %r25852, %r1032, %r25854;
	// end inline asm
	mov.b64 	%rd2850, %fd465;
	mov.b64 	{%r25846, %r25851}, %rd2850;
	// begin inline asm
	shfl.sync.down.b32 %r25845, %r25846, %r25852, %r1032, %r25854;
	// end inline asm
	// begin inline asm
	shfl.sync.down.b32 %r25850, %r25851, %r25852, %r1032, %r25854;
	// end inline asm
	setp.ge.s32 	%p640, %r18042, %r1032;
	mov.u32 	%r33377, %r33359;
	mov.u16 	%rs21811, %rs21607;
	mov.u16 	%rs21812, %rs21608;
	mov.u16 	%rs21813, %rs21609;
	mov.u16 	%rs21814, %rs21610;
	mov.u16 	%rs21815, %rs21611;
	mov.u16 	%rs21816, %rs21612;
	mov.u16 	%rs21817, %rs21613;
	mov.u16 	%rs21818, %rs21614;
	mov.u16 	%rs21819, %rs21615;
	mov.u16 	%rs21820, %rs21616;
	mov.u16 	%rs21821, %rs21617;
	mov.u16 	%rs21822, %rs21618;
	mov.u16 	%rs21823, %rs21619;
	mov.u16 	%rs21824, %rs21620;
	mov.u16 	%rs21825, %rs21621;
	mov.u16 	%rs21826, %rs21622;
	mov.u16 	%rs21827, %rs21623;
	mov.u16 	%rs21828, %rs21624;
	mov.u16 	%rs21829, %rs21625;
	mov.u16 	%rs21830, %rs21626;
	mov.u16 	%rs21831, %rs21627;
	mov.u16 	%rs21832, %rs21628;
	mov.u16 	%rs21833, %rs21629;
	mov.u16 	%rs21834, %rs21630;
	mov.u16 	%rs21835, %rs21631;
	mov.u16 	%rs21836, %rs21632;
	mov.u16 	%rs21837, %rs21633;
	mov.u16 	%rs21838, %rs21634;
	mov.u16 	%rs21839, %rs21635;
	mov.u16 	%rs21840, %rs21636;
	mov.u16 	%rs21841, %rs21637;
	mov.u16 	%rs21842, %rs21638;
	mov.u16 	%rs21843, %rs21639;
	mov.u16 	%rs21844, %rs21640;
	mov.u16 	%rs21845, %rs21641;
	mov.u16 	%rs21846, %rs21642;
	mov.u16 	%rs21847, %rs21643;
	mov.u16 	%rs21848, %rs21644;
	mov.u16 	%rs21849, %rs21645;
	mov.u16 	%rs21850, %rs21646;
	mov.u16 	%rs21851, %rs21647;
	mov.u16 	%rs21852, %rs21648;
	mov.u16 	%rs21853, %rs21649;
	mov.u16 	%rs21854, %rs21650;
	mov.u16 	%rs21855, %rs21651;
	mov.u16 	%rs21856, %rs21652;
	mov.u16 	%rs21857, %rs21653;
	mov.u16 	%rs21858, %rs21654;
	mov.u16 	%rs21859, %rs21655;
	@%p640 bra 	$L__BB1_548;
	shr.u32 	%r25986, %r25835, 8;
	cvt.u16.u32 	%rs17739, %r25986;
	cvt.u16.u32 	%rs17740, %r25835;
	cvt.u16.u32 	%rs21656, %r25775;
	mov.b64 	%rd2851, {%r25845, %r25850};
	mov.b64 	%fd115, %rd2851;
	st.local.u32 	[%rd85], %r33359;
	cvt.u32.u16 	%r25987, %rs21613;
	cvt.u32.u16 	%r25988, %rs21612;
	prmt.b32 	%r25989, %r25988, %r25987, 0x3340U;
	cvt.u32.u16 	%r25990, %rs21611;
	cvt.u32.u16 	%r25991, %rs21610;
	prmt.b32 	%r25992, %r25991, %r25990, 0x3340U;
	prmt.b32 	%r25993, %r25992, %r25989, 0x5410U;
	cvt.u32.u16 	%r25994, %rs21609;
	cvt.u32.u16 	%r25995, %rs21608;
	prmt.b32 	%r25996, %r25995, %r25994, 0x3340U;
	cvt.u32.u16 	%r25997, %rs21607;
	cvt.u32.u16 	%r25998, %rs21606;
	prmt.b32 	%r25999, %r25998, %r25997, 0x3340U;
	prmt.b32 	%r26000, %r25999, %r25996, 0x5410U;
	st.local.v2.b32 	[%rd85+8], {%r26000, %r25993};
	cvt.u32.u16 	%r26001, %rs21621;
	cvt.u32.u16 	%r26002, %rs21620;
	prmt.b32 	%r26003, %r26002, %r26001, 0x3340U;
	cvt.u32.u16 	%r26004, %rs21619;
	cvt.u32.u16 	%r26005, %rs21618;
	prmt.b32 	%r26006, %r26005, %r26004, 0x3340U;
	prmt.b32 	%r26007, %r26006, %r26003, 0x5410U;
	cvt.u32.u16 	%r26008, %rs21617;
	cvt.u32.u16 	%r26009, %rs21616;
	prmt.b32 	%r26010, %r26009, %r26008, 0x3340U;
	cvt.u32.u16 	%r26011, %rs21615;
	cvt.u32.u16 	%r26012, %rs21614;
	prmt.b32 	%r26013, %r26012, %r26011, 0x3340U;
	prmt.b32 	%r26014, %r26013, %r26010, 0x5410U;
	st.local.v2.b32 	[%rd85+16], {%r26014, %r26007};
	cvt.u32.u16 	%r26015, %rs21629;
	cvt.u32.u16 	%r26016, %rs21628;
	prmt.b32 	%r26017, %r26016, %r26015, 0x3340U;
	cvt.u32.u16 	%r26018, %rs21627;
	cvt.u32.u16 	%r26019, %rs21626;
	prmt.b32 	%r26020, %r26019, %r26018, 0x3340U;
	prmt.b32 	%r26021, %r26020, %r26017, 0x5410U;
	cvt.u32.u16 	%r26022, %rs21625;
	cvt.u32.u16 	%r26023, %rs21624;
	prmt.b32 	%r26024, %r26023, %r26022, 0x3340U;
	cvt.u32.u16 	%r26025, %rs21623;
	cvt.u32.u16 	%r26026, %rs21622;
	prmt.b32 	%r26027, %r26026, %r26025, 0x3340U;
	prmt.b32 	%r26028, %r26027, %r26024, 0x5410U;
	st.local.v2.b32 	[%rd85+24], {%r26028, %r26021};
	cvt.u32.u16 	%r26029, %rs21637;
	cvt.u32.u16 	%r26030, %rs21636;
	prmt.b32 	%r26031, %r26030, %r26029, 0x3340U;
	cvt.u32.u16 	%r26032, %rs21635;
	cvt.u32.u16 	%r26033, %rs21634;
	prmt.b32 	%r26034, %r26033, %r26032, 0x3340U;
	prmt.b32 	%r26035, %r26034, %r26031, 0x5410U;
	cvt.u32.u16 	%r26036, %rs21633;
	cvt.u32.u16 	%r26037, %rs21632;
	prmt.b32 	%r26038, %r26037, %r26036, 0x3340U;
	cvt.u32.u16 	%r26039, %rs21631;
	cvt.u32.u16 	%r26040, %rs21630;
	prmt.b32 	%r26041, %r26040, %r26039, 0x3340U;
	prmt.b32 	%r26042, %r26041, %r26038, 0x5410U;
	st.local.v2.b32 	[%rd85+32], {%r26042, %r26035};
	cvt.u32.u16 	%r26043, %rs21645;
	cvt.u32.u16 	%r26044, %rs21644;
	prmt.b32 	%r26045, %r26044, %r26043, 0x3340U;
	cvt.u32.u16 	%r26046, %rs21643;
	cvt.u32.u16 	%r26047, %rs21642;
	prmt.b32 	%r26048, %r26047, %r26046, 0x3340U;
	prmt.b32 	%r26049, %r26048, %r26045, 0x5410U;
	cvt.u32.u16 	%r26050, %rs21641;
	cvt.u32.u16 	%r26051, %rs21640;
	prmt.b32 	%r26052, %r26051, %r26050, 0x3340U;
	cvt.u32.u16 	%r26053, %rs21639;
	cvt.u32.u16 	%r26054, %rs21638;
	prmt.b32 	%r26055, %r26054, %r26053, 0x3340U;
	prmt.b32 	%r26056, %r26055, %r26052, 0x5410U;
	st.local.v2.b32 	[%rd85+40], {%r26056, %r26049};
	cvt.u32.u16 	%r26057, %rs21653;
	cvt.u32.u16 	%r26058, %rs21652;
	prmt.b32 	%r26059, %r26058, %r26057, 0x3340U;
	cvt.u32.u16 	%r26060, %rs21651;
	cvt.u32.u16 	%r26061, %rs21650;
	prmt.b32 	%r26062, %r26061, %r26060, 0x3340U;
	prmt.b32 	%r26063, %r26062, %r26059, 0x5410U;
	cvt.u32.u16 	%r26064, %rs21649;
	cvt.u32.u16 	%r26065, %rs21648;
	prmt.b32 	%r26066, %r26065, %r26064, 0x3340U;
	cvt.u32.u16 	%r26067, %rs21647;
	cvt.u32.u16 	%r26068, %rs21646;
	prmt.b32 	%r26069, %r26068, %r26067, 0x3340U;
	prmt.b32 	%r26070, %r26069, %r26066, 0x5410U;
	st.local.v2.b32 	[%rd85+48], {%r26070, %r26063};
	st.local.v2.u8 	[%rd85+56], {%rs21654, %rs21655};
	st.local.u32 	[%rd85+60], %r33360;
	st.local.f64 	[%rd85+64], %fd465;
	st.local.u32 	[%rd86], %r25765;
	st.local.v2.b32 	[%rd86+8], {%r25775, %r25780};
	st.local.v2.b32 	[%rd86+16], {%r25785, %r25790};
	st.local.v2.b32 	[%rd86+24], {%r25795, %r25800};
	st.local.v2.b32 	[%rd86+32], {%r25805, %r25810};
	st.local.v2.b32 	[%rd86+40], {%r25815, %r25820};
	st.local.v2.b32 	[%rd86+48], {%r25825, %r25830};
	st.local.v2.u8 	[%rd86+56], {%rs17740, %rs17739};
	st.local.u32 	[%rd86+60], %r25840;
	st.local.v2.u32 	[%rd86+64], {%r25845, %r25850};
	setp.ne.s32 	%p641, %r33359, 0;
	mov.u16 	%rs21811, %rs21607;
	mov.u16 	%rs21812, %rs21608;
	mov.u16 	%rs21813, %rs21609;
	mov.u16 	%rs21814, %rs21610;
	mov.u16 	%rs21815, %rs21611;
	mov.u16 	%rs21816, %rs21612;
	mov.u16 	%rs21817, %rs21613;
	mov.u16 	%rs21818, %rs21614;
	mov.u16 	%rs21819, %rs21615;
	mov.u16 	%rs21820, %rs21616;
	mov.u16 	%rs21821, %rs21617;
	mov.u16 	%rs21822, %rs21618;
	mov.u16 	%rs21823, %rs21619;
	mov.u16 	%rs21824, %rs21620;
	mov.u16 	%rs21825, %rs21621;
	mov.u16 	%rs21826, %rs21622;
	mov.u16 	%rs21827, %rs21623;
	mov.u16 	%rs21828, %rs21624;
	mov.u16 	%rs21829, %rs21625;
	mov.u16 	%rs21830, %rs21626;
	mov.u16 	%rs21831, %rs21627;
	mov.u16 	%rs21832, %rs21628;
	mov.u16 	%rs21833, %rs21629;
	mov.u16 	%rs21834, %rs21630;
	mov.u16 	%rs21835, %rs21631;
	mov.u16 	%rs21836, %rs21632;
	mov.u16 	%rs21837, %rs21633;
	mov.u16 	%rs21838, %rs21634;
	mov.u16 	%rs21839, %rs21635;
	mov.u16 	%rs21840, %rs21636;
	mov.u16 	%rs21841, %rs21637;
	mov.u16 	%rs21842, %rs21638;
	mov.u16 	%rs21843, %rs21639;
	mov.u16 	%rs21844, %rs21640;
	mov.u16 	%rs21845, %rs21641;
	mov.u16 	%rs21846, %rs21642;
	mov.u16 	%rs21847, %rs21643;
	mov.u16 	%rs21848, %rs21644;
	mov.u16 	%rs21849, %rs21645;
	mov.u16 	%rs21850, %rs21646;
	mov.u16 	%rs21851, %rs21647;
	mov.u16 	%rs21852, %rs21648;
	mov.u16 	%rs21853, %rs21649;
	mov.u16 	%rs21854, %rs21650;
	mov.u16 	%rs21855, %rs21651;
	mov.u16 	%rs21856, %rs21652;
	mov.u16 	%rs21857, %rs21653;
	mov.u16 	%rs21858, %rs21654;
	mov.u16 	%rs21859, %rs21655;
	@%p641 bra 	$L__BB1_547;
	mov.b16 	%rs17741, 0;
	st.local.u8 	[%rd84], %rs17741;
	add.s32 	%r26072, %r33360, %r25840;
	st.local.u32 	[%rd84+52], %r26072;
	add.f64 	%fd387, %fd465, %fd115;
	st.local.f64 	[%rd84+56], %fd387;
	mov.b32 	%r33361, 0;
$L__BB1_537:
	mov.u32 	%r1051, %r33361;
	cvt.u64.u32 	%rd2852, %r1051;
	add.s64 	%rd2853, %rd84, %rd2852;
	ld.local.u8 	%rs17742, [%rd2853];
	setp.ne.s16 	%p642, %rs17742, 0;
	add.s32 	%r33361, %r1051, 1;
	@%p642 bra 	$L__BB1_537;
	and.b16  	%rs17743, %rs21656, 255;
	setp.eq.s16 	%p643, %rs17743, 0;
	mov.u32 	%r33363, %r1051;
	@%p643 bra 	$L__BB1_541;
	mov.b32 	%r33362, 0;
$L__BB1_540:
	add.s32 	%r26074, %r33362, %r1051;
	cvt.u64.u32 	%rd2854, %r26074;
	add.s64 	%rd2855, %rd84, %rd2854;
	st.local.u8 	[%rd2855], %rs21656;
	add.s32 	%r1054, %r33362, 1;
	add.s32 	%r33363, %r1054, %r1051;
	cvt.u64.u32 	%rd2856, %r33362;
	add.s64 	%rd2857, %rd86, %rd2856;
	ld.local.u8 	%rs21656, [%rd2857+9];
	setp.ne.s16 	%p644, %rs21656, 0;
	mov.u32 	%r33362, %r1054;
	@%p644 bra 	$L__BB1_540;
$L__BB1_541:
	cvt.u64.u32 	%rd2858, %r33363;
	add.s64 	%rd2859, %rd84, %rd2858;
	mov.b16 	%rs17744, 0;
	st.local.u8 	[%rd2859], %rs17744;
	mov.b32 	%r33364, 0;
$L__BB1_542:
	mov.u32 	%r1057, %r33364;
	cvt.u64.u32 	%rd2860, %r1057;
	add.s64 	%rd2861, %rd84, %rd2860;
	ld.local.u8 	%rs17745, [%rd2861];
	setp.ne.s16 	%p645, %rs17745, 0;
	add.s32 	%r33364, %r1057, 1;
	@%p645 bra 	$L__BB1_542;
	and.b16  	%rs17746, %rs21606, 255;
	setp.eq.s16 	%p646, %rs17746, 0;
	mov.u32 	%r33366, %r1057;
	@%p646 bra 	$L__BB1_546;
	mov.b32 	%r33365, 0;
$L__BB1_545:
	add.s32 	%r26077, %r33365, %r1057;
	cvt.u64.u32 	%rd2862, %r26077;
	add.s64 	%rd2863, %rd84, %rd2862;
	st.local.u8 	[%rd2863], %rs21606;
	add.s32 	%r1060, %r33365, 1;
	add.s32 	%r33366, %r1060, %r1057;
	cvt.u64.u32 	%rd2864, %r33365;
	add.s64 	%rd2865, %rd85, %rd2864;
	ld.local.u8 	%rs21606, [%rd2865+9];
	setp.ne.s16 	%p647, %rs21606, 0;
	mov.u32 	%r33365, %r1060;
	@%p647 bra 	$L__BB1_545;
$L__BB1_546:
	cvt.u64.u32 	%rd2866, %r33366;
	add.s64 	%rd2867, %rd84, %rd2866;
	mov.b16 	%rs17747, 0;
	st.local.u8 	[%rd2867], %rs17747;
	ld.local.v2.b32 	{%r26078, %r26079}, [%rd84];
	bfe.u32 	%r26080, %r26078, 0, 8;
	cvt.u16.u32 	%rs21606, %r26080;
	bfe.u32 	%r26081, %r26078, 8, 8;
	cvt.u16.u32 	%rs21811, %r26081;
	bfe.u32 	%r26082, %r26078, 16, 8;
	cvt.u16.u32 	%rs21812, %r26082;
	bfe.u32 	%r26083, %r26078, 24, 8;
	cvt.u16.u32 	%rs21813, %r26083;
	bfe.u32 	%r26084, %r26079, 0, 8;
	cvt.u16.u32 	%rs21814, %r26084;
	bfe.u32 	%r26085, %r26079, 8, 8;
	cvt.u16.u32 	%rs21815, %r26085;
	bfe.u32 	%r26086, %r26079, 16, 8;
	cvt.u16.u32 	%rs21816, %r26086;
	bfe.u32 	%r26087, %r26079, 24, 8;
	cvt.u16.u32 	%rs21817, %r26087;
	ld.local.v2.b32 	{%r26088, %r26089}, [%rd84+8];
	bfe.u32 	%r26090, %r26088, 0, 8;
	cvt.u16.u32 	%rs21818, %r26090;
	bfe.u32 	%r26091, %r26088, 8, 8;
	cvt.u16.u32 	%rs21819, %r26091;
	bfe.u32 	%r26092, %r26088, 16, 8;
	cvt.u16.u32 	%rs21820, %r26092;
	bfe.u32 	%r26093, %r26088, 24, 8;
	cvt.u16.u32 	%rs21821, %r26093;
	bfe.u32 	%r26094, %r26089, 0, 8;
	cvt.u16.u32 	%rs21822, %r26094;
	bfe.u32 	%r26095, %r26089, 8, 8;
	cvt.u16.u32 	%rs21823, %r26095;
	bfe.u32 	%r26096, %r26089, 16, 8;
	cvt.u16.u32 	%rs21824, %r26096;
	bfe.u32 	%r26097, %r26089, 24, 8;
	cvt.u16.u32 	%rs21825, %r26097;
	ld.local.v2.b32 	{%r26098, %r26099}, [%rd84+16];
	bfe.u32 	%r26100, %r26098, 0, 8;
	cvt.u16.u32 	%rs21826, %r26100;
	bfe.u32 	%r26101, %r26098, 8, 8;
	cvt.u16.u32 	%rs21827, %r26101;
	bfe.u32 	%r26102, %r26098, 16, 8;
	cvt.u16.u32 	%rs21828, %r26102;
	bfe.u32 	%r26103, %r26098, 24, 8;
	cvt.u16.u32 	%rs21829, %r26103;
	bfe.u32 	%r26104, %r26099, 0, 8;
	cvt.u16.u32 	%rs21830, %r26104;
	bfe.u32 	%r26105, %r26099, 8, 8;
	cvt.u16.u32 	%rs21831, %r26105;
	bfe.u32 	%r26106, %r26099, 16, 8;
	cvt.u16.u32 	%rs21832, %r26106;
	bfe.u32 	%r26107, %r26099, 24, 8;
	cvt.u16.u32 	%rs21833, %r26107;
	ld.local.v2.b32 	{%r26108, %r26109}, [%rd84+24];
	bfe.u32 	%r26110, %r26108, 0, 8;
	cvt.u16.u32 	%rs21834, %r26110;
	bfe.u32 	%r26111, %r26108, 8, 8;
	cvt.u16.u32 	%rs21835, %r26111;
	bfe.u32 	%r26112, %r26108, 16, 8;
	cvt.u16.u32 	%rs21836, %r26112;
	bfe.u32 	%r26113, %r26108, 24, 8;
	cvt.u16.u32 	%rs21837, %r26113;
	bfe.u32 	%r26114, %r26109, 0, 8;
	cvt.u16.u32 	%rs21838, %r26114;
	bfe.u32 	%r26115, %r26109, 8, 8;
	cvt.u16.u32 	%rs21839, %r26115;
	bfe.u32 	%r26116, %r26109, 16, 8;
	cvt.u16.u32 	%rs21840, %r26116;
	bfe.u32 	%r26117, %r26109, 24, 8;
	cvt.u16.u32 	%rs21841, %r26117;
	ld.local.v2.b32 	{%r26118, %r26119}, [%rd84+32];
	bfe.u32 	%r26120, %r26118, 0, 8;
	cvt.u16.u32 	%rs21842, %r26120;
	bfe.u32 	%r26121, %r26118, 8, 8;
	cvt.u16.u32 	%rs21843, %r26121;
	bfe.u32 	%r26122, %r26118, 16, 8;
	cvt.u16.u32 	%rs21844, %r26122;
	bfe.u32 	%r26123, %r26118, 24, 8;
	cvt.u16.u32 	%rs21845, %r26123;
	bfe.u32 	%r26124, %r26119, 0, 8;
	cvt.u16.u32 	%rs21846, %r26124;
	bfe.u32 	%r26125, %r26119, 8, 8;
	cvt.u16.u32 	%rs21847, %r26125;
	bfe.u32 	%r26126, %r26119, 16, 8;
	cvt.u16.u32 	%rs21848, %r26126;
	bfe.u32 	%r26127, %r26119, 24, 8;
	cvt.u16.u32 	%rs21849, %r26127;
	ld.local.v2.b32 	{%r26128, %r26129}, [%rd84+40];
	bfe.u32 	%r26130, %r26128, 0, 8;
	cvt.u16.u32 	%rs21850, %r26130;
	bfe.u32 	%r26131, %r26128, 8, 8;
	cvt.u16.u32 	%rs21851, %r26131;
	bfe.u32 	%r26132, %r26128, 16, 8;
	cvt.u16.u32 	%rs21852, %r26132;
	bfe.u32 	%r26133, %r26128, 24, 8;
	cvt.u16.u32 	%rs21853, %r26133;
	bfe.u32 	%r26134, %r26129, 0, 8;
	cvt.u16.u32 	%rs21854, %r26134;
	bfe.u32 	%r26135, %r26129, 8, 8;
	cvt.u16.u32 	%rs21855, %r26135;
	bfe.u32 	%r26136, %r26129, 16, 8;
	cvt.u16.u32 	%rs21856, %r26136;
	bfe.u32 	%r26137, %r26129, 24, 8;
	cvt.u16.u32 	%rs21857, %r26137;
	ld.local.v2.u8 	{%rs21858, %rs21859}, [%rd84+48];
	ld.local.u32 	%r33360, [%rd84+52];
	ld.local.f64 	%fd465, [%rd84+56];
$L__BB1_547:
	add.s32 	%r33377, %r33359, %r25765;
$L__BB1_548:
	cvt.u32.u16 	%r26228, %rs21606;
	and.b32  	%r26229, %r26228, 255;
	and.b16  	%rs17748, %rs21811, 255;
	mul.wide.u16 	%r26230, %rs17748, 256;
	or.b32  	%r26231, %r26230, %r26229;
	cvt.u32.u16 	%r26232, %rs21812;
	shl.b32 	%r26233, %r26232, 16;
	and.b32  	%r26234, %r26233, 16711680;
	or.b32  	%r26235, %r26231, %r26234;
	cvt.u32.u16 	%r26236, %rs21813;
	shl.b32 	%r26237, %r26236, 24;
	or.b32  	%r26149, %r26235, %r26237;
	cvt.u32.u16 	%r26238, %rs21814;
	and.b32  	%r26239, %r26238, 255;
	and.b16  	%rs17749, %rs21815, 255;
	mul.wide.u16 	%r26240, %rs17749, 256;
	or.b32  	%r26241, %r26240, %r26239;
	cvt.u32.u16 	%r26242, %rs21816;
	shl.b32 	%r26243, %r26242, 16;
	and.b32  	%r26244, %r26243, 16711680;
	or.b32  	%r26245, %r26241, %r26244;
	cvt.u32.u16 	%r26246, %rs21817;
	shl.b32 	%r26247, %r26246, 24;
	or.b32  	%r26154, %r26245, %r26247;
	cvt.u32.u16 	%r26248, %rs21818;
	and.b32  	%r26249, %r26248, 255;
	and.b16  	%rs17750, %rs21819, 255;
	mul.wide.u16 	%r26250, %rs17750, 256;
	or.b32  	%r26251, %r26250, %r26249;
	cvt.u32.u16 	%r26252, %rs21820;
	shl.b32 	%r26253, %r26252, 16;
	and.b32  	%r26254, %r26253, 16711680;
	or.b32  	%r26255, %r26251, %r26254;
	cvt.u32.u16 	%r26256, %rs21821;
	shl.b32 	%r26257, %r26256, 24;
	or.b32  	%r26159, %r26255, %r26257;
	cvt.u32.u16 	%r26258, %rs21822;
	and.b32  	%r26259, %r26258, 255;
	and.b16  	%rs17751, %rs21823, 255;
	mul.wide.u16 	%r26260, %rs17751, 256;
	or.b32  	%r26261, %r26260, %r26259;
	cvt.u32.u16 	%r26262, %rs21824;
	shl.b32 	%r26263, %r26262, 16;
	and.b32  	%r26264, %r26263, 16711680;
	or.b32  	%r26265, %r26261, %r26264;
	cvt.u32.u16 	%r26266, %rs21825;
	shl.b32 	%r26267, %r26266, 24;
	or.b32  	%r26164, %r26265, %r26267;
	cvt.u32.u16 	%r26268, %rs21826;
	and.b32  	%r26269, %r26268, 255;
	and.b16  	%rs17752, %rs21827, 255;
	mul.wide.u16 	%r26270, %rs17752, 256;
	or.b32  	%r26271, %r26270, %r26269;
	cvt.u32.u16 	%r26272, %rs21828;
	shl.b32 	%r26273, %r26272, 16;
	and.b32  	%r26274, %r26273, 16711680;
	or.b32  	%r26275, %r26271, %r26274;
	cvt.u32.u16 	%r26276, %rs21829;
	shl.b32 	%r26277, %r26276, 24;
	or.b32  	%r26169, %r26275, %r26277;
	cvt.u32.u16 	%r26278, %rs21830;
	and.b32  	%r26279, %r26278, 255;
	and.b16  	%rs17753, %rs21831, 255;
	mul.wide.u16 	%r26280, %rs17753, 256;
	or.b32  	%r26281, %r26280, %r26279;
	cvt.u32.u16 	%r26282, %rs21832;
	shl.b32 	%r26283, %r26282, 16;
	and.b32  	%r26284, %r26283, 16711680;
	or.b32  	%r26285, %r26281, %r26284;
	cvt.u32.u16 	%r26286, %rs21833;
	shl.b32 	%r26287, %r26286, 24;
	or.b32  	%r26174, %r26285, %r26287;
	cvt.u32.u16 	%r26288, %rs21834;
	and.b32  	%r26289, %r26288, 255;
	and.b16  	%rs17754, %rs21835, 255;
	mul.wide.u16 	%r26290, %rs17754, 256;
	or.b32  	%r26291, %r26290, %r26289;
	cvt.u32.u16 	%r26292, %rs21836;
	shl.b32 	%r26293, %r26292, 16;
	and.b32  	%r26294, %r26293, 16711680;
	or.b32  	%r26295, %r26291, %r26294;
	cvt.u32.u16 	%r26296, %rs21837;
	shl.b32 	%r26297, %r26296, 24;
	or.b32  	%r26179, %r26295, %r26297;
	cvt.u32.u16 	%r26298, %rs21838;
	and.b32  	%r26299, %r26298, 255;
	and.b16  	%rs17755, %rs21839, 255;
	mul.wide.u16 	%r26300, %rs17755, 256;
	or.b32  	%r26301, %r26300, %r26299;
	cvt.u32.u16 	%r26302, %rs21840;
	shl.b32 	%r26303, %r26302, 16;
	and.b32  	%r26304, %r26303, 16711680;
	or.b32  	%r26305, %r26301, %r26304;
	cvt.u32.u16 	%r26306, %rs21841;
	shl.b32 	%r26307, %r26306, 24;
	or.b32  	%r26184, %r26305, %r26307;
	cvt.u32.u16 	%r26308, %rs21842;
	and.b32  	%r26309, %r26308, 255;
	and.b16  	%rs17756, %rs21843, 255;
	mul.wide.u16 	%r26310, %rs17756, 256;
	or.b32  	%r26311, %r26310, %r26309;
	cvt.u32.u16 	%r26312, %rs21844;
	shl.b32 	%r26313, %r26312, 16;
	and.b32  	%r26314, %r26313, 16711680;
	or.b32  	%r26315, %r26311, %r26314;
	cvt.u32.u16 	%r26316, %rs21845;
	shl.b32 	%r26317, %r26316, 24;
	or.b32  	%r26189, %r26315, %r26317;
	cvt.u32.u16 	%r26318, %rs21846;
	and.b32  	%r26319, %r26318, 255;
	and.b16  	%rs17757, %rs21847, 255;
	mul.wide.u16 	%r26320, %rs17757, 256;
	or.b32  	%r26321, %r26320, %r26319;
	cvt.u32.u16 	%r26322, %rs21848;
	shl.b32 	%r26323, %r26322, 16;
	and.b32  	%r26324, %r26323, 16711680;
	or.b32  	%r26325, %r26321, %r26324;
	cvt.u32.u16 	%r26326, %rs21849;
	shl.b32 	%r26327, %r26326, 24;
	or.b32  	%r26194, %r26325, %r26327;
	cvt.u32.u16 	%r26328, %rs21850;
	and.b32  	%r26329, %r26328, 255;
	and.b16  	%rs17758, %rs21851, 255;
	mul.wide.u16 	%r26330, %rs17758, 256;
	or.b32  	%r26331, %r26330, %r26329;
	cvt.u32.u16 	%r26332, %rs21852;
	shl.b32 	%r26333, %r26332, 16;
	and.b32  	%r26334, %r26333, 16711680;
	or.b32  	%r26335, %r26331, %r26334;
	cvt.u32.u16 	%r26336, %rs21853;
	shl.b32 	%r26337, %r26336, 24;
	or.b32  	%r26199, %r26335, %r26337;
	cvt.u32.u16 	%r26338, %rs21854;
	and.b32  	%r26339, %r26338, 255;
	and.b16  	%rs17759, %rs21855, 255;
	mul.wide.u16 	%r26340, %rs17759, 256;
	or.b32  	%r26341, %r26340, %r26339;
	cvt.u32.u16 	%r26342, %rs21856;
	shl.b32 	%r26343, %r26342, 16;
	and.b32  	%r26344, %r26343, 16711680;
	or.b32  	%r26345, %r26341, %r26344;
	cvt.u32.u16 	%r26346, %rs21857;
	shl.b32 	%r26347, %r26346, 24;
	or.b32  	%r26204, %r26345, %r26347;
	cvt.u32.u16 	%r26348, %rs21858;
	and.b32  	%r26349, %r26348, 255;
	and.b32  	%r26350, %r33353, -65536;
	or.b32  	%r26351, %r26350, %r26349;
	and.b16  	%rs17760, %rs21859, 255;
	mul.wide.u16 	%r26352, %rs17760, 256;
	or.b32  	%r33353, %r26351, %r26352;
	mov.b32 	%r26225, 2;
	mov.b32 	%r26227, -1;
	// begin inline asm
	shfl.sync.down.b32 %r26138, %r33377, %r26225, %r1032, %r26227;
	// end inline asm
	// begin inline asm
	shfl.sync.down.b32 %r26143, %r26144, %r26225, %r1032, %r26227;
	// end inline asm
	// begin inline asm
	shfl.sync.down.b32 %r26148, %r26149, %r26225, %r1032, %r26227;
	// end inline asm
	// begin inline asm
	shfl.sync.down.b32 %r26153, %r26154, %r26225, %r1032, %r26227;
	// end inline asm
	// begin inline asm
	shfl.sync.down.b32 %r26158, %r26159, %r26225, %r1032, %r26227;
	// end inline asm
	// begin inline asm
	shfl.sync.down.b32 %r26163, %r26164, %r26225, %r1032, %r26227;
	// end inline asm
	// begin inline asm
	shfl.sync.down.b32 %r26168, %r26169, %r26225, %r1032, %r26227;
	// end inline asm
	// begin inline asm
	shfl.sync.down.b32 %r26173, %r26174, %r26225, %r1032, %r26227;
	// end inline asm
	// begin inline asm
	shfl.sync.down.b32 %r26178, %r26179, %r26225, %r1032, %r26227;
	// end inline asm
	// begin inline asm
	shfl.sync.down.b32 %r26183, %r26184, %r26225, %r1032, %r26227;
	// end inline asm
	// begin inline asm
	shfl.sync.down.b32 %r26188, %r26189, %r26225, %r1032, %r26227;
	// end inline asm
	// begin inline asm
	shfl.sync.down.b32 %r26193, %r26194, %r26225, %r1032, %r26227;
	// end inline asm
	// begin inline asm
	shfl.sync.down.b32 %r26198, %r26199, %r26225, %r1032, %r26227;
	// end inline asm
	// begin inline asm
	shfl.sync.down.b32 %r26203, %r26204, %r26225, %r1032, %r26227;
	// end inline asm
	// begin inline asm
	shfl.sync.down.b32 %r26208, %r33353, %r26225, %r1032, %r26227;
	// end inline asm
	// begin inline asm
	shfl.sync.down.b32 %r26213, %r33360, %r26225, %r1032, %r26227;
	// end inline asm
	mov.b64 	%rd2868, %fd465;
	mov.b64 	{%r26219, %r26224}, %rd2868;
	// begin inline asm
	shfl.sync.down.b32 %r26218, %r26219, %r26225, %r1032, %r26227;
	// end inline asm
	// begin inline asm
	shfl.sync.down.b32 %r26223, %r26224, %r26225, %r1032, %r26227;
	// end inline asm
	add.s32 	%r26353, %r18042, 2;
	setp.gt.s32 	%p648, %r26353, %r1032;
	@%p648 bra 	$L__BB1_562;
	shr.u32 	%r26354, %r26208, 8;
	cvt.u16.u32 	%rs17761, %r26354;
	cvt.u16.u32 	%rs17762, %r26208;
	cvt.u16.u32 	%rs21758, %r26148;
	mov.b64 	%rd2869, {%r26218, %r26223};
	mov.b64 	%fd119, %rd2869;
	st.local.u32 	[%rd82], %r33377;
	cvt.u32.u16 	%r26355, %rs21817;
	cvt.u32.u16 	%r26356, %rs21816;
	prmt.b32 	%r26357, %r26356, %r26355, 0x3340U;
	cvt.u32.u16 	%r26358, %rs21815;
	cvt.u32.u16 	%r26359, %rs21814;
	prmt.b32 	%r26360, %r26359, %r26358, 0x3340U;
	prmt.b32 	%r26361, %r26360, %r26357, 0x5410U;
	cvt.u32.u16 	%r26362, %rs21813;
	cvt.u32.u16 	%r26363, %rs21812;
	prmt.b32 	%r26364, %r26363, %r26362, 0x3340U;
	cvt.u32.u16 	%r26365, %rs21811;
	cvt.u32.u16 	%r26366, %rs21606;
	prmt.b32 	%r26367, %r26366, %r26365, 0x3340U;
	prmt.b32 	%r26368, %r26367, %r26364, 0x5410U;
	st.local.v2.b32 	[%rd82+8], {%r26368, %r26361};
	cvt.u32.u16 	%r26369, %rs21825;
	cvt.u32.u16 	%r26370, %rs21824;
	prmt.b32 	%r26371, %r26370, %r26369, 0x3340U;
	cvt.u32.u16 	%r26372, %rs21823;
	cvt.u32.u16 	%r26373, %rs21822;
	prmt.b32 	%r26374, %r26373, %r26372, 0x3340U;
	prmt.b32 	%r26375, %r26374, %r26371, 0x5410U;
	cvt.u32.u16 	%r26376, %rs21821;
	cvt.u32.u16 	%r26377, %rs21820;
	prmt.b32 	%r26378, %r26377, %r26376, 0x3340U;
	cvt.u32.u16 	%r26379, %rs21819;
	cvt.u32.u16 	%r26380, %rs21818;
	prmt.b32 	%r26381, %r26380, %r26379, 0x3340U;
	prmt.b32 	%r26382, %r26381, %r26378, 0x5410U;
	st.local.v2.b32 	[%rd82+16], {%r26382, %r26375};
	cvt.u32.u16 	%r26383, %rs21833;
	cvt.u32.u16 	%r26384, %rs21832;
	prmt.b32 	%r26385, %r26384, %r26383, 0x3340U;
	cvt.u32.u16 	%r26386, %rs21831;
	cvt.u32.u16 	%r26387, %rs21830;
	prmt.b32 	%r26388, %r26387, %r26386, 0x3340U;
	prmt.b32 	%r26389, %r26388, %r26385, 0x5410U;
	cvt.u32.u16 	%r26390, %rs21829;
	cvt.u32.u16 	%r26391, %rs21828;
	prmt.b32 	%r26392, %r26391, %r26390, 0x3340U;
	cvt.u32.u16 	%r26393, %rs21827;
	cvt.u32.u16 	%r26394, %rs21826;
	prmt.b32 	%r26395, %r26394, %r26393, 0x3340U;
	prmt.b32 	%r26396, %r26395, %r26392, 0x5410U;
	st.local.v2.b32 	[%rd82+24], {%r26396, %r26389};
	cvt.u32.u16 	%r26397, %rs21841;
	cvt.u32.u16 	%r26398, %rs21840;
	prmt.b32 	%r26399, %r26398, %r26397, 0x3340U;
	cvt.u32.u16 	%r26400, %rs21839;
	cvt.u32.u16 	%r26401, %rs21838;
	prmt.b32 	%r26402, %r26401, %r26400, 0x3340U;
	prmt.b32 	%r26403, %r26402, %r26399, 0x5410U;
	cvt.u32.u16 	%r26404, %rs21837;
	cvt.u32.u16 	%r26405, %rs21836;
	prmt.b32 	%r26406, %r26405, %r26404, 0x3340U;
	cvt.u32.u16 	%r26407, %rs21835;
	cvt.u32.u16 	%r26408, %rs21834;
	prmt.b32 	%r26409, %r26408, %r26407, 0x3340U;
	prmt.b32 	%r26410, %r26409, %r26406, 0x5410U;
	st.local.v2.b32 	[%rd82+32], {%r26410, %r26403};
	cvt.u32.u16 	%r26411, %rs21849;
	cvt.u32.u16 	%r26412, %rs21848;
	prmt.b32 	%r26413, %r26412, %r26411, 0x3340U;
	cvt.u32.u16 	%r26414, %rs21847;
	cvt.u32.u16 	%r26415, %rs21846;
	prmt.b32 	%r26416, %r26415, %r26414, 0x3340U;
	prmt.b32 	%r26417, %r26416, %r26413, 0x5410U;
	cvt.u32.u16 	%r26418, %rs21845;
	cvt.u32.u16 	%r26419, %rs21844;
	prmt.b32 	%r26420, %r26419, %r26418, 0x3340U;
	cvt.u32.u16 	%r26421, %rs21843;
	cvt.u32.u16 	%r26422, %rs21842;
	prmt.b32 	%r26423, %r26422, %r26421, 0x3340U;
	prmt.b32 	%r26424, %r26423, %r26420, 0x5410U;
	st.local.v2.b32 	[%rd82+40], {%r26424, %r26417};
	cvt.u32.u16 	%r26425, %rs21857;
	cvt.u32.u16 	%r26426, %rs21856;
	prmt.b32 	%r26427, %r26426, %r26425, 0x3340U;
	cvt.u32.u16 	%r26428, %rs21855;
	cvt.u32.u16 	%r26429, %rs21854;
	prmt.b32 	%r26430, %r26429, %r26428, 0x3340U;
	prmt.b32 	%r26431, %r26430, %r26427, 0x5410U;
	cvt.u32.u16 	%r26432, %rs21853;
	cvt.u32.u16 	%r26433, %rs21852;
	prmt.b32 	%r26434, %r26433, %r26432, 0x3340U;
	cvt.u32.u16 	%r26435, %rs21851;
	cvt.u32.u16 	%r26436, %rs21850;
	prmt.b32 	%r26437, %r26436, %r26435, 0x3340U;
	prmt.b32 	%r26438, %r26437, %r26434, 0x5410U;
	st.local.v2.b32 	[%rd82+48], {%r26438, %r26431};
	st.local.v2.u8 	[%rd82+56], {%rs21858, %rs21859};
	st.local.u32 	[%rd82+60], %r33360;
	st.local.f64 	[%rd82+64], %fd465;
	st.local.u32 	[%rd83], %r26138;
	st.local.v2.b32 	[%rd83+8], {%r26148, %r26153};
	st.local.v2.b32 	[%rd83+16], {%r26158, %r26163};
	st.local.v2.b32 	[%rd83+24], {%r26168, %r26173};
	st.local.v2.b32 	[%rd83+32], {%r26178, %r26183};
	st.local.v2.b32 	[%rd83+40], {%r26188, %r26193};
	st.local.v2.b32 	[%rd83+48], {%r26198, %r26203};
	st.local.v2.u8 	[%rd83+56], {%rs17762, %rs17761};
	st.local.u32 	[%rd83+60], %r26213;
	st.local.v2.u32 	[%rd83+64], {%r26218, %r26223};
	add.s32 	%r1086, %r33377, %r26138;
	setp.ne.s32 	%p649, %r33377, 0;
	@%p649 bra 	$L__BB1_561;
	mov.b16 	%rs17763, 0;
	st.local.u8 	[%rd81], %rs17763;
	add.s32 	%r26440, %r33360, %r26213;
	st.local.u32 	[%rd81+52], %r26440;
	add.f64 	%fd388, %fd465, %fd119;
	st.local.f64 	[%rd81+56], %fd388;
	mov.b32 	%r33370, 0;
$L__BB1_551:
	mov.u32 	%r1087, %r33370;
	cvt.u64.u32 	%rd2870, %r1087;
	add.s64 	%rd2871, %rd81, %rd2870;
	ld.local.u8 	%rs17764, [%rd2871];
	setp.ne.s16 	%p650, %rs17764, 0;
	add.s32 	%r33370, %r1087, 1;
	@%p650 bra 	$L__BB1_551;
	and.b16  	%rs17765, %rs21758, 255;
	setp.eq.s16 	%p651, %rs17765, 0;
	mov.u32 	%r33372, %r1087;
	@%p651 bra 	$L__BB1_555;
	mov.b32 	%r33371, 0;
$L__BB1_554:
	add.s32 	%r26442, %r33371, %r1087;
	cvt.u64.u32 	%rd2872, %r26442;
	add.s64 	%rd2873, %rd81, %rd2872;
	st.local.u8 	[%rd2873], %rs21758;
	add.s32 	%r1090, %r33371, 1;
	add.s32 	%r33372, %r1090, %r1087;
	cvt.u64.u32 	%rd2874, %r33371;
	add.s64 	%rd2875, %rd83, %rd2874;
	ld.local.u8 	%rs21758, [%rd2875+9];
	setp.ne.s16 	%p652, %rs21758, 0;
	mov.u32 	%r33371, %r1090;
	@%p652 bra 	$L__BB1_554;
$L__BB1_555:
	cvt.u64.u32 	%rd2876, %r33372;
	add.s64 	%rd2877, %rd81, %rd2876;
	mov.b16 	%rs17766, 0;
	st.local.u8 	[%rd2877], %rs17766;
	mov.b32 	%r33373, 0;
$L__BB1_556:
	mov.u32 	%r1093, %r33373;
	cvt.u64.u32 	%rd2878, %r1093;
	add.s64 	%rd2879, %rd81, %rd2878;
	ld.local.u8 	%rs17767, [%rd2879];
	setp.ne.s16 	%p653, %rs17767, 0;
	add.s32 	%r33373, %r1093, 1;
	@%p653 bra 	$L__BB1_556;
	and.b16  	%rs17768, %rs21606, 255;
	setp.eq.s16 	%p654, %rs17768, 0;
	mov.u32 	%r33375, %r1093;
	@%p654 bra 	$L__BB1_560;
	mov.b32 	%r33374, 0;
$L__BB1_559:
	add.s32 	%r26445, %r33374, %r1093;
	cvt.u64.u32 	%rd2880, %r26445;
	add.s64 	%rd2881, %rd81, %rd2880;
	st.local.u8 	[%rd2881], %rs21606;
	add.s32 	%r1096, %r33374, 1;
	add.s32 	%r33375, %r1096, %r1093;
	cvt.u64.u32 	%rd2882, %r33374;
	add.s64 	%rd2883, %rd82, %rd2882;
	ld.local.u8 	%rs21606, [%rd2883+9];
	setp.ne.s16 	%p655, %rs21606, 0;
	mov.u32 	%r33374, %r1096;
	@%p655 bra 	$L__BB1_559;
$L__BB1_560:
	cvt.u64.u32 	%rd2884, %r33375;
	add.s64 	%rd2885, %rd81, %rd2884;
	mov.b16 	%rs17769, 0;
	st.local.u8 	[%rd2885], %rs17769;
	ld.local.v2.b32 	{%r26446, %r26447}, [%rd81];
	bfe.u32 	%r26448, %r26446, 0, 8;
	cvt.u16.u32 	%rs21606, %r26448;
	bfe.u32 	%r26449, %r26446, 8, 8;
	cvt.u16.u32 	%rs21811, %r26449;
	bfe.u32 	%r26450, %r26446, 16, 8;
	cvt.u16.u32 	%rs21812, %r26450;
	bfe.u32 	%r26451, %r26446, 24, 8;
	cvt.u16.u32 	%rs21813, %r26451;
	bfe.u32 	%r26452, %r26447, 0, 8;
	cvt.u16.u32 	%rs21814, %r26452;
	bfe.u32 	%r26453, %r26447, 8, 8;
	cvt.u16.u32 	%rs21815, %r26453;
	bfe.u32 	%r26454, %r26447, 16, 8;
	cvt.u16.u32 	%rs21816, %r26454;
	bfe.u32 	%r26455, %r26447, 24, 8;
	cvt.u16.u32 	%rs21817, %r26455;
	ld.local.v2.b32 	{%r26456, %r26457}, [%rd81+8];
	bfe.u32 	%r26458, %r26456, 0, 8;
	cvt.u16.u32 	%rs21818, %r26458;
	bfe.u32 	%r26459, %r26456, 8, 8;
	cvt.u16.u32 	%rs21819, %r26459;
	bfe.u32 	%r26460, %r26456, 16, 8;
	cvt.u16.u32 	%rs21820, %r26460;
	bfe.u32 	%r26461, %r26456, 24, 8;
	cvt.u16.u32 	%rs21821, %r26461;
	bfe.u32 	%r26462, %r26457, 0, 8;
	cvt.u16.u32 	%rs21822, %r26462;
	bfe.u32 	%r26463, %r26457, 8, 8;
	cvt.u16.u32 	%rs21823, %r26463;
	bfe.u32 	%r26464, %r26457, 16, 8;
	cvt.u16.u32 	%rs21824, %r26464;
	bfe.u32 	%r26465, %r26457, 24, 8;
	cvt.u16.u32 	%rs21825, %r26465;
	ld.local.v2.b32 	{%r26466, %r26467}, [%rd81+16];
	bfe.u32 	%r26468, %r26466, 0, 8;
	cvt.u16.u32 	%rs21826, %r26468;
	bfe.u32 	%r26469, %r26466, 8, 8;
	cvt.u16.u32 	%rs21827, %r26469;
	bfe.u32 	%r26470, %r26466, 16, 8;
	cvt.u16.u32 	%rs21828, %r26470;
	bfe.u32 	%r26471, %r26466, 24, 8;
	cvt.u16.u32 	%rs21829, %r26471;
	bfe.u32 	%r26472, %r26467, 0, 8;
	cvt.u16.u32 	%rs21830, %r26472;
	bfe.u32 	%r26473, %r26467, 8, 8;
	cvt.u16.u32 	%rs21831, %r26473;
	bfe.u32 	%r26474, %r26467, 16, 8;
	cvt.u16.u32 	%rs21832, %r26474;
	bfe.u32 	%r26475, %r26467, 24, 8;
	cvt.u16.u32 	%rs21833, %r26475;
	ld.local.v2.b32 	{%r26476, %r26477}, [%rd81+24];
	bfe.u32 	%r26478, %r26476, 0, 8;
	cvt.u16.u32 	%rs21834, %r26478;
	bfe.u32 	%r26479, %r26476, 8, 8;
	cvt.u16.u32 	%rs21835, %r26479;
	bfe.u32 	%r26480, %r26476, 16, 8;
	cvt.u16.u32 	%rs21836, %r26480;
	bfe.u32 	%r26481, %r26476, 24, 8;
	cvt.u16.u32 	%rs21837, %r26481;
	bfe.u32 	%r26482, %r26477, 0, 8;
	cvt.u16.u32 	%rs21838, %r26482;
	bfe.u32 	%r26483, %r26477, 8, 8;
	cvt.u16.u32 	%rs21839, %r26483;
	bfe.u32 	%r26484, %r26477, 16, 8;
	cvt.u16.u32 	%rs21840, %r26484;
	bfe.u32 	%r26485, %r26477, 24, 8;
	cvt.u16.u32 	%rs21841, %r26485;
	ld.local.v2.b32 	{%r26486, %r26487}, [%rd81+32];
	bfe.u32 	%r26488, %r26486, 0, 8;
	cvt.u16.u32 	%rs21842, %r26488;
	bfe.u32 	%r26489, %r26486, 8, 8;
	cvt.u16.u32 	%rs21843, %r26489;
	bfe.u32 	%r26490, %r26486, 16, 8;
	cvt.u16.u32 	%rs21844, %r26490;
	bfe.u32 	%r26491, %r26486, 24, 8;
	cvt.u16.u32 	%rs21845, %r26491;
	bfe.u32 	%r26492, %r26487, 0, 8;
	cvt.u16.u32 	%rs21846, %r26492;
	bfe.u32 	%r26493, %r26487, 8, 8;
	cvt.u16.u32 	%rs21847, %r26493;
	bfe.u32 	%r26494, %r26487, 16, 8;
	cvt.u16.u32 	%rs21848, %r26494;
	bfe.u32 	%r26495, %r26487, 24, 8;
	cvt.u16.u32 	%rs21849, %r26495;
	ld.local.v2.b32 	{%r26496, %r26497}, [%rd81+40];
	bfe.u32 	%r26498, %r26496, 0, 8;
	cvt.u16.u32 	%rs21850, %r26498;
	bfe.u32 	%r26499, %r26496, 8, 8;
	cvt.u16.u32 	%rs21851, %r26499;
	bfe.u32 	%r26500, %r26496, 16, 8;
	cvt.u16.u32 	%rs21852, %r26500;
	bfe.u32 	%r26501, %r26496, 24, 8;
	cvt.u16.u32 	%rs21853, %r26501;
	bfe.u32 	%r26502, %r26497, 0, 8;
	cvt.u16.u32 	%rs21854, %r26502;
	bfe.u32 	%r26503, %r26497, 8, 8;
	cvt.u16.u32 	%rs21855, %r26503;
	bfe.u32 	%r26504, %r26497, 16, 8;
	cvt.u16.u32 	%rs21856, %r26504;
	bfe.u32 	%r26505, %r26497, 24, 8;
	cvt.u16.u32 	%rs21857, %r26505;
	ld.local.v2.u8 	{%rs21858, %rs21859}, [%rd81+48];
	ld.local.u32 	%r33360, [%rd81+52];
	ld.local.f64 	%fd465, [%rd81+56];
$L__BB1_561:
	mov.u32 	%r33377, %r1086;
$L__BB1_562:
	cvt.u32.u16 	%r26596, %rs21606;
	and.b32  	%r26597, %r26596, 255;
	and.b16  	%rs17770, %rs21811, 255;
	mul.wide.u16 	%r26598, %rs17770, 256;
	or.b32  	%r26599, %r26598, %r26597;
	cvt.u32.u16 	%r26600, %rs21812;
	shl.b32 	%r26601, %r26600, 16;
	and.b32  	%r26602, %r26601, 16711680;
	or.b32  	%r26603, %r26599, %r26602;
	cvt.u32.u16 	%r26604, %rs21813;
	shl.b32 	%r26605, %r26604, 24;
	or.b32  	%r26517, %r26603, %r26605;
	cvt.u32.u16 	%r26606, %rs21814;
	and.b32  	%r26607, %r26606, 255;
	and.b16  	%rs17771, %rs21815, 255;
	mul.wide.u16 	%r26608, %rs17771, 256;
	or.b32  	%r26609, %r26608, %r26607;
	cvt.u32.u16 	%r26610, %rs21816;
	shl.b32 	%r26611, %r26610, 16;
	and.b32  	%r26612, %r26611, 16711680;
	or.b32  	%r26613, %r26609, %r26612;
	cvt.u32.u16 	%r26614, %rs21817;
	shl.b32 	%r26615, %r26614, 24;
	or.b32  	%r26522, %r26613, %r26615;
	cvt.u32.u16 	%r26616, %rs21818;
	and.b32  	%r26617, %r26616, 255;
	and.b16  	%rs17772, %rs21819, 255;
	mul.wide.u16 	%r26618, %rs17772, 256;
	or.b32  	%r26619, %r26618, %r26617;
	cvt.u32.u16 	%r26620, %rs21820;
	shl.b32 	%r26621, %r26620, 16;
	and.b32  	%r26622, %r26621, 16711680;
	or.b32  	%r26623, %r26619, %r26622;
	cvt.u32.u16 	%r26624, %rs21821;
	shl.b32 	%r26625, %r26624, 24;
	or.b32  	%r26527, %r26623, %r26625;
	cvt.u32.u16 	%r26626, %rs21822;
	and.b32  	%r26627, %r26626, 255;
	and.b16  	%rs17773, %rs21823, 255;
	mul.wide.u16 	%r26628, %rs17773, 256;
	or.b32  	%r26629, %r26628, %r26627;
	cvt.u32.u16 	%r26630, %rs21824;
	shl.b32 	%r26631, %r26630, 16;
	and.b32  	%r26632, %r26631, 16711680;
	or.b32  	%r26633, %r26629, %r26632;
	cvt.u32.u16 	%r26634, %rs21825;
	shl.b32 	%r26635, %r26634, 24;
	or.b32  	%r26532, %r26633, %r26635;
	cvt.u32.u16 	%r26636, %rs21826;
	and.b32  	%r26637, %r26636, 255;
	and.b16  	%rs17774, %rs21827, 255;
	mul.wide.u16 	%r26638, %rs17774, 256;
	or.b32  	%r26639, %r26638, %r26637;
	cvt.u32.u16 	%r26640, %rs21828;
	shl.b32 	%r26641, %r26640, 16;
	and.b32  	%r26642, %r26641, 16711680;
	or.b32  	%r26643, %r26639, %r26642;
	cvt.u32.u16 	%r26644, %rs21829;
	shl.b32 	%r26645, %r26644, 24;
	or.b32  	%r26537, %r26643, %r26645;
	cvt.u32.u16 	%r26646, %rs21830;
	and.b32  	%r26647, %r26646, 255;
	and.b16  	%rs17775, %rs21831, 255;
	mul.wide.u16 	%r26648, %rs17775, 256;
	or.b32  	%r26649, %r26648, %r26647;
	cvt.u32.u16 	%r26650, %rs21832;
	shl.b32 	%r26651, %r26650, 16;
	and.b32  	%r26652, %r26651, 16711680;
	or.b32  	%r26653, %r26649, %r26652;
	cvt.u32.u16 	%r26654, %rs21833;
	shl.b32 	%r26655, %r26654, 24;
	or.b32  	%r26542, %r26653, %r26655;
	cvt.u32.u16 	%r26656, %rs21834;
	and.b32  	%r26657, %r26656, 255;
	and.b16  	%rs17776, %rs21835, 255;
	mul.wide.u16 	%r26658, %rs17776, 256;
	or.b32  	%r26659, %r26658, %r26657;
	cvt.u32.u16 	%r26660, %rs21836;
	shl.b32 	%r26661, %r26660, 16;
	and.b32  	%r26662, %r26661, 16711680;
	or.b32  	%r26663, %r26659, %r26662;
	cvt.u32.u16 	%r26664, %rs21837;
	shl.b32 	%r26665, %r26664, 24;
	or.b32  	%r26547, %r26663, %r26665;
	cvt.u32.u16 	%r26666, %rs21838;
	and.b32  	%r26667, %r26666, 255;
	and.b16  	%rs17777, %rs21839, 255;
	mul.wide.u16 	%r26668, %rs17777, 256;
	or.b32  	%r26669, %r26668, %r26667;
	cvt.u32.u16 	%r26670, %rs21840;
	shl.b32 	%r26671, %r26670, 16;
	and.b32  	%r26672, %r26671, 16711680;
	or.b32  	%r26673, %r26669, %r26672;
	cvt.u32.u16 	%r26674, %rs21841;
	shl.b32 	%r26675, %r26674, 24;
	or.b32  	%r26552, %r26673, %r26675;
	cvt.u32.u16 	%r26676, %rs21842;
	and.b32  	%r26677, %r26676, 255;
	and.b16  	%rs17778, %rs21843, 255;
	mul.wide.u16 	%r26678, %rs17778, 256;
	or.b32  	%r26679, %r26678, %r26677;
	cvt.u32.u16 	%r26680, %rs21844;
	shl.b32 	%r26681, %r26680, 16;
	and.b32  	%r26682, %r26681, 16711680;
	or.b32  	%r26683, %r26679, %r26682;
	cvt.u32.u16 	%r26684, %rs21845;
	shl.b32 	%r26685, %r26684, 24;
	or.b32  	%r26557, %r26683, %r26685;
	cvt.u32.u16 	%r26686, %rs21846;
	and.b32  	%r26687, %r26686, 255;
	and.b16  	%rs17779, %rs21847, 255;
	mul.wide.u16 	%r26688, %rs17779, 256;
	or.b32  	%r26689, %r26688, %r26687;
	cvt.u32.u16 	%r26690, %rs21848;
	shl.b32 	%r26691, %r26690, 16;
	and.b32  	%r26692, %r26691, 16711680;
	or.b32  	%r26693, %r26689, %r26692;
	cvt.u32.u16 	%r26694, %rs21849;
	shl.b32 	%r26695, %r26694, 24;
	or.b32  	%r26562, %r26693, %r26695;
	cvt.u32.u16 	%r26696, %rs21850;
	and.b32  	%r26697, %r26696, 255;
	and.b16  	%rs17780, %rs21851, 255;
	mul.wide.u16 	%r26698, %rs17780, 256;
	or.b32  	%r26699, %r26698, %r26697;
	cvt.u32.u16 	%r26700, %rs21852;
	shl.b32 	%r26701, %r26700, 16;
	and.b32  	%r26702, %r26701, 16711680;
	or.b32  	%r26703, %r26699, %r26702;
	cvt.u32.u16 	%r26704, %rs21853;
	shl.b32 	%r26705, %r26704, 24;
	or.b32  	%r26567, %r26703, %r26705;
	cvt.u32.u16 	%r26706, %rs21854;
	and.b32  	%r26707, %r26706, 255;
	and.b16  	%rs17781, %rs21855, 255;
	mul.wide.u16 	%r26708, %rs17781, 256;
	or.b32  	%r26709, %r26708, %r26707;
	cvt.u32.u16 	%r26710, %rs21856;
	shl.b32 	%r26711, %r26710, 16;
	and.b32  	%r26712, %r26711, 16711680;
	or.b32  	%r26713, %r26709, %r26712;
	cvt.u32.u16 	%r26714, %rs21857;
	shl.b32 	%r26715, %r26714, 24;
	or.b32  	%r26572, %r26713, %r26715;
	cvt.u32.u16 	%r26716, %rs21858;
	and.b32  	%r26717, %r26716, 255;
	and.b32  	%r26718, %r33352, -65536;
	or.b32  	%r26719, %r26718, %r26717;
	and.b16  	%rs17782, %rs21859, 255;
	mul.wide.u16 	%r26720, %rs17782, 256;
	or.b32  	%r33352, %r26719, %r26720;
	mov.b32 	%r26593, 4;
	mov.b32 	%r26595, -1;
	// begin inline asm
	shfl.sync.down.b32 %r26506, %r33377, %r26593, %r1032, %r26595;
	// end inline asm
	// begin inline asm
	shfl.sync.down.b32 %r26511, %r26512, %r26593, %r1032, %r26595;
	// end inline asm
	// begin inline asm
	shfl.sync.down.b32 %r26516, %r26517, %r26593, %r1032, %r26595;
	// end inline asm
	// begin inline asm
	shfl.sync.down.b32 %r26521, %r26522, %r26593, %r1032, %r26595;
	// end inline asm
	// begin inline asm
	shfl.sync.down.b32 %r26526, %r26527, %r26593, %r1032, %r26595;
	// end inline asm
	// begin inline asm
	shfl.sync.down.b32 %r26531, %r26532, %r26593, %r1032, %r26595;
	// end inline asm
	// begin inline asm
	shfl.sync.down.b32 %r26536, %r26537, %r26593, %r1032, %r26595;
	// end inline asm
	// begin inline asm
	shfl.sync.down.b32 %r26541, %r26542, %r26593, %r1032, %r26595;
	// end inline asm
	// begin inline asm
	shfl.sync.down.b32 %r26546, %r26547, %r26593, %r1032, %r26595;
	// end inline asm
	// begin inline asm
	shfl.sync.down.b32 %r26551, %r26552, %r26593, %r1032, %r26595;
	// end inline asm
	// begin inline asm
	shfl.sync.down.b32 %r26556, %r26557, %r26593, %r1032, %r26595;
	// end inline asm
	// begin inline asm
	shfl.sync.down.b32 %r26561, %r26562, %r26593, %r1032, %r26595;
	// end inline asm
	// begin inline asm
	shfl.sync.down.b32 %r26566, %r26567, %r26593, %r1032, %r26595;
	// end inline asm
	// begin inline asm
	shfl.sync.down.b32 %r26571, %r26572, %r26593, %r1032, %r26595;
	// end inline asm
	// begin inline asm
	shfl.sync.down.b32 %r26576, %r33352, %r26593, %r1032, %r26595;
	// end inline asm
	// begin inline asm
	shfl.sync.down.b32 %r26581, %r33360, %r26593, %r1032, %r26595;
	// end inline asm
	mov.b64 	%rd2886, %fd465;
	mov.b64 	{%r26587, %r26592}, %rd2886;
	// begin inline asm
	shfl.sync.down.b32 %r26586, %r26587, %r26593, %r1032, %r26595;
	// end inline asm
	// begin inline asm
	shfl.sync.down.b32 %r26591, %r26592, %r26593, %r1032, %r26595;
	// end inline asm
	add.s32 	%r26721, %r18042, 4;
	setp.gt.s32 	%p656, %r26721, %r1032;
	@%p656 bra 	$L__BB1_576;
	shr.u32 	%r26722, %r26576, 8;
	cvt.u16.u32 	%rs17783, %r26722;
	cvt.u16.u32 	%rs17784, %r26576;
	cvt.u16.u32 	%rs21860, %r26516;
	mov.b64 	%rd2887, {%r26586, %r26591};
	mov.b64 	%fd123, %rd2887;
	st.local.u32 	[%rd79], %r33377;
	cvt.u32.u16 	%r26723, %rs21817;
	cvt.u32.u16 	%r26724, %rs21816;
	prmt.b32 	%r26725, %r26724, %r26723, 0x3340U;
	cvt.u32.u16 	%r26726, %rs21815;
	cvt.u32.u16 	%r26727, %rs21814;
	prmt.b32 	%r26728, %r26727, %r26726, 0x3340U;
	prmt.b32 	%r26729, %r26728, %r26725, 0x5410U;
	cvt.u32.u16 	%r26730, %rs21813;
	cvt.u32.u16 	%r26731, %rs21812;
	prmt.b32 	%r26732, %r26731, %r26730, 0x3340U;
	cvt.u32.u16 	%r26733, %rs21811;
	cvt.u32.u16 	%r26734, %rs21606;
	prmt.b32 	%r26735, %r26734, %r26733, 0x3340U;
	prmt.b32 	%r26736, %r26735, %r26732, 0x5410U;
	st.local.v2.b32 	[%rd79+8], {%r26736, %r26729};
	cvt.u32.u16 	%r26737, %rs21825;
	cvt.u32.u16 	%r26738, %rs21824;
	prmt.b32 	%r26739, %r26738, %r26737, 0x3340U;
	cvt.u32.u16 	%r26740, %rs21823;
	cvt.u32.u16 	%r26741, %rs21822;
	prmt.b32 	%r26742, %r26741, %r26740, 0x3340U;
	prmt.b32 	%r26743, %r26742, %r26739, 0x5410U;
	cvt.u32.u16 	%r26744, %rs21821;
	cvt.u32.u16 	%r26745, %rs21820;
	prmt.b32 	%r26746, %r26745, %r26744, 0x3340U;
	cvt.u32.u16 	%r26747, %rs21819;
	cvt.u32.u16 	%r26748, %rs21818;
	prmt.b32 	%r26749, %r26748, %r26747, 0x3340U;
	prmt.b32 	%r26750, %r26749, %r26746, 0x5410U;
	st.local.v2.b32 	[%rd79+16], {%r26750, %r26743};
	cvt.u32.u16 	%r26751, %rs21833;
	cvt.u32.u16 	%r26752, %rs21832;
	prmt.b32 	%r26753, %r26752, %r26751, 0x3340U;
	cvt.u32.u16 	%r26754, %rs21831;
	cvt.u32.u16 	%r26755, %rs21830;
	prmt.b32 	%r26756, %r26755, %r26754, 0x3340U;
	prmt.b32 	%r26757, %r26756, %r26753, 0x5410U;
	cvt.u32.u16 	%r26758, %rs21829;
	cvt.u32.u16 	%r26759, %rs21828;
	prmt.b32 	%r26760, %r26759, %r26758, 0x3340U;
	cvt.u32.u16 	%r26761, %rs21827;
	cvt.u32.u16 	%r26762, %rs21826;
	prmt.b32 	%r26763, %r26762, %r26761, 0x3340U;
	prmt.b32 	%r26764, %r26763, %r26760, 0x5410U;
	st.local.v2.b32 	[%rd79+24], {%r26764, %r26757};
	cvt.u32.u16 	%r26765, %rs21841;
	cvt.u32.u16 	%r26766, %rs21840;
	prmt.b32 	%r26767, %r26766, %r26765, 0x3340U;
	cvt.u32.u16 	%r26768, %rs21839;
	cvt.u32.u16 	%r26769, %rs21838;
	prmt.b32 	%r26770, %r26769, %r26768, 0x3340U;
	prmt.b32 	%r26771, %r26770, %r26767, 0x5410U;
	cvt.u32.u16 	%r26772, %rs21837;
	cvt.u32.u16 	%r26773, %rs21836;
	prmt.b32 	%r26774, %r26773, %r26772, 0x3340U;
	cvt.u32.u16 	%r26775, %rs21835;
	cvt.u32.u16 	%r26776, %rs21834;
	prmt.b32 	%r26777, %r26776, %r26775, 0x3340U;
	prmt.b32 	%r26778, %r26777, %r26774, 0x5410U;
	st.local.v2.b32 	[%rd79+32], {%r26778, %r26771};
	cvt.u32.u16 	%r26779, %rs21849;
	cvt.u32.u16 	%r26780, %rs21848;
	prmt.b32 	%r26781, %r26780, %r26779, 0x3340U;
	cvt.u32.u16 	%r26782, %rs21847;
	cvt.u32.u16 	%r26783, %rs21846;
	prmt.b32 	%r26784, %r26783, %r26782, 0x3340U;
	prmt.b32 	%r26785, %r26784, %r26781, 0x5410U;
	cvt.u32.u16 	%r26786, %rs21845;
	cvt.u32.u16 	%r26787, %rs21844;
	prmt.b32 	%r26788, %r26787, %r26786, 0x3340U;
	cvt.u32.u16 	%r26789, %rs21843;
	cvt.u32.u16 	%r26790, %rs21842;
	prmt.b32 	%r26791, %r26790, %r26789, 0x3340U;
	prmt.b32 	%r26792, %r26791, %r26788, 0x5410U;
	st.local.v2.b32 	[%rd79+40], {%r26792, %r26785};
	cvt.u32.u16 	%r26793, %rs21857;
	cvt.u32.u16 	%r26794, %rs21856;
	prmt.b32 	%r26795, %r26794, %r26793, 0x3340U;
	cvt.u32.u16 	%r26796, %rs21855;
	cvt.u32.u16 	%r26797, %rs21854;
	prmt.b32 	%r26798, %r26797, %r26796, 0x3340U;
	prmt.b32 	%r26799, %r26798, %r26795, 0x5410U;
	cvt.u32.u16 	%r26800, %rs21853;
	cvt.u32.u16 	%r26801, %rs21852;
	prmt.b32 	%r26802, %r26801, %r26800, 0x3340U;
	cvt.u32.u16 	%r26803, %rs21851;
	cvt.u32.u16 	%r26804, %rs21850;
	prmt.b32 	%r26805, %r26804, %r26803, 0x3340U;
	prmt.b32 	%r26806, %r26805, %r26802, 0x5410U;
	st.local.v2.b32 	[%rd79+48], {%r26806, %r26799};
	st.local.v2.u8 	[%rd79+56], {%rs21858, %rs21859};
	st.local.u32 	[%rd79+60], %r33360;
	st.local.f64 	[%rd79+64], %fd465;
	st.local.u32 	[%rd80], %r26506;
	st.local.v2.b32 	[%rd80+8], {%r26516, %r26521};
	st.local.v2.b32 	[%rd80+16], {%r26526, %r26531};
	st.local.v2.b32 	[%rd80+24], {%r26536, %r26541};
	st.local.v2.b32 	[%rd80+32], {%r26546, %r26551};
	st.local.v2.b32 	[%rd80+40], {%r26556, %r26561};
	st.local.v2.b32 	[%rd80+48], {%r26566, %r26571};
	st.local.v2.u8 	[%rd80+56], {%rs17784, %rs17783};
	st.local.u32 	[%rd80+60], %r26581;
	st.local.v2.u32 	[%rd80+64], {%r26586, %r26591};
	add.s32 	%r1121, %r33377, %r26506;
	setp.ne.s32 	%p657, %r33377, 0;
	@%p657 bra 	$L__BB1_575;
	mov.b16 	%rs17785, 0;
	st.local.u8 	[%rd78], %rs17785;
	add.s32 	%r26808, %r33360, %r26581;
	st.local.u32 	[%rd78+52], %r26808;
	add.f64 	%fd389, %fd465, %fd123;
	st.local.f64 	[%rd78+56], %fd389;
	mov.b32 	%r33379, 0;
$L__BB1_565:
	mov.u32 	%r1122, %r33379;
	cvt.u64.u32 	%rd2888, %r1122;
	add.s64 	%rd2889, %rd78, %rd2888;
	ld.local.u8 	%rs17786, [%rd2889];
	setp.ne.s16 	%p658, %rs17786, 0;
	add.s32 	%r33379, %r1122, 1;
	@%p658 bra 	$L__BB1_565;
	and.b16  	%rs17787, %rs21860, 255;
	setp.eq.s16 	%p659, %rs17787, 0;
	mov.u32 	%r33381, %r1122;
	@%p659 bra 	$L__BB1_569;
	mov.b32 	%r33380, 0;
$L__BB1_568:
	add.s32 	%r26810, %r33380, %r1122;
	cvt.u64.u32 	%rd2890, %r26810;
	add.s64 	%rd2891, %rd78, %rd2890;
	st.local.u8 	[%rd2891], %rs21860;
	add.s32 	%r1125, %r33380, 1;
	add.s32 	%r33381, %r1125, %r1122;
	cvt.u64.u32 	%rd2892, %r33380;
	add.s64 	%rd2893, %rd80, %rd2892;
	ld.local.u8 	%rs21860, [%rd2893+9];
	setp.ne.s16 	%p660, %rs21860, 0;
	mov.u32 	%r33380, %r1125;
	@%p660 bra 	$L__BB1_568;
$L__BB1_569:
	cvt.u64.u32 	%rd2894, %r33381;
	add.s64 	%rd2895, %rd78, %rd2894;
	mov.b16 	%rs17788, 0;
	st.local.u8 	[%rd2895], %rs17788;
	mov.b32 	%r33382, 0;
$L__BB1_570:
	mov.u32 	%r1128, %r33382;
	cvt.u64.u32 	%rd2896, %r1128;
	add.s64 	%rd2897, %rd78, %rd2896;
	ld.local.u8 	%rs17789, [%rd2897];
	setp.ne.s16 	%p661, %rs17789, 0;
	add.s32 	%r33382, %r1128, 1;
	@%p661 bra 	$L__BB1_570;
	and.b16  	%rs17790, %rs21606, 255;
	setp.eq.s16 	%p662, %rs17790, 0;
	mov.u32 	%r33384, %r1128;
	@%p662 bra 	$L__BB1_574;
	mov.b32 	%r33383, 0;
$L__BB1_573:
	add.s32 	%r26813, %r33383, %r1128;
	cvt.u64.u32 	%rd2898, %r26813;
	add.s64 	%rd2899, %rd78, %rd2898;
	st.local.u8 	[%rd2899], %rs21606;
	add.s32 	%r1131, %r33383, 1;
	add.s32 	%r33384, %r1131, %r1128;
	cvt.u64.u32 	%rd2900, %r33383;
	add.s64 	%rd2901, %rd79, %rd2900;
	ld.local.u8 	%rs21606, [%rd2901+9];
	setp.ne.s16 	%p663, %rs21606, 0;
	mov.u32 	%r33383, %r1131;
	@%p663 bra 	$L__BB1_573;
$L__BB1_574:
	cvt.u64.u32 	%rd2902, %r33384;
	add.s64 	%rd2903, %rd78, %rd2902;
	mov.b16 	%rs17791, 0;
	st.local.u8 	[%rd2903], %rs17791;
	ld.local.v2.b32 	{%r26814, %r26815}, [%rd78];
	bfe.u32 	%r26816, %r26814, 0, 8;
	cvt.u16.u32 	%rs21606, %r26816;
	bfe.u32 	%r26817, %r26814, 8, 8;
	cvt.u16.u32 	%rs21811, %r26817;
	bfe.u32 	%r26818, %r26814, 16, 8;
	cvt.u16.u32 	%rs21812, %r26818;
	bfe.u32 	%r26819, %r26814, 24, 8;
	cvt.u16.u32 	%rs21813, %r26819;
	bfe.u32 	%r26820, %r26815, 0, 8;
	cvt.u16.u32 	%rs21814, %r26820;
	bfe.u32 	%r26821, %r26815, 8, 8;
	cvt.u16.u32 	%rs21815, %r26821;
	bfe.u32 	%r26822, %r26815, 16, 8;
	cvt.u16.u32 	%rs21816, %r26822;
	bfe.u32 	%r26823, %r26815, 24, 8;
	cvt.u16.u32 	%rs21817, %r26823;
	ld.local.v2.b32 	{%r26824, %r26825}, [%rd78+8];
	bfe.u32 	%r26826, %r26824, 0, 8;
	cvt.u16.u32 	%rs21818, %r26826;
	bfe.u32 	%r26827, %r26824, 8, 8;
	cvt.u16.u32 	%rs21819, %r26827;
	bfe.u32 	%r26828, %r26824, 16, 8;
	cvt.u16.u32 	%rs21820, %r26828;
	bfe.u32 	%r26829, %r26824, 24, 8;
	cvt.u16.u32 	%rs21821, %r26829;
	bfe.u32 	%r26830, %r26825, 0, 8;
	cvt.u16.u32 	%rs21822, %r26830;
	bfe.u32 	%r26831, %r26825, 8, 8;
	cvt.u16.u32 	%rs21823, %r26831;
	bfe.u32 	%r26832, %r26825, 16, 8;
	cvt.u16.u32 	%rs21824, %r26832;
	bfe.u32 	%r26833, %r26825, 24, 8;
	cvt.u16.u32 	%rs21825, %r26833;
	ld.local.v2.b32 	{%r26834, %r26835}, [%rd78+16];
	bfe.u32 	%r26836, %r26834, 0, 8;
	cvt.u16.u32 	%rs21826, %r26836;
	bfe.u32 	%r26837, %r26834, 8, 8;
	cvt.u16.u32 	%rs21827, %r26837;
	bfe.u32 	%r26838, %r26834, 16, 8;
	cvt.u16.u32 	%rs21828, %r26838;
	bfe.u32 	%r26839, %r26834, 24, 8;
	cvt.u16.u32 	%rs21829, %r26839;
	bfe.u32 	%r26840, %r26835, 0, 8;
	cvt.u16.u32 	%rs21830, %r26840;
	bfe.u32 	%r26841, %r26835, 8, 8;
	cvt.u16.u32 	%rs21831, %r26841;
	bfe.u32 	%r26842, %r26835, 16, 8;
	cvt.u16.u32 	%rs21832, %r26842;
	bfe.u32 	%r26843, %r26835, 24, 8;
	cvt.u16.u32 	%rs21833, %r26843;
	ld.local.v2.b32 	{%r26844, %r26845}, [%rd78+24];
	bfe.u32 	%r26846, %r26844, 0, 8;
	cvt.u16.u32 	%rs21834, %r26846;
	bfe.u32 	%r26847, %r26844, 8, 8;
	cvt.u16.u32 	%rs21835, %r26847;
	bfe.u32 	%r26848, %r26844, 16, 8;
	cvt.u16.u32 	%rs21836, %r26848;
	bfe.u32 	%r26849, %r26844, 24, 8;
	cvt.u16.u32 	%rs21837, %r26849;
	bfe.u32 	%r26850, %r26845, 0, 8;
	cvt.u16.u32 	%rs21838, %r26850;
	bfe.u32 	%r26851, %r26845, 8, 8;
	cvt.u16.u32 	%rs21839, %r26851;
	bfe.u32 	%r26852, %r26845, 16, 8;
	cvt.u16.u32 	%rs21840, %r26852;
	bfe.u32 	%r26853, %r26845, 24, 8;
	cvt.u16.u32 	%rs21841, %r26853;
	ld.local.v2.b32 	{%r26854, %r26855}, [%rd78+32];
	bfe.u32 	%r26856, %r26854, 0, 8;
	cvt.u16.u32 	%rs21842, %r26856;
	bfe.u32 	%r26857, %r26854, 8, 8;
	cvt.u16.u32 	%rs21843, %r26857;
	bfe.u32 	%r26858, %r26854, 16, 8;
	cvt.u16.u32 	%rs21844, %r26858;
	bfe.u32 	%r26859, %r26854, 24, 8;
	cvt.u16.u32 	%rs21845, %r26859;
	bfe.u32 	%r26860, %r26855, 0, 8;
	cvt.u16.u32 	%rs21846, %r26860;
	bfe.u32 	%r26861, %r26855, 8, 8;
	cvt.u16.u32 	%rs21847, %r26861;
	bfe.u32 	%r26862, %r26855, 16, 8;
	cvt.u16.u32 	%rs21848, %r26862;
	bfe.u32 	%r26863, %r26855, 24, 8;
	cvt.u16.u32 	%rs21849, %r26863;
	ld.local.v2.b32 	{%r26864, %r26865}, [%rd78+40];
	bfe.u32 	%r26866, %r26864, 0, 8;
	cvt.u16.u32 	%rs21850, %r26866;
	bfe.u32 	%r26867, %r26864, 8, 8;
	cvt.u16.u32 	%rs21851, %r26867;
	bfe.u32 	%r26868, %r26864, 16, 8;
	cvt.u16.u32 	%rs21852, %r26868;
	bfe.u32 	%r26869, %r26864, 24, 8;
	cvt.u16.u32 	%rs21853, %r26869;
	bfe.u32 	%r26870, %r26865, 0, 8;
	cvt.u16.u32 	%rs21854, %r26870;
	bfe.u32 	%r26871, %r26865, 8, 8;
	cvt.u16.u32 	%rs21855, %r26871;
	bfe.u32 	%r26872, %r26865, 16, 8;
	cvt.u16.u32 	%rs21856, %r26872;
	bfe.u32 	%r26873, %r26865, 24, 8;
	cvt.u16.u32 	%rs21857, %r26873;
	ld.local.v2.u8 	{%rs21858, %rs21859}, [%rd78+48];
	ld.local.u32 	%r33360, [%rd78+52];
	ld.local.f64 	%fd465, [%rd78+56];
$L__BB1_575:
	mov.u32 	%r33377, %r1121;
$L__BB1_576:
	cvt.u32.u16 	%r26964, %rs21606;
	and.b32  	%r26965, %r26964, 255;
	and.b16  	%rs17792, %rs21811, 255;
	mul.wide.u16 	%r26966, %rs17792, 256;
	or.b32  	%r26967, %r26966, %r26965;
	cvt.u32.u16 	%r26968, %rs21812;
	shl.b32 	%r26969, %r26968, 16;
	and.b32  	%r26970, %r26969, 16711680;
	or.b32  	%r26971, %r26967, %r26970;
	cvt.u32.u16 	%r26972, %rs21813;
	shl.b32 	%r26973, %r26972, 24;
	or.b32  	%r26885, %r26971, %r26973;
	cvt.u32.u16 	%r26974, %rs21814;
	and.b32  	%r26975, %r26974, 255;
	and.b16  	%rs17793, %rs21815, 255;
	mul.wide.u16 	%r26976, %rs17793, 256;
	or.b32  	%r26977, %r26976, %r26975;
	cvt.u32.u16 	%r26978, %rs21816;
	shl.b32 	%r26979, %r26978, 16;
	and.b32  	%r26980, %r26979, 16711680;
	or.b32  	%r26981, %r26977, %r26980;
	cvt.u32.u16 	%r26982, %rs21817;
	shl.b32 	%r26983, %r26982, 24;
	or.b32  	%r26890, %r26981, %r26983;
	cvt.u32.u16 	%r26984, %rs21818;
	and.b32  	%r26985, %r26984, 255;
	and.b16  	%rs17794, %rs21819, 255;
	mul.wide.u16 	%r26986, %rs17794, 256;
	or.b32  	%r26987, %r26986, %r26985;
	cvt.u32.u16 	%r26988, %rs21820;
	shl.b32 	%r26989, %r26988, 16;
	and.b32  	%r26990, %r26989, 16711680;
	or.b32  	%r26991, %r26987, %r26990;
	cvt.u32.u16 	%r26992, %rs21821;
	shl.b32 	%r26993, %r26992, 24;
	or.b32  	%r26895, %r26991, %r26993;
	cvt.u32.u16 	%r26994, %rs21822;
	and.b32  	%r26995, %r26994, 255;
	and.b16  	%rs17795, %rs21823, 255;
	mul.wide.u16 	%r26996, %rs17795, 256;
	or.b32  	%r26997, %r26996, %r26995;
	cvt.u32.u16 	%r26998, %rs21824;
	shl.b32 	%r26999, %r26998, 16;
	and.b32  	%r27000, %r26999, 16711680;
	or.b32  	%r27001, %r26997, %r27000;
	cvt.u32.u16 	%r27002, %rs21825;
	shl.b32 	%r27003, %r27002, 24;
	or.b32  	%r26900, %r27001, %r27003;
	cvt.u32.u16 	%r27004, %rs21826;
	and.b32  	%r27005, %r27004, 255;
	and.b16  	%rs17796, %rs21827, 255;
	mul.wide.u16 	%r27006, %rs17796, 256;
	or.b32  	%r27007, %r27006, %r27005;
	cvt.u32.u16 	%r27008, %rs21828;
	shl.b32 	%r27009, %r27008, 16;
	and.b32  	%r27010, %r27009, 16711680;
	or.b32  	%r27011, %r27007, %r27010;
	cvt.u32.u16 	%r27012, %rs21829;
	shl.b32 	%r27013, %r27012, 24;
	or.b32  	%r26905, %r27011, %r27013;
	cvt.u32.u16 	%r27014, %rs21830;
	and.b32  	%r27015, %r27014, 255;
	and.b16  	%rs17797, %rs21831, 255;
	mul.wide.u16 	%r27016, %rs17797, 256;
	or.b32  	%r27017, %r27016, %r27015;
	cvt.u32.u16 	%r27018, %rs21832;
	shl.b32 	%r27019, %r27018, 16;
	and.b32  	%r27020, %r27019, 16711680;
	or.b32  	%r27021, %r27017, %r27020;
	cvt.u32.u16 	%r27022, %rs21833;
	shl.b32 	%r27023, %r27022, 24;
	or.b32  	%r26910, %r27021, %r27023;
	cvt.u32.u16 	%r27024, %rs21834;
	and.b32  	%r27025, %r27024, 255;
	and.b16  	%rs17798, %rs21835, 255;
	mul.wide.u16 	%r27026, %rs17798, 256;
	or.b32  	%r27027, %r27026, %r27025;
	cvt.u32.u16 	%r27028, %rs21836;
	shl.b32 	%r27029, %r27028, 16;
	and.b32  	%r27030, %r27029, 16711680;
	or.b32  	%r27031, %r27027, %r27030;
	cvt.u32.u16 	%r27032, %rs21837;
	shl.b32 	%r27033, %r27032, 24;
	or.b32  	%r26915, %r27031, %r27033;
	cvt.u32.u16 	%r27034, %rs21838;
	and.b32  	%r27035, %r27034, 255;
	and.b16  	%rs17799, %rs21839, 255;
	mul.wide.u16 	%r27036, %rs17799, 256;
	or.b32  	%r27037, %r27036, %r27035;
	cvt.u32.u16 	%r27038, %rs21840;
	shl.b32 	%r27039, %r27038, 16;
	and.b32  	%r27040, %r27039, 16711680;
	or.b32  	%r27041, %r27037, %r27040;
	cvt.u32.u16 	%r27042, %rs21841;
	shl.b32 	%r27043, %r27042, 24;
	or.b32  	%r26920, %r27041, %r27043;
	cvt.u32.u16 	%r27044, %rs21842;
	and.b32  	%r27045, %r27044, 255;
	and.b16  	%rs17800, %rs21843, 255;
	mul.wide.u16 	%r27046, %rs17800, 256;
	or.b32  	%r27047, %r27046, %r27045;
	cvt.u32.u16 	%r27048, %rs21844;
	shl.b32 	%r27049, %r27048, 16;
	and.b32  	%r27050, %r27049, 16711680;
	or.b32  	%r27051, %r27047, %r27050;
	cvt.u32.u16 	%r27052, %rs21845;
	shl.b32 	%r27053, %r27052, 24;
	or.b32  	%r26925, %r27051, %r27053;
	cvt.u32.u16 	%r27054, %rs21846;
	and.b32  	%r27055, %r27054, 255;
	and.b16  	%rs17801, %rs21847, 255;
	mul.wide.u16 	%r27056, %rs17801, 256;
	or.b32  	%r27057, %r27056, %r27055;
	cvt.u32.u16 	%r27058, %rs21848;
	shl.b32 	%r27059, %r27058, 16;
	and.b32  	%r27060, %r27059, 16711680;
	or.b32  	%r27061, %r27057, %r27060;
	cvt.u32.u16 	%r27062, %rs21849;
	shl.b32 	%r27063, %r27062, 24;
	or.b32  	%r26930, %r27061, %r27063;
	cvt.u32.u16 	%r27064, %rs21850;
	and.b32  	%r27065, %r27064, 255;
	and.b16  	%rs17802, %rs21851, 255;
	mul.wide.u16 	%r27066, %rs17802, 256;
	or.b32  	%r27067, %r27066, %r27065;
	cvt.u32.u16 	%r27068, %rs21852;
	shl.b32 	%r27069, %r27068, 16;
	and.b32  	%r27070, %r27069, 16711680;
	or.b32  	%r27071, %r27067, %r27070;
	cvt.u32.u16 	%r27072, %rs21853;
	shl.b32 	%r27073, %r27072, 24;
	or.b32  	%r26935, %r27071, %r27073;
	cvt.u32.u16 	%r27074, %rs21854;
	and.b32  	%r27075, %r27074, 255;
	and.b16  	%rs17803, %rs21855, 255;
	mul.wide.u16 	%r27076, %rs17803, 256;
	or.b32  	%r27077, %r27076, %r27075;
	cvt.u32.u16 	%r27078, %rs21856;
	shl.b32 	%r27079, %r27078, 16;
	and.b32  	%r27080, %r27079, 16711680;
	or.b32  	%r27081, %r27077, %r27080;
	cvt.u32.u16 	%r27082, %rs21857;
	shl.b32 	%r27083, %r27082, 24;
	or.b32  	%r26940, %r27081, %r27083;
	cvt.u32.u16 	%r27084, %rs21858;
	and.b32  	%r27085, %r27084, 255;
	and.b32  	%r27086, %r33351, -65536;
	or.b32  	%r27087, %r27086, %r27085;
	and.b16  	%rs17804, %rs21859, 255;
	mul.wide.u16 	%r27088, %rs17804, 256;
	or.b32  	%r33351, %r27087, %r27088;
	mov.b32 	%r26961, 8;
	mov.b32 	%r26963, -1;
	// begin inline asm
	shfl.sync.down.b32 %r26874, %r33377, %r26961, %r1032, %r26963;
	// end inline asm
	// begin inline asm
	shfl.sync.down.b32 %r26879, %r26880, %r26961, %r1032, %r26963;
	// end inline asm
	// begin inline asm
	shfl.sync.down.b32 %r26884, %r26885, %r26961, %r1032, %r26963;
	// end inline asm
	// begin inline asm
	shfl.sync.down.b32 %r26889, %r26890, %r26961, %r1032, %r26963;
	// end inline asm
	// begin inline asm
	shfl.sync.down.b32 %r26894, %r26895, %r26961, %r1032, %r26963;
	// end inline asm
	// begin inline asm
	shfl.sync.down.b32 %r26899, %r26900, %r26961, %r1032, %r26963;
	// end inline asm
	// begin inline asm
	shfl.sync.down.b32 %r26904, %r26905, %r26961, %r1032, %r26963;
	// end inline asm
	// begin inline asm
	shfl.sync.down.b32 %r26909, %r26910, %r26961, %r1032, %r26963;
	// end inline asm
	// begin inline asm
	shfl.sync.down.b32 %r26914, %r26915, %r26961, %r1032, %r26963;
	// end inline asm
	// begin inline asm
	shfl.sync.down.b32 %r26919, %r26920, %r26961, %r1032, %r26963;
	// end inline asm
	// begin inline asm
	shfl.sync.down.b32 %r26924, %r26925, %r26961, %r1032, %r26963;
	// end inline asm
	// begin inline asm
	shfl.sync.down.b32 %r26929, %r26930, %r26961, %r1032, %r26963;
	// end inline asm
	// begin inline asm
	shfl.sync.down.b32 %r26934, %r26935, %r26961, %r1032, %r26963;
	// end inline asm
	// begin inline asm
	shfl.sync.down.b32 %r26939, %r26940, %r26961, %r1032, %r26963;
	// end inline asm
	// begin inline asm
	shfl.sync.down.b32 %r26944, %r33351, %r26961, %r1032, %r26963;
	// end inline asm
	// begin inline asm
	shfl.sync.down.b32 %r26949, %r33360, %r26961, %r1032, %r26963;
	// end inline asm
	mov.b64 	%rd2904, %fd465;
	mov.b64 	{%r26955, %r26960}, %rd2904;
	// begin inline asm
	shfl.sync.down.b32 %r26954, %r26955, %r26961, %r1032, %r26963;
	// end inline asm
	// begin inline asm
	shfl.sync.down.b32 %r26959, %r26960, %r26961, %r1032, %r26963;
	// end inline asm
	add.s32 	%r27089, %r18042, 8;
	setp.gt.s32 	%p664, %r27089, %r1032;
	@%p664 bra 	$L__BB1_590;
	shr.u32 	%r27090, %r26944, 8;
	cvt.u16.u32 	%rs17805, %r27090;
	cvt.u16.u32 	%rs17806, %r26944;
	cvt.u16.u32 	%rs21962, %r26884;
	mov.b64 	%rd2905, {%r26954, %r26959};
	mov.b64 	%fd127, %rd2905;
	st.local.u32 	[%rd76], %r33377;
	cvt.u32.u16 	%r27091, %rs21817;
	cvt.u32.u16 	%r27092, %rs21816;
	prmt.b32 	%r27093, %r27092, %r27091, 0x3340U;
	cvt.u32.u16 	%r27094, %rs21815;
	cvt.u32.u16 	%r27095, %rs21814;
	prmt.b32 	%r27096, %r27095, %r27094, 0x3340U;
	prmt.b32 	%r27097, %r27096, %r27093, 0x5410U;
	cvt.u32.u16 	%r27098, %rs21813;
	cvt.u32.u16 	%r27099, %rs21812;
	prmt.b32 	%r27100, %r27099, %r27098, 0x3340U;
	cvt.u32.u16 	%r27101, %rs21811;
	cvt.u32.u16 	%r27102, %rs21606;
	prmt.b32 	%r27103, %r27102, %r27101, 0x3340U;
	prmt.b32 	%r27104, %r27103, %r27100, 0x5410U;
	st.local.v2.b32 	[%rd76+8], {%r27104, %r27097};
	cvt.u32.u16 	%r27105, %rs21825;
	cvt.u32.u16 	%r27106, %rs21824;
	prmt.b32 	%r27107, %r27106, %r27105, 0x3340U;
	cvt.u32.u16 	%r27108, %rs21823;
	cvt.u32.u16 	%r27109, %rs21822;
	prmt.b32 	%r27110, %r27109, %r27108, 0x3340U;
	prmt.b32 	%r27111, %r27110, %r27107, 0x5410U;
	cvt.u32.u16 	%r27112, %rs21821;
	cvt.u32.u16 	%r27113, %rs21820;
	prmt.b32 	%r27114, %r27113, %r27112, 0x3340U;
	cvt.u32.u16 	%r27115, %rs21819;
	cvt.u32.u16 	%r27116, %rs21818;
	prmt.b32 	%r27117, %r27116, %r27115, 0x3340U;
	prmt.b32 	%r27118, %r27117, %r27114, 0x5410U;
	st.local.v2.b32 	[%rd76+16], {%r27118, %r27111};
	cvt.u32.u16 	%r27119, %rs21833;
	cvt.u32.u16 	%r27120, %rs21832;
	prmt.b32 	%r27121, %r27120, %r27119, 0x3340U;
	cvt.u32.u16 	%r27122, %rs21831;
	cvt.u32.u16 	%r27123, %rs21830;
	prmt.b32 	%r27124, %r27123, %r27122, 0x3340U;
	prmt.b32 	%r27125, %r27124, %r27121, 0x5410U;
	cvt.u32.u16 	%r27126, %rs21829;
	cvt.u32.u16 	%r27127, %rs21828;
	prmt.b32 	%r27128, %r27127, %r27126, 0x3340U;
	cvt.u32.u16 	%r27129, %rs21827;
	cvt.u32.u16 	%r27130, %rs21826;
	prmt.b32 	%r27131, %r27130, %r27129, 0x3340U;
	prmt.b32 	%r27132, %r27131, %r27128, 0x5410U;
	st.local.v2.b32 	[%rd76+24], {%r27132, %r27125};
	cvt.u32.u16 	%r27133, %rs21841;
	cvt.u32.u16 	%r27134, %rs21840;
	prmt.b32 	%r27135, %r27134, %r27133, 0x3340U;
	cvt.u32.u16 	%r27136, %rs21839;
	cvt.u32.u16 	%r27137, %rs21838;
	prmt.b32 	%r27138, %r27137, %r27136, 0x3340U;
	prmt.b32 	%r27139, %r27138, %r27135, 0x5410U;
	cvt.u32.u16 	%r27140, %rs21837;
	cvt.u32.u16 	%r27141, %rs21836;
	prmt.b32 	%r27142, %r27141, %r27140, 0x3340U;
	cvt.u32.u16 	%r27143, %rs21835;
	cvt.u32.u16 	%r27144, %rs21834;
	prmt.b32 	%r27145, %r27144, %r27143, 0x3340U;
	prmt.b32 	%r27146, %r27145, %r27142, 0x5410U;
	st.local.v2.b32 	[%rd76+32], {%r27146, %r27139};
	cvt.u32.u16 	%r27147, %rs21849;
	cvt.u32.u16 	%r27148, %rs21848;
	prmt.b32 	%r27149, %r27148, %r27147, 0x3340U;
	cvt.u32.u16 	%r27150, %rs21847;
	cvt.u32.u16 	%r27151, %rs21846;
	prmt.b32 	%r27152, %r27151, %r27150, 0x3340U;
	prmt.b32 	%r27153, %r27152, %r27149, 0x5410U;
	cvt.u32.u16 	%r27154, %rs21845;
	cvt.u32.u16 	%r27155, %rs21844;
	prmt.b32 	%r27156, %r27155, %r27154, 0x3340U;
	cvt.u32.u16 	%r27157, %rs21843;
	cvt.u32.u16 	%r27158, %rs21842;
	prmt.b32 	%r27159, %r27158, %r27157, 0x3340U;
	prmt.b32 	%r27160, %r27159, %r27156, 0x5410U;
	st.local.v2.b32 	[%rd76+40], {%r27160, %r27153};
	cvt.u32.u16 	%r27161, %rs21857;
	cvt.u32.u16 	%r27162, %rs21856;
	prmt.b32 	%r27163, %r27162, %r27161, 0x3340U;
	cvt.u32.u16 	%r27164, %rs21855;
	cvt.u32.u16 	%r27165, %rs21854;
	prmt.b32 	%r27166, %r27165, %r27164, 0x3340U;
	prmt.b32 	%r27167, %r27166, %r27163, 0x5410U;
	cvt.u32.u16 	%r27168, %rs21853;
	cvt.u32.u16 	%r27169, %rs21852;
	prmt.b32 	%r27170, %r27169, %r27168, 0x3340U;
	cvt.u32.u16 	%r27171, %rs21851;
	cvt.u32.u16 	%r27172, %rs21850;
	prmt.b32 	%r27173, %r27172, %r27171, 0x3340U;
	prmt.b32 	%r27174, %r27173, %r27170, 0x5410U;
	st.local.v2.b32 	[%rd76+48], {%r27174, %r27167};
	st.local.v2.u8 	[%rd76+56], {%rs21858, %rs21859};
	st.local.u32 	[%rd76+60], %r33360;
	st.local.f64 	[%rd76+64], %fd465;
	st.local.u32 	[%rd77], %r26874;
	st.local.v2.b32 	[%rd77+8], {%r26884, %r26889};
	st.local.v2.b32 	[%rd77+16], {%r26894, %r26899};
	st.local.v2.b32 	[%rd77+24], {%r26904, %r26909};
	st.local.v2.b32 	[%rd77+32], {%r26914, %r26919};
	st.local.v2.b32 	[%rd77+40], {%r26924, %r26929};
	st.local.v2.b32 	[%rd77+48], {%r26934, %r26939};
	st.local.v2.u8 	[%rd77+56], {%rs17806, %rs17805};
	st.local.u32 	[%rd77+60], %r26949;
	st.local.v2.u32 	[%rd77+64], {%r26954, %r26959};
	add.s32 	%r1156, %r33377, %r26874;
	setp.ne.s32 	%p665, %r33377, 0;
	@%p665 bra 	$L__BB1_589;
	mov.b16 	%rs17807, 0;
	st.local.u8 	[%rd75], %rs17807;
	add.s32 	%r27176, %r33360, %r26949;
	st.local.u32 	[%rd75+52], %r27176;
	add.f64 	%fd390, %fd465, %fd127;
	st.local.f64 	[%rd75+56], %fd390;
	mov.b32 	%r33388, 0;
$L__BB1_579:
	mov.u32 	%r1157, %r33388;
	cvt.u64.u32 	%rd2906, %r1157;
	add.s64 	%rd2907, %rd75, %rd2906;
	ld.local.u8 	%rs17808, [%rd2907];
	setp.ne.s16 	%p666, %rs17808, 0;
	add.s32 	%r33388, %r1157, 1;
	@%p666 bra 	$L__BB1_579;
	and.b16  	%rs17809, %rs21962, 255;
	setp.eq.s16 	%p667, %rs17809, 0;
	mov.u32 	%r33390, %r1157;
	@%p667 bra 	$L__BB1_583;
	mov.b32 	%r33389, 0;
$L__BB1_582:
	add.s32 	%r27178, %r33389, %r1157;
	cvt.u64.u32 	%rd2908, %r27178;
	add.s64 	%rd2909, %rd75, %rd2908;
	st.local.u8 	[%rd2909], %rs21962;
	add.s32 	%r1160, %r33389, 1;
	add.s32 	%r33390, %r1160, %r1157;
	cvt.u64.u32 	%rd2910, %r33389;
	add.s64 	%rd2911, %rd77, %rd2910;
	ld.local.u8 	%rs21962, [%rd2911+9];
	setp.ne.s16 	%p668, %rs21962, 0;
	mov.u32 	%r33389, %r1160;
	@%p668 bra 	$L__BB1_582;
$L__BB1_583:
	cvt.u64.u32 	%rd2912, %r33390;
	add.s64 	%rd2913, %rd75, %rd2912;
	mov.b16 	%rs17810, 0;
	st.local.u8 	[%rd2913], %rs17810;
	mov.b32 	%r33391, 0;
$L__BB1_584:
	mov.u32 	%r1163, %r33391;
	cvt.u64.u32 	%rd2914, %r1163;
	add.s64 	%rd2915, %rd75, %rd2914;
	ld.local.u8 	%rs17811, [%rd2915];
	setp.ne.s16 	%p669, %rs17811, 0;
	add.s32 	%r33391, %r1163, 1;
	@%p669 bra 	$L__BB1_584;
	and.b16  	%rs17812, %rs21606, 255;
	setp.eq.s16 	%p670, %rs17812, 0;
	mov.u32 	%r33393, %r1163;
	@%p670 bra 	$L__BB1_588;
	mov.b32 	%r33392, 0;
$L__BB1_587:
	add.s32 	%r27181, %r33392, %r1163;
	cvt.u64.u32 	%rd2916, %r27181;
	add.s64 	%rd2917, %rd75, %rd2916;
	st.local.u8 	[%rd2917], %rs21606;
	add.s32 	%r1166, %r33392, 1;
	add.s32 	%r33393, %r1166, %r1163;
	cvt.u64.u32 	%rd2918, %r33392;
	add.s64 	%rd2919, %rd76, %rd2918;
	ld.local.u8 	%rs21606, [%rd2919+9];
	setp.ne.s16 	%p671, %rs21606, 0;
	mov.u32 	%r33392, %r1166;
	@%p671 bra 	$L__BB1_587;
$L__BB1_588:
	cvt.u64.u32 	%rd2920, %r33393;
	add.s64 	%rd2921, %rd75, %rd2920;
	mov.b16 	%rs17813, 0;
	st.local.u8 	[%rd2921], %rs17813;
	ld.local.v2.b32 	{%r27182, %r27183}, [%rd75];
	bfe.u32 	%r27184, %r27182, 0, 8;
	cvt.u16.u32 	%rs21606, %r27184;
	bfe.u32 	%r27185, %r27182, 8, 8;
	cvt.u16.u32 	%rs21811, %r27185;
	bfe.u32 	%r27186, %r27182, 16, 8;
	cvt.u16.u32 	%rs21812, %r27186;
	bfe.u32 	%r27187, %r27182, 24, 8;
	cvt.u16.u32 	%rs21813, %r27187;
	bfe.u32 	%r27188, %r27183, 0, 8;
	cvt.u16.u32 	%rs21814, %r27188;
	bfe.u32 	%r27189, %r27183, 8, 8;
	cvt.u16.u32 	%rs21815, %r27189;
	bfe.u32 	%r27190, %r27183, 16, 8;
	cvt.u16.u32 	%rs21816, %r27190;
	bfe.u32 	%r27191, %r27183, 24, 8;
	cvt.u16.u32 	%rs21817, %r27191;
	ld.local.v2.b32 	{%r27192, %r27193}, [%rd75+8];
	bfe.u32 	%r27194, %r27192, 0, 8;
	cvt.u16.u32 	%rs21818, %r27194;
	bfe.u32 	%r27195, %r27192, 8, 8;
	cvt.u16.u32 	%rs21819, %r27195;
	bfe.u32 	%r27196, %r27192, 16, 8;
	cvt.u16.u32 	%rs21820, %r27196;
	bfe.u32 	%r27197, %r27192, 24, 8;
	cvt.u16.u32 	%rs21821, %r27197;
	bfe.u32 	%r27198, %r27193, 0, 8;
	cvt.u16.u32 	%rs21822, %r27198;
	bfe.u32 	%r27199, %r27193, 8, 8;
	cvt.u16.u32 	%rs21823, %r27199;
	bfe.u32 	%r27200, %r27193, 16, 8;
	cvt.u16.u32 	%rs21824, %r27200;
	bfe.u32 	%r27201, %r27193, 24, 8;
	cvt.u16.u32 	%rs21825, %r27201;
	ld.local.v2.b32 	{%r27202, %r27203}, [%rd75+16];
	bfe.u32 	%r27204, %r27202, 0, 8;
	cvt.u16.u32 	%rs21826, %r27204;
	bfe.u32 	%r27205, %r27202, 8, 8;
	cvt.u16.u32 	%rs21827, %r27205;
	bfe.u32 	%r27206, %r27202, 16, 8;
	cvt.u16.u32 	%rs21828, %r27206;
	bfe.u32 	%r27207, %r27202, 24, 8;
	cvt.u16.u32 	%rs21829, %r27207;
	bfe.u32 	%r27208, %r27203, 0, 8;
	cvt.u16.u32 	%rs21830, %r27208;
	bfe.u32 	%r27209, %r27203, 8, 8;
	cvt.u16.u32 	%rs21831, %r27209;
	bfe.u32 	%r27210, %r27203, 16, 8;
	cvt.u16.u32 	%rs21832, %r27210;
	bfe.u32 	%r27211, %r27203, 24, 8;
	cvt.u16.u32 	%rs21833, %r27211;
	ld.local.v2.b32 	{%r27212, %r27213}, [%rd75+24];
	bfe.u32 	%r27214, %r27212, 0, 8;
	cvt.u16.u32 	%rs21834, %r27214;
	bfe.u32 	%r27215, %r27212, 8, 8;
	cvt.u16.u32 	%rs21835, %r27215;
	bfe.u32 	%r27216, %r27212, 16, 8;
	cvt.u16.u32 	%rs21836, %r27216;
	bfe.u32 	%r27217, %r27212, 24, 8;
	cvt.u16.u32 	%rs21837, %r27217;
	bfe.u32 	%r27218, %r27213, 0, 8;
	cvt.u16.u32 	%rs21838, %r27218;
	bfe.u32 	%r27219, %r27213, 8, 8;
	cvt.u16.u32 	%rs21839, %r27219;
	bfe.u32 	%r27220, %r27213, 16, 8;
	cvt.u16.u32 	%rs21840, %r27220;
	bfe.u32 	%r27221, %r27213, 24, 8;
	cvt.u16.u32 	%rs21841, %r27221;
	ld.local.v2.b32 	{%r27222, %r27223}, [%rd75+32];
	bfe.u32 	%r27224, %r27222, 0, 8;
	cvt.u16.u32 	%rs21842, %r27224;
	bfe.u32 	%r27225, %r27222, 8, 8;
	cvt.u16.u32 	%rs21843, %r27225;
	bfe.u32 	%r27226, %r27222, 16, 8;
	cvt.u16.u32 	%rs21844, %r27226;
	bfe.u32 	%r27227, %r27222, 24, 8;
	cvt.u16.u32 	%rs21845, %r27227;
	bfe.u32 	%r27228, %r27223, 0, 8;
	cvt.u16.u32 	%rs21846, %r27228;
	bfe.u32 	%r27229, %r27223, 8, 8;
	cvt.u16.u32 	%rs21847, %r27229;
	bfe.u32 	%r27230, %r27223, 16, 8;
	cvt.u16.u32 	%rs21848, %r27230;
	bfe.u32 	%r27231, %r27223, 24, 8;
	cvt.u16.u32 	%rs21849, %r27231;
	ld.local.v2.b32 	{%r27232, %r27233}, [%rd75+40];
	bfe.u32 	%r27234, %r27232, 0, 8;
	cvt.u16.u32 	%rs21850, %r27234;
	bfe.u32 	%r27235, %r27232, 8, 8;
	cvt.u16.u32 	%rs21851, %r27235;
	bfe.u32 	%r27236, %r27232, 16, 8;
	cvt.u16.u32 	%rs21852, %r27236;
	bfe.u32 	%r27237, %r27232, 24, 8;
	cvt.u16.u32 	%rs21853, %r27237;
	bfe.u32 	%r27238, %r27233, 0, 8;
	cvt.u16.u32 	%rs21854, %r27238;
	bfe.u32 	%r27239, %r27233, 8, 8;
	cvt.u16.u32 	%rs21855, %r27239;
	bfe.u32 	%r27240, %r27233, 16, 8;
	cvt.u16.u32 	%rs21856, %r27240;
	bfe.u32 	%r27241, %r27233, 24, 8;
	cvt.u16.u32 	%rs21857, %r27241;
	ld.local.v2.u8 	{%rs21858, %rs21859}, [%rd75+48];
	ld.local.u32 	%r33360, [%rd75+52];
	ld.local.f64 	%fd465, [%rd75+56];
$L__BB1_589:
	mov.u32 	%r33377, %r1156;
$L__BB1_590:
	cvt.u32.u16 	%r27332, %rs21606;
	and.b32  	%r27333, %r27332, 255;
	and.b16  	%rs17814, %rs21811, 255;
	mul.wide.u16 	%r27334, %rs17814, 256;
	or.b32  	%r27335, %r27334, %r27333;
	cvt.u32.u16 	%r27336, %rs21812;
	shl.b32 	%r27337, %r27336, 16;
	and.b32  	%r27338, %r27337, 16711680;
	or.b32  	%r27339, %r27335, %r27338;
	cvt.u32.u16 	%r27340, %rs21813;
	shl.b32 	%r27341, %r27340, 24;
	or.b32  	%r27253, %r27339, %r27341;
	cvt.u32.u16 	%r27342, %rs21814;
	and.b32  	%r27343, %r27342, 255;
	and.b16  	%rs17815, %rs21815, 255;
	mul.wide.u16 	%r27344, %rs17815, 256;
	or.b32  	%r27345, %r27344, %r27343;
	cvt.u32.u16 	%r27346, %rs21816;
	shl.b32 	%r27347, %r27346, 16;
	and.b32  	%r27348, %r27347, 16711680;
	or.b32  	%r27349, %r27345, %r27348;
	cvt.u32.u16 	%r27350, %rs21817;
	shl.b32 	%r27351, %r27350, 24;
	or.b32  	%r27258, %r27349, %r27351;
	cvt.u32.u16 	%r27352, %rs21818;
	and.b32  	%r27353, %r27352, 255;
	and.b16  	%rs17816, %rs21819, 255;
	mul.wide.u16 	%r27354, %rs17816, 256;
	or.b32  	%r27355, %r27354, %r27353;
	cvt.u32.u16 	%r27356, %rs21820;
	shl.b32 	%r27357, %r27356, 16;
	and.b32  	%r27358, %r27357, 16711680;
	or.b32  	%r27359, %r27355, %r27358;
	cvt.u32.u16 	%r27360, %rs21821;
	shl.b32 	%r27361, %r27360, 24;
	or.b32  	%r27263, %r27359, %r27361;
	cvt.u32.u16 	%r27362, %rs21822;
	and.b32  	%r27363, %r27362, 255;
	and.b16  	%rs17817, %rs21823, 255;
	mul.wide.u16 	%r27364, %rs17817, 256;
	or.b32  	%r27365, %r27364, %r27363;
	cvt.u32.u16 	%r27366, %rs21824;
	shl.b32 	%r27367, %r27366, 16;
	and.b32  	%r27368, %r27367, 16711680;
	or.b32  	%r27369, %r27365, %r27368;
	cvt.u32.u16 	%r27370, %rs21825;
	shl.b32 	%r27371, %r27370, 24;
	or.b32  	%r27268, %r27369, %r27371;
	cvt.u32.u16 	%r27372, %rs21826;
	and.b32  	%r27373, %r27372, 255;
	and.b16  	%rs17818, %rs21827, 255;
	mul.wide.u16 	%r27374, %rs17818, 256;
	or.b32  	%r27375, %r27374, %r27373;
	cvt.u32.u16 	%r27376, %rs21828;
	shl.b32 	%r27377, %r27376, 16;
	and.b32  	%r27378, %r27377, 16711680;
	or.b32  	%r27379, %r27375, %r27378;
	cvt.u32.u16 	%r27380, %rs21829;
	shl.b32 	%r27381, %r27380, 24;
	or.b32  	%r27273, %r27379, %r27381;
	cvt.u32.u16 	%r27382, %rs21830;
	and.b32  	%r27383, %r27382, 255;
	and.b16  	%rs17819, %rs21831, 255;
	mul.wide.u16 	%r27384, %rs17819, 256;
	or.b32  	%r27385, %r27384, %r27383;
	cvt.u32.u16 	%r27386, %rs21832;
	shl.b32 	%r27387, %r27386, 16;
	and.b32  	%r27388, %r27387, 16711680;
	or.b32  	%r27389, %r27385, %r27388;
	cvt.u32.u16 	%r27390, %rs21833;
	shl.b32 	%r27391, %r27390, 24;
	or.b32  	%r27278, %r27389, %r27391;
	cvt.u32.u16 	%r27392, %rs21834;
	and.b32  	%r27393, %r27392, 255;
	and.b16  	%rs17820, %rs21835, 255;
	mul.wide.u16 	%r27394, %rs17820, 256;
	or.b32  	%r27395, %r27394, %r27393;
	cvt.u32.u16 	%r27396, %rs21836;
	shl.b32 	%r27397, %r27396, 16;
	and.b32  	%r27398, %r27397, 16711680;
	or.b32  	%r27399, %r27395, %r27398;
	cvt.u32.u16 	%r27400, %rs21837;
	shl.b32 	%r27401, %r27400, 24;
	or.b32  	%r27283, %r27399, %r27401;
	cvt.u32.u16 	%r27402, %rs21838;
	and.b32  	%r27403, %r27402, 255;
	and.b16  	%rs17821, %rs21839, 255;
	mul.wide.u16 	%r27404, %rs17821, 256;
	or.b32  	%r27405, %r27404, %r27403;
	cvt.u32.u16 	%r27406, %rs21840;
	shl.b32 	%r27407, %r27406, 16;
	and.b32  	%r27408, %r27407, 16711680;
	or.b32  	%r27409, %r27405, %r27408;
	cvt.u32.u16 	%r27410, %rs21841;
	shl.b32 	%r27411, %r27410, 24;
	or.b32  	%r27288, %r27409, %r27411;
	cvt.u32.u16 	%r27412, %rs21842;
	and.b32  	%r27413, %r27412, 255;
	and.b16  	%rs17822, %rs21843, 255;
	mul.wide.u16 	%r27414, %rs17822, 256;
	or.b32  	%r27415, %r27414, %r27413;
	cvt.u32.u16 	%r27416, %rs21844;
	shl.b32 	%r27417, %r27416, 16;
	and.b32  	%r27418, %r27417, 16711680;
	or.b32  	%r27419, %r27415, %r27418;
	cvt.u32.u16 	%r27420, %rs21845;
	shl.b32 	%r27421, %r27420, 24;
	or.b32  	%r27293, %r27419, %r27421;
	cvt.u32.u16 	%r27422, %rs21846;
	and.b32  	%r27423, %r27422, 255;
	and.b16  	%rs17823, %rs21847, 255;
	mul.wide.u16 	%r27424, %rs17823, 256;
	or.b32  	%r27425, %r27424, %r27423;
	cvt.u32.u16 	%r27426, %rs21848;
	shl.b32 	%r27427, %r27426, 16;
	and.b32  	%r27428, %r27427, 16711680;
	or.b32  	%r27429, %r27425, %r27428;
	cvt.u32.u16 	%r27430, %rs21849;
	shl.b32 	%r27431, %r27430, 24;
	or.b32  	%r27298, %r27429, %r27431;
	cvt.u32.u16 	%r27432, %rs21850;
	and.b32  	%r27433, %r27432, 255;
	and.b16  	%rs17824, %rs21851, 255;
	mul.wide.u16 	%r27434, %rs17824, 256;
	or.b32  	%r27435, %r27434, %r27433;
	cvt.u32.u16 	%r27436, %rs21852;
	shl.b32 	%r27437, %r27436, 16;
	and.b32  	%r27438, %r27437, 16711680;
	or.b32  	%r27439, %r27435, %r27438;
	cvt.u32.u16 	%r27440, %rs21853;
	shl.b32 	%r27441, %r27440, 24;
	or.b32  	%r27303, %r27439, %r27441;
	cvt.u32.u16 	%r27442, %rs21854;
	and.b32  	%r27443, %r27442, 255;
	and.b16  	%rs17825, %rs21855, 255;
	mul.wide.u16 	%r27444, %rs17825, 256;
	or.b32  	%r27445, %r27444, %r27443;
	cvt.u32.u16 	%r27446, %rs21856;
	shl.b32 	%r27447, %r27446, 16;
	and.b32  	%r27448, %r27447, 16711680;
	or.b32  	%r27449, %r27445, %r27448;
	cvt.u32.u16 	%r27450, %rs21857;
	shl.b32 	%r27451, %r27450, 24;
	or.b32  	%r27308, %r27449, %r27451;
	cvt.u32.u16 	%r27452, %rs21858;
	and.b32  	%r27453, %r27452, 255;
	and.b32  	%r27454, %r33350, -65536;
	or.b32  	%r27455, %r27454, %r27453;
	and.b16  	%rs17826, %rs21859, 255;
	mul.wide.u16 	%r27456, %rs17826, 256;
	or.b32  	%r33350, %r27455, %r27456;
	mov.b32 	%r27329, 16;
	mov.b32 	%r27331, -1;
	// begin inline asm
	shfl.sync.down.b32 %r27242, %r33377, %r27329, %r1032, %r27331;
	// end inline asm
	// begin inline asm
	shfl.sync.down.b32 %r27247, %r27248, %r27329, %r1032, %r27331;
	// end inline asm
	// begin inline asm
	shfl.sync.down.b32 %r27252, %r27253, %r27329, %r1032, %r27331;
	// end inline asm
	// begin inline asm
	shfl.sync.down.b32 %r27257, %r27258, %r27329, %r1032, %r27331;
	// end inline asm
	// begin inline asm
	shfl.sync.down.b32 %r27262, %r27263, %r27329, %r1032, %r27331;
	// end inline asm
	// begin inline asm
	shfl.sync.down.b32 %r27267, %r27268, %r27329, %r1032, %r27331;
	// end inline asm
	// begin inline asm
	shfl.sync.down.b32 %r27272, %r27273, %r27329, %r1032, %r27331;
	// end inline asm
	// begin inline asm
	shfl.sync.down.b32 %r27277, %r27278, %r27329, %r1032, %r27331;
	// end inline asm
	// begin inline asm
	shfl.sync.down.b32 %r27282, %r27283, %r27329, %r1032, %r27331;
	// end inline asm
	// begin inline asm
	shfl.sync.down.b32 %r27287, %r27288, %r27329, %r1032, %r27331;
	// end inline asm
	// begin inline asm
	shfl.sync.down.b32 %r27292, %r27293, %r27329, %r1032, %r27331;
	// end inline asm
	// begin inline asm
	shfl.sync.down.b32 %r27297, %r27298, %r27329, %r1032, %r27331;
	// end inline asm
	// begin inline asm
	shfl.sync.down.b32 %r27302, %r27303, %r27329, %r1032, %r27331;
	// end inline asm
	// begin inline asm
	shfl.sync.down.b32 %r27307, %r27308, %r27329, %r1032, %r27331;
	// end inline asm
	// begin inline asm
	shfl.sync.down.b32 %r27312, %r33350, %r27329, %r1032, %r27331;
	// end inline asm
	// begin inline asm
	shfl.sync.down.b32 %r27317, %r33360, %r27329, %r1032, %r27331;
	// end inline asm
	mov.b64 	%rd2922, %fd465;
	mov.b64 	{%r27323, %r27328}, %rd2922;
	// begin inline asm
	shfl.sync.down.b32 %r27322, %r27323, %r27329, %r1032, %r27331;
	// end inline asm
	// begin inline asm
	shfl.sync.down.b32 %r27327, %r27328, %r27329, %r1032, %r27331;
	// end inline asm
	add.s32 	%r27457, %r18042, 16;
	setp.gt.s32 	%p672, %r27457, %r1032;
	@%p672 bra 	$L__BB1_604;
	shr.u32 	%r27458, %r27312, 8;
	cvt.u16.u32 	%rs17827, %r27458;
	cvt.u16.u32 	%rs17828, %r27312;
	cvt.u16.u32 	%rs22064, %r27252;
	mov.b64 	%rd2923, {%r27322, %r27327};
	mov.b64 	%fd131, %rd2923;
	st.local.u32 	[%rd73], %r33377;
	cvt.u32.u16 	%r27459, %rs21817;
	cvt.u32.u16 	%r27460, %rs21816;
	prmt.b32 	%r27461, %r27460, %r27459, 0x3340U;
	cvt.u32.u16 	%r27462, %rs21815;
	cvt.u32.u16 	%r27463, %rs21814;
	prmt.b32 	%r27464, %r27463, %r27462, 0x3340U;
	prmt.b32 	%r27465, %r27464, %r27461, 0x5410U;
	cvt.u32.u16 	%r27466, %rs21813;
	cvt.u32.u16 	%r27467, %rs21812;
	prmt.b32 	%r27468, %r27467, %r27466, 0x3340U;
	cvt.u32.u16 	%r27469, %rs21811;
	cvt.u32.u16 	%r27470, %rs21606;
	prmt.b32 	%r27471, %r27470, %r27469, 0x3340U;
	prmt.b32 	%r27472, %r27471, %r27468, 0x5410U;
	st.local.v2.b32 	[%rd73+8], {%r27472, %r27465};
	cvt.u32.u16 	%r27473, %rs21825;
	cvt.u32.u16 	%r27474, %rs21824;
	prmt.b32 	%r27475, %r27474, %r27473, 0x3340U;
	cvt.u32.u16 	%r27476, %rs21823;
	cvt.u32.u16 	%r27477, %rs21822;
	prmt.b32 	%r27478, %r27477, %r27476, 0x3340U;
	prmt.b32 	%r27479, %r27478, %r27475, 0x5410U;
	cvt.u32.u16 	%r27480, %rs21821;
	cvt.u32.u16 	%r27481, %rs21820;
	prmt.b32 	%r27482, %r27481, %r27480, 0x3340U;
	cvt.u32.u16 	%r27483, %rs21819;
	cvt.u32.u16 	%r27484, %rs21818;
	prmt.b32 	%r27485, %r27484, %r27483, 0x3340U;
	prmt.b32 	%r27486, %r27485, %r27482, 0x5410U;
	st.local.v2.b32 	[%rd73+16], {%r27486, %r27479};
	cvt.u32.u16 	%r27487, %rs21833;
	cvt.u32.u16 	%r27488, %rs21832;
	prmt.b32 	%r27489, %r27488, %r27487, 0x3340U;
	cvt.u32.u16 	%r27490, %rs21831;
	cvt.u32.u16 	%r27491, %rs21830;
	prmt.b32 	%r27492, %r27491, %r27490, 0x3340U;
	prmt.b32 	%r27493, %r27492, %r27489, 0x5410U;
	cvt.u32.u16 	%r27494, %rs21829;
	cvt.u32.u16 	%r27495, %rs21828;
	prmt.b32 	%r27496, %r27495, %r27494, 0x3340U;
	cvt.u32.u16 	%r27497, %rs21827;
	cvt.u32.u16 	%r27498, %rs21826;
	prmt.b32 	%r27499, %r27498, %r27497, 0x3340U;
	prmt.b32 	%r27500, %r27499, %r27496, 0x5410U;
	st.local.v2.b32 	[%rd73+24], {%r27500, %r27493};
	cvt.u32.u16 	%r27501, %rs21841;
	cvt.u32.u16 	%r27502, %rs21840;
	prmt.b32 	%r27503, %r27502, %r27501, 0x3340U;
	cvt.u32.u16 	%r27504, %rs21839;
	cvt.u32.u16 	%r27505, %rs21838;
	prmt.b32 	%r27506, %r27505, %r27504, 0x3340U;
	prmt.b32 	%r27507, %r27506, %r27503, 0x5410U;
	cvt.u32.u16 	%r27508, %rs21837;
	cvt.u32.u16 	%r27509, %rs21836;
	prmt.b32 	%r27510, %r27509, %r27508, 0x3340U;
	cvt.u32.u16 	%r27511, %rs21835;
	cvt.u32.u16 	%r27512, %rs21834;
	prmt.b32 	%r27513, %r27512, %r27511, 0x3340U;
	prmt.b32 	%r27514, %r27513, %r27510, 0x5410U;
	st.local.v2.b32 	[%rd73+32], {%r27514, %r27507};
	cvt.u32.u16 	%r27515, %rs21849;
	cvt.u32.u16 	%r27516, %rs21848;
	prmt.b32 	%r27517, %r27516, %r27515, 0x3340U;
	cvt.u32.u16 	%r27518, %rs21847;
	cvt.u32.u16 	%r27519, %rs21846;
	prmt.b32 	%r27520, %r27519, %r27518, 0x3340U;
	prmt.b32 	%r27521, %r27520, %r27517, 0x5410U;
	cvt.u32.u16 	%r27522, %rs21845;
	cvt.u32.u16 	%r27523, %rs21844;
	prmt.b32 	%r27524, %r27523, %r27522, 0x3340U;
	cvt.u32.u16 	%r27525, %rs21843;
	cvt.u32.u16 	%r27526, %rs21842;
	prmt.b32 	%r27527, %r27526, %r27525, 0x3340U;
	prmt.b32 	%r27528, %r27527, %r27524, 0x5410U;
	st.local.v2.b32 	[%rd73+40], {%r27528, %r27521};
	cvt.u32.u16 	%r27529, %rs21857;
	cvt.u32.u16 	%r27530, %rs21856;
	prmt.b32 	%r27531, %r27530, %r27529, 0x3340U;
	cvt.u32.u16 	%r27532, %rs21855;
	cvt.u32.u16 	%r27533, %rs21854;
	prmt.b32 	%r27534, %r27533, %r27532, 0x3340U;
	prmt.b32 	%r27535, %r27534, %r27531, 0x5410U;
	cvt.u32.u16 	%r27536, %rs21853;
	cvt.u32.u16 	%r27537, %rs21852;
	prmt.b32 	%r27538, %r27537, %r27536, 0x3340U;
	cvt.u32.u16 	%r27539, %rs21851;
	cvt.u32.u16 	%r27540, %rs21850;
	prmt.b32 	%r27541, %r27540, %r27539, 0x3340U;
	prmt.b32 	%r27542, %r27541, %r27538, 0x5410U;
	st.local.v2.b32 	[%rd73+48], {%r27542, %r27535};
	st.local.v2.u8 	[%rd73+56], {%rs21858, %rs21859};
	st.local.u32 	[%rd73+60], %r33360;
	st.local.f64 	[%rd73+64], %fd465;
	st.local.u32 	[%rd74], %r27242;
	st.local.v2.b32 	[%rd74+8], {%r27252, %r27257};
	st.local.v2.b32 	[%rd74+16], {%r27262, %r27267};
	st.local.v2.b32 	[%rd74+24], {%r27272, %r27277};
	st.local.v2.b32 	[%rd74+32], {%r27282, %r27287};
	st.local.v2.b32 	[%rd74+40], {%r27292, %r27297};
	st.local.v2.b32 	[%rd74+48], {%r27302, %r27307};
	st.local.v2.u8 	[%rd74+56], {%rs17828, %rs17827};
	st.local.u32 	[%rd74+60], %r27317;
	st.local.v2.u32 	[%rd74+64], {%r27322, %r27327};
	add.s32 	%r1191, %r33377, %r27242;
	setp.ne.s32 	%p673, %r33377, 0;
	@%p673 bra 	$L__BB1_603;
	mov.b16 	%rs17829, 0;
	st.local.u8 	[%rd72], %rs17829;
	add.s32 	%r27544, %r33360, %r27317;
	st.local.u32 	[%rd72+52], %r27544;
	add.f64 	%fd391, %fd465, %fd131;
	st.local.f64 	[%rd72+56], %fd391;
	mov.b32 	%r33397, 0;
$L__BB1_593:
	mov.u32 	%r1192, %r33397;
	cvt.u64.u32 	%rd2924, %r1192;
	add.s64 	%rd2925, %rd72, %rd2924;
	ld.local.u8 	%rs17830, [%rd2925];
	setp.ne.s16 	%p674, %rs17830, 0;
	add.s32 	%r33397, %r1192, 1;
	@%p674 bra 	$L__BB1_593;
	and.b16  	%rs17831, %rs22064, 255;
	setp.eq.s16 	%p675, %rs17831, 0;
	mov.u32 	%r33399, %r1192;
	@%p675 bra 	$L__BB1_597;
	mov.b32 	%r33398, 0;
$L__BB1_596:
	add.s32 	%r27546, %r33398, %r1192;
	cvt.u64.u32 	%rd2926, %r27546;
	add.s64 	%rd2927, %rd72, %rd2926;
	st.local.u8 	[%rd2927], %rs22064;
	add.s32 	%r1195, %r33398, 1;
	add.s32 	%r33399, %r1195, %r1192;
	cvt.u64.u32 	%rd2928, %r33398;
	add.s64 	%rd2929, %rd74, %rd2928;
	ld.local.u8 	%rs22064, [%rd2929+9];
	setp.ne.s16 	%p676, %rs22064, 0;
	mov.u32 	%r33398, %r1195;
	@%p676 bra 	$L__BB1_596;
$L__BB1_597:
	cvt.u64.u32 	%rd2930, %r33399;
	add.s64 	%rd2931, %rd72, %rd2930;
	mov.b16 	%rs17832, 0;
	st.local.u8 	[%rd2931], %rs17832;
	mov.b32 	%r33400, 0;
$L__BB1_598:
	mov.u32 	%r1198, %r33400;
	cvt.u64.u32 	%rd2932, %r1198;
	add.s64 	%rd2933, %rd72, %rd2932;
	ld.local.u8 	%rs17833, [%rd2933];
	setp.ne.s16 	%p677, %rs17833, 0;
	add.s32 	%r33400, %r1198, 1;
	@%p677 bra 	$L__BB1_598;
	and.b16  	%rs17834, %rs21606, 255;
	setp.eq.s16 	%p678, %rs17834, 0;
	mov.u32 	%r33402, %r1198;
	@%p678 bra 	$L__BB1_602;
	mov.b32 	%r33401, 0;
$L__BB1_601:
	add.s32 	%r27549, %r33401, %r1198;
	cvt.u64.u32 	%rd2934, %r27549;
	add.s64 	%rd2935, %rd72, %rd2934;
	st.local.u8 	[%rd2935], %rs21606;
	add.s32 	%r1201, %r33401, 1;
	add.s32 	%r33402, %r1201, %r1198;
	cvt.u64.u32 	%rd2936, %r33401;
	add.s64 	%rd2937, %rd73, %rd2936;
	ld.local.u8 	%rs21606, [%rd2937+9];
	setp.ne.s16 	%p679, %rs21606, 0;
	mov.u32 	%r33401, %r1201;
	@%p679 bra 	$L__BB1_601;
$L__BB1_602:
	cvt.u64.u32 	%rd2938, %r33402;
	add.s64 	%rd2939, %rd72, %rd2938;
	mov.b16 	%rs17835, 0;
	st.local.u8 	[%rd2939], %rs17835;
	ld.local.v2.b32 	{%r27550, %r27551}, [%rd72];
	bfe.u32 	%r27552, %r27550, 0, 8;
	cvt.u16.u32 	%rs21606, %r27552;
	bfe.u32 	%r27553, %r27550, 8, 8;
	cvt.u16.u32 	%rs21811, %r27553;
	bfe.u32 	%r27554, %r27550, 16, 8;
	cvt.u16.u32 	%rs21812, %r27554;
	bfe.u32 	%r27555, %r27550, 24, 8;
	cvt.u16.u32 	%rs21813, %r27555;
	bfe.u32 	%r27556, %r27551, 0, 8;
	cvt.u16.u32 	%rs21814, %r27556;
	bfe.u32 	%r27557, %r27551, 8, 8;
	cvt.u16.u32 	%rs21815, %r27557;
	bfe.u32 	%r27558, %r27551, 16, 8;
	cvt.u16.u32 	%rs21816, %r27558;
	bfe.u32 	%r27559, %r27551, 24, 8;
	cvt.u16.u32 	%rs21817, %r27559;
	ld.local.v2.b32 	{%r27560, %r27561}, [%rd72+8];
	bfe.u32 	%r27562, %r27560, 0, 8;
	cvt.u16.u32 	%rs21818, %r27562;
	bfe.u32 	%r27563, %r27560, 8, 8;
	cvt.u16.u32 	%rs21819, %r27563;
	bfe.u32 	%r27564, %r27560, 16, 8;
	cvt.u16.u32 	%rs21820, %r27564;
	bfe.u32 	%r27565, %r27560, 24, 8;
	cvt.u16.u32 	%rs21821, %r27565;
	bfe.u32 	%r27566, %r27561, 0, 8;
	cvt.u16.u32 	%rs21822, %r27566;
	bfe.u32 	%r27567, %r27561, 8, 8;
	cvt.u16.u32 	%rs21823, %r27567;
	bfe.u32 	%r27568, %r27561, 16, 8;
	cvt.u16.u32 	%rs21824, %r27568;
	bfe.u32 	%r27569, %r27561, 24, 8;
	cvt.u16.u32 	%rs21825, %r27569;
	ld.local.v2.b32 	{%r27570, %r27571}, [%rd72+16];
	bfe.u32 	%r27572, %r27570, 0, 8;
	cvt.u16.u32 	%rs21826, %r27572;
	bfe.u32 	%r27573, %r27570, 8, 8;
	cvt.u16.u32 	%rs21827, %r27573;
	bfe.u32 	%r27574, %r27570, 16, 8;
	cvt.u16.u32 	%rs21828, %r27574;
	bfe.u32 	%r27575, %r27570, 24, 8;
	cvt.u16.u32 	%rs21829, %r27575;
	bfe.u32 	%r27576, %r27571, 0, 8;
	cvt.u16.u32 	%rs21830, %r27576;
	bfe.u32 	%r27577, %r27571, 8, 8;
	cvt.u16.u32 	%rs21831, %r27577;
	bfe.u32 	%r27578, %r27571, 16, 8;
	cvt.u16.u32 	%rs21832, %r27578;
	bfe.u32 	%r27579, %r27571, 24, 8;
	cvt.u16.u32 	%rs21833, %r27579;
	ld.local.v2.b32 	{%r27580, %r27581}, [%rd72+24];
	bfe.u32 	%r27582, %r27580, 0, 8;
	cvt.u16.u32 	%rs21834, %r27582;
	bfe.u32 	%r27583, %r27580, 8, 8;
	cvt.u16.u32 	%rs21835, %r27583;
	bfe.u32 	%r27584, %r27580, 16, 8;
	cvt.u16.u32 	%rs21836, %r27584;
	bfe.u32 	%r27585, %r27580, 24, 8;
	cvt.u16.u32 	%rs21837, %r27585;
	bfe.u32 	%r27586, %r27581, 0, 8;
	cvt.u16.u32 	%rs21838, %r27586;
	bfe.u32 	%r27587, %r27581, 8, 8;
	cvt.u16.u32 	%rs21839, %r27587;
	bfe.u32 	%r27588, %r27581, 16, 8;
	cvt.u16.u32 	%rs21840, %r27588;
	bfe.u32 	%r27589, %r27581, 24, 8;
	cvt.u16.u32 	%rs21841, %r27589;
	ld.local.v2.b32 	{%r27590, %r27591}, [%rd72+32];
	bfe.u32 	%r27592, %r27590, 0, 8;
	cvt.u16.u32 	%rs21842, %r27592;
	bfe.u32 	%r27593, %r27590, 8, 8;
	cvt.u16.u32 	%rs21843, %r27593;
	bfe.u32 	%r27594, %r27590, 16, 8;
	cvt.u16.u32 	%rs21844, %r27594;
	bfe.u32 	%r27595, %r27590, 24, 8;
	cvt.u16.u32 	%rs21845, %r27595;
	bfe.u32 	%r27596, %r27591, 0, 8;
	cvt.u16.u32 	%rs21846, %r27596;
	bfe.u32 	%r27597, %r27591, 8, 8;
	cvt.u16.u32 	%rs21847, %r27597;
	bfe.u32 	%r27598, %r27591, 16, 8;
	cvt.u16.u32 	%rs21848, %r27598;
	bfe.u32 	%r27599, %r27591, 24, 8;
	cvt.u16.u32 	%rs21849, %r27599;
	ld.local.v2.b32 	{%r27600, %r27601}, [%rd72+40];
	bfe.u32 	%r27602, %r27600, 0, 8;
	cvt.u16.u32 	%rs21850, %r27602;
	bfe.u32 	%r27603, %r27600, 8, 8;
	cvt.u16.u32 	%rs21851, %r27603;
	bfe.u32 	%r27604, %r27600, 16, 8;
	cvt.u16.u32 	%rs21852, %r27604;
	bfe.u32 	%r27605, %r27600, 24, 8;
	cvt.u16.u32 	%rs21853, %r27605;
	bfe.u32 	%r27606, %r27601, 0, 8;
	cvt.u16.u32 	%rs21854, %r27606;
	bfe.u32 	%r27607, %r27601, 8, 8;
	cvt.u16.u32 	%rs21855, %r27607;
	bfe.u32 	%r27608, %r27601, 16, 8;
	cvt.u16.u32 	%rs21856, %r27608;
	bfe.u32 	%r27609, %r27601, 24, 8;
	cvt.u16.u32 	%rs21857, %r27609;
	ld.local.v2.u8 	{%rs21858, %rs21859}, [%rd72+48];
	ld.local.u32 	%r33360, [%rd72+52];
	ld.local.f64 	%fd465, [%rd72+56];
$L__BB1_603:
	mov.u32 	%r33377, %r1191;
$L__BB1_604:
	st.local.u32 	[%rd92], %r33377;
	cvt.u32.u16 	%r27610, %rs21817;
	cvt.u32.u16 	%r27611, %rs21816;
	prmt.b32 	%r27612, %r27611, %r27610, 0x3340U;
	cvt.u32.u16 	%r27613, %rs21815;
	cvt.u32.u16 	%r27614, %rs21814;
	prmt.b32 	%r27615, %r27614, %r27613, 0x3340U;
	prmt.b32 	%r27616, %r27615, %r27612, 0x5410U;
	cvt.u32.u16 	%r27617, %rs21813;
	cvt.u32.u16 	%r27618, %rs21812;
	prmt.b32 	%r27619, %r27618, %r27617, 0x3340U;
	cvt.u32.u16 	%r27620, %rs21811;
	cvt.u32.u16 	%r27621, %rs21606;
	prmt.b32 	%r27622, %r27621, %r27620, 0x3340U;
	prmt.b32 	%r27623, %r27622, %r27619, 0x5410U;
	st.local.v2.b32 	[%rd92+8], {%r27623, %r27616};
	cvt.u32.u16 	%r27624, %rs21825;
	cvt.u32.u16 	%r27625, %rs21824;
	prmt.b32 	%r27626, %r27625, %r27624, 0x3340U;
	cvt.u32.u16 	%r27627, %rs21823;
	cvt.u32.u16 	%r27628, %rs21822;
	prmt.b32 	%r27629, %r27628, %r27627, 0x3340U;
	prmt.b32 	%r27630, %r27629, %r27626, 0x5410U;
	cvt.u32.u16 	%r27631, %rs21821;
	cvt.u32.u16 	%r27632, %rs21820;
	prmt.b32 	%r27633, %r27632, %r27631, 0x3340U;
	cvt.u32.u16 	%r27634, %rs21819;
	cvt.u32.u16 	%r27635, %rs21818;
	prmt.b32 	%r27636, %r27635, %r27634, 0x3340U;
	prmt.b32 	%r27637, %r27636, %r27633, 0x5410U;
	st.local.v2.b32 	[%rd92+16], {%r27637, %r27630};
	cvt.u32.u16 	%r27638, %rs21833;
	cvt.u32.u16 	%r27639, %rs21832;
	prmt.b32 	%r27640, %r27639, %r27638, 0x3340U;
	cvt.u32.u16 	%r27641, %rs21831;
	cvt.u32.u16 	%r27642, %rs21830;
	prmt.b32 	%r27643, %r27642, %r27641, 0x3340U;
	prmt.b32 	%r27644, %r27643, %r27640, 0x5410U;
	cvt.u32.u16 	%r27645, %rs21829;
	cvt.u32.u16 	%r27646, %rs21828;
	prmt.b32 	%r27647, %r27646, %r27645, 0x3340U;
	cvt.u32.u16 	%r27648, %rs21827;
	cvt.u32.u16 	%r27649, %rs21826;
	prmt.b32 	%r27650, %r27649, %r27648, 0x3340U;
	prmt.b32 	%r27651, %r27650, %r27647, 0x5410U;
	st.local.v2.b32 	[%rd92+24], {%r27651, %r27644};
	cvt.u32.u16 	%r27652, %rs21841;
	cvt.u32.u16 	%r27653, %rs21840;
	prmt.b32 	%r27654, %r27653, %r27652, 0x3340U;
	cvt.u32.u16 	%r27655, %rs21839;
	cvt.u32.u16 	%r27656, %rs21838;
	prmt.b32 	%r27657, %r27656, %r27655, 0x3340U;
	prmt.b32 	%r27658, %r27657, %r27654, 0x5410U;
	cvt.u32.u16 	%r27659, %rs21837;
	cvt.u32.u16 	%r27660, %rs21836;
	prmt.b32 	%r27661, %r27660, %r27659, 0x3340U;
	cvt.u32.u16 	%r27662, %rs21835;
	cvt.u32.u16 	%r27663, %rs21834;
	prmt.b32 	%r27664, %r27663, %r27662, 0x3340U;
	prmt.b32 	%r27665, %r27664, %r27661, 0x5410U;
	st.local.v2.b32 	[%rd92+32], {%r27665, %r27658};
	cvt.u32.u16 	%r27666, %rs21849;
	cvt.u32.u16 	%r27667, %rs21848;
	prmt.b32 	%r27668, %r27667, %r27666, 0x3340U;
	cvt.u32.u16 	%r27669, %rs21847;
	cvt.u32.u16 	%r27670, %rs21846;
	prmt.b32 	%r27671, %r27670, %r27669, 0x3340U;
	prmt.b32 	%r27672, %r27671, %r27668, 0x5410U;
	cvt.u32.u16 	%r27673, %rs21845;
	cvt.u32.u16 	%r27674, %rs21844;
	prmt.b32 	%r27675, %r27674, %r27673, 0x3340U;
	cvt.u32.u16 	%r27676, %rs21843;
	cvt.u32.u16 	%r27677, %rs21842;
	prmt.b32 	%r27678, %r27677, %r27676, 0x3340U;
	prmt.b32 	%r27679, %r27678, %r27675, 0x5410U;
	st.local.v2.b32 	[%rd92+40], {%r27679, %r27672};
	cvt.u32.u16 	%r27680, %rs21857;
	cvt.u32.u16 	%r27681, %rs21856;
	prmt.b32 	%r27682, %r27681, %r27680, 0x3340U;
	cvt.u32.u16 	%r27683, %rs21855;
	cvt.u32.u16 	%r27684, %rs21854;
	prmt.b32 	%r27685, %r27684, %r27683, 0x3340U;
	prmt.b32 	%r27686, %r27685, %r27682, 0x5410U;
	cvt.u32.u16 	%r27687, %rs21853;
	cvt.u32.u16 	%r27688, %rs21852;
	prmt.b32 	%r27689, %r27688, %r27687, 0x3340U;
	cvt.u32.u16 	%r27690, %rs21851;
	cvt.u32.u16 	%r27691, %rs21850;
	prmt.b32 	%r27692, %r27691, %r27690, 0x3340U;
	prmt.b32 	%r27693, %r27692, %r27689, 0x5410U;
	st.local.v2.b32 	[%rd92+48], {%r27693, %r27686};
	st.local.v2.u8 	[%rd92+56], {%rs21858, %rs21859};
	st.local.u32 	[%rd92+60], %r33360;
	st.local.f64 	[%rd92+64], %fd465;
	add.s32 	%r1208, %r33303, %r33377;
	setp.ne.s32 	%p680, %r33303, 0;
	@%p680 bra 	$L__BB1_616;
	mov.b16 	%rs17836, 0;
	st.local.u8 	[%rd71], %rs17836;
	add.s32 	%r27695, %r33302, %r33360;
	st.local.u32 	[%rd71+52], %r27695;
	add.f64 	%fd392, %fd465, %fd453;
	st.local.f64 	[%rd71+56], %fd392;
	mov.b32 	%r33406, 0;
$L__BB1_606:
	mov.u32 	%r1209, %r33406;
	cvt.u64.u32 	%rd2940, %r1209;
	add.s64 	%rd2941, %rd71, %rd2940;
	ld.local.u8 	%rs17837, [%rd2941];
	setp.ne.s16 	%p681, %rs17837, 0;
	add.s32 	%r33406, %r1209, 1;
	@%p681 bra 	$L__BB1_606;
	and.b16  	%rs17838, %rs21606, 255;
	setp.eq.s16 	%p682, %rs17838, 0;
	mov.u32 	%r33408, %r1209;
	@%p682 bra 	$L__BB1_610;
	mov.b32 	%r33407, 0;
$L__BB1_609:
	add.s32 	%r27697, %r33407, %r1209;
	cvt.u64.u32 	%rd2942, %r27697;
	add.s64 	%rd2943, %rd71, %rd2942;
	st.local.u8 	[%rd2943], %rs21606;
	add.s32 	%r1212, %r33407, 1;
	add.s32 	%r33408, %r1212, %r1209;
	cvt.u64.u32 	%rd2944, %r33407;
	add.s64 	%rd2945, %rd92, %rd2944;
	ld.local.u8 	%rs21606, [%rd2945+9];
	setp.ne.s16 	%p683, %rs21606, 0;
	mov.u32 	%r33407, %r1212;
	@%p683 bra 	$L__BB1_609;
$L__BB1_610:
	cvt.u64.u32 	%rd2946, %r33408;
	add.s64 	%rd2947, %rd71, %rd2946;
	mov.b16 	%rs17839, 0;
	st.local.u8 	[%rd2947], %rs17839;
	mov.b32 	%r33409, 0;
$L__BB1_611:
	mov.u32 	%r1215, %r33409;
	cvt.u64.u32 	%rd2948, %r1215;
	add.s64 	%rd2949, %rd71, %rd2948;
	ld.local.u8 	%rs17840, [%rd2949];
	setp.ne.s16 	%p684, %rs17840, 0;
	add.s32 	%r33409, %r1215, 1;
	@%p684 bra 	$L__BB1_611;
	and.b16  	%rs17841, %rs20996, 255;
	setp.eq.s16 	%p685, %rs17841, 0;
	mov.u32 	%r33411, %r1215;
	@%p685 bra 	$L__BB1_615;
	mov.b32 	%r33410, 0;
$L__BB1_614:
	add.s32 	%r27700, %r33410, %r1215;
	cvt.u64.u32 	%rd2950, %r27700;
	add.s64 	%rd2951, %rd71, %rd2950;
	st.local.u8 	[%rd2951], %rs20996;
	add.s32 	%r1218, %r33410, 1;
	add.s32 	%r33411, %r1218, %r1215;
	cvt.u64.u32 	%rd2952, %r33410;
	add.s64 	%rd2953, %rd109, %rd2952;
	ld.local.u8 	%rs20996, [%rd2953+33];
	setp.ne.s16 	%p686, %rs20996, 0;
	mov.u32 	%r33410, %r1218;
	@%p686 bra 	$L__BB1_614;
$L__BB1_615:
	cvt.u64.u32 	%rd2954, %r33411;
	add.s64 	%rd2955, %rd71, %rd2954;
	mov.b16 	%rs17842, 0;
	st.local.u8 	[%rd2955], %rs17842;
	ld.local.v2.b32 	{%r27701, %r27702}, [%rd71];
	bfe.u32 	%r27703, %r27701, 0, 8;
	cvt.u16.u32 	%rs20996, %r27703;
	bfe.u32 	%r27704, %r27701, 8, 8;
	cvt.u16.u32 	%rs20995, %r27704;
	bfe.u32 	%r27705, %r27701, 16, 8;
	cvt.u16.u32 	%rs20994, %r27705;
	bfe.u32 	%r27706, %r27701, 24, 8;
	cvt.u16.u32 	%rs20993, %r27706;
	bfe.u32 	%r27707, %r27702, 0, 8;
	cvt.u16.u32 	%rs20992, %r27707;
	bfe.u32 	%r27708, %r27702, 8, 8;
	cvt.u16.u32 	%rs20991, %r27708;
	bfe.u32 	%r27709, %r27702, 16, 8;
	cvt.u16.u32 	%rs20990, %r27709;
	bfe.u32 	%r27710, %r27702, 24, 8;
	cvt.u16.u32 	%rs20989, %r27710;
	ld.local.v2.b32 	{%r27711, %r27712}, [%rd71+8];
	bfe.u32 	%r27713, %r27711, 0, 8;
	cvt.u16.u32 	%rs20988, %r27713;
	bfe.u32 	%r27714, %r27711, 8, 8;
	cvt.u16.u32 	%rs20987, %r27714;
	bfe.u32 	%r27715, %r27711, 16, 8;
	cvt.u16.u32 	%rs20986, %r27715;
	bfe.u32 	%r27716, %r27711, 24, 8;
	cvt.u16.u32 	%rs20985, %r27716;
	bfe.u32 	%r27717, %r27712, 0, 8;
	cvt.u16.u32 	%rs20984, %r27717;
	bfe.u32 	%r27718, %r27712, 8, 8;
	cvt.u16.u32 	%rs20983, %r27718;
	bfe.u32 	%r27719, %r27712, 16, 8;
	cvt.u16.u32 	%rs20982, %r27719;
	bfe.u32 	%r27720, %r27712, 24, 8;
	cvt.u16.u32 	%rs20981, %r27720;
	ld.local.v2.b32 	{%r27721, %r27722}, [%rd71+16];
	bfe.u32 	%r27723, %r27721, 0, 8;
	cvt.u16.u32 	%rs20980, %r27723;
	bfe.u32 	%r27724, %r27721, 8, 8;
	cvt.u16.u32 	%rs20979, %r27724;
	bfe.u32 	%r27725, %r27721, 16, 8;
	cvt.u16.u32 	%rs20978, %r27725;
	bfe.u32 	%r27726, %r27721, 24, 8;
	cvt.u16.u32 	%rs20977, %r27726;
	bfe.u32 	%r27727, %r27722, 0, 8;
	cvt.u16.u32 	%rs20976, %r27727;
	bfe.u32 	%r27728, %r27722, 8, 8;
	cvt.u16.u32 	%rs20975, %r27728;
	bfe.u32 	%r27729, %r27722, 16, 8;
	cvt.u16.u32 	%rs20974, %r27729;
	bfe.u32 	%r27730, %r27722, 24, 8;
	cvt.u16.u32 	%rs20973, %r27730;
	ld.local.v2.b32 	{%r27731, %r27732}, [%rd71+24];
	bfe.u32 	%r27733, %r27731, 0, 8;
	cvt.u16.u32 	%rs20972, %r27733;
	bfe.u32 	%r27734, %r27731, 8, 8;
	cvt.u16.u32 	%rs20971, %r27734;
	bfe.u32 	%r27735, %r27731, 16, 8;
	cvt.u16.u32 	%rs20970, %r27735;
	bfe.u32 	%r27736, %r27731, 24, 8;
	cvt.u16.u32 	%rs20969, %r27736;
	bfe.u32 	%r27737, %r27732, 0, 8;
	cvt.u16.u32 	%rs20968, %r27737;
	bfe.u32 	%r27738, %r27732, 8, 8;
	cvt.u16.u32 	%rs20967, %r27738;
	bfe.u32 	%r27739, %r27732, 16, 8;
	cvt.u16.u32 	%rs20966, %r27739;
	bfe.u32 	%r27740, %r27732, 24, 8;
	cvt.u16.u32 	%rs20965, %r27740;
	ld.local.v2.b32 	{%r27741, %r27742}, [%rd71+32];
	bfe.u32 	%r27743, %r27741, 0, 8;
	cvt.u16.u32 	%rs20964, %r27743;
	bfe.u32 	%r27744, %r27741, 8, 8;
	cvt.u16.u32 	%rs20963, %r27744;
	bfe.u32 	%r27745, %r27741, 16, 8;
	cvt.u16.u32 	%rs20962, %r27745;
	bfe.u32 	%r27746, %r27741, 24, 8;
	cvt.u16.u32 	%rs20961, %r27746;
	bfe.u32 	%r27747, %r27742, 0, 8;
	cvt.u16.u32 	%rs20960, %r27747;
	bfe.u32 	%r27748, %r27742, 8, 8;
	cvt.u16.u32 	%rs20959, %r27748;
	bfe.u32 	%r27749, %r27742, 16, 8;
	cvt.u16.u32 	%rs20958, %r27749;
	bfe.u32 	%r27750, %r27742, 24, 8;
	cvt.u16.u32 	%rs20957, %r27750;
	ld.local.v2.b32 	{%r27751, %r27752}, [%rd71+40];
	bfe.u32 	%r27753, %r27751, 0, 8;
	cvt.u16.u32 	%rs20956, %r27753;
	bfe.u32 	%r27754, %r27751, 8, 8;
	cvt.u16.u32 	%rs20955, %r27754;
	bfe.u32 	%r27755, %r27751, 16, 8;
	cvt.u16.u32 	%rs20954, %r27755;
	bfe.u32 	%r27756, %r27751, 24, 8;
	cvt.u16.u32 	%rs20953, %r27756;
	bfe.u32 	%r27757, %r27752, 0, 8;
	cvt.u16.u32 	%rs20952, %r27757;
	bfe.u32 	%r27758, %r27752, 8, 8;
	cvt.u16.u32 	%rs20951, %r27758;
	bfe.u32 	%r27759, %r27752, 16, 8;
	cvt.u16.u32 	%rs20950, %r27759;
	bfe.u32 	%r27760, %r27752, 24, 8;
	cvt.u16.u32 	%rs20949, %r27760;
	ld.local.v2.u8 	{%rs20948, %rs20947}, [%rd71+48];
	ld.local.u32 	%r33302, [%rd71+52];
	ld.local.f64 	%fd453, [%rd71+56];
$L__BB1_616:
	st.local.u32 	[%rd109+24], %r1208;
	cvt.u32.u16 	%r27761, %rs20989;
	cvt.u32.u16 	%r27762, %rs20990;
	prmt.b32 	%r27763, %r27762, %r27761, 0x3340U;
	cvt.u32.u16 	%r27764, %rs20991;
	cvt.u32.u16 	%r27765, %rs20992;
	prmt.b32 	%r27766, %r27765, %r27764, 0x3340U;
	prmt.b32 	%r27767, %r27766, %r27763, 0x5410U;
	cvt.u32.u16 	%r27768, %rs20993;
	cvt.u32.u16 	%r27769, %rs20994;
	prmt.b32 	%r27770, %r27769, %r27768, 0x3340U;
	cvt.u32.u16 	%r27771, %rs20995;
	cvt.u32.u16 	%r27772, %rs20996;
	prmt.b32 	%r27773, %r27772, %r27771, 0x3340U;
	prmt.b32 	%r27774, %r27773, %r27770, 0x5410U;
	st.local.v2.b32 	[%rd109+32], {%r27774, %r27767};
	cvt.u32.u16 	%r27775, %rs20981;
	cvt.u32.u16 	%r27776, %rs20982;
	prmt.b32 	%r27777, %r27776, %r27775, 0x3340U;
	cvt.u32.u16 	%r27778, %rs20983;
	cvt.u32.u16 	%r27779, %rs20984;
	prmt.b32 	%r27780, %r27779, %r27778, 0x3340U;
	prmt.b32 	%r27781, %r27780, %r27777, 0x5410U;
	cvt.u32.u16 	%r27782, %rs20985;
	cvt.u32.u16 	%r27783, %rs20986;
	prmt.b32 	%r27784, %r27783, %r27782, 0x3340U;
	cvt.u32.u16 	%r27785, %rs20987;
	cvt.u32.u16 	%r27786, %rs20988;
	prmt.b32 	%r27787, %r27786, %r27785, 0x3340U;
	prmt.b32 	%r27788, %r27787, %r27784, 0x5410U;
	st.local.v2.b32 	[%rd109+40], {%r27788, %r27781};
	cvt.u32.u16 	%r27789, %rs20973;
	cvt.u32.u16 	%r27790, %rs20974;
	prmt.b32 	%r27791, %r27790, %r27789, 0x3340U;
	cvt.u32.u16 	%r27792, %rs20975;
	cvt.u32.u16 	%r27793, %rs20976;
	prmt.b32 	%r27794, %r27793, %r27792, 0x3340U;
	prmt.b32 	%r27795, %r27794, %r27791, 0x5410U;
	cvt.u32.u16 	%r27796, %rs20977;
	cvt.u32.u16 	%r27797, %rs20978;
	prmt.b32 	%r27798, %r27797, %r27796, 0x3340U;
	cvt.u32.u16 	%r27799, %rs20979;
	cvt.u32.u16 	%r27800, %rs20980;
	prmt.b32 	%r27801, %r27800, %r27799, 0x3340U;
	prmt.b32 	%r27802, %r27801, %r27798, 0x5410U;
	st.local.v2.b32 	[%rd109+48], {%r27802, %r27795};
	cvt.u32.u16 	%r27803, %rs20965;
	cvt.u32.u16 	%r27804, %rs20966;
	prmt.b32 	%r27805, %r27804, %r27803, 0x3340U;
	cvt.u32.u16 	%r27806, %rs20967;
	cvt.u32.u16 	%r27807, %rs20968;
	prmt.b32 	%r27808, %r27807, %r27806, 0x3340U;
	prmt.b32 	%r27809, %r27808, %r27805, 0x5410U;
	cvt.u32.u16 	%r27810, %rs20969;
	cvt.u32.u16 	%r27811, %rs20970;
	prmt.b32 	%r27812, %r27811, %r27810, 0x3340U;
	cvt.u32.u16 	%r27813, %rs20971;
	cvt.u32.u16 	%r27814, %rs20972;
	prmt.b32 	%r27815, %r27814, %r27813, 0x3340U;
	prmt.b32 	%r27816, %r27815, %r27812, 0x5410U;
	st.local.v2.b32 	[%rd109+56], {%r27816, %r27809};
	cvt.u32.u16 	%r27817, %rs20957;
	cvt.u32.u16 	%r27818, %rs20958;
	prmt.b32 	%r27819, %r27818, %r27817, 0x3340U;
	cvt.u32.u16 	%r27820, %rs20959;
	cvt.u32.u16 	%r27821, %rs20960;
	prmt.b32 	%r27822, %r27821, %r27820, 0x3340U;
	prmt.b32 	%r27823, %r27822, %r27819, 0x5410U;
	cvt.u32.u16 	%r27824, %rs20961;
	cvt.u32.u16 	%r27825, %rs20962;
	prmt.b32 	%r27826, %r27825, %r27824, 0x3340U;
	cvt.u32.u16 	%r27827, %rs20963;
	cvt.u32.u16 	%r27828, %rs20964;
	prmt.b32 	%r27829, %r27828, %r27827, 0x3340U;
	prmt.b32 	%r27830, %r27829, %r27826, 0x5410U;
	st.local.v2.b32 	[%rd109+64], {%r27830, %r27823};
	cvt.u32.u16 	%r27831, %rs20949;
	cvt.u32.u16 	%r27832, %rs20950;
	prmt.b32 	%r27833, %r27832, %r27831, 0x3340U;
	cvt.u32.u16 	%r27834, %rs20951;
	cvt.u32.u16 	%r27835, %rs20952;
	prmt.b32 	%r27836, %r27835, %r27834, 0x3340U;
	prmt.b32 	%r27837, %r27836, %r27833, 0x5410U;
	cvt.u32.u16 	%r27838, %rs20953;
	cvt.u32.u16 	%r27839, %rs20954;
	prmt.b32 	%r27840, %r27839, %r27838, 0x3340U;
	cvt.u32.u16 	%r27841, %rs20955;
	cvt.u32.u16 	%r27842, %rs20956;
	prmt.b32 	%r27843, %r27842, %r27841, 0x3340U;
	prmt.b32 	%r27844, %r27843, %r27840, 0x5410U;
	st.local.v2.b32 	[%rd109+72], {%r27844, %r27837};
	st.local.u8 	[%rd109+80], %rs20948;
	add.s32 	%r33358, %r33358, -32;
	mov.u32 	%r33303, %r1208;
	bra.uni 	$L__BB1_527;
$L__BB1_617:
	mov.u32 	%r24502, %tid.x;
	setp.ne.s32 	%p594, %r24502, 0;
	@%p594 bra 	$L__BB1_631;
	mov.b64 	%rd3402, %fd450;
	setp.ne.s32 	%p595, %r781, 0;
	@%p595 bra 	$L__BB1_630;
	mov.b16 	%rs17663, 0;
	st.local.u8 	[%rd70], %rs17663;
	add.s32 	%r24504, %r33292, %r33302;
	st.local.u32 	[%rd70+52], %r24504;
	add.f64 	%fd379, %fd453, %fd450;
	st.local.f64 	[%rd70+56], %fd379;
	mov.b32 	%r33413, 0;
$L__BB1_620:
	mov.u32 	%r1224, %r33413;
	cvt.u64.u32 	%rd2612, %r1224;
	add.s64 	%rd2613, %rd70, %rd2612;
	ld.local.u8 	%rs17664, [%rd2613];
	setp.ne.s16 	%p596, %rs17664, 0;
	add.s32 	%r33413, %r1224, 1;
	@%p596 bra 	$L__BB1_620;
	and.b16  	%rs17665, %rs20996, 255;
	setp.eq.s16 	%p597, %rs17665, 0;
	mov.u32 	%r33415, %r1224;
	@%p597 bra 	$L__BB1_624;
	mov.b32 	%r33414, 0;
	mov.u16 	%rs22218, %rs20996;
$L__BB1_623:
	add.s32 	%r24506, %r33414, %r1224;
	cvt.u64.u32 	%rd2614, %r24506;
	add.s64 	%rd2615, %rd70, %rd2614;
	st.local.u8 	[%rd2615], %rs22218;
	add.s32 	%r1227, %r33414, 1;
	add.s32 	%r33415, %r1227, %r1224;
	cvt.u64.u32 	%rd2616, %r33414;
	add.s64 	%rd2617, %rd109, %rd2616;
	ld.local.u8 	%rs22218, [%rd2617+33];
	setp.ne.s16 	%p598, %rs22218, 0;
	mov.u32 	%r33414, %r1227;
	@%p598 bra 	$L__BB1_623;
$L__BB1_624:
	cvt.u64.u32 	%rd2618, %r33415;
	add.s64 	%rd2619, %rd70, %rd2618;
	mov.b16 	%rs17666, 0;
	st.local.u8 	[%rd2619], %rs17666;
	mov.b32 	%r33416, 0;
$L__BB1_625:
	mov.u32 	%r1230, %r33416;
	cvt.u64.u32 	%rd2620, %r1230;
	add.s64 	%rd2621, %rd70, %rd2620;
	ld.local.u8 	%rs17667, [%rd2621];
	setp.ne.s16 	%p599, %rs17667, 0;
	add.s32 	%r33416, %r1230, 1;
	@%p599 bra 	$L__BB1_625;
	and.b16  	%rs17668, %rs20795, 255;
	setp.eq.s16 	%p600, %rs17668, 0;
	mov.u32 	%r33418, %r1230;
	@%p600 bra 	$L__BB1_629;
	mov.b32 	%r33417, 0;
$L__BB1_628:
	add.s32 	%r24509, %r33417, %r1230;
	cvt.u64.u32 	%rd2622, %r24509;
	add.s64 	%rd2623, %rd70, %rd2622;
	st.local.u8 	[%rd2623], %rs20795;
	add.s32 	%r1233, %r33417, 1;
	add.s32 	%r33418, %r1233, %r1230;
	cvt.u64.u32 	%rd2624, %r33417;
	add.s64 	%rd2625, %rd164, %rd2624;
	ld.local.u8 	%rs20795, [%rd2625+1];
	setp.ne.s16 	%p601, %rs20795, 0;
	mov.u32 	%r33417, %r1233;
	@%p601 bra 	$L__BB1_628;
$L__BB1_629:
	cvt.u64.u32 	%rd2626, %r33418;
	add.s64 	%rd2627, %rd70, %rd2626;
	mov.b16 	%rs17669, 0;
	st.local.u8 	[%rd2627], %rs17669;
	ld.local.v2.b32 	{%r24510, %r24511}, [%rd70];
	bfe.u32 	%r24512, %r24510, 0, 8;
	cvt.u16.u32 	%rs20795, %r24512;
	bfe.u32 	%r24513, %r24510, 8, 8;
	cvt.u16.u32 	%rs20796, %r24513;
	bfe.u32 	%r24514, %r24510, 16, 8;
	cvt.u16.u32 	%rs20797, %r24514;
	bfe.u32 	%r24515, %r24510, 24, 8;
	cvt.u16.u32 	%rs20798, %r24515;
	bfe.u32 	%r24516, %r24511, 0, 8;
	cvt.u16.u32 	%rs20799, %r24516;
	bfe.u32 	%r24517, %r24511, 8, 8;
	cvt.u16.u32 	%rs20800, %r24517;
	bfe.u32 	%r24518, %r24511, 16, 8;
	cvt.u16.u32 	%rs20801, %r24518;
	bfe.u32 	%r24519, %r24511, 24, 8;
	cvt.u16.u32 	%rs20802, %r24519;
	ld.local.v2.b32 	{%r24520, %r24521}, [%rd70+8];
	bfe.u32 	%r24522, %r24520, 0, 8;
	cvt.u16.u32 	%rs20803, %r24522;
	bfe.u32 	%r24523, %r24520, 8, 8;
	cvt.u16.u32 	%rs20804, %r24523;
	bfe.u32 	%r24524, %r24520, 16, 8;
	cvt.u16.u32 	%rs20805, %r24524;
	bfe.u32 	%r24525, %r24520, 24, 8;
	cvt.u16.u32 	%rs20806, %r24525;
	bfe.u32 	%r24526, %r24521, 0, 8;
	cvt.u16.u32 	%rs20807, %r24526;
	bfe.u32 	%r24527, %r24521, 8, 8;
	cvt.u16.u32 	%rs20808, %r24527;
	bfe.u32 	%r24528, %r24521, 16, 8;
	cvt.u16.u32 	%rs20809, %r24528;
	bfe.u32 	%r24529, %r24521, 24, 8;
	cvt.u16.u32 	%rs20810, %r24529;
	ld.local.v2.b32 	{%r24530, %r24531}, [%rd70+16];
	bfe.u32 	%r24532, %r24530, 0, 8;
	cvt.u16.u32 	%rs20811, %r24532;
	bfe.u32 	%r24533, %r24530, 8, 8;
	cvt.u16.u32 	%rs20812, %r24533;
	bfe.u32 	%r24534, %r24530, 16, 8;
	cvt.u16.u32 	%rs20813, %r24534;
	bfe.u32 	%r24535, %r24530, 24, 8;
	cvt.u16.u32 	%rs20814, %r24535;
	bfe.u32 	%r24536, %r24531, 0, 8;
	cvt.u16.u32 	%rs20815, %r24536;
	bfe.u32 	%r24537, %r24531, 8, 8;
	cvt.u16.u32 	%rs20816, %r24537;
	bfe.u32 	%r24538, %r24531, 16, 8;
	cvt.u16.u32 	%rs20817, %r24538;
	bfe.u32 	%r24539, %r24531, 24, 8;
	cvt.u16.u32 	%rs20818, %r24539;
	ld.local.v2.b32 	{%r24540, %r24541}, [%rd70+24];
	bfe.u32 	%r24542, %r24540, 0, 8;
	cvt.u16.u32 	%rs20819, %r24542;
	bfe.u32 	%r24543, %r24540, 8, 8;
	cvt.u16.u32 	%rs20820, %r24543;
	bfe.u32 	%r24544, %r24540, 16, 8;
	cvt.u16.u32 	%rs20821, %r24544;
	bfe.u32 	%r24545, %r24540, 24, 8;
	cvt.u16.u32 	%rs20822, %r24545;
	bfe.u32 	%r24546, %r24541, 0, 8;
	cvt.u16.u32 	%rs20823, %r24546;
	bfe.u32 	%r24547, %r24541, 8, 8;
	cvt.u16.u32 	%rs20824, %r24547;
	bfe.u32 	%r24548, %r24541, 16, 8;
	cvt.u16.u32 	%rs20825, %r24548;
	bfe.u32 	%r24549, %r24541, 24, 8;
	cvt.u16.u32 	%rs20826, %r24549;
	ld.local.v2.b32 	{%r24550, %r24551}, [%rd70+32];
	bfe.u32 	%r24552, %r24550, 0, 8;
	cvt.u16.u32 	%rs20827, %r24552;
	bfe.u32 	%r24553, %r24550, 8, 8;
	cvt.u16.u32 	%rs20828, %r24553;
	bfe.u32 	%r24554, %r24550, 16, 8;
	cvt.u16.u32 	%rs20829, %r24554;
	bfe.u32 	%r24555, %r24550, 24, 8;
	cvt.u16.u32 	%rs20830, %r24555;
	bfe.u32 	%r24556, %r24551, 0, 8;
	cvt.u16.u32 	%rs20831, %r24556;
	bfe.u32 	%r24557, %r24551, 8, 8;
	cvt.u16.u32 	%rs20832, %r24557;
	bfe.u32 	%r24558, %r24551, 16, 8;
	cvt.u16.u32 	%rs20833, %r24558;
	bfe.u32 	%r24559, %r24551, 24, 8;
	cvt.u16.u32 	%rs20834, %r24559;
	ld.local.v2.b32 	{%r24560, %r24561}, [%rd70+40];
	bfe.u32 	%r24562, %r24560, 0, 8;
	cvt.u16.u32 	%rs20835, %r24562;
	bfe.u32 	%r24563, %r24560, 8, 8;
	cvt.u16.u32 	%rs20836, %r24563;
	bfe.u32 	%r24564, %r24560, 16, 8;
	cvt.u16.u32 	%rs20837, %r24564;
	bfe.u32 	%r24565, %r24560, 24, 8;
	cvt.u16.u32 	%rs20838, %r24565;
	bfe.u32 	%r24566, %r24561, 0, 8;
	cvt.u16.u32 	%rs20839, %r24566;
	bfe.u32 	%r24567, %r24561, 8, 8;
	cvt.u16.u32 	%rs20840, %r24567;
	bfe.u32 	%r24568, %r24561, 16, 8;
	cvt.u16.u32 	%rs20841, %r24568;
	bfe.u32 	%r24569, %r24561, 24, 8;
	cvt.u16.u32 	%rs20842, %r24569;
	ld.local.v2.u8 	{%rs20843, %rs20844}, [%rd70+48];
	ld.local.u32 	%r33292, [%rd70+52];
	ld.local.u64 	%rd3402, [%rd70+56];
$L__BB1_630:
	add.s32 	%r24571, %r781, %r33303;
	st.local.u32 	[%rd109+96], %r24571;
	cvt.u32.u16 	%r24572, %rs20801;
	cvt.u32.u16 	%r24573, %rs20802;
	prmt.b32 	%r24574, %r24572, %r24573, 0x3340U;
	cvt.u32.u16 	%r24575, %rs20800;
	cvt.u32.u16 	%r24576, %rs20799;
	prmt.b32 	%r24577, %r24576, %r24575, 0x3340U;
	prmt.b32 	%r24578, %r24577, %r24574, 0x5410U;
	cvt.u32.u16 	%r24579, %rs20797;
	cvt.u32.u16 	%r24580, %rs20798;
	prmt.b32 	%r24581, %r24579, %r24580, 0x3340U;
	cvt.u32.u16 	%r24582, %rs20796;
	cvt.u32.u16 	%r24583, %rs20795;
	prmt.b32 	%r24584, %r24583, %r24582, 0x3340U;
	prmt.b32 	%r24585, %r24584, %r24581, 0x5410U;
	st.local.v2.b32 	[%rd109+104], {%r24585, %r24578};
	cvt.u32.u16 	%r24586, %rs20809;
	cvt.u32.u16 	%r24587, %rs20810;
	prmt.b32 	%r24588, %r24586, %r24587, 0x3340U;
	cvt.u32.u16 	%r24589, %rs20808;
	cvt.u32.u16 	%r24590, %rs20807;
	prmt.b32 	%r24591, %r24590, %r24589, 0x3340U;
	prmt.b32 	%r24592, %r24591, %r24588, 0x5410U;
	cvt.u32.u16 	%r24593, %rs20805;
	cvt.u32.u16 	%r24594, %rs20806;
	prmt.b32 	%r24595, %r24593, %r24594, 0x3340U;
	cvt.u32.u16 	%r24596, %rs20804;
	cvt.u32.u16 	%r24597, %rs20803;
	prmt.b32 	%r24598, %r24597, %r24596, 0x3340U;
	prmt.b32 	%r24599, %r24598, %r24595, 0x5410U;
	st.local.v2.b32 	[%rd109+112], {%r24599, %r24592};
	cvt.u32.u16 	%r24600, %rs20817;
	cvt.u32.u16 	%r24601, %rs20818;
	prmt.b32 	%r24602, %r24600, %r24601, 0x3340U;
	cvt.u32.u16 	%r24603, %rs20816;
	cvt.u32.u16 	%r24604, %rs20815;
	prmt.b32 	%r24605, %r24604, %r24603, 0x3340U;
	prmt.b32 	%r24606, %r24605, %r24602, 0x5410U;
	cvt.u32.u16 	%r24607, %rs20813;
	cvt.u32.u16 	%r24608, %rs20814;
	prmt.b32 	%r24609, %r24607, %r24608, 0x3340U;
	cvt.u32.u16 	%r24610, %rs20812;
	cvt.u32.u16 	%r24611, %rs20811;
	prmt.b32 	%r24612, %r24611, %r24610, 0x3340U;
	prmt.b32 	%r24613, %r24612, %r24609, 0x5410U;
	st.local.v2.b32 	[%rd109+120], {%r24613, %r24606};
	cvt.u32.u16 	%r24614, %rs20825;
	cvt.u32.u16 	%r24615, %rs20826;
	prmt.b32 	%r24616, %r24614, %r24615, 0x3340U;
	cvt.u32.u16 	%r24617, %rs20824;
	cvt.u32.u16 	%r24618, %rs20823;
	prmt.b32 	%r24619, %r24618, %r24617, 0x3340U;
	prmt.b32 	%r24620, %r24619, %r24616, 0x5410U;
	cvt.u32.u16 	%r24621, %rs20821;
	cvt.u32.u16 	%r24622, %rs20822;
	prmt.b32 	%r24623, %r24621, %r24622, 0x3340U;
	cvt.u32.u16 	%r24624, %rs20820;
	cvt.u32.u16 	%r24625, %rs20819;
	prmt.b32 	%r24626, %r24625, %r24624, 0x3340U;
	prmt.b32 	%r24627, %r24626, %r24623, 0x5410U;
	st.local.v2.b32 	[%rd109+128], {%r24627, %r24620};
	cvt.u32.u16 	%r24628, %rs20833;
	cvt.u32.u16 	%r24629, %rs20834;
	prmt.b32 	%r24630, %r24628, %r24629, 0x3340U;
	cvt.u32.u16 	%r24631, %rs20832;
	cvt.u32.u16 	%r24632, %rs20831;
	prmt.b32 	%r24633, %r24632, %r24631, 0x3340U;
	prmt.b32 	%r24634, %r24633, %r24630, 0x5410U;
	cvt.u32.u16 	%r24635, %rs20829;
	cvt.u32.u16 	%r24636, %rs20830;
	prmt.b32 	%r24637, %r24635, %r24636, 0x3340U;
	cvt.u32.u16 	%r24638, %rs20828;
	cvt.u32.u16 	%r24639, %rs20827;
	prmt.b32 	%r24640, %r24639, %r24638, 0x3340U;
	prmt.b32 	%r24641, %r24640, %r24637, 0x5410U;
	st.local.v2.b32 	[%rd109+136], {%r24641, %r24634};
	cvt.u32.u16 	%r24642, %rs20841;
	cvt.u32.u16 	%r24643, %rs20842;
	prmt.b32 	%r24644, %r24642, %r24643, 0x3340U;
	cvt.u32.u16 	%r24645, %rs20840;
	cvt.u32.u16 	%r24646, %rs20839;
	prmt.b32 	%r24647, %r24646, %r24645, 0x3340U;
	prmt.b32 	%r24648, %r24647, %r24644, 0x5410U;
	cvt.u32.u16 	%r24649, %rs20837;
	cvt.u32.u16 	%r24650, %rs20838;
	prmt.b32 	%r24651, %r24649, %r24650, 0x3340U;
	cvt.u32.u16 	%r24652, %rs20836;
	cvt.u32.u16 	%r24653, %rs20835;
	prmt.b32 	%r24654, %r24653, %r24652, 0x3340U;
	prmt.b32 	%r24655, %r24654, %r24651, 0x5410U;
	st.local.v2.b32 	[%rd109+144], {%r24655, %r24648};
	st.local.v2.u8 	[%rd109+152], {%rs20843, %rs20844};
	st.local.u32 	[%rd109+156], %r33292;
	st.local.u64 	[%rd109+160], %rd3402;
	ld.local.u64 	%rd2647, [%rd128+16];
	mov.u32 	%r24656, %ctaid.x;
	mul.wide.u32 	%rd2648, %r24656, 72;
	add.s64 	%rd2649, %rd2647, %rd2648;
	add.s64 	%rd2628, %rd2649, 2304;
	and.b32  	%r24657, %r24583, 255;
	and.b16  	%rs17670, %rs20796, 255;
	mul.wide.u16 	%r24658, %rs17670, 256;
	or.b32  	%r24659, %r24658, %r24657;
	shl.b32 	%r24660, %r24579, 16;
	and.b32  	%r24661, %r24660, 16711680;
	or.b32  	%r24662, %r24659, %r24661;
	shl.b32 	%r24663, %r24580, 24;
	or.b32  	%r24664, %r24662, %r24663;
	and.b32  	%r24665, %r24576, 255;
	and.b16  	%rs17671, %rs20800, 255;
	mul.wide.u16 	%r24666, %rs17671, 256;
	or.b32  	%r24667, %r24666, %r24665;
	shl.b32 	%r24668, %r24572, 16;
	and.b32  	%r24669, %r24668, 16711680;
	or.b32  	%r24670, %r24667, %r24669;
	shl.b32 	%r24671, %r24573, 24;
	or.b32  	%r24672, %r24670, %r24671;
	and.b32  	%r24673, %r24597, 255;
	and.b16  	%rs17672, %rs20804, 255;
	mul.wide.u16 	%r24674, %rs17672, 256;
	or.b32  	%r24675, %r24674, %r24673;
	shl.b32 	%r24676, %r24593, 16;
	and.b32  	%r24677, %r24676, 16711680;
	or.b32  	%r24678, %r24675, %r24677;
	shl.b32 	%r24679, %r24594, 24;
	or.b32  	%r24680, %r24678, %r24679;
	and.b32  	%r24681, %r24590, 255;
	and.b16  	%rs17673, %rs20808, 255;
	mul.wide.u16 	%r24682, %rs17673, 256;
	or.b32  	%r24683, %r24682, %r24681;
	shl.b32 	%r24684, %r24586, 16;
	and.b32  	%r24685, %r24684, 16711680;
	or.b32  	%r24686, %r24683, %r24685;
	shl.b32 	%r24687, %r24587, 24;
	or.b32  	%r24688, %r24686, %r24687;
	and.b32  	%r24689, %r24611, 255;
	and.b16  	%rs17674, %rs20812, 255;
	mul.wide.u16 	%r24690, %rs17674, 256;
	or.b32  	%r24691, %r24690, %r24689;
	shl.b32 	%r24692, %r24607, 16;
	and.b32  	%r24693, %r24692, 16711680;
	or.b32  	%r24694, %r24691, %r24693;
	shl.b32 	%r24695, %r24608, 24;
	or.b32  	%r24696, %r24694, %r24695;
	and.b32  	%r24697, %r24604, 255;
	and.b16  	%rs17675, %rs20816, 255;
	mul.wide.u16 	%r24698, %rs17675, 256;
	or.b32  	%r24699, %r24698, %r24697;
	shl.b32 	%r24700, %r24600, 16;
	and.b32  	%r24701, %r24700, 16711680;
	or.b32  	%r24702, %r24699, %r24701;
	shl.b32 	%r24703, %r24601, 24;
	or.b32  	%r24704, %r24702, %r24703;
	and.b32  	%r24705, %r24625, 255;
	and.b16  	%rs17676, %rs20820, 255;
	mul.wide.u16 	%r24706, %rs17676, 256;
	or.b32  	%r24707, %r24706, %r24705;
	shl.b32 	%r24708, %r24621, 16;
	and.b32  	%r24709, %r24708, 16711680;
	or.b32  	%r24710, %r24707, %r24709;
	shl.b32 	%r24711, %r24622, 24;
	or.b32  	%r24712, %r24710, %r24711;
	and.b32  	%r24713, %r24618, 255;
	and.b16  	%rs17677, %rs20824, 255;
	mul.wide.u16 	%r24714, %rs17677, 256;
	or.b32  	%r24715, %r24714, %r24713;
	shl.b32 	%r24716, %r24614, 16;
	and.b32  	%r24717, %r24716, 16711680;
	or.b32  	%r24718, %r24715, %r24717;
	shl.b32 	%r24719, %r24615, 24;
	or.b32  	%r24720, %r24718, %r24719;
	and.b32  	%r24721, %r24639, 255;
	and.b16  	%rs17678, %rs20828, 255;
	mul.wide.u16 	%r24722, %rs17678, 256;
	or.b32  	%r24723, %r24722, %r24721;
	shl.b32 	%r24724, %r24635, 16;
	and.b32  	%r24725, %r24724, 16711680;
	or.b32  	%r24726, %r24723, %r24725;
	shl.b32 	%r24727, %r24636, 24;
	or.b32  	%r24728, %r24726, %r24727;
	and.b32  	%r24729, %r24632, 255;
	and.b16  	%rs17679, %rs20832, 255;
	mul.wide.u16 	%r24730, %rs17679, 256;
	or.b32  	%r24731, %r24730, %r24729;
	shl.b32 	%r24732, %r24628, 16;
	and.b32  	%r24733, %r24732, 16711680;
	or.b32  	%r24734, %r24731, %r24733;
	shl.b32 	%r24735, %r24629, 24;
	or.b32  	%r24736, %r24734, %r24735;
	and.b32  	%r24737, %r24653, 255;
	and.b16  	%rs17680, %rs20836, 255;
	mul.wide.u16 	%r24738, %rs17680, 256;
	or.b32  	%r24739, %r24738, %r24737;
	shl.b32 	%r24740, %r24649, 16;
	and.b32  	%r24741, %r24740, 16711680;
	or.b32  	%r24742, %r24739, %r24741;
	shl.b32 	%r24743, %r24650, 24;
	or.b32  	%r24744, %r24742, %r24743;
	and.b32  	%r24745, %r24646, 255;
	and.b16  	%rs17681, %rs20840, 255;
	mul.wide.u16 	%r24746, %rs17681, 256;
	or.b32  	%r24747, %r24746, %r24745;
	shl.b32 	%r24748, %r24642, 16;
	and.b32  	%r24749, %r24748, 16711680;
	or.b32  	%r24750, %r24747, %r24749;
	shl.b32 	%r24751, %r24643, 24;
	or.b32  	%r24752, %r24750, %r24751;
	cvt.u32.u16 	%r24753, %rs20843;
	and.b32  	%r24754, %r24753, 255;
	and.b16  	%rs17682, %rs20844, 255;
	mul.wide.u16 	%r24755, %rs17682, 256;
	or.b32  	%r24756, %r24755, %r24754;
	mov.b64 	%rd2631, {%r24664, %r24672};
	mov.b64 	%rd2633, {%r24680, %r24688};
	mov.b64 	%rd2635, {%r24696, %r24704};
	mov.b64 	%rd2637, {%r24712, %r24720};
	mov.b64 	%rd2639, {%r24728, %r24736};
	mov.b64 	%rd2641, {%r24744, %r24752};
	mov.b64 	%rd2643, {%r24756, %r33292};
	mov.b64 	%rd2629, {%r24571, %r24757};
	// begin inline asm
	st.cg.u64 [%rd2628], %rd2629;
	// end inline asm
	add.s64 	%rd2630, %rd2649, 2312;
	// begin inline asm
	st.cg.u64 [%rd2630], %rd2631;
	// end inline asm
	add.s64 	%rd2632, %rd2649, 2320;
	// begin inline asm
	st.cg.u64 [%rd2632], %rd2633;
	// end inline asm
	add.s64 	%rd2634, %rd2649, 2328;
	// begin inline asm
	st.cg.u64 [%rd2634], %rd2635;
	// end inline asm
	add.s64 	%rd2636, %rd2649, 2336;
	// begin inline asm
	st.cg.u64 [%rd2636], %rd2637;
	// end inline asm
	add.s64 	%rd2638, %rd2649, 2344;
	// begin inline asm
	st.cg.u64 [%rd2638], %rd2639;
	// end inline asm
	add.s64 	%rd2640, %rd2649, 2352;
	// begin inline asm
	st.cg.u64 [%rd2640], %rd2641;
	// end inline asm
	add.s64 	%rd2642, %rd2649, 2360;
	// begin inline asm
	st.cg.u64 [%rd2642], %rd2643;
	// end inline asm
	add.s64 	%rd2644, %rd2649, 2368;
	// begin inline asm
	st.cg.u64 [%rd2644], %rd3402;
	// end inline asm
	ld.local.u64 	%rd2650, [%rd128];
	mul.wide.u32 	%rd2651, %r24656, 4;
	add.s64 	%rd2652, %rd2650, %rd2651;
	add.s64 	%rd2646, %rd2652, 128;
	mov.b32 	%r24570, 101;
	// begin inline asm
	st.release.gpu.u32 [%rd2646], %r24570;
	// end inline asm
	st.shared.u32 	[_ZN6thrust24THRUST_300001_SM_1000_NS8cuda_cub4core6detail5shmemE+680], %r33303;
	cvt.u32.u16 	%r24758, %rs20981;
	cvt.u32.u16 	%r24759, %rs20982;
	prmt.b32 	%r24760, %r24759, %r24758, 0x3340U;
	cvt.u32.u16 	%r24761, %rs20983;
	cvt.u32.u16 	%r24762, %rs20984;
	prmt.b32 	%r24763, %r24762, %r24761, 0x3340U;
	prmt.b32 	%r24764, %r24763, %r24760, 0x5410U;
	cvt.u32.u16 	%r24765, %rs20985;
	cvt.u32.u16 	%r24766, %rs20986;
	prmt.b32 	%r24767, %r24766, %r24765, 0x3340U;
	cvt.u32.u16 	%r24768, %rs20987;
	cvt.u32.u16 	%r24769, %rs20988;
	prmt.b32 	%r24770, %r24769, %r24768, 0x3340U;
	prmt.b32 	%r24771, %r24770, %r24767, 0x5410U;
	cvt.u32.u16 	%r24772, %rs20989;
	cvt.u32.u16 	%r24773, %rs20990;
	prmt.b32 	%r24774, %r24773, %r24772, 0x3340U;
	cvt.u32.u16 	%r24775, %rs20991;
	cvt.u32.u16 	%r24776, %rs20992;
	prmt.b32 	%r24777, %r24776, %r24775, 0x3340U;
	prmt.b32 	%r24778, %r24777, %r24774, 0x5410U;
	cvt.u32.u16 	%r24779, %rs20993;
	cvt.u32.u16 	%r24780, %rs20994;
	prmt.b32 	%r24781, %r24780, %r24779, 0x3340U;
	cvt.u32.u16 	%r24782, %rs20995;
	cvt.u32.u16 	%r24783, %rs20996;
	prmt.b32 	%r24784, %r24783, %r24782, 0x3340U;
	prmt.b32 	%r24785, %r24784, %r24781, 0x5410U;
	st.shared.v4.b32 	[_ZN6thrust24THRUST_300001_SM_1000_NS8cuda_cub4core6detail5shmemE+688], {%r24785, %r24778, %r24771, %r24764};
	cvt.u32.u16 	%r24786, %rs20965;
	cvt.u32.u16 	%r24787, %rs20966;
	prmt.b32 	%r24788, %r24787, %r24786, 0x3340U;
	cvt.u32.u16 	%r24789, %rs20967;
	cvt.u32.u16 	%r24790, %rs20968;
	prmt.b32 	%r24791, %r24790, %r24789, 0x3340U;
	prmt.b32 	%r24792, %r24791, %r24788, 0x5410U;
	cvt.u32.u16 	%r24793, %rs20969;
	cvt.u32.u16 	%r24794, %rs20970;
	prmt.b32 	%r24795, %r24794, %r24793, 0x3340U;
	cvt.u32.u16 	%r24796, %rs20971;
	cvt.u32.u16 	%r24797, %rs20972;
	prmt.b32 	%r24798, %r24797, %r24796, 0x3340U;
	prmt.b32 	%r24799, %r24798, %r24795, 0x5410U;
	cvt.u32.u16 	%r24800, %rs20973;
	cvt.u32.u16 	%r24801, %rs20974;
	prmt.b32 	%r24802, %r24801, %r24800, 0x3340U;
	cvt.u32.u16 	%r24803, %rs20975;
	cvt.u32.u16 	%r24804, %rs20976;
	prmt.b32 	%r24805, %r24804, %r24803, 0x3340U;
	prmt.b32 	%r24806, %r24805, %r24802, 0x5410U;
	cvt.u32.u16 	%r24807, %rs20977;
	cvt.u32.u16 	%r24808, %rs20978;
	prmt.b32 	%r24809, %r24808, %r24807, 0x3340U;
	cvt.u32.u16 	%r24810, %rs20979;
	cvt.u32.u16 	%r24811, %rs20980;
	prmt.b32 	%r24812, %r24811, %r24810, 0x3340U;
	prmt.b32 	%r24813, %r24812, %r24809, 0x5410U;
	st.shared.v4.b32 	[_ZN6thrust24THRUST_300001_SM_1000_NS8cuda_cub4core6detail5shmemE+704], {%r24813, %r24806, %r24799, %r24792};
	cvt.u32.u16 	%r24814, %rs20949;
	cvt.u32.u16 	%r24815, %rs20950;
	prmt.b32 	%r24816, %r24815, %r24814, 0x3340U;
	cvt.u32.u16 	%r24817, %rs20951;
	cvt.u32.u16 	%r24818, %rs20952;
	prmt.b32 	%r24819, %r24818, %r24817, 0x3340U;
	prmt.b32 	%r24820, %r24819, %r24816, 0x5410U;
	cvt.u32.u16 	%r24821, %rs20953;
	cvt.u32.u16 	%r24822, %rs20954;
	prmt.b32 	%r24823, %r24822, %r24821, 0x3340U;
	cvt.u32.u16 	%r24824, %rs20955;
	cvt.u32.u16 	%r24825, %rs20956;
	prmt.b32 	%r24826, %r24825, %r24824, 0x3340U;
	prmt.b32 	%r24827, %r24826, %r24823, 0x5410U;
	cvt.u32.u16 	%r24828, %rs20957;
	cvt.u32.u16 	%r24829, %rs20958;
	prmt.b32 	%r24830, %r24829, %r24828, 0x3340U;
	cvt.u32.u16 	%r24831, %rs20959;
	cvt.u32.u16 	%r24832, %rs20960;
	prmt.b32 	%r24833, %r24832, %r24831, 0x3340U;
	prmt.b32 	%r24834, %r24833, %r24830, 0x5410U;
	cvt.u32.u16 	%r24835, %rs20961;
	cvt.u32.u16 	%r24836, %rs20962;
	prmt.b32 	%r24837, %r24836, %r24835, 0x3340U;
	cvt.u32.u16 	%r24838, %rs20963;
	cvt.u32.u16 	%r24839, %rs20964;
	prmt.b32 	%r24840, %r24839, %r24838, 0x3340U;
	prmt.b32 	%r24841, %r24840, %r24837, 0x5410U;
	st.shared.v4.b32 	[_ZN6thrust24THRUST_300001_SM_1000_NS8cuda_cub4core6detail5shmemE+720], {%r24841, %r24834, %r24827, %r24820};
	st.shared.v2.u8 	[_ZN6thrust24THRUST_300001_SM_1000_NS8cuda_cub4core6detail5shmemE+736], {%rs20948, %rs20947};
	st.shared.u32 	[_ZN6thrust24THRUST_300001_SM_1000_NS8cuda_cub4core6detail5shmemE+740], %r33302;
	st.shared.f64 	[_ZN6thrust24THRUST_300001_SM_1000_NS8cuda_cub4core6detail5shmemE+744], %fd453;
	st.shared.u32 	[_ZN6thrust24THRUST_300001_SM_1000_NS8cuda_cub4core6detail5shmemE+752], %r24571;
	st.shared.v2.b32 	[_ZN6thrust24THRUST_300001_SM_1000_NS8cuda_cub4core6detail5shmemE+760], {%r24585, %r24578};
	st.shared.v4.b32 	[_ZN6thrust24THRUST_300001_SM_1000_NS8cuda_cub4core6detail5shmemE+768], {%r24599, %r24592, %r24613, %r24606};
	st.shared.v4.b32 	[_ZN6thrust24THRUST_300001_SM_1000_NS8cuda_cub4core6detail5shmemE+784], {%r24627, %r24620, %r24641, %r24634};
	st.shared.v2.b32 	[_ZN6thrust24THRUST_300001_SM_1000_NS8cuda_cub4core6detail5shmemE+800], {%r24655, %r24648};
	st.shared.v2.u8 	[_ZN6thrust24THRUST_300001_SM_1000_NS8cuda_cub4core6detail5shmemE+808], {%rs20843, %rs20844};
	st.shared.u32 	[_ZN6thrust24THRUST_300001_SM_1000_NS8cuda_cub4core6detail5shmemE+812], %r33292;
	st.shared.u64 	[_ZN6thrust24THRUST_300001_SM_1000_NS8cuda_cub4core6detail5shmemE+816], %rd3402;
$L__BB1_631:
	setp.ne.s32 	%p602, %r18042, 0;
	@%p602 bra 	$L__BB1_633;
	st.shared.u32 	[_ZN6thrust24THRUST_300001_SM_1000_NS8cuda_cub4core6detail5shmemE+584], %r33303;
	cvt.u32.u16 	%r24842, %rs20989;
	cvt.u32.u16 	%r24843, %rs20990;
	prmt.b32 	%r24844, %r24843, %r24842, 0x3340U;
	cvt.u32.u16 	%r24845, %rs20991;
	cvt.u32.u16 	%r24846, %rs20992;
	prmt.b32 	%r24847, %r24846, %r24845, 0x3340U;
	prmt.b32 	%r24848, %r24847, %r24844, 0x5410U;
	cvt.u32.u16 	%r24849, %rs20993;
	cvt.u32.u16 	%r24850, %rs20994;
	prmt.b32 	%r24851, %r24850, %r24849, 0x3340U;
	cvt.u32.u16 	%r24852, %rs20995;
	cvt.u32.u16 	%r24853, %rs20996;
	prmt.b32 	%r24854, %r24853, %r24852, 0x3340U;
	prmt.b32 	%r24855, %r24854, %r24851, 0x5410U;
	cvt.u32.u16 	%r24856, %rs20981;
	cvt.u32.u16 	%r24857, %rs20982;
	prmt.b32 	%r24858, %r24857, %r24856, 0x3340U;
	cvt.u32.u16 	%r24859, %rs20983;
	cvt.u32.u16 	%r24860, %rs20984;
	prmt.b32 	%r24861, %r24860, %r24859, 0x3340U;
	prmt.b32 	%r24862, %r24861, %r24858, 0x5410U;
	cvt.u32.u16 	%r24863, %rs20985;
	cvt.u32.u16 	%r24864, %rs20986;
	prmt.b32 	%r24865, %r24864, %r24863, 0x3340U;
	cvt.u32.u16 	%r24866, %rs20987;
	cvt.u32.u16 	%r24867, %rs20988;
	prmt.b32 	%r24868, %r24867, %r24866, 0x3340U;
	prmt.b32 	%r24869, %r24868, %r24865, 0x5410U;
	st.shared.v4.b32 	[_ZN6thrust24THRUST_300001_SM_1000_NS8cuda_cub4core6detail5shmemE+592], {%r24855, %r24848, %r24869, %r24862};
	cvt.u32.u16 	%r24870, %rs20973;
	cvt.u32.u16 	%r24871, %rs20974;
	prmt.b32 	%r24872, %r24871, %r24870, 0x3340U;
	cvt.u32.u16 	%r24873, %rs20975;
	cvt.u32.u16 	%r24874, %rs20976;
	prmt.b32 	%r24875, %r24874, %r24873, 0x3340U;
	prmt.b32 	%r24876, %r24875, %r24872, 0x5410U;
	cvt.u32.u16 	%r24877, %rs20977;
	cvt.u32.u16 	%r24878, %rs20978;
	prmt.b32 	%r24879, %r24878, %r24877, 0x3340U;
	cvt.u32.u16 	%r24880, %rs20979;
	cvt.u32.u16 	%r24881, %rs20980;
	prmt.b32 	%r24882, %r24881, %r24880, 0x3340U;
	prmt.b32 	%r24883, %r24882, %r24879, 0x5410U;
	cvt.u32.u16 	%r24884, %rs20965;
	cvt.u32.u16 	%r24885, %rs20966;
	prmt.b32 	%r24886, %r24885, %r24884, 0x3340U;
	cvt.u32.u16 	%r24887, %rs20967;
	cvt.u32.u16 	%r24888, %rs20968;
	prmt.b32 	%r24889, %r24888, %r24887, 0x3340U;
	prmt.b32 	%r24890, %r24889, %r24886, 0x5410U;
	cvt.u32.u16 	%r24891, %rs20969;
	cvt.u32.u16 	%r24892, %rs20970;
	prmt.b32 	%r24893, %r24892, %r24891, 0x3340U;
	cvt.u32.u16 	%r24894, %rs20971;
	cvt.u32.u16 	%r24895, %rs20972;
	prmt.b32 	%r24896, %r24895, %r24894, 0x3340U;
	prmt.b32 	%r24897, %r24896, %r24893, 0x5410U;
	st.shared.v4.b32 	[_ZN6thrust24THRUST_300001_SM_1000_NS8cuda_cub4core6detail5shmemE+608], {%r24883, %r24876, %r24897, %r24890};
	cvt.u32.u16 	%r24898, %rs20957;
	cvt.u32.u16 	%r24899, %rs20958;
	prmt.b32 	%r24900, %r24899, %r24898, 0x3340U;
	cvt.u32.u16 	%r24901, %rs20959;
	cvt.u32.u16 	%r24902, %rs20960;
	prmt.b32 	%r24903, %r24902, %r24901, 0x3340U;
	prmt.b32 	%r24904, %r24903, %r24900, 0x5410U;
	cvt.u32.u16 	%r24905, %rs20961;
	cvt.u32.u16 	%r24906, %rs20962;
	prmt.b32 	%r24907, %r24906, %r24905, 0x3340U;
	cvt.u32.u16 	%r24908, %rs20963;
	cvt.u32.u16 	%r24909, %rs20964;
	prmt.b32 	%r24910, %r24909, %r24908, 0x3340U;
	prmt.b32 	%r24911, %r24910, %r24907, 0x5410U;
	cvt.u32.u16 	%r24912, %rs20949;
	cvt.u32.u16 	%r24913, %rs20950;
	prmt.b32 	%r24914, %r24913, %r24912, 0x3340U;
	cvt.u32.u16 	%r24915, %rs20951;
	cvt.u32.u16 	%r24916, %rs20952;
	prmt.b32 	%r24917, %r24916, %r24915, 0x3340U;
	prmt.b32 	%r24918, %r24917, %r24914, 0x5410U;
	cvt.u32.u16 	%r24919, %rs20953;
	cvt.u32.u16 	%r24920, %rs20954;
	prmt.b32 	%r24921, %r24920, %r24919, 0x3340U;
	cvt.u32.u16 	%r24922, %rs20955;
	cvt.u32.u16 	%r24923, %rs20956;
	prmt.b32 	%r24924, %r24923, %r24922, 0x3340U;
	prmt.b32 	%r24925, %r24924, %r24921, 0x5410U;
	st.shared.v4.b32 	[_ZN6thrust24THRUST_300001_SM_1000_NS8cuda_cub4core6detail5shmemE+624], {%r24911, %r24904, %r24925, %r24918};
	st.shared.v2.u8 	[_ZN6thrust24THRUST_300001_SM_1000_NS8cuda_cub4core6detail5shmemE+640], {%rs20948, %rs20947};
	st.shared.u32 	[_ZN6thrust24THRUST_300001_SM_1000_NS8cuda_cub4core6detail5shmemE+644], %r33302;
	st.shared.f64 	[_ZN6thrust24THRUST_300001_SM_1000_NS8cuda_cub4core6detail5shmemE+648], %fd453;
	st.local.u32 	[%rd107], %r33303;
	st.local.v2.b32 	[%rd107+8], {%r24855, %r24848};
	st.local.v2.b32 	[%rd107+16], {%r24869, %r24862};
	st.local.v2.b32 	[%rd107+24], {%r24883, %r24876};
	st.local.v2.b32 	[%rd107+32], {%r24897, %r24890};
	st.local.v2.b32 	[%rd107+40], {%r24911, %r24904};
	st.local.v2.b32 	[%rd107+48], {%r24925, %r24918};
	st.local.v2.u8 	[%rd107+56], {%rs20948, %rs20947};
	st.local.u32 	[%rd107+60], %r33302;
	st.local.f64 	[%rd107+64], %fd453;
	mov.f64 	%fd477, %fd453;
	mov.u32 	%r33420, %r33302;
	mov.u16 	%rs22270, %rs20947;
	mov.u16 	%rs22271, %rs20948;
	mov.u16 	%rs22272, %rs20949;
	mov.u16 	%rs22273, %rs20950;
	mov.u16 	%rs22274, %rs20951;
	mov.u16 	%rs22275, %rs20952;
	mov.u16 	%rs22276, %rs20953;
	mov.u16 	%rs22277, %rs20954;
	mov.u16 	%rs22278, %rs20955;
	mov.u16 	%rs22279, %rs20956;
	mov.u16 	%rs22280, %rs20957;
	mov.u16 	%rs22281, %rs20958;
	mov.u16 	%rs22282, %rs20959;
	mov.u16 	%rs22283, %rs20960;
	mov.u16 	%rs22284, %rs20961;
	mov.u16 	%rs22285, %rs20962;
	mov.u16 	%rs22286, %rs20963;
	mov.u16 	%rs22287, %rs20964;
	mov.u16 	%rs22288, %rs20965;
	mov.u16 	%rs22289, %rs20966;
	mov.u16 	%rs22290, %rs20967;
	mov.u16 	%rs22291, %rs20968;
	mov.u16 	%rs22292, %rs20969;
	mov.u16 	%rs22293, %rs20970;
	mov.u16 	%rs22294, %rs20971;
	mov.u16 	%rs22295, %rs20972;
	mov.u16 	%rs22296, %rs20973;
	mov.u16 	%rs22297, %rs20974;
	mov.u16 	%rs22298, %rs20975;
	mov.u16 	%rs22299, %rs20976;
	mov.u16 	%rs22300, %rs20977;
	mov.u16 	%rs22301, %rs20978;
	mov.u16 	%rs22302, %rs20979;
	mov.u16 	%rs22303, %rs20980;
	mov.u16 	%rs22304, %rs20981;
	mov.u16 	%rs22305, %rs20982;
	mov.u16 	%rs22306, %rs20983;
	mov.u16 	%rs22307, %rs20984;
	mov.u16 	%rs22308, %rs20985;
	mov.u16 	%rs22309, %rs20986;
	mov.u16 	%rs22310, %rs20987;
	mov.u16 	%rs22311, %rs20988;
	mov.u16 	%rs22312, %rs20989;
	mov.u16 	%rs22313, %rs20990;
	mov.u16 	%rs22314, %rs20991;
	mov.u16 	%rs22315, %rs20992;
	mov.u16 	%rs22316, %rs20993;
	mov.u16 	%rs22317, %rs20994;
	mov.u16 	%rs22318, %rs20995;
	mov.u16 	%rs22319, %rs20996;
	mov.u32 	%r33421, %r33303;
$L__BB1_633:
	add.u64 	%rd2654, %SPL, 352;
	mov.u32 	%r33446, %tid.x;
	setp.eq.s32 	%p603, %r33446, 0;
	bar.sync 	0;
	ld.shared.u32 	%r1240, [_ZN6thrust24THRUST_300001_SM_1000_NS8cuda_cub4core6detail5shmemE+584];
	ld.shared.v4.b32 	{%r24927, %r24928, %r24929, %r24930}, [_ZN6thrust24THRUST_300001_SM_1000_NS8cuda_cub4core6detail5shmemE+592];
	bfe.u32 	%r24931, %r24927, 0, 8;
	cvt.u16.u32 	%rs22320, %r24931;
	ld.shared.v4.b32 	{%r24932, %r24933, %r24934, %r24935}, [_ZN6thrust24THRUST_300001_SM_1000_NS8cuda_cub4core6detail5shmemE+608];
	ld.shared.v4.b32 	{%r24936, %r24937, %r24938, %r24939}, [_ZN6thrust24THRUST_300001_SM_1000_NS8cuda_cub4core6detail5shmemE+624];
	ld.shared.v2.u8 	{%rs17683, %rs17684}, [_ZN6thrust24THRUST_300001_SM_1000_NS8cuda_cub4core6detail5shmemE+640];
	ld.shared.u32 	%r1241, [_ZN6thrust24THRUST_300001_SM_1000_NS8cuda_cub4core6detail5shmemE+644];
	ld.shared.f64 	%fd138, [_ZN6thrust24THRUST_300001_SM_1000_NS8cuda_cub4core6detail5shmemE+648];
	st.local.u32 	[%rd2654], %r1240;
	add.s64 	%rd178, %rd2654, 8;
	st.local.v2.b32 	[%rd2654+8], {%r24927, %r24928};
	st.local.v2.b32 	[%rd2654+16], {%r24929, %r24930};
	st.local.v2.b32 	[%rd2654+24], {%r24932, %r24933};
	st.local.v2.b32 	[%rd2654+32], {%r24934, %r24935};
	st.local.v2.b32 	[%rd2654+40], {%r24936, %r24937};
	st.local.v2.b32 	[%rd2654+48], {%r24938, %r24939};
	st.local.v2.u8 	[%rd2654+56], {%rs17683, %rs17684};
	st.local.u32 	[%rd2654+60], %r1241;
	st.local.f64 	[%rd2654+64], %fd138;
	@%p603 bra 	$L__BB1_647;
	add.s32 	%r1242, %r33421, %r1240;
	setp.ne.s32 	%p604, %r33421, 0;
	@%p604 bra 	$L__BB1_646;
	mov.b16 	%rs17685, 0;
	st.local.u8 	[%rd69], %rs17685;
	add.s32 	%r24941, %r33420, %r1241;
	st.local.u32 	[%rd69+52], %r24941;
	add.f64 	%fd380, %fd138, %fd477;
	st.local.f64 	[%rd69+56], %fd380;
	mov.b32 	%r33422, 0;
$L__BB1_636:
	mov.u32 	%r1243, %r33422;
	cvt.u64.u32 	%rd2655, %r1243;
	add.s64 	%rd2656, %rd69, %rd2655;
	ld.local.u8 	%rs17686, [%rd2656];
	setp.ne.s16 	%p605, %rs17686, 0;
	add.s32 	%r33422, %r1243, 1;
	@%p605 bra 	$L__BB1_636;
	and.b16  	%rs17687, %rs22320, 255;
	setp.eq.s16 	%p606, %rs17687, 0;
	mov.u32 	%r33424, %r1243;
	@%p606 bra 	$L__BB1_640;
	mov.b32 	%r33423, 0;
$L__BB1_639:
	add.s32 	%r24943, %r33423, %r1243;
	cvt.u64.u32 	%rd2657, %r24943;
	add.s64 	%rd2658, %rd69, %rd2657;
	st.local.u8 	[%rd2658], %rs22320;
	add.s32 	%r1246, %r33423, 1;
	add.s32 	%r33424, %r1246, %r1243;
	cvt.u64.u32 	%rd2659, %r33423;
	add.s64 	%rd2660, %rd178, %rd2659;
	ld.local.u8 	%rs22320, [%rd2660+1];
	setp.ne.s16 	%p607, %rs22320, 0;
	mov.u32 	%r33423, %r1246;
	@%p607 bra 	$L__BB1_639;
$L__BB1_640:
	cvt.u64.u32 	%rd2661, %r33424;
	add.s64 	%rd2662, %rd69, %rd2661;
	mov.b16 	%rs17688, 0;
	st.local.u8 	[%rd2662], %rs17688;
	mov.b32 	%r33425, 0;
$L__BB1_641:
	mov.u32 	%r1249, %r33425;
	cvt.u64.u32 	%rd2663, %r1249;
	add.s64 	%rd2664, %rd69, %rd2663;
	ld.local.u8 	%rs17689, [%rd2664];
	setp.ne.s16 	%p608, %rs17689, 0;
	add.s32 	%r33425, %r1249, 1;
	@%p608 bra 	$L__BB1_641;
	and.b16  	%rs17690, %rs22319, 255;
	setp.eq.s16 	%p609, %rs17690, 0;
	mov.u32 	%r33427, %r1249;
	@%p609 bra 	$L__BB1_645;
	mov.b32 	%r33426, 0;
$L__BB1_644:
	add.s32 	%r24946, %r33426, %r1249;
	cvt.u64.u32 	%rd2665, %r24946;
	add.s64 	%rd2666, %rd69, %rd2665;
	st.local.u8 	[%rd2666], %rs22319;
	add.s32 	%r1252, %r33426, 1;
	add.s32 	%r33427, %r1252, %r1249;
	cvt.u64.u32 	%rd2667, %r33426;
	add.s64 	%rd2668, %rd107, %rd2667;
	ld.local.u8 	%rs22319, [%rd2668+9];
	setp.ne.s16 	%p610, %rs22319, 0;
	mov.u32 	%r33426, %r1252;
	@%p610 bra 	$L__BB1_644;
$L__BB1_645:
	cvt.u64.u32 	%rd2669, %r33427;
	add.s64 	%rd2670, %rd69, %rd2669;
	mov.b16 	%rs17691, 0;
	st.local.u8 	[%rd2670], %rs17691;
	ld.local.v2.b32 	{%r24947, %r24948}, [%rd69];
	bfe.u32 	%r24949, %r24947, 0, 8;
	cvt.u16.u32 	%rs22319, %r24949;
	bfe.u32 	%r24950, %r24947, 8, 8;
	cvt.u16.u32 	%rs22318, %r24950;
	bfe.u32 	%r24951, %r24947, 16, 8;
	cvt.u16.u32 	%rs22317, %r24951;
	bfe.u32 	%r24952, %r24947, 24, 8;
	cvt.u16.u32 	%rs22316, %r24952;
	bfe.u32 	%r24953, %r24948, 0, 8;
	cvt.u16.u32 	%rs22315, %r24953;
	bfe.u32 	%r24954, %r24948, 8, 8;
	cvt.u16.u32 	%rs22314, %r24954;
	bfe.u32 	%r24955, %r24948, 16, 8;
	cvt.u16.u32 	%rs22313, %r24955;
	bfe.u32 	%r24956, %r24948, 24, 8;
	cvt.u16.u32 	%rs22312, %r24956;
	ld.local.v2.b32 	{%r24957, %r24958}, [%rd69+8];
	bfe.u32 	%r24959, %r24957, 0, 8;
	cvt.u16.u32 	%rs22311, %r24959;
	bfe.u32 	%r24960, %r24957, 8, 8;
	cvt.u16.u32 	%rs22310, %r24960;
	bfe.u32 	%r24961, %r24957, 16, 8;
	cvt.u16.u32 	%rs22309, %r24961;
	bfe.u32 	%r24962, %r24957, 24, 8;
	cvt.u16.u32 	%rs22308, %r24962;
	bfe.u32 	%r24963, %r24958, 0, 8;
	cvt.u16.u32 	%rs22307, %r24963;
	bfe.u32 	%r24964, %r24958, 8, 8;
	cvt.u16.u32 	%rs22306, %r24964;
	bfe.u32 	%r24965, %r24958, 16, 8;
	cvt.u16.u32 	%rs22305, %r24965;
	bfe.u32 	%r24966, %r24958, 24, 8;
	cvt.u16.u32 	%rs22304, %r24966;
	ld.local.v2.b32 	{%r24967, %r24968}, [%rd69+16];
	bfe.u32 	%r24969, %r24967, 0, 8;
	cvt.u16.u32 	%rs22303, %r24969;
	bfe.u32 	%r24970, %r24967, 8, 8;
	cvt.u16.u32 	%rs22302, %r24970;
	bfe.u32 	%r24971, %r24967, 16, 8;
	cvt.u16.u32 	%rs22301, %r24971;
	bfe.u32 	%r24972, %r24967, 24, 8;
	cvt.u16.u32 	%rs22300, %r24972;
	bfe.u32 	%r24973, %r24968, 0, 8;
	cvt.u16.u32 	%rs22299, %r24973;
	bfe.u32 	%r24974, %r24968, 8, 8;
	cvt.u16.u32 	%rs22298, %r24974;
	bfe.u32 	%r24975, %r24968, 16, 8;
	cvt.u16.u32 	%rs22297, %r24975;
	bfe.u32 	%r24976, %r24968, 24, 8;
	cvt.u16.u32 	%rs22296, %r24976;
	ld.local.v2.b32 	{%r24977, %r24978}, [%rd69+24];
	bfe.u32 	%r24979, %r24977, 0, 8;
	cvt.u16.u32 	%rs22295, %r24979;
	bfe.u32 	%r24980, %r24977, 8, 8;
	cvt.u16.u32 	%rs22294, %r24980;
	bfe.u32 	%r24981, %r24977, 16, 8;
	cvt.u16.u32 	%rs22293, %r24981;
	bfe.u32 	%r24982, %r24977, 24, 8;
	cvt.u16.u32 	%rs22292, %r24982;
	bfe.u32 	%r24983, %r24978, 0, 8;
	cvt.u16.u32 	%rs22291, %r24983;
	bfe.u32 	%r24984, %r24978, 8, 8;
	cvt.u16.u32 	%rs22290, %r24984;
	bfe.u32 	%r24985, %r24978, 16, 8;
	cvt.u16.u32 	%rs22289, %r24985;
	bfe.u32 	%r24986, %r24978, 24, 8;
	cvt.u16.u32 	%rs22288, %r24986;
	ld.local.v2.b32 	{%r24987, %r24988}, [%rd69+32];
	bfe.u32 	%r24989, %r24987, 0, 8;
	cvt.u16.u32 	%rs22287, %r24989;
	bfe.u32 	%r24990, %r24987, 8, 8;
	cvt.u16.u32 	%rs22286, %r24990;
	bfe.u32 	%r24991, %r24987, 16, 8;
	cvt.u16.u32 	%rs22285, %r24991;
	bfe.u32 	%r24992, %r24987, 24, 8;
	cvt.u16.u32 	%rs22284, %r24992;
	bfe.u32 	%r24993, %r24988, 0, 8;
	cvt.u16.u32 	%rs22283, %r24993;
	bfe.u32 	%r24994, %r24988, 8, 8;
	cvt.u16.u32 	%rs22282, %r24994;
	bfe.u32 	%r24995, %r24988, 16, 8;
	cvt.u16.u32 	%rs22281, %r24995;
	bfe.u32 	%r24996, %r24988, 24, 8;
	cvt.u16.u32 	%rs22280, %r24996;
	ld.local.v2.b32 	{%r24997, %r24998}, [%rd69+40];
	bfe.u32 	%r24999, %r24997, 0, 8;
	cvt.u16.u32 	%rs22279, %r24999;
	bfe.u32 	%r25000, %r24997, 8, 8;
	cvt.u16.u32 	%rs22278, %r25000;
	bfe.u32 	%r25001, %r24997, 16, 8;
	cvt.u16.u32 	%rs22277, %r25001;
	bfe.u32 	%r25002, %r24997, 24, 8;
	cvt.u16.u32 	%rs22276, %r25002;
	bfe.u32 	%r25003, %r24998, 0, 8;
	cvt.u16.u32 	%rs22275, %r25003;
	bfe.u32 	%r25004, %r24998, 8, 8;
	cvt.u16.u32 	%rs22274, %r25004;
	bfe.u32 	%r25005, %r24998, 16, 8;
	cvt.u16.u32 	%rs22273, %r25005;
	bfe.u32 	%r25006, %r24998, 24, 8;
	cvt.u16.u32 	%rs22272, %r25006;
	ld.local.v2.u8 	{%rs22271, %rs22270}, [%rd69+48];
	ld.local.u32 	%r33420, [%rd69+52];
	ld.local.f64 	%fd477, [%rd69+56];
$L__BB1_646:
	st.local.u32 	[%rd107], %r1242;
	cvt.u32.u16 	%r25007, %rs22312;
	cvt.u32.u16 	%r25008, %rs22313;
	prmt.b32 	%r25009, %r25008, %r25007, 0x3340U;
	cvt.u32.u16 	%r25010, %rs22314;
	cvt.u32.u16 	%r25011, %rs22315;
	prmt.b32 	%r25012, %r25011, %r25010, 0x3340U;
	prmt.b32 	%r25013, %r25012, %r25009, 0x5410U;
	cvt.u32.u16 	%r25014, %rs22316;
	cvt.u32.u16 	%r25015, %rs22317;
	prmt.b32 	%r25016, %r25015, %r25014, 0x3340U;
	cvt.u32.u16 	%r25017, %rs22318;
	cvt.u32.u16 	%r25018, %rs22319;
	prmt.b32 	%r25019, %r25018, %r25017, 0x3340U;
	prmt.b32 	%r25020, %r25019, %r25016, 0x5410U;
	st.local.v2.b32 	[%rd107+8], {%r25020, %r25013};
	cvt.u32.u16 	%r25021, %rs22304;
	cvt.u32.u16 	%r25022, %rs22305;
	prmt.b32 	%r25023, %r25022, %r25021, 0x3340U;
	cvt.u32.u16 	%r25024, %rs22306;
	cvt.u32.u16 	%r25025, %rs22307;
	prmt.b32 	%r25026, %r25025, %r25024, 0x3340U;
	prmt.b32 	%r25027, %r25026, %r25023, 0x5410U;
	cvt.u32.u16 	%r25028, %rs22308;
	cvt.u32.u16 	%r25029, %rs22309;
	prmt.b32 	%r25030, %r25029, %r25028, 0x3340U;
	cvt.u32.u16 	%r25031, %rs22310;
	cvt.u32.u16 	%r25032, %rs22311;
	prmt.b32 	%r25033, %r25032, %r25031, 0x3340U;
	prmt.b32 	%r25034, %r25033, %r25030, 0x5410U;
	st.local.v2.b32 	[%rd107+16], {%r25034, %r25027};
	cvt.u32.u16 	%r25035, %rs22296;
	cvt.u32.u16 	%r25036, %rs22297;
	prmt.b32 	%r25037, %r25036, %r25035, 0x3340U;
	cvt.u32.u16 	%r25038, %rs22298;
	cvt.u32.u16 	%r25039, %rs22299;
	prmt.b32 	%r25040, %r25039, %r25038, 0x3340U;
	prmt.b32 	%r25041, %r25040, %r25037, 0x5410U;
	cvt.u32.u16 	%r25042, %rs22300;
	cvt.u32.u16 	%r25043, %rs22301;
	prmt.b32 	%r25044, %r25043, %r25042, 0x3340U;
	cvt.u32.u16 	%r25045, %rs22302;
	cvt.u32.u16 	%r25046, %rs22303;
	prmt.b32 	%r25047, %r25046, %r25045, 0x3340U;
	prmt.b32 	%r25048, %r25047, %r25044, 0x5410U;
	st.local.v2.b32 	[%rd107+24], {%r25048, %r25041};
	cvt.u32.u16 	%r25049, %rs22288;
	cvt.u32.u16 	%r25050, %rs22289;
	prmt.b32 	%r25051, %r25050, %r25049, 0x3340U;
	cvt.u32.u16 	%r25052, %rs22290;
	cvt.u32.u16 	%r25053, %rs22291;
	prmt.b32 	%r25054, %r25053, %r25052, 0x3340U;
	prmt.b32 	%r25055, %r25054, %r25051, 0x5410U;
	cvt.u32.u16 	%r25056, %rs22292;
	cvt.u32.u16 	%r25057, %rs22293;
	prmt.b32 	%r25058, %r25057, %r25056, 0x3340U;
	cvt.u32.u16 	%r25059, %rs22294;
	cvt.u32.u16 	%r25060, %rs22295;
	prmt.b32 	%r25061, %r25060, %r25059, 0x3340U;
	prmt.b32 	%r25062, %r25061, %r25058, 0x5410U;
	st.local.v2.b32 	[%rd107+32], {%r25062, %r25055};
	cvt.u32.u16 	%r25063, %rs22280;
	cvt.u32.u16 	%r25064, %rs22281;
	prmt.b32 	%r25065, %r25064, %r25063, 0x3340U;
	cvt.u32.u16 	%r25066, %rs22282;
	cvt.u32.u16 	%r25067, %rs22283;
	prmt.b32 	%r25068, %r25067, %r25066, 0x3340U;
	prmt.b32 	%r25069, %r25068, %r25065, 0x5410U;
	cvt.u32.u16 	%r25070, %rs22284;
	cvt.u32.u16 	%r25071, %rs22285;
	prmt.b32 	%r25072, %r25071, %r25070, 0x3340U;
	cvt.u32.u16 	%r25073, %rs22286;
	cvt.u32.u16 	%r25074, %rs22287;
	prmt.b32 	%r25075, %r25074, %r25073, 0x3340U;
	prmt.b32 	%r25076, %r25075, %r25072, 0x5410U;
	st.local.v2.b32 	[%rd107+40], {%r25076, %r25069};
	cvt.u32.u16 	%r25077, %rs22272;
	cvt.u32.u16 	%r25078, %rs22273;
	prmt.b32 	%r25079, %r25078, %r25077, 0x3340U;
	cvt.u32.u16 	%r25080, %rs22274;
	cvt.u32.u16 	%r25081, %rs22275;
	prmt.b32 	%r25082, %r25081, %r25080, 0x3340U;
	prmt.b32 	%r25083, %r25082, %r25079, 0x5410U;
	cvt.u32.u16 	%r25084, %rs22276;
	cvt.u32.u16 	%r25085, %rs22277;
	prmt.b32 	%r25086, %r25085, %r25084, 0x3340U;
	cvt.u32.u16 	%r25087, %rs22278;
	cvt.u32.u16 	%r25088, %rs22279;
	prmt.b32 	%r25089, %r25088, %r25087, 0x3340U;
	prmt.b32 	%r25090, %r25089, %r25086, 0x5410U;
	st.local.v2.b32 	[%rd107+48], {%r25090, %r25083};
	st.local.v2.u8 	[%rd107+56], {%rs22271, %rs22270};
	st.local.u32 	[%rd107+60], %r33420;
	st.local.f64 	[%rd107+64], %fd477;
	mov.u32 	%r33421, %r1242;
$L__BB1_647:
	add.u64 	%rd2672, %SPL, 72;
	setp.ne.s32 	%p611, %r33157, %r477;
	st.local.u32 	[%rd2672], %r33421;
	add.s64 	%rd179, %rd2672, 8;
	cvt.u32.u16 	%r25091, %rs22312;
	cvt.u32.u16 	%r25092, %rs22313;
	prmt.b32 	%r25093, %r25092, %r25091, 0x3340U;
	cvt.u32.u16 	%r25094, %rs22314;
	cvt.u32.u16 	%r25095, %rs22315;
	prmt.b32 	%r25096, %r25095, %r25094, 0x3340U;
	prmt.b32 	%r25097, %r25096, %r25093, 0x5410U;
	cvt.u32.u16 	%r25098, %rs22316;
	cvt.u32.u16 	%r25099, %rs22317;
	prmt.b32 	%r25100, %r25099, %r25098, 0x3340U;
	cvt.u32.u16 	%r25101, %rs22318;
	cvt.u32.u16 	%r25102, %rs22319;
	prmt.b32 	%r25103, %r25102, %r25101, 0x3340U;
	prmt.b32 	%r25104, %r25103, %r25100, 0x5410U;
	st.local.v2.b32 	[%rd2672+8], {%r25104, %r25097};
	cvt.u32.u16 	%r25105, %rs22304;
	cvt.u32.u16 	%r25106, %rs22305;
	prmt.b32 	%r25107, %r25106, %r25105, 0x3340U;
	cvt.u32.u16 	%r25108, %rs22306;
	cvt.u32.u16 	%r25109, %rs22307;
	prmt.b32 	%r25110, %r25109, %r25108, 0x3340U;
	prmt.b32 	%r25111, %r25110, %r25107, 0x5410U;
	cvt.u32.u16 	%r25112, %rs22308;
	cvt.u32.u16 	%r25113, %rs22309;
	prmt.b32 	%r25114, %r25113, %r25112, 0x3340U;
	cvt.u32.u16 	%r25115, %rs22310;
	cvt.u32.u16 	%r25116, %rs22311;
	prmt.b32 	%r25117, %r25116, %r25115, 0x3340U;
	prmt.b32 	%r25118, %r25117, %r25114, 0x5410U;
	st.local.v2.b32 	[%rd2672+16], {%r25118, %r25111};
	cvt.u32.u16 	%r25119, %rs22296;
	cvt.u32.u16 	%r25120, %rs22297;
	prmt.b32 	%r25121, %r25120, %r25119, 0x3340U;
	cvt.u32.u16 	%r25122, %rs22298;
	cvt.u32.u16 	%r25123, %rs22299;
	prmt.b32 	%r25124, %r25123, %r25122, 0x3340U;
	prmt.b32 	%r25125, %r25124, %r25121, 0x5410U;
	cvt.u32.u16 	%r25126, %rs22300;
	cvt.u32.u16 	%r25127, %rs22301;
	prmt.b32 	%r25128, %r25127, %r25126, 0x3340U;
	cvt.u32.u16 	%r25129, %rs22302;
	cvt.u32.u16 	%r25130, %rs22303;
	prmt.b32 	%r25131, %r25130, %r25129, 0x3340U;
	prmt.b32 	%r25132, %r25131, %r25128, 0x5410U;
	st.local.v2.b32 	[%rd2672+24], {%r25132, %r25125};
	cvt.u32.u16 	%r25133, %rs22288;
	cvt.u32.u16 	%r25134, %rs22289;
	prmt.b32 	%r25135, %r25134, %r25133, 0x3340U;
	cvt.u32.u16 	%r25136, %rs22290;
	cvt.u32.u16 	%r25137, %rs22291;
	prmt.b32 	%r25138, %r25137, %r25136, 0x3340U;
	prmt.b32 	%r25139, %r25138, %r25135, 0x5410U;
	cvt.u32.u16 	%r25140, %rs22292;
	cvt.u32.u16 	%r25141, %rs22293;
	prmt.b32 	%r25142, %r25141, %r25140, 0x3340U;
	cvt.u32.u16 	%r25143, %rs22294;
	cvt.u32.u16 	%r25144, %rs22295;
	prmt.b32 	%r25145, %r25144, %r25143, 0x3340U;
	prmt.b32 	%r25146, %r25145, %r25142, 0x5410U;
	st.local.v2.b32 	[%rd2672+32], {%r25146, %r25139};
	cvt.u32.u16 	%r25147, %rs22280;
	cvt.u32.u16 	%r25148, %rs22281;
	prmt.b32 	%r25149, %r25148, %r25147, 0x3340U;
	cvt.u32.u16 	%r25150, %rs22282;
	cvt.u32.u16 	%r25151, %rs22283;
	prmt.b32 	%r25152, %r25151, %r25150, 0x3340U;
	prmt.b32 	%r25153, %r25152, %r25149, 0x5410U;
	cvt.u32.u16 	%r25154, %rs22284;
	cvt.u32.u16 	%r25155, %rs22285;
	prmt.b32 	%r25156, %r25155, %r25154, 0x3340U;
	cvt.u32.u16 	%r25157, %rs22286;
	cvt.u32.u16 	%r25158, %rs22287;
	prmt.b32 	%r25159, %r25158, %r25157, 0x3340U;
	prmt.b32 	%r25160, %r25159, %r25156, 0x5410U;
	st.local.v2.b32 	[%rd2672+40], {%r25160, %r25153};
	cvt.u32.u16 	%r25161, %rs22272;
	cvt.u32.u16 	%r25162, %rs22273;
	prmt.b32 	%r25163, %r25162, %r25161, 0x3340U;
	cvt.u32.u16 	%r25164, %rs22274;
	cvt.u32.u16 	%r25165, %rs22275;
	prmt.b32 	%r25166, %r25165, %r25164, 0x3340U;
	prmt.b32 	%r25167, %r25166, %r25163, 0x5410U;
	cvt.u32.u16 	%r25168, %rs22276;
	cvt.u32.u16 	%r25169, %rs22277;
	prmt.b32 	%r25170, %r25169, %r25168, 0x3340U;
	cvt.u32.u16 	%r25171, %rs22278;
	cvt.u32.u16 	%r25172, %rs22279;
	prmt.b32 	%r25173, %r25172, %r25171, 0x3340U;
	prmt.b32 	%r25174, %r25173, %r25170, 0x5410U;
	st.local.v2.b32 	[%rd2672+48], {%r25174, %r25167};
	mov.b32 	%r1260, {%rs22271, %rs22270};
	st.local.v2.u8 	[%rd2672+56], {%rs22271, %rs22270};
	st.local.u32 	[%rd2672+60], %r33420;
	st.local.f64 	[%rd2672+64], %fd477;
	selp.u32 	%r25175, 1, 0, %p611;
	st.local.u32 	[%rd68], %r25175;
	add.s64 	%rd180, %rd68, 8;
	st.local.v2.b32 	[%rd68+8], {%r481, %r482};
	st.local.v2.b32 	[%rd68+16], {%r483, %r484};
	st.local.v2.b32 	[%rd68+24], {%r485, %r486};
	st.local.v2.b32 	[%rd68+32], {%r487, %r488};
	st.local.v2.b32 	[%rd68+40], {%r489, %r490};
	st.local.v2.b32 	[%rd68+48], {%r491, %r492};
	st.local.v2.u8 	[%rd68+56], {%rs22472, %rs22473};
	st.local.u32 	[%rd68+60], %r33437;
	st.local.f64 	[%rd68+64], %fd480;
	add.s32 	%r1261, %r33421, %r25175;
	@%p611 bra 	$L__BB1_659;
	mov.b16 	%rs17693, 0;
	st.local.u8 	[%rd67], %rs17693;
	add.s32 	%r25177, %r33437, %r33420;
	st.local.u32 	[%rd67+52], %r25177;
	add.f64 	%fd381, %fd477, %fd480;
	st.local.f64 	[%rd67+56], %fd381;
	mov.b32 	%r33431, 0;
$L__BB1_649:
	mov.u32 	%r1262, %r33431;
	cvt.u64.u32 	%rd2673, %r1262;
	add.s64 	%rd2674, %rd67, %rd2673;
	ld.local.u8 	%rs17694, [%rd2674];
	setp.ne.s16 	%p612, %rs17694, 0;
	add.s32 	%r33431, %r1262, 1;
	@%p612 bra 	$L__BB1_649;
	and.b16  	%rs17695, %rs22319, 255;
	setp.eq.s16 	%p613, %rs17695, 0;
	mov.u32 	%r33433, %r1262;
	@%p613 bra 	$L__BB1_653;
	mov.b32 	%r33432, 0;
$L__BB1_652:
	add.s32 	%r25179, %r33432, %r1262;
	cvt.u64.u32 	%rd2675, %r25179;
	add.s64 	%rd2676, %rd67, %rd2675;
	st.local.u8 	[%rd2676], %rs22319;
	add.s32 	%r1265, %r33432, 1;
	add.s32 	%r33433, %r1265, %r1262;
	cvt.u64.u32 	%rd2677, %r33432;
	add.s64 	%rd2678, %rd179, %rd2677;
	ld.local.u8 	%rs22319, [%rd2678+1];
	setp.ne.s16 	%p614, %rs22319, 0;
	mov.u32 	%r33432, %r1265;
	@%p614 bra 	$L__BB1_652;
$L__BB1_653:
	cvt.u64.u32 	%rd2679, %r33433;
	add.s64 	%rd2680, %rd67, %rd2679;
	mov.b16 	%rs17696, 0;
	st.local.u8 	[%rd2680], %rs17696;
	mov.b32 	%r33434, 0;
$L__BB1_654:
	mov.u32 	%r1268, %r33434;
	cvt.u64.u32 	%rd2681, %r1268;
	add.s64 	%rd2682, %rd67, %rd2681;
	ld.local.u8 	%rs17697, [%rd2682];
	setp.ne.s16 	%p615, %rs17697, 0;
	add.s32 	%r33434, %r1268, 1;
	@%p615 bra 	$L__BB1_654;
	and.b16  	%rs17698, %rs22423, 255;
	setp.eq.s16 	%p616, %rs17698, 0;
	mov.u32 	%r33436, %r1268;
	@%p616 bra 	$L__BB1_658;
	mov.b32 	%r33435, 0;
$L__BB1_657:
	add.s32 	%r25182, %r33435, %r1268;
	cvt.u64.u32 	%rd2683, %r25182;
	add.s64 	%rd2684, %rd67, %rd2683;
	st.local.u8 	[%rd2684], %rs22423;
	add.s32 	%r1271, %r33435, 1;
	add.s32 	%r33436, %r1271, %r1268;
	cvt.u64.u32 	%rd2685, %r33435;
	add.s64 	%rd2686, %rd180, %rd2685;
	ld.local.u8 	%rs22423, [%rd2686+1];
	setp.ne.s16 	%p617, %rs22423, 0;
	mov.u32 	%r33435, %r1271;
	@%p617 bra 	$L__BB1_657;
$L__BB1_658:
	cvt.u64.u32 	%rd2687, %r33436;
	add.s64 	%rd2688, %rd67, %rd2687;
	mov.b16 	%rs17699, 0;
	st.local.u8 	[%rd2688], %rs17699;
	ld.local.v2.b32 	{%r25183, %r25184}, [%rd67];
	bfe.u32 	%r25185, %r25183, 0, 8;
	cvt.u16.u32 	%rs22423, %r25185;
	bfe.u32 	%r25186, %r25183, 8, 8;
	cvt.u16.u32 	%rs22425, %r25186;
	bfe.u32 	%r25187, %r25183, 16, 8;
	cvt.u16.u32 	%rs22426, %r25187;
	bfe.u32 	%r25188, %r25183, 24, 8;
	cvt.u16.u32 	%rs22427, %r25188;
	bfe.u32 	%r25189, %r25184, 0, 8;
	cvt.u16.u32 	%rs22428, %r25189;
	bfe.u32 	%r25190, %r25184, 8, 8;
	cvt.u16.u32 	%rs22429, %r25190;
	bfe.u32 	%r25191, %r25184, 16, 8;
	cvt.u16.u32 	%rs22430, %r25191;
	bfe.u32 	%r25192, %r25184, 24, 8;
	cvt.u16.u32 	%rs22431, %r25192;
	ld.local.v2.b32 	{%r25193, %r25194}, [%rd67+8];
	bfe.u32 	%r25195, %r25193, 0, 8;
	cvt.u16.u32 	%rs22432, %r25195;
	bfe.u32 	%r25196, %r25193, 8, 8;
	cvt.u16.u32 	%rs22433, %r25196;
	bfe.u32 	%r25197, %r25193, 16, 8;
	cvt.u16.u32 	%rs22434, %r25197;
	bfe.u32 	%r25198, %r25193, 24, 8;
	cvt.u16.u32 	%rs22435, %r25198;
	bfe.u32 	%r25199, %r25194, 0, 8;
	cvt.u16.u32 	%rs22436, %r25199;
	bfe.u32 	%r25200, %r25194, 8, 8;
	cvt.u16.u32 	%rs22437, %r25200;
	bfe.u32 	%r25201, %r25194, 16, 8;
	cvt.u16.u32 	%rs22438, %r25201;
	bfe.u32 	%r25202, %r25194, 24, 8;
	cvt.u16.u32 	%rs22439, %r25202;
	ld.local.v2.b32 	{%r25203, %r25204}, [%rd67+16];
	bfe.u32 	%r25205, %r25203, 0, 8;
	cvt.u16.u32 	%rs22440, %r25205;
	bfe.u32 	%r25206, %r25203, 8, 8;
	cvt.u16.u32 	%rs22441, %r25206;
	bfe.u32 	%r25207, %r25203, 16, 8;
	cvt.u16.u32 	%rs22442, %r25207;
	bfe.u32 	%r25208, %r25203, 24, 8;
	cvt.u16.u32 	%rs22443, %r25208;
	bfe.u32 	%r25209, %r25204, 0, 8;
	cvt.u16.u32 	%rs22444, %r25209;
	bfe.u32 	%r25210, %r25204, 8, 8;
	cvt.u16.u32 	%rs22445, %r25210;
	bfe.u32 	%r25211, %r25204, 16, 8;
	cvt.u16.u32 	%rs22446, %r25211;
	bfe.u32 	%r25212, %r25204, 24, 8;
	cvt.u16.u32 	%rs22447, %r25212;
	ld.local.v2.b32 	{%r25213, %r25214}, [%rd67+24];
	bfe.u32 	%r25215, %r25213, 0, 8;
	cvt.u16.u32 	%rs22448, %r25215;
	bfe.u32 	%r25216, %r25213, 8, 8;
	cvt.u16.u32 	%rs22449, %r25216;
	bfe.u32 	%r25217, %r25213, 16, 8;
	cvt.u16.u32 	%rs22450, %r25217;
	bfe.u32 	%r25218, %r25213, 24, 8;
	cvt.u16.u32 	%rs22451, %r25218;
	bfe.u32 	%r25219, %r25214, 0, 8;
	cvt.u16.u32 	%rs22452, %r25219;
	bfe.u32 	%r25220, %r25214, 8, 8;
	cvt.u16.u32 	%rs22453, %r25220;
	bfe.u32 	%r25221, %r25214, 16, 8;
	cvt.u16.u32 	%rs22454, %r25221;
	bfe.u32 	%r25222, %r25214, 24, 8;
	cvt.u16.u32 	%rs22455, %r25222;
	ld.local.v2.b32 	{%r25223, %r25224}, [%rd67+32];
	bfe.u32 	%r25225, %r25223, 0, 8;
	cvt.u16.u32 	%rs22456, %r25225;
	bfe.u32 	%r25226, %r25223, 8, 8;
	cvt.u16.u32 	%rs22457, %r25226;
	bfe.u32 	%r25227, %r25223, 16, 8;
	cvt.u16.u32 	%rs22458, %r25227;
	bfe.u32 	%r25228, %r25223, 24, 8;
	cvt.u16.u32 	%rs22459, %r25228;
	bfe.u32 	%r25229, %r25224, 0, 8;
	cvt.u16.u32 	%rs22460, %r25229;
	bfe.u32 	%r25230, %r25224, 8, 8;
	cvt.u16.u32 	%rs22461, %r25230;
	bfe.u32 	%r25231, %r25224, 16, 8;
	cvt.u16.u32 	%rs22462, %r25231;
	bfe.u32 	%r25232, %r25224, 24, 8;
	cvt.u16.u32 	%rs22463, %r25232;
	ld.local.v2.b32 	{%r25233, %r25234}, [%rd67+40];
	bfe.u32 	%r25235, %r25233, 0, 8;
	cvt.u16.u32 	%rs22464, %r25235;
	bfe.u32 	%r25236, %r25233, 8, 8;
	cvt.u16.u32 	%rs22465, %r25236;
	bfe.u32 	%r25237, %r25233, 16, 8;
	cvt.u16.u32 	%rs22466, %r25237;
	bfe.u32 	%r25238, %r25233, 24, 8;
	cvt.u16.u32 	%rs22467, %r25238;
	bfe.u32 	%r25239, %r25234, 0, 8;
	cvt.u16.u32 	%rs22468, %r25239;
	bfe.u32 	%r25240, %r25234, 8, 8;
	cvt.u16.u32 	%rs22469, %r25240;
	bfe.u32 	%r25241, %r25234, 16, 8;
	cvt.u16.u32 	%rs22470, %r25241;
	bfe.u32 	%r25242, %r25234, 24, 8;
	cvt.u16.u32 	%rs22471, %r25242;
	ld.local.v2.u8 	{%rs22472, %rs22473}, [%rd67+48];
	ld.local.u32 	%r33437, [%rd67+52];
	ld.local.f64 	%fd480, [%rd67+56];
$L__BB1_659:
	add.u64 	%rd2690, %SPL, 0;
	setp.ne.s32 	%p618, %r477, %r478;
	st.local.u32 	[%rd68], %r1261;
	cvt.u32.u16 	%r25243, %rs22423;
	prmt.b32 	%r25244, %r25243, %r25245, 0x3340U;
	prmt.b32 	%r25246, %r25247, %r25248, 0x3340U;
	prmt.b32 	%r1276, %r25244, %r25246, 0x5410U;
	cvt.u32.u16 	%r25249, %rs22425;
	bfi.b32 	%r25250, %r25249, %r1276, 8, 8;
	cvt.u32.u16 	%r25251, %rs22426;
	bfi.b32 	%r25252, %r25251, %r25250, 16, 8;
	cvt.u32.u16 	%r25253, %rs22427;
	bfi.b32 	%r1278, %r25253, %r25252, 24, 8;
	cvt.u32.u16 	%r25254, %rs22431;
	cvt.u32.u16 	%r25255, %rs22430;
	prmt.b32 	%r25256, %r25255, %r25254, 0x3340U;
	cvt.u32.u16 	%r25257, %rs22429;
	cvt.u32.u16 	%r25258, %rs22428;
	prmt.b32 	%r25259, %r25258, %r25257, 0x3340U;
	prmt.b32 	%r25260, %r25259, %r25256, 0x5410U;
	prmt.b32 	%r25261, %r25251, %r25253, 0x3340U;
	prmt.b32 	%r25262, %r25243, %r25249, 0x3340U;
	prmt.b32 	%r25263, %r25262, %r25261, 0x5410U;
	st.local.v2.b32 	[%rd68+8], {%r25263, %r25260};
	cvt.u32.u16 	%r25264, %rs22432;
	prmt.b32 	%r25265, %r25264, %r25266, 0x3340U;
	prmt.b32 	%r1280, %r25265, %r25246, 0x5410U;
	cvt.u32.u16 	%r25267, %rs22433;
	bfi.b32 	%r1282, %r25267, %r1280, 8, 8;
	cvt.u32.u16 	%r25268, %rs22434;
	bfi.b32 	%r25269, %r25268, %r1282, 16, 8;
	cvt.u32.u16 	%r25270, %rs22435;
	bfi.b32 	%r1290, %r25270, %r25269, 24, 8;
	cvt.u32.u16 	%r25271, %rs22436;
	prmt.b32 	%r25272, %r25271, %r25273, 0x3340U;
	prmt.b32 	%r1285, %r25272, %r25246, 0x5410U;
	cvt.u32.u16 	%r25274, %rs22437;
	bfi.b32 	%r1287, %r25274, %r1285, 8, 8;
	cvt.u32.u16 	%r25275, %rs22438;
	bfi.b32 	%r1289, %r25275, %r1287, 16, 8;
	cvt.u32.u16 	%r25276, %rs22439;
	bfi.b32 	%r1291, %r25276, %r1289, 24, 8;
	prmt.b32 	%r25277, %r25275, %r25276, 0x3340U;
	prmt.b32 	%r25278, %r25271, %r25274, 0x3340U;
	prmt.b32 	%r25279, %r25278, %r25277, 0x5410U;
	prmt.b32 	%r25280, %r25268, %r25270, 0x3340U;
	prmt.b32 	%r25281, %r25264, %r25267, 0x3340U;
	prmt.b32 	%r25282, %r25281, %r25280, 0x5410U;
	st.local.v2.b32 	[%rd68+16], {%r25282, %r25279};
	cvt.u32.u16 	%r25283, %rs22440;
	prmt.b32 	%r25284, %r25283, %r25285, 0x3340U;
	prmt.b32 	%r1292, %r25284, %r25246, 0x5410U;
	cvt.u32.u16 	%r25286, %rs22441;
	bfi.b32 	%r1294, %r25286, %r1292, 8, 8;
	cvt.u32.u16 	%r25287, %rs22442;
	bfi.b32 	%r1296, %r25287, %r1294, 16, 8;
	cvt.u32.u16 	%r25288, %rs22443;
	bfi.b32 	%r1306, %r25288, %r1296, 24, 8;
	cvt.u32.u16 	%r25289, %rs22444;
	prmt.b32 	%r25290, %r25289, %r25291, 0x3340U;
	prmt.b32 	%r1301, %r25290, %r25246, 0x5410U;
	cvt.u32.u16 	%r25292, %rs22445;
	bfi.b32 	%r1303, %r25292, %r1301, 8, 8;
	cvt.u32.u16 	%r25293, %rs22446;
	bfi.b32 	%r1305, %r25293, %r1303, 16, 8;
	cvt.u32.u16 	%r25294, %rs22447;
	bfi.b32 	%r1307, %r25294, %r1305, 24, 8;
	prmt.b32 	%r25295, %r25293, %r25294, 0x3340U;
	prmt.b32 	%r25296, %r25289, %r25292, 0x3340U;
	prmt.b32 	%r25297, %r25296, %r25295, 0x5410U;
	prmt.b32 	%r25298, %r25287, %r25288, 0x3340U;
	prmt.b32 	%r25299, %r25283, %r25286, 0x3340U;
	prmt.b32 	%r25300, %r25299, %r25298, 0x5410U;
	st.local.v2.b32 	[%rd68+24], {%r25300, %r25297};
	cvt.u32.u16 	%r25301, %rs22448;
	prmt.b32 	%r25302, %r25301, %r25303, 0x3340U;
	prmt.b32 	%r1308, %r25302, %r25246, 0x5410U;
	cvt.u32.u16 	%r25304, %rs22449;
	bfi.b32 	%r1310, %r25304, %r1308, 8, 8;
	cvt.u32.u16 	%r25305, %rs22450;
	bfi.b32 	%r1312, %r25305, %r1310, 16, 8;
	cvt.u32.u16 	%r25306, %rs22451;
	bfi.b32 	%r1320, %r25306, %r1312, 24, 8;
	cvt.u32.u16 	%r25307, %rs22452;
	prmt.b32 	%r25308, %r25307, %r25309, 0x3340U;
	prmt.b32 	%r1315, %r25308, %r25246, 0x5410U;
	cvt.u32.u16 	%r25310, %rs22453;
	bfi.b32 	%r1317, %r25310, %r1315, 8, 8;
	cvt.u32.u16 	%r25311, %rs22454;
	bfi.b32 	%r1319, %r25311, %r1317, 16, 8;
	cvt.u32.u16 	%r25312, %rs22455;
	bfi.b32 	%r1321, %r25312, %r1319, 24, 8;
	prmt.b32 	%r25313, %r25311, %r25312, 0x3340U;
	prmt.b32 	%r25314, %r25307, %r25310, 0x3340U;
	prmt.b32 	%r25315, %r25314, %r25313, 0x5410U;
	prmt.b32 	%r25316, %r25305, %r25306, 0x3340U;
	prmt.b32 	%r25317, %r25301, %r25304, 0x3340U;
	prmt.b32 	%r25318, %r25317, %r25316, 0x5410U;
	st.local.v2.b32 	[%rd68+32], {%r25318, %r25315};
	cvt.u32.u16 	%r25319, %rs22456;
	prmt.b32 	%r25320, %r25319, %r25321, 0x3340U;
	prmt.b32 	%r1322, %r25320, %r25246, 0x5410U;
	cvt.u32.u16 	%r25322, %rs22457;
	bfi.b32 	%r1324, %r25322, %r1322, 8, 8;
	cvt.u32.u16 	%r25323, %rs22458;
	bfi.b32 	%r1326, %r25323, %r1324, 16, 8;
	cvt.u32.u16 	%r25324, %rs22459;
	bfi.b32 	%r1334, %r25324, %r1326, 24, 8;
	cvt.u32.u16 	%r25325, %rs22460;
	prmt.b32 	%r25326, %r25325, %r25327, 0x3340U;
	prmt.b32 	%r1331, %r25326, %r25246, 0x5410U;
	cvt.u32.u16 	%r25328, %rs22461;
	bfi.b32 	%r1333, %r25328, %r1331, 8, 8;
	cvt.u32.u16 	%r25329, %rs22462;
	bfi.b32 	%r1335, %r25329, %r1333, 16, 8;
	cvt.u32.u16 	%r25330, %rs22463;
	prmt.b32 	%r25331, %r25329, %r25330, 0x3340U;
	prmt.b32 	%r25332, %r25325, %r25328, 0x3340U;
	prmt.b32 	%r25333, %r25332, %r25331, 0x5410U;
	prmt.b32 	%r25334, %r25323, %r25324, 0x3340U;
	prmt.b32 	%r25335, %r25319, %r25322, 0x3340U;
	prmt.b32 	%r25336, %r25335, %r25334, 0x5410U;
	st.local.v2.b32 	[%rd68+40], {%r25336, %r25333};
	cvt.u32.u16 	%r25337, %rs22464;
	prmt.b32 	%r25338, %r25337, %r25339, 0x3340U;
	prmt.b32 	%r1336, %r25338, %r25246, 0x5410U;
	cvt.u32.u16 	%r25340, %rs22471;
	cvt.u32.u16 	%r25341, %rs22470;
	prmt.b32 	%r25342, %r25341, %r25340, 0x3340U;
	cvt.u32.u16 	%r25343, %rs22469;
	cvt.u32.u16 	%r25344, %rs22468;
	prmt.b32 	%r25345, %r25344, %r25343, 0x3340U;
	prmt.b32 	%r25346, %r25345, %r25342, 0x5410U;
	cvt.u32.u16 	%r25347, %rs22467;
	cvt.u32.u16 	%r25348, %rs22466;
	prmt.b32 	%r25349, %r25348, %r25347, 0x3340U;
	cvt.u32.u16 	%r25350, %rs22465;
	prmt.b32 	%r25351, %r25337, %r25350, 0x3340U;
	prmt.b32 	%r25352, %r25351, %r25349, 0x5410U;
	st.local.v2.b32 	[%rd68+48], {%r25352, %r25346};
	mov.b32 	%r1339, {%rs22472, %rs22473};
	st.local.v2.u8 	[%rd68+56], {%rs22472, %rs22473};
	st.local.u32 	[%rd68+60], %r33437;
	st.local.f64 	[%rd68+64], %fd480;
	st.local.u32 	[%rd108], %r33421;
	prmt.b32 	%r25354, %r25102, %r25355, 0x3340U;
	prmt.b32 	%r1340, %r25354, %r25246, 0x5410U;
	bfi.b32 	%r1342, %r25101, %r1340, 8, 8;
	bfi.b32 	%r1344, %r25099, %r1342, 16, 8;
	bfi.b32 	%r1354, %r25098, %r1344, 24, 8;
	prmt.b32 	%r25360, %r25095, %r25361, 0x3340U;
	prmt.b32 	%r1349, %r25360, %r25246, 0x5410U;
	bfi.b32 	%r1351, %r25094, %r1349, 8, 8;
	bfi.b32 	%r1353, %r25092, %r1351, 16, 8;
	bfi.b32 	%r1355, %r25091, %r1353, 24, 8;
	st.local.v2.b32 	[%rd108+8], {%r25104, %r25097};
	st.local.v4.b32 	[%rd108+16], {%r25118, %r25111, %r25132, %r25125};
	st.local.v4.b32 	[%rd108+32], {%r25146, %r25139, %r25160, %r25153};
	prmt.b32 	%r25428, %r25172, %r25429, 0x3340U;
	prmt.b32 	%r1356, %r25428, %r25246, 0x5410U;
	bfi.b32 	%r1358, %r25171, %r1356, 8, 8;
	bfi.b32 	%r1360, %r25169, %r1358, 16, 8;
	bfi.b32 	%r1370, %r25168, %r1360, 24, 8;
	prmt.b32 	%r25434, %r25165, %r25435, 0x3340U;
	prmt.b32 	%r1365, %r25434, %r25246, 0x5410U;
	bfi.b32 	%r1367, %r25164, %r1365, 8, 8;
	bfi.b32 	%r1369, %r25162, %r1367, 16, 8;
	bfi.b32 	%r1371, %r25161, %r1369, 24, 8;
	st.local.v2.b32 	[%rd108+48], {%r25174, %r25167};
	mov.b32 	{%rs17701, %rs17702}, %r1260;
	st.local.v2.u8 	[%rd108+56], {%rs17701, %rs17702};
	st.local.u32 	[%rd108+60], %r33420;
	st.local.f64 	[%rd108+64], %fd477;
	st.local.u32 	[%rd2690], %r1261;
	add.s64 	%rd181, %rd2690, 8;
	st.local.v2.b32 	[%rd2690+8], {%r25263, %r25260};
	st.local.v2.b32 	[%rd2690+16], {%r25282, %r25279};
	st.local.v2.b32 	[%rd2690+24], {%r25300, %r25297};
	st.local.v2.b32 	[%rd2690+32], {%r25318, %r25315};
	st.local.v2.b32 	[%rd2690+40], {%r25336, %r25333};
	st.local.v2.b32 	[%rd2690+48], {%r25352, %r25346};
	st.local.v2.u8 	[%rd2690+56], {%rs22472, %rs22473};
	st.local.u32 	[%rd2690+60], %r33437;
	st.local.f64 	[%rd2690+64], %fd480;
	@%p618 bra 	$L__BB1_670;
	mov.b16 	%rs17703, 0;
	st.local.u8 	[%rd66], %rs17703;
	add.s32 	%r25446, %r508, %r33437;
	st.local.u32 	[%rd66+52], %r25446;
	add.f64 	%fd382, %fd480, %fd47;
	st.local.f64 	[%rd66+56], %fd382;
	mov.b32 	%r33438, 0;
$L__BB1_661:
	mov.u32 	%r1372, %r33438;
	cvt.u64.u32 	%rd2691, %r1372;
	add.s64 	%rd2692, %rd66, %rd2691;
	ld.local.u8 	%rs17704, [%rd2692];
	setp.ne.s16 	%p619, %rs17704, 0;
	add.s32 	%r33438, %r1372, 1;
	@%p619 bra 	$L__BB1_661;
	and.b16  	%rs17705, %rs22423, 255;
	setp.eq.s16 	%p620, %rs17705, 0;
	mov.u32 	%r33440, %r1372;
	@%p620 bra 	$L__BB1_665;
	mov.b32 	%r33439, 0;
$L__BB1_664:
	add.s32 	%r25448, %r33439, %r1372;
	cvt.u64.u32 	%rd2693, %r25448;
	add.s64 	%rd2694, %rd66, %rd2693;
	st.local.u8 	[%rd2694], %rs22423;
	add.s32 	%r1375, %r33439, 1;
	add.s32 	%r33440, %r1375, %r1372;
	cvt.u64.u32 	%rd2695, %r33439;
	add.s64 	%rd2696, %rd181, %rd2695;
	ld.local.u8 	%rs22423, [%rd2696+1];
	setp.ne.s16 	%p621, %rs22423, 0;
	mov.u32 	%r33439, %r1375;
	@%p621 bra 	$L__BB1_664;
$L__BB1_665:
	cvt.u64.u32 	%rd2697, %r33440;
	add.s64 	%rd2698, %rd66, %rd2697;
	mov.b16 	%rs17706, 0;
	st.local.u8 	[%rd2698], %rs17706;
	mov.b32 	%r33441, 0;
$L__BB1_666:
	mov.u32 	%r1378, %r33441;
	cvt.u64.u32 	%rd2699, %r1378;
	add.s64 	%rd2700, %rd66, %rd2699;
	ld.local.u8 	%rs17707, [%rd2700];
	setp.ne.s16 	%p622, %rs17707, 0;
	add.s32 	%r33441, %r1378, 1;
	@%p622 bra 	$L__BB1_666;
	and.b16  	%rs17708, %rs22475, 255;
	setp.eq.s16 	%p623, %rs17708, 0;
	@%p623 bra 	$L__BB1_670;
	mov.b32 	%r33442, 0;
$L__BB1_669:
	add.s32 	%r25451, %r33442, %r1378;
	cvt.u64.u32 	%rd2701, %r25451;
	add.s64 	%rd2702, %rd66, %rd2701;
	st.local.u8 	[%rd2702], %rs22475;
	add.s32 	%r1381, %r33442, 1;
	cvt.u64.u32 	%rd2703, %r33442;
	add.s64 	%rd2704, %rd108, %rd2703;
	ld.local.u8 	%rs22475, [%rd2704+81];
	setp.ne.s16 	%p624, %rs22475, 0;
	mov.u32 	%r33442, %r1381;
	@%p624 bra 	$L__BB1_669;
$L__BB1_670:
	st.local.u32 	[%rd108+72], %r1261;
	st.local.v4.b32 	[%rd108+80], {%r25263, %r25260, %r25282, %r25279};
	st.local.v4.b32 	[%rd108+96], {%r25300, %r25297, %r25318, %r25315};
	st.local.v4.b32 	[%rd108+112], {%r25336, %r25333, %r25352, %r25346};
	mov.b32 	{%rs17709, %rs17710}, %r1339;
	st.local.v2.u8 	[%rd108+128], {%rs17709, %rs17710};
	st.local.u32 	[%rd108+132], %r33437;
	st.local.f64 	[%rd108+136], %fd480;
	ld.shared.u32 	%r1382, [_ZN6thrust24THRUST_300001_SM_1000_NS8cuda_cub4core6detail5shmemE+824];
	ld.shared.u32 	%r1383, [_ZN6thrust24THRUST_300001_SM_1000_NS8cuda_cub4core6detail5shmemE+680];
	setp.lt.s32 	%p625, %r1382, 257;
	@%p625 bra 	$L__BB1_681;
	setp.eq.s32 	%p628, %r33157, %r477;
	bar.sync 	0;
	@%p628 bra 	$L__BB1_673;
	sub.s32 	%r25620, %r33421, %r1383;
	mov.u32 	%r25621, _ZN6thrust24THRUST_300001_SM_1000_NS8cuda_cub4core6detail5shmemE;
	mad.lo.s32 	%r25622, %r25620, 72, %r25621;
	st.shared.u32 	[%r25622], %r33157;
	st.shared.v2.b32 	[%r25622+8], {%r1354, %r1355};
	st.shared.v2.b32 	[%r25622+16], {%r25118, %r25111};
	st.shared.v2.b32 	[%r25622+24], {%r25132, %r25125};
	st.shared.v2.b32 	[%r25622+32], {%r25146, %r25139};
	st.shared.v2.b32 	[%r25622+40], {%r25160, %r25153};
	st.shared.v2.b32 	[%r25622+48], {%r1370, %r1371};
	st.shared.v2.u8 	[%r25622+56], {%rs17701, %rs17702};
	st.shared.u32 	[%r25622+60], %r33420;
	st.shared.f64 	[%r25622+64], %fd477;
$L__BB1_673:
	setp.eq.s32 	%p629, %r477, %r478;
	@%p629 bra 	$L__BB1_675;
	sub.s32 	%r25679, %r1261, %r1383;
	mov.u32 	%r25680, _ZN6thrust24THRUST_300001_SM_1000_NS8cuda_cub4core6detail5shmemE;
	mad.lo.s32 	%r25681, %r25679, 72, %r25680;
	st.shared.u32 	[%r25681], %r477;
	st.shared.v2.b32 	[%r25681+8], {%r1278, %r25260};
	st.shared.v2.b32 	[%r25681+16], {%r1290, %r1291};
	st.shared.v2.b32 	[%r25681+24], {%r1306, %r1307};
	st.shared.v2.b32 	[%r25681+32], {%r1320, %r1321};
	bfe.u32 	%r25689, %r1335, 8, 8;
	bfe.u32 	%r25690, %r1335, 0, 8;
	bfe.u32 	%r25691, %r1335, 16, 8;
	prmt.b32 	%r25693, %r25691, %r25330, 0x3340U;
	prmt.b32 	%r25694, %r25690, %r25689, 0x3340U;
	prmt.b32 	%r25695, %r25694, %r25693, 0x5410U;
	st.shared.v2.b32 	[%r25681+40], {%r1334, %r25695};
	bfe.u32 	%r25696, %r1336, 0, 8;
	prmt.b32 	%r25708, %r25696, %r25350, 0x3340U;
	prmt.b32 	%r25709, %r25708, %r25349, 0x5410U;
	st.shared.v2.b32 	[%r25681+48], {%r25709, %r25346};
	st.shared.v2.u8 	[%r25681+56], {%rs17709, %rs17710};
	st.shared.u32 	[%r25681+60], %r33437;
	st.shared.f64 	[%r25681+64], %fd480;
$L__BB1_675:
	bar.sync 	0;
	setp.ge.s32 	%p630, %r33446, %r1382;
	@%p630 bra 	$L__BB1_1396;
	not.b32 	%r25710, %r33446;
	add.s32 	%r1385, %r1382, %r25710;
	and.b32  	%r25711, %r1385, 256;
	setp.ne.s32 	%p631, %r25711, 0;
	@%p631 bra 	$L__BB1_678;
	add.s32 	%r25712, %r33446, %r1383;
	mov.u32 	%r25713, _ZN6thrust24THRUST_300001_SM_1000_NS8cuda_cub4core6detail5shmemE;
	mad.lo.s32 	%r25714, %r33446, 72, %r25713;
	ld.shared.u32 	%r25715, [%r25714];
	ld.shared.v2.b32 	{%r25716, %r25717}, [%r25714+8];
	ld.shared.v2.b32 	{%r25718, %r25719}, [%r25714+16];
	ld.shared.v2.b32 	{%r25720, %r25721}, [%r25714+24];
	ld.shared.v2.b32 	{%r25722, %r25723}, [%r25714+32];
	ld.shared.v2.b32 	{%r25724, %r25725}, [%r25714+40];
	ld.shared.v2.b32 	{%r25726, %r25727}, [%r25714+48];
	ld.shared.v2.u8 	{%rs17719, %rs17720}, [%r25714+56];
	ld.shared.u32 	%r25728, [%r25714+60];
	ld.shared.f64 	%fd383, [%r25714+64];
	mul.wide.s32 	%rd2713, %r25712, 4;
	add.s64 	%rd2714, %rd131, %rd2713;
	st.global.u32 	[%rd2714], %r25715;
	mul.wide.s32 	%rd2715, %r25712, 64;
	add.s64 	%rd2716, %rd132, %rd2715;
	st.global.v2.b32 	[%rd2716], {%r25716, %r25717};
	st.global.v2.b32 	[%rd2716+8], {%r25718, %r25719};
	st.global.v2.b32 	[%rd2716+16], {%r25720, %r25721};
	st.global.v2.b32 	[%rd2716+24], {%r25722, %r25723};
	st.global.v2.b32 	[%rd2716+32], {%r25724, %r25725};
	st.global.v2.b32 	[%rd2716+40], {%r25726, %r25727};
	st.global.v2.u8 	[%rd2716+48], {%rs17719, %rs17720};
	st.global.u32 	[%rd2716+52], %r25728;
	st.global.f64 	[%rd2716+56], %fd383;
	add.s32 	%r33446, %r33446, 256;
$L__BB1_678:
	setp.lt.u32 	%p632, %r1385, 256;
	@%p632 bra 	$L__BB1_1396;
	mov.u32 	%r25729, _ZN6thrust24THRUST_300001_SM_1000_NS8cuda_cub4core6detail5shmemE;
	mad.lo.s32 	%r25730, %r33446, 72, %r25729;
	add.s32 	%r33445, %r25730, 18496;
	add.s64 	%rd182, %rd131, 1024;
	add.s32 	%r33444, %r33446, %r1383;
	add.s64 	%rd183, %rd132, 16384;
$L__BB1_680:
	mul.wide.s32 	%rd2717, %r33444, 4;
	add.s64 	%rd2718, %rd182, %rd2717;
	mul.wide.s32 	%rd2719, %r33444, 64;
	add.s64 	%rd2720, %rd183, %rd2719;
	ld.shared.u32 	%r25731, [%r33445+-18496];
	ld.shared.v2.b32 	{%r25732, %r25733}, [%r33445+-18488];
	ld.shared.v2.b32 	{%r25734, %r25735}, [%r33445+-18480];
	ld.shared.v2.b32 	{%r25736, %r25737}, [%r33445+-18472];
	ld.shared.v2.b32 	{%r25738, %r25739}, [%r33445+-18464];
	ld.shared.v2.b32 	{%r25740, %r25741}, [%r33445+-18456];
	ld.shared.v2.b32 	{%r25742, %r25743}, [%r33445+-18448];
	ld.shared.v2.u8 	{%rs17721, %rs17722}, [%r33445+-18440];
	ld.shared.u32 	%r25744, [%r33445+-18436];
	ld.shared.f64 	%fd384, [%r33445+-18432];
	st.global.u32 	[%rd2718+-1024], %r25731;
	st.global.v2.b32 	[%rd2720+-16384], {%r25732, %r25733};
	st.global.v2.b32 	[%rd2720+-16376], {%r25734, %r25735};
	st.global.v2.b32 	[%rd2720+-16368], {%r25736, %r25737};
	st.global.v2.b32 	[%rd2720+-16360], {%r25738, %r25739};
	st.global.v2.b32 	[%rd2720+-16352], {%r25740, %r25741};
	st.global.v2.b32 	[%rd2720+-16344], {%r25742, %r25743};
	st.global.v2.u8 	[%rd2720+-16336], {%rs17721, %rs17722};
	st.global.u32 	[%rd2720+-16332], %r25744;
	st.global.f64 	[%rd2720+-16328], %fd384;
	ld.shared.u32 	%r25745, [%r33445+-64];
	ld.shared.v2.b32 	{%r25746, %r25747}, [%r33445+-56];
	ld.shared.v2.b32 	{%r25748, %r25749}, [%r33445+-48];
	ld.shared.v2.b32 	{%r25750, %r25751}, [%r33445+-40];
	ld.shared.v2.b32 	{%r25752, %r25753}, [%r33445+-32];
	ld.shared.v2.b32 	{%r25754, %r25755}, [%r33445+-24];
	ld.shared.v2.b32 	{%r25756, %r25757}, [%r33445+-16];
	ld.shared.v2.u8 	{%rs17723, %rs17724}, [%r33445+-8];
	ld.shared.u32 	%r25758, [%r33445+-4];
	ld.shared.f64 	%fd385, [%r33445];
	st.global.u32 	[%rd2718], %r25745;
	st.global.v2.b32 	[%rd2720], {%r25746, %r25747};
	st.global.v2.b32 	[%rd2720+8], {%r25748, %r25749};
	st.global.v2.b32 	[%rd2720+16], {%r25750, %r25751};
	st.global.v2.b32 	[%rd2720+24], {%r25752, %r25753};
	st.global.v2.b32 	[%rd2720+32], {%r25754, %r25755};
	st.global.v2.b32 	[%rd2720+40], {%r25756, %r25757};
	st.global.v2.u8 	[%rd2720+48], {%rs17723, %rs17724};
	st.global.u32 	[%rd2720+52], %r25758;
	st.global.f64 	[%rd2720+56], %fd385;
	add.s32 	%r33446, %r33446, 512;
	add.s32 	%r33445, %r33445, 36864;
	add.s32 	%r33444, %r33444, 512;
	setp.lt.s32 	%p633, %r33446, %r1382;
	@%p633 bra 	$L__BB1_680;
	bra.uni 	$L__BB1_1396;
$L__BB1_681:
	setp.eq.s32 	%p626, %r33157, %r477;
	@%p626 bra 	$L__BB1_683;
	mul.wide.s32 	%rd2705, %r33421, 4;
	add.s64 	%rd2706, %rd131, %rd2705;
	st.global.u32 	[%rd2706], %r33157;
	mul.wide.s32 	%rd2707, %r33421, 64;
	add.s64 	%rd2708, %rd132, %rd2707;
	st.global.v2.b32 	[%rd2708], {%r1354, %r1355};
	st.global.v2.b32 	[%rd2708+8], {%r25118, %r25111};
	st.global.v2.b32 	[%rd2708+16], {%r25132, %r25125};
	st.global.v2.b32 	[%rd2708+24], {%r25146, %r25139};
	st.global.v2.b32 	[%rd2708+32], {%r25160, %r25153};
	st.global.v2.b32 	[%rd2708+40], {%r1370, %r1371};
	st.global.v2.u8 	[%rd2708+48], {%rs17701, %rs17702};
	st.global.u32 	[%rd2708+52], %r33420;
	st.global.f64 	[%rd2708+56], %fd477;
$L__BB1_683:
	setp.eq.s32 	%p627, %r477, %r478;
	@%p627 bra 	$L__BB1_1396;
	mul.wide.s32 	%rd2709, %r1261, 4;
	add.s64 	%rd2710, %rd131, %rd2709;
	st.global.u32 	[%rd2710], %r477;
	mul.wide.s32 	%rd2711, %r1261, 64;
	add.s64 	%rd2712, %rd132, %rd2711;
	st.global.v2.b32 	[%rd2712], {%r1278, %r25260};
	st.global.v2.b32 	[%rd2712+8], {%r1290, %r1291};
	st.global.v2.b32 	[%rd2712+16], {%r1306, %r1307};
	st.global.v2.b32 	[%rd2712+24], {%r1320, %r1321};
	bfe.u32 	%r25599, %r1335, 8, 8;
	bfe.u32 	%r25600, %r1335, 0, 8;
	bfe.u32 	%r25601, %r1335, 16, 8;
	prmt.b32 	%r25603, %r25601, %r25330, 0x3340U;
	prmt.b32 	%r25604, %r25600, %r25599, 0x3340U;
	prmt.b32 	%r25605, %r25604, %r25603, 0x5410U;
	st.global.v2.b32 	[%rd2712+32], {%r1334, %r25605};
	bfe.u32 	%r25606, %r1336, 0, 8;
	prmt.b32 	%r25618, %r25606, %r25350, 0x3340U;
	prmt.b32 	%r25619, %r25618, %r25349, 0x5410U;
	st.global.v2.b32 	[%rd2712+40], {%r25619, %r25346};
	st.global.v2.u8 	[%rd2712+48], {%rs17709, %rs17710};
	st.global.u32 	[%rd2712+52], %r33437;
	st.global.f64 	[%rd2712+56], %fd480;
	bra.uni 	$L__BB1_1396;
$L__BB1_685:
	setp.lt.s32 	%p5, %r3, 1;
	@%p5 bra 	$L__BB1_1396;
	setp.ne.s32 	%p6, %r1, 0;
	@%p6 bra 	$L__BB1_941;
	mov.b32 	%r12748, 0;
	st.local.u32 	[%rd64+60], %r12748;
	mov.b64 	%rd1460, 0;
	st.local.u64 	[%rd64+64], %rd1460;
	mov.b16 	%rs17106, 0;
	st.local.u8 	[%rd64+8], %rs17106;
	st.local.u32 	[%rd64+132], %r12748;
	st.local.u64 	[%rd64+136], %rd1460;
	st.local.u8 	[%rd64+80], %rs17106;
	mul.wide.u32 	%rd1461, %r2, 4;
	add.s64 	%rd1459, %rd129, %rd1461;
	// begin inline asm
	ld.global.nc.u32 %r33448, [%rd1459];
	// end inline asm
	mov.u32 	%r1397, %tid.x;
	and.b32  	%r12749, %r1397, 31;
	shl.b32 	%r1398, %r1397, 1;
	and.b32  	%r1399, %r1398, 1984;
	or.b32  	%r1400, %r1399, %r12749;
	setp.ge.u32 	%p273, %r1400, %r3;
	mov.u32 	%r33447, %r33448;
	@%p273 bra 	$L__BB1_689;
	mul.wide.u32 	%rd1463, %r1400, 4;
	add.s64 	%rd1462, %rd1459, %rd1463;
	// begin inline asm
	ld.global.nc.u32 %r33447, [%rd1462];
	// end inline asm
$L__BB1_689:
	add.s32 	%r1403, %r1400, 32;
	setp.ge.u32 	%p274, %r1403, %r3;
	@%p274 bra 	$L__BB1_691;
	shl.b32 	%r12752, %r1400, 2;
	cvt.u64.u32 	%rd1465, %r12752;
	add.s64 	%rd1466, %rd1459, %rd1465;
	add.s64 	%rd1464, %rd1466, 128;
	// begin inline asm
	ld.global.nc.u32 %r33448, [%rd1464];
	// end inline asm
$L__BB1_691:
	setp.ge.u32 	%p275, %r1400, %r3;
	// begin inline asm
	mov.u32 %r12753, %laneid;
	// end inline asm
	add.s32 	%r1407, %r12753, %r1399;
	shl.b32 	%r12754, %r1407, 2;
	mov.u32 	%r12755, _ZN6thrust24THRUST_300001_SM_1000_NS8cuda_cub4core6detail5shmemE;
	add.s32 	%r1408, %r12755, %r12754;
	st.shared.u32 	[%r1408], %r33447;
	st.shared.u32 	[%r1408+128], %r33448;
	bar.warp.sync 	-1;
	shl.b32 	%r12756, %r12753, 2;
	add.s32 	%r1409, %r1408, %r12756;
	ld.shared.v2.u32 	{%r1410, %r1411}, [%r1409];
	bar.sync 	0;
	mul.wide.u32 	%rd1483, %r2, 64;
	add.s64 	%rd1468, %rd130, %rd1483;
	// begin inline asm
	ld.global.nc.u64 %rd1467, [%rd1468];
	// end inline asm
	add.s64 	%rd1470, %rd1468, 8;
	// begin inline asm
	ld.global.nc.u64 %rd1469, [%rd1470];
	// end inline asm
	add.s64 	%rd1472, %rd1468, 16;
	// begin inline asm
	ld.global.nc.u64 %rd1471, [%rd1472];
	// end inline asm
	add.s64 	%rd1474, %rd1468, 24;
	// begin inline asm
	ld.global.nc.u64 %rd1473, [%rd1474];
	// end inline asm
	add.s64 	%rd1476, %rd1468, 32;
	// begin inline asm
	ld.global.nc.u64 %rd1475, [%rd1476];
	// end inline asm
	add.s64 	%rd1478, %rd1468, 40;
	// begin inline asm
	ld.global.nc.u64 %rd1477, [%rd1478];
	// end inline asm
	add.s64 	%rd1480, %rd1468, 48;
	// begin inline asm
	ld.global.nc.u64 %rd1479, [%rd1480];
	// end inline asm
	mov.b64 	{%r12757, %r33450}, %rd1479;
	add.s64 	%rd1482, %rd1468, 56;
	// begin inline asm
	ld.global.nc.u64 %rd3404, [%rd1482];
	// end inline asm
	shr.u64 	%rd1484, %rd1479, 8;
	cvt.u16.u64 	%rs22575, %rd1484;
	cvt.u16.u64 	%rs22574, %rd1479;
	shr.u64 	%rd1485, %rd1477, 56;
	cvt.u16.u64 	%rs22573, %rd1485;
	shr.u64 	%rd1486, %rd1477, 48;
	cvt.u16.u64 	%rs22572, %rd1486;
	shr.u64 	%rd1487, %rd1477, 40;
	cvt.u16.u64 	%rs22571, %rd1487;
	shr.u64 	%rd1488, %rd1477, 32;
	cvt.u16.u64 	%rs22570, %rd1488;
	shr.u64 	%rd1489, %rd1477, 24;
	cvt.u16.u64 	%rs22569, %rd1489;
	shr.u64 	%rd1490, %rd1477, 16;
	cvt.u16.u64 	%rs22568, %rd1490;
	shr.u64 	%rd1491, %rd1477, 8;
	cvt.u16.u64 	%rs22567, %rd1491;
	cvt.u16.u64 	%rs22566, %rd1477;
	shr.u64 	%rd1492, %rd1475, 56;
	cvt.u16.u64 	%rs22565, %rd1492;
	shr.u64 	%rd1493, %rd1475, 48;
	cvt.u16.u64 	%rs22564, %rd1493;
	shr.u64 	%rd1494, %rd1475, 40;
	cvt.u16.u64 	%rs22563, %rd1494;
	shr.u64 	%rd1495, %rd1475, 32;
	cvt.u16.u64 	%rs22562, %rd1495;
	shr.u64 	%rd1496, %rd1475, 24;
	cvt.u16.u64 	%rs22561, %rd1496;
	shr.u64 	%rd1497, %rd1475, 16;
	cvt.u16.u64 	%rs22560, %rd1497;
	shr.u64 	%rd1498, %rd1475, 8;
	cvt.u16.u64 	%rs22559, %rd1498;
	cvt.u16.u64 	%rs22558, %rd1475;
	shr.u64 	%rd1499, %rd1473, 56;
	cvt.u16.u64 	%rs22557, %rd1499;
	shr.u64 	%rd1500, %rd1473, 48;
	cvt.u16.u64 	%rs22556, %rd1500;
	shr.u64 	%rd1501, %rd1473, 40;
	cvt.u16.u64 	%rs22555, %rd1501;
	shr.u64 	%rd1502, %rd1473, 32;
	cvt.u16.u64 	%rs22554, %rd1502;
	shr.u64 	%rd1503, %rd1473, 24;
	cvt.u16.u64 	%rs22553, %rd1503;
	shr.u64 	%rd1504, %rd1473, 16;
	cvt.u16.u64 	%rs22552, %rd1504;
	shr.u64 	%rd1505, %rd1473, 8;
	cvt.u16.u64 	%rs22551, %rd1505;
	cvt.u16.u64 	%rs22550, %rd1473;
	shr.u64 	%rd1506, %rd1471, 56;
	cvt.u16.u64 	%rs22549, %rd1506;
	shr.u64 	%rd1507, %rd1471, 48;
	cvt.u16.u64 	%rs22548, %rd1507;
	shr.u64 	%rd1508, %rd1471, 40;
	cvt.u16.u64 	%rs22547, %rd1508;
	shr.u64 	%rd1509, %rd1471, 32;
	cvt.u16.u64 	%rs22546, %rd1509;
	shr.u64 	%rd1510, %rd1471, 24;
	cvt.u16.u64 	%rs22545, %rd1510;
	shr.u64 	%rd1511, %rd1471, 16;
	cvt.u16.u64 	%rs22544, %rd1511;
	shr.u64 	%rd1512, %rd1471, 8;
	cvt.u16.u64 	%rs22543, %rd1512;
	cvt.u16.u64 	%rs22542, %rd1471;
	shr.u64 	%rd1513, %rd1469, 56;
	cvt.u16.u64 	%rs22541, %rd1513;
	shr.u64 	%rd1514, %rd1469, 48;
	cvt.u16.u64 	%rs22540, %rd1514;
	shr.u64 	%rd1515, %rd1469, 40;
	cvt.u16.u64 	%rs22539, %rd1515;
	shr.u64 	%rd1516, %rd1469, 32;
	cvt.u16.u64 	%rs22538, %rd1516;
	shr.u64 	%rd1517, %rd1469, 24;
	cvt.u16.u64 	%rs22537, %rd1517;
	shr.u64 	%rd1518, %rd1469, 16;
	cvt.u16.u64 	%rs22536, %rd1518;
	shr.u64 	%rd1519, %rd1469, 8;
	cvt.u16.u64 	%rs22535, %rd1519;
	cvt.u16.u64 	%rs22534, %rd1469;
	shr.u64 	%rd1520, %rd1467, 56;
	cvt.u16.u64 	%rs22533, %rd1520;
	shr.u64 	%rd1521, %rd1467, 48;
	cvt.u16.u64 	%rs22532, %rd1521;
	shr.u64 	%rd1522, %rd1467, 40;
	cvt.u16.u64 	%rs22531, %rd1522;
	shr.u64 	%rd1523, %rd1467, 32;
	cvt.u16.u64 	%rs22530, %rd1523;
	shr.u64 	%rd1524, %rd1467, 24;
	cvt.u16.u64 	%rs22529, %rd1524;
	shr.u64 	%rd1525, %rd1467, 16;
	cvt.u16.u64 	%rs22528, %rd1525;
	shr.u64 	%rd1526, %rd1467, 8;
	cvt.u16.u64 	%rs22527, %rd1526;
	cvt.u16.u64 	%rs22526, %rd1467;
	mov.u16 	%rs22476, %rs22526;
	mov.u16 	%rs22477, %rs22527;
	mov.u16 	%rs22478, %rs22528;
	mov.u16 	%rs22479, %rs22529;
	mov.u16 	%rs22480, %rs22530;
	mov.u16 	%rs22481, %rs22531;
	mov.u16 	%rs22482, %rs22532;
	mov.u16 	%rs22483, %rs22533;
	mov.u16 	%rs22484, %rs22534;
	mov.u16 	%rs22485, %rs22535;
	mov.u16 	%rs22486, %rs22536;
	mov.u16 	%rs22487, %rs22537;
	mov.u16 	%rs22488, %rs22538;
	mov.u16 	%rs22489, %rs22539;
	mov.u16 	%rs22490, %rs22540;
	mov.u16 	%rs22491, %rs22541;
	mov.u16 	%rs22492, %rs22542;
	mov.u16 	%rs22493, %rs22543;
	mov.u16 	%rs22494, %rs22544;
	mov.u16 	%rs22495, %rs22545;
	mov.u16 	%rs22496, %rs22546;
	mov.u16 	%rs22497, %rs22547;
	mov.u16 	%rs22498, %rs22548;
	mov.u16 	%rs22499, %rs22549;
	mov.u16 	%rs22500, %rs22550;
	mov.u16 	%rs22501, %rs22551;
	mov.u16 	%rs22502, %rs22552;
	mov.u16 	%rs22503, %rs22553;
	mov.u16 	%rs22504, %rs22554;
	mov.u16 	%rs22505, %rs22555;
	mov.u16 	%rs22506, %rs22556;
	mov.u16 	%rs22507, %rs22557;
	mov.u16 	%rs22508, %rs22558;
	mov.u16 	%rs22509, %rs22559;
	mov.u16 	%rs22510, %rs22560;
	mov.u16 	%rs22511, %rs22561;
	mov.u16 	%rs22512, %rs22562;
	mov.u16 	%rs22513, %rs22563;
	mov.u16 	%rs22514, %rs22564;
	mov.u16 	%rs22515, %rs22565;
	mov.u16 	%rs22516, %rs22566;
	mov.u16 	%rs22517, %rs22567;
	mov.u16 	%rs22518, %rs22568;
	mov.u16 	%rs22519, %rs22569;
	mov.u16 	%rs22520, %rs22570;
	mov.u16 	%rs22521, %rs22571;
	mov.u16 	%rs22522, %rs22572;
	mov.u16 	%rs22523, %rs22573;
	mov.u16 	%rs22524, %rs22574;
	mov.u16 	%rs22525, %rs22575;
	mov.u32 	%r33449, %r33450;
	mov.u64 	%rd3403, %rd3404;
	@%p275 bra 	$L__BB1_693;
	mul.wide.u32 	%rd1543, %r1400, 64;
	add.s64 	%rd1528, %rd1468, %rd1543;
	// begin inline asm
	ld.global.nc.u64 %rd1527, [%rd1528];
	// end inline asm
	add.s64 	%rd1530, %rd1528, 8;
	// begin inline asm
	ld.global.nc.u64 %rd1529, [%rd1530];
	// end inline asm
	add.s64 	%rd1532, %rd1528, 16;
	// begin inline asm
	ld.global.nc.u64 %rd1531, [%rd1532];
	// end inline asm
	add.s64 	%rd1534, %rd1528, 24;
	// begin inline asm
	ld.global.nc.u64 %rd1533, [%rd1534];
	// end inline asm
	add.s64 	%rd1536, %rd1528, 32;
	// begin inline asm
	ld.global.nc.u64 %rd1535, [%rd1536];
	// end inline asm
	add.s64 	%rd1538, %rd1528, 40;
	// begin inline asm
	ld.global.nc.u64 %rd1537, [%rd1538];
	// end inline asm
	add.s64 	%rd1540, %rd1528, 48;
	// begin inline asm
	ld.global.nc.u64 %rd1539, [%rd1540];
	// end inline asm
	mov.b64 	{%r12758, %r33449}, %rd1539;
	add.s64 	%rd1542, %rd1528, 56;
	// begin inline asm
	ld.global.nc.u64 %rd3403, [%rd1542];
	// end inline asm
	cvt.u16.u64 	%rs22476, %rd1527;
	shr.u64 	%rd1544, %rd1527, 8;
	cvt.u16.u64 	%rs22477, %rd1544;
	shr.u64 	%rd1545, %rd1527, 16;
	cvt.u16.u64 	%rs22478, %rd1545;
	shr.u64 	%rd1546, %rd1527, 24;
	cvt.u16.u64 	%rs22479, %rd1546;
	shr.u64 	%rd1547, %rd1527, 32;
	cvt.u16.u64 	%rs22480, %rd1547;
	shr.u64 	%rd1548, %rd1527, 40;
	cvt.u16.u64 	%rs22481, %rd1548;
	shr.u64 	%rd1549, %rd1527, 48;
	cvt.u16.u64 	%rs22482, %rd1549;
	shr.u64 	%rd1550, %rd1527, 56;
	cvt.u16.u64 	%rs22483, %rd1550;
	cvt.u16.u64 	%rs22484, %rd1529;
	shr.u64 	%rd1551, %rd1529, 8;
	cvt.u16.u64 	%rs22485, %rd1551;
	shr.u64 	%rd1552, %rd1529, 16;
	cvt.u16.u64 	%rs22486, %rd1552;
	shr.u64 	%rd1553, %rd1529, 24;
	cvt.u16.u64 	%rs22487, %rd1553;
	shr.u64 	%rd1554, %rd1529, 32;
	cvt.u16.u64 	%rs22488, %rd1554;
	shr.u64 	%rd1555, %rd1529, 40;
	cvt.u16.u64 	%rs22489, %rd1555;
	shr.u64 	%rd1556, %rd1529, 48;
	cvt.u16.u64 	%rs22490, %rd1556;
	shr.u64 	%rd1557, %rd1529, 56;
	cvt.u16.u64 	%rs22491, %rd1557;
	cvt.u16.u64 	%rs22492, %rd1531;
	shr.u64 	%rd1558, %rd1531, 8;
	cvt.u16.u64 	%rs22493, %rd1558;
	shr.u64 	%rd1559, %rd1531, 16;
	cvt.u16.u64 	%rs22494, %rd1559;
	shr.u64 	%rd1560, %rd1531, 24;
	cvt.u16.u64 	%rs22495, %rd1560;
	shr.u64 	%rd1561, %rd1531, 32;
	cvt.u16.u64 	%rs22496, %rd1561;
	shr.u64 	%rd1562, %rd1531, 40;
	cvt.u16.u64 	%rs22497, %rd1562;
	shr.u64 	%rd1563, %rd1531, 48;
	cvt.u16.u64 	%rs22498, %rd1563;
	shr.u64 	%rd1564, %rd1531, 56;
	cvt.u16.u64 	%rs22499, %rd1564;
	cvt.u16.u64 	%rs22500, %rd1533;
	shr.u64 	%rd1565, %rd1533, 8;
	cvt.u16.u64 	%rs22501, %rd1565;
	shr.u64 	%rd1566, %rd1533, 16;
	cvt.u16.u64 	%rs22502, %rd1566;
	shr.u64 	%rd1567, %rd1533, 24;
	cvt.u16.u64 	%rs22503, %rd1567;
	shr.u64 	%rd1568, %rd1533, 32;
	cvt.u16.u64 	%rs22504, %rd1568;
	shr.u64 	%rd1569, %rd1533, 40;
	cvt.u16.u64 	%rs22505, %rd1569;
	shr.u64 	%rd1570, %rd1533, 48;
	cvt.u16.u64 	%rs22506, %rd1570;
	shr.u64 	%rd1571, %rd1533, 56;
	cvt.u16.u64 	%rs22507, %rd1571;
	cvt.u16.u64 	%rs22508, %rd1535;
	shr.u64 	%rd1572, %rd1535, 8;
	cvt.u16.u64 	%rs22509, %rd1572;
	shr.u64 	%rd1573, %rd1535, 16;
	cvt.u16.u64 	%rs22510, %rd1573;
	shr.u64 	%rd1574, %rd1535, 24;
	cvt.u16.u64 	%rs22511, %rd1574;
	shr.u64 	%rd1575, %rd1535, 32;
	cvt.u16.u64 	%rs22512, %rd1575;
	shr.u64 	%rd1576, %rd1535, 40;
	cvt.u16.u64 	%rs22513, %rd1576;
	shr.u64 	%rd1577, %rd1535, 48;
	cvt.u16.u64 	%rs22514, %rd1577;
	shr.u64 	%rd1578, %rd1535, 56;
	cvt.u16.u64 	%rs22515, %rd1578;
	cvt.u16.u64 	%rs22516, %rd1537;
	shr.u64 	%rd1579, %rd1537, 8;
	cvt.u16.u64 	%rs22517, %rd1579;
	shr.u64 	%rd1580, %rd1537, 16;
	cvt.u16.u64 	%rs22518, %rd1580;
	shr.u64 	%rd1581, %rd1537, 24;
	cvt.u16.u64 	%rs22519, %rd1581;
	shr.u64 	%rd1582, %rd1537, 32;
	cvt.u16.u64 	%rs22520, %rd1582;
	shr.u64 	%rd1583, %rd1537, 40;
	cvt.u16.u64 	%rs22521, %rd1583;
	shr.u64 	%rd1584, %rd1537, 48;
	cvt.u16.u64 	%rs22522, %rd1584;
	shr.u64 	%rd1585, %rd1537, 56;
	cvt.u16.u64 	%rs22523, %rd1585;
	cvt.u16.u64 	%rs22524, %rd1539;
	shr.u64 	%rd1586, %rd1539, 8;
	cvt.u16.u64 	%rs22525, %rd1586;
$L__BB1_693:
	setp.ge.u32 	%p276, %r1403, %r3;
	@%p276 bra 	$L__BB1_695;
	shl.b32 	%r12759, %r1400, 6;
	cvt.u64.u32 	%rd1603, %r12759;
	add.s64 	%rd1604, %rd1468, %rd1603;
	add.s64 	%rd1588, %rd1604, 2048;
	// begin inline asm
	ld.global.nc.u64 %rd1587, [%rd1588];
	// end inline asm
	add.s64 	%rd1590, %rd1604, 2056;
	// begin inline asm
	ld.global.nc.u64 %rd1589, [%rd1590];
	// end inline asm
	add.s64 	%rd1592, %rd1604, 2064;
	// begin inline asm
	ld.global.nc.u64 %rd1591, [%rd1592];
	// end inline asm
	add.s64 	%rd1594, %rd1604, 2072;
	// begin inline asm
	ld.global.nc.u64 %rd1593, [%rd1594];
	// end inline asm
	add.s64 	%rd1596, %rd1604, 2080;
	// begin inline asm
	ld.global.nc.u64 %rd1595, [%rd1596];
	// end inline asm
	add.s64 	%rd1598, %rd1604, 2088;
	// begin inline asm
	ld.global.nc.u64 %rd1597, [%rd1598];
	// end inline asm
	add.s64 	%rd1600, %rd1604, 2096;
	// begin inline asm
	ld.global.nc.u64 %rd1599, [%rd1600];
	// end inline asm
	mov.b64 	{%r12760, %r33450}, %rd1599;
	add.s64 	%rd1602, %rd1604, 2104;
	// begin inline asm
	ld.global.nc.u64 %rd3404, [%rd1602];
	// end inline asm
	cvt.u16.u64 	%rs22526, %rd1587;
	shr.u64 	%rd1605, %rd1587, 8;
	cvt.u16.u64 	%rs22527, %rd1605;
	shr.u64 	%rd1606, %rd1587, 16;
	cvt.u16.u64 	%rs22528, %rd1606;
	shr.u64 	%rd1607, %rd1587, 24;
	cvt.u16.u64 	%rs22529, %rd1607;
	shr.u64 	%rd1608, %rd1587, 32;
	cvt.u16.u64 	%rs22530, %rd1608;
	shr.u64 	%rd1609, %rd1587, 40;
	cvt.u16.u64 	%rs22531, %rd1609;
	shr.u64 	%rd1610, %rd1587, 48;
	cvt.u16.u64 	%rs22532, %rd1610;
	shr.u64 	%rd1611, %rd1587, 56;
	cvt.u16.u64 	%rs22533, %rd1611;
	cvt.u16.u64 	%rs22534, %rd1589;
	shr.u64 	%rd1612, %rd1589, 8;
	cvt.u16.u64 	%rs22535, %rd1612;
	shr.u64 	%rd1613, %rd1589, 16;
	cvt.u16.u64 	%rs22536, %rd1613;
	shr.u64 	%rd1614, %rd1589, 24;
	cvt.u16.u64 	%rs22537, %rd1614;
	shr.u64 	%rd1615, %rd1589, 32;
	cvt.u16.u64 	%rs22538, %rd1615;
	shr.u64 	%rd1616, %rd1589, 40;
	cvt.u16.u64 	%rs22539, %rd1616;
	shr.u64 	%rd1617, %rd1589, 48;
	cvt.u16.u64 	%rs22540, %rd1617;
	shr.u64 	%rd1618, %rd1589, 56;
	cvt.u16.u64 	%rs22541, %rd1618;
	cvt.u16.u64 	%rs22542, %rd1591;
	shr.u64 	%rd1619, %rd1591, 8;
	cvt.u16.u64 	%rs22543, %rd1619;
	shr.u64 	%rd1620, %rd1591, 16;
	cvt.u16.u64 	%rs22544, %rd1620;
	shr.u64 	%rd1621, %rd1591, 24;
	cvt.u16.u64 	%rs22545, %rd1621;
	shr.u64 	%rd1622, %rd1591, 32;
	cvt.u16.u64 	%rs22546, %rd1622;
	shr.u64 	%rd1623, %rd1591, 40;
	cvt.u16.u64 	%rs22547, %rd1623;
	shr.u64 	%rd1624, %rd1591, 48;
	cvt.u16.u64 	%rs22548, %rd1624;
	shr.u64 	%rd1625, %rd1591, 56;
	cvt.u16.u64 	%rs22549, %rd1625;
	cvt.u16.u64 	%rs22550, %rd1593;
	shr.u64 	%rd1626, %rd1593, 8;
	cvt.u16.u64 	%rs22551, %rd1626;
	shr.u64 	%rd1627, %rd1593, 16;
	cvt.u16.u64 	%rs22552, %rd1627;
	shr.u64 	%rd1628, %rd1593, 24;
	cvt.u16.u64 	%rs22553, %rd1628;
	shr.u64 	%rd1629, %rd1593, 32;
	cvt.u16.u64 	%rs22554, %rd1629;
	shr.u64 	%rd1630, %rd1593, 40;
	cvt.u16.u64 	%rs22555, %rd1630;
	shr.u64 	%rd1631, %rd1593, 48;
	cvt.u16.u64 	%rs22556, %rd1631;
	shr.u64 	%rd1632, %rd1593, 56;
	cvt.u16.u64 	%rs22557, %rd1632;
	cvt.u16.u64 	%rs22558, %rd1595;
	shr.u64 	%rd1633, %rd1595, 8;
	cvt.u16.u64 	%rs22559, %rd1633;
	shr.u64 	%rd1634, %rd1595, 16;
	cvt.u16.u64 	%rs22560, %rd1634;
	shr.u64 	%rd1635, %rd1595, 24;
	cvt.u16.u64 	%rs22561, %rd1635;
	shr.u64 	%rd1636, %rd1595, 32;
	cvt.u16.u64 	%rs22562, %rd1636;
	shr.u64 	%rd1637, %rd1595, 40;
	cvt.u16.u64 	%rs22563, %rd1637;
	shr.u64 	%rd1638, %rd1595, 48;
	cvt.u16.u64 	%rs22564, %rd1638;
	shr.u64 	%rd1639, %rd1595, 56;
	cvt.u16.u64 	%rs22565, %rd1639;
	cvt.u16.u64 	%rs22566, %rd1597;
	shr.u64 	%rd1640, %rd1597, 8;
	cvt.u16.u64 	%rs22567, %rd1640;
	shr.u64 	%rd1641, %rd1597, 16;
	cvt.u16.u64 	%rs22568, %rd1641;
	shr.u64 	%rd1642, %rd1597, 24;
	cvt.u16.u64 	%rs22569, %rd1642;
	shr.u64 	%rd1643, %rd1597, 32;
	cvt.u16.u64 	%rs22570, %rd1643;
	shr.u64 	%rd1644, %rd1597, 40;
	cvt.u16.u64 	%rs22571, %rd1644;
	shr.u64 	%rd1645, %rd1597, 48;
	cvt.u16.u64 	%rs22572, %rd1645;
	shr.u64 	%rd1646, %rd1597, 56;
	cvt.u16.u64 	%rs22573, %rd1646;
	cvt.u16.u64 	%rs22574, %rd1599;
	shr.u64 	%rd1647, %rd1599, 8;
	cvt.u16.u64 	%rs22575, %rd1647;
$L__BB1_695:
	mad.lo.s32 	%r12763, %r1407, 60, %r1408;
	cvt.u32.u16 	%r12764, %rs22491;
	cvt.u32.u16 	%r12765, %rs22490;
	prmt.b32 	%r12766, %r12765, %r12764, 0x3340U;
	cvt.u32.u16 	%r12767, %rs22489;
	cvt.u32.u16 	%r12768, %rs22488;
	prmt.b32 	%r12769, %r12768, %r12767, 0x3340U;
	prmt.b32 	%r12770, %r12769, %r12766, 0x5410U;
	cvt.u32.u16 	%r12771, %rs22487;
	cvt.u32.u16 	%r12772, %rs22486;
	prmt.b32 	%r12773, %r12772, %r12771, 0x3340U;
	cvt.u32.u16 	%r12774, %rs22485;
	cvt.u32.u16 	%r12775, %rs22484;
	prmt.b32 	%r12776, %r12775, %r12774, 0x3340U;
	prmt.b32 	%r12777, %r12776, %r12773, 0x5410U;
	cvt.u32.u16 	%r12778, %rs22483;
	cvt.u32.u16 	%r12779, %rs22482;
	prmt.b32 	%r12780, %r12779, %r12778, 0x3340U;
	cvt.u32.u16 	%r12781, %rs22481;
	cvt.u32.u16 	%r12782, %rs22480;
	prmt.b32 	%r12783, %r12782, %r12781, 0x3340U;
	prmt.b32 	%r12784, %r12783, %r12780, 0x5410U;
	cvt.u32.u16 	%r12785, %rs22479;
	cvt.u32.u16 	%r12786, %rs22478;
	prmt.b32 	%r12787, %r12786, %r12785, 0x3340U;
	cvt.u32.u16 	%r12788, %rs22477;
	cvt.u32.u16 	%r12789, %rs22476;
	prmt.b32 	%r12790, %r12789, %r12788, 0x3340U;
	prmt.b32 	%r12791, %r12790, %r12787, 0x5410U;
	st.shared.v4.b32 	[%r12763], {%r12791, %r12784, %r12777, %r12770};
	cvt.u32.u16 	%r12792, %rs22507;
	cvt.u32.u16 	%r12793, %rs22506;
	prmt.b32 	%r12794, %r12793, %r12792, 0x3340U;
	cvt.u32.u16 	%r12795, %rs22505;
	cvt.u32.u16 	%r12796, %rs22504;
	prmt.b32 	%r12797, %r12796, %r12795, 0x3340U;
	prmt.b32 	%r12798, %r12797, %r12794, 0x5410U;
	cvt.u32.u16 	%r12799, %rs22503;
	cvt.u32.u16 	%r12800, %rs22502;
	prmt.b32 	%r12801, %r12800, %r12799, 0x3340U;
	cvt.u32.u16 	%r12802, %rs22501;
	cvt.u32.u16 	%r12803, %rs22500;
	prmt.b32 	%r12804, %r12803, %r12802, 0x3340U;
	prmt.b32 	%r12805, %r12804, %r12801, 0x5410U;
	cvt.u32.u16 	%r12806, %rs22499;
	cvt.u32.u16 	%r12807, %rs22498;
	prmt.b32 	%r12808, %r12807, %r12806, 0x3340U;
	cvt.u32.u16 	%r12809, %rs22497;
	cvt.u32.u16 	%r12810, %rs22496;
	prmt.b32 	%r12811, %r12810, %r12809, 0x3340U;
	prmt.b32 	%r12812, %r12811, %r12808, 0x5410U;
	cvt.u32.u16 	%r12813, %rs22495;
	cvt.u32.u16 	%r12814, %rs22494;
	prmt.b32 	%r12815, %r12814, %r12813, 0x3340U;
	cvt.u32.u16 	%r12816, %rs22493;
	cvt.u32.u16 	%r12817, %rs22492;
	prmt.b32 	%r12818, %r12817, %r12816, 0x3340U;
	prmt.b32 	%r12819, %r12818, %r12815, 0x5410U;
	st.shared.v4.b32 	[%r12763+16], {%r12819, %r12812, %r12805, %r12798};
	cvt.u32.u16 	%r12820, %rs22523;
	cvt.u32.u16 	%r12821, %rs22522;
	prmt.b32 	%r12822, %r12821, %r12820, 0x3340U;
	cvt.u32.u16 	%r12823, %rs22521;
	cvt.u32.u16 	%r12824, %rs22520;
	prmt.b32 	%r12825, %r12824, %r12823, 0x3340U;
	prmt.b32 	%r12826, %r12825, %r12822, 0x5410U;
	cvt.u32.u16 	%r12827, %rs22519;
	cvt.u32.u16 	%r12828, %rs22518;
	prmt.b32 	%r12829, %r12828, %r12827, 0x3340U;
	cvt.u32.u16 	%r12830, %rs22517;
	cvt.u32.u16 	%r12831, %rs22516;
	prmt.b32 	%r12832, %r12831, %r12830, 0x3340U;
	prmt.b32 	%r12833, %r12832, %r12829, 0x5410U;
	cvt.u32.u16 	%r12834, %rs22515;
	cvt.u32.u16 	%r12835, %rs22514;
	prmt.b32 	%r12836, %r12835, %r12834, 0x3340U;
	cvt.u32.u16 	%r12837, %rs22513;
	cvt.u32.u16 	%r12838, %rs22512;
	prmt.b32 	%r12839, %r12838, %r12837, 0x3340U;
	prmt.b32 	%r12840, %r12839, %r12836, 0x5410U;
	cvt.u32.u16 	%r12841, %rs22511;
	cvt.u32.u16 	%r12842, %rs22510;
	prmt.b32 	%r12843, %r12842, %r12841, 0x3340U;
	cvt.u32.u16 	%r12844, %rs22509;
	cvt.u32.u16 	%r12845, %rs22508;
	prmt.b32 	%r12846, %r12845, %r12844, 0x3340U;
	prmt.b32 	%r12847, %r12846, %r12843, 0x5410U;
	st.shared.v4.b32 	[%r12763+32], {%r12847, %r12840, %r12833, %r12826};
	st.shared.v2.u8 	[%r12763+48], {%rs22524, %rs22525};
	st.shared.u32 	[%r12763+52], %r33449;
	st.shared.u64 	[%r12763+56], %rd3403;
	cvt.u32.u16 	%r12848, %rs22541;
	cvt.u32.u16 	%r12849, %rs22540;
	prmt.b32 	%r12850, %r12849, %r12848, 0x3340U;
	cvt.u32.u16 	%r12851, %rs22539;
	cvt.u32.u16 	%r12852, %rs22538;
	prmt.b32 	%r12853, %r12852, %r12851, 0x3340U;
	prmt.b32 	%r12854, %r12853, %r12850, 0x5410U;
	cvt.u32.u16 	%r12855, %rs22537;
	cvt.u32.u16 	%r12856, %rs22536;
	prmt.b32 	%r12857, %r12856, %r12855, 0x3340U;
	cvt.u32.u16 	%r12858, %rs22535;
	cvt.u32.u16 	%r12859, %rs22534;
	prmt.b32 	%r12860, %r12859, %r12858, 0x3340U;
	prmt.b32 	%r12861, %r12860, %r12857, 0x5410U;
	cvt.u32.u16 	%r12862, %rs22533;
	cvt.u32.u16 	%r12863, %rs22532;
	prmt.b32 	%r12864, %r12863, %r12862, 0x3340U;
	cvt.u32.u16 	%r12865, %rs22531;
	cvt.u32.u16 	%r12866, %rs22530;
	prmt.b32 	%r12867, %r12866, %r12865, 0x3340U;
	prmt.b32 	%r12868, %r12867, %r12864, 0x5410U;
	cvt.u32.u16 	%r12869, %rs22529;
	cvt.u32.u16 	%r12870, %rs22528;
	prmt.b32 	%r12871, %r12870, %r12869, 0x3340U;
	cvt.u32.u16 	%r12872, %rs22527;
	cvt.u32.u16 	%r12873, %rs22526;
	prmt.b32 	%r12874, %r12873, %r12872, 0x3340U;
	prmt.b32 	%r12875, %r12874, %r12871, 0x5410U;
	st.shared.v4.b32 	[%r12763+2048], {%r12875, %r12868, %r12861, %r12854};
	cvt.u32.u16 	%r12876, %rs22557;
	cvt.u32.u16 	%r12877, %rs22556;
	prmt.b32 	%r12878, %r12877, %r12876, 0x3340U;
	cvt.u32.u16 	%r12879, %rs22555;
	cvt.u32.u16 	%r12880, %rs22554;
	prmt.b32 	%r12881, %r12880, %r12879, 0x3340U;
	prmt.b32 	%r12882, %r12881, %r12878, 0x5410U;
	cvt.u32.u16 	%r12883, %rs22553;
	cvt.u32.u16 	%r12884, %rs22552;
	prmt.b32 	%r12885, %r12884, %r12883, 0x3340U;
	cvt.u32.u16 	%r12886, %rs22551;
	cvt.u32.u16 	%r12887, %rs22550;
	prmt.b32 	%r12888, %r12887, %r12886, 0x3340U;
	prmt.b32 	%r12889, %r12888, %r12885, 0x5410U;
	cvt.u32.u16 	%r12890, %rs22549;
	cvt.u32.u16 	%r12891, %rs22548;
	prmt.b32 	%r12892, %r12891, %r12890, 0x3340U;
	cvt.u32.u16 	%r12893, %rs22547;
	cvt.u32.u16 	%r12894, %rs22546;
	prmt.b32 	%r12895, %r12894, %r12893, 0x3340U;
	prmt.b32 	%r12896, %r12895, %r12892, 0x5410U;
	cvt.u32.u16 	%r12897, %rs22545;
	cvt.u32.u16 	%r12898, %rs22544;
	prmt.b32 	%r12899, %r12898, %r12897, 0x3340U;
	cvt.u32.u16 	%r12900, %rs22543;
	cvt.u32.u16 	%r12901, %rs22542;
	prmt.b32 	%r12902, %r12901, %r12900, 0x3340U;
	prmt.b32 	%r12903, %r12902, %r12899, 0x5410U;
	st.shared.v4.b32 	[%r12763+2064], {%r12903, %r12896, %r12889, %r12882};
	cvt.u32.u16 	%r12904, %rs22573;
	cvt.u32.u16 	%r12905, %rs22572;
	prmt.b32 	%r12906, %r12905, %r12904, 0x3340U;
	cvt.u32.u16 	%r12907, %rs22571;
	cvt.u32.u16 	%r12908, %rs22570;
	prmt.b32 	%r12909, %r12908, %r12907, 0x3340U;
	prmt.b32 	%r12910, %r12909, %r12906, 0x5410U;
	cvt.u32.u16 	%r12911, %rs22569;
	cvt.u32.u16 	%r12912, %rs22568;
	prmt.b32 	%r12913, %r12912, %r12911, 0x3340U;
	cvt.u32.u16 	%r12914, %rs22567;
	cvt.u32.u16 	%r12915, %rs22566;
	prmt.b32 	%r12916, %r12915, %r12914, 0x3340U;
	prmt.b32 	%r12917, %r12916, %r12913, 0x5410U;
	cvt.u32.u16 	%r12918, %rs22565;
	cvt.u32.u16 	%r12919, %rs22564;
	prmt.b32 	%r12920, %r12919, %r12918, 0x3340U;
	cvt.u32.u16 	%r12921, %rs22563;
	cvt.u32.u16 	%r12922, %rs22562;
	prmt.b32 	%r12923, %r12922, %r12921, 0x3340U;
	prmt.b32 	%r12924, %r12923, %r12920, 0x5410U;
	cvt.u32.u16 	%r12925, %rs22561;
	cvt.u32.u16 	%r12926, %rs22560;
	prmt.b32 	%r12927, %r12926, %r12925, 0x3340U;
	cvt.u32.u16 	%r12928, %rs22559;
	cvt.u32.u16 	%r12929, %rs22558;
	prmt.b32 	%r12930, %r12929, %r12928, 0x3340U;
	prmt.b32 	%r12931, %r12930, %r12927, 0x5410U;
	st.shared.v4.b32 	[%r12763+2080], {%r12931, %r12924, %r12917, %r12910};
	st.shared.v2.u8 	[%r12763+2096], {%rs22574, %rs22575};
	st.shared.u32 	[%r12763+2100], %r33450;
	st.shared.u64 	[%r12763+2104], %rd3404;
	bar.warp.sync 	-1;
	add.s32 	%r12932, %r1407, %r12753;
	mad.lo.s32 	%r12933, %r12932, 60, %r1409;
	ld.shared.v4.b32 	{%r1417, %r1418, %r1419, %r1420}, [%r12933];
	bfe.u32 	%r12934, %r1417, 0, 8;
	cvt.u16.u32 	%rs23956, %r12934;
	bfe.u32 	%r12935, %r1417, 8, 8;
	cvt.u16.u32 	%rs23957, %r12935;
	bfe.u32 	%r12936, %r1417, 16, 8;
	cvt.u16.u32 	%rs23958, %r12936;
	bfe.u32 	%r12937, %r1417, 24, 8;
	cvt.u16.u32 	%rs23959, %r12937;
	bfe.u32 	%r12938, %r1418, 0, 8;
	cvt.u16.u32 	%rs23960, %r12938;
	bfe.u32 	%r12939, %r1418, 8, 8;
	cvt.u16.u32 	%rs23961, %r12939;
	bfe.u32 	%r12940, %r1418, 16, 8;
	cvt.u16.u32 	%rs23962, %r12940;
	bfe.u32 	%r12941, %r1418, 24, 8;
	cvt.u16.u32 	%rs23963, %r12941;
	bfe.u32 	%r12942, %r1419, 0, 8;
	cvt.u16.u32 	%rs23964, %r12942;
	bfe.u32 	%r12943, %r1419, 8, 8;
	cvt.u16.u32 	%rs23965, %r12943;
	bfe.u32 	%r12944, %r1419, 16, 8;
	cvt.u16.u32 	%rs23966, %r12944;
	bfe.u32 	%r12945, %r1419, 24, 8;
	cvt.u16.u32 	%rs23967, %r12945;
	bfe.u32 	%r12946, %r1420, 0, 8;
	cvt.u16.u32 	%rs23968, %r12946;
	bfe.u32 	%r12947, %r1420, 8, 8;
	cvt.u16.u32 	%rs23969, %r12947;
	bfe.u32 	%r12948, %r1420, 16, 8;
	cvt.u16.u32 	%rs23970, %r12948;
	bfe.u32 	%r12949, %r1420, 24, 8;
	cvt.u16.u32 	%rs23971, %r12949;
	ld.shared.v4.b32 	{%r1421, %r1422, %r1423, %r1424}, [%r12933+16];
	bfe.u32 	%r12950, %r1421, 0, 8;
	cvt.u16.u32 	%rs23972, %r12950;
	bfe.u32 	%r12951, %r1421, 8, 8;
	cvt.u16.u32 	%rs23973, %r12951;
	bfe.u32 	%r12952, %r1421, 16, 8;
	cvt.u16.u32 	%rs23974, %r12952;
	bfe.u32 	%r12953, %r1421, 24, 8;
	cvt.u16.u32 	%rs23975, %r12953;
	bfe.u32 	%r12954, %r1422, 0, 8;
	cvt.u16.u32 	%rs23976, %r12954;
	bfe.u32 	%r12955, %r1422, 8, 8;
	cvt.u16.u32 	%rs23977, %r12955;
	bfe.u32 	%r12956, %r1422, 16, 8;
	cvt.u16.u32 	%rs23978, %r12956;
	bfe.u32 	%r12957, %r1422, 24, 8;
	cvt.u16.u32 	%rs23979, %r12957;
	bfe.u32 	%r12958, %r1423, 0, 8;
	cvt.u16.u32 	%rs23980, %r12958;
	bfe.u32 	%r12959, %r1423, 8, 8;
	cvt.u16.u32 	%rs23981, %r12959;
	bfe.u32 	%r12960, %r1423, 16, 8;
	cvt.u16.u32 	%rs23982, %r12960;
	bfe.u32 	%r12961, %r1423, 24, 8;
	cvt.u16.u32 	%rs23983, %r12961;
	bfe.u32 	%r12962, %r1424, 0, 8;
	cvt.u16.u32 	%rs23984, %r12962;
	bfe.u32 	%r12963, %r1424, 8, 8;
	cvt.u16.u32 	%rs23985, %r12963;
	bfe.u32 	%r12964, %r1424, 16, 8;
	cvt.u16.u32 	%rs23986, %r12964;
	bfe.u32 	%r12965, %r1424, 24, 8;
	cvt.u16.u32 	%rs23987, %r12965;
	ld.shared.v4.b32 	{%r1425, %r1426, %r1427, %r1428}, [%r12933+32];
	bfe.u32 	%r12966, %r1425, 0, 8;
	cvt.u16.u32 	%rs23988, %r12966;
	bfe.u32 	%r12967, %r1425, 8, 8;
	cvt.u16.u32 	%rs23989, %r12967;
	bfe.u32 	%r12968, %r1425, 16, 8;
	cvt.u16.u32 	%rs23990, %r12968;
	bfe.u32 	%r12969, %r1425, 24, 8;
	cvt.u16.u32 	%rs23991, %r12969;
	bfe.u32 	%r12970, %r1426, 0, 8;
	cvt.u16.u32 	%rs23992, %r12970;
	bfe.u32 	%r12971, %r1426, 8, 8;
	cvt.u16.u32 	%rs23993, %r12971;
	bfe.u32 	%r12972, %r1426, 16, 8;
	cvt.u16.u32 	%rs23994, %r12972;
	bfe.u32 	%r12973, %r1426, 24, 8;
	cvt.u16.u32 	%rs23995, %r12973;
	bfe.u32 	%r12974, %r1427, 0, 8;
	cvt.u16.u32 	%rs23996, %r12974;
	bfe.u32 	%r12975, %r1427, 8, 8;
	cvt.u16.u32 	%rs23997, %r12975;
	bfe.u32 	%r12976, %r1427, 16, 8;
	cvt.u16.u32 	%rs23998, %r12976;
	bfe.u32 	%r12977, %r1427, 24, 8;
	cvt.u16.u32 	%rs23999, %r12977;
	bfe.u32 	%r12978, %r1428, 0, 8;
	cvt.u16.u32 	%rs24000, %r12978;
	bfe.u32 	%r12979, %r1428, 8, 8;
	cvt.u16.u32 	%rs24001, %r12979;
	bfe.u32 	%r12980, %r1428, 16, 8;
	cvt.u16.u32 	%rs24002, %r12980;
	bfe.u32 	%r12981, %r1428, 24, 8;
	cvt.u16.u32 	%rs24003, %r12981;
	ld.shared.v2.u8 	{%rs24004, %rs24005}, [%r12933+48];
	mov.b32 	%r1429, {%rs24004, %rs24005};
	ld.shared.u32 	%r33604, [%r12933+52];
	ld.shared.f64 	%fd499, [%r12933+56];
	ld.shared.v4.b32 	{%r1431, %r1432, %r1433, %r1434}, [%r12933+64];
	bfe.u32 	%r12982, %r1431, 0, 8;
	cvt.u16.u32 	%rs24057, %r12982;
	bfe.u32 	%r12983, %r1431, 8, 8;
	cvt.u16.u32 	%rs24059, %r12983;
	bfe.u32 	%r12984, %r1431, 16, 8;
	cvt.u16.u32 	%rs24060, %r12984;
	bfe.u32 	%r12985, %r1431, 24, 8;
	cvt.u16.u32 	%rs24061, %r12985;
	bfe.u32 	%r12986, %r1432, 0, 8;
	cvt.u16.u32 	%rs24062, %r12986;
	bfe.u32 	%r12987, %r1432, 8, 8;
	cvt.u16.u32 	%rs24063, %r12987;
	bfe.u32 	%r12988, %r1432, 16, 8;
	cvt.u16.u32 	%rs24064, %r12988;
	bfe.u32 	%r12989, %r1432, 24, 8;
	cvt.u16.u32 	%rs24065, %r12989;
	bfe.u32 	%r12990, %r1433, 0, 8;
	cvt.u16.u32 	%rs24066, %r12990;
	bfe.u32 	%r12991, %r1433, 8, 8;
	cvt.u16.u32 	%rs24067, %r12991;
	bfe.u32 	%r12992, %r1433, 16, 8;
	cvt.u16.u32 	%rs24068, %r12992;
	bfe.u32 	%r12993, %r1433, 24, 8;
	cvt.u16.u32 	%rs24069, %r12993;
	bfe.u32 	%r12994, %r1434, 0, 8;
	cvt.u16.u32 	%rs24070, %r12994;
	bfe.u32 	%r12995, %r1434, 8, 8;
	cvt.u16.u32 	%rs24071, %r12995;
	bfe.u32 	%r12996, %r1434, 16, 8;
	cvt.u16.u32 	%rs24072, %r12996;
	bfe.u32 	%r12997, %r1434, 24, 8;
	cvt.u16.u32 	%rs24073, %r12997;
	ld.shared.v4.b32 	{%r1435, %r1436, %r1437, %r1438}, [%r12933+80];
	bfe.u32 	%r12998, %r1435, 0, 8;
	cvt.u16.u32 	%rs24074, %r12998;
	bfe.u32 	%r12999, %r1435, 8, 8;
	cvt.u16.u32 	%rs24075, %r12999;
	bfe.u32 	%r13000, %r1435, 16, 8;
	cvt.u16.u32 	%rs24076, %r13000;
	bfe.u32 	%r13001, %r1435, 24, 8;
	cvt.u16.u32 	%rs24077, %r13001;
	bfe.u32 	%r13002, %r1436, 0, 8;
	cvt.u16.u32 	%rs24078, %r13002;
	bfe.u32 	%r13003, %r1436, 8, 8;
	cvt.u16.u32 	%rs24079, %r13003;
	bfe.u32 	%r13004, %r1436, 16, 8;
	cvt.u16.u32 	%rs24080, %r13004;
	bfe.u32 	%r13005, %r1436, 24, 8;
	cvt.u16.u32 	%rs24081, %r13005;
	bfe.u32 	%r13006, %r1437, 0, 8;
	cvt.u16.u32 	%rs24082, %r13006;
	bfe.u32 	%r13007, %r1437, 8, 8;
	cvt.u16.u32 	%rs24083, %r13007;
	bfe.u32 	%r13008, %r1437, 16, 8;
	cvt.u16.u32 	%rs24084, %r13008;
	bfe.u32 	%r13009, %r1437, 24, 8;
	cvt.u16.u32 	%rs24085, %r13009;
	bfe.u32 	%r13010, %r1438, 0, 8;
	cvt.u16.u32 	%rs24086, %r13010;
	bfe.u32 	%r13011, %r1438, 8, 8;
	cvt.u16.u32 	%rs24087, %r13011;
	bfe.u32 	%r13012, %r1438, 16, 8;
	cvt.u16.u32 	%rs24088, %r13012;
	bfe.u32 	%r13013, %r1438, 24, 8;
	cvt.u16.u32 	%rs24089, %r13013;
	ld.shared.v4.b32 	{%r1439, %r1440, %r1441, %r1442}, [%r12933+96];
	bfe.u32 	%r13014, %r1439, 0, 8;
	cvt.u16.u32 	%rs24090, %r13014;
	bfe.u32 	%r13015, %r1439, 8, 8;
	cvt.u16.u32 	%rs24091, %r13015;
	bfe.u32 	%r13016, %r1439, 16, 8;
	cvt.u16.u32 	%rs24092, %r13016;
	bfe.u32 	%r13017, %r1439, 24, 8;
	cvt.u16.u32 	%rs24093, %r13017;
	bfe.u32 	%r13018, %r1440, 0, 8;
	cvt.u16.u32 	%rs24094, %r13018;
	bfe.u32 	%r13019, %r1440, 8, 8;
	cvt.u16.u32 	%rs24095, %r13019;
	bfe.u32 	%r13020, %r1440, 16, 8;
	cvt.u16.u32 	%rs24096, %r13020;
	bfe.u32 	%r13021, %r1440, 24, 8;
	cvt.u16.u32 	%rs24097, %r13021;
	bfe.u32 	%r13022, %r1441, 0, 8;
	cvt.u16.u32 	%rs24098, %r13022;
	bfe.u32 	%r13023, %r1441, 8, 8;
	cvt.u16.u32 	%rs24099, %r13023;
	bfe.u32 	%r13024, %r1441, 16, 8;
	cvt.u16.u32 	%rs24100, %r13024;
	bfe.u32 	%r13025, %r1441, 24, 8;
	cvt.u16.u32 	%rs24101, %r13025;
	bfe.u32 	%r13026, %r1442, 0, 8;
	cvt.u16.u32 	%rs24102, %r13026;
	bfe.u32 	%r13027, %r1442, 8, 8;
	cvt.u16.u32 	%rs24103, %r13027;
	bfe.u32 	%r13028, %r1442, 16, 8;
	cvt.u16.u32 	%rs24104, %r13028;
	bfe.u32 	%r13029, %r1442, 24, 8;
	cvt.u16.u32 	%rs24105, %r13029;
	ld.shared.v2.u8 	{%rs24106, %rs24107}, [%r12933+112];
	mov.b32 	%r1443, {%rs24106, %rs24107};
	ld.shared.u32 	%r33612, [%r12933+116];
	ld.shared.f64 	%fd500, [%r12933+120];
	bar.sync 	0;
	shl.b32 	%r13030, %r1397, 2;
	add.s32 	%r13032, %r12755, %r13030;
	add.s32 	%r1445, %r13032, 1920;
	st.shared.u32 	[%r13032+1920], %r1411;
	bar.sync 	0;
	setp.eq.s32 	%p277, %r1397, 0;
	mov.b32 	%r33451, 0;
	@%p277 bra 	$L__BB1_697;
	ld.shared.u32 	%r33452, [%r1445+-4];
	setp.ne.s32 	%p278, %r33452, %r1410;
	selp.u32 	%r33451, 1, 0, %p278;
$L__BB1_697:
	setp.ne.s32 	%p279, %r1410, %r1411;
	setp.eq.s32 	%p280, %r1398, %r3;
	selp.b32 	%r1450, 1, %r33451, %p280;
	st.local.v2.b32 	[%rd64+8], {%r1417, %r1418};
	st.local.v4.b32 	[%rd64+16], {%r1419, %r1420, %r1421, %r1422};
	st.local.v4.b32 	[%rd64+32], {%r1423, %r1424, %r1425, %r1426};
	st.local.v2.b32 	[%rd64+48], {%r1427, %r1428};
	mov.b32 	{%rs17107, %rs17108}, %r1429;
	st.local.v2.u8 	[%rd64+56], {%rs17107, %rs17108};
	st.local.u32 	[%rd64+60], %r33604;
	st.local.f64 	[%rd64+64], %fd499;
	st.local.u32 	[%rd64], %r1450;
	add.s32 	%r13033, %r1398, 1;
	setp.eq.s32 	%p281, %r13033, %r3;
	or.pred  	%p1, %p281, %p279;
	selp.u32 	%r13034, 1, 0, %p1;
	st.local.v4.b32 	[%rd64+80], {%r1431, %r1432, %r1433, %r1434};
	st.local.v4.b32 	[%rd64+96], {%r1435, %r1436, %r1437, %r1438};
	st.local.v4.b32 	[%rd64+112], {%r1439, %r1440, %r1441, %r1442};
	mov.b32 	{%rs17109, %rs17110}, %r1443;
	st.local.v2.u8 	[%rd64+128], {%rs17109, %rs17110};
	st.local.u32 	[%rd64+132], %r33612;
	st.local.f64 	[%rd64+136], %fd500;
	st.local.u32 	[%rd64+72], %r13034;
	mov.b32 	%r13035, 0;
	st.local.u32 	[%rd65+60], %r13035;
	mov.b64 	%rd1648, 0;
	st.local.u64 	[%rd65+64], %rd1648;
	mov.b16 	%rs17111, 0;
	st.local.u8 	[%rd65+8], %rs17111;
	st.local.u32 	[%rd62], %r1450;
	add.s64 	%rd191, %rd62, 8;
	st.local.v2.b32 	[%rd62+8], {%r1417, %r1418};
	st.local.v2.b32 	[%rd62+16], {%r1419, %r1420};
	st.local.v2.b32 	[%rd62+24], {%r1421, %r1422};
	st.local.v2.b32 	[%rd62+32], {%r1423, %r1424};
	st.local.v2.b32 	[%rd62+40], {%r1425, %r1426};
	st.local.v2.b32 	[%rd62+48], {%r1427, %r1428};
	st.local.v2.u8 	[%rd62+56], {%rs17107, %rs17108};
	st.local.u32 	[%rd62+60], %r33604;
	st.local.f64 	[%rd62+64], %fd499;
	mov.u16 	%rs22578, %rs24057;
	mov.u16 	%rs22579, %rs24059;
	mov.u16 	%rs22580, %rs24060;
	mov.u16 	%rs22581, %rs24061;
	mov.u16 	%rs22582, %rs24062;
	mov.u16 	%rs22583, %rs24063;
	mov.u16 	%rs22584, %rs24064;
	mov.u16 	%rs22585, %rs24065;
	mov.u16 	%rs22586, %rs24066;
	mov.u16 	%rs22587, %rs24067;
	mov.u16 	%rs22588, %rs24068;
	mov.u16 	%rs22589, %rs24069;
	mov.u16 	%rs22590, %rs24070;
	mov.u16 	%rs22591, %rs24071;
	mov.u16 	%rs22592, %rs24072;
	mov.u16 	%rs22593, %rs24073;
	mov.u16 	%rs22594, %rs24074;
	mov.u16 	%rs22595, %rs24075;
	mov.u16 	%rs22596, %rs24076;
	mov.u16 	%rs22597, %rs24077;
	mov.u16 	%rs22598, %rs24078;
	mov.u16 	%rs22599, %rs24079;
	mov.u16 	%rs22600, %rs24080;
	mov.u16 	%rs22601, %rs24081;
	mov.u16 	%rs22602, %rs24082;
	mov.u16 	%rs22603, %rs24083;
	mov.u16 	%rs22604, %rs24084;
	mov.u16 	%rs22605, %rs24085;
	mov.u16 	%rs22606, %rs24086;
	mov.u16 	%rs22607, %rs24087;
	mov.u16 	%rs22608, %rs24088;
	mov.u16 	%rs22609, %rs24089;
	mov.u16 	%rs22610, %rs24090;
	mov.u16 	%rs22611, %rs24091;
	mov.u16 	%rs22612, %rs24092;
	mov.u16 	%rs22613, %rs24093;
	mov.u16 	%rs22614, %rs24094;
	mov.u16 	%rs22615, %rs24095;
	mov.u16 	%rs22616, %rs24096;
	mov.u16 	%rs22617, %rs24097;
	mov.u16 	%rs22618, %rs24098;
	mov.u16 	%rs22619, %rs24099;
	mov.u16 	%rs22620, %rs24100;
	mov.u16 	%rs22621, %rs24101;
	mov.u16 	%rs22622, %rs24102;
	mov.u16 	%rs22623, %rs24103;
	mov.u16 	%rs22624, %rs24104;
	mov.u16 	%rs22625, %rs24105;
	mov.u16 	%rs22626, %rs24106;
	mov.u16 	%rs22627, %rs24107;
	mov.u32 	%r33459, %r33612;
	mov.f64 	%fd481, %fd500;
	@%p1 bra 	$L__BB1_709;
	mov.b16 	%rs17112, 0;
	st.local.u8 	[%rd61], %rs17112;
	add.s32 	%r13037, %r33612, %r33604;
	st.local.u32 	[%rd61+52], %r13037;
	add.f64 	%fd330, %fd499, %fd500;
	st.local.f64 	[%rd61+56], %fd330;
	mov.b32 	%r33453, 0;
$L__BB1_699:
	mov.u32 	%r1463, %r33453;
	cvt.u64.u32 	%rd1649, %r1463;
	add.s64 	%rd1650, %rd61, %rd1649;
	ld.local.u8 	%rs17113, [%rd1650];
	setp.ne.s16 	%p282, %rs17113, 0;
	add.s32 	%r33453, %r1463, 1;
	@%p282 bra 	$L__BB1_699;
	and.b16  	%rs17114, %rs23956, 255;
	setp.eq.s16 	%p283, %rs17114, 0;
	mov.u32 	%r33455, %r1463;
	@%p283 bra 	$L__BB1_703;
	mov.b32 	%r33454, 0;
	mov.u16 	%rs22576, %rs23956;
$L__BB1_702:
	add.s32 	%r13039, %r33454, %r1463;
	cvt.u64.u32 	%rd1651, %r13039;
	add.s64 	%rd1652, %rd61, %rd1651;
	st.local.u8 	[%rd1652], %rs22576;
	add.s32 	%r1466, %r33454, 1;
	add.s32 	%r33455, %r1466, %r1463;
	cvt.u64.u32 	%rd1653, %r33454;
	add.s64 	%rd1654, %rd191, %rd1653;
	ld.local.u8 	%rs22576, [%rd1654+1];
	setp.ne.s16 	%p284, %rs22576, 0;
	mov.u32 	%r33454, %r1466;
	@%p284 bra 	$L__BB1_702;
$L__BB1_703:
	cvt.u64.u32 	%rd1655, %r33455;
	add.s64 	%rd1656, %rd61, %rd1655;
	mov.b16 	%rs17115, 0;
	st.local.u8 	[%rd1656], %rs17115;
	mov.b32 	%r33456, 0;
$L__BB1_704:
	mov.u32 	%r1469, %r33456;
	cvt.u64.u32 	%rd1657, %r1469;
	add.s64 	%rd1658, %rd61, %rd1657;
	ld.local.u8 	%rs17116, [%rd1658];
	setp.ne.s16 	%p285, %rs17116, 0;
	add.s32 	%r33456, %r1469, 1;
	@%p285 bra 	$L__BB1_704;
	and.b16  	%rs17117, %rs24057, 255;
	setp.eq.s16 	%p286, %rs17117, 0;
	mov.u32 	%r33458, %r1469;
	@%p286 bra 	$L__BB1_708;
	mov.b32 	%r33457, 0;
	mov.u16 	%rs22577, %rs24057;
$L__BB1_707:
	add.s32 	%r13042, %r33457, %r1469;
	cvt.u64.u32 	%rd1659, %r13042;
	add.s64 	%rd1660, %rd61, %rd1659;
	st.local.u8 	[%rd1660], %rs22577;
	add.s32 	%r1472, %r33457, 1;
	add.s32 	%r33458, %r1472, %r1469;
	cvt.u64.u32 	%rd1661, %r33457;
	add.s64 	%rd1662, %rd64, %rd1661;
	ld.local.u8 	%rs22577, [%rd1662+81];
	setp.ne.s16 	%p287, %rs22577, 0;
	mov.u32 	%r33457, %r1472;
	@%p287 bra 	$L__BB1_707;
$L__BB1_708:
	cvt.u64.u32 	%rd1663, %r33458;
	add.s64 	%rd1664, %rd61, %rd1663;
	mov.b16 	%rs17118, 0;
	st.local.u8 	[%rd1664], %rs17118;
	ld.local.v2.b32 	{%r13043, %r13044}, [%rd61];
	bfe.u32 	%r13045, %r13043, 0, 8;
	cvt.u16.u32 	%rs22578, %r13045;
	bfe.u32 	%r13046, %r13043, 8, 8;
	cvt.u16.u32 	%rs22579, %r13046;
	bfe.u32 	%r13047, %r13043, 16, 8;
	cvt.u16.u32 	%rs22580, %r13047;
	bfe.u32 	%r13048, %r13043, 24, 8;
	cvt.u16.u32 	%rs22581, %r13048;
	bfe.u32 	%r13049, %r13044, 0, 8;
	cvt.u16.u32 	%rs22582, %r13049;
	bfe.u32 	%r13050, %r13044, 8, 8;
	cvt.u16.u32 	%rs22583, %r13050;
	bfe.u32 	%r13051, %r13044, 16, 8;
	cvt.u16.u32 	%rs22584, %r13051;
	bfe.u32 	%r13052, %r13044, 24, 8;
	cvt.u16.u32 	%rs22585, %r13052;
	ld.local.v2.b32 	{%r13053, %r13054}, [%rd61+8];
	bfe.u32 	%r13055, %r13053, 0, 8;
	cvt.u16.u32 	%rs22586, %r13055;
	bfe.u32 	%r13056, %r13053, 8, 8;
	cvt.u16.u32 	%rs22587, %r13056;
	bfe.u32 	%r13057, %r13053, 16, 8;
	cvt.u16.u32 	%rs22588, %r13057;
	bfe.u32 	%r13058, %r13053, 24, 8;
	cvt.u16.u32 	%rs22589, %r13058;
	bfe.u32 	%r13059, %r13054, 0, 8;
	cvt.u16.u32 	%rs22590, %r13059;
	bfe.u32 	%r13060, %r13054, 8, 8;
	cvt.u16.u32 	%rs22591, %r13060;
	bfe.u32 	%r13061, %r13054, 16, 8;
	cvt.u16.u32 	%rs22592, %r13061;
	bfe.u32 	%r13062, %r13054, 24, 8;
	cvt.u16.u32 	%rs22593, %r13062;
	ld.local.v2.b32 	{%r13063, %r13064}, [%rd61+16];
	bfe.u32 	%r13065, %r13063, 0, 8;
	cvt.u16.u32 	%rs22594, %r13065;
	bfe.u32 	%r13066, %r13063, 8, 8;
	cvt.u16.u32 	%rs22595, %r13066;
	bfe.u32 	%r13067, %r13063, 16, 8;
	cvt.u16.u32 	%rs22596, %r13067;
	bfe.u32 	%r13068, %r13063, 24, 8;
	cvt.u16.u32 	%rs22597, %r13068;
	bfe.u32 	%r13069, %r13064, 0, 8;
	cvt.u16.u32 	%rs22598, %r13069;
	bfe.u32 	%r13070, %r13064, 8, 8;
	cvt.u16.u32 	%rs22599, %r13070;
	bfe.u32 	%r13071, %r13064, 16, 8;
	cvt.u16.u32 	%rs22600, %r13071;
	bfe.u32 	%r13072, %r13064, 24, 8;
	cvt.u16.u32 	%rs22601, %r13072;
	ld.local.v2.b32 	{%r13073, %r13074}, [%rd61+24];
	bfe.u32 	%r13075, %r13073, 0, 8;
	cvt.u16.u32 	%rs22602, %r13075;
	bfe.u32 	%r13076, %r13073, 8, 8;
	cvt.u16.u32 	%rs22603, %r13076;
	bfe.u32 	%r13077, %r13073, 16, 8;
	cvt.u16.u32 	%rs22604, %r13077;
	bfe.u32 	%r13078, %r13073, 24, 8;
	cvt.u16.u32 	%rs22605, %r13078;
	bfe.u32 	%r13079, %r13074, 0, 8;
	cvt.u16.u32 	%rs22606, %r13079;
	bfe.u32 	%r13080, %r13074, 8, 8;
	cvt.u16.u32 	%rs22607, %r13080;
	bfe.u32 	%r13081, %r13074, 16, 8;
	cvt.u16.u32 	%rs22608, %r13081;
	bfe.u32 	%r13082, %r13074, 24, 8;
	cvt.u16.u32 	%rs22609, %r13082;
	ld.local.v2.b32 	{%r13083, %r13084}, [%rd61+32];
	bfe.u32 	%r13085, %r13083, 0, 8;
	cvt.u16.u32 	%rs22610, %r13085;
	bfe.u32 	%r13086, %r13083, 8, 8;
	cvt.u16.u32 	%rs22611, %r13086;
	bfe.u32 	%r13087, %r13083, 16, 8;
	cvt.u16.u32 	%rs22612, %r13087;
	bfe.u32 	%r13088, %r13083, 24, 8;
	cvt.u16.u32 	%rs22613, %r13088;
	bfe.u32 	%r13089, %r13084, 0, 8;
	cvt.u16.u32 	%rs22614, %r13089;
	bfe.u32 	%r13090, %r13084, 8, 8;
	cvt.u16.u32 	%rs22615, %r13090;
	bfe.u32 	%r13091, %r13084, 16, 8;
	cvt.u16.u32 	%rs22616, %r13091;
	bfe.u32 	%r13092, %r13084, 24, 8;
	cvt.u16.u32 	%rs22617, %r13092;
	ld.local.v2.b32 	{%r13093, %r13094}, [%rd61+40];
	bfe.u32 	%r13095, %r13093, 0, 8;
	cvt.u16.u32 	%rs22618, %r13095;
	bfe.u32 	%r13096, %r13093, 8, 8;
	cvt.u16.u32 	%rs22619, %r13096;
	bfe.u32 	%r13097, %r13093, 16, 8;
	cvt.u16.u32 	%rs22620, %r13097;
	bfe.u32 	%r13098, %r13093, 24, 8;
	cvt.u16.u32 	%rs22621, %r13098;
	bfe.u32 	%r13099, %r13094, 0, 8;
	cvt.u16.u32 	%rs22622, %r13099;
	bfe.u32 	%r13100, %r13094, 8, 8;
	cvt.u16.u32 	%rs22623, %r13100;
	bfe.u32 	%r13101, %r13094, 16, 8;
	cvt.u16.u32 	%rs22624, %r13101;
	bfe.u32 	%r13102, %r13094, 24, 8;
	cvt.u16.u32 	%rs22625, %r13102;
	ld.local.v2.u8 	{%rs22626, %rs22627}, [%rd61+48];
	ld.local.u32 	%r33459, [%rd61+52];
	ld.local.f64 	%fd481, [%rd61+56];
$L__BB1_709:
	selp.u32 	%r13193, 1, 0, %p1;
	add.s32 	%r13104, %r1450, %r13193;
	st.local.u32 	[%rd62], %r13104;
	cvt.u32.u16 	%r13194, %rs22584;
	cvt.u32.u16 	%r13195, %rs22585;
	prmt.b32 	%r13196, %r13194, %r13195, 0x3340U;
	cvt.u32.u16 	%r13197, %rs22583;
	cvt.u32.u16 	%r13198, %rs22582;
	prmt.b32 	%r13199, %r13198, %r13197, 0x3340U;
	prmt.b32 	%r13200, %r13199, %r13196, 0x5410U;
	cvt.u32.u16 	%r13201, %rs22580;
	cvt.u32.u16 	%r13202, %rs22581;
	prmt.b32 	%r13203, %r13201, %r13202, 0x3340U;
	cvt.u32.u16 	%r13204, %rs22579;
	cvt.u32.u16 	%r13205, %rs22578;
	prmt.b32 	%r13206, %r13205, %r13204, 0x3340U;
	prmt.b32 	%r13207, %r13206, %r13203, 0x5410U;
	st.local.v2.b32 	[%rd62+8], {%r13207, %r13200};
	cvt.u32.u16 	%r13208, %rs22592;
	cvt.u32.u16 	%r13209, %rs22593;
	prmt.b32 	%r13210, %r13208, %r13209, 0x3340U;
	cvt.u32.u16 	%r13211, %rs22591;
	cvt.u32.u16 	%r13212, %rs22590;
	prmt.b32 	%r13213, %r13212, %r13211, 0x3340U;
	prmt.b32 	%r13214, %r13213, %r13210, 0x5410U;
	cvt.u32.u16 	%r13215, %rs22588;
	cvt.u32.u16 	%r13216, %rs22589;
	prmt.b32 	%r13217, %r13215, %r13216, 0x3340U;
	cvt.u32.u16 	%r13218, %rs22587;
	cvt.u32.u16 	%r13219, %rs22586;
	prmt.b32 	%r13220, %r13219, %r13218, 0x3340U;
	prmt.b32 	%r13221, %r13220, %r13217, 0x5410U;
	st.local.v2.b32 	[%rd62+16], {%r13221, %r13214};
	cvt.u32.u16 	%r13222, %rs22600;
	cvt.u32.u16 	%r13223, %rs22601;
	prmt.b32 	%r13224, %r13222, %r13223, 0x3340U;
	cvt.u32.u16 	%r13225, %rs22599;
	cvt.u32.u16 	%r13226, %rs22598;
	prmt.b32 	%r13227, %r13226, %r13225, 0x3340U;
	prmt.b32 	%r13228, %r13227, %r13224, 0x5410U;
	cvt.u32.u16 	%r13229, %rs22596;
	cvt.u32.u16 	%r13230, %rs22597;
	prmt.b32 	%r13231, %r13229, %r13230, 0x3340U;
	cvt.u32.u16 	%r13232, %rs22595;
	cvt.u32.u16 	%r13233, %rs22594;
	prmt.b32 	%r13234, %r13233, %r13232, 0x3340U;
	prmt.b32 	%r13235, %r13234, %r13231, 0x5410U;
	st.local.v2.b32 	[%rd62+24], {%r13235, %r13228};
	cvt.u32.u16 	%r13236, %rs22608;
	cvt.u32.u16 	%r13237, %rs22609;
	prmt.b32 	%r13238, %r13236, %r13237, 0x3340U;
	cvt.u32.u16 	%r13239, %rs22607;
	cvt.u32.u16 	%r13240, %rs22606;
	prmt.b32 	%r13241, %r13240, %r13239, 0x3340U;
	prmt.b32 	%r13242, %r13241, %r13238, 0x5410U;
	cvt.u32.u16 	%r13243, %rs22604;
	cvt.u32.u16 	%r13244, %rs22605;
	prmt.b32 	%r13245, %r13243, %r13244, 0x3340U;
	cvt.u32.u16 	%r13246, %rs22603;
	cvt.u32.u16 	%r13247, %rs22602;
	prmt.b32 	%r13248, %r13247, %r13246, 0x3340U;
	prmt.b32 	%r13249, %r13248, %r13245, 0x5410U;
	st.local.v2.b32 	[%rd62+32], {%r13249, %r13242};
	cvt.u32.u16 	%r13250, %rs22616;
	cvt.u32.u16 	%r13251, %rs22617;
	prmt.b32 	%r13252, %r13250, %r13251, 0x3340U;
	cvt.u32.u16 	%r13253, %rs22615;
	cvt.u32.u16 	%r13254, %rs22614;
	prmt.b32 	%r13255, %r13254, %r13253, 0x3340U;
	prmt.b32 	%r13256, %r13255, %r13252, 0x5410U;
	cvt.u32.u16 	%r13257, %rs22612;
	cvt.u32.u16 	%r13258, %rs22613;
	prmt.b32 	%r13259, %r13257, %r13258, 0x3340U;
	cvt.u32.u16 	%r13260, %rs22611;
	cvt.u32.u16 	%r13261, %rs22610;
	prmt.b32 	%r13262, %r13261, %r13260, 0x3340U;
	prmt.b32 	%r13263, %r13262, %r13259, 0x5410U;
	st.local.v2.b32 	[%rd62+40], {%r13263, %r13256};
	cvt.u32.u16 	%r13264, %rs22624;
	cvt.u32.u16 	%r13265, %rs22625;
	prmt.b32 	%r13266, %r13264, %r13265, 0x3340U;
	cvt.u32.u16 	%r13267, %rs22623;
	cvt.u32.u16 	%r13268, %rs22622;
	prmt.b32 	%r13269, %r13268, %r13267, 0x3340U;
	prmt.b32 	%r13270, %r13269, %r13266, 0x5410U;
	cvt.u32.u16 	%r13271, %rs22620;
	cvt.u32.u16 	%r13272, %rs22621;
	prmt.b32 	%r13273, %r13271, %r13272, 0x3340U;
	cvt.u32.u16 	%r13274, %rs22619;
	cvt.u32.u16 	%r13275, %rs22618;
	prmt.b32 	%r13276, %r13275, %r13274, 0x3340U;
	prmt.b32 	%r13277, %r13276, %r13273, 0x5410U;
	st.local.v2.b32 	[%rd62+48], {%r13277, %r13270};
	st.local.v2.u8 	[%rd62+56], {%rs22626, %rs22627};
	st.local.u32 	[%rd62+60], %r33459;
	st.local.f64 	[%rd62+64], %fd481;
	mov.b64 	%rd1665, %fd481;
	mov.b64 	{%r13184, %r13189}, %rd1665;
	st.local.u32 	[%rd63], %r13104;
	st.local.v2.b32 	[%rd63+8], {%r13207, %r13200};
	st.local.v2.b32 	[%rd63+16], {%r13221, %r13214};
	st.local.v2.b32 	[%rd63+24], {%r13235, %r13228};
	st.local.v2.b32 	[%rd63+32], {%r13249, %r13242};
	st.local.v2.b32 	[%rd63+40], {%r13263, %r13256};
	st.local.v2.b32 	[%rd63+48], {%r13277, %r13270};
	st.local.v2.u8 	[%rd63+56], {%rs22626, %rs22627};
	st.local.u32 	[%rd63+60], %r33459;
	st.local.f64 	[%rd63+64], %fd481;
	add.s64 	%rd192, %rd59, 8;
	add.s64 	%rd193, %rd60, 8;
	st.local.u32 	[%rd59], %r13104;
	st.local.v2.b32 	[%rd59+8], {%r13207, %r13200};
	st.local.v2.b32 	[%rd59+16], {%r13221, %r13214};
	st.local.v2.b32 	[%rd59+24], {%r13235, %r13228};
	st.local.v2.b32 	[%rd59+32], {%r13249, %r13242};
	st.local.v2.b32 	[%rd59+40], {%r13263, %r13256};
	st.local.v2.b32 	[%rd59+48], {%r13277, %r13270};
	st.local.v2.u8 	[%rd59+56], {%rs22626, %rs22627};
	st.local.u32 	[%rd59+60], %r33459;
	st.local.f64 	[%rd59+64], %fd481;
	and.b32  	%r13278, %r13205, 255;
	and.b16  	%rs17119, %rs22579, 255;
	mul.wide.u16 	%r13279, %rs17119, 256;
	or.b32  	%r13280, %r13279, %r13278;
	shl.b32 	%r13281, %r13201, 16;
	and.b32  	%r13282, %r13281, 16711680;
	or.b32  	%r13283, %r13280, %r13282;
	shl.b32 	%r13284, %r13202, 24;
	or.b32  	%r13114, %r13283, %r13284;
	and.b32  	%r13285, %r13198, 255;
	and.b16  	%rs17120, %rs22583, 255;
	mul.wide.u16 	%r13286, %rs17120, 256;
	or.b32  	%r13287, %r13286, %r13285;
	shl.b32 	%r13288, %r13194, 16;
	and.b32  	%r13289, %r13288, 16711680;
	or.b32  	%r13290, %r13287, %r13289;
	shl.b32 	%r13291, %r13195, 24;
	or.b32  	%r13119, %r13290, %r13291;
	and.b32  	%r13292, %r13219, 255;
	and.b16  	%rs17121, %rs22587, 255;
	mul.wide.u16 	%r13293, %rs17121, 256;
	or.b32  	%r13294, %r13293, %r13292;
	shl.b32 	%r13295, %r13215, 16;
	and.b32  	%r13296, %r13295, 16711680;
	or.b32  	%r13297, %r13294, %r13296;
	shl.b32 	%r13298, %r13216, 24;
	or.b32  	%r13124, %r13297, %r13298;
	and.b32  	%r13299, %r13212, 255;
	and.b16  	%rs17122, %rs22591, 255;
	mul.wide.u16 	%r13300, %rs17122, 256;
	or.b32  	%r13301, %r13300, %r13299;
	shl.b32 	%r13302, %r13208, 16;
	and.b32  	%r13303, %r13302, 16711680;
	or.b32  	%r13304, %r13301, %r13303;
	shl.b32 	%r13305, %r13209, 24;
	or.b32  	%r13129, %r13304, %r13305;
	and.b32  	%r13306, %r13233, 255;
	and.b16  	%rs17123, %rs22595, 255;
	mul.wide.u16 	%r13307, %rs17123, 256;
	or.b32  	%r13308, %r13307, %r13306;
	shl.b32 	%r13309, %r13229, 16;
	and.b32  	%r13310, %r13309, 16711680;
	or.b32  	%r13311, %r13308, %r13310;
	shl.b32 	%r13312, %r13230, 24;
	or.b32  	%r13134, %r13311, %r13312;
	and.b32  	%r13313, %r13226, 255;
	and.b16  	%rs17124, %rs22599, 255;
	mul.wide.u16 	%r13314, %rs17124, 256;
	or.b32  	%r13315, %r13314, %r13313;
	shl.b32 	%r13316, %r13222, 16;
	and.b32  	%r13317, %r13316, 16711680;
	or.b32  	%r13318, %r13315, %r13317;
	shl.b32 	%r13319, %r13223, 24;
	or.b32  	%r13139, %r13318, %r13319;
	and.b32  	%r13320, %r13247, 255;
	and.b16  	%rs17125, %rs22603, 255;
	mul.wide.u16 	%r13321, %rs17125, 256;
	or.b32  	%r13322, %r13321, %r13320;
	shl.b32 	%r13323, %r13243, 16;
	and.b32  	%r13324, %r13323, 16711680;
	or.b32  	%r13325, %r13322, %r13324;
	shl.b32 	%r13326, %r13244, 24;
	or.b32  	%r13144, %r13325, %r13326;
	and.b32  	%r13327, %r13240, 255;
	and.b16  	%rs17126, %rs22607, 255;
	mul.wide.u16 	%r13328, %rs17126, 256;
	or.b32  	%r13329, %r13328, %r13327;
	shl.b32 	%r13330, %r13236, 16;
	and.b32  	%r13331, %r13330, 16711680;
	or.b32  	%r13332, %r13329, %r13331;
	shl.b32 	%r13333, %r13237, 24;
	or.b32  	%r13149, %r13332, %r13333;
	and.b32  	%r13334, %r13261, 255;
	and.b16  	%rs17127, %rs22611, 255;
	mul.wide.u16 	%r13335, %rs17127, 256;
	or.b32  	%r13336, %r13335, %r13334;
	shl.b32 	%r13337, %r13257, 16;
	and.b32  	%r13338, %r13337, 16711680;
	or.b32  	%r13339, %r13336, %r13338;
	shl.b32 	%r13340, %r13258, 24;
	or.b32  	%r13154, %r13339, %r13340;
	and.b32  	%r13341, %r13254, 255;
	and.b16  	%rs17128, %rs22615, 255;
	mul.wide.u16 	%r13342, %rs17128, 256;
	or.b32  	%r13343, %r13342, %r13341;
	shl.b32 	%r13344, %r13250, 16;
	and.b32  	%r13345, %r13344, 16711680;
	or.b32  	%r13346, %r13343, %r13345;
	shl.b32 	%r13347, %r13251, 24;
	or.b32  	%r13159, %r13346, %r13347;
	and.b32  	%r13348, %r13275, 255;
	and.b16  	%rs17129, %rs22619, 255;
	mul.wide.u16 	%r13349, %rs17129, 256;
	or.b32  	%r13350, %r13349, %r13348;
	shl.b32 	%r13351, %r13271, 16;
	and.b32  	%r13352, %r13351, 16711680;
	or.b32  	%r13353, %r13350, %r13352;
	shl.b32 	%r13354, %r13272, 24;
	or.b32  	%r13164, %r13353, %r13354;
	and.b32  	%r13355, %r13268, 255;
	and.b16  	%rs17130, %rs22623, 255;
	mul.wide.u16 	%r13356, %rs17130, 256;
	or.b32  	%r13357, %r13356, %r13355;
	shl.b32 	%r13358, %r13264, 16;
	and.b32  	%r13359, %r13358, 16711680;
	or.b32  	%r13360, %r13357, %r13359;
	shl.b32 	%r13361, %r13265, 24;
	or.b32  	%r13169, %r13360, %r13361;
	cvt.u32.u16 	%r13362, %rs22626;
	and.b32  	%r13363, %r13362, 255;
	and.b16  	%rs17131, %rs22627, 255;
	mul.wide.u16 	%r13364, %rs17131, 256;
	or.b32  	%r13174, %r13364, %r13363;
	mov.b32 	%r13190, 1;
	mov.b32 	%r13191, 0;
	mov.b32 	%r13192, -1;
	// begin inline asm
	shfl.sync.up.b32 %r13103, %r13104, %r13190, %r13191, %r13192;
	// end inline asm
	// begin inline asm
	shfl.sync.up.b32 %r13108, %r13109, %r13190, %r13191, %r13192;
	// end inline asm
	// begin inline asm
	shfl.sync.up.b32 %r13113, %r13114, %r13190, %r13191, %r13192;
	// end inline asm
	// begin inline asm
	shfl.sync.up.b32 %r13118, %r13119, %r13190, %r13191, %r13192;
	// end inline asm
	// begin inline asm
	shfl.sync.up.b32 %r13123, %r13124, %r13190, %r13191, %r13192;
	// end inline asm
	// begin inline asm
	shfl.sync.up.b32 %r13128, %r13129, %r13190, %r13191, %r13192;
	// end inline asm
	// begin inline asm
	shfl.sync.up.b32 %r13133, %r13134, %r13190, %r13191, %r13192;
	// end inline asm
	// begin inline asm
	shfl.sync.up.b32 %r13138, %r13139, %r13190, %r13191, %r13192;
	// end inline asm
	// begin inline asm
	shfl.sync.up.b32 %r13143, %r13144, %r13190, %r13191, %r13192;
	// end inline asm
	// begin inline asm
	shfl.sync.up.b32 %r13148, %r13149, %r13190, %r13191, %r13192;
	// end inline asm
	// begin inline asm
	shfl.sync.up.b32 %r13153, %r13154, %r13190, %r13191, %r13192;
	// end inline asm
	// begin inline asm
	shfl.sync.up.b32 %r13158, %r13159, %r13190, %r13191, %r13192;
	// end inline asm
	// begin inline asm
	shfl.sync.up.b32 %r13163, %r13164, %r13190, %r13191, %r13192;
	// end inline asm
	// begin inline asm
	shfl.sync.up.b32 %r13168, %r13169, %r13190, %r13191, %r13192;
	// end inline asm
	// begin inline asm
	shfl.sync.up.b32 %r13173, %r13174, %r13190, %r13191, %r13192;
	// end inline asm
	// begin inline asm
	shfl.sync.up.b32 %r13178, %r33459, %r13190, %r13191, %r13192;
	// end inline asm
	// begin inline asm
	shfl.sync.up.b32 %r13183, %r13184, %r13190, %r13191, %r13192;
	// end inline asm
	// begin inline asm
	shfl.sync.up.b32 %r13188, %r13189, %r13190, %r13191, %r13192;
	// end inline asm
	mov.b64 	%rd1666, {%r13183, %r13188};
	mov.b64 	%fd148, %rd1666;
	cvt.u16.u32 	%rs22628, %r13113;
	cvt.u16.u32 	%rs17132, %r13173;
	shr.u32 	%r13365, %r13173, 8;
	cvt.u16.u32 	%rs17133, %r13365;
	st.local.u32 	[%rd60], %r13103;
	st.local.v2.b32 	[%rd60+8], {%r13113, %r13118};
	st.local.v2.b32 	[%rd60+16], {%r13123, %r13128};
	st.local.v2.b32 	[%rd60+24], {%r13133, %r13138};
	st.local.v2.b32 	[%rd60+32], {%r13143, %r13148};
	st.local.v2.b32 	[%rd60+40], {%r13153, %r13158};
	st.local.v2.b32 	[%rd60+48], {%r13163, %r13168};
	st.local.v2.u8 	[%rd60+56], {%rs17132, %rs17133};
	st.local.u32 	[%rd60+60], %r13178;
	st.local.v2.u32 	[%rd60+64], {%r13183, %r13188};
	setp.ne.s32 	%p288, %r13104, 0;
	mov.u16 	%rs22680, %rs22578;
	mov.u16 	%rs22681, %rs22579;
	mov.u16 	%rs22682, %rs22580;
	mov.u16 	%rs22683, %rs22581;
	mov.u16 	%rs22684, %rs22582;
	mov.u16 	%rs22685, %rs22583;
	mov.u16 	%rs22686, %rs22584;
	mov.u16 	%rs22687, %rs22585;
	mov.u16 	%rs22688, %rs22586;
	mov.u16 	%rs22689, %rs22587;
	mov.u16 	%rs22690, %rs22588;
	mov.u16 	%rs22691, %rs22589;
	mov.u16 	%rs22692, %rs22590;
	mov.u16 	%rs22693, %rs22591;
	mov.u16 	%rs22694, %rs22592;
	mov.u16 	%rs22695, %rs22593;
	mov.u16 	%rs22696, %rs22594;
	mov.u16 	%rs22697, %rs22595;
	mov.u16 	%rs22698, %rs22596;
	mov.u16 	%rs22699, %rs22597;
	mov.u16 	%rs22700, %rs22598;
	mov.u16 	%rs22701, %rs22599;
	mov.u16 	%rs22702, %rs22600;
	mov.u16 	%rs22703, %rs22601;
	mov.u16 	%rs22704, %rs22602;
	mov.u16 	%rs22705, %rs22603;
	mov.u16 	%rs22706, %rs22604;
	mov.u16 	%rs22707, %rs22605;
	mov.u16 	%rs22708, %rs22606;
	mov.u16 	%rs22709, %rs22607;
	mov.u16 	%rs22710, %rs22608;
	mov.u16 	%rs22711, %rs22609;
	mov.u16 	%rs22712, %rs22610;
	mov.u16 	%rs22713, %rs22611;
	mov.u16 	%rs22714, %rs22612;
	mov.u16 	%rs22715, %rs22613;
	mov.u16 	%rs22716, %rs22614;
	mov.u16 	%rs22717, %rs22615;
	mov.u16 	%rs22718, %rs22616;
	mov.u16 	%rs22719, %rs22617;
	mov.u16 	%rs22720, %rs22618;
	mov.u16 	%rs22721, %rs22619;
	mov.u16 	%rs22722, %rs22620;
	mov.u16 	%rs22723, %rs22621;
	mov.u16 	%rs22724, %rs22622;
	mov.u16 	%rs22725, %rs22623;
	mov.u16 	%rs22726, %rs22624;
	mov.u16 	%rs22727, %rs22625;
	mov.u16 	%rs22728, %rs22626;
	mov.u16 	%rs22729, %rs22627;
	mov.u32 	%r33470, %r33459;
	mov.u32 	%r33471, %r13184;
	mov.u32 	%r33472, %r13189;
	@%p288 bra 	$L__BB1_721;
	mov.b16 	%rs17134, 0;
	st.local.u8 	[%rd58], %rs17134;
	add.s32 	%r13367, %r33459, %r13178;
	st.local.u32 	[%rd58+52], %r13367;
	add.f64 	%fd331, %fd481, %fd148;
	st.local.f64 	[%rd58+56], %fd331;
	mov.b32 	%r33460, 0;
$L__BB1_711:
	mov.u32 	%r1481, %r33460;
	cvt.u64.u32 	%rd1667, %r1481;
	add.s64 	%rd1668, %rd58, %rd1667;
	ld.local.u8 	%rs17135, [%rd1668];
	setp.ne.s16 	%p289, %rs17135, 0;
	add.s32 	%r33460, %r1481, 1;
	@%p289 bra 	$L__BB1_711;
	and.b16  	%rs17136, %rs22628, 255;
	setp.eq.s16 	%p290, %rs17136, 0;
	mov.u32 	%r33462, %r1481;
	@%p290 bra 	$L__BB1_715;
	mov.b32 	%r33461, 0;
$L__BB1_714:
	add.s32 	%r13369, %r33461, %r1481;
	cvt.u64.u32 	%rd1669, %r13369;
	add.s64 	%rd1670, %rd58, %rd1669;
	st.local.u8 	[%rd1670], %rs22628;
	add.s32 	%r1484, %r33461, 1;
	add.s32 	%r33462, %r1484, %r1481;
	cvt.u64.u32 	%rd1671, %r33461;
	add.s64 	%rd1672, %rd193, %rd1671;
	ld.local.u8 	%rs22628, [%rd1672+1];
	setp.ne.s16 	%p291, %rs22628, 0;
	mov.u32 	%r33461, %r1484;
	@%p291 bra 	$L__BB1_714;
$L__BB1_715:
	cvt.u64.u32 	%rd1673, %r33462;
	add.s64 	%rd1674, %rd58, %rd1673;
	mov.b16 	%rs17137, 0;
	st.local.u8 	[%rd1674], %rs17137;
	mov.b32 	%r33463, 0;
$L__BB1_716:
	mov.u32 	%r1487, %r33463;
	cvt.u64.u32 	%rd1675, %r1487;
	add.s64 	%rd1676, %rd58, %rd1675;
	ld.local.u8 	%rs17138, [%rd1676];
	setp.ne.s16 	%p292, %rs17138, 0;
	add.s32 	%r33463, %r1487, 1;
	@%p292 bra 	$L__BB1_716;
	and.b16  	%rs17139, %rs22578, 255;
	setp.eq.s16 	%p293, %rs17139, 0;
	mov.u32 	%r33465, %r1487;
	@%p293 bra 	$L__BB1_720;
	mov.b32 	%r33464, 0;
	mov.u16 	%rs22629, %rs22578;
$L__BB1_719:
	add.s32 	%r13372, %r33464, %r1487;
	cvt.u64.u32 	%rd1677, %r13372;
	add.s64 	%rd1678, %rd58, %rd1677;
	st.local.u8 	[%rd1678], %rs22629;
	add.s32 	%r1490, %r33464, 1;
	add.s32 	%r33465, %r1490, %r1487;
	cvt.u64.u32 	%rd1679, %r33464;
	add.s64 	%rd1680, %rd192, %rd1679;
	ld.local.u8 	%rs22629, [%rd1680+1];
	setp.ne.s16 	%p294, %rs22629, 0;
	mov.u32 	%r33464, %r1490;
	@%p294 bra 	$L__BB1_719;
$L__BB1_720:
	cvt.u64.u32 	%rd1681, %r33465;
	add.s64 	%rd1682, %rd58, %rd1681;
	mov.b16 	%rs17140, 0;
	st.local.u8 	[%rd1682], %rs17140;
	ld.local.v2.b32 	{%r13373, %r13374}, [%rd58];
	bfe.u32 	%r13375, %r13373, 0, 8;
	cvt.u16.u32 	%rs22680, %r13375;
	bfe.u32 	%r13376, %r13373, 8, 8;
	cvt.u16.u32 	%rs22681, %r13376;
	bfe.u32 	%r13377, %r13373, 16, 8;
	cvt.u16.u32 	%rs22682, %r13377;
	bfe.u32 	%r13378, %r13373, 24, 8;
	cvt.u16.u32 	%rs22683, %r13378;
	bfe.u32 	%r13379, %r13374, 0, 8;
	cvt.u16.u32 	%rs22684, %r13379;
	bfe.u32 	%r13380, %r13374, 8, 8;
	cvt.u16.u32 	%rs22685, %r13380;
	bfe.u32 	%r13381, %r13374, 16, 8;
	cvt.u16.u32 	%rs22686, %r13381;
	bfe.u32 	%r13382, %r13374, 24, 8;
	cvt.u16.u32 	%rs22687, %r13382;
	ld.local.v2.b32 	{%r13383, %r13384}, [%rd58+8];
	bfe.u32 	%r13385, %r13383, 0, 8;
	cvt.u16.u32 	%rs22688, %r13385;
	bfe.u32 	%r13386, %r13383, 8, 8;
	cvt.u16.u32 	%rs22689, %r13386;
	bfe.u32 	%r13387, %r13383, 16, 8;
	cvt.u16.u32 	%rs22690, %r13387;
	bfe.u32 	%r13388, %r13383, 24, 8;
	cvt.u16.u32 	%rs22691, %r13388;
	bfe.u32 	%r13389, %r13384, 0, 8;
	cvt.u16.u32 	%rs22692, %r13389;
	bfe.u32 	%r13390, %r13384, 8, 8;
	cvt.u16.u32 	%rs22693, %r13390;
	bfe.u32 	%r13391, %r13384, 16, 8;
	cvt.u16.u32 	%rs22694, %r13391;
	bfe.u32 	%r13392, %r13384, 24, 8;
	cvt.u16.u32 	%rs22695, %r13392;
	ld.local.v2.b32 	{%r13393, %r13394}, [%rd58+16];
	bfe.u32 	%r13395, %r13393, 0, 8;
	cvt.u16.u32 	%rs22696, %r13395;
	bfe.u32 	%r13396, %r13393, 8, 8;
	cvt.u16.u32 	%rs22697, %r13396;
	bfe.u32 	%r13397, %r13393, 16, 8;
	cvt.u16.u32 	%rs22698, %r13397;
	bfe.u32 	%r13398, %r13393, 24, 8;
	cvt.u16.u32 	%rs22699, %r13398;
	bfe.u32 	%r13399, %r13394, 0, 8;
	cvt.u16.u32 	%rs22700, %r13399;
	bfe.u32 	%r13400, %r13394, 8, 8;
	cvt.u16.u32 	%rs22701, %r13400;
	bfe.u32 	%r13401, %r13394, 16, 8;
	cvt.u16.u32 	%rs22702, %r13401;
	bfe.u32 	%r13402, %r13394, 24, 8;
	cvt.u16.u32 	%rs22703, %r13402;
	ld.local.v2.b32 	{%r13403, %r13404}, [%rd58+24];
	bfe.u32 	%r13405, %r13403, 0, 8;
	cvt.u16.u32 	%rs22704, %r13405;
	bfe.u32 	%r13406, %r13403, 8, 8;
	cvt.u16.u32 	%rs22705, %r13406;
	bfe.u32 	%r13407, %r13403, 16, 8;
	cvt.u16.u32 	%rs22706, %r13407;
	bfe.u32 	%r13408, %r13403, 24, 8;
	cvt.u16.u32 	%rs22707, %r13408;
	bfe.u32 	%r13409, %r13404, 0, 8;
	cvt.u16.u32 	%rs22708, %r13409;
	bfe.u32 	%r13410, %r13404, 8, 8;
	cvt.u16.u32 	%rs22709, %r13410;
	bfe.u32 	%r13411, %r13404, 16, 8;
	cvt.u16.u32 	%rs22710, %r13411;
	bfe.u32 	%r13412, %r13404, 24, 8;
	cvt.u16.u32 	%rs22711, %r13412;
	ld.local.v2.b32 	{%r13413, %r13414}, [%rd58+32];
	bfe.u32 	%r13415, %r13413, 0, 8;
	cvt.u16.u32 	%rs22712, %r13415;
	bfe.u32 	%r13416, %r13413, 8, 8;
	cvt.u16.u32 	%rs22713, %r13416;
	bfe.u32 	%r13417, %r13413, 16, 8;
	cvt.u16.u32 	%rs22714, %r13417;
	bfe.u32 	%r13418, %r13413, 24, 8;
	cvt.u16.u32 	%rs22715, %r13418;
	bfe.u32 	%r13419, %r13414, 0, 8;
	cvt.u16.u32 	%rs22716, %r13419;
	bfe.u32 	%r13420, %r13414, 8, 8;
	cvt.u16.u32 	%rs22717, %r13420;
	bfe.u32 	%r13421, %r13414, 16, 8;
	cvt.u16.u32 	%rs22718, %r13421;
	bfe.u32 	%r13422, %r13414, 24, 8;
	cvt.u16.u32 	%rs22719, %r13422;
	ld.local.v2.b32 	{%r13423, %r13424}, [%rd58+40];
	bfe.u32 	%r13425, %r13423, 0, 8;
	cvt.u16.u32 	%rs22720, %r13425;
	bfe.u32 	%r13426, %r13423, 8, 8;
	cvt.u16.u32 	%rs22721, %r13426;
	bfe.u32 	%r13427, %r13423, 16, 8;
	cvt.u16.u32 	%rs22722, %r13427;
	bfe.u32 	%r13428, %r13423, 24, 8;
	cvt.u16.u32 	%rs22723, %r13428;
	bfe.u32 	%r13429, %r13424, 0, 8;
	cvt.u16.u32 	%rs22724, %r13429;
	bfe.u32 	%r13430, %r13424, 8, 8;
	cvt.u16.u32 	%rs22725, %r13430;
	bfe.u32 	%r13431, %r13424, 16, 8;
	cvt.u16.u32 	%rs22726, %r13431;
	bfe.u32 	%r13432, %r13424, 24, 8;
	cvt.u16.u32 	%rs22727, %r13432;
	ld.local.v2.u8 	{%rs22728, %rs22729}, [%rd58+48];
	ld.local.u32 	%r33470, [%rd58+52];
	ld.local.v2.u32 	{%r33471, %r33472}, [%rd58+56];
$L__BB1_721:
	setp.gt.s32 	%p295, %r12753, 0;
	selp.u32 	%r13433, 1, 0, %p1;
	add.s32 	%r13434, %r1450, %r13433;
	add.s32 	%r33469, %r13434, %r13103;
	@%p295 bra 	$L__BB1_723;
	mov.u32 	%r33469, %r13434;
	mov.u16 	%rs22680, %rs22578;
	mov.u16 	%rs22681, %rs22579;
	mov.u16 	%rs22682, %rs22580;
	mov.u16 	%rs22683, %rs22581;
	mov.u16 	%rs22684, %rs22582;
	mov.u16 	%rs22685, %rs22583;
	mov.u16 	%rs22686, %rs22584;
	mov.u16 	%rs22687, %rs22585;
	mov.u16 	%rs22688, %rs22586;
	mov.u16 	%rs22689, %rs22587;
	mov.u16 	%rs22690, %rs22588;
	mov.u16 	%rs22691, %rs22589;
	mov.u16 	%rs22692, %rs22590;
	mov.u16 	%rs22693, %rs22591;
	mov.u16 	%rs22694, %rs22592;
	mov.u16 	%rs22695, %rs22593;
	mov.u16 	%rs22696, %rs22594;
	mov.u16 	%rs22697, %rs22595;
	mov.u16 	%rs22698, %rs22596;
	mov.u16 	%rs22699, %rs22597;
	mov.u16 	%rs22700, %rs22598;
	mov.u16 	%rs22701, %rs22599;
	mov.u16 	%rs22702, %rs22600;
	mov.u16 	%rs22703, %rs22601;
	mov.u16 	%rs22704, %rs22602;
	mov.u16 	%rs22705, %rs22603;
	mov.u16 	%rs22706, %rs22604;
	mov.u16 	%rs22707, %rs22605;
	mov.u16 	%rs22708, %rs22606;
	mov.u16 	%rs22709, %rs22607;
	mov.u16 	%rs22710, %rs22608;
	mov.u16 	%rs22711, %rs22609;
	mov.u16 	%rs22712, %rs22610;
	mov.u16 	%rs22713, %rs22611;
	mov.u16 	%rs22714, %rs22612;
	mov.u16 	%rs22715, %rs22613;
	mov.u16 	%rs22716, %rs22614;
	mov.u16 	%rs22717, %rs22615;
	mov.u16 	%rs22718, %rs22616;
	mov.u16 	%rs22719, %rs22617;
	mov.u16 	%rs22720, %rs22618;
	mov.u16 	%rs22721, %rs22619;
	mov.u16 	%rs22722, %rs22620;
	mov.u16 	%rs22723, %rs22621;
	mov.u16 	%rs22724, %rs22622;
	mov.u16 	%rs22725, %rs22623;
	mov.u16 	%rs22726, %rs22624;
	mov.u16 	%rs22727, %rs22625;
	mov.u16 	%rs22728, %rs22626;
	mov.u16 	%rs22729, %rs22627;
	mov.u32 	%r33470, %r33459;
	mov.u32 	%r33471, %r13184;
	mov.u32 	%r33472, %r13189;
$L__BB1_723:
	st.local.u32 	[%rd59], %r33469;
	cvt.u32.u16 	%r13526, %rs22686;
	cvt.u32.u16 	%r13527, %rs22687;
	prmt.b32 	%r13528, %r13526, %r13527, 0x3340U;
	cvt.u32.u16 	%r13529, %rs22685;
	cvt.u32.u16 	%r13530, %rs22684;
	prmt.b32 	%r13531, %r13530, %r13529, 0x3340U;
	prmt.b32 	%r13532, %r13531, %r13528, 0x5410U;
	cvt.u32.u16 	%r13533, %rs22682;
	cvt.u32.u16 	%r13534, %rs22683;
	prmt.b32 	%r13535, %r13533, %r13534, 0x3340U;
	cvt.u32.u16 	%r13536, %rs22681;
	cvt.u32.u16 	%r13537, %rs22680;
	prmt.b32 	%r13538, %r13537, %r13536, 0x3340U;
	prmt.b32 	%r13539, %r13538, %r13535, 0x5410U;
	st.local.v2.b32 	[%rd59+8], {%r13539, %r13532};
	cvt.u32.u16 	%r13540, %rs22694;
	cvt.u32.u16 	%r13541, %rs22695;
	prmt.b32 	%r13542, %r13540, %r13541, 0x3340U;
	cvt.u32.u16 	%r13543, %rs22693;
	cvt.u32.u16 	%r13544, %rs22692;
	prmt.b32 	%r13545, %r13544, %r13543, 0x3340U;
	prmt.b32 	%r13546, %r13545, %r13542, 0x5410U;
	cvt.u32.u16 	%r13547, %rs22690;
	cvt.u32.u16 	%r13548, %rs22691;
	prmt.b32 	%r13549, %r13547, %r13548, 0x3340U;
	cvt.u32.u16 	%r13550, %rs22689;
	cvt.u32.u16 	%r13551, %rs22688;
	prmt.b32 	%r13552, %r13551, %r13550, 0x3340U;
	prmt.b32 	%r13553, %r13552, %r13549, 0x5410U;
	st.local.v2.b32 	[%rd59+16], {%r13553, %r13546};
	cvt.u32.u16 	%r13554, %rs22702;
	cvt.u32.u16 	%r13555, %rs22703;
	prmt.b32 	%r13556, %r13554, %r13555, 0x3340U;
	cvt.u32.u16 	%r13557, %rs22701;
	cvt.u32.u16 	%r13558, %rs22700;
	prmt.b32 	%r13559, %r13558, %r13557, 0x3340U;
	prmt.b32 	%r13560, %r13559, %r13556, 0x5410U;
	cvt.u32.u16 	%r13561, %rs22698;
	cvt.u32.u16 	%r13562, %rs22699;
	prmt.b32 	%r13563, %r13561, %r13562, 0x3340U;
	cvt.u32.u16 	%r13564, %rs22697;
	cvt.u32.u16 	%r13565, %rs22696;
	prmt.b32 	%r13566, %r13565, %r13564, 0x3340U;
	prmt.b32 	%r13567, %r13566, %r13563, 0x5410U;
	st.local.v2.b32 	[%rd59+24], {%r13567, %r13560};
	cvt.u32.u16 	%r13568, %rs22710;
	cvt.u32.u16 	%r13569, %rs22711;
	prmt.b32 	%r13570, %r13568, %r13569, 0x3340U;
	cvt.u32.u16 	%r13571, %rs22709;
	cvt.u32.u16 	%r13572, %rs22708;
	prmt.b32 	%r13573, %r13572, %r13571, 0x3340U;
	prmt.b32 	%r13574, %r13573, %r13570, 0x5410U;
	cvt.u32.u16 	%r13575, %rs22706;
	cvt.u32.u16 	%r13576, %rs22707;
	prmt.b32 	%r13577, %r13575, %r13576, 0x3340U;
	cvt.u32.u16 	%r13578, %rs22705;
	cvt.u32.u16 	%r13579, %rs22704;
	prmt.b32 	%r13580, %r13579, %r13578, 0x3340U;
	prmt.b32 	%r13581, %r13580, %r13577, 0x5410U;
	st.local.v2.b32 	[%rd59+32], {%r13581, %r13574};
	cvt.u32.u16 	%r13582, %rs22718;
	cvt.u32.u16 	%r13583, %rs22719;
	prmt.b32 	%r13584, %r13582, %r13583, 0x3340U;
	cvt.u32.u16 	%r13585, %rs22717;
	cvt.u32.u16 	%r13586, %rs22716;
	prmt.b32 	%r13587, %r13586, %r13585, 0x3340U;
	prmt.b32 	%r13588, %r13587, %r13584, 0x5410U;
	cvt.u32.u16 	%r13589, %rs22714;
	cvt.u32.u16 	%r13590, %rs22715;
	prmt.b32 	%r13591, %r13589, %r13590, 0x3340U;
	cvt.u32.u16 	%r13592, %rs22713;
	cvt.u32.u16 	%r13593, %rs22712;
	prmt.b32 	%r13594, %r13593, %r13592, 0x3340U;
	prmt.b32 	%r13595, %r13594, %r13591, 0x5410U;
	st.local.v2.b32 	[%rd59+40], {%r13595, %r13588};
	cvt.u32.u16 	%r13596, %rs22726;
	cvt.u32.u16 	%r13597, %rs22727;
	prmt.b32 	%r13598, %r13596, %r13597, 0x3340U;
	cvt.u32.u16 	%r13599, %rs22725;
	cvt.u32.u16 	%r13600, %rs22724;
	prmt.b32 	%r13601, %r13600, %r13599, 0x3340U;
	prmt.b32 	%r13602, %r13601, %r13598, 0x5410U;
	cvt.u32.u16 	%r13603, %rs22722;
	cvt.u32.u16 	%r13604, %rs22723;
	prmt.b32 	%r13605, %r13603, %r13604, 0x3340U;
	cvt.u32.u16 	%r13606, %rs22721;
	cvt.u32.u16 	%r13607, %rs22720;
	prmt.b32 	%r13608, %r13607, %r13606, 0x3340U;
	prmt.b32 	%r13609, %r13608, %r13605, 0x5410U;
	st.local.v2.b32 	[%rd59+48], {%r13609, %r13602};
	st.local.v2.u8 	[%rd59+56], {%rs22728, %rs22729};
	st.local.u32 	[%rd59+60], %r33470;
	st.local.v2.u32 	[%rd59+64], {%r33471, %r33472};
	and.b32  	%r13610, %r13537, 255;
	and.b16  	%rs17141, %rs22681, 255;
	mul.wide.u16 	%r13611, %rs17141, 256;
	or.b32  	%r13612, %r13611, %r13610;
	shl.b32 	%r13613, %r13533, 16;
	and.b32  	%r13614, %r13613, 16711680;
	or.b32  	%r13615, %r13612, %r13614;
	shl.b32 	%r13616, %r13534, 24;
	or.b32  	%r13447, %r13615, %r13616;
	and.b32  	%r13617, %r13530, 255;
	and.b16  	%rs17142, %rs22685, 255;
	mul.wide.u16 	%r13618, %rs17142, 256;
	or.b32  	%r13619, %r13618, %r13617;
	shl.b32 	%r13620, %r13526, 16;
	and.b32  	%r13621, %r13620, 16711680;
	or.b32  	%r13622, %r13619, %r13621;
	shl.b32 	%r13623, %r13527, 24;
	or.b32  	%r13452, %r13622, %r13623;
	and.b32  	%r13624, %r13551, 255;
	and.b16  	%rs17143, %rs22689, 255;
	mul.wide.u16 	%r13625, %rs17143, 256;
	or.b32  	%r13626, %r13625, %r13624;
	shl.b32 	%r13627, %r13547, 16;
	and.b32  	%r13628, %r13627, 16711680;
	or.b32  	%r13629, %r13626, %r13628;
	shl.b32 	%r13630, %r13548, 24;
	or.b32  	%r13457, %r13629, %r13630;
	and.b32  	%r13631, %r13544, 255;
	and.b16  	%rs17144, %rs22693, 255;
	mul.wide.u16 	%r13632, %rs17144, 256;
	or.b32  	%r13633, %r13632, %r13631;
	shl.b32 	%r13634, %r13540, 16;
	and.b32  	%r13635, %r13634, 16711680;
	or.b32  	%r13636, %r13633, %r13635;
	shl.b32 	%r13637, %r13541, 24;
	or.b32  	%r13462, %r13636, %r13637;
	and.b32  	%r13638, %r13565, 255;
	and.b16  	%rs17145, %rs22697, 255;
	mul.wide.u16 	%r13639, %rs17145, 256;
	or.b32  	%r13640, %r13639, %r13638;
	shl.b32 	%r13641, %r13561, 16;
	and.b32  	%r13642, %r13641, 16711680;
	or.b32  	%r13643, %r13640, %r13642;
	shl.b32 	%r13644, %r13562, 24;
	or.b32  	%r13467, %r13643, %r13644;
	and.b32  	%r13645, %r13558, 255;
	and.b16  	%rs17146, %rs22701, 255;
	mul.wide.u16 	%r13646, %rs17146, 256;
	or.b32  	%r13647, %r13646, %r13645;
	shl.b32 	%r13648, %r13554, 16;
	and.b32  	%r13649, %r13648, 16711680;
	or.b32  	%r13650, %r13647, %r13649;
	shl.b32 	%r13651, %r13555, 24;
	or.b32  	%r13472, %r13650, %r13651;
	and.b32  	%r13652, %r13579, 255;
	and.b16  	%rs17147, %rs22705, 255;
	mul.wide.u16 	%r13653, %rs17147, 256;
	or.b32  	%r13654, %r13653, %r13652;
	shl.b32 	%r13655, %r13575, 16;
	and.b32  	%r13656, %r13655, 16711680;
	or.b32  	%r13657, %r13654, %r13656;
	shl.b32 	%r13658, %r13576, 24;
	or.b32  	%r13477, %r13657, %r13658;
	and.b32  	%r13659, %r13572, 255;
	and.b16  	%rs17148, %rs22709, 255;
	mul.wide.u16 	%r13660, %rs17148, 256;
	or.b32  	%r13661, %r13660, %r13659;
	shl.b32 	%r13662, %r13568, 16;
	and.b32  	%r13663, %r13662, 16711680;
	or.b32  	%r13664, %r13661, %r13663;
	shl.b32 	%r13665, %r13569, 24;
	or.b32  	%r13482, %r13664, %r13665;
	and.b32  	%r13666, %r13593, 255;
	and.b16  	%rs17149, %rs22713, 255;
	mul.wide.u16 	%r13667, %rs17149, 256;
	or.b32  	%r13668, %r13667, %r13666;
	shl.b32 	%r13669, %r13589, 16;
	and.b32  	%r13670, %r13669, 16711680;
	or.b32  	%r13671, %r13668, %r13670;
	shl.b32 	%r13672, %r13590, 24;
	or.b32  	%r13487, %r13671, %r13672;
	and.b32  	%r13673, %r13586, 255;
	and.b16  	%rs17150, %rs22717, 255;
	mul.wide.u16 	%r13674, %rs17150, 256;
	or.b32  	%r13675, %r13674, %r13673;
	shl.b32 	%r13676, %r13582, 16;
	and.b32  	%r13677, %r13676, 16711680;
	or.b32  	%r13678, %r13675, %r13677;
	shl.b32 	%r13679, %r13583, 24;
	or.b32  	%r13492, %r13678, %r13679;
	and.b32  	%r13680, %r13607, 255;
	and.b16  	%rs17151, %rs22721, 255;
	mul.wide.u16 	%r13681, %rs17151, 256;
	or.b32  	%r13682, %r13681, %r13680;
	shl.b32 	%r13683, %r13603, 16;
	and.b32  	%r13684, %r13683, 16711680;
	or.b32  	%r13685, %r13682, %r13684;
	shl.b32 	%r13686, %r13604, 24;
	or.b32  	%r13497, %r13685, %r13686;
	and.b32  	%r13687, %r13600, 255;
	and.b16  	%rs17152, %rs22725, 255;
	mul.wide.u16 	%r13688, %rs17152, 256;
	or.b32  	%r13689, %r13688, %r13687;
	shl.b32 	%r13690, %r13596, 16;
	and.b32  	%r13691, %r13690, 16711680;
	or.b32  	%r13692, %r13689, %r13691;
	shl.b32 	%r13693, %r13597, 24;
	or.b32  	%r13502, %r13692, %r13693;
	cvt.u32.u16 	%r13694, %rs22728;
	and.b32  	%r13695, %r13694, 255;
	and.b16  	%rs17153, %rs22729, 255;
	mul.wide.u16 	%r13696, %rs17153, 256;
	or.b32  	%r13507, %r13696, %r13695;
	mov.b32 	%r13523, 2;
	mov.b32 	%r13524, 0;
	mov.b32 	%r13525, -1;
	// begin inline asm
	shfl.sync.up.b32 %r13436, %r33469, %r13523, %r13524, %r13525;
	// end inline asm
	// begin inline asm
	shfl.sync.up.b32 %r13441, %r13442, %r13523, %r13524, %r13525;
	// end inline asm
	// begin inline asm
	shfl.sync.up.b32 %r13446, %r13447, %r13523, %r13524, %r13525;
	// end inline asm
	// begin inline asm
	shfl.sync.up.b32 %r13451, %r13452, %r13523, %r13524, %r13525;
	// end inline asm
	// begin inline asm
	shfl.sync.up.b32 %r13456, %r13457, %r13523, %r13524, %r13525;
	// end inline asm
	// begin inline asm
	shfl.sync.up.b32 %r13461, %r13462, %r13523, %r13524, %r13525;
	// end inline asm
	// begin inline asm
	shfl.sync.up.b32 %r13466, %r13467, %r13523, %r13524, %r13525;
	// end inline asm
	// begin inline asm
	shfl.sync.up.b32 %r13471, %r13472, %r13523, %r13524, %r13525;
	// end inline asm
	// begin inline asm
	shfl.sync.up.b32 %r13476, %r13477, %r13523, %r13524, %r13525;
	// end inline asm
	// begin inline asm
	shfl.sync.up.b32 %r13481, %r13482, %r13523, %r13524, %r13525;
	// end inline asm
	// begin inline asm
	shfl.sync.up.b32 %r13486, %r13487, %r13523, %r13524, %r13525;
	// end inline asm
	// begin inline asm
	shfl.sync.up.b32 %r13491, %r13492, %r13523, %r13524, %r13525;
	// end inline asm
	// begin inline asm
	shfl.sync.up.b32 %r13496, %r13497, %r13523, %r13524, %r13525;
	// end inline asm
	// begin inline asm
	shfl.sync.up.b32 %r13501, %r13502, %r13523, %r13524, %r13525;
	// end inline asm
	// begin inline asm
	shfl.sync.up.b32 %r13506, %r13507, %r13523, %r13524, %r13525;
	// end inline asm
	// begin inline asm
	shfl.sync.up.b32 %r13511, %r33470, %r13523, %r13524, %r13525;
	// end inline asm
	// begin inline asm
	shfl.sync.up.b32 %r13516, %r33471, %r13523, %r13524, %r13525;
	// end inline asm
	// begin inline asm
	shfl.sync.up.b32 %r13521, %r33472, %r13523, %r13524, %r13525;
	// end inline asm
	mov.b64 	%rd1683, {%r13516, %r13521};
	mov.b64 	%fd149, %rd1683;
	cvt.u16.u32 	%rs22730, %r13446;
	cvt.u16.u32 	%rs17154, %r13506;
	shr.u32 	%r13697, %r13506, 8;
	cvt.u16.u32 	%rs17155, %r13697;
	st.local.u32 	[%rd60], %r13436;
	st.local.v2.b32 	[%rd60+8], {%r13446, %r13451};
	st.local.v2.b32 	[%rd60+16], {%r13456, %r13461};
	st.local.v2.b32 	[%rd60+24], {%r13466, %r13471};
	st.local.v2.b32 	[%rd60+32], {%r13476, %r13481};
	st.local.v2.b32 	[%rd60+40], {%r13486, %r13491};
	st.local.v2.b32 	[%rd60+48], {%r13496, %r13501};
	st.local.v2.u8 	[%rd60+56], {%rs17154, %rs17155};
	st.local.u32 	[%rd60+60], %r13511;
	st.local.v2.u32 	[%rd60+64], {%r13516, %r13521};
	setp.ne.s32 	%p296, %r33469, 0;
	mov.u16 	%rs22782, %rs22680;
	mov.u16 	%rs22783, %rs22681;
	mov.u16 	%rs22784, %rs22682;
	mov.u16 	%rs22785, %rs22683;
	mov.u16 	%rs22786, %rs22684;
	mov.u16 	%rs22787, %rs22685;
	mov.u16 	%rs22788, %rs22686;
	mov.u16 	%rs22789, %rs22687;
	mov.u16 	%rs22790, %rs22688;
	mov.u16 	%rs22791, %rs22689;
	mov.u16 	%rs22792, %rs22690;
	mov.u16 	%rs22793, %rs22691;
	mov.u16 	%rs22794, %rs22692;
	mov.u16 	%rs22795, %rs22693;
	mov.u16 	%rs22796, %rs22694;
	mov.u16 	%rs22797, %rs22695;
	mov.u16 	%rs22798, %rs22696;
	mov.u16 	%rs22799, %rs22697;
	mov.u16 	%rs22800, %rs22698;
	mov.u16 	%rs22801, %rs22699;
	mov.u16 	%rs22802, %rs22700;
	mov.u16 	%rs22803, %rs22701;
	mov.u16 	%rs22804, %rs22702;
	mov.u16 	%rs22805, %rs22703;
	mov.u16 	%rs22806, %rs22704;
	mov.u16 	%rs22807, %rs22705;
	mov.u16 	%rs22808, %rs22706;
	mov.u16 	%rs22809, %rs22707;
	mov.u16 	%rs22810, %rs22708;
	mov.u16 	%rs22811, %rs22709;
	mov.u16 	%rs22812, %rs22710;
	mov.u16 	%rs22813, %rs22711;
	mov.u16 	%rs22814, %rs22712;
	mov.u16 	%rs22815, %rs22713;
	mov.u16 	%rs22816, %rs22714;
	mov.u16 	%rs22817, %rs22715;
	mov.u16 	%rs22818, %rs22716;
	mov.u16 	%rs22819, %rs22717;
	mov.u16 	%rs22820, %rs22718;
	mov.u16 	%rs22821, %rs22719;
	mov.u16 	%rs22822, %rs22720;
	mov.u16 	%rs22823, %rs22721;
	mov.u16 	%rs22824, %rs22722;
	mov.u16 	%rs22825, %rs22723;
	mov.u16 	%rs22826, %rs22724;
	mov.u16 	%rs22827, %rs22725;
	mov.u16 	%rs22828, %rs22726;
	mov.u16 	%rs22829, %rs22727;
	mov.u16 	%rs22830, %rs22728;
	mov.u16 	%rs22831, %rs22729;
	mov.u32 	%r33483, %r33470;
	mov.u32 	%r33484, %r33471;
	mov.u32 	%r33485, %r33472;
	@%p296 bra 	$L__BB1_735;
	mov.b64 	%rd1684, {%r33471, %r33472};
	mov.b64 	%fd332, %rd1684;
	mov.b16 	%rs17156, 0;
	st.local.u8 	[%rd58], %rs17156;
	add.s32 	%r13699, %r33470, %r13511;
	st.local.u32 	[%rd58+52], %r13699;
	add.f64 	%fd333, %fd149, %fd332;
	st.local.f64 	[%rd58+56], %fd333;
	mov.b32 	%r33473, 0;
$L__BB1_725:
	mov.u32 	%r1507, %r33473;
	cvt.u64.u32 	%rd1685, %r1507;
	add.s64 	%rd1686, %rd58, %rd1685;
	ld.local.u8 	%rs17157, [%rd1686];
	setp.ne.s16 	%p297, %rs17157, 0;
	add.s32 	%r33473, %r1507, 1;
	@%p297 bra 	$L__BB1_725;
	and.b16  	%rs17158, %rs22730, 255;
	setp.eq.s16 	%p298, %rs17158, 0;
	mov.u32 	%r33475, %r1507;
	@%p298 bra 	$L__BB1_729;
	mov.b32 	%r33474, 0;
$L__BB1_728:
	add.s32 	%r13701, %r33474, %r1507;
	cvt.u64.u32 	%rd1687, %r13701;
	add.s64 	%rd1688, %rd58, %rd1687;
	st.local.u8 	[%rd1688], %rs22730;
	add.s32 	%r1510, %r33474, 1;
	add.s32 	%r33475, %r1510, %r1507;
	cvt.u64.u32 	%rd1689, %r33474;
	add.s64 	%rd1690, %rd193, %rd1689;
	ld.local.u8 	%rs22730, [%rd1690+1];
	setp.ne.s16 	%p299, %rs22730, 0;
	mov.u32 	%r33474, %r1510;
	@%p299 bra 	$L__BB1_728;
$L__BB1_729:
	cvt.u64.u32 	%rd1691, %r33475;
	add.s64 	%rd1692, %rd58, %rd1691;
	mov.b16 	%rs17159, 0;
	st.local.u8 	[%rd1692], %rs17159;
	mov.b32 	%r33476, 0;
$L__BB1_730:
	mov.u32 	%r1513, %r33476;
	cvt.u64.u32 	%rd1693, %r1513;
	add.s64 	%rd1694, %rd58, %rd1693;
	ld.local.u8 	%rs17160, [%rd1694];
	setp.ne.s16 	%p300, %rs17160, 0;
	add.s32 	%r33476, %r1513, 1;
	@%p300 bra 	$L__BB1_730;
	and.b16  	%rs17161, %rs22680, 255;
	setp.eq.s16 	%p301, %rs17161, 0;
	mov.u32 	%r33478, %r1513;
	@%p301 bra 	$L__BB1_734;
	mov.b32 	%r33477, 0;
	mov.u16 	%rs22731, %rs22680;
$L__BB1_733:
	add.s32 	%r13704, %r33477, %r1513;
	cvt.u64.u32 	%rd1695, %r13704;
	add.s64 	%rd1696, %rd58, %rd1695;
	st.local.u8 	[%rd1696], %rs22731;
	add.s32 	%r1516, %r33477, 1;
	add.s32 	%r33478, %r1516, %r1513;
	cvt.u64.u32 	%rd1697, %r33477;
	add.s64 	%rd1698, %rd192, %rd1697;
	ld.local.u8 	%rs22731, [%rd1698+1];
	setp.ne.s16 	%p302, %rs22731, 0;
	mov.u32 	%r33477, %r1516;
	@%p302 bra 	$L__BB1_733;
$L__BB1_734:
	cvt.u64.u32 	%rd1699, %r33478;
	add.s64 	%rd1700, %rd58, %rd1699;
	mov.b16 	%rs17162, 0;
	st.local.u8 	[%rd1700], %rs17162;
	ld.local.v2.b32 	{%r13705, %r13706}, [%rd58];
	bfe.u32 	%r13707, %r13705, 0, 8;
	cvt.u16.u32 	%rs22782, %r13707;
	bfe.u32 	%r13708, %r13705, 8, 8;
	cvt.u16.u32 	%rs22783, %r13708;
	bfe.u32 	%r13709, %r13705, 16, 8;
	cvt.u16.u32 	%rs22784, %r13709;
	bfe.u32 	%r13710, %r13705, 24, 8;
	cvt.u16.u32 	%rs22785, %r13710;
	bfe.u32 	%r13711, %r13706, 0, 8;
	cvt.u16.u32 	%rs22786, %r13711;
	bfe.u32 	%r13712, %r13706, 8, 8;
	cvt.u16.u32 	%rs22787, %r13712;
	bfe.u32 	%r13713, %r13706, 16, 8;
	cvt.u16.u32 	%rs22788, %r13713;
	bfe.u32 	%r13714, %r13706, 24, 8;
	cvt.u16.u32 	%rs22789, %r13714;
	ld.local.v2.b32 	{%r13715, %r13716}, [%rd58+8];
	bfe.u32 	%r13717, %r13715, 0, 8;
	cvt.u16.u32 	%rs22790, %r13717;
	bfe.u32 	%r13718, %r13715, 8, 8;
	cvt.u16.u32 	%rs22791, %r13718;
	bfe.u32 	%r13719, %r13715, 16, 8;
	cvt.u16.u32 	%rs22792, %r13719;
	bfe.u32 	%r13720, %r13715, 24, 8;
	cvt.u16.u32 	%rs22793, %r13720;
	bfe.u32 	%r13721, %r13716, 0, 8;
	cvt.u16.u32 	%rs22794, %r13721;
	bfe.u32 	%r13722, %r13716, 8, 8;
	cvt.u16.u32 	%rs22795, %r13722;
	bfe.u32 	%r13723, %r13716, 16, 8;
	cvt.u16.u32 	%rs22796, %r13723;
	bfe.u32 	%r13724, %r13716, 24, 8;
	cvt.u16.u32 	%rs22797, %r13724;
	ld.local.v2.b32 	{%r13725, %r13726}, [%rd58+16];
	bfe.u32 	%r13727, %r13725, 0, 8;
	cvt.u16.u32 	%rs22798, %r13727;
	bfe.u32 	%r13728, %r13725, 8, 8;
	cvt.u16.u32 	%rs22799, %r13728;
	bfe.u32 	%r13729, %r13725, 16, 8;
	cvt.u16.u32 	%rs22800, %r13729;
	bfe.u32 	%r13730, %r13725, 24, 8;
	cvt.u16.u32 	%rs22801, %r13730;
	bfe.u32 	%r13731, %r13726, 0, 8;
	cvt.u16.u32 	%rs22802, %r13731;
	bfe.u32 	%r13732, %r13726, 8, 8;
	cvt.u16.u32 	%rs22803, %r13732;
	bfe.u32 	%r13733, %r13726, 16, 8;
	cvt.u16.u32 	%rs22804, %r13733;
	bfe.u32 	%r13734, %r13726, 24, 8;
	cvt.u16.u32 	%rs22805, %r13734;
	ld.local.v2.b32 	{%r13735, %r13736}, [%rd58+24];
	bfe.u32 	%r13737, %r13735, 0, 8;
	cvt.u16.u32 	%rs22806, %r13737;
	bfe.u32 	%r13738, %r13735, 8, 8;
	cvt.u16.u32 	%rs22807, %r13738;
	bfe.u32 	%r13739, %r13735, 16, 8;
	cvt.u16.u32 	%rs22808, %r13739;
	bfe.u32 	%r13740, %r13735, 24, 8;
	cvt.u16.u32 	%rs22809, %r13740;
	bfe.u32 	%r13741, %r13736, 0, 8;
	cvt.u16.u32 	%rs22810, %r13741;
	bfe.u32 	%r13742, %r13736, 8, 8;
	cvt.u16.u32 	%rs22811, %r13742;
	bfe.u32 	%r13743, %r13736, 16, 8;
	cvt.u16.u32 	%rs22812, %r13743;
	bfe.u32 	%r13744, %r13736, 24, 8;
	cvt.u16.u32 	%rs22813, %r13744;
	ld.local.v2.b32 	{%r13745, %r13746}, [%rd58+32];
	bfe.u32 	%r13747, %r13745, 0, 8;
	cvt.u16.u32 	%rs22814, %r13747;
	bfe.u32 	%r13748, %r13745, 8, 8;
	cvt.u16.u32 	%rs22815, %r13748;
	bfe.u32 	%r13749, %r13745, 16, 8;
	cvt.u16.u32 	%rs22816, %r13749;
	bfe.u32 	%r13750, %r13745, 24, 8;
	cvt.u16.u32 	%rs22817, %r13750;
	bfe.u32 	%r13751, %r13746, 0, 8;
	cvt.u16.u32 	%rs22818, %r13751;
	bfe.u32 	%r13752, %r13746, 8, 8;
	cvt.u16.u32 	%rs22819, %r13752;
	bfe.u32 	%r13753, %r13746, 16, 8;
	cvt.u16.u32 	%rs22820, %r13753;
	bfe.u32 	%r13754, %r13746, 24, 8;
	cvt.u16.u32 	%rs22821, %r13754;
	ld.local.v2.b32 	{%r13755, %r13756}, [%rd58+40];
	bfe.u32 	%r13757, %r13755, 0, 8;
	cvt.u16.u32 	%rs22822, %r13757;
	bfe.u32 	%r13758, %r13755, 8, 8;
	cvt.u16.u32 	%rs22823, %r13758;
	bfe.u32 	%r13759, %r13755, 16, 8;
	cvt.u16.u32 	%rs22824, %r13759;
	bfe.u32 	%r13760, %r13755, 24, 8;
	cvt.u16.u32 	%rs22825, %r13760;
	bfe.u32 	%r13761, %r13756, 0, 8;
	cvt.u16.u32 	%rs22826, %r13761;
	bfe.u32 	%r13762, %r13756, 8, 8;
	cvt.u16.u32 	%rs22827, %r13762;
	bfe.u32 	%r13763, %r13756, 16, 8;
	cvt.u16.u32 	%rs22828, %r13763;
	bfe.u32 	%r13764, %r13756, 24, 8;
	cvt.u16.u32 	%rs22829, %r13764;
	ld.local.v2.u8 	{%rs22830, %rs22831}, [%rd58+48];
	ld.local.u32 	%r33483, [%rd58+52];
	ld.local.v2.u32 	{%r33484, %r33485}, [%rd58+56];
$L__BB1_735:
	setp.gt.s32 	%p303, %r12753, 1;
	add.s32 	%r33482, %r33469, %r13436;
	@%p303 bra 	$L__BB1_737;
	mov.u32 	%r33482, %r33469;
	mov.u16 	%rs22782, %rs22680;
	mov.u16 	%rs22783, %rs22681;
	mov.u16 	%rs22784, %rs22682;
	mov.u16 	%rs22785, %rs22683;
	mov.u16 	%rs22786, %rs22684;
	mov.u16 	%rs22787, %rs22685;
	mov.u16 	%rs22788, %rs22686;
	mov.u16 	%rs22789, %rs22687;
	mov.u16 	%rs22790, %rs22688;
	mov.u16 	%rs22791, %rs22689;
	mov.u16 	%rs22792, %rs22690;
	mov.u16 	%rs22793, %rs22691;
	mov.u16 	%rs22794, %rs22692;
	mov.u16 	%rs22795, %rs22693;
	mov.u16 	%rs22796, %rs22694;
	mov.u16 	%rs22797, %rs22695;
	mov.u16 	%rs22798, %rs22696;
	mov.u16 	%rs22799, %rs22697;
	mov.u16 	%rs22800, %rs22698;
	mov.u16 	%rs22801, %rs22699;
	mov.u16 	%rs22802, %rs22700;
	mov.u16 	%rs22803, %rs22701;
	mov.u16 	%rs22804, %rs22702;
	mov.u16 	%rs22805, %rs22703;
	mov.u16 	%rs22806, %rs22704;
	mov.u16 	%rs22807, %rs22705;
	mov.u16 	%rs22808, %rs22706;
	mov.u16 	%rs22809, %rs22707;
	mov.u16 	%rs22810, %rs22708;
	mov.u16 	%rs22811, %rs22709;
	mov.u16 	%rs22812, %rs22710;
	mov.u16 	%rs22813, %rs22711;
	mov.u16 	%rs22814, %rs22712;
	mov.u16 	%rs22815, %rs22713;
	mov.u16 	%rs22816, %rs22714;
	mov.u16 	%rs22817, %rs22715;
	mov.u16 	%rs22818, %rs22716;
	mov.u16 	%rs22819, %rs22717;
	mov.u16 	%rs22820, %rs22718;
	mov.u16 	%rs22821, %rs22719;
	mov.u16 	%rs22822, %rs22720;
	mov.u16 	%rs22823, %rs22721;
	mov.u16 	%rs22824, %rs22722;
	mov.u16 	%rs22825, %rs22723;
	mov.u16 	%rs22826, %rs22724;
	mov.u16 	%rs22827, %rs22725;
	mov.u16 	%rs22828, %rs22726;
	mov.u16 	%rs22829, %rs22727;
	mov.u16 	%rs22830, %rs22728;
	mov.u16 	%rs22831, %rs22729;
	mov.u32 	%r33483, %r33470;
	mov.u32 	%r33484, %r33471;
	mov.u32 	%r33485, %r33472;
$L__BB1_737:
	st.local.u32 	[%rd59], %r33482;
	cvt.u32.u16 	%r13855, %rs22788;
	cvt.u32.u16 	%r13856, %rs22789;
	prmt.b32 	%r13857, %r13855, %r13856, 0x3340U;
	cvt.u32.u16 	%r13858, %rs22787;
	cvt.u32.u16 	%r13859, %rs22786;
	prmt.b32 	%r13860, %r13859, %r13858, 0x3340U;
	prmt.b32 	%r13861, %r13860, %r13857, 0x5410U;
	cvt.u32.u16 	%r13862, %rs22784;
	cvt.u32.u16 	%r13863, %rs22785;
	prmt.b32 	%r13864, %r13862, %r13863, 0x3340U;
	cvt.u32.u16 	%r13865, %rs22783;
	cvt.u32.u16 	%r13866, %rs22782;
	prmt.b32 	%r13867, %r13866, %r13865, 0x3340U;
	prmt.b32 	%r13868, %r13867, %r13864, 0x5410U;
	st.local.v2.b32 	[%rd59+8], {%r13868, %r13861};
	cvt.u32.u16 	%r13869, %rs22796;
	cvt.u32.u16 	%r13870, %rs22797;
	prmt.b32 	%r13871, %r13869, %r13870, 0x3340U;
	cvt.u32.u16 	%r13872, %rs22795;
	cvt.u32.u16 	%r13873, %rs22794;
	prmt.b32 	%r13874, %r13873, %r13872, 0x3340U;
	prmt.b32 	%r13875, %r13874, %r13871, 0x5410U;
	cvt.u32.u16 	%r13876, %rs22792;
	cvt.u32.u16 	%r13877, %rs22793;
	prmt.b32 	%r13878, %r13876, %r13877, 0x3340U;
	cvt.u32.u16 	%r13879, %rs22791;
	cvt.u32.u16 	%r13880, %rs22790;
	prmt.b32 	%r13881, %r13880, %r13879, 0x3340U;
	prmt.b32 	%r13882, %r13881, %r13878, 0x5410U;
	st.local.v2.b32 	[%rd59+16], {%r13882, %r13875};
	cvt.u32.u16 	%r13883, %rs22804;
	cvt.u32.u16 	%r13884, %rs22805;
	prmt.b32 	%r13885, %r13883, %r13884, 0x3340U;
	cvt.u32.u16 	%r13886, %rs22803;
	cvt.u32.u16 	%r13887, %rs22802;
	prmt.b32 	%r13888, %r13887, %r13886, 0x3340U;
	prmt.b32 	%r13889, %r13888, %r13885, 0x5410U;
	cvt.u32.u16 	%r13890, %rs22800;
	cvt.u32.u16 	%r13891, %rs22801;
	prmt.b32 	%r13892, %r13890, %r13891, 0x3340U;
	cvt.u32.u16 	%r13893, %rs22799;
	cvt.u32.u16 	%r13894, %rs22798;
	prmt.b32 	%r13895, %r13894, %r13893, 0x3340U;
	prmt.b32 	%r13896, %r13895, %r13892, 0x5410U;
	st.local.v2.b32 	[%rd59+24], {%r13896, %r13889};
	cvt.u32.u16 	%r13897, %rs22812;
	cvt.u32.u16 	%r13898, %rs22813;
	prmt.b32 	%r13899, %r13897, %r13898, 0x3340U;
	cvt.u32.u16 	%r13900, %rs22811;
	cvt.u32.u16 	%r13901, %rs22810;
	prmt.b32 	%r13902, %r13901, %r13900, 0x3340U;
	prmt.b32 	%r13903, %r13902, %r13899, 0x5410U;
	cvt.u32.u16 	%r13904, %rs22808;
	cvt.u32.u16 	%r13905, %rs22809;
	prmt.b32 	%r13906, %r13904, %r13905, 0x3340U;
	cvt.u32.u16 	%r13907, %rs22807;
	cvt.u32.u16 	%r13908, %rs22806;
	prmt.b32 	%r13909, %r13908, %r13907, 0x3340U;
	prmt.b32 	%r13910, %r13909, %r13906, 0x5410U;
	st.local.v2.b32 	[%rd59+32], {%r13910, %r13903};
	cvt.u32.u16 	%r13911, %rs22820;
	cvt.u32.u16 	%r13912, %rs22821;
	prmt.b32 	%r13913, %r13911, %r13912, 0x3340U;
	cvt.u32.u16 	%r13914, %rs22819;
	cvt.u32.u16 	%r13915, %rs22818;
	prmt.b32 	%r13916, %r13915, %r13914, 0x3340U;
	prmt.b32 	%r13917, %r13916, %r13913, 0x5410U;
	cvt.u32.u16 	%r13918, %rs22816;
	cvt.u32.u16 	%r13919, %rs22817;
	prmt.b32 	%r13920, %r13918, %r13919, 0x3340U;
	cvt.u32.u16 	%r13921, %rs22815;
	cvt.u32.u16 	%r13922, %rs22814;
	prmt.b32 	%r13923, %r13922, %r13921, 0x3340U;
	prmt.b32 	%r13924, %r13923, %r13920, 0x5410U;
	st.local.v2.b32 	[%rd59+40], {%r13924, %r13917};
	cvt.u32.u16 	%r13925, %rs22828;
	cvt.u32.u16 	%r13926, %rs22829;
	prmt.b32 	%r13927, %r13925, %r13926, 0x3340U;
	cvt.u32.u16 	%r13928, %rs22827;
	cvt.u32.u16 	%r13929, %rs22826;
	prmt.b32 	%r13930, %r13929, %r13928, 0x3340U;
	prmt.b32 	%r13931, %r13930, %r13927, 0x5410U;
	cvt.u32.u16 	%r13932, %rs22824;
	cvt.u32.u16 	%r13933, %rs22825;
	prmt.b32 	%r13934, %r13932, %r13933, 0x3340U;
	cvt.u32.u16 	%r13935, %rs22823;
	cvt.u32.u16 	%r13936, %rs22822;
	prmt.b32 	%r13937, %r13936, %r13935, 0x3340U;
	prmt.b32 	%r13938, %r13937, %r13934, 0x5410U;
	st.local.v2.b32 	[%rd59+48], {%r13938, %r13931};
	st.local.v2.u8 	[%rd59+56], {%rs22830, %rs22831};
	st.local.u32 	[%rd59+60], %r33483;
	st.local.v2.u32 	[%rd59+64], {%r33484, %r33485};
	and.b32  	%r13939, %r13866, 255;
	and.b16  	%rs17163, %rs22783, 255;
	mul.wide.u16 	%r13940, %rs17163, 256;
	or.b32  	%r13941, %r13940, %r13939;
	shl.b32 	%r13942, %r13862, 16;
	and.b32  	%r13943, %r13942, 16711680;
	or.b32  	%r13944, %r13941, %r13943;
	shl.b32 	%r13945, %r13863, 24;
	or.b32  	%r13776, %r13944, %r13945;
	and.b32  	%r13946, %r13859, 255;
	and.b16  	%rs17164, %rs22787, 255;
	mul.wide.u16 	%r13947, %rs17164, 256;
	or.b32  	%r13948, %r13947, %r13946;
	shl.b32 	%r13949, %r13855, 16;
	and.b32  	%r13950, %r13949, 16711680;
	or.b32  	%r13951, %r13948, %r13950;
	shl.b32 	%r13952, %r13856, 24;
	or.b32  	%r13781, %r13951, %r13952;
	and.b32  	%r13953, %r13880, 255;
	and.b16  	%rs17165, %rs22791, 255;
	mul.wide.u16 	%r13954, %rs17165, 256;
	or.b32  	%r13955, %r13954, %r13953;
	shl.b32 	%r13956, %r13876, 16;
	and.b32  	%r13957, %r13956, 16711680;
	or.b32  	%r13958, %r13955, %r13957;
	shl.b32 	%r13959, %r13877, 24;
	or.b32  	%r13786, %r13958, %r13959;
	and.b32  	%r13960, %r13873, 255;
	and.b16  	%rs17166, %rs22795, 255;
	mul.wide.u16 	%r13961, %rs17166, 256;
	or.b32  	%r13962, %r13961, %r13960;
	shl.b32 	%r13963, %r13869, 16;
	and.b32  	%r13964, %r13963, 16711680;
	or.b32  	%r13965, %r13962, %r13964;
	shl.b32 	%r13966, %r13870, 24;
	or.b32  	%r13791, %r13965, %r13966;
	and.b32  	%r13967, %r13894, 255;
	and.b16  	%rs17167, %rs22799, 255;
	mul.wide.u16 	%r13968, %rs17167, 256;
	or.b32  	%r13969, %r13968, %r13967;
	shl.b32 	%r13970, %r13890, 16;
	and.b32  	%r13971, %r13970, 16711680;
	or.b32  	%r13972, %r13969, %r13971;
	shl.b32 	%r13973, %r13891, 24;
	or.b32  	%r13796, %r13972, %r13973;
	and.b32  	%r13974, %r13887, 255;
	and.b16  	%rs17168, %rs22803, 255;
	mul.wide.u16 	%r13975, %rs17168, 256;
	or.b32  	%r13976, %r13975, %r13974;
	shl.b32 	%r13977, %r13883, 16;
	and.b32  	%r13978, %r13977, 16711680;
	or.b32  	%r13979, %r13976, %r13978;
	shl.b32 	%r13980, %r13884, 24;
	or.b32  	%r13801, %r13979, %r13980;
	and.b32  	%r13981, %r13908, 255;
	and.b16  	%rs17169, %rs22807, 255;
	mul.wide.u16 	%r13982, %rs17169, 256;
	or.b32  	%r13983, %r13982, %r13981;
	shl.b32 	%r13984, %r13904, 16;
	and.b32  	%r13985, %r13984, 16711680;
	or.b32  	%r13986, %r13983, %r13985;
	shl.b32 	%r13987, %r13905, 24;
	or.b32  	%r13806, %r13986, %r13987;
	and.b32  	%r13988, %r13901, 255;
	and.b16  	%rs17170, %rs22811, 255;
	mul.wide.u16 	%r13989, %rs17170, 256;
	or.b32  	%r13990, %r13989, %r13988;
	shl.b32 	%r13991, %r13897, 16;
	and.b32  	%r13992, %r13991, 16711680;
	or.b32  	%r13993, %r13990, %r13992;
	shl.b32 	%r13994, %r13898, 24;
	or.b32  	%r13811, %r13993, %r13994;
	and.b32  	%r13995, %r13922, 255;
	and.b16  	%rs17171, %rs22815, 255;
	mul.wide.u16 	%r13996, %rs17171, 256;
	or.b32  	%r13997, %r13996, %r13995;
	shl.b32 	%r13998, %r13918, 16;
	and.b32  	%r13999, %r13998, 16711680;
	or.b32  	%r14000, %r13997, %r13999;
	shl.b32 	%r14001, %r13919, 24;
	or.b32  	%r13816, %r14000, %r14001;
	and.b32  	%r14002, %r13915, 255;
	and.b16  	%rs17172, %rs22819, 255;
	mul.wide.u16 	%r14003, %rs17172, 256;
	or.b32  	%r14004, %r14003, %r14002;
	shl.b32 	%r14005, %r13911, 16;
	and.b32  	%r14006, %r14005, 16711680;
	or.b32  	%r14007, %r14004, %r14006;
	shl.b32 	%r14008, %r13912, 24;
	or.b32  	%r13821, %r14007, %r14008;
	and.b32  	%r14009, %r13936, 255;
	and.b16  	%rs17173, %rs22823, 255;
	mul.wide.u16 	%r14010, %rs17173, 256;
	or.b32  	%r14011, %r14010, %r14009;
	shl.b32 	%r14012, %r13932, 16;
	and.b32  	%r14013, %r14012, 16711680;
	or.b32  	%r14014, %r14011, %r14013;
	shl.b32 	%r14015, %r13933, 24;
	or.b32  	%r13826, %r14014, %r14015;
	and.b32  	%r14016, %r13929, 255;
	and.b16  	%rs17174, %rs22827, 255;
	mul.wide.u16 	%r14017, %rs17174, 256;
	or.b32  	%r14018, %r14017, %r14016;
	shl.b32 	%r14019, %r13925, 16;
	and.b32  	%r14020, %r14019, 16711680;
	or.b32  	%r14021, %r14018, %r14020;
	shl.b32 	%r14022, %r13926, 24;
	or.b32  	%r13831, %r14021, %r14022;
	cvt.u32.u16 	%r14023, %rs22830;
	and.b32  	%r14024, %r14023, 255;
	and.b16  	%rs17175, %rs22831, 255;
	mul.wide.u16 	%r14025, %rs17175, 256;
	or.b32  	%r13836, %r14025, %r14024;
	mov.b32 	%r13852, 4;
	mov.b32 	%r13853, 0;
	mov.b32 	%r13854, -1;
	// begin inline asm
	shfl.sync.up.b32 %r13765, %r33482, %r13852, %r13853, %r13854;
	// end inline asm
	// begin inline asm
	shfl.sync.up.b32 %r13770, %r13771, %r13852, %r13853, %r13854;
	// end inline asm
	// begin inline asm
	shfl.sync.up.b32 %r13775, %r13776, %r13852, %r13853, %r13854;
	// end inline asm
	// begin inline asm
	shfl.sync.up.b32 %r13780, %r13781, %r13852, %r13853, %r13854;
	// end inline asm
	// begin inline asm
	shfl.sync.up.b32 %r13785, %r13786, %r13852, %r13853, %r13854;
	// end inline asm
	// begin inline asm
	shfl.sync.up.b32 %r13790, %r13791, %r13852, %r13853, %r13854;
	// end inline asm
	// begin inline asm
	shfl.sync.up.b32 %r13795, %r13796, %r13852, %r13853, %r13854;
	// end inline asm
	// begin inline asm
	shfl.sync.up.b32 %r13800, %r13801, %r13852, %r13853, %r13854;
	// end inline asm
	// begin inline asm
	shfl.sync.up.b32 %r13805, %r13806, %r13852, %r13853, %r13854;
	// end inline asm
	// begin inline asm
	shfl.sync.up.b32 %r13810, %r13811, %r13852, %r13853, %r13854;
	// end inline asm
	// begin inline asm
	shfl.sync.up.b32 %r13815, %r13816, %r13852, %r13853, %r13854;
	// end inline asm
	// begin inline asm
	shfl.sync.up.b32 %r13820, %r13821, %r13852, %r13853, %r13854;
	// end inline asm
	// begin inline asm
	shfl.sync.up.b32 %r13825, %r13826, %r13852, %r13853, %r13854;
	// end inline asm
	// begin inline asm
	shfl.sync.up.b32 %r13830, %r13831, %r13852, %r13853, %r13854;
	// end inline asm
	// begin inline asm
	shfl.sync.up.b32 %r13835, %r13836, %r13852, %r13853, %r13854;
	// end inline asm
	// begin inline asm
	shfl.sync.up.b32 %r13840, %r33483, %r13852, %r13853, %r13854;
	// end inline asm
	// begin inline asm
	shfl.sync.up.b32 %r13845, %r33484, %r13852, %r13853, %r13854;
	// end inline asm
	// begin inline asm
	shfl.sync.up.b32 %r13850, %r33485, %r13852, %r13853, %r13854;
	// end inline asm
	mov.b64 	%rd1701, {%r13845, %r13850};
	mov.b64 	%fd150, %rd1701;
	cvt.u16.u32 	%rs22832, %r13775;
	cvt.u16.u32 	%rs17176, %r13835;
	shr.u32 	%r14026, %r13835, 8;
	cvt.u16.u32 	%rs17177, %r14026;
	st.local.u32 	[%rd60], %r13765;
	st.local.v2.b32 	[%rd60+8], {%r13775, %r13780};
	st.local.v2.b32 	[%rd60+16], {%r13785, %r13790};
	st.local.v2.b32 	[%rd60+24], {%r13795, %r13800};
	st.local.v2.b32 	[%rd60+32], {%r13805, %r13810};
	st.local.v2.b32 	[%rd60+40], {%r13815, %r13820};
	st.local.v2.b32 	[%rd60+48], {%r13825, %r13830};
	st.local.v2.u8 	[%rd60+56], {%rs17176, %rs17177};
	st.local.u32 	[%rd60+60], %r13840;
	st.local.v2.u32 	[%rd60+64], {%r13845, %r13850};
	setp.ne.s32 	%p304, %r33482, 0;
	mov.u16 	%rs22884, %rs22782;
	mov.u16 	%rs22885, %rs22783;
	mov.u16 	%rs22886, %rs22784;
	mov.u16 	%rs22887, %rs22785;
	mov.u16 	%rs22888, %rs22786;
	mov.u16 	%rs22889, %rs22787;
	mov.u16 	%rs22890, %rs22788;
	mov.u16 	%rs22891, %rs22789;
	mov.u16 	%rs22892, %rs22790;
	mov.u16 	%rs22893, %rs22791;
	mov.u16 	%rs22894, %rs22792;
	mov.u16 	%rs22895, %rs22793;
	mov.u16 	%rs22896, %rs22794;
	mov.u16 	%rs22897, %rs22795;
	mov.u16 	%rs22898, %rs22796;
	mov.u16 	%rs22899, %rs22797;
	mov.u16 	%rs22900, %rs22798;
	mov.u16 	%rs22901, %rs22799;
	mov.u16 	%rs22902, %rs22800;
	mov.u16 	%rs22903, %rs22801;
	mov.u16 	%rs22904, %rs22802;
	mov.u16 	%rs22905, %rs22803;
	mov.u16 	%rs22906, %rs22804;
	mov.u16 	%rs22907, %rs22805;
	mov.u16 	%rs22908, %rs22806;
	mov.u16 	%rs22909, %rs22807;
	mov.u16 	%rs22910, %rs22808;
	mov.u16 	%rs22911, %rs22809;
	mov.u16 	%rs22912, %rs22810;
	mov.u16 	%rs22913, %rs22811;
	mov.u16 	%rs22914, %rs22812;
	mov.u16 	%rs22915, %rs22813;
	mov.u16 	%rs22916, %rs22814;
	mov.u16 	%rs22917, %rs22815;
	mov.u16 	%rs22918, %rs22816;
	mov.u16 	%rs22919, %rs22817;
	mov.u16 	%rs22920, %rs22818;
	mov.u16 	%rs22921, %rs22819;
	mov.u16 	%rs22922, %rs22820;
	mov.u16 	%rs22923, %rs22821;
	mov.u16 	%rs22924, %rs22822;
	mov.u16 	%rs22925, %rs22823;
	mov.u16 	%rs22926, %rs22824;
	mov.u16 	%rs22927, %rs22825;
	mov.u16 	%rs22928, %rs22826;
	mov.u16 	%rs22929, %rs22827;
	mov.u16 	%rs22930, %rs22828;
	mov.u16 	%rs22931, %rs22829;
	mov.u16 	%rs22932, %rs22830;
	mov.u16 	%rs22933, %rs22831;
	mov.u32 	%r33496, %r33483;
	mov.u32 	%r33497, %r33484;
	mov.u32 	%r33498, %r33485;
	@%p304 bra 	$L__BB1_749;
	mov.b64 	%rd1702, {%r33484, %r33485};
	mov.b64 	%fd334, %rd1702;
	mov.b16 	%rs17178, 0;
	st.local.u8 	[%rd58], %rs17178;
	add.s32 	%r14028, %r33483, %r13840;
	st.local.u32 	[%rd58+52], %r14028;
	add.f64 	%fd335, %fd150, %fd334;
	st.local.f64 	[%rd58+56], %fd335;
	mov.b32 	%r33486, 0;
$L__BB1_739:
	mov.u32 	%r1532, %r33486;
	cvt.u64.u32 	%rd1703, %r1532;
	add.s64 	%rd1704, %rd58, %rd1703;
	ld.local.u8 	%rs17179, [%rd1704];
	setp.ne.s16 	%p305, %rs17179, 0;
	add.s32 	%r33486, %r1532, 1;
	@%p305 bra 	$L__BB1_739;
	and.b16  	%rs17180, %rs22832, 255;
	setp.eq.s16 	%p306, %rs17180, 0;
	mov.u32 	%r33488, %r1532;
	@%p306 bra 	$L__BB1_743;
	mov.b32 	%r33487, 0;
$L__BB1_742:
	add.s32 	%r14030, %r33487, %r1532;
	cvt.u64.u32 	%rd1705, %r14030;
	add.s64 	%rd1706, %rd58, %rd1705;
	st.local.u8 	[%rd1706], %rs22832;
	add.s32 	%r1535, %r33487, 1;
	add.s32 	%r33488, %r1535, %r1532;
	cvt.u64.u32 	%rd1707, %r33487;
	add.s64 	%rd1708, %rd193, %rd1707;
	ld.local.u8 	%rs22832, [%rd1708+1];
	setp.ne.s16 	%p307, %rs22832, 0;
	mov.u32 	%r33487, %r1535;
	@%p307 bra 	$L__BB1_742;
$L__BB1_743:
	cvt.u64.u32 	%rd1709, %r33488;
	add.s64 	%rd1710, %rd58, %rd1709;
	mov.b16 	%rs17181, 0;
	st.local.u8 	[%rd1710], %rs17181;
	mov.b32 	%r33489, 0;
$L__BB1_744:
	mov.u32 	%r1538, %r33489;
	cvt.u64.u32 	%rd1711, %r1538;
	add.s64 	%rd1712, %rd58, %rd1711;
	ld.local.u8 	%rs17182, [%rd1712];
	setp.ne.s16 	%p308, %rs17182, 0;
	add.s32 	%r33489, %r1538, 1;
	@%p308 bra 	$L__BB1_744;
	and.b16  	%rs17183, %rs22782, 255;
	setp.eq.s16 	%p309, %rs17183, 0;
	mov.u32 	%r33491, %r1538;
	@%p309 bra 	$L__BB1_748;
	mov.b32 	%r33490, 0;
	mov.u16 	%rs22833, %rs22782;
$L__BB1_747:
	add.s32 	%r14033, %r33490, %r1538;
	cvt.u64.u32 	%rd1713, %r14033;
	add.s64 	%rd1714, %rd58, %rd1713;
	st.local.u8 	[%rd1714], %rs22833;
	add.s32 	%r1541, %r33490, 1;
	add.s32 	%r33491, %r1541, %r1538;
	cvt.u64.u32 	%rd1715, %r33490;
	add.s64 	%rd1716, %rd192, %rd1715;
	ld.local.u8 	%rs22833, [%rd1716+1];
	setp.ne.s16 	%p310, %rs22833, 0;
	mov.u32 	%r33490, %r1541;
	@%p310 bra 	$L__BB1_747;
$L__BB1_748:
	cvt.u64.u32 	%rd1717, %r33491;
	add.s64 	%rd1718, %rd58, %rd1717;
	mov.b16 	%rs17184, 0;
	st.local.u8 	[%rd1718], %rs17184;
	ld.local.v2.b32 	{%r14034, %r14035}, [%rd58];
	bfe.u32 	%r14036, %r14034, 0, 8;
	cvt.u16.u32 	%rs22884, %r14036;
	bfe.u32 	%r14037, %r14034, 8, 8;
	cvt.u16.u32 	%rs22885, %r14037;
	bfe.u32 	%r14038, %r14034, 16, 8;
	cvt.u16.u32 	%rs22886, %r14038;
	bfe.u32 	%r14039, %r14034, 24, 8;
	cvt.u16.u32 	%rs22887, %r14039;
	bfe.u32 	%r14040, %r14035, 0, 8;
	cvt.u16.u32 	%rs22888, %r14040;
	bfe.u32 	%r14041, %r14035, 8, 8;
	cvt.u16.u32 	%rs22889, %r14041;
	bfe.u32 	%r14042, %r14035, 16, 8;
	cvt.u16.u32 	%rs22890, %r14042;
	bfe.u32 	%r14043, %r14035, 24, 8;
	cvt.u16.u32 	%rs22891, %r14043;
	ld.local.v2.b32 	{%r14044, %r14045}, [%rd58+8];
	bfe.u32 	%r14046, %r14044, 0, 8;
	cvt.u16.u32 	%rs22892, %r14046;
	bfe.u32 	%r14047, %r14044, 8, 8;
	cvt.u16.u32 	%rs22893, %r14047;
	bfe.u32 	%r14048, %r14044, 16, 8;
	cvt.u16.u32 	%rs22894, %r14048;
	bfe.u32 	%r14049, %r14044, 24, 8;
	cvt.u16.u32 	%rs22895, %r14049;
	bfe.u32 	%r14050, %r14045, 0, 8;
	cvt.u16.u32 	%rs22896, %r14050;
	bfe.u32 	%r14051, %r14045, 8, 8;
	cvt.u16.u32 	%rs22897, %r14051;
	bfe.u32 	%r14052, %r14045, 16, 8;
	cvt.u16.u32 	%rs22898, %r14052;
	bfe.u32 	%r14053, %r14045, 24, 8;
	cvt.u16.u32 	%rs22899, %r14053;
	ld.local.v2.b32 	{%r14054, %r14055}, [%rd58+16];
	bfe.u32 	%r14056, %r14054, 0, 8;
	cvt.u16.u32 	%rs22900, %r14056;
	bfe.u32 	%r14057, %r14054, 8, 8;
	cvt.u16.u32 	%rs22901, %r14057;
	bfe.u32 	%r14058, %r14054, 16, 8;
	cvt.u16.u32 	%rs22902, %r14058;
	bfe.u32 	%r14059, %r14054, 24, 8;
	cvt.u16.u32 	%rs22903, %r14059;
	bfe.u32 	%r14060, %r14055, 0, 8;
	cvt.u16.u32 	%rs22904, %r14060;
	bfe.u32 	%r14061, %r14055, 8, 8;
	cvt.u16.u32 	%rs22905, %r14061;
	bfe.u32 	%r14062, %r14055, 16, 8;
	cvt.u16.u32 	%rs22906, %r14062;
	bfe.u32 	%r14063, %r14055, 24, 8;
	cvt.u16.u32 	%rs22907, %r14063;
	ld.local.v2.b32 	{%r14064, %r14065}, [%rd58+24];
	bfe.u32 	%r14066, %r14064, 0, 8;
	cvt.u16.u32 	%rs22908, %r14066;
	bfe.u32 	%r14067, %r14064, 8, 8;
	cvt.u16.u32 	%rs22909, %r14067;
	bfe.u32 	%r14068, %r14064, 16, 8;
	cvt.u16.u32 	%rs22910, %r14068;
	bfe.u32 	%r14069, %r14064, 24, 8;
	cvt.u16.u32 	%rs22911, %r14069;
	bfe.u32 	%r14070, %r14065, 0, 8;
	cvt.u16.u32 	%rs22912, %r14070;
	bfe.u32 	%r14071, %r14065, 8, 8;
	cvt.u16.u32 	%rs22913, %r14071;
	bfe.u32 	%r14072, %r14065, 16, 8;
	cvt.u16.u32 	%rs22914, %r14072;
	bfe.u32 	%r14073, %r14065, 24, 8;
	cvt.u16.u32 	%rs22915, %r14073;
	ld.local.v2.b32 	{%r14074, %r14075}, [%rd58+32];
	bfe.u32 	%r14076, %r14074, 0, 8;
	cvt.u16.u32 	%rs22916, %r14076;
	bfe.u32 	%r14077, %r14074, 8, 8;
	cvt.u16.u32 	%rs22917, %r14077;
	bfe.u32 	%r14078, %r14074, 16, 8;
	cvt.u16.u32 	%rs22918, %r14078;
	bfe.u32 	%r14079, %r14074, 24, 8;
	cvt.u16.u32 	%rs22919, %r14079;
	bfe.u32 	%r14080, %r14075, 0, 8;
	cvt.u16.u32 	%rs22920, %r14080;
	bfe.u32 	%r14081, %r14075, 8, 8;
	cvt.u16.u32 	%rs22921, %r14081;
	bfe.u32 	%r14082, %r14075, 16, 8;
	cvt.u16.u32 	%rs22922, %r14082;
	bfe.u32 	%r14083, %r14075, 24, 8;
	cvt.u16.u32 	%rs22923, %r14083;
	ld.local.v2.b32 	{%r14084, %r14085}, [%rd58+40];
	bfe.u32 	%r14086, %r14084, 0, 8;
	cvt.u16.u32 	%rs22924, %r14086;
	bfe.u32 	%r14087, %r14084, 8, 8;
	cvt.u16.u32 	%rs22925, %r14087;
	bfe.u32 	%r14088, %r14084, 16, 8;
	cvt.u16.u32 	%rs22926, %r14088;
	bfe.u32 	%r14089, %r14084, 24, 8;
	cvt.u16.u32 	%rs22927, %r14089;
	bfe.u32 	%r14090, %r14085, 0, 8;
	cvt.u16.u32 	%rs22928, %r14090;
	bfe.u32 	%r14091, %r14085, 8, 8;
	cvt.u16.u32 	%rs22929, %r14091;
	bfe.u32 	%r14092, %r14085, 16, 8;
	cvt.u16.u32 	%rs22930, %r14092;
	bfe.u32 	%r14093, %r14085, 24, 8;
	cvt.u16.u32 	%rs22931, %r14093;
	ld.local.v2.u8 	{%rs22932, %rs22933}, [%rd58+48];
	ld.local.u32 	%r33496, [%rd58+52];
	ld.local.v2.u32 	{%r33497, %r33498}, [%rd58+56];
$L__BB1_749:
	setp.gt.s32 	%p311, %r12753, 3;
	add.s32 	%r33495, %r33482, %r13765;
	@%p311 bra 	$L__BB1_751;
	mov.u32 	%r33495, %r33482;
	mov.u16 	%rs22884, %rs22782;
	mov.u16 	%rs22885, %rs22783;
	mov.u16 	%rs22886, %rs22784;
	mov.u16 	%rs22887, %rs22785;
	mov.u16 	%rs22888, %rs22786;
	mov.u16 	%rs22889, %rs22787;
	mov.u16 	%rs22890, %rs22788;
	mov.u16 	%rs22891, %rs22789;
	mov.u16 	%rs22892, %rs22790;
	mov.u16 	%rs22893, %rs22791;
	mov.u16 	%rs22894, %rs22792;
	mov.u16 	%rs22895, %rs22793;
	mov.u16 	%rs22896, %rs22794;
	mov.u16 	%rs22897, %rs22795;
	mov.u16 	%rs22898, %rs22796;
	mov.u16 	%rs22899, %rs22797;
	mov.u16 	%rs22900, %rs22798;
	mov.u16 	%rs22901, %rs22799;
	mov.u16 	%rs22902, %rs22800;
	mov.u16 	%rs22903, %rs22801;
	mov.u16 	%rs22904, %rs22802;
	mov.u16 	%rs22905, %rs22803;
	mov.u16 	%rs22906, %rs22804;
	mov.u16 	%rs22907, %rs22805;
	mov.u16 	%rs22908, %rs22806;
	mov.u16 	%rs22909, %rs22807;
	mov.u16 	%rs22910, %rs22808;
	mov.u16 	%rs22911, %rs22809;
	mov.u16 	%rs22912, %rs22810;
	mov.u16 	%rs22913, %rs22811;
	mov.u16 	%rs22914, %rs22812;
	mov.u16 	%rs22915, %rs22813;
	mov.u16 	%rs22916, %rs22814;
	mov.u16 	%rs22917, %rs22815;
	mov.u16 	%rs22918, %rs22816;
	mov.u16 	%rs22919, %rs22817;
	mov.u16 	%rs22920, %rs22818;
	mov.u16 	%rs22921, %rs22819;
	mov.u16 	%rs22922, %rs22820;
	mov.u16 	%rs22923, %rs22821;
	mov.u16 	%rs22924, %rs22822;
	mov.u16 	%rs22925, %rs22823;
	mov.u16 	%rs22926, %rs22824;
	mov.u16 	%rs22927, %rs22825;
	mov.u16 	%rs22928, %rs22826;
	mov.u16 	%rs22929, %rs22827;
	mov.u16 	%rs22930, %rs22828;
	mov.u16 	%rs22931, %rs22829;
	mov.u16 	%rs22932, %rs22830;
	mov.u16 	%rs22933, %rs22831;
	mov.u32 	%r33496, %r33483;
	mov.u32 	%r33497, %r33484;
	mov.u32 	%r33498, %r33485;
$L__BB1_751:
	st.local.u32 	[%rd59], %r33495;
	cvt.u32.u16 	%r14184, %rs22890;
	cvt.u32.u16 	%r14185, %rs22891;
	prmt.b32 	%r14186, %r14184, %r14185, 0x3340U;
	cvt.u32.u16 	%r14187, %rs22889;
	cvt.u32.u16 	%r14188, %rs22888;
	prmt.b32 	%r14189, %r14188, %r14187, 0x3340U;
	prmt.b32 	%r14190, %r14189, %r14186, 0x5410U;
	cvt.u32.u16 	%r14191, %rs22886;
	cvt.u32.u16 	%r14192, %rs22887;
	prmt.b32 	%r14193, %r14191, %r14192, 0x3340U;
	cvt.u32.u16 	%r14194, %rs22885;
	cvt.u32.u16 	%r14195, %rs22884;
	prmt.b32 	%r14196, %r14195, %r14194, 0x3340U;
	prmt.b32 	%r14197, %r14196, %r14193, 0x5410U;
	st.local.v2.b32 	[%rd59+8], {%r14197, %r14190};
	cvt.u32.u16 	%r14198, %rs22898;
	cvt.u32.u16 	%r14199, %rs22899;
	prmt.b32 	%r14200, %r14198, %r14199, 0x3340U;
	cvt.u32.u16 	%r14201, %rs22897;
	cvt.u32.u16 	%r14202, %rs22896;
	prmt.b32 	%r14203, %r14202, %r14201, 0x3340U;
	prmt.b32 	%r14204, %r14203, %r14200, 0x5410U;
	cvt.u32.u16 	%r14205, %rs22894;
	cvt.u32.u16 	%r14206, %rs22895;
	prmt.b32 	%r14207, %r14205, %r14206, 0x3340U;
	cvt.u32.u16 	%r14208, %rs22893;
	cvt.u32.u16 	%r14209, %rs22892;
	prmt.b32 	%r14210, %r14209, %r14208, 0x3340U;
	prmt.b32 	%r14211, %r14210, %r14207, 0x5410U;
	st.local.v2.b32 	[%rd59+16], {%r14211, %r14204};
	cvt.u32.u16 	%r14212, %rs22906;
	cvt.u32.u16 	%r14213, %rs22907;
	prmt.b32 	%r14214, %r14212, %r14213, 0x3340U;
	cvt.u32.u16 	%r14215, %rs22905;
	cvt.u32.u16 	%r14216, %rs22904;
	prmt.b32 	%r14217, %r14216, %r14215, 0x3340U;
	prmt.b32 	%r14218, %r14217, %r14214, 0x5410U;
	cvt.u32.u16 	%r14219, %rs22902;
	cvt.u32.u16 	%r14220, %rs22903;
	prmt.b32 	%r14221, %r14219, %r14220, 0x3340U;
	cvt.u32.u16 	%r14222, %rs22901;
	cvt.u32.u16 	%r14223, %rs22900;
	prmt.b32 	%r14224, %r14223, %r14222, 0x3340U;
	prmt.b32 	%r14225, %r14224, %r14221, 0x5410U;
	st.local.v2.b32 	[%rd59+24], {%r14225, %r14218};
	cvt.u32.u16 	%r14226, %rs22914;
	cvt.u32.u16 	%r14227, %rs22915;
	prmt.b32 	%r14228, %r14226, %r14227, 0x3340U;
	cvt.u32.u16 	%r14229, %rs22913;
	cvt.u32.u16 	%r14230, %rs22912;
	prmt.b32 	%r14231, %r14230, %r14229, 0x3340U;
	prmt.b32 	%r14232, %r14231, %r14228, 0x5410U;
	cvt.u32.u16 	%r14233, %rs22910;
	cvt.u32.u16 	%r14234, %rs22911;
	prmt.b32 	%r14235, %r14233, %r14234, 0x3340U;
	cvt.u32.u16 	%r14236, %rs22909;
	cvt.u32.u16 	%r14237, %rs22908;
	prmt.b32 	%r14238, %r14237, %r14236, 0x3340U;
	prmt.b32 	%r14239, %r14238, %r14235, 0x5410U;
	st.local.v2.b32 	[%rd59+32], {%r14239, %r14232};
	cvt.u32.u16 	%r14240, %rs22922;
	cvt.u32.u16 	%r14241, %rs22923;
	prmt.b32 	%r14242, %r14240, %r14241, 0x3340U;
	cvt.u32.u16 	%r14243, %rs22921;
	cvt.u32.u16 	%r14244, %rs22920;
	prmt.b32 	%r14245, %r14244, %r14243, 0x3340U;
	prmt.b32 	%r14246, %r14245, %r14242, 0x5410U;
	cvt.u32.u16 	%r14247, %rs22918;
	cvt.u32.u16 	%r14248, %rs22919;
	prmt.b32 	%r14249, %r14247, %r14248, 0x3340U;
	cvt.u32.u16 	%r14250, %rs22917;
	cvt.u32.u16 	%r14251, %rs22916;
	prmt.b32 	%r14252, %r14251, %r14250, 0x3340U;
	prmt.b32 	%r14253, %r14252, %r14249, 0x5410U;
	st.local.v2.b32 	[%rd59+40], {%r14253, %r14246};
	cvt.u32.u16 	%r14254, %rs22930;
	cvt.u32.u16 	%r14255, %rs22931;
	prmt.b32 	%r14256, %r14254, %r14255, 0x3340U;
	cvt.u32.u16 	%r14257, %rs22929;
	cvt.u32.u16 	%r14258, %rs22928;
	prmt.b32 	%r14259, %r14258, %r14257, 0x3340U;
	prmt.b32 	%r14260, %r14259, %r14256, 0x5410U;
	cvt.u32.u16 	%r14261, %rs22926;
	cvt.u32.u16 	%r14262, %rs22927;
	prmt.b32 	%r14263, %r14261, %r14262, 0x3340U;
	cvt.u32.u16 	%r14264, %rs22925;
	cvt.u32.u16 	%r14265, %rs22924;
	prmt.b32 	%r14266, %r14265, %r14264, 0x3340U;
	prmt.b32 	%r14267, %r14266, %r14263, 0x5410U;
	st.local.v2.b32 	[%rd59+48], {%r14267, %r14260};
	st.local.v2.u8 	[%rd59+56], {%rs22932, %rs22933};
	st.local.u32 	[%rd59+60], %r33496;
	st.local.v2.u32 	[%rd59+64], {%r33497, %r33498};
	and.b32  	%r14268, %r14195, 255;
	and.b16  	%rs17185, %rs22885, 255;
	mul.wide.u16 	%r14269, %rs17185, 256;
	or.b32  	%r14270, %r14269, %r14268;
	shl.b32 	%r14271, %r14191, 16;
	and.b32  	%r14272, %r14271, 16711680;
	or.b32  	%r14273, %r14270, %r14272;
	shl.b32 	%r14274, %r14192, 24;
	or.b32  	%r14105, %r14273, %r14274;
	and.b32  	%r14275, %r14188, 255;
	and.b16  	%rs17186, %rs22889, 255;
	mul.wide.u16 	%r14276, %rs17186, 256;
	or.b32  	%r14277, %r14276, %r14275;
	shl.b32 	%r14278, %r14184, 16;
	and.b32  	%r14279, %r14278, 16711680;
	or.b32  	%r14280, %r14277, %r14279;
	shl.b32 	%r14281, %r14185, 24;
	or.b32  	%r14110, %r14280, %r14281;
	and.b32  	%r14282, %r14209, 255;
	and.b16  	%rs17187, %rs22893, 255;
	mul.wide.u16 	%r14283, %rs17187, 256;
	or.b32  	%r14284, %r14283, %r14282;
	shl.b32 	%r14285, %r14205, 16;
	and.b32  	%r14286, %r14285, 16711680;
	or.b32  	%r14287, %r14284, %r14286;
	shl.b32 	%r14288, %r14206, 24;
	or.b32  	%r14115, %r14287, %r14288;
	and.b32  	%r14289, %r14202, 255;
	and.b16  	%rs17188, %rs22897, 255;
	mul.wide.u16 	%r14290, %rs17188, 256;
	or.b32  	%r14291, %r14290, %r14289;
	shl.b32 	%r14292, %r14198, 16;
	and.b32  	%r14293, %r14292, 16711680;
	or.b32  	%r14294, %r14291, %r14293;
	shl.b32 	%r14295, %r14199, 24;
	or.b32  	%r14120, %r14294, %r14295;
	and.b32  	%r14296, %r14223, 255;
	and.b16  	%rs17189, %rs22901, 255;
	mul.wide.u16 	%r14297, %rs17189, 256;
	or.b32  	%r14298, %r14297, %r14296;
	shl.b32 	%r14299, %r14219, 16;
	and.b32  	%r14300, %r14299, 16711680;
	or.b32  	%r14301, %r14298, %r14300;
	shl.b32 	%r14302, %r14220, 24;
	or.b32  	%r14125, %r14301, %r14302;
	and.b32  	%r14303, %r14216, 255;
	and.b16  	%rs17190, %rs22905, 255;
	mul.wide.u16 	%r14304, %rs17190, 256;
	or.b32  	%r14305, %r14304, %r14303;
	shl.b32 	%r14306, %r14212, 16;
	and.b32  	%r14307, %r14306, 16711680;
	or.b32  	%r14308, %r14305, %r14307;
	shl.b32 	%r14309, %r14213, 24;
	or.b32  	%r14130, %r14308, %r14309;
	and.b32  	%r14310, %r14237, 255;
	and.b16  	%rs17191, %rs22909, 255;
	mul.wide.u16 	%r14311, %rs17191, 256;
	or.b32  	%r14312, %r14311, %r14310;
	shl.b32 	%r14313, %r14233, 16;
	and.b32  	%r14314, %r14313, 16711680;
	or.b32  	%r14315, %r14312, %r14314;
	shl.b32 	%r14316, %r14234, 24;
	or.b32  	%r14135, %r14315, %r14316;
	and.b32  	%r14317, %r14230, 255;
	and.b16  	%rs17192, %rs22913, 255;
	mul.wide.u16 	%r14318, %rs17192, 256;
	or.b32  	%r14319, %r14318, %r14317;
	shl.b32 	%r14320, %r14226, 16;
	and.b32  	%r14321, %r14320, 16711680;
	or.b32  	%r14322, %r14319, %r14321;
	shl.b32 	%r14323, %r14227, 24;
	or.b32  	%r14140, %r14322, %r14323;
	and.b32  	%r14324, %r14251, 255;
	and.b16  	%rs17193, %rs22917, 255;
	mul.wide.u16 	%r14325, %rs17193, 256;
	or.b32  	%r14326, %r14325, %r14324;
	shl.b32 	%r14327, %r14247, 16;
	and.b32  	%r14328, %r14327, 16711680;
	or.b32  	%r14329, %r14326, %r14328;
	shl.b32 	%r14330, %r14248, 24;
	or.b32  	%r14145, %r14329, %r14330;
	and.b32  	%r14331, %r14244, 255;
	and.b16  	%rs17194, %rs22921, 255;
	mul.wide.u16 	%r14332, %rs17194, 256;
	or.b32  	%r14333, %r14332, %r14331;
	shl.b32 	%r14334, %r14240, 16;
	and.b32  	%r14335, %r14334, 16711680;
	or.b32  	%r14336, %r14333, %r14335;
	shl.b32 	%r14337, %r14241, 24;
	or.b32  	%r14150, %r14336, %r14337;
	and.b32  	%r14338, %r14265, 255;
	and.b16  	%rs17195, %rs22925, 255;
	mul.wide.u16 	%r14339, %rs17195, 256;
	or.b32  	%r14340, %r14339, %r14338;
	shl.b32 	%r14341, %r14261, 16;
	and.b32  	%r14342, %r14341, 16711680;
	or.b32  	%r14343, %r14340, %r14342;
	shl.b32 	%r14344, %r14262, 24;
	or.b32  	%r14155, %r14343, %r14344;
	and.b32  	%r14345, %r14258, 255;
	and.b16  	%rs17196, %rs22929, 255;
	mul.wide.u16 	%r14346, %rs17196, 256;
	or.b32  	%r14347, %r14346, %r14345;
	shl.b32 	%r14348, %r14254, 16;
	and.b32  	%r14349, %r14348, 16711680;
	or.b32  	%r14350, %r14347, %r14349;
	shl.b32 	%r14351, %r14255, 24;
	or.b32  	%r14160, %r14350, %r14351;
	cvt.u32.u16 	%r14352, %rs22932;
	and.b32  	%r14353, %r14352, 255;
	and.b16  	%rs17197, %rs22933, 255;
	mul.wide.u16 	%r14354, %rs17197, 256;
	or.b32  	%r14165, %r14354, %r14353;
	mov.b32 	%r14181, 8;
	mov.b32 	%r14182, 0;
	mov.b32 	%r14183, -1;
	// begin inline asm
	shfl.sync.up.b32 %r14094, %r33495, %r14181, %r14182, %r14183;
	// end inline asm
	// begin inline asm
	shfl.sync.up.b32 %r14099, %r14100, %r14181, %r14182, %r14183;
	// end inline asm
	// begin inline asm
	shfl.sync.up.b32 %r14104, %r14105, %r14181, %r14182, %r14183;
	// end inline asm
	// begin inline asm
	shfl.sync.up.b32 %r14109, %r14110, %r14181, %r14182, %r14183;
	// end inline asm
	// begin inline asm
	shfl.sync.up.b32 %r14114, %r14115, %r14181, %r14182, %r14183;
	// end inline asm
	// begin inline asm
	shfl.sync.up.b32 %r14119, %r14120, %r14181, %r14182, %r14183;
	// end inline asm
	// begin inline asm
	shfl.sync.up.b32 %r14124, %r14125, %r14181, %r14182, %r14183;
	// end inline asm
	// begin inline asm
	shfl.sync.up.b32 %r14129, %r14130, %r14181, %r14182, %r14183;
	// end inline asm
	// begin inline asm
	shfl.sync.up.b32 %r14134, %r14135, %r14181, %r14182, %r14183;
	// end inline asm
	// begin inline asm
	shfl.sync.up.b32 %r14139, %r14140, %r14181, %r14182, %r14183;
	// end inline asm
	// begin inline asm
	shfl.sync.up.b32 %r14144, %r14145, %r14181, %r14182, %r14183;
	// end inline asm
	// begin inline asm
	shfl.sync.up.b32 %r14149, %r14150, %r14181, %r14182, %r14183;
	// end inline asm
	// begin inline asm
	shfl.sync.up.b32 %r14154, %r14155, %r14181, %r14182, %r14183;
	// end inline asm
	// begin inline asm
	shfl.sync.up.b32 %r14159, %r14160, %r14181, %r14182, %r14183;
	// end inline asm
	// begin inline asm
	shfl.sync.up.b32 %r14164, %r14165, %r14181, %r14182, %r14183;
	// end inline asm
	// begin inline asm
	shfl.sync.up.b32 %r14169, %r33496, %r14181, %r14182, %r14183;
	// end inline asm
	// begin inline asm
	shfl.sync.up.b32 %r14174, %r33497, %r14181, %r14182, %r14183;
	// end inline asm
	// begin inline asm
	shfl.sync.up.b32 %r14179, %r33498, %r14181, %r14182, %r14183;
	// end inline asm
	mov.b64 	%rd1719, {%r14174, %r14179};
	mov.b64 	%fd151, %rd1719;
	cvt.u16.u32 	%rs22934, %r14104;
	cvt.u16.u32 	%rs17198, %r14164;
	shr.u32 	%r14355, %r14164, 8;
	cvt.u16.u32 	%rs17199, %r14355;
	st.local.u32 	[%rd60], %r14094;
	st.local.v2.b32 	[%rd60+8], {%r14104, %r14109};
	st.local.v2.b32 	[%rd60+16], {%r14114, %r14119};
	st.local.v2.b32 	[%rd60+24], {%r14124, %r14129};
	st.local.v2.b32 	[%rd60+32], {%r14134, %r14139};
	st.local.v2.b32 	[%rd60+40], {%r14144, %r14149};
	st.local.v2.b32 	[%rd60+48], {%r14154, %r14159};
	st.local.v2.u8 	[%rd60+56], {%rs17198, %rs17199};
	st.local.u32 	[%rd60+60], %r14169;
	st.local.v2.u32 	[%rd60+64], {%r14174, %r14179};
	setp.ne.s32 	%p312, %r33495, 0;
	mov.u16 	%rs22986, %rs22884;
	mov.u16 	%rs22987, %rs22885;
	mov.u16 	%rs22988, %rs22886;
	mov.u16 	%rs22989, %rs22887;
	mov.u16 	%rs22990, %rs22888;
	mov.u16 	%rs22991, %rs22889;
	mov.u16 	%rs22992, %rs22890;
	mov.u16 	%rs22993, %rs22891;
	mov.u16 	%rs22994, %rs22892;
	mov.u16 	%rs22995, %rs22893;
	mov.u16 	%rs22996, %rs22894;
	mov.u16 	%rs22997, %rs22895;
	mov.u16 	%rs22998, %rs22896;
	mov.u16 	%rs22999, %rs22897;
	mov.u16 	%rs23000, %rs22898;
	mov.u16 	%rs23001, %rs22899;
	mov.u16 	%rs23002, %rs22900;
	mov.u16 	%rs23003, %rs22901;
	mov.u16 	%rs23004, %rs22902;
	mov.u16 	%rs23005, %rs22903;
	mov.u16 	%rs23006, %rs22904;
	mov.u16 	%rs23007, %rs22905;
	mov.u16 	%rs23008, %rs22906;
	mov.u16 	%rs23009, %rs22907;
	mov.u16 	%rs23010, %rs22908;
	mov.u16 	%rs23011, %rs22909;
	mov.u16 	%rs23012, %rs22910;
	mov.u16 	%rs23013, %rs22911;
	mov.u16 	%rs23014, %rs22912;
	mov.u16 	%rs23015, %rs22913;
	mov.u16 	%rs23016, %rs22914;
	mov.u16 	%rs23017, %rs22915;
	mov.u16 	%rs23018, %rs22916;
	mov.u16 	%rs23019, %rs22917;
	mov.u16 	%rs23020, %rs22918;
	mov.u16 	%rs23021, %rs22919;
	mov.u16 	%rs23022, %rs22920;
	mov.u16 	%rs23023, %rs22921;
	mov.u16 	%rs23024, %rs22922;
	mov.u16 	%rs23025, %rs22923;
	mov.u16 	%rs23026, %rs22924;
	mov.u16 	%rs23027, %rs22925;
	mov.u16 	%rs23028, %rs22926;
	mov.u16 	%rs23029, %rs22927;
	mov.u16 	%rs23030, %rs22928;
	mov.u16 	%rs23031, %rs22929;
	mov.u16 	%rs23032, %rs22930;
	mov.u16 	%rs23033, %rs22931;
	mov.u16 	%rs23034, %rs22932;
	mov.u16 	%rs23035, %rs22933;
	mov.u32 	%r33509, %r33496;
	mov.u32 	%r33510, %r33497;
	mov.u32 	%r33511, %r33498;
	@%p312 bra 	$L__BB1_763;
	mov.b64 	%rd1720, {%r33497, %r33498};
	mov.b64 	%fd336, %rd1720;
	mov.b16 	%rs17200, 0;
	st.local.u8 	[%rd58], %rs17200;
	add.s32 	%r14357, %r33496, %r14169;
	st.local.u32 	[%rd58+52], %r14357;
	add.f64 	%fd337, %fd151, %fd336;
	st.local.f64 	[%rd58+56], %fd337;
	mov.b32 	%r33499, 0;
$L__BB1_753:
	mov.u32 	%r1557, %r33499;
	cvt.u64.u32 	%rd1721, %r1557;
	add.s64 	%rd1722, %rd58, %rd1721;
	ld.local.u8 	%rs17201, [%rd1722];
	setp.ne.s16 	%p313, %rs17201, 0;
	add.s32 	%r33499, %r1557, 1;
	@%p313 bra 	$L__BB1_753;
	and.b16  	%rs17202, %rs22934, 255;
	setp.eq.s16 	%p314, %rs17202, 0;
	mov.u32 	%r33501, %r1557;
	@%p314 bra 	$L__BB1_757;
	mov.b32 	%r33500, 0;
$L__BB1_756:
	add.s32 	%r14359, %r33500, %r1557;
	cvt.u64.u32 	%rd1723, %r14359;
	add.s64 	%rd1724, %rd58, %rd1723;
	st.local.u8 	[%rd1724], %rs22934;
	add.s32 	%r1560, %r33500, 1;
	add.s32 	%r33501, %r1560, %r1557;
	cvt.u64.u32 	%rd1725, %r33500;
	add.s64 	%rd1726, %rd193, %rd1725;
	ld.local.u8 	%rs22934, [%rd1726+1];
	setp.ne.s16 	%p315, %rs22934, 0;
	mov.u32 	%r33500, %r1560;
	@%p315 bra 	$L__BB1_756;
$L__BB1_757:
	cvt.u64.u32 	%rd1727, %r33501;
	add.s64 	%rd1728, %rd58, %rd1727;
	mov.b16 	%rs17203, 0;
	st.local.u8 	[%rd1728], %rs17203;
	mov.b32 	%r33502, 0;
$L__BB1_758:
	mov.u32 	%r1563, %r33502;
	cvt.u64.u32 	%rd1729, %r1563;
	add.s64 	%rd1730, %rd58, %rd1729;
	ld.local.u8 	%rs17204, [%rd1730];
	setp.ne.s16 	%p316, %rs17204, 0;
	add.s32 	%r33502, %r1563, 1;
	@%p316 bra 	$L__BB1_758;
	and.b16  	%rs17205, %rs22884, 255;
	setp.eq.s16 	%p317, %rs17205, 0;
	mov.u32 	%r33504, %r1563;
	@%p317 bra 	$L__BB1_762;
	mov.b32 	%r33503, 0;
	mov.u16 	%rs22935, %rs22884;
$L__BB1_761:
	add.s32 	%r14362, %r33503, %r1563;
	cvt.u64.u32 	%rd1731, %r14362;
	add.s64 	%rd1732, %rd58, %rd1731;
	st.local.u8 	[%rd1732], %rs22935;
	add.s32 	%r1566, %r33503, 1;
	add.s32 	%r33504, %r1566, %r1563;
	cvt.u64.u32 	%rd1733, %r33503;
	add.s64 	%rd1734, %rd192, %rd1733;
	ld.local.u8 	%rs22935, [%rd1734+1];
	setp.ne.s16 	%p318, %rs22935, 0;
	mov.u32 	%r33503, %r1566;
	@%p318 bra 	$L__BB1_761;
$L__BB1_762:
	cvt.u64.u32 	%rd1735, %r33504;
	add.s64 	%rd1736, %rd58, %rd1735;
	mov.b16 	%rs17206, 0;
	st.local.u8 	[%rd1736], %rs17206;
	ld.local.v2.b32 	{%r14363, %r14364}, [%rd58];
	bfe.u32 	%r14365, %r14363, 0, 8;
	cvt.u16.u32 	%rs22986, %r14365;
	bfe.u32 	%r14366, %r14363, 8, 8;
	cvt.u16.u32 	%rs22987, %r14366;
	bfe.u32 	%r14367, %r14363, 16, 8;
	cvt.u16.u32 	%rs22988, %r14367;
	bfe.u32 	%r14368, %r14363, 24, 8;
	cvt.u16.u32 	%rs22989, %r14368;
	bfe.u32 	%r14369, %r14364, 0, 8;
	cvt.u16.u32 	%rs22990, %r14369;
	bfe.u32 	%r14370, %r14364, 8, 8;
	cvt.u16.u32 	%rs22991, %r14370;
	bfe.u32 	%r14371, %r14364, 16, 8;
	cvt.u16.u32 	%rs22992, %r14371;
	bfe.u32 	%r14372, %r14364, 24, 8;
	cvt.u16.u32 	%rs22993, %r14372;
	ld.local.v2.b32 	{%r14373, %r14374}, [%rd58+8];
	bfe.u32 	%r14375, %r14373, 0, 8;
	cvt.u16.u32 	%rs22994, %r14375;
	bfe.u32 	%r14376, %r14373, 8, 8;
	cvt.u16.u32 	%rs22995, %r14376;
	bfe.u32 	%r14377, %r14373, 16, 8;
	cvt.u16.u32 	%rs22996, %r14377;
	bfe.u32 	%r14378, %r14373, 24, 8;
	cvt.u16.u32 	%rs22997, %r14378;
	bfe.u32 	%r14379, %r14374, 0, 8;
	cvt.u16.u32 	%rs22998, %r14379;
	bfe.u32 	%r14380, %r14374, 8, 8;
	cvt.u16.u32 	%rs22999, %r14380;
	bfe.u32 	%r14381, %r14374, 16, 8;
	cvt.u16.u32 	%rs23000, %r14381;
	bfe.u32 	%r14382, %r14374, 24, 8;
	cvt.u16.u32 	%rs23001, %r14382;
	ld.local.v2.b32 	{%r14383, %r14384}, [%rd58+16];
	bfe.u32 	%r14385, %r14383, 0, 8;
	cvt.u16.u32 	%rs23002, %r14385;
	bfe.u32 	%r14386, %r14383, 8, 8;
	cvt.u16.u32 	%rs23003, %r14386;
	bfe.u32 	%r14387, %r14383, 16, 8;
	cvt.u16.u32 	%rs23004, %r14387;
	bfe.u32 	%r14388, %r14383, 24, 8;
	cvt.u16.u32 	%rs23005, %r14388;
	bfe.u32 	%r14389, %r14384, 0, 8;
	cvt.u16.u32 	%rs23006, %r14389;
	bfe.u32 	%r14390, %r14384, 8, 8;
	cvt.u16.u32 	%rs23007, %r14390;
	bfe.u32 	%r14391, %r14384, 16, 8;
	cvt.u16.u32 	%rs23008, %r14391;
	bfe.u32 	%r14392, %r14384, 24, 8;
	cvt.u16.u32 	%rs23009, %r14392;
	ld.local.v2.b32 	{%r14393, %r14394}, [%rd58+24];
	bfe.u32 	%r14395, %r14393, 0, 8;
	cvt.u16.u32 	%rs23010, %r14395;
	bfe.u32 	%r14396, %r14393, 8, 8;
	cvt.u16.u32 	%rs23011, %r14396;
	bfe.u32 	%r14397, %r14393, 16, 8;
	cvt.u16.u32 	%rs23012, %r14397;
	bfe.u32 	%r14398, %r14393, 24, 8;
	cvt.u16.u32 	%rs23013, %r14398;
	bfe.u32 	%r14399, %r14394, 0, 8;
	cvt.u16.u32 	%rs23014, %r14399;
	bfe.u32 	%r14400, %r14394, 8, 8;
	cvt.u16.u32 	%rs23015, %r14400;
	bfe.u32 	%r14401, %r14394, 16, 8;
	cvt.u16.u32 	%rs23016, %r14401;
	bfe.u32 	%r14402, %r14394, 24, 8;
	cvt.u16.u32 	%rs23017, %r14402;
	ld.local.v2.b32 	{%r14403, %r14404}, [%rd58+32];
	bfe.u32 	%r14405, %r14403, 0, 8;
	cvt.u16.u32 	%rs23018, %r14405;
	bfe.u32 	%r14406, %r14403, 8, 8;
	cvt.u16.u32 	%rs23019, %r14406;
	bfe.u32 	%r14407, %r14403, 16, 8;
	cvt.u16.u32 	%rs23020, %r14407;
	bfe.u32 	%r14408, %r14403, 24, 8;
	cvt.u16.u32 	%rs23021, %r14408;
	bfe.u32 	%r14409, %r14404, 0, 8;
	cvt.u16.u32 	%rs23022, %r14409;
	bfe.u32 	%r14410, %r14404, 8, 8;
	cvt.u16.u32 	%rs23023, %r14410;
	bfe.u32 	%r14411, %r14404, 16, 8;
	cvt.u16.u32 	%rs23024, %r14411;
	bfe.u32 	%r14412, %r14404, 24, 8;
	cvt.u16.u32 	%rs23025, %r14412;
	ld.local.v2.b32 	{%r14413, %r14414}, [%rd58+40];
	bfe.u32 	%r14415, %r14413, 0, 8;
	cvt.u16.u32 	%rs23026, %r14415;
	bfe.u32 	%r14416, %r14413, 8, 8;
	cvt.u16.u32 	%rs23027, %r14416;
	bfe.u32 	%r14417, %r14413, 16, 8;
	cvt.u16.u32 	%rs23028, %r14417;
	bfe.u32 	%r14418, %r14413, 24, 8;
	cvt.u16.u32 	%rs23029, %r14418;
	bfe.u32 	%r14419, %r14414, 0, 8;
	cvt.u16.u32 	%rs23030, %r14419;
	bfe.u32 	%r14420, %r14414, 8, 8;
	cvt.u16.u32 	%rs23031, %r14420;
	bfe.u32 	%r14421, %r14414, 16, 8;
	cvt.u16.u32 	%rs23032, %r14421;
	bfe.u32 	%r14422, %r14414, 24, 8;
	cvt.u16.u32 	%rs23033, %r14422;
	ld.local.v2.u8 	{%rs23034, %rs23035}, [%rd58+48];
	ld.local.u32 	%r33509, [%rd58+52];
	ld.local.v2.u32 	{%r33510, %r33511}, [%rd58+56];
$L__BB1_763:
	setp.gt.s32 	%p319, %r12753, 7;
	add.s32 	%r33508, %r33495, %r14094;
	@%p319 bra 	$L__BB1_765;
	mov.u32 	%r33508, %r33495;
	mov.u16 	%rs22986, %rs22884;
	mov.u16 	%rs22987, %rs22885;
	mov.u16 	%rs22988, %rs22886;
	mov.u16 	%rs22989, %rs22887;
	mov.u16 	%rs22990, %rs22888;
	mov.u16 	%rs22991, %rs22889;
	mov.u16 	%rs22992, %rs22890;
	mov.u16 	%rs22993, %rs22891;
	mov.u16 	%rs22994, %rs22892;
	mov.u16 	%rs22995, %rs22893;
	mov.u16 	%rs22996, %rs22894;
	mov.u16 	%rs22997, %rs22895;
	mov.u16 	%rs22998, %rs22896;
	mov.u16 	%rs22999, %rs22897;
	mov.u16 	%rs23000, %rs22898;
	mov.u16 	%rs23001, %rs22899;
	mov.u16 	%rs23002, %rs22900;
	mov.u16 	%rs23003, %rs22901;
	mov.u16 	%rs23004, %rs22902;
	mov.u16 	%rs23005, %rs22903;
	mov.u16 	%rs23006, %rs22904;
	mov.u16 	%rs23007, %rs22905;
	mov.u16 	%rs23008, %rs22906;
	mov.u16 	%rs23009, %rs22907;
	mov.u16 	%rs23010, %rs22908;
	mov.u16 	%rs23011, %rs22909;
	mov.u16 	%rs23012, %rs22910;
	mov.u16 	%rs23013, %rs22911;
	mov.u16 	%rs23014, %rs22912;
	mov.u16 	%rs23015, %rs22913;
	mov.u16 	%rs23016, %rs22914;
	mov.u16 	%rs23017, %rs22915;
	mov.u16 	%rs23018, %rs22916;
	mov.u16 	%rs23019, %rs22917;
	mov.u16 	%rs23020, %rs22918;
	mov.u16 	%rs23021, %rs22919;
	mov.u16 	%rs23022, %rs22920;
	mov.u16 	%rs23023, %rs22921;
	mov.u16 	%rs23024, %rs22922;
	mov.u16 	%rs23025, %rs22923;
	mov.u16 	%rs23026, %rs22924;
	mov.u16 	%rs23027, %rs22925;
	mov.u16 	%rs23028, %rs22926;
	mov.u16 	%rs23029, %rs22927;
	mov.u16 	%rs23030, %rs22928;
	mov.u16 	%rs23031, %rs22929;
	mov.u16 	%rs23032, %rs22930;
	mov.u16 	%rs23033, %rs22931;
	mov.u16 	%rs23034, %rs22932;
	mov.u16 	%rs23035, %rs22933;
	mov.u32 	%r33509, %r33496;
	mov.u32 	%r33510, %r33497;
	mov.u32 	%r33511, %r33498;
$L__BB1_765:
	st.local.u32 	[%rd59], %r33508;
	cvt.u32.u16 	%r14513, %rs22992;
	cvt.u32.u16 	%r14514, %rs22993;
	prmt.b32 	%r14515, %r14513, %r14514, 0x3340U;
	cvt.u32.u16 	%r14516, %rs22991;
	cvt.u32.u16 	%r14517, %rs22990;
	prmt.b32 	%r14518, %r14517, %r14516, 0x3340U;
	prmt.b32 	%r14519, %r14518, %r14515, 0x5410U;
	cvt.u32.u16 	%r14520, %rs22988;
	cvt.u32.u16 	%r14521, %rs22989;
	prmt.b32 	%r14522, %r14520, %r14521, 0x3340U;
	cvt.u32.u16 	%r14523, %rs22987;
	cvt.u32.u16 	%r14524, %rs22986;
	prmt.b32 	%r14525, %r14524, %r14523, 0x3340U;
	prmt.b32 	%r14526, %r14525, %r14522, 0x5410U;
	st.local.v2.b32 	[%rd59+8], {%r14526, %r14519};
	cvt.u32.u16 	%r14527, %rs23000;
	cvt.u32.u16 	%r14528, %rs23001;
	prmt.b32 	%r14529, %r14527, %r14528, 0x3340U;
	cvt.u32.u16 	%r14530, %rs22999;
	cvt.u32.u16 	%r14531, %rs22998;
	prmt.b32 	%r14532, %r14531, %r14530, 0x3340U;
	prmt.b32 	%r14533, %r14532, %r14529, 0x5410U;
	cvt.u32.u16 	%r14534, %rs22996;
	cvt.u32.u16 	%r14535, %rs22997;
	prmt.b32 	%r14536, %r14534, %r14535, 0x3340U;
	cvt.u32.u16 	%r14537, %rs22995;
	cvt.u32.u16 	%r14538, %rs22994;
	prmt.b32 	%r14539, %r14538, %r14537, 0x3340U;
	prmt.b32 	%r14540, %r14539, %r14536, 0x5410U;
	st.local.v2.b32 	[%rd59+16], {%r14540, %r14533};
	cvt.u32.u16 	%r14541, %rs23008;
	cvt.u32.u16 	%r14542, %rs23009;
	prmt.b32 	%r14543, %r14541, %r14542, 0x3340U;
	cvt.u32.u16 	%r14544, %rs23007;
	cvt.u32.u16 	%r14545, %rs23006;
	prmt.b32 	%r14546, %r14545, %r14544, 0x3340U;
	prmt.b32 	%r14547, %r14546, %r14543, 0x5410U;
	cvt.u32.u16 	%r14548, %rs23004;
	cvt.u32.u16 	%r14549, %rs23005;
	prmt.b32 	%r14550, %r14548, %r14549, 0x3340U;
	cvt.u32.u16 	%r14551, %rs23003;
	cvt.u32.u16 	%r14552, %rs23002;
	prmt.b32 	%r14553, %r14552, %r14551, 0x3340U;
	prmt.b32 	%r14554, %r14553, %r14550, 0x5410U;
	st.local.v2.b32 	[%rd59+24], {%r14554, %r14547};
	cvt.u32.u16 	%r14555, %rs23016;
	cvt.u32.u16 	%r14556, %rs23017;
	prmt.b32 	%r14557, %r14555, %r14556, 0x3340U;
	cvt.u32.u16 	%r14558, %rs23015;
	cvt.u32.u16 	%r14559, %rs23014;
	prmt.b32 	%r14560, %r14559, %r14558, 0x3340U;
	prmt.b32 	%r14561, %r14560, %r14557, 0x5410U;
	cvt.u32.u16 	%r14562, %rs23012;
	cvt.u32.u16 	%r14563, %rs23013;
	prmt.b32 	%r14564, %r14562, %r14563, 0x3340U;
	cvt.u32.u16 	%r14565, %rs23011;
	cvt.u32.u16 	%r14566, %rs23010;
	prmt.b32 	%r14567, %r14566, %r14565, 0x3340U;
	prmt.b32 	%r14568, %r14567, %r14564, 0x5410U;
	st.local.v2.b32 	[%rd59+32], {%r14568, %r14561};
	cvt.u32.u16 	%r14569, %rs23024;
	cvt.u32.u16 	%r14570, %rs23025;
	prmt.b32 	%r14571, %r14569, %r14570, 0x3340U;
	cvt.u32.u16 	%r14572, %rs23023;
	cvt.u32.u16 	%r14573, %rs23022;
	prmt.b32 	%r14574, %r14573, %r14572, 0x3340U;
	prmt.b32 	%r14575, %r14574, %r14571, 0x5410U;
	cvt.u32.u16 	%r14576, %rs23020;
	cvt.u32.u16 	%r14577, %rs23021;
	prmt.b32 	%r14578, %r14576, %r14577, 0x3340U;
	cvt.u32.u16 	%r14579, %rs23019;
	cvt.u32.u16 	%r14580, %rs23018;
	prmt.b32 	%r14581, %r14580, %r14579, 0x3340U;
	prmt.b32 	%r14582, %r14581, %r14578, 0x5410U;
	st.local.v2.b32 	[%rd59+40], {%r14582, %r14575};
	cvt.u32.u16 	%r14583, %rs23032;
	cvt.u32.u16 	%r14584, %rs23033;
	prmt.b32 	%r14585, %r14583, %r14584, 0x3340U;
	cvt.u32.u16 	%r14586, %rs23031;
	cvt.u32.u16 	%r14587, %rs23030;
	prmt.b32 	%r14588, %r14587, %r14586, 0x3340U;
	prmt.b32 	%r14589, %r14588, %r14585, 0x5410U;
	cvt.u32.u16 	%r14590, %rs23028;
	cvt.u32.u16 	%r14591, %rs23029;
	prmt.b32 	%r14592, %r14590, %r14591, 0x3340U;
	cvt.u32.u16 	%r14593, %rs23027;
	cvt.u32.u16 	%r14594, %rs23026;
	prmt.b32 	%r14595, %r14594, %r14593, 0x3340U;
	prmt.b32 	%r14596, %r14595, %r14592, 0x5410U;
	st.local.v2.b32 	[%rd59+48], {%r14596, %r14589};
	st.local.v2.u8 	[%rd59+56], {%rs23034, %rs23035};
	st.local.u32 	[%rd59+60], %r33509;
	st.local.v2.u32 	[%rd59+64], {%r33510, %r33511};
	and.b32  	%r14597, %r14524, 255;
	and.b16  	%rs17207, %rs22987, 255;
	mul.wide.u16 	%r14598, %rs17207, 256;
	or.b32  	%r14599, %r14598, %r14597;
	shl.b32 	%r14600, %r14520, 16;
	and.b32  	%r14601, %r14600, 16711680;
	or.b32  	%r14602, %r14599, %r14601;
	shl.b32 	%r14603, %r14521, 24;
	or.b32  	%r14434, %r14602, %r14603;
	and.b32  	%r14604, %r14517, 255;
	and.b16  	%rs17208, %rs22991, 255;
	mul.wide.u16 	%r14605, %rs17208, 256;
	or.b32  	%r14606, %r14605, %r14604;
	shl.b32 	%r14607, %r14513, 16;
	and.b32  	%r14608, %r14607, 16711680;
	or.b32  	%r14609, %r14606, %r14608;
	shl.b32 	%r14610, %r14514, 24;
	or.b32  	%r14439, %r14609, %r14610;
	and.b32  	%r14611, %r14538, 255;
	and.b16  	%rs17209, %rs22995, 255;
	mul.wide.u16 	%r14612, %rs17209, 256;
	or.b32  	%r14613, %r14612, %r14611;
	shl.b32 	%r14614, %r14534, 16;
	and.b32  	%r14615, %r14614, 16711680;
	or.b32  	%r14616, %r14613, %r14615;
	shl.b32 	%r14617, %r14535, 24;
	or.b32  	%r14444, %r14616, %r14617;
	and.b32  	%r14618, %r14531, 255;
	and.b16  	%rs17210, %rs22999, 255;
	mul.wide.u16 	%r14619, %rs17210, 256;
	or.b32  	%r14620, %r14619, %r14618;
	shl.b32 	%r14621, %r14527, 16;
	and.b32  	%r14622, %r14621, 16711680;
	or.b32  	%r14623, %r14620, %r14622;
	shl.b32 	%r14624, %r14528, 24;
	or.b32  	%r14449, %r14623, %r14624;
	and.b32  	%r14625, %r14552, 255;
	and.b16  	%rs17211, %rs23003, 255;
	mul.wide.u16 	%r14626, %rs17211, 256;
	or.b32  	%r14627, %r14626, %r14625;
	shl.b32 	%r14628, %r14548, 16;
	and.b32  	%r14629, %r14628, 16711680;
	or.b32  	%r14630, %r14627, %r14629;
	shl.b32 	%r14631, %r14549, 24;
	or.b32  	%r14454, %r14630, %r14631;
	and.b32  	%r14632, %r14545, 255;
	and.b16  	%rs17212, %rs23007, 255;
	mul.wide.u16 	%r14633, %rs17212, 256;
	or.b32  	%r14634, %r14633, %r14632;
	shl.b32 	%r14635, %r14541, 16;
	and.b32  	%r14636, %r14635, 16711680;
	or.b32  	%r14637, %r14634, %r14636;
	shl.b32 	%r14638, %r14542, 24;
	or.b32  	%r14459, %r14637, %r14638;
	and.b32  	%r14639, %r14566, 255;
	and.b16  	%rs17213, %rs23011, 255;
	mul.wide.u16 	%r14640, %rs17213, 256;
	or.b32  	%r14641, %r14640, %r14639;
	shl.b32 	%r14642, %r14562, 16;
	and.b32  	%r14643, %r14642, 16711680;
	or.b32  	%r14644, %r14641, %r14643;
	shl.b32 	%r14645, %r14563, 24;
	or.b32  	%r14464, %r14644, %r14645;
	and.b32  	%r14646, %r14559, 255;
	and.b16  	%rs17214, %rs23015, 255;
	mul.wide.u16 	%r14647, %rs17214, 256;
	or.b32  	%r14648, %r14647, %r14646;
	shl.b32 	%r14649, %r14555, 16;
	and.b32  	%r14650, %r14649, 16711680;
	or.b32  	%r14651, %r14648, %r14650;
	shl.b32 	%r14652, %r14556, 24;
	or.b32  	%r14469, %r14651, %r14652;
	and.b32  	%r14653, %r14580, 255;
	and.b16  	%rs17215, %rs23019, 255;
	mul.wide.u16 	%r14654, %rs17215, 256;
	or.b32  	%r14655, %r14654, %r14653;
	shl.b32 	%r14656, %r14576, 16;
	and.b32  	%r14657, %r14656, 16711680;
	or.b32  	%r14658, %r14655, %r14657;
	shl.b32 	%r14659, %r14577, 24;
	or.b32  	%r14474, %r14658, %r14659;
	and.b32  	%r14660, %r14573, 255;
	and.b16  	%rs17216, %rs23023, 255;
	mul.wide.u16 	%r14661, %rs17216, 256;
	or.b32  	%r14662, %r14661, %r14660;
	shl.b32 	%r14663, %r14569, 16;
	and.b32  	%r14664, %r14663, 16711680;
	or.b32  	%r14665, %r14662, %r14664;
	shl.b32 	%r14666, %r14570, 24;
	or.b32  	%r14479, %r14665, %r14666;
	and.b32  	%r14667, %r14594, 255;
	and.b16  	%rs17217, %rs23027, 255;
	mul.wide.u16 	%r14668, %rs17217, 256;
	or.b32  	%r14669, %r14668, %r14667;
	shl.b32 	%r14670, %r14590, 16;
	and.b32  	%r14671, %r14670, 16711680;
	or.b32  	%r14672, %r14669, %r14671;
	shl.b32 	%r14673, %r14591, 24;
	or.b32  	%r14484, %r14672, %r14673;
	and.b32  	%r14674, %r14587, 255;
	and.b16  	%rs17218, %rs23031, 255;
	mul.wide.u16 	%r14675, %rs17218, 256;
	or.b32  	%r14676, %r14675, %r14674;
	shl.b32 	%r14677, %r14583, 16;
	and.b32  	%r14678, %r14677, 16711680;
	or.b32  	%r14679, %r14676, %r14678;
	shl.b32 	%r14680, %r14584, 24;
	or.b32  	%r14489, %r14679, %r14680;
	cvt.u32.u16 	%r14681, %rs23034;
	and.b32  	%r14682, %r14681, 255;
	and.b16  	%rs17219, %rs23035, 255;
	mul.wide.u16 	%r14683, %rs17219, 256;
	or.b32  	%r14494, %r14683, %r14682;
	mov.b32 	%r14510, 16;
	mov.b32 	%r14511, 0;
	mov.b32 	%r14512, -1;
	// begin inline asm
	shfl.sync.up.b32 %r14423, %r33508, %r14510, %r14511, %r14512;
	// end inline asm
	// begin inline asm
	shfl.sync.up.b32 %r14428, %r14429, %r14510, %r14511, %r14512;
	// end inline asm
	// begin inline asm
	shfl.sync.up.b32 %r14433, %r14434, %r14510, %r14511, %r14512;
	// end inline asm
	// begin inline asm
	shfl.sync.up.b32 %r14438, %r14439, %r14510, %r14511, %r14512;
	// end inline asm
	// begin inline asm
	shfl.sync.up.b32 %r14443, %r14444, %r14510, %r14511, %r14512;
	// end inline asm
	// begin inline asm
	shfl.sync.up.b32 %r14448, %r14449, %r14510, %r14511, %r14512;
	// end inline asm
	// begin inline asm
	shfl.sync.up.b32 %r14453, %r14454, %r14510, %r14511, %r14512;
	// end inline asm
	// begin inline asm
	shfl.sync.up.b32 %r14458, %r14459, %r14510, %r14511, %r14512;
	// end inline asm
	// begin inline asm
	shfl.sync.up.b32 %r14463, %r14464, %r14510, %r14511, %r14512;
	// end inline asm
	// begin inline asm
	shfl.sync.up.b32 %r14468, %r14469, %r14510, %r14511, %r14512;
	// end inline asm
	// begin inline asm
	shfl.sync.up.b32 %r14473, %r14474, %r14510, %r14511, %r14512;
	// end inline asm
	// begin inline asm
	shfl.sync.up.b32 %r14478, %r14479, %r14510, %r14511, %r14512;
	// end inline asm
	// begin inline asm
	shfl.sync.up.b32 %r14483, %r14484, %r14510, %r14511, %r14512;
	// end inline asm
	// begin inline asm
	shfl.sync.up.b32 %r14488, %r14489, %r14510, %r14511, %r14512;
	// end inline asm
	// begin inline asm
	shfl.sync.up.b32 %r14493, %r14494, %r14510, %r14511, %r14512;
	// end inline asm
	// begin inline asm
	shfl.sync.up.b32 %r14498, %r33509, %r14510, %r14511, %r14512;
	// end inline asm
	// begin inline asm
	shfl.sync.up.b32 %r14503, %r33510, %r14510, %r14511, %r14512;
	// end inline asm
	// begin inline asm
	shfl.sync.up.b32 %r14508, %r33511, %r14510, %r14511, %r14512;
	// end inline asm
	mov.b64 	%rd1737, {%r14503, %r14508};
	mov.b64 	%fd152, %rd1737;
	cvt.u16.u32 	%rs23036, %r14433;
	cvt.u16.u32 	%rs17220, %r14493;
	shr.u32 	%r14684, %r14493, 8;
	cvt.u16.u32 	%rs17221, %r14684;
	st.local.u32 	[%rd60], %r14423;
	st.local.v2.b32 	[%rd60+8], {%r14433, %r14438};
	st.local.v2.b32 	[%rd60+16], {%r14443, %r14448};
	st.local.v2.b32 	[%rd60+24], {%r14453, %r14458};
	st.local.v2.b32 	[%rd60+32], {%r14463, %r14468};
	st.local.v2.b32 	[%rd60+40], {%r14473, %r14478};
	st.local.v2.b32 	[%rd60+48], {%r14483, %r14488};
	st.local.v2.u8 	[%rd60+56], {%rs17220, %rs17221};
	st.local.u32 	[%rd60+60], %r14498;
	st.local.v2.u32 	[%rd60+64], {%r14503, %r14508};
	setp.ne.s32 	%p320, %r33508, 0;
	mov.u16 	%rs23088, %rs22986;
	mov.u16 	%rs23089, %rs22987;
	mov.u16 	%rs23090, %rs22988;
	mov.u16 	%rs23091, %rs22989;
	mov.u16 	%rs23092, %rs22990;
	mov.u16 	%rs23093, %rs22991;
	mov.u16 	%rs23094, %rs22992;
	mov.u16 	%rs23095, %rs22993;
	mov.u16 	%rs23096, %rs22994;
	mov.u16 	%rs23097, %rs22995;
	mov.u16 	%rs23098, %rs22996;
	mov.u16 	%rs23099, %rs22997;
	mov.u16 	%rs23100, %rs22998;
	mov.u16 	%rs23101, %rs22999;
	mov.u16 	%rs23102, %rs23000;
	mov.u16 	%rs23103, %rs23001;
	mov.u16 	%rs23104, %rs23002;
	mov.u16 	%rs23105, %rs23003;
	mov.u16 	%rs23106, %rs23004;
	mov.u16 	%rs23107, %rs23005;
	mov.u16 	%rs23108, %rs23006;
	mov.u16 	%rs23109, %rs23007;
	mov.u16 	%rs23110, %rs23008;
	mov.u16 	%rs23111, %rs23009;
	mov.u16 	%rs23112, %rs23010;
	mov.u16 	%rs23113, %rs23011;
	mov.u16 	%rs23114, %rs23012;
	mov.u16 	%rs23115, %rs23013;
	mov.u16 	%rs23116, %rs23014;
	mov.u16 	%rs23117, %rs23015;
	mov.u16 	%rs23118, %rs23016;
	mov.u16 	%rs23119, %rs23017;
	mov.u16 	%rs23120, %rs23018;
	mov.u16 	%rs23121, %rs23019;
	mov.u16 	%rs23122, %rs23020;
	mov.u16 	%rs23123, %rs23021;
	mov.u16 	%rs23124, %rs23022;
	mov.u16 	%rs23125, %rs23023;
	mov.u16 	%rs23126, %rs23024;
	mov.u16 	%rs23127, %rs23025;
	mov.u16 	%rs23128, %rs23026;
	mov.u16 	%rs23129, %rs23027;
	mov.u16 	%rs23130, %rs23028;
	mov.u16 	%rs23131, %rs23029;
	mov.u16 	%rs23132, %rs23030;
	mov.u16 	%rs23133, %rs23031;
	mov.u16 	%rs23134, %rs23032;
	mov.u16 	%rs23135, %rs23033;
	mov.u16 	%rs23136, %rs23034;
	mov.u16 	%rs23137, %rs23035;
	mov.u32 	%r33522, %r33509;
	mov.u32 	%r33523, %r33510;
	mov.u32 	%r33524, %r33511;
	@%p320 bra 	$L__BB1_777;
	mov.b64 	%rd1738, {%r33510, %r33511};
	mov.b64 	%fd338, %rd1738;
	mov.b16 	%rs17222, 0;
	st.local.u8 	[%rd58], %rs17222;
	add.s32 	%r14686, %r33509, %r14498;
	st.local.u32 	[%rd58+52], %r14686;
	add.f64 	%fd339, %fd152, %fd338;
	st.local.f64 	[%rd58+56], %fd339;
	mov.b32 	%r33512, 0;
$L__BB1_767:
	mov.u32 	%r1582, %r33512;
	cvt.u64.u32 	%rd1739, %r1582;
	add.s64 	%rd1740, %rd58, %rd1739;
	ld.local.u8 	%rs17223, [%rd1740];
	setp.ne.s16 	%p321, %rs17223, 0;
	add.s32 	%r33512, %r1582, 1;
	@%p321 bra 	$L__BB1_767;
	and.b16  	%rs17224, %rs23036, 255;
	setp.eq.s16 	%p322, %rs17224, 0;
	mov.u32 	%r33514, %r1582;
	@%p322 bra 	$L__BB1_771;
	mov.b32 	%r33513, 0;
$L__BB1_770:
	add.s32 	%r14688, %r33513, %r1582;
	cvt.u64.u32 	%rd1741, %r14688;
	add.s64 	%rd1742, %rd58, %rd1741;
	st.local.u8 	[%rd1742], %rs23036;
	add.s32 	%r1585, %r33513, 1;
	add.s32 	%r33514, %r1585, %r1582;
	cvt.u64.u32 	%rd1743, %r33513;
	add.s64 	%rd1744, %rd193, %rd1743;
	ld.local.u8 	%rs23036, [%rd1744+1];
	setp.ne.s16 	%p323, %rs23036, 0;
	mov.u32 	%r33513, %r1585;
	@%p323 bra 	$L__BB1_770;
$L__BB1_771:
	cvt.u64.u32 	%rd1745, %r33514;
	add.s64 	%rd1746, %rd58, %rd1745;
	mov.b16 	%rs17225, 0;
	st.local.u8 	[%rd1746], %rs17225;
	mov.b32 	%r33515, 0;
$L__BB1_772:
	mov.u32 	%r1588, %r33515;
	cvt.u64.u32 	%rd1747, %r1588;
	add.s64 	%rd1748, %rd58, %rd1747;
	ld.local.u8 	%rs17226, [%rd1748];
	setp.ne.s16 	%p324, %rs17226, 0;
	add.s32 	%r33515, %r1588, 1;
	@%p324 bra 	$L__BB1_772;
	and.b16  	%rs17227, %rs22986, 255;
	setp.eq.s16 	%p325, %rs17227, 0;
	mov.u32 	%r33517, %r1588;
	@%p325 bra 	$L__BB1_776;
	mov.b32 	%r33516, 0;
	mov.u16 	%rs23037, %rs22986;
$L__BB1_775:
	add.s32 	%r14691, %r33516, %r1588;
	cvt.u64.u32 	%rd1749, %r14691;
	add.s64 	%rd1750, %rd58, %rd1749;
	st.local.u8 	[%rd1750], %rs23037;
	add.s32 	%r1591, %r33516, 1;
	add.s32 	%r33517, %r1591, %r1588;
	cvt.u64.u32 	%rd1751, %r33516;
	add.s64 	%rd1752, %rd192, %rd1751;
	ld.local.u8 	%rs23037, [%rd1752+1];
	setp.ne.s16 	%p326, %rs23037, 0;
	mov.u32 	%r33516, %r1591;
	@%p326 bra 	$L__BB1_775;
$L__BB1_776:
	cvt.u64.u32 	%rd1753, %r33517;
	add.s64 	%rd1754, %rd58, %rd1753;
	mov.b16 	%rs17228, 0;
	st.local.u8 	[%rd1754], %rs17228;
	ld.local.v2.b32 	{%r14692, %r14693}, [%rd58];
	bfe.u32 	%r14694, %r14692, 0, 8;
	cvt.u16.u32 	%rs23088, %r14694;
	bfe.u32 	%r14695, %r14692, 8, 8;
	cvt.u16.u32 	%rs23089, %r14695;
	bfe.u32 	%r14696, %r14692, 16, 8;
	cvt.u16.u32 	%rs23090, %r14696;
	bfe.u32 	%r14697, %r14692, 24, 8;
	cvt.u16.u32 	%rs23091, %r14697;
	bfe.u32 	%r14698, %r14693, 0, 8;
	cvt.u16.u32 	%rs23092, %r14698;
	bfe.u32 	%r14699, %r14693, 8, 8;
	cvt.u16.u32 	%rs23093, %r14699;
	bfe.u32 	%r14700, %r14693, 16, 8;
	cvt.u16.u32 	%rs23094, %r14700;
	bfe.u32 	%r14701, %r14693, 24, 8;
	cvt.u16.u32 	%rs23095, %r14701;
	ld.local.v2.b32 	{%r14702, %r14703}, [%rd58+8];
	bfe.u32 	%r14704, %r14702, 0, 8;
	cvt.u16.u32 	%rs23096, %r14704;
	bfe.u32 	%r14705, %r14702, 8, 8;
	cvt.u16.u32 	%rs23097, %r14705;
	bfe.u32 	%r14706, %r14702, 16, 8;
	cvt.u16.u32 	%rs23098, %r14706;
	bfe.u32 	%r14707, %r14702, 24, 8;
	cvt.u16.u32 	%rs23099, %r14707;
	bfe.u32 	%r14708, %r14703, 0, 8;
	cvt.u16.u32 	%rs23100, %r14708;
	bfe.u32 	%r14709, %r14703, 8, 8;
	cvt.u16.u32 	%rs23101, %r14709;
	bfe.u32 	%r14710, %r14703, 16, 8;
	cvt.u16.u32 	%rs23102, %r14710;
	bfe.u32 	%r14711, %r14703, 24, 8;
	cvt.u16.u32 	%rs23103, %r14711;
	ld.local.v2.b32 	{%r14712, %r14713}, [%rd58+16];
	bfe.u32 	%r14714, %r14712, 0, 8;
	cvt.u16.u32 	%rs23104, %r14714;
	bfe.u32 	%r14715, %r14712, 8, 8;
	cvt.u16.u32 	%rs23105, %r14715;
	bfe.u32 	%r14716, %r14712, 16, 8;
	cvt.u16.u32 	%rs23106, %r14716;
	bfe.u32 	%r14717, %r14712, 24, 8;
	cvt.u16.u32 	%rs23107, %r14717;
	bfe.u32 	%r14718, %r14713, 0, 8;
	cvt.u16.u32 	%rs23108, %r14718;
	bfe.u32 	%r14719, %r14713, 8, 8;
	cvt.u16.u32 	%rs23109, %r14719;
	bfe.u32 	%r14720, %r14713, 16, 8;
	cvt.u16.u32 	%rs23110, %r14720;
	bfe.u32 	%r14721, %r14713, 24, 8;
	cvt.u16.u32 	%rs23111, %r14721;
	ld.local.v2.b32 	{%r14722, %r14723}, [%rd58+24];
	bfe.u32 	%r14724, %r14722, 0, 8;
	cvt.u16.u32 	%rs23112, %r14724;
	bfe.u32 	%r14725, %r14722, 8, 8;
	cvt.u16.u32 	%rs23113, %r14725;
	bfe.u32 	%r14726, %r14722, 16, 8;
	cvt.u16.u32 	%rs23114, %r14726;
	bfe.u32 	%r14727, %r14722, 24, 8;
	cvt.u16.u32 	%rs23115, %r14727;
	bfe.u32 	%r14728, %r14723, 0, 8;
	cvt.u16.u32 	%rs23116, %r14728;
	bfe.u32 	%r14729, %r14723, 8, 8;
	cvt.u16.u32 	%rs23117, %r14729;
	bfe.u32 	%r14730, %r14723, 16, 8;
	cvt.u16.u32 	%rs23118, %r14730;
	bfe.u32 	%r14731, %r14723, 24, 8;
	cvt.u16.u32 	%rs23119, %r14731;
	ld.local.v2.b32 	{%r14732, %r14733}, [%rd58+32];
	bfe.u32 	%r14734, %r14732, 0, 8;
	cvt.u16.u32 	%rs23120, %r14734;
	bfe.u32 	%r14735, %r14732, 8, 8;
	cvt.u16.u32 	%rs23121, %r14735;
	bfe.u32 	%r14736, %r14732, 16, 8;
	cvt.u16.u32 	%rs23122, %r14736;
	bfe.u32 	%r14737, %r14732, 24, 8;
	cvt.u16.u32 	%rs23123, %r14737;
	bfe.u32 	%r14738, %r14733, 0, 8;
	cvt.u16.u32 	%rs23124, %r14738;
	bfe.u32 	%r14739, %r14733, 8, 8;
	cvt.u16.u32 	%rs23125, %r14739;
	bfe.u32 	%r14740, %r14733, 16, 8;
	cvt.u16.u32 	%rs23126, %r14740;
	bfe.u32 	%r14741, %r14733, 24, 8;
	cvt.u16.u32 	%rs23127, %r14741;
	ld.local.v2.b32 	{%r14742, %r14743}, [%rd58+40];
	bfe.u32 	%r14744, %r14742, 0, 8;
	cvt.u16.u32 	%rs23128, %r14744;
	bfe.u32 	%r14745, %r14742, 8, 8;
	cvt.u16.u32 	%rs23129, %r14745;
	bfe.u32 	%r14746, %r14742, 16, 8;
	cvt.u16.u32 	%rs23130, %r14746;
	bfe.u32 	%r14747, %r14742, 24, 8;
	cvt.u16.u32 	%rs23131, %r14747;
	bfe.u32 	%r14748, %r14743, 0, 8;
	cvt.u16.u32 	%rs23132, %r14748;
	bfe.u32 	%r14749, %r14743, 8, 8;
	cvt.u16.u32 	%rs23133, %r14749;
	bfe.u32 	%r14750, %r14743, 16, 8;
	cvt.u16.u32 	%rs23134, %r14750;
	bfe.u32 	%r14751, %r14743, 24, 8;
	cvt.u16.u32 	%rs23135, %r14751;
	ld.local.v2.u8 	{%rs23136, %rs23137}, [%rd58+48];
	ld.local.u32 	%r33522, [%rd58+52];
	ld.local.v2.u32 	{%r33523, %r33524}, [%rd58+56];
$L__BB1_777:
	setp.gt.s32 	%p327, %r12753, 15;
	add.s32 	%r33521, %r33508, %r14423;
	@%p327 bra 	$L__BB1_779;
	mov.u32 	%r33521, %r33508;
	mov.u16 	%rs23088, %rs22986;
	mov.u16 	%rs23089, %rs22987;
	mov.u16 	%rs23090, %rs22988;
	mov.u16 	%rs23091, %rs22989;
	mov.u16 	%rs23092, %rs22990;
	mov.u16 	%rs23093, %rs22991;
	mov.u16 	%rs23094, %rs22992;
	mov.u16 	%rs23095, %rs22993;
	mov.u16 	%rs23096, %rs22994;
	mov.u16 	%rs23097, %rs22995;
	mov.u16 	%rs23098, %rs22996;
	mov.u16 	%rs23099, %rs22997;
	mov.u16 	%rs23100, %rs22998;
	mov.u16 	%rs23101, %rs22999;
	mov.u16 	%rs23102, %rs23000;
	mov.u16 	%rs23103, %rs23001;
	mov.u16 	%rs23104, %rs23002;
	mov.u16 	%rs23105, %rs23003;
	mov.u16 	%rs23106, %rs23004;
	mov.u16 	%rs23107, %rs23005;
	mov.u16 	%rs23108, %rs23006;
	mov.u16 	%rs23109, %rs23007;
	mov.u16 	%rs23110, %rs23008;
	mov.u16 	%rs23111, %rs23009;
	mov.u16 	%rs23112, %rs23010;
	mov.u16 	%rs23113, %rs23011;
	mov.u16 	%rs23114, %rs23012;
	mov.u16 	%rs23115, %rs23013;
	mov.u16 	%rs23116, %rs23014;
	mov.u16 	%rs23117, %rs23015;
	mov.u16 	%rs23118, %rs23016;
	mov.u16 	%rs23119, %rs23017;
	mov.u16 	%rs23120, %rs23018;
	mov.u16 	%rs23121, %rs23019;
	mov.u16 	%rs23122, %rs23020;
	mov.u16 	%rs23123, %rs23021;
	mov.u16 	%rs23124, %rs23022;
	mov.u16 	%rs23125, %rs23023;
	mov.u16 	%rs23126, %rs23024;
	mov.u16 	%rs23127, %rs23025;
	mov.u16 	%rs23128, %rs23026;
	mov.u16 	%rs23129, %rs23027;
	mov.u16 	%rs23130, %rs23028;
	mov.u16 	%rs23131, %rs23029;
	mov.u16 	%rs23132, %rs23030;
	mov.u16 	%rs23133, %rs23031;
	mov.u16 	%rs23134, %rs23032;
	mov.u16 	%rs23135, %rs23033;
	mov.u16 	%rs23136, %rs23034;
	mov.u16 	%rs23137, %rs23035;
	mov.u32 	%r33522, %r33509;
	mov.u32 	%r33523, %r33510;
	mov.u32 	%r33524, %r33511;
$L__BB1_779:
	cvt.u32.u16 	%r14842, %rs23088;
	and.b32  	%r14843, %r14842, 255;
	and.b16  	%rs17229, %rs23089, 255;
	mul.wide.u16 	%r14844, %rs17229, 256;
	or.b32  	%r14845, %r14844, %r14843;
	cvt.u32.u16 	%r14846, %rs23090;
	shl.b32 	%r14847, %r14846, 16;
	and.b32  	%r14848, %r14847, 16711680;
	or.b32  	%r14849, %r14845, %r14848;
	cvt.u32.u16 	%r14850, %rs23091;
	shl.b32 	%r14851, %r14850, 24;
	or.b32  	%r14763, %r14849, %r14851;
	cvt.u32.u16 	%r14852, %rs23092;
	and.b32  	%r14853, %r14852, 255;
	and.b16  	%rs17230, %rs23093, 255;
	mul.wide.u16 	%r14854, %rs17230, 256;
	or.b32  	%r14855, %r14854, %r14853;
	cvt.u32.u16 	%r14856, %rs23094;
	shl.b32 	%r14857, %r14856, 16;
	and.b32  	%r14858, %r14857, 16711680;
	or.b32  	%r14859, %r14855, %r14858;
	cvt.u32.u16 	%r14860, %rs23095;
	shl.b32 	%r14861, %r14860, 24;
	or.b32  	%r14768, %r14859, %r14861;
	cvt.u32.u16 	%r14862, %rs23096;
	and.b32  	%r14863, %r14862, 255;
	and.b16  	%rs17231, %rs23097, 255;
	mul.wide.u16 	%r14864, %rs17231, 256;
	or.b32  	%r14865, %r14864, %r14863;
	cvt.u32.u16 	%r14866, %rs23098;
	shl.b32 	%r14867, %r14866, 16;
	and.b32  	%r14868, %r14867, 16711680;
	or.b32  	%r14869, %r14865, %r14868;
	cvt.u32.u16 	%r14870, %rs23099;
	shl.b32 	%r14871, %r14870, 24;
	or.b32  	%r14773, %r14869, %r14871;
	cvt.u32.u16 	%r14872, %rs23100;
	and.b32  	%r14873, %r14872, 255;
	and.b16  	%rs17232, %rs23101, 255;
	mul.wide.u16 	%r14874, %rs17232, 256;
	or.b32  	%r14875, %r14874, %r14873;
	cvt.u32.u16 	%r14876, %rs23102;
	shl.b32 	%r14877, %r14876, 16;
	and.b32  	%r14878, %r14877, 16711680;
	or.b32  	%r14879, %r14875, %r14878;
	cvt.u32.u16 	%r14880, %rs23103;
	shl.b32 	%r14881, %r14880, 24;
	or.b32  	%r14778, %r14879, %r14881;
	cvt.u32.u16 	%r14882, %rs23104;
	and.b32  	%r14883, %r14882, 255;
	and.b16  	%rs17233, %rs23105, 255;
	mul.wide.u16 	%r14884, %rs17233, 256;
	or.b32  	%r14885, %r14884, %r14883;
	cvt.u32.u16 	%r14886, %rs23106;
	shl.b32 	%r14887, %r14886, 16;
	and.b32  	%r14888, %r14887, 16711680;
	or.b32  	%r14889, %r14885, %r14888;
	cvt.u32.u16 	%r14890, %rs23107;
	shl.b32 	%r14891, %r14890, 24;
	or.b32  	%r14783, %r14889, %r14891;
	cvt.u32.u16 	%r14892, %rs23108;
	and.b32  	%r14893, %r14892, 255;
	and.b16  	%rs17234, %rs23109, 255;
	mul.wide.u16 	%r14894, %rs17234, 256;
	or.b32  	%r14895, %r14894, %r14893;
	cvt.u32.u16 	%r14896, %rs23110;
	shl.b32 	%r14897, %r14896, 16;
	and.b32  	%r14898, %r14897, 16711680;
	or.b32  	%r14899, %r14895, %r14898;
	cvt.u32.u16 	%r14900, %rs23111;
	shl.b32 	%r14901, %r14900, 24;
	or.b32  	%r14788, %r14899, %r14901;
	cvt.u32.u16 	%r14902, %rs23112;
	and.b32  	%r14903, %r14902, 255;
	and.b16  	%rs17235, %rs23113, 255;
	mul.wide.u16 	%r14904, %rs17235, 256;
	or.b32  	%r14905, %r14904, %r14903;
	cvt.u32.u16 	%r14906, %rs23114;
	shl.b32 	%r14907, %r14906, 16;
	and.b32  	%r14908, %r14907, 16711680;
	or.b32  	%r14909, %r14905, %r14908;
	cvt.u32.u16 	%r14910, %rs23115;
	shl.b32 	%r14911, %r14910, 24;
	or.b32  	%r14793, %r14909, %r14911;
	cvt.u32.u16 	%r14912, %rs23116;
	and.b32  	%r14913, %r14912, 255;
	and.b16  	%rs17236, %rs23117, 255;
	mul.wide.u16 	%r14914, %rs17236, 256;
	or.b32  	%r14915, %r14914, %r14913;
	cvt.u32.u16 	%r14916, %rs23118;
	shl.b32 	%r14917, %r14916, 16;
	and.b32  	%r14918, %r14917, 16711680;
	or.b32  	%r14919, %r14915, %r14918;
	cvt.u32.u16 	%r14920, %rs23119;
	shl.b32 	%r14921, %r14920, 24;
	or.b32  	%r14798, %r14919, %r14921;
	cvt.u32.u16 	%r14922, %rs23120;
	and.b32  	%r14923, %r14922, 255;
	and.b16  	%rs17237, %rs23121, 255;
	mul.wide.u16 	%r14924, %rs17237, 256;
	or.b32  	%r14925, %r14924, %r14923;
	cvt.u32.u16 	%r14926, %rs23122;
	shl.b32 	%r14927, %r14926, 16;
	and.b32  	%r14928, %r14927, 16711680;
	or.b32  	%r14929, %r14925, %r14928;
	cvt.u32.u16 	%r14930, %rs23123;
	shl.b32 	%r14931, %r14930, 24;
	or.b32  	%r14803, %r14929, %r14931;
	cvt.u32.u16 	%r14932, %rs23124;
	and.b32  	%r14933, %r14932, 255;
	and.b16  	%rs17238, %rs23125, 255;
	mul.wide.u16 	%r14934, %rs17238, 256;
	or.b32  	%r14935, %r14934, %r14933;
	cvt.u32.u16 	%r14936, %rs23126;
	shl.b32 	%r14937, %r14936, 16;
	and.b32  	%r14938, %r14937, 16711680;
	or.b32  	%r14939, %r14935, %r14938;
	cvt.u32.u16 	%r14940, %rs23127;
	shl.b32 	%r14941, %r14940, 24;
	or.b32  	%r14808, %r14939, %r14941;
	cvt.u32.u16 	%r14942, %rs23128;
	and.b32  	%r14943, %r14942, 255;
	and.b16  	%rs17239, %rs23129, 255;
	mul.wide.u16 	%r14944, %rs17239, 256;
	or.b32  	%r14945, %r14944, %r14943;
	cvt.u32.u16 	%r14946, %rs23130;
	shl.b32 	%r14947, %r14946, 16;
	and.b32  	%r14948, %r14947, 16711680;
	or.b32  	%r14949, %r14945, %r14948;
	cvt.u32.u16 	%r14950, %rs23131;
	shl.b32 	%r14951, %r14950, 24;
	or.b32  	%r14813, %r14949, %r14951;
	cvt.u32.u16 	%r14952, %rs23132;
	and.b32  	%r14953, %r14952, 255;
	and.b16  	%rs17240, %rs23133, 255;
	mul.wide.u16 	%r14954, %rs17240, 256;
	or.b32  	%r14955, %r14954, %r14953;
	cvt.u32.u16 	%r14956, %rs23134;
	shl.b32 	%r14957, %r14956, 16;
	and.b32  	%r14958, %r14957, 16711680;
	or.b32  	%r14959, %r14955, %r14958;
	cvt.u32.u16 	%r14960, %rs23135;
	shl.b32 	%r14961, %r14960, 24;
	or.b32  	%r14818, %r14959, %r14961;
	cvt.u32.u16 	%r14962, %rs23136;
	and.b32  	%r14963, %r14962, 255;
	and.b16  	%rs17241, %rs23137, 255;
	mul.wide.u16 	%r14964, %rs17241, 256;
	or.b32  	%r14823, %r14964, %r14963;
	mov.b32 	%r14839, 1;
	mov.b32 	%r14840, 0;
	mov.b32 	%r14841, -1;
	// begin inline asm
	shfl.sync.up.b32 %r33596, %r33521, %r14839, %r14840, %r14841;
	// end inline asm
	// begin inline asm
	shfl.sync.up.b32 %r14757, %r14758, %r14839, %r14840, %r14841;
	// end inline asm
	// begin inline asm
	shfl.sync.up.b32 %r14762, %r14763, %r14839, %r14840, %r14841;
	// end inline asm
	// begin inline asm
	shfl.sync.up.b32 %r14767, %r14768, %r14839, %r14840, %r14841;
	// end inline asm
	// begin inline asm
	shfl.sync.up.b32 %r14772, %r14773, %r14839, %r14840, %r14841;
	// end inline asm
	// begin inline asm
	shfl.sync.up.b32 %r14777, %r14778, %r14839, %r14840, %r14841;
	// end inline asm
	// begin inline asm
	shfl.sync.up.b32 %r14782, %r14783, %r14839, %r14840, %r14841;
	// end inline asm
	// begin inline asm
	shfl.sync.up.b32 %r14787, %r14788, %r14839, %r14840, %r14841;
	// end inline asm
	// begin inline asm
	shfl.sync.up.b32 %r14792, %r14793, %r14839, %r14840, %r14841;
	// end inline asm
	// begin inline asm
	shfl.sync.up.b32 %r14797, %r14798, %r14839, %r14840, %r14841;
	// end inline asm
	// begin inline asm
	shfl.sync.up.b32 %r14802, %r14803, %r14839, %r14840, %r14841;
	// end inline asm
	// begin inline asm
	shfl.sync.up.b32 %r14807, %r14808, %r14839, %r14840, %r14841;
	// end inline asm
	// begin inline asm
	shfl.sync.up.b32 %r14812, %r14813, %r14839, %r14840, %r14841;
	// end inline asm
	// begin inline asm
	shfl.sync.up.b32 %r14817, %r14818, %r14839, %r14840, %r14841;
	// end inline asm
	// begin inline asm
	shfl.sync.up.b32 %r14822, %r14823, %r14839, %r14840, %r14841;
	// end inline asm
	// begin inline asm
	shfl.sync.up.b32 %r33595, %r33522, %r14839, %r14840, %r14841;
	// end inline asm
	// begin inline asm
	shfl.sync.up.b32 %r14832, %r33523, %r14839, %r14840, %r14841;
	// end inline asm
	// begin inline asm
	shfl.sync.up.b32 %r14837, %r33524, %r14839, %r14840, %r14841;
	// end inline asm
	mov.b64 	%rd1755, {%r14832, %r14837};
	mov.b64 	%fd497, %rd1755;
	cvt.u16.u32 	%rs23953, %r14762;
	shr.u32 	%r14965, %r14762, 8;
	cvt.u16.u32 	%rs23952, %r14965;
	{ .reg .b16 tmp; mov.b32 {tmp, %rs23951}, %r14762; }
	shr.u32 	%r14966, %r14762, 24;
	cvt.u16.u32 	%rs23950, %r14966;
	cvt.u16.u32 	%rs23949, %r14767;
	shr.u32 	%r14967, %r14767, 8;
	cvt.u16.u32 	%rs23948, %r14967;
	{ .reg .b16 tmp; mov.b32 {tmp, %rs23947}, %r14767; }
	shr.u32 	%r14968, %r14767, 24;
	cvt.u16.u32 	%rs23946, %r14968;
	cvt.u16.u32 	%rs23945, %r14772;
	shr.u32 	%r14969, %r14772, 8;
	cvt.u16.u32 	%rs23944, %r14969;
	{ .reg .b16 tmp; mov.b32 {tmp, %rs23943}, %r14772; }
	shr.u32 	%r14970, %r14772, 24;
	cvt.u16.u32 	%rs23942, %r14970;
	cvt.u16.u32 	%rs23941, %r14777;
	shr.u32 	%r14971, %r14777, 8;
	cvt.u16.u32 	%rs23940, %r14971;
	{ .reg .b16 tmp; mov.b32 {tmp, %rs23939}, %r14777; }
	shr.u32 	%r14972, %r14777, 24;
	cvt.u16.u32 	%rs23938, %r14972;
	cvt.u16.u32 	%rs23937, %r14782;
	shr.u32 	%r14973, %r14782, 8;
	cvt.u16.u32 	%rs23936, %r14973;
	{ .reg .b16 tmp; mov.b32 {tmp, %rs23935}, %r14782; }
	shr.u32 	%r14974, %r14782, 24;
	cvt.u16.u32 	%rs23934, %r14974;
	cvt.u16.u32 	%rs23933, %r14787;
	shr.u32 	%r14975, %r14787, 8;
	cvt.u16.u32 	%rs23932, %r14975;
	{ .reg .b16 tmp; mov.b32 {tmp, %rs23931}, %r14787; }
	shr.u32 	%r14976, %r14787, 24;
	cvt.u16.u32 	%rs23930, %r14976;
	cvt.u16.u32 	%rs23929, %r14792;
	shr.u32 	%r14977, %r14792, 8;
	cvt.u16.u32 	%rs23928, %r14977;
	{ .reg .b16 tmp; mov.b32 {tmp, %rs23927}, %r14792; }
	shr.u32 	%r14978, %r14792, 24;
	cvt.u16.u32 	%rs23926, %r14978;
	cvt.u16.u32 	%rs23925, %r14797;
	shr.u32 	%r14979, %r14797, 8;
	cvt.u16.u32 	%rs23924, %r14979;
	{ .reg .b16 tmp; mov.b32 {tmp, %rs23923}, %r14797; }
	shr.u32 	%r14980, %r14797, 24;
	cvt.u16.u32 	%rs23922, %r14980;
	cvt.u16.u32 	%rs23921, %r14802;
	shr.u32 	%r14981, %r14802, 8;
	cvt.u16.u32 	%rs23920, %r14981;
	{ .reg .b16 tmp; mov.b32 {tmp, %rs23919}, %r14802; }
	shr.u32 	%r14982, %r14802, 24;
	cvt.u16.u32 	%rs23918, %r14982;
	cvt.u16.u32 	%rs23917, %r14807;
	shr.u32 	%r14983, %r14807, 8;
	cvt.u16.u32 	%rs23916, %r14983;
	{ .reg .b16 tmp; mov.b32 {tmp, %rs23915}, %r14807; }
	shr.u32 	%r14984, %r14807, 24;
	cvt.u16.u32 	%rs23914, %r14984;
	cvt.u16.u32 	%rs23913, %r14812;
	shr.u32 	%r14985, %r14812, 8;
	cvt.u16.u32 	%rs23912, %r14985;
	{ .reg .b16 tmp; mov.b32 {tmp, %rs23911}, %r14812; }
	shr.u32 	%r14986, %r14812, 24;
	cvt.u16.u32 	%rs23910, %r14986;
	cvt.u16.u32 	%rs23909, %r14817;
	shr.u32 	%r14987, %r14817, 8;
	cvt.u16.u32 	%rs23908, %r14987;
	{ .reg .b16 tmp; mov.b32 {tmp, %rs23907}, %r14817; }
	shr.u32 	%r14988, %r14817, 24;
	cvt.u16.u32 	%rs23906, %r14988;
	cvt.u16.u32 	%rs23905, %r14822;
	shr.u32 	%r14989, %r14822, 8;
	cvt.u16.u32 	%rs23904, %r14989;
	st.local.u32 	[%rd63], %r33596;
	st.local.v2.b32 	[%rd63+8], {%r14762, %r14767};
	st.local.v2.b32 	[%rd63+16], {%r14772, %r14777};
	st.local.v2.b32 	[%rd63+24], {%r14782, %r14787};
	st.local.v2.b32 	[%rd63+32], {%r14792, %r14797};
	st.local.v2.b32 	[%rd63+40], {%r14802, %r14807};
	st.local.v2.b32 	[%rd63+48], {%r14812, %r14817};
	st.local.v2.u8 	[%rd63+56], {%rs23905, %rs23904};
	st.local.u32 	[%rd63+60], %r33595;
	st.local.v2.u32 	[%rd63+64], {%r14832, %r14837};
	setp.ne.s32 	%p328, %r12753, 31;
	@%p328 bra 	$L__BB1_781;
	mov.u32 	%r14990, %tid.x;
	shr.u32 	%r14991, %r14990, 5;
	mov.u32 	%r14992, _ZN6thrust24THRUST_300001_SM_1000_NS8cuda_cub4core6detail5shmemE;
	mad.lo.s32 	%r14993, %r14991, 72, %r14992;
	st.shared.u32 	[%r14993], %r33521;
	prmt.b32 	%r14996, %r14856, %r14860, 0x3340U;
	cvt.u32.u16 	%r14997, %rs23093;
	prmt.b32 	%r14999, %r14852, %r14997, 0x3340U;
	prmt.b32 	%r15000, %r14999, %r14996, 0x5410U;
	prmt.b32 	%r15003, %r14846, %r14850, 0x3340U;
	cvt.u32.u16 	%r15004, %rs23089;
	prmt.b32 	%r15006, %r14842, %r15004, 0x3340U;
	prmt.b32 	%r15007, %r15006, %r15003, 0x5410U;
	st.shared.v2.b32 	[%r14993+8], {%r15007, %r15000};
	prmt.b32 	%r15010, %r14876, %r14880, 0x3340U;
	cvt.u32.u16 	%r15011, %rs23101;
	prmt.b32 	%r15013, %r14872, %r15011, 0x3340U;
	prmt.b32 	%r15014, %r15013, %r15010, 0x5410U;
	prmt.b32 	%r15017, %r14866, %r14870, 0x3340U;
	cvt.u32.u16 	%r15018, %rs23097;
	prmt.b32 	%r15020, %r14862, %r15018, 0x3340U;
	prmt.b32 	%r15021, %r15020, %r15017, 0x5410U;
	st.shared.v2.b32 	[%r14993+16], {%r15021, %r15014};
	prmt.b32 	%r15024, %r14896, %r14900, 0x3340U;
	cvt.u32.u16 	%r15025, %rs23109;
	prmt.b32 	%r15027, %r14892, %r15025, 0x3340U;
	prmt.b32 	%r15028, %r15027, %r15024, 0x5410U;
	prmt.b32 	%r15031, %r14886, %r14890, 0x3340U;
	cvt.u32.u16 	%r15032, %rs23105;
	prmt.b32 	%r15034, %r14882, %r15032, 0x3340U;
	prmt.b32 	%r15035, %r15034, %r15031, 0x5410U;
	st.shared.v2.b32 	[%r14993+24], {%r15035, %r15028};
	prmt.b32 	%r15038, %r14916, %r14920, 0x3340U;
	cvt.u32.u16 	%r15039, %rs23117;
	prmt.b32 	%r15041, %r14912, %r15039, 0x3340U;
	prmt.b32 	%r15042, %r15041, %r15038, 0x5410U;
	prmt.b32 	%r15045, %r14906, %r14910, 0x3340U;
	cvt.u32.u16 	%r15046, %rs23113;
	prmt.b32 	%r15048, %r14902, %r15046, 0x3340U;
	prmt.b32 	%r15049, %r15048, %r15045, 0x5410U;
	st.shared.v2.b32 	[%r14993+32], {%r15049, %r15042};
	prmt.b32 	%r15052, %r14936, %r14940, 0x3340U;
	cvt.u32.u16 	%r15053, %rs23125;
	prmt.b32 	%r15055, %r14932, %r15053, 0x3340U;
	prmt.b32 	%r15056, %r15055, %r15052, 0x5410U;
	prmt.b32 	%r15059, %r14926, %r14930, 0x3340U;
	cvt.u32.u16 	%r15060, %rs23121;
	prmt.b32 	%r15062, %r14922, %r15060, 0x3340U;
	prmt.b32 	%r15063, %r15062, %r15059, 0x5410U;
	st.shared.v2.b32 	[%r14993+40], {%r15063, %r15056};
	prmt.b32 	%r15066, %r14956, %r14960, 0x3340U;
	cvt.u32.u16 	%r15067, %rs23133;
	prmt.b32 	%r15069, %r14952, %r15067, 0x3340U;
	prmt.b32 	%r15070, %r15069, %r15066, 0x5410U;
	prmt.b32 	%r15073, %r14946, %r14950, 0x3340U;
	cvt.u32.u16 	%r15074, %rs23129;
	prmt.b32 	%r15076, %r14942, %r15074, 0x3340U;
	prmt.b32 	%r15077, %r15076, %r15073, 0x5410U;
	st.shared.v2.b32 	[%r14993+48], {%r15077, %r15070};
	st.shared.v2.u8 	[%r14993+56], {%rs23136, %rs23137};
	st.shared.u32 	[%r14993+60], %r33522;
	st.shared.v2.u32 	[%r14993+64], {%r33523, %r33524};
$L__BB1_781:
	bar.sync 	0;
	ld.shared.u32 	%r33534, [_ZN6thrust24THRUST_300001_SM_1000_NS8cuda_cub4core6detail5shmemE];
	ld.shared.v2.b32 	{%r15080, %r15081}, [_ZN6thrust24THRUST_300001_SM_1000_NS8cuda_cub4core6detail5shmemE+8];
	bfe.u32 	%r15082, %r15080, 8, 8;
	cvt.u16.u32 	%rs23241, %r15082;
	bfe.u32 	%r15083, %r15080, 16, 8;
	cvt.u16.u32 	%rs23242, %r15083;
	bfe.u32 	%r15084, %r15080, 24, 8;
	cvt.u16.u32 	%rs23243, %r15084;
	bfe.u32 	%r15085, %r15081, 0, 8;
	cvt.u16.u32 	%rs23244, %r15085;
	bfe.u32 	%r15086, %r15081, 8, 8;
	cvt.u16.u32 	%rs23245, %r15086;
	bfe.u32 	%r15087, %r15081, 16, 8;
	cvt.u16.u32 	%rs23246, %r15087;
	bfe.u32 	%r15088, %r15081, 24, 8;
	cvt.u16.u32 	%rs23247, %r15088;
	bfe.u32 	%r15089, %r15080, 0, 8;
	cvt.u16.u32 	%rs23188, %r15089;
	ld.shared.v4.b32 	{%r15090, %r15091, %r15092, %r15093}, [_ZN6thrust24THRUST_300001_SM_1000_NS8cuda_cub4core6detail5shmemE+16];
	bfe.u32 	%r15094, %r15090, 0, 8;
	cvt.u16.u32 	%rs23248, %r15094;
	bfe.u32 	%r15095, %r15090, 8, 8;
	cvt.u16.u32 	%rs23249, %r15095;
	bfe.u32 	%r15096, %r15090, 16, 8;
	cvt.u16.u32 	%rs23250, %r15096;
	bfe.u32 	%r15097, %r15090, 24, 8;
	cvt.u16.u32 	%rs23251, %r15097;
	bfe.u32 	%r15098, %r15091, 0, 8;
	cvt.u16.u32 	%rs23252, %r15098;
	bfe.u32 	%r15099, %r15091, 8, 8;
	cvt.u16.u32 	%rs23253, %r15099;
	bfe.u32 	%r15100, %r15091, 16, 8;
	cvt.u16.u32 	%rs23254, %r15100;
	bfe.u32 	%r15101, %r15091, 24, 8;
	cvt.u16.u32 	%rs23255, %r15101;
	bfe.u32 	%r15102, %r15092, 0, 8;
	cvt.u16.u32 	%rs23256, %r15102;
	bfe.u32 	%r15103, %r15092, 8, 8;
	cvt.u16.u32 	%rs23257, %r15103;
	bfe.u32 	%r15104, %r15092, 16, 8;
	cvt.u16.u32 	%rs23258, %r15104;
	bfe.u32 	%r15105, %r15092, 24, 8;
	cvt.u16.u32 	%rs23259, %r15105;
	bfe.u32 	%r15106, %r15093, 0, 8;
	cvt.u16.u32 	%rs23260, %r15106;
	bfe.u32 	%r15107, %r15093, 8, 8;
	cvt.u16.u32 	%rs23261, %r15107;
	bfe.u32 	%r15108, %r15093, 16, 8;
	cvt.u16.u32 	%rs23262, %r15108;
	bfe.u32 	%r15109, %r15093, 24, 8;
	cvt.u16.u32 	%rs23263, %r15109;
	ld.shared.v4.b32 	{%r15110, %r15111, %r15112, %r15113}, [_ZN6thrust24THRUST_300001_SM_1000_NS8cuda_cub4core6detail5shmemE+32];
	bfe.u32 	%r15114, %r15110, 0, 8;
	cvt.u16.u32 	%rs23264, %r15114;
	bfe.u32 	%r15115, %r15110, 8, 8;
	cvt.u16.u32 	%rs23265, %r15115;
	bfe.u32 	%r15116, %r15110, 16, 8;
	cvt.u16.u32 	%rs23266, %r15116;
	bfe.u32 	%r15117, %r15110, 24, 8;
	cvt.u16.u32 	%rs23267, %r15117;
	bfe.u32 	%r15118, %r15111, 0, 8;
	cvt.u16.u32 	%rs23268, %r15118;
	bfe.u32 	%r15119, %r15111, 8, 8;
	cvt.u16.u32 	%rs23269, %r15119;
	bfe.u32 	%r15120, %r15111, 16, 8;
	cvt.u16.u32 	%rs23270, %r15120;
	bfe.u32 	%r15121, %r15111, 24, 8;
	cvt.u16.u32 	%rs23271, %r15121;
	bfe.u32 	%r15122, %r15112, 0, 8;
	cvt.u16.u32 	%rs23272, %r15122;
	bfe.u32 	%r15123, %r15112, 8, 8;
	cvt.u16.u32 	%rs23273, %r15123;
	bfe.u32 	%r15124, %r15112, 16, 8;
	cvt.u16.u32 	%rs23274, %r15124;
	bfe.u32 	%r15125, %r15112, 24, 8;
	cvt.u16.u32 	%rs23275, %r15125;
	bfe.u32 	%r15126, %r15113, 0, 8;
	cvt.u16.u32 	%rs23276, %r15126;
	bfe.u32 	%r15127, %r15113, 8, 8;
	cvt.u16.u32 	%rs23277, %r15127;
	bfe.u32 	%r15128, %r15113, 16, 8;
	cvt.u16.u32 	%rs23278, %r15128;
	bfe.u32 	%r15129, %r15113, 24, 8;
	cvt.u16.u32 	%rs23279, %r15129;
	ld.shared.v4.b32 	{%r15130, %r15131, %r15132, %r15133}, [_ZN6thrust24THRUST_300001_SM_1000_NS8cuda_cub4core6detail5shmemE+48];
	bfe.u32 	%r15134, %r15130, 0, 8;
	cvt.u16.u32 	%rs23280, %r15134;
	bfe.u32 	%r15135, %r15130, 8, 8;
	cvt.u16.u32 	%rs23281, %r15135;
	bfe.u32 	%r15136, %r15130, 16, 8;
	cvt.u16.u32 	%rs23282, %r15136;
	bfe.u32 	%r15137, %r15130, 24, 8;
	cvt.u16.u32 	%rs23283, %r15137;
	bfe.u32 	%r15138, %r15131, 0, 8;
	cvt.u16.u32 	%rs23284, %r15138;
	bfe.u32 	%r15139, %r15131, 8, 8;
	cvt.u16.u32 	%rs23285, %r15139;
	bfe.u32 	%r15140, %r15131, 16, 8;
	cvt.u16.u32 	%rs23286, %r15140;
	bfe.u32 	%r15141, %r15131, 24, 8;
	cvt.u16.u32 	%rs23287, %r15141;
	bfe.u32 	%r15142, %r15132, 0, 8;
	cvt.u16.u32 	%rs23288, %r15142;
	mov.b64 	%rd1756, {%r15132, %r15133};
	shr.u64 	%rd1757, %rd1756, 8;
	cvt.u16.u64 	%rs23289, %rd1757;
	{ .reg .b32 tmp; mov.b64 {tmp, %r1608}, %rd1756; }
	ld.shared.f64 	%fd154, [_ZN6thrust24THRUST_300001_SM_1000_NS8cuda_cub4core6detail5shmemE+64];
	st.local.u32 	[%rd65], %r33534;
	st.local.v2.b32 	[%rd65+8], {%r15080, %r15081};
	st.local.v2.b32 	[%rd65+16], {%r15090, %r15091};
	st.local.v2.b32 	[%rd65+24], {%r15092, %r15093};
	st.local.v2.b32 	[%rd65+32], {%r15110, %r15111};
	st.local.v2.b32 	[%rd65+40], {%r15112, %r15113};
	st.local.v2.b32 	[%rd65+48], {%r15130, %r15131};
	st.local.v2.u8 	[%rd65+56], {%rs23288, %rs23289};
	st.local.u32 	[%rd65+60], %r1608;
	st.local.f64 	[%rd65+64], %fd154;
	mov.u32 	%r15143, %tid.x;
	shr.u32 	%r15144, %r15143, 5;
	setp.ne.s32 	%p329, %r15144, 1;
	mov.f64 	%fd484, 0d0000000000000000;
	mov.b32 	%r33535, 0;
	mov.b16 	%rs23240, 0;
	@%p329 bra 	$L__BB1_783;
	mov.u16 	%rs23240, %rs23188;
	mov.u32 	%r33535, %r1608;
	mov.f64 	%fd484, %fd154;
$L__BB1_783:
	add.u64 	%rd1759, %SPL, 784;
	ld.shared.u32 	%r15145, [_ZN6thrust24THRUST_300001_SM_1000_NS8cuda_cub4core6detail5shmemE+72];
	ld.shared.v4.b32 	{%r15146, %r15147, %r15148, %r15149}, [_ZN6thrust24THRUST_300001_SM_1000_NS8cuda_cub4core6detail5shmemE+80];
	bfe.u32 	%r15150, %r15146, 0, 8;
	cvt.u16.u32 	%rs23189, %r15150;
	bfe.u32 	%r15151, %r15146, 8, 8;
	cvt.u16.u32 	%rs23191, %r15151;
	bfe.u32 	%r15152, %r15146, 16, 8;
	cvt.u16.u32 	%rs23192, %r15152;
	bfe.u32 	%r15153, %r15146, 24, 8;
	cvt.u16.u32 	%rs23193, %r15153;
	bfe.u32 	%r15154, %r15147, 0, 8;
	cvt.u16.u32 	%rs23194, %r15154;
	bfe.u32 	%r15155, %r15147, 8, 8;
	cvt.u16.u32 	%rs23195, %r15155;
	bfe.u32 	%r15156, %r15147, 16, 8;
	cvt.u16.u32 	%rs23196, %r15156;
	bfe.u32 	%r15157, %r15147, 24, 8;
	cvt.u16.u32 	%rs23197, %r15157;
	bfe.u32 	%r15158, %r15148, 0, 8;
	cvt.u16.u32 	%rs23198, %r15158;
	bfe.u32 	%r15159, %r15148, 8, 8;
	cvt.u16.u32 	%rs23199, %r15159;
	bfe.u32 	%r15160, %r15148, 16, 8;
	cvt.u16.u32 	%rs23200, %r15160;
	bfe.u32 	%r15161, %r15148, 24, 8;
	cvt.u16.u32 	%rs23201, %r15161;
	bfe.u32 	%r15162, %r15149, 0, 8;
	cvt.u16.u32 	%rs23202, %r15162;
	bfe.u32 	%r15163, %r15149, 8, 8;
	cvt.u16.u32 	%rs23203, %r15163;
	bfe.u32 	%r15164, %r15149, 16, 8;
	cvt.u16.u32 	%rs23204, %r15164;
	bfe.u32 	%r15165, %r15149, 24, 8;
	cvt.u16.u32 	%rs23205, %r15165;
	ld.shared.v4.b32 	{%r15166, %r15167, %r15168, %r15169}, [_ZN6thrust24THRUST_300001_SM_1000_NS8cuda_cub4core6detail5shmemE+96];
	bfe.u32 	%r15170, %r15166, 0, 8;
	cvt.u16.u32 	%rs23206, %r15170;
	bfe.u32 	%r15171, %r15166, 8, 8;
	cvt.u16.u32 	%rs23207, %r15171;
	bfe.u32 	%r15172, %r15166, 16, 8;
	cvt.u16.u32 	%rs23208, %r15172;
	bfe.u32 	%r15173, %r15166, 24, 8;
	cvt.u16.u32 	%rs23209, %r15173;
	bfe.u32 	%r15174, %r15167, 0, 8;
	cvt.u16.u32 	%rs23210, %r15174;
	bfe.u32 	%r15175, %r15167, 8, 8;
	cvt.u16.u32 	%rs23211, %r15175;
	bfe.u32 	%r15176, %r15167, 16, 8;
	cvt.u16.u32 	%rs23212, %r15176;
	bfe.u32 	%r15177, %r15167, 24, 8;
	cvt.u16.u32 	%rs23213, %r15177;
	bfe.u32 	%r15178, %r15168, 0, 8;
	cvt.u16.u32 	%rs23214, %r15178;
	bfe.u32 	%r15179, %r15168, 8, 8;
	cvt.u16.u32 	%rs23215, %r15179;
	bfe.u32 	%r15180, %r15168, 16, 8;
	cvt.u16.u32 	%rs23216, %r15180;
	bfe.u32 	%r15181, %r15168, 24, 8;
	cvt.u16.u32 	%rs23217, %r15181;
	bfe.u32 	%r15182, %r15169, 0, 8;
	cvt.u16.u32 	%rs23218, %r15182;
	bfe.u32 	%r15183, %r15169, 8, 8;
	cvt.u16.u32 	%rs23219, %r15183;
	bfe.u32 	%r15184, %r15169, 16, 8;
	cvt.u16.u32 	%rs23220, %r15184;
	bfe.u32 	%r15185, %r15169, 24, 8;
	cvt.u16.u32 	%rs23221, %r15185;
	ld.shared.v4.b32 	{%r15186, %r15187, %r15188, %r15189}, [_ZN6thrust24THRUST_300001_SM_1000_NS8cuda_cub4core6detail5shmemE+112];
	bfe.u32 	%r15190, %r15186, 0, 8;
	cvt.u16.u32 	%rs23222, %r15190;
	bfe.u32 	%r15191, %r15186, 8, 8;
	cvt.u16.u32 	%rs23223, %r15191;
	bfe.u32 	%r15192, %r15186, 16, 8;
	cvt.u16.u32 	%rs23224, %r15192;
	bfe.u32 	%r15193, %r15186, 24, 8;
	cvt.u16.u32 	%rs23225, %r15193;
	bfe.u32 	%r15194, %r15187, 0, 8;
	cvt.u16.u32 	%rs23226, %r15194;
	bfe.u32 	%r15195, %r15187, 8, 8;
	cvt.u16.u32 	%rs23227, %r15195;
	bfe.u32 	%r15196, %r15187, 16, 8;
	cvt.u16.u32 	%rs23228, %r15196;
	bfe.u32 	%r15197, %r15187, 24, 8;
	cvt.u16.u32 	%rs23229, %r15197;
	bfe.u32 	%r15198, %r15188, 0, 8;
	cvt.u16.u32 	%rs23230, %r15198;
	bfe.u32 	%r15199, %r15188, 8, 8;
	cvt.u16.u32 	%rs23231, %r15199;
	bfe.u32 	%r15200, %r15188, 16, 8;
	cvt.u16.u32 	%rs23232, %r15200;
	bfe.u32 	%r15201, %r15188, 24, 8;
	cvt.u16.u32 	%rs23233, %r15201;
	bfe.u32 	%r15202, %r15189, 0, 8;
	cvt.u16.u32 	%rs23234, %r15202;
	bfe.u32 	%r15203, %r15189, 8, 8;
	cvt.u16.u32 	%rs23235, %r15203;
	bfe.u32 	%r15204, %r15189, 16, 8;
	cvt.u16.u32 	%rs23236, %r15204;
	bfe.u32 	%r15205, %r15189, 24, 8;
	cvt.u16.u32 	%rs23237, %r15205;
	ld.shared.v2.u8 	{%rs23238, %rs23239}, [_ZN6thrust24THRUST_300001_SM_1000_NS8cuda_cub4core6detail5shmemE+128];
	ld.shared.u32 	%r33533, [_ZN6thrust24THRUST_300001_SM_1000_NS8cuda_cub4core6detail5shmemE+132];
	ld.shared.f64 	%fd483, [_ZN6thrust24THRUST_300001_SM_1000_NS8cuda_cub4core6detail5shmemE+136];
	st.local.u32 	[%rd1759], %r15145;
	add.s64 	%rd194, %rd1759, 8;
	st.local.v2.b32 	[%rd1759+8], {%r15146, %r15147};
	st.local.v2.b32 	[%rd1759+16], {%r15148, %r15149};
	st.local.v2.b32 	[%rd1759+24], {%r15166, %r15167};
	st.local.v2.b32 	[%rd1759+32], {%r15168, %r15169};
	st.local.v2.b32 	[%rd1759+40], {%r15186, %r15187};
	st.local.v2.b32 	[%rd1759+48], {%r15188, %r15189};
	st.local.v2.u8 	[%rd1759+56], {%rs23238, %rs23239};
	st.local.u32 	[%rd1759+60], %r33533;
	st.local.f64 	[%rd1759+64], %fd483;
	add.s32 	%r1612, %r15145, %r33534;
	setp.ne.s32 	%p330, %r15145, 0;
	@%p330 bra 	$L__BB1_795;
	mov.b16 	%rs17244, 0;
	st.local.u8 	[%rd57], %rs17244;
	add.s32 	%r15207, %r33533, %r1608;
	st.local.u32 	[%rd57+52], %r15207;
	add.f64 	%fd341, %fd154, %fd483;
	st.local.f64 	[%rd57+56], %fd341;
	mov.b32 	%r33527, 0;
$L__BB1_785:
	mov.u32 	%r1613, %r33527;
	cvt.u64.u32 	%rd1760, %r1613;
	add.s64 	%rd1761, %rd57, %rd1760;
	ld.local.u8 	%rs17245, [%rd1761];
	setp.ne.s16 	%p331, %rs17245, 0;
	add.s32 	%r33527, %r1613, 1;
	@%p331 bra 	$L__BB1_785;
	and.b16  	%rs17246, %rs23188, 255;
	setp.eq.s16 	%p332, %rs17246, 0;
	mov.u32 	%r33529, %r1613;
	@%p332 bra 	$L__BB1_789;
	mov.b32 	%r33528, 0;
$L__BB1_788:
	add.s32 	%r15209, %r33528, %r1613;
	cvt.u64.u32 	%rd1762, %r15209;
	add.s64 	%rd1763, %rd57, %rd1762;
	st.local.u8 	[%rd1763], %rs23188;
	add.s32 	%r1616, %r33528, 1;
	add.s32 	%r33529, %r1616, %r1613;
	cvt.u64.u32 	%rd1764, %r33528;
	add.s64 	%rd1765, %rd65, %rd1764;
	ld.local.u8 	%rs23188, [%rd1765+9];
	setp.ne.s16 	%p333, %rs23188, 0;
	mov.u32 	%r33528, %r1616;
	@%p333 bra 	$L__BB1_788;
$L__BB1_789:
	cvt.u64.u32 	%rd1766, %r33529;
	add.s64 	%rd1767, %rd57, %rd1766;
	mov.b16 	%rs17247, 0;
	st.local.u8 	[%rd1767], %rs17247;
	mov.b32 	%r33530, 0;
$L__BB1_790:
	mov.u32 	%r1619, %r33530;
	cvt.u64.u32 	%rd1768, %r1619;
	add.s64 	%rd1769, %rd57, %rd1768;
	ld.local.u8 	%rs17248, [%rd1769];
	setp.ne.s16 	%p334, %rs17248, 0;
	add.s32 	%r33530, %r1619, 1;
	@%p334 bra 	$L__BB1_790;
	and.b16  	%rs17249, %rs23189, 255;
	setp.eq.s16 	%p335, %rs17249, 0;
	mov.u32 	%r33532, %r1619;
	@%p335 bra 	$L__BB1_794;
	mov.b32 	%r33531, 0;
$L__BB1_793:
	add.s32 	%r15212, %r33531, %r1619;
	cvt.u64.u32 	%rd1770, %r15212;
	add.s64 	%rd1771, %rd57, %rd1770;
	st.local.u8 	[%rd1771], %rs23189;
	add.s32 	%r1622, %r33531, 1;
	add.s32 	%r33532, %r1622, %r1619;
	cvt.u64.u32 	%rd1772, %r33531;
	add.s64 	%rd1773, %rd194, %rd1772;
	ld.local.u8 	%rs23189, [%rd1773+1];
	setp.ne.s16 	%p336, %rs23189, 0;
	mov.u32 	%r33531, %r1622;
	@%p336 bra 	$L__BB1_793;
$L__BB1_794:
	cvt.u64.u32 	%rd1774, %r33532;
	add.s64 	%rd1775, %rd57, %rd1774;
	mov.b16 	%rs17250, 0;
	st.local.u8 	[%rd1775], %rs17250;
	ld.local.v2.b32 	{%r15213, %r15214}, [%rd57];
	bfe.u32 	%r15215, %r15213, 0, 8;
	cvt.u16.u32 	%rs23189, %r15215;
	bfe.u32 	%r15216, %r15213, 8, 8;
	cvt.u16.u32 	%rs23191, %r15216;
	bfe.u32 	%r15217, %r15213, 16, 8;
	cvt.u16.u32 	%rs23192, %r15217;
	bfe.u32 	%r15218, %r15213, 24, 8;
	cvt.u16.u32 	%rs23193, %r15218;
	bfe.u32 	%r15219, %r15214, 0, 8;
	cvt.u16.u32 	%rs23194, %r15219;
	bfe.u32 	%r15220, %r15214, 8, 8;
	cvt.u16.u32 	%rs23195, %r15220;
	bfe.u32 	%r15221, %r15214, 16, 8;
	cvt.u16.u32 	%rs23196, %r15221;
	bfe.u32 	%r15222, %r15214, 24, 8;
	cvt.u16.u32 	%rs23197, %r15222;
	ld.local.v2.b32 	{%r15223, %r15224}, [%rd57+8];
	bfe.u32 	%r15225, %r15223, 0, 8;
	cvt.u16.u32 	%rs23198, %r15225;
	bfe.u32 	%r15226, %r15223, 8, 8;
	cvt.u16.u32 	%rs23199, %r15226;
	bfe.u32 	%r15227, %r15223, 16, 8;
	cvt.u16.u32 	%rs23200, %r15227;
	bfe.u32 	%r15228, %r15223, 24, 8;
	cvt.u16.u32 	%rs23201, %r15228;
	bfe.u32 	%r15229, %r15224, 0, 8;
	cvt.u16.u32 	%rs23202, %r15229;
	bfe.u32 	%r15230, %r15224, 8, 8;
	cvt.u16.u32 	%rs23203, %r15230;
	bfe.u32 	%r15231, %r15224, 16, 8;
	cvt.u16.u32 	%rs23204, %r15231;
	bfe.u32 	%r15232, %r15224, 24, 8;
	cvt.u16.u32 	%rs23205, %r15232;
	ld.local.v2.b32 	{%r15233, %r15234}, [%rd57+16];
	bfe.u32 	%r15235, %r15233, 0, 8;
	cvt.u16.u32 	%rs23206, %r15235;
	bfe.u32 	%r15236, %r15233, 8, 8;
	cvt.u16.u32 	%rs23207, %r15236;
	bfe.u32 	%r15237, %r15233, 16, 8;
	cvt.u16.u32 	%rs23208, %r15237;
	bfe.u32 	%r15238, %r15233, 24, 8;
	cvt.u16.u32 	%rs23209, %r15238;
	bfe.u32 	%r15239, %r15234, 0, 8;
	cvt.u16.u32 	%rs23210, %r15239;
	bfe.u32 	%r15240, %r15234, 8, 8;
	cvt.u16.u32 	%rs23211, %r15240;
	bfe.u32 	%r15241, %r15234, 16, 8;
	cvt.u16.u32 	%rs23212, %r15241;
	bfe.u32 	%r15242, %r15234, 24, 8;
	cvt.u16.u32 	%rs23213, %r15242;
	ld.local.v2.b32 	{%r15243, %r15244}, [%rd57+24];
	bfe.u32 	%r15245, %r15243, 0, 8;
	cvt.u16.u32 	%rs23214, %r15245;
	bfe.u32 	%r15246, %r15243, 8, 8;
	cvt.u16.u32 	%rs23215, %r15246;
	bfe.u32 	%r15247, %r15243, 16, 8;
	cvt.u16.u32 	%rs23216, %r15247;
	bfe.u32 	%r15248, %r15243, 24, 8;
	cvt.u16.u32 	%rs23217, %r15248;
	bfe.u32 	%r15249, %r15244, 0, 8;
	cvt.u16.u32 	%rs23218, %r15249;
	bfe.u32 	%r15250, %r15244, 8, 8;
	cvt.u16.u32 	%rs23219, %r15250;
	bfe.u32 	%r15251, %r15244, 16, 8;
	cvt.u16.u32 	%rs23220, %r15251;
	bfe.u32 	%r15252, %r15244, 24, 8;
	cvt.u16.u32 	%rs23221, %r15252;
	ld.local.v2.b32 	{%r15253, %r15254}, [%rd57+32];
	bfe.u32 	%r15255, %r15253, 0, 8;
	cvt.u16.u32 	%rs23222, %r15255;
	bfe.u32 	%r15256, %r15253, 8, 8;
	cvt.u16.u32 	%rs23223, %r15256;
	bfe.u32 	%r15257, %r15253, 16, 8;
	cvt.u16.u32 	%rs23224, %r15257;
	bfe.u32 	%r15258, %r15253, 24, 8;
	cvt.u16.u32 	%rs23225, %r15258;
	bfe.u32 	%r15259, %r15254, 0, 8;
	cvt.u16.u32 	%rs23226, %r15259;
	bfe.u32 	%r15260, %r15254, 8, 8;
	cvt.u16.u32 	%rs23227, %r15260;
	bfe.u32 	%r15261, %r15254, 16, 8;
	cvt.u16.u32 	%rs23228, %r15261;
	bfe.u32 	%r15262, %r15254, 24, 8;
	cvt.u16.u32 	%rs23229, %r15262;
	ld.local.v2.b32 	{%r15263, %r15264}, [%rd57+40];
	bfe.u32 	%r15265, %r15263, 0, 8;
	cvt.u16.u32 	%rs23230, %r15265;
	bfe.u32 	%r15266, %r15263, 8, 8;
	cvt.u16.u32 	%rs23231, %r15266;
	bfe.u32 	%r15267, %r15263, 16, 8;
	cvt.u16.u32 	%rs23232, %r15267;
	bfe.u32 	%r15268, %r15263, 24, 8;
	cvt.u16.u32 	%rs23233, %r15268;
	bfe.u32 	%r15269, %r15264, 0, 8;
	cvt.u16.u32 	%rs23234, %r15269;
	bfe.u32 	%r15270, %r15264, 8, 8;
	cvt.u16.u32 	%rs23235, %r15270;
	bfe.u32 	%r15271, %r15264, 16, 8;
	cvt.u16.u32 	%rs23236, %r15271;
	bfe.u32 	%r15272, %r15264, 24, 8;
	cvt.u16.u32 	%rs23237, %r15272;
	ld.local.v2.u8 	{%rs23238, %rs23239}, [%rd57+48];
	ld.local.u32 	%r33533, [%rd57+52];
	ld.local.f64 	%fd483, [%rd57+56];
$L__BB1_795:
	st.local.u32 	[%rd65], %r1612;
	cvt.u32.u16 	%r15273, %rs23197;
	cvt.u32.u16 	%r15274, %rs23196;
	prmt.b32 	%r15275, %r15274, %r15273, 0x3340U;
	cvt.u32.u16 	%r15276, %rs23195;
	cvt.u32.u16 	%r15277, %rs23194;
	prmt.b32 	%r15278, %r15277, %r15276, 0x3340U;
	prmt.b32 	%r15279, %r15278, %r15275, 0x5410U;
	cvt.u32.u16 	%r15280, %rs23193;
	cvt.u32.u16 	%r15281, %rs23192;
	prmt.b32 	%r15282, %r15281, %r15280, 0x3340U;
	cvt.u32.u16 	%r15283, %rs23191;
	cvt.u32.u16 	%r15284, %rs23189;
	prmt.b32 	%r15285, %r15284, %r15283, 0x3340U;
	prmt.b32 	%r15286, %r15285, %r15282, 0x5410U;
	st.local.v2.b32 	[%rd65+8], {%r15286, %r15279};
	cvt.u32.u16 	%r15287, %rs23205;
	cvt.u32.u16 	%r15288, %rs23204;
	prmt.b32 	%r15289, %r15288, %r15287, 0x3340U;
	cvt.u32.u16 	%r15290, %rs23203;
	cvt.u32.u16 	%r15291, %rs23202;
	prmt.b32 	%r15292, %r15291, %r15290, 0x3340U;
	prmt.b32 	%r15293, %r15292, %r15289, 0x5410U;
	cvt.u32.u16 	%r15294, %rs23201;
	cvt.u32.u16 	%r15295, %rs23200;
	prmt.b32 	%r15296, %r15295, %r15294, 0x3340U;
	cvt.u32.u16 	%r15297, %rs23199;
	cvt.u32.u16 	%r15298, %rs23198;
	prmt.b32 	%r15299, %r15298, %r15297, 0x3340U;
	prmt.b32 	%r15300, %r15299, %r15296, 0x5410U;
	st.local.v2.b32 	[%rd65+16], {%r15300, %r15293};
	cvt.u32.u16 	%r15301, %rs23213;
	cvt.u32.u16 	%r15302, %rs23212;
	prmt.b32 	%r15303, %r15302, %r15301, 0x3340U;
	cvt.u32.u16 	%r15304, %rs23211;
	cvt.u32.u16 	%r15305, %rs23210;
	prmt.b32 	%r15306, %r15305, %r15304, 0x3340U;
	prmt.b32 	%r15307, %r15306, %r15303, 0x5410U;
	cvt.u32.u16 	%r15308, %rs23209;
	cvt.u32.u16 	%r15309, %rs23208;
	prmt.b32 	%r15310, %r15309, %r15308, 0x3340U;
	cvt.u32.u16 	%r15311, %rs23207;
	cvt.u32.u16 	%r15312, %rs23206;
	prmt.b32 	%r15313, %r15312, %r15311, 0x3340U;
	prmt.b32 	%r15314, %r15313, %r15310, 0x5410U;
	st.local.v2.b32 	[%rd65+24], {%r15314, %r15307};
	cvt.u32.u16 	%r15315, %rs23221;
	cvt.u32.u16 	%r15316, %rs23220;
	prmt.b32 	%r15317, %r15316, %r15315, 0x3340U;
	cvt.u32.u16 	%r15318, %rs23219;
	cvt.u32.u16 	%r15319, %rs23218;
	prmt.b32 	%r15320, %r15319, %r15318, 0x3340U;
	prmt.b32 	%r15321, %r15320, %r15317, 0x5410U;
	cvt.u32.u16 	%r15322, %rs23217;
	cvt.u32.u16 	%r15323, %rs23216;
	prmt.b32 	%r15324, %r15323, %r15322, 0x3340U;
	cvt.u32.u16 	%r15325, %rs23215;
	cvt.u32.u16 	%r15326, %rs23214;
	prmt.b32 	%r15327, %r15326, %r15325, 0x3340U;
	prmt.b32 	%r15328, %r15327, %r15324, 0x5410U;
	st.local.v2.b32 	[%rd65+32], {%r15328, %r15321};
	cvt.u32.u16 	%r15329, %rs23229;
	cvt.u32.u16 	%r15330, %rs23228;
	prmt.b32 	%r15331, %r15330, %r15329, 0x3340U;
	cvt.u32.u16 	%r15332, %rs23227;
	cvt.u32.u16 	%r15333, %rs23226;
	prmt.b32 	%r15334, %r15333, %r15332, 0x3340U;
	prmt.b32 	%r15335, %r15334, %r15331, 0x5410U;
	cvt.u32.u16 	%r15336, %rs23225;
	cvt.u32.u16 	%r15337, %rs23224;
	prmt.b32 	%r15338, %r15337, %r15336, 0x3340U;
	cvt.u32.u16 	%r15339, %rs23223;
	cvt.u32.u16 	%r15340, %rs23222;
	prmt.b32 	%r15341, %r15340, %r15339, 0x3340U;
	prmt.b32 	%r15342, %r15341, %r15338, 0x5410U;
	st.local.v2.b32 	[%rd65+40], {%r15342, %r15335};
	cvt.u32.u16 	%r15343, %rs23237;
	cvt.u32.u16 	%r15344, %rs23236;
	prmt.b32 	%r15345, %r15344, %r15343, 0x3340U;
	cvt.u32.u16 	%r15346, %rs23235;
	cvt.u32.u16 	%r15347, %rs23234;
	prmt.b32 	%r15348, %r15347, %r15346, 0x3340U;
	prmt.b32 	%r15349, %r15348, %r15345, 0x5410U;
	cvt.u32.u16 	%r15350, %rs23233;
	cvt.u32.u16 	%r15351, %rs23232;
	prmt.b32 	%r15352, %r15351, %r15350, 0x3340U;
	cvt.u32.u16 	%r15353, %rs23231;
	cvt.u32.u16 	%r15354, %rs23230;
	prmt.b32 	%r15355, %r15354, %r15353, 0x3340U;
	prmt.b32 	%r15356, %r15355, %r15352, 0x5410U;
	st.local.v2.b32 	[%rd65+48], {%r15356, %r15349};
	st.local.v2.u8 	[%rd65+56], {%rs23238, %rs23239};
	st.local.u32 	[%rd65+60], %r33533;
	st.local.f64 	[%rd65+64], %fd483;
	mov.u32 	%r15357, %tid.x;
	shr.u32 	%r15358, %r15357, 5;
	setp.ne.s32 	%p337, %r15358, 2;
	@%p337 bra 	$L__BB1_797;
	mov.u32 	%r33534, %r1612;
	mov.u16 	%rs23240, %rs23189;
	mov.u16 	%rs23241, %rs23191;
	mov.u16 	%rs23242, %rs23192;
	mov.u16 	%rs23243, %rs23193;
	mov.u16 	%rs23244, %rs23194;
	mov.u16 	%rs23245, %rs23195;
	mov.u16 	%rs23246, %rs23196;
	mov.u16 	%rs23247, %rs23197;
	mov.u16 	%rs23248, %rs23198;
	mov.u16 	%rs23249, %rs23199;
	mov.u16 	%rs23250, %rs23200;
	mov.u16 	%rs23251, %rs23201;
	mov.u16 	%rs23252, %rs23202;
	mov.u16 	%rs23253, %rs23203;
	mov.u16 	%rs23254, %rs23204;
	mov.u16 	%rs23255, %rs23205;
	mov.u16 	%rs23256, %rs23206;
	mov.u16 	%rs23257, %rs23207;
	mov.u16 	%rs23258, %rs23208;
	mov.u16 	%rs23259, %rs23209;
	mov.u16 	%rs23260, %rs23210;
	mov.u16 	%rs23261, %rs23211;
	mov.u16 	%rs23262, %rs23212;
	mov.u16 	%rs23263, %rs23213;
	mov.u16 	%rs23264, %rs23214;
	mov.u16 	%rs23265, %rs23215;
	mov.u16 	%rs23266, %rs23216;
	mov.u16 	%rs23267, %rs23217;
	mov.u16 	%rs23268, %rs23218;
	mov.u16 	%rs23269, %rs23219;
	mov.u16 	%rs23270, %rs23220;
	mov.u16 	%rs23271, %rs23221;
	mov.u16 	%rs23272, %rs23222;
	mov.u16 	%rs23273, %rs23223;
	mov.u16 	%rs23274, %rs23224;
	mov.u16 	%rs23275, %rs23225;
	mov.u16 	%rs23276, %rs23226;
	mov.u16 	%rs23277, %rs23227;
	mov.u16 	%rs23278, %rs23228;
	mov.u16 	%rs23279, %rs23229;
	mov.u16 	%rs23280, %rs23230;
	mov.u16 	%rs23281, %rs23231;
	mov.u16 	%rs23282, %rs23232;
	mov.u16 	%rs23283, %rs23233;
	mov.u16 	%rs23284, %rs23234;
	mov.u16 	%rs23285, %rs23235;
	mov.u16 	%rs23286, %rs23236;
	mov.u16 	%rs23287, %rs23237;
	mov.u16 	%rs23288, %rs23238;
	mov.u16 	%rs23289, %rs23239;
	mov.u32 	%r33535, %r33533;
	mov.f64 	%fd484, %fd483;
$L__BB1_797:
	add.u64 	%rd1777, %SPL, 712;
	ld.shared.u32 	%r15359, [_ZN6thrust24THRUST_300001_SM_1000_NS8cuda_cub4core6detail5shmemE+144];
	ld.shared.v2.b32 	{%r15360, %r15361}, [_ZN6thrust24THRUST_300001_SM_1000_NS8cuda_cub4core6detail5shmemE+152];
	bfe.u32 	%r15362, %r15360, 0, 8;
	cvt.u16.u32 	%rs23291, %r15362;
	bfe.u32 	%r15363, %r15360, 8, 8;
	cvt.u16.u32 	%rs23293, %r15363;
	bfe.u32 	%r15364, %r15360, 16, 8;
	cvt.u16.u32 	%rs23294, %r15364;
	bfe.u32 	%r15365, %r15360, 24, 8;
	cvt.u16.u32 	%rs23295, %r15365;
	bfe.u32 	%r15366, %r15361, 0, 8;
	cvt.u16.u32 	%rs23296, %r15366;
	bfe.u32 	%r15367, %r15361, 8, 8;
	cvt.u16.u32 	%rs23297, %r15367;
	bfe.u32 	%r15368, %r15361, 16, 8;
	cvt.u16.u32 	%rs23298, %r15368;
	bfe.u32 	%r15369, %r15361, 24, 8;
	cvt.u16.u32 	%rs23299, %r15369;
	ld.shared.v4.b32 	{%r15370, %r15371, %r15372, %r15373}, [_ZN6thrust24THRUST_300001_SM_1000_NS8cuda_cub4core6detail5shmemE+160];
	bfe.u32 	%r15374, %r15370, 0, 8;
	cvt.u16.u32 	%rs23300, %r15374;
	bfe.u32 	%r15375, %r15370, 8, 8;
	cvt.u16.u32 	%rs23301, %r15375;
	bfe.u32 	%r15376, %r15370, 16, 8;
	cvt.u16.u32 	%rs23302, %r15376;
	bfe.u32 	%r15377, %r15370, 24, 8;
	cvt.u16.u32 	%rs23303, %r15377;
	bfe.u32 	%r15378, %r15371, 0, 8;
	cvt.u16.u32 	%rs23304, %r15378;
	bfe.u32 	%r15379, %r15371, 8, 8;
	cvt.u16.u32 	%rs23305, %r15379;
	bfe.u32 	%r15380, %r15371, 16, 8;
	cvt.u16.u32 	%rs23306, %r15380;
	bfe.u32 	%r15381, %r15371, 24, 8;
	cvt.u16.u32 	%rs23307, %r15381;
	bfe.u32 	%r15382, %r15372, 0, 8;
	cvt.u16.u32 	%rs23308, %r15382;
	bfe.u32 	%r15383, %r15372, 8, 8;
	cvt.u16.u32 	%rs23309, %r15383;
	bfe.u32 	%r15384, %r15372, 16, 8;
	cvt.u16.u32 	%rs23310, %r15384;
	bfe.u32 	%r15385, %r15372, 24, 8;
	cvt.u16.u32 	%rs23311, %r15385;
	bfe.u32 	%r15386, %r15373, 0, 8;
	cvt.u16.u32 	%rs23312, %r15386;
	bfe.u32 	%r15387, %r15373, 8, 8;
	cvt.u16.u32 	%rs23313, %r15387;
	bfe.u32 	%r15388, %r15373, 16, 8;
	cvt.u16.u32 	%rs23314, %r15388;
	bfe.u32 	%r15389, %r15373, 24, 8;
	cvt.u16.u32 	%rs23315, %r15389;
	ld.shared.v4.b32 	{%r15390, %r15391, %r15392, %r15393}, [_ZN6thrust24THRUST_300001_SM_1000_NS8cuda_cub4core6detail5shmemE+176];
	bfe.u32 	%r15394, %r15390, 0, 8;
	cvt.u16.u32 	%rs23316, %r15394;
	bfe.u32 	%r15395, %r15390, 8, 8;
	cvt.u16.u32 	%rs23317, %r15395;
	bfe.u32 	%r15396, %r15390, 16, 8;
	cvt.u16.u32 	%rs23318, %r15396;
	bfe.u32 	%r15397, %r15390, 24, 8;
	cvt.u16.u32 	%rs23319, %r15397;
	bfe.u32 	%r15398, %r15391, 0, 8;
	cvt.u16.u32 	%rs23320, %r15398;
	bfe.u32 	%r15399, %r15391, 8, 8;
	cvt.u16.u32 	%rs23321, %r15399;
	bfe.u32 	%r15400, %r15391, 16, 8;
	cvt.u16.u32 	%rs23322, %r15400;
	bfe.u32 	%r15401, %r15391, 24, 8;
	cvt.u16.u32 	%rs23323, %r15401;
	bfe.u32 	%r15402, %r15392, 0, 8;
	cvt.u16.u32 	%rs23324, %r15402;
	bfe.u32 	%r15403, %r15392, 8, 8;
	cvt.u16.u32 	%rs23325, %r15403;
	bfe.u32 	%r15404, %r15392, 16, 8;
	cvt.u16.u32 	%rs23326, %r15404;
	bfe.u32 	%r15405, %r15392, 24, 8;
	cvt.u16.u32 	%rs23327, %r15405;
	bfe.u32 	%r15406, %r15393, 0, 8;
	cvt.u16.u32 	%rs23328, %r15406;
	bfe.u32 	%r15407, %r15393, 8, 8;
	cvt.u16.u32 	%rs23329, %r15407;
	bfe.u32 	%r15408, %r15393, 16, 8;
	cvt.u16.u32 	%rs23330, %r15408;
	bfe.u32 	%r15409, %r15393, 24, 8;
	cvt.u16.u32 	%rs23331, %r15409;
	ld.shared.v4.b32 	{%r15410, %r15411, %r15412, %r15413}, [_ZN6thrust24THRUST_300001_SM_1000_NS8cuda_cub4core6detail5shmemE+192];
	bfe.u32 	%r15414, %r15410, 0, 8;
	cvt.u16.u32 	%rs23332, %r15414;
	bfe.u32 	%r15415, %r15410, 8, 8;
	cvt.u16.u32 	%rs23333, %r15415;
	bfe.u32 	%r15416, %r15410, 16, 8;
	cvt.u16.u32 	%rs23334, %r15416;
	bfe.u32 	%r15417, %r15410, 24, 8;
	cvt.u16.u32 	%rs23335, %r15417;
	bfe.u32 	%r15418, %r15411, 0, 8;
	cvt.u16.u32 	%rs23336, %r15418;
	bfe.u32 	%r15419, %r15411, 8, 8;
	cvt.u16.u32 	%rs23337, %r15419;
	bfe.u32 	%r15420, %r15411, 16, 8;
	cvt.u16.u32 	%rs23338, %r15420;
	bfe.u32 	%r15421, %r15411, 24, 8;
	cvt.u16.u32 	%rs23339, %r15421;
	bfe.u32 	%r15422, %r15412, 0, 8;
	cvt.u16.u32 	%rs23340, %r15422;
	mov.b64 	%rd1778, {%r15412, %r15413};
	shr.u64 	%rd1779, %rd1778, 8;
	cvt.u16.u64 	%rs23341, %rd1779;
	{ .reg .b32 tmp; mov.b64 {tmp, %r33542}, %rd1778; }
	ld.shared.f64 	%fd485, [_ZN6thrust24THRUST_300001_SM_1000_NS8cuda_cub4core6detail5shmemE+208];
	st.local.u32 	[%rd1777], %r15359;
	add.s64 	%rd195, %rd1777, 8;
	st.local.v2.b32 	[%rd1777+8], {%r15360, %r15361};
	st.local.v2.b32 	[%rd1777+16], {%r15370, %r15371};
	st.local.v2.b32 	[%rd1777+24], {%r15372, %r15373};
	st.local.v2.b32 	[%rd1777+32], {%r15390, %r15391};
	st.local.v2.b32 	[%rd1777+40], {%r15392, %r15393};
	st.local.v2.b32 	[%rd1777+48], {%r15410, %r15411};
	st.local.v2.u8 	[%rd1777+56], {%rs23340, %rs23341};
	st.local.u32 	[%rd1777+60], %r33542;
	st.local.f64 	[%rd1777+64], %fd485;
	add.s32 	%r1630, %r15359, %r1612;
	setp.ne.s32 	%p338, %r15359, 0;
	@%p338 bra 	$L__BB1_809;
	mov.b16 	%rs17251, 0;
	st.local.u8 	[%rd56], %rs17251;
	add.s32 	%r15424, %r33542, %r33533;
	st.local.u32 	[%rd56+52], %r15424;
	add.f64 	%fd342, %fd483, %fd485;
	st.local.f64 	[%rd56+56], %fd342;
	mov.b32 	%r33536, 0;
$L__BB1_799:
	mov.u32 	%r1631, %r33536;
	cvt.u64.u32 	%rd1780, %r1631;
	add.s64 	%rd1781, %rd56, %rd1780;
	ld.local.u8 	%rs17252, [%rd1781];
	setp.ne.s16 	%p339, %rs17252, 0;
	add.s32 	%r33536, %r1631, 1;
	@%p339 bra 	$L__BB1_799;
	and.b16  	%rs17253, %rs23189, 255;
	setp.eq.s16 	%p340, %rs17253, 0;
	mov.u32 	%r33538, %r1631;
	@%p340 bra 	$L__BB1_803;
	mov.b32 	%r33537, 0;
$L__BB1_802:
	add.s32 	%r15426, %r33537, %r1631;
	cvt.u64.u32 	%rd1782, %r15426;
	add.s64 	%rd1783, %rd56, %rd1782;
	st.local.u8 	[%rd1783], %rs23189;
	add.s32 	%r1634, %r33537, 1;
	add.s32 	%r33538, %r1634, %r1631;
	cvt.u64.u32 	%rd1784, %r33537;
	add.s64 	%rd1785, %rd65, %rd1784;
	ld.local.u8 	%rs23189, [%rd1785+9];
	setp.ne.s16 	%p341, %rs23189, 0;
	mov.u32 	%r33537, %r1634;
	@%p341 bra 	$L__BB1_802;
$L__BB1_803:
	cvt.u64.u32 	%rd1786, %r33538;
	add.s64 	%rd1787, %rd56, %rd1786;
	mov.b16 	%rs17254, 0;
	st.local.u8 	[%rd1787], %rs17254;
	mov.b32 	%r33539, 0;
$L__BB1_804:
	mov.u32 	%r1637, %r33539;
	cvt.u64.u32 	%rd1788, %r1637;
	add.s64 	%rd1789, %rd56, %rd1788;
	ld.local.u8 	%rs17255, [%rd1789];
	setp.ne.s16 	%p342, %rs17255, 0;
	add.s32 	%r33539, %r1637, 1;
	@%p342 bra 	$L__BB1_804;
	and.b16  	%rs17256, %rs23291, 255;
	setp.eq.s16 	%p343, %rs17256, 0;
	mov.u32 	%r33541, %r1637;
	@%p343 bra 	$L__BB1_808;
	mov.b32 	%r33540, 0;
$L__BB1_807:
	add.s32 	%r15429, %r33540, %r1637;
	cvt.u64.u32 	%rd1790, %r15429;
	add.s64 	%rd1791, %rd56, %rd1790;
	st.local.u8 	[%rd1791], %rs23291;
	add.s32 	%r1640, %r33540, 1;
	add.s32 	%r33541, %r1640, %r1637;
	cvt.u64.u32 	%rd1792, %r33540;
	add.s64 	%rd1793, %rd195, %rd1792;
	ld.local.u8 	%rs23291, [%rd1793+1];
	setp.ne.s16 	%p344, %rs23291, 0;
	mov.u32 	%r33540, %r1640;
	@%p344 bra 	$L__BB1_807;
$L__BB1_808:
	cvt.u64.u32 	%rd1794, %r33541;
	add.s64 	%rd1795, %rd56, %rd1794;
	mov.b16 	%rs17257, 0;
	st.local.u8 	[%rd1795], %rs17257;
	ld.local.v2.b32 	{%r15430, %r15431}, [%rd56];
	bfe.u32 	%r15432, %r15430, 0, 8;
	cvt.u16.u32 	%rs23291, %r15432;
	bfe.u32 	%r15433, %r15430, 8, 8;
	cvt.u16.u32 	%rs23293, %r15433;
	bfe.u32 	%r15434, %r15430, 16, 8;
	cvt.u16.u32 	%rs23294, %r15434;
	bfe.u32 	%r15435, %r15430, 24, 8;
	cvt.u16.u32 	%rs23295, %r15435;
	bfe.u32 	%r15436, %r15431, 0, 8;
	cvt.u16.u32 	%rs23296, %r15436;
	bfe.u32 	%r15437, %r15431, 8, 8;
	cvt.u16.u32 	%rs23297, %r15437;
	bfe.u32 	%r15438, %r15431, 16, 8;
	cvt.u16.u32 	%rs23298, %r15438;
	bfe.u32 	%r15439, %r15431, 24, 8;
	cvt.u16.u32 	%rs23299, %r15439;
	ld.local.v2.b32 	{%r15440, %r15441}, [%rd56+8];
	bfe.u32 	%r15442, %r15440, 0, 8;
	cvt.u16.u32 	%rs23300, %r15442;
	bfe.u32 	%r15443, %r15440, 8, 8;
	cvt.u16.u32 	%rs23301, %r15443;
	bfe.u32 	%r15444, %r15440, 16, 8;
	cvt.u16.u32 	%rs23302, %r15444;
	bfe.u32 	%r15445, %r15440, 24, 8;
	cvt.u16.u32 	%rs23303, %r15445;
	bfe.u32 	%r15446, %r15441, 0, 8;
	cvt.u16.u32 	%rs23304, %r15446;
	bfe.u32 	%r15447, %r15441, 8, 8;
	cvt.u16.u32 	%rs23305, %r15447;
	bfe.u32 	%r15448, %r15441, 16, 8;
	cvt.u16.u32 	%rs23306, %r15448;
	bfe.u32 	%r15449, %r15441, 24, 8;
	cvt.u16.u32 	%rs23307, %r15449;
	ld.local.v2.b32 	{%r15450, %r15451}, [%rd56+16];
	bfe.u32 	%r15452, %r15450, 0, 8;
	cvt.u16.u32 	%rs23308, %r15452;
	bfe.u32 	%r15453, %r15450, 8, 8;
	cvt.u16.u32 	%rs23309, %r15453;
	bfe.u32 	%r15454, %r15450, 16, 8;
	cvt.u16.u32 	%rs23310, %r15454;
	bfe.u32 	%r15455, %r15450, 24, 8;
	cvt.u16.u32 	%rs23311, %r15455;
	bfe.u32 	%r15456, %r15451, 0, 8;
	cvt.u16.u32 	%rs23312, %r15456;
	bfe.u32 	%r15457, %r15451, 8, 8;
	cvt.u16.u32 	%rs23313, %r15457;
	bfe.u32 	%r15458, %r15451, 16, 8;
	cvt.u16.u32 	%rs23314, %r15458;
	bfe.u32 	%r15459, %r15451, 24, 8;
	cvt.u16.u32 	%rs23315, %r15459;
	ld.local.v2.b32 	{%r15460, %r15461}, [%rd56+24];
	bfe.u32 	%r15462, %r15460, 0, 8;
	cvt.u16.u32 	%rs23316, %r15462;
	bfe.u32 	%r15463, %r15460, 8, 8;
	cvt.u16.u32 	%rs23317, %r15463;
	bfe.u32 	%r15464, %r15460, 16, 8;
	cvt.u16.u32 	%rs23318, %r15464;
	bfe.u32 	%r15465, %r15460, 24, 8;
	cvt.u16.u32 	%rs23319, %r15465;
	bfe.u32 	%r15466, %r15461, 0, 8;
	cvt.u16.u32 	%rs23320, %r15466;
	bfe.u32 	%r15467, %r15461, 8, 8;
	cvt.u16.u32 	%rs23321, %r15467;
	bfe.u32 	%r15468, %r15461, 16, 8;
	cvt.u16.u32 	%rs23322, %r15468;
	bfe.u32 	%r15469, %r15461, 24, 8;
	cvt.u16.u32 	%rs23323, %r15469;
	ld.local.v2.b32 	{%r15470, %r15471}, [%rd56+32];
	bfe.u32 	%r15472, %r15470, 0, 8;
	cvt.u16.u32 	%rs23324, %r15472;
	bfe.u32 	%r15473, %r15470, 8, 8;
	cvt.u16.u32 	%rs23325, %r15473;
	bfe.u32 	%r15474, %r15470, 16, 8;
	cvt.u16.u32 	%rs23326, %r15474;
	bfe.u32 	%r15475, %r15470, 24, 8;
	cvt.u16.u32 	%rs23327, %r15475;
	bfe.u32 	%r15476, %r15471, 0, 8;
	cvt.u16.u32 	%rs23328, %r15476;
	bfe.u32 	%r15477, %r15471, 8, 8;
	cvt.u16.u32 	%rs23329, %r15477;
	bfe.u32 	%r15478, %r15471, 16, 8;
	cvt.u16.u32 	%rs23330, %r15478;
	bfe.u32 	%r15479, %r15471, 24, 8;
	cvt.u16.u32 	%rs23331, %r15479;
	ld.local.v2.b32 	{%r15480, %r15481}, [%rd56+40];
	bfe.u32 	%r15482, %r15480, 0, 8;
	cvt.u16.u32 	%rs23332, %r15482;
	bfe.u32 	%r15483, %r15480, 8, 8;
	cvt.u16.u32 	%rs23333, %r15483;
	bfe.u32 	%r15484, %r15480, 16, 8;
	cvt.u16.u32 	%rs23334, %r15484;
	bfe.u32 	%r15485, %r15480, 24, 8;
	cvt.u16.u32 	%rs23335, %r15485;
	bfe.u32 	%r15486, %r15481, 0, 8;
	cvt.u16.u32 	%rs23336, %r15486;
	bfe.u32 	%r15487, %r15481, 8, 8;
	cvt.u16.u32 	%rs23337, %r15487;
	bfe.u32 	%r15488, %r15481, 16, 8;
	cvt.u16.u32 	%rs23338, %r15488;
	bfe.u32 	%r15489, %r15481, 24, 8;
	cvt.u16.u32 	%rs23339, %r15489;
	ld.local.v2.u8 	{%rs23340, %rs23341}, [%rd56+48];
	ld.local.u32 	%r33542, [%rd56+52];
	ld.local.f64 	%fd485, [%rd56+56];
$L__BB1_809:
	st.local.u32 	[%rd65], %r1630;
	cvt.u32.u16 	%r15490, %rs23299;
	cvt.u32.u16 	%r15491, %rs23298;
	prmt.b32 	%r15492, %r15491, %r15490, 0x3340U;
	cvt.u32.u16 	%r15493, %rs23297;
	cvt.u32.u16 	%r15494, %rs23296;
	prmt.b32 	%r15495, %r15494, %r15493, 0x3340U;
	prmt.b32 	%r15496, %r15495, %r15492, 0x5410U;
	cvt.u32.u16 	%r15497, %rs23295;
	cvt.u32.u16 	%r15498, %rs23294;
	prmt.b32 	%r15499, %r15498, %r15497, 0x3340U;
	cvt.u32.u16 	%r15500, %rs23293;
	cvt.u32.u16 	%r15501, %rs23291;
	prmt.b32 	%r15502, %r15501, %r15500, 0x3340U;
	prmt.b32 	%r15503, %r15502, %r15499, 0x5410U;
	st.local.v2.b32 	[%rd65+8], {%r15503, %r15496};
	cvt.u32.u16 	%r15504, %rs23307;
	cvt.u32.u16 	%r15505, %rs23306;
	prmt.b32 	%r15506, %r15505, %r15504, 0x3340U;
	cvt.u32.u16 	%r15507, %rs23305;
	cvt.u32.u16 	%r15508, %rs23304;
	prmt.b32 	%r15509, %r15508, %r15507, 0x3340U;
	prmt.b32 	%r15510, %r15509, %r15506, 0x5410U;
	cvt.u32.u16 	%r15511, %rs23303;
	cvt.u32.u16 	%r15512, %rs23302;
	prmt.b32 	%r15513, %r15512, %r15511, 0x3340U;
	cvt.u32.u16 	%r15514, %rs23301;
	cvt.u32.u16 	%r15515, %rs23300;
	prmt.b32 	%r15516, %r15515, %r15514, 0x3340U;
	prmt.b32 	%r15517, %r15516, %r15513, 0x5410U;
	st.local.v2.b32 	[%rd65+16], {%r15517, %r15510};
	cvt.u32.u16 	%r15518, %rs23315;
	cvt.u32.u16 	%r15519, %rs23314;
	prmt.b32 	%r15520, %r15519, %r15518, 0x3340U;
	cvt.u32.u16 	%r15521, %rs23313;
	cvt.u32.u16 	%r15522, %rs23312;
	prmt.b32 	%r15523, %r15522, %r15521, 0x3340U;
	prmt.b32 	%r15524, %r15523, %r15520, 0x5410U;
	cvt.u32.u16 	%r15525, %rs23311;
	cvt.u32.u16 	%r15526, %rs23310;
	prmt.b32 	%r15527, %r15526, %r15525, 0x3340U;
	cvt.u32.u16 	%r15528, %rs23309;
	cvt.u32.u16 	%r15529, %rs23308;
	prmt.b32 	%r15530, %r15529, %r15528, 0x3340U;
	prmt.b32 	%r15531, %r15530, %r15527, 0x5410U;
	st.local.v2.b32 	[%rd65+24], {%r15531, %r15524};
	cvt.u32.u16 	%r15532, %rs23323;
	cvt.u32.u16 	%r15533, %rs23322;
	prmt.b32 	%r15534, %r15533, %r15532, 0x3340U;
	cvt.u32.u16 	%r15535, %rs23321;
	cvt.u32.u16 	%r15536, %rs23320;
	prmt.b32 	%r15537, %r15536, %r15535, 0x3340U;
	prmt.b32 	%r15538, %r15537, %r15534, 0x5410U;
	cvt.u32.u16 	%r15539, %rs23319;
	cvt.u32.u16 	%r15540, %rs23318;
	prmt.b32 	%r15541, %r15540, %r15539, 0x3340U;
	cvt.u32.u16 	%r15542, %rs23317;
	cvt.u32.u16 	%r15543, %rs23316;
	prmt.b32 	%r15544, %r15543, %r15542, 0x3340U;
	prmt.b32 	%r15545, %r15544, %r15541, 0x5410U;
	st.local.v2.b32 	[%rd65+32], {%r15545, %r15538};
	cvt.u32.u16 	%r15546, %rs23331;
	cvt.u32.u16 	%r15547, %rs23330;
	prmt.b32 	%r15548, %r15547, %r15546, 0x3340U;
	cvt.u32.u16 	%r15549, %rs23329;
	cvt.u32.u16 	%r15550, %rs23328;
	prmt.b32 	%r15551, %r15550, %r15549, 0x3340U;
	prmt.b32 	%r15552, %r15551, %r15548, 0x5410U;
	cvt.u32.u16 	%r15553, %rs23327;
	cvt.u32.u16 	%r15554, %rs23326;
	prmt.b32 	%r15555, %r15554, %r15553, 0x3340U;
	cvt.u32.u16 	%r15556, %rs23325;
	cvt.u32.u16 	%r15557, %rs23324;
	prmt.b32 	%r15558, %r15557, %r15556, 0x3340U;
	prmt.b32 	%r15559, %r15558, %r15555, 0x5410U;
	st.local.v2.b32 	[%rd65+40], {%r15559, %r15552};
	cvt.u32.u16 	%r15560, %rs23339;
	cvt.u32.u16 	%r15561, %rs23338;
	prmt.b32 	%r15562, %r15561, %r15560, 0x3340U;
	cvt.u32.u16 	%r15563, %rs23337;
	cvt.u32.u16 	%r15564, %rs23336;
	prmt.b32 	%r15565, %r15564, %r15563, 0x3340U;
	prmt.b32 	%r15566, %r15565, %r15562, 0x5410U;
	cvt.u32.u16 	%r15567, %rs23335;
	cvt.u32.u16 	%r15568, %rs23334;
	prmt.b32 	%r15569, %r15568, %r15567, 0x3340U;
	cvt.u32.u16 	%r15570, %rs23333;
	cvt.u32.u16 	%r15571, %rs23332;
	prmt.b32 	%r15572, %r15571, %r15570, 0x3340U;
	prmt.b32 	%r15573, %r15572, %r15569, 0x5410U;
	st.local.v2.b32 	[%rd65+48], {%r15573, %r15566};
	st.local.v2.u8 	[%rd65+56], {%rs23340, %rs23341};
	st.local.u32 	[%rd65+60], %r33542;
	st.local.f64 	[%rd65+64], %fd485;
	mov.u32 	%r15574, %tid.x;
	shr.u32 	%r15575, %r15574, 5;
	setp.ne.s32 	%p345, %r15575, 3;
	@%p345 bra 	$L__BB1_811;
	mov.u32 	%r33534, %r1630;
	mov.u16 	%rs23240, %rs23291;
	mov.u16 	%rs23241, %rs23293;
	mov.u16 	%rs23242, %rs23294;
	mov.u16 	%rs23243, %rs23295;
	mov.u16 	%rs23244, %rs23296;
	mov.u16 	%rs23245, %rs23297;
	mov.u16 	%rs23246, %rs23298;
	mov.u16 	%rs23247, %rs23299;
	mov.u16 	%rs23248, %rs23300;
	mov.u16 	%rs23249, %rs23301;
	mov.u16 	%rs23250, %rs23302;
	mov.u16 	%rs23251, %rs23303;
	mov.u16 	%rs23252, %rs23304;
	mov.u16 	%rs23253, %rs23305;
	mov.u16 	%rs23254, %rs23306;
	mov.u16 	%rs23255, %rs23307;
	mov.u16 	%rs23256, %rs23308;
	mov.u16 	%rs23257, %rs23309;
	mov.u16 	%rs23258, %rs23310;
	mov.u16 	%rs23259, %rs23311;
	mov.u16 	%rs23260, %rs23312;
	mov.u16 	%rs23261, %rs23313;
	mov.u16 	%rs23262, %rs23314;
	mov.u16 	%rs23263, %rs23315;
	mov.u16 	%rs23264, %rs23316;
	mov.u16 	%rs23265, %rs23317;
	mov.u16 	%rs23266, %rs23318;
	mov.u16 	%rs23267, %rs23319;
	mov.u16 	%rs23268, %rs23320;
	mov.u16 	%rs23269, %rs23321;
	mov.u16 	%rs23270, %rs23322;
	mov.u16 	%rs23271, %rs23323;
	mov.u16 	%rs23272, %rs23324;
	mov.u16 	%rs23273, %rs23325;
	mov.u16 	%rs23274, %rs23326;
	mov.u16 	%rs23275, %rs23327;
	mov.u16 	%rs23276, %rs23328;
	mov.u16 	%rs23277, %rs23329;
	mov.u16 	%rs23278, %rs23330;
	mov.u16 	%rs23279, %rs23331;
	mov.u16 	%rs23280, %rs23332;
	mov.u16 	%rs23281, %rs23333;
	mov.u16 	%rs23282, %rs23334;
	mov.u16 	%rs23283, %rs23335;
	mov.u16 	%rs23284, %rs23336;
	mov.u16 	%rs23285, %rs23337;
	mov.u16 	%rs23286, %rs23338;
	mov.u16 	%rs23287, %rs23339;
	mov.u16 	%rs23288, %rs23340;
	mov.u16 	%rs23289, %rs23341;
	mov.u32 	%r33535, %r33542;
	mov.f64 	%fd484, %fd485;
$L__BB1_811:
	add.u64 	%rd1797, %SPL, 640;
	ld.shared.u32 	%r15576, [_ZN6thrust24THRUST_300001_SM_1000_NS8cuda_cub4core6detail5shmemE+216];
	ld.shared.v4.b32 	{%r15577, %r15578, %r15579, %r15580}, [_ZN6thrust24THRUST_300001_SM_1000_NS8cuda_cub4core6detail5shmemE+224];
	bfe.u32 	%r15581, %r15577, 0, 8;
	cvt.u16.u32 	%rs23393, %r15581;
	bfe.u32 	%r15582, %r15577, 8, 8;
	cvt.u16.u32 	%rs23395, %r15582;
	bfe.u32 	%r15583, %r15577, 16, 8;
	cvt.u16.u32 	%rs23396, %r15583;
	bfe.u32 	%r15584, %r15577, 24, 8;
	cvt.u16.u32 	%rs23397, %r15584;
	bfe.u32 	%r15585, %r15578, 0, 8;
	cvt.u16.u32 	%rs23398, %r15585;
	bfe.u32 	%r15586, %r15578, 8, 8;
	cvt.u16.u32 	%rs23399, %r15586;
	bfe.u32 	%r15587, %r15578, 16, 8;
	cvt.u16.u32 	%rs23400, %r15587;
	bfe.u32 	%r15588, %r15578, 24, 8;
	cvt.u16.u32 	%rs23401, %r15588;
	bfe.u32 	%r15589, %r15579, 0, 8;
	cvt.u16.u32 	%rs23402, %r15589;
	bfe.u32 	%r15590, %r15579, 8, 8;
	cvt.u16.u32 	%rs23403, %r15590;
	bfe.u32 	%r15591, %r15579, 16, 8;
	cvt.u16.u32 	%rs23404, %r15591;
	bfe.u32 	%r15592, %r15579, 24, 8;
	cvt.u16.u32 	%rs23405, %r15592;
	bfe.u32 	%r15593, %r15580, 0, 8;
	cvt.u16.u32 	%rs23406, %r15593;
	bfe.u32 	%r15594, %r15580, 8, 8;
	cvt.u16.u32 	%rs23407, %r15594;
	bfe.u32 	%r15595, %r15580, 16, 8;
	cvt.u16.u32 	%rs23408, %r15595;
	bfe.u32 	%r15596, %r15580, 24, 8;
	cvt.u16.u32 	%rs23409, %r15596;
	ld.shared.v4.b32 	{%r15597, %r15598, %r15599, %r15600}, [_ZN6thrust24THRUST_300001_SM_1000_NS8cuda_cub4core6detail5shmemE+240];
	bfe.u32 	%r15601, %r15597, 0, 8;
	cvt.u16.u32 	%rs23410, %r15601;
	bfe.u32 	%r15602, %r15597, 8, 8;
	cvt.u16.u32 	%rs23411, %r15602;
	bfe.u32 	%r15603, %r15597, 16, 8;
	cvt.u16.u32 	%rs23412, %r15603;
	bfe.u32 	%r15604, %r15597, 24, 8;
	cvt.u16.u32 	%rs23413, %r15604;
	bfe.u32 	%r15605, %r15598, 0, 8;
	cvt.u16.u32 	%rs23414, %r15605;
	bfe.u32 	%r15606, %r15598, 8, 8;
	cvt.u16.u32 	%rs23415, %r15606;
	bfe.u32 	%r15607, %r15598, 16, 8;
	cvt.u16.u32 	%rs23416, %r15607;
	bfe.u32 	%r15608, %r15598, 24, 8;
	cvt.u16.u32 	%rs23417, %r15608;
	bfe.u32 	%r15609, %r15599, 0, 8;
	cvt.u16.u32 	%rs23418, %r15609;
	bfe.u32 	%r15610, %r15599, 8, 8;
	cvt.u16.u32 	%rs23419, %r15610;
	bfe.u32 	%r15611, %r15599, 16, 8;
	cvt.u16.u32 	%rs23420, %r15611;
	bfe.u32 	%r15612, %r15599, 24, 8;
	cvt.u16.u32 	%rs23421, %r15612;
	bfe.u32 	%r15613, %r15600, 0, 8;
	cvt.u16.u32 	%rs23422, %r15613;
	bfe.u32 	%r15614, %r15600, 8, 8;
	cvt.u16.u32 	%rs23423, %r15614;
	bfe.u32 	%r15615, %r15600, 16, 8;
	cvt.u16.u32 	%rs23424, %r15615;
	bfe.u32 	%r15616, %r15600, 24, 8;
	cvt.u16.u32 	%rs23425, %r15616;
	ld.shared.v4.b32 	{%r15617, %r15618, %r15619, %r15620}, [_ZN6thrust24THRUST_300001_SM_1000_NS8cuda_cub4core6detail5shmemE+256];
	bfe.u32 	%r15621, %r15617, 0, 8;
	cvt.u16.u32 	%rs23426, %r15621;
	bfe.u32 	%r15622, %r15617, 8, 8;
	cvt.u16.u32 	%rs23427, %r15622;
	bfe.u32 	%r15623, %r15617, 16, 8;
	cvt.u16.u32 	%rs23428, %r15623;
	bfe.u32 	%r15624, %r15617, 24, 8;
	cvt.u16.u32 	%rs23429, %r15624;
	bfe.u32 	%r15625, %r15618, 0, 8;
	cvt.u16.u32 	%rs23430, %r15625;
	bfe.u32 	%r15626, %r15618, 8, 8;
	cvt.u16.u32 	%rs23431, %r15626;
	bfe.u32 	%r15627, %r15618, 16, 8;
	cvt.u16.u32 	%rs23432, %r15627;
	bfe.u32 	%r15628, %r15618, 24, 8;
	cvt.u16.u32 	%rs23433, %r15628;
	bfe.u32 	%r15629, %r15619, 0, 8;
	cvt.u16.u32 	%rs23434, %r15629;
	bfe.u32 	%r15630, %r15619, 8, 8;
	cvt.u16.u32 	%rs23435, %r15630;
	bfe.u32 	%r15631, %r15619, 16, 8;
	cvt.u16.u32 	%rs23436, %r15631;
	bfe.u32 	%r15632, %r15619, 24, 8;
	cvt.u16.u32 	%rs23437, %r15632;
	bfe.u32 	%r15633, %r15620, 0, 8;
	cvt.u16.u32 	%rs23438, %r15633;
	bfe.u32 	%r15634, %r15620, 8, 8;
	cvt.u16.u32 	%rs23439, %r15634;
	bfe.u32 	%r15635, %r15620, 16, 8;
	cvt.u16.u32 	%rs23440, %r15635;
	bfe.u32 	%r15636, %r15620, 24, 8;
	cvt.u16.u32 	%rs23441, %r15636;
	ld.shared.v2.u8 	{%rs23442, %rs23443}, [_ZN6thrust24THRUST_300001_SM_1000_NS8cuda_cub4core6detail5shmemE+272];
	ld.shared.u32 	%r33551, [_ZN6thrust24THRUST_300001_SM_1000_NS8cuda_cub4core6detail5shmemE+276];
	ld.shared.f64 	%fd487, [_ZN6thrust24THRUST_300001_SM_1000_NS8cuda_cub4core6detail5shmemE+280];
	st.local.u32 	[%rd1797], %r15576;
	add.s64 	%rd196, %rd1797, 8;
	st.local.v2.b32 	[%rd1797+8], {%r15577, %r15578};
	st.local.v2.b32 	[%rd1797+16], {%r15579, %r15580};
	st.local.v2.b32 	[%rd1797+24], {%r15597, %r15598};
	st.local.v2.b32 	[%rd1797+32], {%r15599, %r15600};
	st.local.v2.b32 	[%rd1797+40], {%r15617, %r15618};
	st.local.v2.b32 	[%rd1797+48], {%r15619, %r15620};
	st.local.v2.u8 	[%rd1797+56], {%rs23442, %rs23443};
	st.local.u32 	[%rd1797+60], %r33551;
	st.local.f64 	[%rd1797+64], %fd487;
	add.s32 	%r1648, %r15576, %r1630;
	setp.ne.s32 	%p346, %r15576, 0;
	@%p346 bra 	$L__BB1_823;
	mov.b16 	%rs17258, 0;
	st.local.u8 	[%rd55], %rs17258;
	add.s32 	%r15638, %r33551, %r33542;
	st.local.u32 	[%rd55+52], %r15638;
	add.f64 	%fd343, %fd485, %fd487;
	st.local.f64 	[%rd55+56], %fd343;
	mov.b32 	%r33545, 0;
$L__BB1_813:
	mov.u32 	%r1649, %r33545;
	cvt.u64.u32 	%rd1798, %r1649;
	add.s64 	%rd1799, %rd55, %rd1798;
	ld.local.u8 	%rs17259, [%rd1799];
	setp.ne.s16 	%p347, %rs17259, 0;
	add.s32 	%r33545, %r1649, 1;
	@%p347 bra 	$L__BB1_813;
	and.b16  	%rs17260, %rs23291, 255;
	setp.eq.s16 	%p348, %rs17260, 0;
	mov.u32 	%r33547, %r1649;
	@%p348 bra 	$L__BB1_817;
	mov.b32 	%r33546, 0;
$L__BB1_816:
	add.s32 	%r15640, %r33546, %r1649;
	cvt.u64.u32 	%rd1800, %r15640;
	add.s64 	%rd1801, %rd55, %rd1800;
	st.local.u8 	[%rd1801], %rs23291;
	add.s32 	%r1652, %r33546, 1;
	add.s32 	%r33547, %r1652, %r1649;
	cvt.u64.u32 	%rd1802, %r33546;
	add.s64 	%rd1803, %rd65, %rd1802;
	ld.local.u8 	%rs23291, [%rd1803+9];
	setp.ne.s16 	%p349, %rs23291, 0;
	mov.u32 	%r33546, %r1652;
	@%p349 bra 	$L__BB1_816;
$L__BB1_817:
	cvt.u64.u32 	%rd1804, %r33547;
	add.s64 	%rd1805, %rd55, %rd1804;
	mov.b16 	%rs17261, 0;
	st.local.u8 	[%rd1805], %rs17261;
	mov.b32 	%r33548, 0;
$L__BB1_818:
	mov.u32 	%r1655, %r33548;
	cvt.u64.u32 	%rd1806, %r1655;
	add.s64 	%rd1807, %rd55, %rd1806;
	ld.local.u8 	%rs17262, [%rd1807];
	setp.ne.s16 	%p350, %rs17262, 0;
	add.s32 	%r33548, %r1655, 1;
	@%p350 bra 	$L__BB1_818;
	and.b16  	%rs17263, %rs23393, 255;
	setp.eq.s16 	%p351, %rs17263, 0;
	mov.u32 	%r33550, %r1655;
	@%p351 bra 	$L__BB1_822;
	mov.b32 	%r33549, 0;
$L__BB1_821:
	add.s32 	%r15643, %r33549, %r1655;
	cvt.u64.u32 	%rd1808, %r15643;
	add.s64 	%rd1809, %rd55, %rd1808;
	st.local.u8 	[%rd1809], %rs23393;
	add.s32 	%r1658, %r33549, 1;
	add.s32 	%r33550, %r1658, %r1655;
	cvt.u64.u32 	%rd1810, %r33549;
	add.s64 	%rd1811, %rd196, %rd1810;
	ld.local.u8 	%rs23393, [%rd1811+1];
	setp.ne.s16 	%p352, %rs23393, 0;
	mov.u32 	%r33549, %r1658;
	@%p352 bra 	$L__BB1_821;
$L__BB1_822:
	cvt.u64.u32 	%rd1812, %r33550;
	add.s64 	%rd1813, %rd55, %rd1812;
	mov.b16 	%rs17264, 0;
	st.local.u8 	[%rd1813], %rs17264;
	ld.local.v2.b32 	{%r15644, %r15645}, [%rd55];
	bfe.u32 	%r15646, %r15644, 0, 8;
	cvt.u16.u32 	%rs23393, %r15646;
	bfe.u32 	%r15647, %r15644, 8, 8;
	cvt.u16.u32 	%rs23395, %r15647;
	bfe.u32 	%r15648, %r15644, 16, 8;
	cvt.u16.u32 	%rs23396, %r15648;
	bfe.u32 	%r15649, %r15644, 24, 8;
	cvt.u16.u32 	%rs23397, %r15649;
	bfe.u32 	%r15650, %r15645, 0, 8;
	cvt.u16.u32 	%rs23398, %r15650;
	bfe.u32 	%r15651, %r15645, 8, 8;
	cvt.u16.u32 	%rs23399, %r15651;
	bfe.u32 	%r15652, %r15645, 16, 8;
	cvt.u16.u32 	%rs23400, %r15652;
	bfe.u32 	%r15653, %r15645, 24, 8;
	cvt.u16.u32 	%rs23401, %r15653;
	ld.local.v2.b32 	{%r15654, %r15655}, [%rd55+8];
	bfe.u32 	%r15656, %r15654, 0, 8;
	cvt.u16.u32 	%rs23402, %r15656;
	bfe.u32 	%r15657, %r15654, 8, 8;
	cvt.u16.u32 	%rs23403, %r15657;
	bfe.u32 	%r15658, %r15654, 16, 8;
	cvt.u16.u32 	%rs23404, %r15658;
	bfe.u32 	%r15659, %r15654, 24, 8;
	cvt.u16.u32 	%rs23405, %r15659;
	bfe.u32 	%r15660, %r15655, 0, 8;
	cvt.u16.u32 	%rs23406, %r15660;
	bfe.u32 	%r15661, %r15655, 8, 8;
	cvt.u16.u32 	%rs23407, %r15661;
	bfe.u32 	%r15662, %r15655, 16, 8;
	cvt.u16.u32 	%rs23408, %r15662;
	bfe.u32 	%r15663, %r15655, 24, 8;
	cvt.u16.u32 	%rs23409, %r15663;
	ld.local.v2.b32 	{%r15664, %r15665}, [%rd55+16];
	bfe.u32 	%r15666, %r15664, 0, 8;
	cvt.u16.u32 	%rs23410, %r15666;
	bfe.u32 	%r15667, %r15664, 8, 8;
	cvt.u16.u32 	%rs23411, %r15667;
	bfe.u32 	%r15668, %r15664, 16, 8;
	cvt.u16.u32 	%rs23412, %r15668;
	bfe.u32 	%r15669, %r15664, 24, 8;
	cvt.u16.u32 	%rs23413, %r15669;
	bfe.u32 	%r15670, %r15665, 0, 8;
	cvt.u16.u32 	%rs23414, %r15670;
	bfe.u32 	%r15671, %r15665, 8, 8;
	cvt.u16.u32 	%rs23415, %r15671;
	bfe.u32 	%r15672, %r15665, 16, 8;
	cvt.u16.u32 	%rs23416, %r15672;
	bfe.u32 	%r15673, %r15665, 24, 8;
	cvt.u16.u32 	%rs23417, %r15673;
	ld.local.v2.b32 	{%r15674, %r15675}, [%rd55+24];
	bfe.u32 	%r15676, %r15674, 0, 8;
	cvt.u16.u32 	%rs23418, %r15676;
	bfe.u32 	%r15677, %r15674, 8, 8;
	cvt.u16.u32 	%rs23419, %r15677;
	bfe.u32 	%r15678, %r15674, 16, 8;
	cvt.u16.u32 	%rs23420, %r15678;
	bfe.u32 	%r15679, %r15674, 24, 8;
	cvt.u16.u32 	%rs23421, %r15679;
	bfe.u32 	%r15680, %r15675, 0, 8;
	cvt.u16.u32 	%rs23422, %r15680;
	bfe.u32 	%r15681, %r15675, 8, 8;
	cvt.u16.u32 	%rs23423, %r15681;
	bfe.u32 	%r15682, %r15675, 16, 8;
	cvt.u16.u32 	%rs23424, %r15682;
	bfe.u32 	%r15683, %r15675, 24, 8;
	cvt.u16.u32 	%rs23425, %r15683;
	ld.local.v2.b32 	{%r15684, %r15685}, [%rd55+32];
	bfe.u32 	%r15686, %r15684, 0, 8;
	cvt.u16.u32 	%rs23426, %r15686;
	bfe.u32 	%r15687, %r15684, 8, 8;
	cvt.u16.u32 	%rs23427, %r15687;
	bfe.u32 	%r15688, %r15684, 16, 8;
	cvt.u16.u32 	%rs23428, %r15688;
	bfe.u32 	%r15689, %r15684, 24, 8;
	cvt.u16.u32 	%rs23429, %r15689;
	bfe.u32 	%r15690, %r15685, 0, 8;
	cvt.u16.u32 	%rs23430, %r15690;
	bfe.u32 	%r15691, %r15685, 8, 8;
	cvt.u16.u32 	%rs23431, %r15691;
	bfe.u32 	%r15692, %r15685, 16, 8;
	cvt.u16.u32 	%rs23432, %r15692;
	bfe.u32 	%r15693, %r15685, 24, 8;
	cvt.u16.u32 	%rs23433, %r15693;
	ld.local.v2.b32 	{%r15694, %r15695}, [%rd55+40];
	bfe.u32 	%r15696, %r15694, 0, 8;
	cvt.u16.u32 	%rs23434, %r15696;
	bfe.u32 	%r15697, %r15694, 8, 8;
	cvt.u16.u32 	%rs23435, %r15697;
	bfe.u32 	%r15698, %r15694, 16, 8;
	cvt.u16.u32 	%rs23436, %r15698;
	bfe.u32 	%r15699, %r15694, 24, 8;
	cvt.u16.u32 	%rs23437, %r15699;
	bfe.u32 	%r15700, %r15695, 0, 8;
	cvt.u16.u32 	%rs23438, %r15700;
	bfe.u32 	%r15701, %r15695, 8, 8;
	cvt.u16.u32 	%rs23439, %r15701;
	bfe.u32 	%r15702, %r15695, 16, 8;
	cvt.u16.u32 	%rs23440, %r15702;
	bfe.u32 	%r15703, %r15695, 24, 8;
	cvt.u16.u32 	%rs23441, %r15703;
	ld.local.v2.u8 	{%rs23442, %rs23443}, [%rd55+48];
	ld.local.u32 	%r33551, [%rd55+52];
	ld.local.f64 	%fd487, [%rd55+56];
$L__BB1_823:
	st.local.u32 	[%rd65], %r1648;
	cvt.u32.u16 	%r15704, %rs23401;
	cvt.u32.u16 	%r15705, %rs23400;
	prmt.b32 	%r15706, %r15705, %r15704, 0x3340U;
	cvt.u32.u16 	%r15707, %rs23399;
	cvt.u32.u16 	%r15708, %rs23398;
	prmt.b32 	%r15709, %r15708, %r15707, 0x3340U;
	prmt.b32 	%r15710, %r15709, %r15706, 0x5410U;
	cvt.u32.u16 	%r15711, %rs23397;
	cvt.u32.u16 	%r15712, %rs23396;
	prmt.b32 	%r15713, %r15712, %r15711, 0x3340U;
	cvt.u32.u16 	%r15714, %rs23395;
	cvt.u32.u16 	%r15715, %rs23393;
	prmt.b32 	%r15716, %r15715, %r15714, 0x3340U;
	prmt.b32 	%r15717, %r15716, %r15713, 0x5410U;
	st.local.v2.b32 	[%rd65+8], {%r15717, %r15710};
	cvt.u32.u16 	%r15718, %rs23409;
	cvt.u32.u16 	%r15719, %rs23408;
	prmt.b32 	%r15720, %r15719, %r15718, 0x3340U;
	cvt.u32.u16 	%r15721, %rs23407;
	cvt.u32.u16 	%r15722, %rs23406;
	prmt.b32 	%r15723, %r15722, %r15721, 0x3340U;
	prmt.b32 	%r15724, %r15723, %r15720, 0x5410U;
	cvt.u32.u16 	%r15725, %rs23405;
	cvt.u32.u16 	%r15726, %rs23404;
	prmt.b32 	%r15727, %r15726, %r15725, 0x3340U;
	cvt.u32.u16 	%r15728, %rs23403;
	cvt.u32.u16 	%r15729, %rs23402;
	prmt.b32 	%r15730, %r15729, %r15728, 0x3340U;
	prmt.b32 	%r15731, %r15730, %r15727, 0x5410U;
	st.local.v2.b32 	[%rd65+16], {%r15731, %r15724};
	cvt.u32.u16 	%r15732, %rs23417;
	cvt.u32.u16 	%r15733, %rs23416;
	prmt.b32 	%r15734, %r15733, %r15732, 0x3340U;
	cvt.u32.u16 	%r15735, %rs23415;
	cvt.u32.u16 	%r15736, %rs23414;
	prmt.b32 	%r15737, %r15736, %r15735, 0x3340U;
	prmt.b32 	%r15738, %r15737, %r15734, 0x5410U;
	cvt.u32.u16 	%r15739, %rs23413;
	cvt.u32.u16 	%r15740, %rs23412;
	prmt.b32 	%r15741, %r15740, %r15739, 0x3340U;
	cvt.u32.u16 	%r15742, %rs23411;
	cvt.u32.u16 	%r15743, %rs23410;
	prmt.b32 	%r15744, %r15743, %r15742, 0x3340U;
	prmt.b32 	%r15745, %r15744, %r15741, 0x5410U;
	st.local.v2.b32 	[%rd65+24], {%r15745, %r15738};
	cvt.u32.u16 	%r15746, %rs23425;
	cvt.u32.u16 	%r15747, %rs23424;
	prmt.b32 	%r15748, %r15747, %r15746, 0x3340U;
	cvt.u32.u16 	%r15749, %rs23423;
	cvt.u32.u16 	%r15750, %rs23422;
	prmt.b32 	%r15751, %r15750, %r15749, 0x3340U;
	prmt.b32 	%r15752, %r15751, %r15748, 0x5410U;
	cvt.u32.u16 	%r15753, %rs23421;
	cvt.u32.u16 	%r15754, %rs23420;
	prmt.b32 	%r15755, %r15754, %r15753, 0x3340U;
	cvt.u32.u16 	%r15756, %rs23419;
	cvt.u32.u16 	%r15757, %rs23418;
	prmt.b32 	%r15758, %r15757, %r15756, 0x3340U;
	prmt.b32 	%r15759, %r15758, %r15755, 0x5410U;
	st.local.v2.b32 	[%rd65+32], {%r15759, %r15752};
	cvt.u32.u16 	%r15760, %rs23433;
	cvt.u32.u16 	%r15761, %rs23432;
	prmt.b32 	%r15762, %r15761, %r15760, 0x3340U;
	cvt.u32.u16 	%r15763, %rs23431;
	cvt.u32.u16 	%r15764, %rs23430;
	prmt.b32 	%r15765, %r15764, %r15763, 0x3340U;
	prmt.b32 	%r15766, %r15765, %r15762, 0x5410U;
	cvt.u32.u16 	%r15767, %rs23429;
	cvt.u32.u16 	%r15768, %rs23428;
	prmt.b32 	%r15769, %r15768, %r15767, 0x3340U;
	cvt.u32.u16 	%r15770, %rs23427;
	cvt.u32.u16 	%r15771, %rs23426;
	prmt.b32 	%r15772, %r15771, %r15770, 0x3340U;
	prmt.b32 	%r15773, %r15772, %r15769, 0x5410U;
	st.local.v2.b32 	[%rd65+40], {%r15773, %r15766};
	cvt.u32.u16 	%r15774, %rs23441;
	cvt.u32.u16 	%r15775, %rs23440;
	prmt.b32 	%r15776, %r15775, %r15774, 0x3340U;
	cvt.u32.u16 	%r15777, %rs23439;
	cvt.u32.u16 	%r15778, %rs23438;
	prmt.b32 	%r15779, %r15778, %r15777, 0x3340U;
	prmt.b32 	%r15780, %r15779, %r15776, 0x5410U;
	cvt.u32.u16 	%r15781, %rs23437;
	cvt.u32.u16 	%r15782, %rs23436;
	prmt.b32 	%r15783, %r15782, %r15781, 0x3340U;
	cvt.u32.u16 	%r15784, %rs23435;
	cvt.u32.u16 	%r15785, %rs23434;
	prmt.b32 	%r15786, %r15785, %r15784, 0x3340U;
	prmt.b32 	%r15787, %r15786, %r15783, 0x5410U;
	st.local.v2.b32 	[%rd65+48], {%r15787, %r15780};
	st.local.v2.u8 	[%rd65+56], {%rs23442, %rs23443};
	st.local.u32 	[%rd65+60], %r33551;
	st.local.f64 	[%rd65+64], %fd487;
	mov.u32 	%r15788, %tid.x;
	shr.u32 	%r15789, %r15788, 5;
	setp.ne.s32 	%p353, %r15789, 4;
	@%p353 bra 	$L__BB1_825;
	mov.u32 	%r33534, %r1648;
	mov.u16 	%rs23240, %rs23393;
	mov.u16 	%rs23241, %rs23395;
	mov.u16 	%rs23242, %rs23396;
	mov.u16 	%rs23243, %rs23397;
	mov.u16 	%rs23244, %rs23398;
	mov.u16 	%rs23245, %rs23399;
	mov.u16 	%rs23246, %rs23400;
	mov.u16 	%rs23247, %rs23401;
	mov.u16 	%rs23248, %rs23402;
	mov.u16 	%rs23249, %rs23403;
	mov.u16 	%rs23250, %rs23404;
	mov.u16 	%rs23251, %rs23405;
	mov.u16 	%rs23252, %rs23406;
	mov.u16 	%rs23253, %rs23407;
	mov.u16 	%rs23254, %rs23408;
	mov.u16 	%rs23255, %rs23409;
	mov.u16 	%rs23256, %rs23410;
	mov.u16 	%rs23257, %rs23411;
	mov.u16 	%rs23258, %rs23412;
	mov.u16 	%rs23259, %rs23413;
	mov.u16 	%rs23260, %rs23414;
	mov.u16 	%rs23261, %rs23415;
	mov.u16 	%rs23262, %rs23416;
	mov.u16 	%rs23263, %rs23417;
	mov.u16 	%rs23264, %rs23418;
	mov.u16 	%rs23265, %rs23419;
	mov.u16 	%rs23266, %rs23420;
	mov.u16 	%rs23267, %rs23421;
	mov.u16 	%rs23268, %rs23422;
	mov.u16 	%rs23269, %rs23423;
	mov.u16 	%rs23270, %rs23424;
	mov.u16 	%rs23271, %rs23425;
	mov.u16 	%rs23272, %rs23426;
	mov.u16 	%rs23273, %rs23427;
	mov.u16 	%rs23274, %rs23428;
	mov.u16 	%rs23275, %rs23429;
	mov.u16 	%rs23276, %rs23430;
	mov.u16 	%rs23277, %rs23431;
	mov.u16 	%rs23278, %rs23432;
	mov.u16 	%rs23279, %rs23433;
	mov.u16 	%rs23280, %rs23434;
	mov.u16 	%rs23281, %rs23435;
	mov.u16 	%rs23282, %rs23436;
	mov.u16 	%rs23283, %rs23437;
	mov.u16 	%rs23284, %rs23438;
	mov.u16 	%rs23285, %rs23439;
	mov.u16 	%rs23286, %rs23440;
	mov.u16 	%rs23287, %rs23441;
	mov.u16 	%rs23288, %rs23442;
	mov.u16 	%rs23289, %rs23443;
	mov.u32 	%r33535, %r33551;
	mov.f64 	%fd484, %fd487;
$L__BB1_825:
	add.u64 	%rd1815, %SPL, 568;
	ld.shared.u32 	%r15790, [_ZN6thrust24THRUST_300001_SM_1000_NS8cuda_cub4core6detail5shmemE+288];
	ld.shared.v2.b32 	{%r15791, %r15792}, [_ZN6thrust24THRUST_300001_SM_1000_NS8cuda_cub4core6detail5shmemE+296];
	bfe.u32 	%r15793, %r15791, 0, 8;
	cvt.u16.u32 	%rs23495, %r15793;
	bfe.u32 	%r15794, %r15791, 8, 8;
	cvt.u16.u32 	%rs23497, %r15794;
	bfe.u32 	%r15795, %r15791, 16, 8;
	cvt.u16.u32 	%rs23498, %r15795;
	bfe.u32 	%r15796, %r15791, 24, 8;
	cvt.u16.u32 	%rs23499, %r15796;
	bfe.u32 	%r15797, %r15792, 0, 8;
	cvt.u16.u32 	%rs23500, %r15797;
	bfe.u32 	%r15798, %r15792, 8, 8;
	cvt.u16.u32 	%rs23501, %r15798;
	bfe.u32 	%r15799, %r15792, 16, 8;
	cvt.u16.u32 	%rs23502, %r15799;
	bfe.u32 	%r15800, %r15792, 24, 8;
	cvt.u16.u32 	%rs23503, %r15800;
	ld.shared.v4.b32 	{%r15801, %r15802, %r15803, %r15804}, [_ZN6thrust24THRUST_300001_SM_1000_NS8cuda_cub4core6detail5shmemE+304];
	bfe.u32 	%r15805, %r15801, 0, 8;
	cvt.u16.u32 	%rs23504, %r15805;
	bfe.u32 	%r15806, %r15801, 8, 8;
	cvt.u16.u32 	%rs23505, %r15806;
	bfe.u32 	%r15807, %r15801, 16, 8;
	cvt.u16.u32 	%rs23506, %r15807;
	bfe.u32 	%r15808, %r15801, 24, 8;
	cvt.u16.u32 	%rs23507, %r15808;
	bfe.u32 	%r15809, %r15802, 0, 8;
	cvt.u16.u32 	%rs23508, %r15809;
	bfe.u32 	%r15810, %r15802, 8, 8;
	cvt.u16.u32 	%rs23509, %r15810;
	bfe.u32 	%r15811, %r15802, 16, 8;
	cvt.u16.u32 	%rs23510, %r15811;
	bfe.u32 	%r15812, %r15802, 24, 8;
	cvt.u16.u32 	%rs23511, %r15812;
	bfe.u32 	%r15813, %r15803, 0, 8;
	cvt.u16.u32 	%rs23512, %r15813;
	bfe.u32 	%r15814, %r15803, 8, 8;
	cvt.u16.u32 	%rs23513, %r15814;
	bfe.u32 	%r15815, %r15803, 16, 8;
	cvt.u16.u32 	%rs23514, %r15815;
	bfe.u32 	%r15816, %r15803, 24, 8;
	cvt.u16.u32 	%rs23515, %r15816;
	bfe.u32 	%r15817, %r15804, 0, 8;
	cvt.u16.u32 	%rs23516, %r15817;
	bfe.u32 	%r15818, %r15804, 8, 8;
	cvt.u16.u32 	%rs23517, %r15818;
	bfe.u32 	%r15819, %r15804, 16, 8;
	cvt.u16.u32 	%rs23518, %r15819;
	bfe.u32 	%r15820, %r15804, 24, 8;
	cvt.u16.u32 	%rs23519, %r15820;
	ld.shared.v4.b32 	{%r15821, %r15822, %r15823, %r15824}, [_ZN6thrust24THRUST_300001_SM_1000_NS8cuda_cub4core6detail5shmemE+320];
	bfe.u32 	%r15825, %r15821, 0, 8;
	cvt.u16.u32 	%rs23520, %r15825;
	bfe.u32 	%r15826, %r15821, 8, 8;
	cvt.u16.u32 	%rs23521, %r15826;
	bfe.u32 	%r15827, %r15821, 16, 8;
	cvt.u16.u32 	%rs23522, %r15827;
	bfe.u32 	%r15828, %r15821, 24, 8;
	cvt.u16.u32 	%rs23523, %r15828;
	bfe.u32 	%r15829, %r15822, 0, 8;
	cvt.u16.u32 	%rs23524, %r15829;
	bfe.u32 	%r15830, %r15822, 8, 8;
	cvt.u16.u32 	%rs23525, %r15830;
	bfe.u32 	%r15831, %r15822, 16, 8;
	cvt.u16.u32 	%rs23526, %r15831;
	bfe.u32 	%r15832, %r15822, 24, 8;
	cvt.u16.u32 	%rs23527, %r15832;
	bfe.u32 	%r15833, %r15823, 0, 8;
	cvt.u16.u32 	%rs23528, %r15833;
	bfe.u32 	%r15834, %r15823, 8, 8;
	cvt.u16.u32 	%rs23529, %r15834;
	bfe.u32 	%r15835, %r15823, 16, 8;
	cvt.u16.u32 	%rs23530, %r15835;
	bfe.u32 	%r15836, %r15823, 24, 8;
	cvt.u16.u32 	%rs23531, %r15836;
	bfe.u32 	%r15837, %r15824, 0, 8;
	cvt.u16.u32 	%rs23532, %r15837;
	bfe.u32 	%r15838, %r15824, 8, 8;
	cvt.u16.u32 	%rs23533, %r15838;
	bfe.u32 	%r15839, %r15824, 16, 8;
	cvt.u16.u32 	%rs23534, %r15839;
	bfe.u32 	%r15840, %r15824, 24, 8;
	cvt.u16.u32 	%rs23535, %r15840;
	ld.shared.v4.b32 	{%r15841, %r15842, %r15843, %r15844}, [_ZN6thrust24THRUST_300001_SM_1000_NS8cuda_cub4core6detail5shmemE+336];
	bfe.u32 	%r15845, %r15841, 0, 8;
	cvt.u16.u32 	%rs23536, %r15845;
	bfe.u32 	%r15846, %r15841, 8, 8;
	cvt.u16.u32 	%rs23537, %r15846;
	bfe.u32 	%r15847, %r15841, 16, 8;
	cvt.u16.u32 	%rs23538, %r15847;
	bfe.u32 	%r15848, %r15841, 24, 8;
	cvt.u16.u32 	%rs23539, %r15848;
	bfe.u32 	%r15849, %r15842, 0, 8;
	cvt.u16.u32 	%rs23540, %r15849;
	bfe.u32 	%r15850, %r15842, 8, 8;
	cvt.u16.u32 	%rs23541, %r15850;
	bfe.u32 	%r15851, %r15842, 16, 8;
	cvt.u16.u32 	%rs23542, %r15851;
	bfe.u32 	%r15852, %r15842, 24, 8;
	cvt.u16.u32 	%rs23543, %r15852;
	bfe.u32 	%r15853, %r15843, 0, 8;
	cvt.u16.u32 	%rs23544, %r15853;
	mov.b64 	%rd1816, {%r15843, %r15844};
	shr.u64 	%rd1817, %rd1816, 8;
	cvt.u16.u64 	%rs23545, %rd1817;
	{ .reg .b32 tmp; mov.b64 {tmp, %r33560}, %rd1816; }
	ld.shared.f64 	%fd489, [_ZN6thrust24THRUST_300001_SM_1000_NS8cuda_cub4core6detail5shmemE+352];
	st.local.u32 	[%rd1815], %r15790;
	add.s64 	%rd197, %rd1815, 8;
	st.local.v2.b32 	[%rd1815+8], {%r15791, %r15792};
	st.local.v2.b32 	[%rd1815+16], {%r15801, %r15802};
	st.local.v2.b32 	[%rd1815+24], {%r15803, %r15804};
	st.local.v2.b32 	[%rd1815+32], {%r15821, %r15822};
	st.local.v2.b32 	[%rd1815+40], {%r15823, %r15824};
	st.local.v2.b32 	[%rd1815+48], {%r15841, %r15842};
	st.local.v2.u8 	[%rd1815+56], {%rs23544, %rs23545};
	st.local.u32 	[%rd1815+60], %r33560;
	st.local.f64 	[%rd1815+64], %fd489;
	add.s32 	%r1666, %r15790, %r1648;
	setp.ne.s32 	%p354, %r15790, 0;
	@%p354 bra 	$L__BB1_837;
	mov.b16 	%rs17265, 0;
	st.local.u8 	[%rd54], %rs17265;
	add.s32 	%r15855, %r33560, %r33551;
	st.local.u32 	[%rd54+52], %r15855;
	add.f64 	%fd344, %fd487, %fd489;
	st.local.f64 	[%rd54+56], %fd344;
	mov.b32 	%r33554, 0;
$L__BB1_827:
	mov.u32 	%r1667, %r33554;
	cvt.u64.u32 	%rd1818, %r1667;
	add.s64 	%rd1819, %rd54, %rd1818;
	ld.local.u8 	%rs17266, [%rd1819];
	setp.ne.s16 	%p355, %rs17266, 0;
	add.s32 	%r33554, %r1667, 1;
	@%p355 bra 	$L__BB1_827;
	and.b16  	%rs17267, %rs23393, 255;
	setp.eq.s16 	%p356, %rs17267, 0;
	mov.u32 	%r33556, %r1667;
	@%p356 bra 	$L__BB1_831;
	mov.b32 	%r33555, 0;
$L__BB1_830:
	add.s32 	%r15857, %r33555, %r1667;
	cvt.u64.u32 	%rd1820, %r15857;
	add.s64 	%rd1821, %rd54, %rd1820;
	st.local.u8 	[%rd1821], %rs23393;
	add.s32 	%r1670, %r33555, 1;
	add.s32 	%r33556, %r1670, %r1667;
	cvt.u64.u32 	%rd1822, %r33555;
	add.s64 	%rd1823, %rd65, %rd1822;
	ld.local.u8 	%rs23393, [%rd1823+9];
	setp.ne.s16 	%p357, %rs23393, 0;
	mov.u32 	%r33555, %r1670;
	@%p357 bra 	$L__BB1_830;
$L__BB1_831:
	cvt.u64.u32 	%rd1824, %r33556;
	add.s64 	%rd1825, %rd54, %rd1824;
	mov.b16 	%rs17268, 0;
	st.local.u8 	[%rd1825], %rs17268;
	mov.b32 	%r33557, 0;
$L__BB1_832:
	mov.u32 	%r1673, %r33557;
	cvt.u64.u32 	%rd1826, %r1673;
	add.s64 	%rd1827, %rd54, %rd1826;
	ld.local.u8 	%rs17269, [%rd1827];
	setp.ne.s16 	%p358, %rs17269, 0;
	add.s32 	%r33557, %r1673, 1;
	@%p358 bra 	$L__BB1_832;
	and.b16  	%rs17270, %rs23495, 255;
	setp.eq.s16 	%p359, %rs17270, 0;
	mov.u32 	%r33559, %r1673;
	@%p359 bra 	$L__BB1_836;
	mov.b32 	%r33558, 0;
$L__BB1_835:
	add.s32 	%r15860, %r33558, %r1673;
	cvt.u64.u32 	%rd1828, %r15860;
	add.s64 	%rd1829, %rd54, %rd1828;
	st.local.u8 	[%rd1829], %rs23495;
	add.s32 	%r1676, %r33558, 1;
	add.s32 	%r33559, %r1676, %r1673;
	cvt.u64.u32 	%rd1830, %r33558;
	add.s64 	%rd1831, %rd197, %rd1830;
	ld.local.u8 	%rs23495, [%rd1831+1];
	setp.ne.s16 	%p360, %rs23495, 0;
	mov.u32 	%r33558, %r1676;
	@%p360 bra 	$L__BB1_835;
$L__BB1_836:
	cvt.u64.u32 	%rd1832, %r33559;
	add.s64 	%rd1833, %rd54, %rd1832;
	mov.b16 	%rs17271, 0;
	st.local.u8 	[%rd1833], %rs17271;
	ld.local.v2.b32 	{%r15861, %r15862}, [%rd54];
	bfe.u32 	%r15863, %r15861, 0, 8;
	cvt.u16.u32 	%rs23495, %r15863;
	bfe.u32 	%r15864, %r15861, 8, 8;
	cvt.u16.u32 	%rs23497, %r15864;
	bfe.u32 	%r15865, %r15861, 16, 8;
	cvt.u16.u32 	%rs23498, %r15865;
	bfe.u32 	%r15866, %r15861, 24, 8;
	cvt.u16.u32 	%rs23499, %r15866;
	bfe.u32 	%r15867, %r15862, 0, 8;
	cvt.u16.u32 	%rs23500, %r15867;
	bfe.u32 	%r15868, %r15862, 8, 8;
	cvt.u16.u32 	%rs23501, %r15868;
	bfe.u32 	%r15869, %r15862, 16, 8;
	cvt.u16.u32 	%rs23502, %r15869;
	bfe.u32 	%r15870, %r15862, 24, 8;
	cvt.u16.u32 	%rs23503, %r15870;
	ld.local.v2.b32 	{%r15871, %r15872}, [%rd54+8];
	bfe.u32 	%r15873, %r15871, 0, 8;
	cvt.u16.u32 	%rs23504, %r15873;
	bfe.u32 	%r15874, %r15871, 8, 8;
	cvt.u16.u32 	%rs23505, %r15874;
	bfe.u32 	%r15875, %r15871, 16, 8;
	cvt.u16.u32 	%rs23506, %r15875;
	bfe.u32 	%r15876, %r15871, 24, 8;
	cvt.u16.u32 	%rs23507, %r15876;
	bfe.u32 	%r15877, %r15872, 0, 8;
	cvt.u16.u32 	%rs23508, %r15877;
	bfe.u32 	%r15878, %r15872, 8, 8;
	cvt.u16.u32 	%rs23509, %r15878;
	bfe.u32 	%r15879, %r15872, 16, 8;
	cvt.u16.u32 	%rs23510, %r15879;
	bfe.u32 	%r15880, %r15872, 24, 8;
	cvt.u16.u32 	%rs23511, %r15880;
	ld.local.v2.b32 	{%r15881, %r15882}, [%rd54+16];
	bfe.u32 	%r15883, %r15881, 0, 8;
	cvt.u16.u32 	%rs23512, %r15883;
	bfe.u32 	%r15884, %r15881, 8, 8;
	cvt.u16.u32 	%rs23513, %r15884;
	bfe.u32 	%r15885, %r15881, 16, 8;
	cvt.u16.u32 	%rs23514, %r15885;
	bfe.u32 	%r15886, %r15881, 24, 8;
	cvt.u16.u32 	%rs23515, %r15886;
	bfe.u32 	%r15887, %r15882, 0, 8;
	cvt.u16.u32 	%rs23516, %r15887;
	bfe.u32 	%r15888, %r15882, 8, 8;
	cvt.u16.u32 	%rs23517, %r15888;
	bfe.u32 	%r15889, %r15882, 16, 8;
	cvt.u16.u32 	%rs23518, %r15889;
	bfe.u32 	%r15890, %r15882, 24, 8;
	cvt.u16.u32 	%rs23519, %r15890;
	ld.local.v2.b32 	{%r15891, %r15892}, [%rd54+24];
	bfe.u32 	%r15893, %r15891, 0, 8;
	cvt.u16.u32 	%rs23520, %r15893;
	bfe.u32 	%r15894, %r15891, 8, 8;
	cvt.u16.u32 	%rs23521, %r15894;
	bfe.u32 	%r15895, %r15891, 16, 8;
	cvt.u16.u32 	%rs23522, %r15895;
	bfe.u32 	%r15896, %r15891, 24, 8;
	cvt.u16.u32 	%rs23523, %r15896;
	bfe.u32 	%r15897, %r15892, 0, 8;
	cvt.u16.u32 	%rs23524, %r15897;
	bfe.u32 	%r15898, %r15892, 8, 8;
	cvt.u16.u32 	%rs23525, %r15898;
	bfe.u32 	%r15899, %r15892, 16, 8;
	cvt.u16.u32 	%rs23526, %r15899;
	bfe.u32 	%r15900, %r15892, 24, 8;
	cvt.u16.u32 	%rs23527, %r15900;
	ld.local.v2.b32 	{%r15901, %r15902}, [%rd54+32];
	bfe.u32 	%r15903, %r15901, 0, 8;
	cvt.u16.u32 	%rs23528, %r15903;
	bfe.u32 	%r15904, %r15901, 8, 8;
	cvt.u16.u32 	%rs23529, %r15904;
	bfe.u32 	%r15905, %r15901, 16, 8;
	cvt.u16.u32 	%rs23530, %r15905;
	bfe.u32 	%r15906, %r15901, 24, 8;
	cvt.u16.u32 	%rs23531, %r15906;
	bfe.u32 	%r15907, %r15902, 0, 8;
	cvt.u16.u32 	%rs23532, %r15907;
	bfe.u32 	%r15908, %r15902, 8, 8;
	cvt.u16.u32 	%rs23533, %r15908;
	bfe.u32 	%r15909, %r15902, 16, 8;
	cvt.u16.u32 	%rs23534, %r15909;
	bfe.u32 	%r15910, %r15902, 24, 8;
	cvt.u16.u32 	%rs23535, %r15910;
	ld.local.v2.b32 	{%r15911, %r15912}, [%rd54+40];
	bfe.u32 	%r15913, %r15911, 0, 8;
	cvt.u16.u32 	%rs23536, %r15913;
	bfe.u32 	%r15914, %r15911, 8, 8;
	cvt.u16.u32 	%rs23537, %r15914;
	bfe.u32 	%r15915, %r15911, 16, 8;
	cvt.u16.u32 	%rs23538, %r15915;
	bfe.u32 	%r15916, %r15911, 24, 8;
	cvt.u16.u32 	%rs23539, %r15916;
	bfe.u32 	%r15917, %r15912, 0, 8;
	cvt.u16.u32 	%rs23540, %r15917;
	bfe.u32 	%r15918, %r15912, 8, 8;
	cvt.u16.u32 	%rs23541, %r15918;
	bfe.u32 	%r15919, %r15912, 16, 8;
	cvt.u16.u32 	%rs23542, %r15919;
	bfe.u32 	%r15920, %r15912, 24, 8;
	cvt.u16.u32 	%rs23543, %r15920;
	ld.local.v2.u8 	{%rs23544, %rs23545}, [%rd54+48];
	ld.local.u32 	%r33560, [%rd54+52];
	ld.local.f64 	%fd489, [%rd54+56];
$L__BB1_837:
	st.local.u32 	[%rd65], %r1666;
	cvt.u32.u16 	%r15921, %rs23503;
	cvt.u32.u16 	%r15922, %rs23502;
	prmt.b32 	%r15923, %r15922, %r15921, 0x3340U;
	cvt.u32.u16 	%r15924, %rs23501;
	cvt.u32.u16 	%r15925, %rs23500;
	prmt.b32 	%r15926, %r15925, %r15924, 0x3340U;
	prmt.b32 	%r15927, %r15926, %r15923, 0x5410U;
	cvt.u32.u16 	%r15928, %rs23499;
	cvt.u32.u16 	%r15929, %rs23498;
	prmt.b32 	%r15930, %r15929, %r15928, 0x3340U;
	cvt.u32.u16 	%r15931, %rs23497;
	cvt.u32.u16 	%r15932, %rs23495;
	prmt.b32 	%r15933, %r15932, %r15931, 0x3340U;
	prmt.b32 	%r15934, %r15933, %r15930, 0x5410U;
	st.local.v2.b32 	[%rd65+8], {%r15934, %r15927};
	cvt.u32.u16 	%r15935, %rs23511;
	cvt.u32.u16 	%r15936, %rs23510;
	prmt.b32 	%r15937, %r15936, %r15935, 0x3340U;
	cvt.u32.u16 	%r15938, %rs23509;
	cvt.u32.u16 	%r15939, %rs23508;
	prmt.b32 	%r15940, %r15939, %r15938, 0x3340U;
	prmt.b32 	%r15941, %r15940, %r15937, 0x5410U;
	cvt.u32.u16 	%r15942, %rs23507;
	cvt.u32.u16 	%r15943, %rs23506;
	prmt.b32 	%r15944, %r15943, %r15942, 0x3340U;
	cvt.u32.u16 	%r15945, %rs23505;
	cvt.u32.u16 	%r15946, %rs23504;
	prmt.b32 	%r15947, %r15946, %r15945, 0x3340U;
	prmt.b32 	%r15948, %r15947, %r15944, 0x5410U;
	st.local.v2.b32 	[%rd65+16], {%r15948, %r15941};
	cvt.u32.u16 	%r15949, %rs23519;
	cvt.u32.u16 	%r15950, %rs23518;
	prmt.b32 	%r15951, %r15950, %r15949, 0x3340U;
	cvt.u32.u16 	%r15952, %rs23517;
	cvt.u32.u16 	%r15953, %rs23516;
	prmt.b32 	%r15954, %r15953, %r15952, 0x3340U;
	prmt.b32 	%r15955, %r15954, %r15951, 0x5410U;
	cvt.u32.u16 	%r15956, %rs23515;
	cvt.u32.u16 	%r15957, %rs23514;
	prmt.b32 	%r15958, %r15957, %r15956, 0x3340U;
	cvt.u32.u16 	%r15959, %rs23513;
	cvt.u32.u16 	%r15960, %rs23512;
	prmt.b32 	%r15961, %r15960, %r15959, 0x3340U;
	prmt.b32 	%r15962, %r15961, %r15958, 0x5410U;
	st.local.v2.b32 	[%rd65+24], {%r15962, %r15955};
	cvt.u32.u16 	%r15963, %rs23527;
	cvt.u32.u16 	%r15964, %rs23526;
	prmt.b32 	%r15965, %r15964, %r15963, 0x3340U;
	cvt.u32.u16 	%r15966, %rs23525;
	cvt.u32.u16 	%r15967, %rs23524;
	prmt.b32 	%r15968, %r15967, %r15966, 0x3340U;
	prmt.b32 	%r15969, %r15968, %r15965, 0x5410U;
	cvt.u32.u16 	%r15970, %rs23523;
	cvt.u32.u16 	%r15971, %rs23522;
	prmt.b32 	%r15972, %r15971, %r15970, 0x3340U;
	cvt.u32.u16 	%r15973, %rs23521;
	cvt.u32.u16 	%r15974, %rs23520;
	prmt.b32 	%r15975, %r15974, %r15973, 0x3340U;
	prmt.b32 	%r15976, %r15975, %r15972, 0x5410U;
	st.local.v2.b32 	[%rd65+32], {%r15976, %r15969};
	cvt.u32.u16 	%r15977, %rs23535;
	cvt.u32.u16 	%r15978, %rs23534;
	prmt.b32 	%r15979, %r15978, %r15977, 0x3340U;
	cvt.u32.u16 	%r15980, %rs23533;
	cvt.u32.u16 	%r15981, %rs23532;
	prmt.b32 	%r15982, %r15981, %r15980, 0x3340U;
	prmt.b32 	%r15983, %r15982, %r15979, 0x5410U;
	cvt.u32.u16 	%r15984, %rs23531;
	cvt.u32.u16 	%r15985, %rs23530;
	prmt.b32 	%r15986, %r15985, %r15984, 0x3340U;
	cvt.u32.u16 	%r15987, %rs23529;
	cvt.u32.u16 	%r15988, %rs23528;
	prmt.b32 	%r15989, %r15988, %r15987, 0x3340U;
	prmt.b32 	%r15990, %r15989, %r15986, 0x5410U;
	st.local.v2.b32 	[%rd65+40], {%r15990, %r15983};
	cvt.u32.u16 	%r15991, %rs23543;
	cvt.u32.u16 	%r15992, %rs23542;
	prmt.b32 	%r15993, %r15992, %r15991, 0x3340U;
	cvt.u32.u16 	%r15994, %rs23541;
	cvt.u32.u16 	%r15995, %rs23540;
	prmt.b32 	%r15996, %r15995, %r15994, 0x3340U;
	prmt.b32 	%r15997, %r15996, %r15993, 0x5410U;
	cvt.u32.u16 	%r15998, %rs23539;
	cvt.u32.u16 	%r15999, %rs23538;
	prmt.b32 	%r16000, %r15999, %r15998, 0x3340U;
	cvt.u32.u16 	%r16001, %rs23537;
	cvt.u32.u16 	%r16002, %rs23536;
	prmt.b32 	%r16003, %r16002, %r16001, 0x3340U;
	prmt.b32 	%r16004, %r16003, %r16000, 0x5410U;
	st.local.v2.b32 	[%rd65+48], {%r16004, %r15997};
	st.local.v2.u8 	[%rd65+56], {%rs23544, %rs23545};
	st.local.u32 	[%rd65+60], %r33560;
	st.local.f64 	[%rd65+64], %fd489;
	mov.u32 	%r16005, %tid.x;
	shr.u32 	%r16006, %r16005, 5;
	setp.ne.s32 	%p361, %r16006, 5;
	@%p361 bra 	$L__BB1_839;
	mov.u32 	%r33534, %r1666;
	mov.u16 	%rs23240, %rs23495;
	mov.u16 	%rs23241, %rs23497;
	mov.u16 	%rs23242, %rs23498;
	mov.u16 	%rs23243, %rs23499;
	mov.u16 	%rs23244, %rs23500;
	mov.u16 	%rs23245, %rs23501;
	mov.u16 	%rs23246, %rs23502;
	mov.u16 	%rs23247, %rs23503;
	mov.u16 	%rs23248, %rs23504;
	mov.u16 	%rs23249, %rs23505;
	mov.u16 	%rs23250, %rs23506;
	mov.u16 	%rs23251, %rs23507;
	mov.u16 	%rs23252, %rs23508;
	mov.u16 	%rs23253, %rs23509;
	mov.u16 	%rs23254, %rs23510;
	mov.u16 	%rs23255, %rs23511;
	mov.u16 	%rs23256, %rs23512;
	mov.u16 	%rs23257, %rs23513;
	mov.u16 	%rs23258, %rs23514;
	mov.u16 	%rs23259, %rs23515;
	mov.u16 	%rs23260, %rs23516;
	mov.u16 	%rs23261, %rs23517;
	mov.u16 	%rs23262, %rs23518;
	mov.u16 	%rs23263, %rs23519;
	mov.u16 	%rs23264, %rs23520;
	mov.u16 	%rs23265, %rs23521;
	mov.u16 	%rs23266, %rs23522;
	mov.u16 	%rs23267, %rs23523;
	mov.u16 	%rs23268, %rs23524;
	mov.u16 	%rs23269, %rs23525;
	mov.u16 	%rs23270, %rs23526;
	mov.u16 	%rs23271, %rs23527;
	mov.u16 	%rs23272, %rs23528;
	mov.u16 	%rs23273, %rs23529;
	mov.u16 	%rs23274, %rs23530;
	mov.u16 	%rs23275, %rs23531;
	mov.u16 	%rs23276, %rs23532;
	mov.u16 	%rs23277, %rs23533;
	mov.u16 	%rs23278, %rs23534;
	mov.u16 	%rs23279, %rs23535;
	mov.u16 	%rs23280, %rs23536;
	mov.u16 	%rs23281, %rs23537;
	mov.u16 	%rs23282, %rs23538;
	mov.u16 	%rs23283, %rs23539;
	mov.u16 	%rs23284, %rs23540;
	mov.u16 	%rs23285, %rs23541;
	mov.u16 	%rs23286, %rs23542;
	mov.u16 	%rs23287, %rs23543;
	mov.u16 	%rs23288, %rs23544;
	mov.u16 	%rs23289, %rs23545;
	mov.u32 	%r33535, %r33560;
	mov.f64 	%fd484, %fd489;
$L__BB1_839:
	add.u64 	%rd1835, %SPL, 496;
	ld.shared.u32 	%r16007, [_ZN6thrust24THRUST_300001_SM_1000_NS8cuda_cub4core6detail5shmemE+360];
	ld.shared.v4.b32 	{%r16008, %r16009, %r16010, %r16011}, [_ZN6thrust24THRUST_300001_SM_1000_NS8cuda_cub4core6detail5shmemE+368];
	bfe.u32 	%r16012, %r16008, 0, 8;
	cvt.u16.u32 	%rs23597, %r16012;
	bfe.u32 	%r16013, %r16008, 8, 8;
	cvt.u16.u32 	%rs23599, %r16013;
	bfe.u32 	%r16014, %r16008, 16, 8;
	cvt.u16.u32 	%rs23600, %r16014;
	bfe.u32 	%r16015, %r16008, 24, 8;
	cvt.u16.u32 	%rs23601, %r16015;
	bfe.u32 	%r16016, %r16009, 0, 8;
	cvt.u16.u32 	%rs23602, %r16016;
	bfe.u32 	%r16017, %r16009, 8, 8;
	cvt.u16.u32 	%rs23603, %r16017;
	bfe.u32 	%r16018, %r16009, 16, 8;
	cvt.u16.u32 	%rs23604, %r16018;
	bfe.u32 	%r16019, %r16009, 24, 8;
	cvt.u16.u32 	%rs23605, %r16019;
	bfe.u32 	%r16020, %r16010, 0, 8;
	cvt.u16.u32 	%rs23606, %r16020;
	bfe.u32 	%r16021, %r16010, 8, 8;
	cvt.u16.u32 	%rs23607, %r16021;
	bfe.u32 	%r16022, %r16010, 16, 8;
	cvt.u16.u32 	%rs23608, %r16022;
	bfe.u32 	%r16023, %r16010, 24, 8;
	cvt.u16.u32 	%rs23609, %r16023;
	bfe.u32 	%r16024, %r16011, 0, 8;
	cvt.u16.u32 	%rs23610, %r16024;
	bfe.u32 	%r16025, %r16011, 8, 8;
	cvt.u16.u32 	%rs23611, %r16025;
	bfe.u32 	%r16026, %r16011, 16, 8;
	cvt.u16.u32 	%rs23612, %r16026;
	bfe.u32 	%r16027, %r16011, 24, 8;
	cvt.u16.u32 	%rs23613, %r16027;
	ld.shared.v4.b32 	{%r16028, %r16029, %r16030, %r16031}, [_ZN6thrust24THRUST_300001_SM_1000_NS8cuda_cub4core6detail5shmemE+384];
	bfe.u32 	%r16032, %r16028, 0, 8;
	cvt.u16.u32 	%rs23614, %r16032;
	bfe.u32 	%r16033, %r16028, 8, 8;
	cvt.u16.u32 	%rs23615, %r16033;
	bfe.u32 	%r16034, %r16028, 16, 8;
	cvt.u16.u32 	%rs23616, %r16034;
	bfe.u32 	%r16035, %r16028, 24, 8;
	cvt.u16.u32 	%rs23617, %r16035;
	bfe.u32 	%r16036, %r16029, 0, 8;
	cvt.u16.u32 	%rs23618, %r16036;
	bfe.u32 	%r16037, %r16029, 8, 8;
	cvt.u16.u32 	%rs23619, %r16037;
	bfe.u32 	%r16038, %r16029, 16, 8;
	cvt.u16.u32 	%rs23620, %r16038;
	bfe.u32 	%r16039, %r16029, 24, 8;
	cvt.u16.u32 	%rs23621, %r16039;
	bfe.u32 	%r16040, %r16030, 0, 8;
	cvt.u16.u32 	%rs23622, %r16040;
	bfe.u32 	%r16041, %r16030, 8, 8;
	cvt.u16.u32 	%rs23623, %r16041;
	bfe.u32 	%r16042, %r16030, 16, 8;
	cvt.u16.u32 	%rs23624, %r16042;
	bfe.u32 	%r16043, %r16030, 24, 8;
	cvt.u16.u32 	%rs23625, %r16043;
	bfe.u32 	%r16044, %r16031, 0, 8;
	cvt.u16.u32 	%rs23626, %r16044;
	bfe.u32 	%r16045, %r16031, 8, 8;
	cvt.u16.u32 	%rs23627, %r16045;
	bfe.u32 	%r16046, %r16031, 16, 8;
	cvt.u16.u32 	%rs23628, %r16046;
	bfe.u32 	%r16047, %r16031, 24, 8;
	cvt.u16.u32 	%rs23629, %r16047;
	ld.shared.v4.b32 	{%r16048, %r16049, %r16050, %r16051}, [_ZN6thrust24THRUST_300001_SM_1000_NS8cuda_cub4core6detail5shmemE+400];
	bfe.u32 	%r16052, %r16048, 0, 8;
	cvt.u16.u32 	%rs23630, %r16052;
	bfe.u32 	%r16053, %r16048, 8, 8;
	cvt.u16.u32 	%rs23631, %r16053;
	bfe.u32 	%r16054, %r16048, 16, 8;
	cvt.u16.u32 	%rs23632, %r16054;
	bfe.u32 	%r16055, %r16048, 24, 8;
	cvt.u16.u32 	%rs23633, %r16055;
	bfe.u32 	%r16056, %r16049, 0, 8;
	cvt.u16.u32 	%rs23634, %r16056;
	bfe.u32 	%r16057, %r16049, 8, 8;
	cvt.u16.u32 	%rs23635, %r16057;
	bfe.u32 	%r16058, %r16049, 16, 8;
	cvt.u16.u32 	%rs23636, %r16058;
	bfe.u32 	%r16059, %r16049, 24, 8;
	cvt.u16.u32 	%rs23637, %r16059;
	bfe.u32 	%r16060, %r16050, 0, 8;
	cvt.u16.u32 	%rs23638, %r16060;
	bfe.u32 	%r16061, %r16050, 8, 8;
	cvt.u16.u32 	%rs23639, %r16061;
	bfe.u32 	%r16062, %r16050, 16, 8;
	cvt.u16.u32 	%rs23640, %r16062;
	bfe.u32 	%r16063, %r16050, 24, 8;
	cvt.u16.u32 	%rs23641, %r16063;
	bfe.u32 	%r16064, %r16051, 0, 8;
	cvt.u16.u32 	%rs23642, %r16064;
	bfe.u32 	%r16065, %r16051, 8, 8;
	cvt.u16.u32 	%rs23643, %r16065;
	bfe.u32 	%r16066, %r16051, 16, 8;
	cvt.u16.u32 	%rs23644, %r16066;
	bfe.u32 	%r16067, %r16051, 24, 8;
	cvt.u16.u32 	%rs23645, %r16067;
	ld.shared.v2.u8 	{%rs23646, %rs23647}, [_ZN6thrust24THRUST_300001_SM_1000_NS8cuda_cub4core6detail5shmemE+416];
	ld.shared.u32 	%r33569, [_ZN6thrust24THRUST_300001_SM_1000_NS8cuda_cub4core6detail5shmemE+420];
	ld.shared.f64 	%fd491, [_ZN6thrust24THRUST_300001_SM_1000_NS8cuda_cub4core6detail5shmemE+424];
	st.local.u32 	[%rd1835], %r16007;
	add.s64 	%rd198, %rd1835, 8;
	st.local.v2.b32 	[%rd1835+8], {%r16008, %r16009};
	st.local.v2.b32 	[%rd1835+16], {%r16010, %r16011};
	st.local.v2.b32 	[%rd1835+24], {%r16028, %r16029};
	st.local.v2.b32 	[%rd1835+32], {%r16030, %r16031};
	st.local.v2.b32 	[%rd1835+40], {%r16048, %r16049};
	st.local.v2.b32 	[%rd1835+48], {%r16050, %r16051};
	st.local.v2.u8 	[%rd1835+56], {%rs23646, %rs23647};
	st.local.u32 	[%rd1835+60], %r33569;
	st.local.f64 	[%rd1835+64], %fd491;
	add.s32 	%r1684, %r16007, %r1666;
	setp.ne.s32 	%p362, %r16007, 0;
	@%p362 bra 	$L__BB1_851;
	mov.b16 	%rs17272, 0;
	st.local.u8 	[%rd53], %rs17272;
	add.s32 	%r16069, %r33569, %r33560;
	st.local.u32 	[%rd53+52], %r16069;
	add.f64 	%fd345, %fd489, %fd491;
	st.local.f64 	[%rd53+56], %fd345;
	mov.b32 	%r33563, 0;
$L__BB1_841:
	mov.u32 	%r1685, %r33563;
	cvt.u64.u32 	%rd1836, %r1685;
	add.s64 	%rd1837, %rd53, %rd1836;
	ld.local.u8 	%rs17273, [%rd1837];
	setp.ne.s16 	%p363, %rs17273, 0;
	add.s32 	%r33563, %r1685, 1;
	@%p363 bra 	$L__BB1_841;
	and.b16  	%rs17274, %rs23495, 255;
	setp.eq.s16 	%p364, %rs17274, 0;
	mov.u32 	%r33565, %r1685;
	@%p364 bra 	$L__BB1_845;
	mov.b32 	%r33564, 0;
$L__BB1_844:
	add.s32 	%r16071, %r33564, %r1685;
	cvt.u64.u32 	%rd1838, %r16071;
	add.s64 	%rd1839, %rd53, %rd1838;
	st.local.u8 	[%rd1839], %rs23495;
	add.s32 	%r1688, %r33564, 1;
	add.s32 	%r33565, %r1688, %r1685;
	cvt.u64.u32 	%rd1840, %r33564;
	add.s64 	%rd1841, %rd65, %rd1840;
	ld.local.u8 	%rs23495, [%rd1841+9];
	setp.ne.s16 	%p365, %rs23495, 0;
	mov.u32 	%r33564, %r1688;
	@%p365 bra 	$L__BB1_844;
$L__BB1_845:
	cvt.u64.u32 	%rd1842, %r33565;
	add.s64 	%rd1843, %rd53, %rd1842;
	mov.b16 	%rs17275, 0;
	st.local.u8 	[%rd1843], %rs17275;
	mov.b32 	%r33566, 0;
$L__BB1_846:
	mov.u32 	%r1691, %r33566;
	cvt.u64.u32 	%rd1844, %r1691;
	add.s64 	%rd1845, %rd53, %rd1844;
	ld.local.u8 	%rs17276, [%rd1845];
	setp.ne.s16 	%p366, %rs17276, 0;
	add.s32 	%r33566, %r1691, 1;
	@%p366 bra 	$L__BB1_846;
	and.b16  	%rs17277, %rs23597, 255;
	setp.eq.s16 	%p367, %rs17277, 0;
	mov.u32 	%r33568, %r1691;
	@%p367 bra 	$L__BB1_850;
	mov.b32 	%r33567, 0;
$L__BB1_849:
	add.s32 	%r16074, %r33567, %r1691;
	cvt.u64.u32 	%rd1846, %r16074;
	add.s64 	%rd1847, %rd53, %rd1846;
	st.local.u8 	[%rd1847], %rs23597;
	add.s32 	%r1694, %r33567, 1;
	add.s32 	%r33568, %r1694, %r1691;
	cvt.u64.u32 	%rd1848, %r33567;
	add.s64 	%rd1849, %rd198, %rd1848;
	ld.local.u8 	%rs23597, [%rd1849+1];
	setp.ne.s16 	%p368, %rs23597, 0;
	mov.u32 	%r33567, %r1694;
	@%p368 bra 	$L__BB1_849;
$L__BB1_850:
	cvt.u64.u32 	%rd1850, %r33568;
	add.s64 	%rd1851, %rd53, %rd1850;
	mov.b16 	%rs17278, 0;
	st.local.u8 	[%rd1851], %rs17278;
	ld.local.v2.b32 	{%r16075, %r16076}, [%rd53];
	bfe.u32 	%r16077, %r16075, 0, 8;
	cvt.u16.u32 	%rs23597, %r16077;
	bfe.u32 	%r16078, %r16075, 8, 8;
	cvt.u16.u32 	%rs23599, %r16078;
	bfe.u32 	%r16079, %r16075, 16, 8;
	cvt.u16.u32 	%rs23600, %r16079;
	bfe.u32 	%r16080, %r16075, 24, 8;
	cvt.u16.u32 	%rs23601, %r16080;
	bfe.u32 	%r16081, %r16076, 0, 8;
	cvt.u16.u32 	%rs23602, %r16081;
	bfe.u32 	%r16082, %r16076, 8, 8;
	cvt.u16.u32 	%rs23603, %r16082;
	bfe.u32 	%r16083, %r16076, 16, 8;
	cvt.u16.u32 	%rs23604, %r16083;
	bfe.u32 	%r16084, %r16076, 24, 8;
	cvt.u16.u32 	%rs23605, %r16084;
	ld.local.v2.b32 	{%r16085, %r16086}, [%rd53+8];
	bfe.u32 	%r16087, %r16085, 0, 8;
	cvt.u16.u32 	%rs23606, %r16087;
	bfe.u32 	%r16088, %r16085, 8, 8;
	cvt.u16.u32 	%rs23607, %r16088;
	bfe.u32 	%r16089, %r16085, 16, 8;
	cvt.u16.u32 	%rs23608, %r16089;
	bfe.u32 	%r16090, %r16085, 24, 8;
	cvt.u16.u32 	%rs23609, %r16090;
	bfe.u32 	%r16091, %r16086, 0, 8;
	cvt.u16.u32 	%rs23610, %r16091;
	bfe.u32 	%r16092, %r16086, 8, 8;
	cvt.u16.u32 	%rs23611, %r16092;
	bfe.u32 	%r16093, %r16086, 16, 8;
	cvt.u16.u32 	%rs23612, %r16093;
	bfe.u32 	%r16094, %r16086, 24, 8;
	cvt.u16.u32 	%rs23613, %r16094;
	ld.local.v2.b32 	{%r16095, %r16096}, [%rd53+16];
	bfe.u32 	%r16097, %r16095, 0, 8;
	cvt.u16.u32 	%rs23614, %r16097;
	bfe.u32 	%r16098, %r16095, 8, 8;
	cvt.u16.u32 	%rs23615, %r16098;
	bfe.u32 	%r16099, %r16095, 16, 8;
	cvt.u16.u32 	%rs23616, %r16099;
	bfe.u32 	%r16100, %r16095, 24, 8;
	cvt.u16.u32 	%rs23617, %r16100;
	bfe.u32 	%r16101, %r16096, 0, 8;
	cvt.u16.u32 	%rs23618, %r16101;
	bfe.u32 	%r16102, %r16096, 8, 8;
	cvt.u16.u32 	%rs23619, %r16102;
	bfe.u32 	%r16103, %r16096, 16, 8;
	cvt.u16.u32 	%rs23620, %r16103;
	bfe.u32 	%r16104, %r16096, 24, 8;
	cvt.u16.u32 	%rs23621, %r16104;
	ld.local.v2.b32 	{%r16105, %r16106}, [%rd53+24];
	bfe.u32 	%r16107, %r16105, 0, 8;
	cvt.u16.u32 	%rs23622, %r16107;
	bfe.u32 	%r16108, %r16105, 8, 8;
	cvt.u16.u32 	%rs23623, %r16108;
	bfe.u32 	%r16109, %r16105, 16, 8;
	cvt.u16.u32 	%rs23624, %r16109;
	bfe.u32 	%r16110, %r16105, 24, 8;
	cvt.u16.u32 	%rs23625, %r16110;
	bfe.u32 	%r16111, %r16106, 0, 8;
	cvt.u16.u32 	%rs23626, %r16111;
	bfe.u32 	%r16112, %r16106, 8, 8;
	cvt.u16.u32 	%rs23627, %r16112;
	bfe.u32 	%r16113, %r16106, 16, 8;
	cvt.u16.u32 	%rs23628, %r16113;
	bfe.u32 	%r16114, %r16106, 24, 8;
	cvt.u16.u32 	%rs23629, %r16114;
	ld.local.v2.b32 	{%r16115, %r16116}, [%rd53+32];
	bfe.u32 	%r16117, %r16115, 0, 8;
	cvt.u16.u32 	%rs23630, %r16117;
	bfe.u32 	%r16118, %r16115, 8, 8;
	cvt.u16.u32 	%rs23631, %r16118;
	bfe.u32 	%r16119, %r16115, 16, 8;
	cvt.u16.u32 	%rs23632, %r16119;
	bfe.u32 	%r16120, %r16115, 24, 8;
	cvt.u16.u32 	%rs23633, %r16120;
	bfe.u32 	%r16121, %r16116, 0, 8;
	cvt.u16.u32 	%rs23634, %r16121;
	bfe.u32 	%r16122, %r16116, 8, 8;
	cvt.u16.u32 	%rs23635, %r16122;
	bfe.u32 	%r16123, %r16116, 16, 8;
	cvt.u16.u32 	%rs23636, %r16123;
	bfe.u32 	%r16124, %r16116, 24, 8;
	cvt.u16.u32 	%rs23637, %r16124;
	ld.local.v2.b32 	{%r16125, %r16126}, [%rd53+40];
	bfe.u32 	%r16127, %r16125, 0, 8;
	cvt.u16.u32 	%rs23638, %r16127;
	bfe.u32 	%r16128, %r16125, 8, 8;
	cvt.u16.u32 	%rs23639, %r16128;
	bfe.u32 	%r16129, %r16125, 16, 8;
	cvt.u16.u32 	%rs23640, %r16129;
	bfe.u32 	%r16130, %r16125, 24, 8;
	cvt.u16.u32 	%rs23641, %r16130;
	bfe.u32 	%r16131, %r16126, 0, 8;
	cvt.u16.u32 	%rs23642, %r16131;
	bfe.u32 	%r16132, %r16126, 8, 8;
	cvt.u16.u32 	%rs23643, %r16132;
	bfe.u32 	%r16133, %r16126, 16, 8;
	cvt.u16.u32 	%rs23644, %r16133;
	bfe.u32 	%r16134, %r16126, 24, 8;
	cvt.u16.u32 	%rs23645, %r16134;
	ld.local.v2.u8 	{%rs23646, %rs23647}, [%rd53+48];
	ld.local.u32 	%r33569, [%rd53+52];
	ld.local.f64 	%fd491, [%rd53+56];
$L__BB1_851:
	st.local.u32 	[%rd65], %r1684;
	cvt.u32.u16 	%r16135, %rs23605;
	cvt.u32.u16 	%r16136, %rs23604;
	prmt.b32 	%r16137, %r16136, %r16135, 0x3340U;
	cvt.u32.u16 	%r16138, %rs23603;
	cvt.u32.u16 	%r16139, %rs23602;
	prmt.b32 	%r16140, %r16139, %r16138, 0x3340U;
	prmt.b32 	%r16141, %r16140, %r16137, 0x5410U;
	cvt.u32.u16 	%r16142, %rs23601;
	cvt.u32.u16 	%r16143, %rs23600;
	prmt.b32 	%r16144, %r16143, %r16142, 0x3340U;
	cvt.u32.u16 	%r16145, %rs23599;
	cvt.u32.u16 	%r16146, %rs23597;
	prmt.b32 	%r16147, %r16146, %r16145, 0x3340U;
	prmt.b32 	%r16148, %r16147, %r16144, 0x5410U;
	st.local.v2.b32 	[%rd65+8], {%r16148, %r16141};
	cvt.u32.u16 	%r16149, %rs23613;
	cvt.u32.u16 	%r16150, %rs23612;
	prmt.b32 	%r16151, %r16150, %r16149, 0x3340U;
	cvt.u32.u16 	%r16152, %rs23611;
	cvt.u32.u16 	%r16153, %rs23610;
	prmt.b32 	%r16154, %r16153, %r16152, 0x3340U;
	prmt.b32 	%r16155, %r16154, %r16151, 0x5410U;
	cvt.u32.u16 	%r16156, %rs23609;
	cvt.u32.u16 	%r16157, %rs23608;
	prmt.b32 	%r16158, %r16157, %r16156, 0x3340U;
	cvt.u32.u16 	%r16159, %rs23607;
	cvt.u32.u16 	%r16160, %rs23606;
	prmt.b32 	%r16161, %r16160, %r16159, 0x3340U;
	prmt.b32 	%r16162, %r16161, %r16158, 0x5410U;
	st.local.v2.b32 	[%rd65+16], {%r16162, %r16155};
	cvt.u32.u16 	%r16163, %rs23621;
	cvt.u32.u16 	%r16164, %rs23620;
	prmt.b32 	%r16165, %r16164, %r16163, 0x3340U;
	cvt.u32.u16 	%r16166, %rs23619;
	cvt.u32.u16 	%r16167, %rs23618;
	prmt.b32 	%r16168, %r16167, %r16166, 0x3340U;
	prmt.b32 	%r16169, %r16168, %r16165, 0x5410U;
	cvt.u32.u16 	%r16170, %rs23617;
	cvt.u32.u16 	%r16171, %rs23616;
	prmt.b32 	%r16172, %r16171, %r16170, 0x3340U;
	cvt.u32.u16 	%r16173, %rs23615;
	cvt.u32.u16 	%r16174, %rs23614;
	prmt.b32 	%r16175, %r16174, %r16173, 0x3340U;
	prmt.b32 	%r16176, %r16175, %r16172, 0x5410U;
	st.local.v2.b32 	[%rd65+24], {%r16176, %r16169};
	cvt.u32.u16 	%r16177, %rs23629;
	cvt.u32.u16 	%r16178, %rs23628;
	prmt.b32 	%r16179, %r16178, %r16177, 0x3340U;
	cvt.u32.u16 	%r16180, %rs23627;
	cvt.u32.u16 	%r16181, %rs23626;
	prmt.b32 	%r16182, %r16181, %r16180, 0x3340U;
	prmt.b32 	%r16183, %r16182, %r16179, 0x5410U;
	cvt.u32.u16 	%r16184, %rs23625;
	cvt.u32.u16 	%r16185, %rs23624;
	prmt.b32 	%r16186, %r16185, %r16184, 0x3340U;
	cvt.u32.u16 	%r16187, %rs23623;
	cvt.u32.u16 	%r16188, %rs23622;
	prmt.b32 	%r16189, %r16188, %r16187, 0x3340U;
	prmt.b32 	%r16190, %r16189, %r16186, 0x5410U;
	st.local.v2.b32 	[%rd65+32], {%r16190, %r16183};
	cvt.u32.u16 	%r16191, %rs23637;
	cvt.u32.u16 	%r16192, %rs23636;
	prmt.b32 	%r16193, %r16192, %r16191, 0x3340U;
	cvt.u32.u16 	%r16194, %rs23635;
	cvt.u32.u16 	%r16195, %rs23634;
	prmt.b32 	%r16196, %r16195, %r16194, 0x3340U;
	prmt.b32 	%r16197, %r16196, %r16193, 0x5410U;
	cvt.u32.u16 	%r16198, %rs23633;
	cvt.u32.u16 	%r16199, %rs23632;
	prmt.b32 	%r16200, %r16199, %r16198, 0x3340U;
	cvt.u32.u16 	%r16201, %rs23631;
	cvt.u32.u16 	%r16202, %rs23630;
	prmt.b32 	%r16203, %r16202, %r16201, 0x3340U;
	prmt.b32 	%r16204, %r16203, %r16200, 0x5410U;
	st.local.v2.b32 	[%rd65+40], {%r16204, %r16197};
	cvt.u32.u16 	%r16205, %rs23645;
	cvt.u32.u16 	%r16206, %rs23644;
	prmt.b32 	%r16207, %r16206, %r16205, 0x3340U;
	cvt.u32.u16 	%r16208, %rs23643;
	cvt.u32.u16 	%r16209, %rs23642;
	prmt.b32 	%r16210, %r16209, %r16208, 0x3340U;
	prmt.b32 	%r16211, %r16210, %r16207, 0x5410U;
	cvt.u32.u16 	%r16212, %rs23641;
	cvt.u32.u16 	%r16213, %rs23640;
	prmt.b32 	%r16214, %r16213, %r16212, 0x3340U;
	cvt.u32.u16 	%r16215, %rs23639;
	cvt.u32.u16 	%r16216, %rs23638;
	prmt.b32 	%r16217, %r16216, %r16215, 0x3340U;
	prmt.b32 	%r16218, %r16217, %r16214, 0x5410U;
	st.local.v2.b32 	[%rd65+48], {%r16218, %r16211};
	st.local.v2.u8 	[%rd65+56], {%rs23646, %rs23647};
	st.local.u32 	[%rd65+60], %r33569;
	st.local.f64 	[%rd65+64], %fd491;
	mov.u32 	%r16219, %tid.x;
	shr.u32 	%r16220, %r16219, 5;
	setp.ne.s32 	%p369, %r16220, 6;
	@%p369 bra 	$L__BB1_853;
	mov.u32 	%r33534, %r1684;
	mov.u16 	%rs23240, %rs23597;
	mov.u16 	%rs23241, %rs23599;
	mov.u16 	%rs23242, %rs23600;
	mov.u16 	%rs23243, %rs23601;
	mov.u16 	%rs23244, %rs23602;
	mov.u16 	%rs23245, %rs23603;
	mov.u16 	%rs23246, %rs23604;
	mov.u16 	%rs23247, %rs23605;
	mov.u16 	%rs23248, %rs23606;
	mov.u16 	%rs23249, %rs23607;
	mov.u16 	%rs23250, %rs23608;
	mov.u16 	%rs23251, %rs23609;
	mov.u16 	%rs23252, %rs23610;
	mov.u16 	%rs23253, %rs23611;
	mov.u16 	%rs23254, %rs23612;
	mov.u16 	%rs23255, %rs23613;
	mov.u16 	%rs23256, %rs23614;
	mov.u16 	%rs23257, %rs23615;
	mov.u16 	%rs23258, %rs23616;
	mov.u16 	%rs23259, %rs23617;
	mov.u16 	%rs23260, %rs23618;
	mov.u16 	%rs23261, %rs23619;
	mov.u16 	%rs23262, %rs23620;
	mov.u16 	%rs23263, %rs23621;
	mov.u16 	%rs23264, %rs23622;
	mov.u16 	%rs23265, %rs23623;
	mov.u16 	%rs23266, %rs23624;
	mov.u16 	%rs23267, %rs23625;
	mov.u16 	%rs23268, %rs23626;
	mov.u16 	%rs23269, %rs23627;
	mov.u16 	%rs23270, %rs23628;
	mov.u16 	%rs23271, %rs23629;
	mov.u16 	%rs23272, %rs23630;
	mov.u16 	%rs23273, %rs23631;
	mov.u16 	%rs23274, %rs23632;
	mov.u16 	%rs23275, %rs23633;
	mov.u16 	%rs23276, %rs23634;
	mov.u16 	%rs23277, %rs23635;
	mov.u16 	%rs23278, %rs23636;
	mov.u16 	%rs23279, %rs23637;
	mov.u16 	%rs23280, %rs23638;
	mov.u16 	%rs23281, %rs23639;
	mov.u16 	%rs23282, %rs23640;
	mov.u16 	%rs23283, %rs23641;
	mov.u16 	%rs23284, %rs23642;
	mov.u16 	%rs23285, %rs23643;
	mov.u16 	%rs23286, %rs23644;
	mov.u16 	%rs23287, %rs23645;
	mov.u16 	%rs23288, %rs23646;
	mov.u16 	%rs23289, %rs23647;
	mov.u32 	%r33535, %r33569;
	mov.f64 	%fd484, %fd491;
$L__BB1_853:
	add.u64 	%rd1853, %SPL, 424;
	ld.shared.u32 	%r16221, [_ZN6thrust24THRUST_300001_SM_1000_NS8cuda_cub4core6detail5shmemE+432];
	ld.shared.v2.b32 	{%r16222, %r16223}, [_ZN6thrust24THRUST_300001_SM_1000_NS8cuda_cub4core6detail5shmemE+440];
	bfe.u32 	%r16224, %r16222, 0, 8;
	cvt.u16.u32 	%rs23699, %r16224;
	bfe.u32 	%r16225, %r16222, 8, 8;
	cvt.u16.u32 	%rs23701, %r16225;
	bfe.u32 	%r16226, %r16222, 16, 8;
	cvt.u16.u32 	%rs23702, %r16226;
	bfe.u32 	%r16227, %r16222, 24, 8;
	cvt.u16.u32 	%rs23703, %r16227;
	bfe.u32 	%r16228, %r16223, 0, 8;
	cvt.u16.u32 	%rs23704, %r16228;
	bfe.u32 	%r16229, %r16223, 8, 8;
	cvt.u16.u32 	%rs23705, %r16229;
	bfe.u32 	%r16230, %r16223, 16, 8;
	cvt.u16.u32 	%rs23706, %r16230;
	bfe.u32 	%r16231, %r16223, 24, 8;
	cvt.u16.u32 	%rs23707, %r16231;
	ld.shared.v4.b32 	{%r16232, %r16233, %r16234, %r16235}, [_ZN6thrust24THRUST_300001_SM_1000_NS8cuda_cub4core6detail5shmemE+448];
	bfe.u32 	%r16236, %r16232, 0, 8;
	cvt.u16.u32 	%rs23708, %r16236;
	bfe.u32 	%r16237, %r16232, 8, 8;
	cvt.u16.u32 	%rs23709, %r16237;
	bfe.u32 	%r16238, %r16232, 16, 8;
	cvt.u16.u32 	%rs23710, %r16238;
	bfe.u32 	%r16239, %r16232, 24, 8;
	cvt.u16.u32 	%rs23711, %r16239;
	bfe.u32 	%r16240, %r16233, 0, 8;
	cvt.u16.u32 	%rs23712, %r16240;
	bfe.u32 	%r16241, %r16233, 8, 8;
	cvt.u16.u32 	%rs23713, %r16241;
	bfe.u32 	%r16242, %r16233, 16, 8;
	cvt.u16.u32 	%rs23714, %r16242;
	bfe.u32 	%r16243, %r16233, 24, 8;
	cvt.u16.u32 	%rs23715, %r16243;
	bfe.u32 	%r16244, %r16234, 0, 8;
	cvt.u16.u32 	%rs23716, %r16244;
	bfe.u32 	%r16245, %r16234, 8, 8;
	cvt.u16.u32 	%rs23717, %r16245;
	bfe.u32 	%r16246, %r16234, 16, 8;
	cvt.u16.u32 	%rs23718, %r16246;
	bfe.u32 	%r16247, %r16234, 24, 8;
	cvt.u16.u32 	%rs23719, %r16247;
	bfe.u32 	%r16248, %r16235, 0, 8;
	cvt.u16.u32 	%rs23720, %r16248;
	bfe.u32 	%r16249, %r16235, 8, 8;
	cvt.u16.u32 	%rs23721, %r16249;
	bfe.u32 	%r16250, %r16235, 16, 8;
	cvt.u16.u32 	%rs23722, %r16250;
	bfe.u32 	%r16251, %r16235, 24, 8;
	cvt.u16.u32 	%rs23723, %r16251;
	ld.shared.v4.b32 	{%r16252, %r16253, %r16254, %r16255}, [_ZN6thrust24THRUST_300001_SM_1000_NS8cuda_cub4core6detail5shmemE+464];
	bfe.u32 	%r16256, %r16252, 0, 8;
	cvt.u16.u32 	%rs23724, %r16256;
	bfe.u32 	%r16257, %r16252, 8, 8;
	cvt.u16.u32 	%rs23725, %r16257;
	bfe.u32 	%r16258, %r16252, 16, 8;
	cvt.u16.u32 	%rs23726, %r16258;
	bfe.u32 	%r16259, %r16252, 24, 8;
	cvt.u16.u32 	%rs23727, %r16259;
	bfe.u32 	%r16260, %r16253, 0, 8;
	cvt.u16.u32 	%rs23728, %r16260;
	bfe.u32 	%r16261, %r16253, 8, 8;
	cvt.u16.u32 	%rs23729, %r16261;
	bfe.u32 	%r16262, %r16253, 16, 8;
	cvt.u16.u32 	%rs23730, %r16262;
	bfe.u32 	%r16263, %r16253, 24, 8;
	cvt.u16.u32 	%rs23731, %r16263;
	bfe.u32 	%r16264, %r16254, 0, 8;
	cvt.u16.u32 	%rs23732, %r16264;
	bfe.u32 	%r16265, %r16254, 8, 8;
	cvt.u16.u32 	%rs23733, %r16265;
	bfe.u32 	%r16266, %r16254, 16, 8;
	cvt.u16.u32 	%rs23734, %r16266;
	bfe.u32 	%r16267, %r16254, 24, 8;
	cvt.u16.u32 	%rs23735, %r16267;
	bfe.u32 	%r16268, %r16255, 0, 8;
	cvt.u16.u32 	%rs23736, %r16268;
	bfe.u32 	%r16269, %r16255, 8, 8;
	cvt.u16.u32 	%rs23737, %r16269;
	bfe.u32 	%r16270, %r16255, 16, 8;
	cvt.u16.u32 	%rs23738, %r16270;
	bfe.u32 	%r16271, %r16255, 24, 8;
	cvt.u16.u32 	%rs23739, %r16271;
	ld.shared.v4.b32 	{%r16272, %r16273, %r16274, %r16275}, [_ZN6thrust24THRUST_300001_SM_1000_NS8cuda_cub4core6detail5shmemE+480];
	bfe.u32 	%r16276, %r16272, 0, 8;
	cvt.u16.u32 	%rs23740, %r16276;
	bfe.u32 	%r16277, %r16272, 8, 8;
	cvt.u16.u32 	%rs23741, %r16277;
	bfe.u32 	%r16278, %r16272, 16, 8;
	cvt.u16.u32 	%rs23742, %r16278;
	bfe.u32 	%r16279, %r16272, 24, 8;
	cvt.u16.u32 	%rs23743, %r16279;
	bfe.u32 	%r16280, %r16273, 0, 8;
	cvt.u16.u32 	%rs23744, %r16280;
	bfe.u32 	%r16281, %r16273, 8, 8;
	cvt.u16.u32 	%rs23745, %r16281;
	bfe.u32 	%r16282, %r16273, 16, 8;
	cvt.u16.u32 	%rs23746, %r16282;
	bfe.u32 	%r16283, %r16273, 24, 8;
	cvt.u16.u32 	%rs23747, %r16283;
	bfe.u32 	%r16284, %r16274, 0, 8;
	cvt.u16.u32 	%rs23748, %r16284;
	mov.b64 	%rd1854, {%r16274, %r16275};
	shr.u64 	%rd1855, %rd1854, 8;
	cvt.u16.u64 	%rs23749, %rd1855;
	{ .reg .b32 tmp; mov.b64 {tmp, %r33578}, %rd1854; }
	ld.shared.f64 	%fd493, [_ZN6thrust24THRUST_300001_SM_1000_NS8cuda_cub4core6detail5shmemE+496];
	st.local.u32 	[%rd1853], %r16221;
	add.s64 	%rd199, %rd1853, 8;
	st.local.v2.b32 	[%rd1853+8], {%r16222, %r16223};
	st.local.v2.b32 	[%rd1853+16], {%r16232, %r16233};
	st.local.v2.b32 	[%rd1853+24], {%r16234, %r16235};
	st.local.v2.b32 	[%rd1853+32], {%r16252, %r16253};
	st.local.v2.b32 	[%rd1853+40], {%r16254, %r16255};
	st.local.v2.b32 	[%rd1853+48], {%r16272, %r16273};
	st.local.v2.u8 	[%rd1853+56], {%rs23748, %rs23749};
	st.local.u32 	[%rd1853+60], %r33578;
	st.local.f64 	[%rd1853+64], %fd493;
	add.s32 	%r1702, %r16221, %r1684;
	setp.ne.s32 	%p370, %r16221, 0;
	@%p370 bra 	$L__BB1_865;
	mov.b16 	%rs17279, 0;
	st.local.u8 	[%rd52], %rs17279;
	add.s32 	%r16286, %r33578, %r33569;
	st.local.u32 	[%rd52+52], %r16286;
	add.f64 	%fd346, %fd491, %fd493;
	st.local.f64 	[%rd52+56], %fd346;
	mov.b32 	%r33572, 0;
$L__BB1_855:
	mov.u32 	%r1703, %r33572;
	cvt.u64.u32 	%rd1856, %r1703;
	add.s64 	%rd1857, %rd52, %rd1856;
	ld.local.u8 	%rs17280, [%rd1857];
	setp.ne.s16 	%p371, %rs17280, 0;
	add.s32 	%r33572, %r1703, 1;
	@%p371 bra 	$L__BB1_855;
	and.b16  	%rs17281, %rs23597, 255;
	setp.eq.s16 	%p372, %rs17281, 0;
	mov.u32 	%r33574, %r1703;
	@%p372 bra 	$L__BB1_859;
	mov.b32 	%r33573, 0;
$L__BB1_858:
	add.s32 	%r16288, %r33573, %r1703;
	cvt.u64.u32 	%rd1858, %r16288;
	add.s64 	%rd1859, %rd52, %rd1858;
	st.local.u8 	[%rd1859], %rs23597;
	add.s32 	%r1706, %r33573, 1;
	add.s32 	%r33574, %r1706, %r1703;
	cvt.u64.u32 	%rd1860, %r33573;
	add.s64 	%rd1861, %rd65, %rd1860;
	ld.local.u8 	%rs23597, [%rd1861+9];
	setp.ne.s16 	%p373, %rs23597, 0;
	mov.u32 	%r33573, %r1706;
	@%p373 bra 	$L__BB1_858;
$L__BB1_859:
	cvt.u64.u32 	%rd1862, %r33574;
	add.s64 	%rd1863, %rd52, %rd1862;
	mov.b16 	%rs17282, 0;
	st.local.u8 	[%rd1863], %rs17282;
	mov.b32 	%r33575, 0;
$L__BB1_860:
	mov.u32 	%r1709, %r33575;
	cvt.u64.u32 	%rd1864, %r1709;
	add.s64 	%rd1865, %rd52, %rd1864;
	ld.local.u8 	%rs17283, [%rd1865];
	setp.ne.s16 	%p374, %rs17283, 0;
	add.s32 	%r33575, %r1709, 1;
	@%p374 bra 	$L__BB1_860;
	and.b16  	%rs17284, %rs23699, 255;
	setp.eq.s16 	%p375, %rs17284, 0;
	mov.u32 	%r33577, %r1709;
	@%p375 bra 	$L__BB1_864;
	mov.b32 	%r33576, 0;
$L__BB1_863:
	add.s32 	%r16291, %r33576, %r1709;
	cvt.u64.u32 	%rd1866, %r16291;
	add.s64 	%rd1867, %rd52, %rd1866;
	st.local.u8 	[%rd1867], %rs23699;
	add.s32 	%r1712, %r33576, 1;
	add.s32 	%r33577, %r1712, %r1709;
	cvt.u64.u32 	%rd1868, %r33576;
	add.s64 	%rd1869, %rd199, %rd1868;
	ld.local.u8 	%rs23699, [%rd1869+1];
	setp.ne.s16 	%p376, %rs23699, 0;
	mov.u32 	%r33576, %r1712;
	@%p376 bra 	$L__BB1_863;
$L__BB1_864:
	cvt.u64.u32 	%rd1870, %r33577;
	add.s64 	%rd1871, %rd52, %rd1870;
	mov.b16 	%rs17285, 0;
	st.local.u8 	[%rd1871], %rs17285;
	ld.local.v2.b32 	{%r16292, %r16293}, [%rd52];
	bfe.u32 	%r16294, %r16292, 0, 8;
	cvt.u16.u32 	%rs23699, %r16294;
	bfe.u32 	%r16295, %r16292, 8, 8;
	cvt.u16.u32 	%rs23701, %r16295;
	bfe.u32 	%r16296, %r16292, 16, 8;
	cvt.u16.u32 	%rs23702, %r16296;
	bfe.u32 	%r16297, %r16292, 24, 8;
	cvt.u16.u32 	%rs23703, %r16297;
	bfe.u32 	%r16298, %r16293, 0, 8;
	cvt.u16.u32 	%rs23704, %r16298;
	bfe.u32 	%r16299, %r16293, 8, 8;
	cvt.u16.u32 	%rs23705, %r16299;
	bfe.u32 	%r16300, %r16293, 16, 8;
	cvt.u16.u32 	%rs23706, %r16300;
	bfe.u32 	%r16301, %r16293, 24, 8;
	cvt.u16.u32 	%rs23707, %r16301;
	ld.local.v2.b32 	{%r16302, %r16303}, [%rd52+8];
	bfe.u32 	%r16304, %r16302, 0, 8;
	cvt.u16.u32 	%rs23708, %r16304;
	bfe.u32 	%r16305, %r16302, 8, 8;
	cvt.u16.u32 	%rs23709, %r16305;
	bfe.u32 	%r16306, %r16302, 16, 8;
	cvt.u16.u32 	%rs23710, %r16306;
	bfe.u32 	%r16307, %r16302, 24, 8;
	cvt.u16.u32 	%rs23711, %r16307;
	bfe.u32 	%r16308, %r16303, 0, 8;
	cvt.u16.u32 	%rs23712, %r16308;
	bfe.u32 	%r16309, %r16303, 8, 8;
	cvt.u16.u32 	%rs23713, %r16309;
	bfe.u32 	%r16310, %r16303, 16, 8;
	cvt.u16.u32 	%rs23714, %r16310;
	bfe.u32 	%r16311, %r16303, 24, 8;
	cvt.u16.u32 	%rs23715, %r16311;
	ld.local.v2.b32 	{%r16312, %r16313}, [%rd52+16];
	bfe.u32 	%r16314, %r16312, 0, 8;
	cvt.u16.u32 	%rs23716, %r16314;
	bfe.u32 	%r16315, %r16312, 8, 8;
	cvt.u16.u32 	%rs23717, %r16315;
	bfe.u32 	%r16316, %r16312, 16, 8;
	cvt.u16.u32 	%rs23718, %r16316;
	bfe.u32 	%r16317, %r16312, 24, 8;
	cvt.u16.u32 	%rs23719, %r16317;
	bfe.u32 	%r16318, %r16313, 0, 8;
	cvt.u16.u32 	%rs23720, %r16318;
	bfe.u32 	%r16319, %r16313, 8, 8;
	cvt.u16.u32 	%rs23721, %r16319;
	bfe.u32 	%r16320, %r16313, 16, 8;
	cvt.u16.u32 	%rs23722, %r16320;
	bfe.u32 	%r16321, %r16313, 24, 8;
	cvt.u16.u32 	%rs23723, %r16321;
	ld.local.v2.b32 	{%r16322, %r16323}, [%rd52+24];
	bfe.u32 	%r16324, %r16322, 0, 8;
	cvt.u16.u32 	%rs23724, %r16324;
	bfe.u32 	%r16325, %r16322, 8, 8;
	cvt.u16.u32 	%rs23725, %r16325;
	bfe.u32 	%r16326, %r16322, 16, 8;
	cvt.u16.u32 	%rs23726, %r16326;
	bfe.u32 	%r16327, %r16322, 24, 8;
	cvt.u16.u32 	%rs23727, %r16327;
	bfe.u32 	%r16328, %r16323, 0, 8;
	cvt.u16.u32 	%rs23728, %r16328;
	bfe.u32 	%r16329, %r16323, 8, 8;
	cvt.u16.u32 	%rs23729, %r16329;
	bfe.u32 	%r16330, %r16323, 16, 8;
	cvt.u16.u32 	%rs23730, %r16330;
	bfe.u32 	%r16331, %r16323, 24, 8;
	cvt.u16.u32 	%rs23731, %r16331;
	ld.local.v2.b32 	{%r16332, %r16333}, [%rd52+32];
	bfe.u32 	%r16334, %r16332, 0, 8;
	cvt.u16.u32 	%rs23732, %r16334;
	bfe.u32 	%r16335, %r16332, 8, 8;
	cvt.u16.u32 	%rs23733, %r16335;
	bfe.u32 	%r16336, %r16332, 16, 8;
	cvt.u16.u32 	%rs23734, %r16336;
	bfe.u32 	%r16337, %r16332, 24, 8;
	cvt.u16.u32 	%rs23735, %r16337;
	bfe.u32 	%r16338, %r16333, 0, 8;
	cvt.u16.u32 	%rs23736, %r16338;
	bfe.u32 	%r16339, %r16333, 8, 8;
	cvt.u16.u32 	%rs23737, %r16339;
	bfe.u32 	%r16340, %r16333, 16, 8;
	cvt.u16.u32 	%rs23738, %r16340;
	bfe.u32 	%r16341, %r16333, 24, 8;
	cvt.u16.u32 	%rs23739, %r16341;
	ld.local.v2.b32 	{%r16342, %r16343}, [%rd52+40];
	bfe.u32 	%r16344, %r16342, 0, 8;
	cvt.u16.u32 	%rs23740, %r16344;
	bfe.u32 	%r16345, %r16342, 8, 8;
	cvt.u16.u32 	%rs23741, %r16345;
	bfe.u32 	%r16346, %r16342, 16, 8;
	cvt.u16.u32 	%rs23742, %r16346;
	bfe.u32 	%r16347, %r16342, 24, 8;
	cvt.u16.u32 	%rs23743, %r16347;
	bfe.u32 	%r16348, %r16343, 0, 8;
	cvt.u16.u32 	%rs23744, %r16348;
	bfe.u32 	%r16349, %r16343, 8, 8;
	cvt.u16.u32 	%rs23745, %r16349;
	bfe.u32 	%r16350, %r16343, 16, 8;
	cvt.u16.u32 	%rs23746, %r16350;
	bfe.u32 	%r16351, %r16343, 24, 8;
	cvt.u16.u32 	%rs23747, %r16351;
	ld.local.v2.u8 	{%rs23748, %rs23749}, [%rd52+48];
	ld.local.u32 	%r33578, [%rd52+52];
	ld.local.f64 	%fd493, [%rd52+56];
$L__BB1_865:
	st.local.u32 	[%rd65], %r1702;
	cvt.u32.u16 	%r16352, %rs23707;
	cvt.u32.u16 	%r16353, %rs23706;
	prmt.b32 	%r16354, %r16353, %r16352, 0x3340U;
	cvt.u32.u16 	%r16355, %rs23705;
	cvt.u32.u16 	%r16356, %rs23704;
	prmt.b32 	%r16357, %r16356, %r16355, 0x3340U;
	prmt.b32 	%r16358, %r16357, %r16354, 0x5410U;
	cvt.u32.u16 	%r16359, %rs23703;
	cvt.u32.u16 	%r16360, %rs23702;
	prmt.b32 	%r16361, %r16360, %r16359, 0x3340U;
	cvt.u32.u16 	%r16362, %rs23701;
	cvt.u32.u16 	%r16363, %rs23699;
	prmt.b32 	%r16364, %r16363, %r16362, 0x3340U;
	prmt.b32 	%r16365, %r16364, %r16361, 0x5410U;
	st.local.v2.b32 	[%rd65+8], {%r16365, %r16358};
	cvt.u32.u16 	%r16366, %rs23715;
	cvt.u32.u16 	%r16367, %rs23714;
	prmt.b32 	%r16368, %r16367, %r16366, 0x3340U;
	cvt.u32.u16 	%r16369, %rs23713;
	cvt.u32.u16 	%r16370, %rs23712;
	prmt.b32 	%r16371, %r16370, %r16369, 0x3340U;
	prmt.b32 	%r16372, %r16371, %r16368, 0x5410U;
	cvt.u32.u16 	%r16373, %rs23711;
	cvt.u32.u16 	%r16374, %rs23710;
	prmt.b32 	%r16375, %r16374, %r16373, 0x3340U;
	cvt.u32.u16 	%r16376, %rs23709;
	cvt.u32.u16 	%r16377, %rs23708;
	prmt.b32 	%r16378, %r16377, %r16376, 0x3340U;
	prmt.b32 	%r16379, %r16378, %r16375, 0x5410U;
	st.local.v2.b32 	[%rd65+16], {%r16379, %r16372};
	cvt.u32.u16 	%r16380, %rs23723;
	cvt.u32.u16 	%r16381, %rs23722;
	prmt.b32 	%r16382, %r16381, %r16380, 0x3340U;
	cvt.u32.u16 	%r16383, %rs23721;
	cvt.u32.u16 	%r16384, %rs23720;
	prmt.b32 	%r16385, %r16384, %r16383, 0x3340U;
	prmt.b32 	%r16386, %r16385, %r16382, 0x5410U;
	cvt.u32.u16 	%r16387, %rs23719;
	cvt.u32.u16 	%r16388, %rs23718;
	prmt.b32 	%r16389, %r16388, %r16387, 0x3340U;
	cvt.u32.u16 	%r16390, %rs23717;
	cvt.u32.u16 	%r16391, %rs23716;
	prmt.b32 	%r16392, %r16391, %r16390, 0x3340U;
	prmt.b32 	%r16393, %r16392, %r16389, 0x5410U;
	st.local.v2.b32 	[%rd65+24], {%r16393, %r16386};
	cvt.u32.u16 	%r16394, %rs23731;
	cvt.u32.u16 	%r16395, %rs23730;
	prmt.b32 	%r16396, %r16395, %r16394, 0x3340U;
	cvt.u32.u16 	%r16397, %rs23729;
	cvt.u32.u16 	%r16398, %rs23728;
	prmt.b32 	%r16399, %r16398, %r16397, 0x3340U;
	prmt.b32 	%r16400, %r16399, %r16396, 0x5410U;
	cvt.u32.u16 	%r16401, %rs23727;
	cvt.u32.u16 	%r16402, %rs23726;
	prmt.b32 	%r16403, %r16402, %r16401, 0x3340U;
	cvt.u32.u16 	%r16404, %rs23725;
	cvt.u32.u16 	%r16405, %rs23724;
	prmt.b32 	%r16406, %r16405, %r16404, 0x3340U;
	prmt.b32 	%r16407, %r16406, %r16403, 0x5410U;
	st.local.v2.b32 	[%rd65+32], {%r16407, %r16400};
	cvt.u32.u16 	%r16408, %rs23739;
	cvt.u32.u16 	%r16409, %rs23738;
	prmt.b32 	%r16410, %r16409, %r16408, 0x3340U;
	cvt.u32.u16 	%r16411, %rs23737;
	cvt.u32.u16 	%r16412, %rs23736;
	prmt.b32 	%r16413, %r16412, %r16411, 0x3340U;
	prmt.b32 	%r16414, %r16413, %r16410, 0x5410U;
	cvt.u32.u16 	%r16415, %rs23735;
	cvt.u32.u16 	%r16416, %rs23734;
	prmt.b32 	%r16417, %r16416, %r16415, 0x3340U;
	cvt.u32.u16 	%r16418, %rs23733;
	cvt.u32.u16 	%r16419, %rs23732;
	prmt.b32 	%r16420, %r16419, %r16418, 0x3340U;
	prmt.b32 	%r16421, %r16420, %r16417, 0x5410U;
	st.local.v2.b32 	[%rd65+40], {%r16421, %r16414};
	cvt.u32.u16 	%r16422, %rs23747;
	cvt.u32.u16 	%r16423, %rs23746;
	prmt.b32 	%r16424, %r16423, %r16422, 0x3340U;
	cvt.u32.u16 	%r16425, %rs23745;
	cvt.u32.u16 	%r16426, %rs23744;
	prmt.b32 	%r16427, %r16426, %r16425, 0x3340U;
	prmt.b32 	%r16428, %r16427, %r16424, 0x5410U;
	cvt.u32.u16 	%r16429, %rs23743;
	cvt.u32.u16 	%r16430, %rs23742;
	prmt.b32 	%r16431, %r16430, %r16429, 0x3340U;
	cvt.u32.u16 	%r16432, %rs23741;
	cvt.u32.u16 	%r16433, %rs23740;
	prmt.b32 	%r16434, %r16433, %r16432, 0x3340U;
	prmt.b32 	%r16435, %r16434, %r16431, 0x5410U;
	st.local.v2.b32 	[%rd65+48], {%r16435, %r16428};
	st.local.v2.u8 	[%rd65+56], {%rs23748, %rs23749};
	st.local.u32 	[%rd65+60], %r33578;
	st.local.f64 	[%rd65+64], %fd493;
	mov.u32 	%r16436, %tid.x;
	shr.u32 	%r16437, %r16436, 5;
	setp.ne.s32 	%p377, %r16437, 7;
	@%p377 bra 	$L__BB1_867;
	mov.u32 	%r33534, %r1702;
	mov.u16 	%rs23240, %rs23699;
	mov.u16 	%rs23241, %rs23701;
	mov.u16 	%rs23242, %rs23702;
	mov.u16 	%rs23243, %rs23703;
	mov.u16 	%rs23244, %rs23704;
	mov.u16 	%rs23245, %rs23705;
	mov.u16 	%rs23246, %rs23706;
	mov.u16 	%rs23247, %rs23707;
	mov.u16 	%rs23248, %rs23708;
	mov.u16 	%rs23249, %rs23709;
	mov.u16 	%rs23250, %rs23710;
	mov.u16 	%rs23251, %rs23711;
	mov.u16 	%rs23252, %rs23712;
	mov.u16 	%rs23253, %rs23713;
	mov.u16 	%rs23254, %rs23714;
	mov.u16 	%rs23255, %rs23715;
	mov.u16 	%rs23256, %rs23716;
	mov.u16 	%rs23257, %rs23717;
	mov.u16 	%rs23258, %rs23718;
	mov.u16 	%rs23259, %rs23719;
	mov.u16 	%rs23260, %rs23720;
	mov.u16 	%rs23261, %rs23721;
	mov.u16 	%rs23262, %rs23722;
	mov.u16 	%rs23263, %rs23723;
	mov.u16 	%rs23264, %rs23724;
	mov.u16 	%rs23265, %rs23725;
	mov.u16 	%rs23266, %rs23726;
	mov.u16 	%rs23267, %rs23727;
	mov.u16 	%rs23268, %rs23728;
	mov.u16 	%rs23269, %rs23729;
	mov.u16 	%rs23270, %rs23730;
	mov.u16 	%rs23271, %rs23731;
	mov.u16 	%rs23272, %rs23732;
	mov.u16 	%rs23273, %rs23733;
	mov.u16 	%rs23274, %rs23734;
	mov.u16 	%rs23275, %rs23735;
	mov.u16 	%rs23276, %rs23736;
	mov.u16 	%rs23277, %rs23737;
	mov.u16 	%rs23278, %rs23738;
	mov.u16 	%rs23279, %rs23739;
	mov.u16 	%rs23280, %rs23740;
	mov.u16 	%rs23281, %rs23741;
	mov.u16 	%rs23282, %rs23742;
	mov.u16 	%rs23283, %rs23743;
	mov.u16 	%rs23284, %rs23744;
	mov.u16 	%rs23285, %rs23745;
	mov.u16 	%rs23286, %rs23746;
	mov.u16 	%rs23287, %rs23747;
	mov.u16 	%rs23288, %rs23748;
	mov.u16 	%rs23289, %rs23749;
	mov.u32 	%r33535, %r33578;
	mov.f64 	%fd484, %fd493;
$L__BB1_867:
	add.u64 	%rd1873, %SPL, 352;
	ld.shared.u32 	%r16438, [_ZN6thrust24THRUST_300001_SM_1000_NS8cuda_cub4core6detail5shmemE+504];
	ld.shared.v4.b32 	{%r16439, %r16440, %r16441, %r16442}, [_ZN6thrust24THRUST_300001_SM_1000_NS8cuda_cub4core6detail5shmemE+512];
	bfe.u32 	%r16443, %r16439, 0, 8;
	cvt.u16.u32 	%rs23801, %r16443;
	bfe.u32 	%r16444, %r16439, 8, 8;
	cvt.u16.u32 	%rs23803, %r16444;
	bfe.u32 	%r16445, %r16439, 16, 8;
	cvt.u16.u32 	%rs23804, %r16445;
	bfe.u32 	%r16446, %r16439, 24, 8;
	cvt.u16.u32 	%rs23805, %r16446;
	bfe.u32 	%r16447, %r16440, 0, 8;
	cvt.u16.u32 	%rs23806, %r16447;
	bfe.u32 	%r16448, %r16440, 8, 8;
	cvt.u16.u32 	%rs23807, %r16448;
	bfe.u32 	%r16449, %r16440, 16, 8;
	cvt.u16.u32 	%rs23808, %r16449;
	bfe.u32 	%r16450, %r16440, 24, 8;
	cvt.u16.u32 	%rs23809, %r16450;
	bfe.u32 	%r16451, %r16441, 0, 8;
	cvt.u16.u32 	%rs23810, %r16451;
	bfe.u32 	%r16452, %r16441, 8, 8;
	cvt.u16.u32 	%rs23811, %r16452;
	bfe.u32 	%r16453, %r16441, 16, 8;
	cvt.u16.u32 	%rs23812, %r16453;
	bfe.u32 	%r16454, %r16441, 24, 8;
	cvt.u16.u32 	%rs23813, %r16454;
	bfe.u32 	%r16455, %r16442, 0, 8;
	cvt.u16.u32 	%rs23814, %r16455;
	bfe.u32 	%r16456, %r16442, 8, 8;
	cvt.u16.u32 	%rs23815, %r16456;
	bfe.u32 	%r16457, %r16442, 16, 8;
	cvt.u16.u32 	%rs23816, %r16457;
	bfe.u32 	%r16458, %r16442, 24, 8;
	cvt.u16.u32 	%rs23817, %r16458;
	ld.shared.v4.b32 	{%r16459, %r16460, %r16461, %r16462}, [_ZN6thrust24THRUST_300001_SM_1000_NS8cuda_cub4core6detail5shmemE+528];
	bfe.u32 	%r16463, %r16459, 0, 8;
	cvt.u16.u32 	%rs23818, %r16463;
	bfe.u32 	%r16464, %r16459, 8, 8;
	cvt.u16.u32 	%rs23819, %r16464;
	bfe.u32 	%r16465, %r16459, 16, 8;
	cvt.u16.u32 	%rs23820, %r16465;
	bfe.u32 	%r16466, %r16459, 24, 8;
	cvt.u16.u32 	%rs23821, %r16466;
	bfe.u32 	%r16467, %r16460, 0, 8;
	cvt.u16.u32 	%rs23822, %r16467;
	bfe.u32 	%r16468, %r16460, 8, 8;
	cvt.u16.u32 	%rs23823, %r16468;
	bfe.u32 	%r16469, %r16460, 16, 8;
	cvt.u16.u32 	%rs23824, %r16469;
	bfe.u32 	%r16470, %r16460, 24, 8;
	cvt.u16.u32 	%rs23825, %r16470;
	bfe.u32 	%r16471, %r16461, 0, 8;
	cvt.u16.u32 	%rs23826, %r16471;
	bfe.u32 	%r16472, %r16461, 8, 8;
	cvt.u16.u32 	%rs23827, %r16472;
	bfe.u32 	%r16473, %r16461, 16, 8;
	cvt.u16.u32 	%rs23828, %r16473;
	bfe.u32 	%r16474, %r16461, 24, 8;
	cvt.u16.u32 	%rs23829, %r16474;
	bfe.u32 	%r16475, %r16462, 0, 8;
	cvt.u16.u32 	%rs23830, %r16475;
	bfe.u32 	%r16476, %r16462, 8, 8;
	cvt.u16.u32 	%rs23831, %r16476;
	bfe.u32 	%r16477, %r16462, 16, 8;
	cvt.u16.u32 	%rs23832, %r16477;
	bfe.u32 	%r16478, %r16462, 24, 8;
	cvt.u16.u32 	%rs23833, %r16478;
	ld.shared.v4.b32 	{%r16479, %r16480, %r16481, %r16482}, [_ZN6thrust24THRUST_300001_SM_1000_NS8cuda_cub4core6detail5shmemE+544];
	bfe.u32 	%r16483, %r16479, 0, 8;
	cvt.u16.u32 	%rs23834, %r16483;
	bfe.u32 	%r16484, %r16479, 8, 8;
	cvt.u16.u32 	%rs23835, %r16484;
	bfe.u32 	%r16485, %r16479, 16, 8;
	cvt.u16.u32 	%rs23836, %r16485;
	bfe.u32 	%r16486, %r16479, 24, 8;
	cvt.u16.u32 	%rs23837, %r16486;
	bfe.u32 	%r16487, %r16480, 0, 8;
	cvt.u16.u32 	%rs23838, %r16487;
	bfe.u32 	%r16488, %r16480, 8, 8;
	cvt.u16.u32 	%rs23839, %r16488;
	bfe.u32 	%r16489, %r16480, 16, 8;
	cvt.u16.u32 	%rs23840, %r16489;
	bfe.u32 	%r16490, %r16480, 24, 8;
	cvt.u16.u32 	%rs23841, %r16490;
	bfe.u32 	%r16491, %r16481, 0, 8;
	cvt.u16.u32 	%rs23842, %r16491;
	bfe.u32 	%r16492, %r16481, 8, 8;
	cvt.u16.u32 	%rs23843, %r16492;
	bfe.u32 	%r16493, %r16481, 16, 8;
	cvt.u16.u32 	%rs23844, %r16493;
	bfe.u32 	%r16494, %r16481, 24, 8;
	cvt.u16.u32 	%rs23845, %r16494;
	bfe.u32 	%r16495, %r16482, 0, 8;
	cvt.u16.u32 	%rs23846, %r16495;
	bfe.u32 	%r16496, %r16482, 8, 8;
	cvt.u16.u32 	%rs23847, %r16496;
	bfe.u32 	%r16497, %r16482, 16, 8;
	cvt.u16.u32 	%rs23848, %r16497;
	bfe.u32 	%r16498, %r16482, 24, 8;
	cvt.u16.u32 	%rs23849, %r16498;
	ld.shared.v2.u8 	{%rs23850, %rs23851}, [_ZN6thrust24THRUST_300001_SM_1000_NS8cuda_cub4core6detail5shmemE+560];
	ld.shared.u32 	%r33587, [_ZN6thrust24THRUST_300001_SM_1000_NS8cuda_cub4core6detail5shmemE+564];
	ld.shared.f64 	%fd495, [_ZN6thrust24THRUST_300001_SM_1000_NS8cuda_cub4core6detail5shmemE+568];
	st.local.u32 	[%rd1873], %r16438;
	add.s64 	%rd200, %rd1873, 8;
	st.local.v2.b32 	[%rd1873+8], {%r16439, %r16440};
	st.local.v2.b32 	[%rd1873+16], {%r16441, %r16442};
	st.local.v2.b32 	[%rd1873+24], {%r16459, %r16460};
	st.local.v2.b32 	[%rd1873+32], {%r16461, %r16462};
	st.local.v2.b32 	[%rd1873+40], {%r16479, %r16480};
	st.local.v2.b32 	[%rd1873+48], {%r16481, %r16482};
	st.local.v2.u8 	[%rd1873+56], {%rs23850, %rs23851};
	st.local.u32 	[%rd1873+60], %r33587;
	st.local.f64 	[%rd1873+64], %fd495;
	add.s32 	%r33617, %r16438, %r1702;
	setp.ne.s32 	%p378, %r16438, 0;
	@%p378 bra 	$L__BB1_879;
	mov.b16 	%rs17286, 0;
	st.local.u8 	[%rd51], %rs17286;
	add.s32 	%r16500, %r33587, %r33578;
	st.local.u32 	[%rd51+52], %r16500;
	add.f64 	%fd347, %fd493, %fd495;
	st.local.f64 	[%rd51+56], %fd347;
	mov.b32 	%r33581, 0;
$L__BB1_869:
	mov.u32 	%r1721, %r33581;
	cvt.u64.u32 	%rd1874, %r1721;
	add.s64 	%rd1875, %rd51, %rd1874;
	ld.local.u8 	%rs17287, [%rd1875];
	setp.ne.s16 	%p379, %rs17287, 0;
	add.s32 	%r33581, %r1721, 1;
	@%p379 bra 	$L__BB1_869;
	and.b16  	%rs17288, %rs23699, 255;
	setp.eq.s16 	%p380, %rs17288, 0;
	mov.u32 	%r33583, %r1721;
	@%p380 bra 	$L__BB1_873;
	mov.b32 	%r33582, 0;
$L__BB1_872:
	add.s32 	%r16502, %r33582, %r1721;
	cvt.u64.u32 	%rd1876, %r16502;
	add.s64 	%rd1877, %rd51, %rd1876;
	st.local.u8 	[%rd1877], %rs23699;
	add.s32 	%r1724, %r33582, 1;
	add.s32 	%r33583, %r1724, %r1721;
	cvt.u64.u32 	%rd1878, %r33582;
	add.s64 	%rd1879, %rd65, %rd1878;
	ld.local.u8 	%rs23699, [%rd1879+9];
	setp.ne.s16 	%p381, %rs23699, 0;
	mov.u32 	%r33582, %r1724;
	@%p381 bra 	$L__BB1_872;
$L__BB1_873:
	cvt.u64.u32 	%rd1880, %r33583;
	add.s64 	%rd1881, %rd51, %rd1880;
	mov.b16 	%rs17289, 0;
	st.local.u8 	[%rd1881], %rs17289;
	mov.b32 	%r33584, 0;
$L__BB1_874:
	mov.u32 	%r1727, %r33584;
	cvt.u64.u32 	%rd1882, %r1727;
	add.s64 	%rd1883, %rd51, %rd1882;
	ld.local.u8 	%rs17290, [%rd1883];
	setp.ne.s16 	%p382, %rs17290, 0;
	add.s32 	%r33584, %r1727, 1;
	@%p382 bra 	$L__BB1_874;
	and.b16  	%rs17291, %rs23801, 255;
	setp.eq.s16 	%p383, %rs17291, 0;
	mov.u32 	%r33586, %r1727;
	@%p383 bra 	$L__BB1_878;
	mov.b32 	%r33585, 0;
$L__BB1_877:
	add.s32 	%r16505, %r33585, %r1727;
	cvt.u64.u32 	%rd1884, %r16505;
	add.s64 	%rd1885, %rd51, %rd1884;
	st.local.u8 	[%rd1885], %rs23801;
	add.s32 	%r1730, %r33585, 1;
	add.s32 	%r33586, %r1730, %r1727;
	cvt.u64.u32 	%rd1886, %r33585;
	add.s64 	%rd1887, %rd200, %rd1886;
	ld.local.u8 	%rs23801, [%rd1887+1];
	setp.ne.s16 	%p384, %rs23801, 0;
	mov.u32 	%r33585, %r1730;
	@%p384 bra 	$L__BB1_877;
$L__BB1_878:
	cvt.u64.u32 	%rd1888, %r33586;
	add.s64 	%rd1889, %rd51, %rd1888;
	mov.b16 	%rs17292, 0;
	st.local.u8 	[%rd1889], %rs17292;
	ld.local.v2.b32 	{%r16506, %r16507}, [%rd51];
	bfe.u32 	%r16508, %r16506, 0, 8;
	cvt.u16.u32 	%rs23801, %r16508;
	bfe.u32 	%r16509, %r16506, 8, 8;
	cvt.u16.u32 	%rs23803, %r16509;
	bfe.u32 	%r16510, %r16506, 16, 8;
	cvt.u16.u32 	%rs23804, %r16510;
	bfe.u32 	%r16511, %r16506, 24, 8;
	cvt.u16.u32 	%rs23805, %r16511;
	bfe.u32 	%r16512, %r16507, 0, 8;
	cvt.u16.u32 	%rs23806, %r16512;
	bfe.u32 	%r16513, %r16507, 8, 8;
	cvt.u16.u32 	%rs23807, %r16513;
	bfe.u32 	%r16514, %r16507, 16, 8;
	cvt.u16.u32 	%rs23808, %r16514;
	bfe.u32 	%r16515, %r16507, 24, 8;
	cvt.u16.u32 	%rs23809, %r16515;
	ld.local.v2.b32 	{%r16516, %r16517}, [%rd51+8];
	bfe.u32 	%r16518, %r16516, 0, 8;
	cvt.u16.u32 	%rs23810, %r16518;
	bfe.u32 	%r16519, %r16516, 8, 8;
	cvt.u16.u32 	%rs23811, %r16519;
	bfe.u32 	%r16520, %r16516, 16, 8;
	cvt.u16.u32 	%rs23812, %r16520;
	bfe.u32 	%r16521, %r16516, 24, 8;
	cvt.u16.u32 	%rs23813, %r16521;
	bfe.u32 	%r16522, %r16517, 0, 8;
	cvt.u16.u32 	%rs23814, %r16522;
	bfe.u32 	%r16523, %r16517, 8, 8;
	cvt.u16.u32 	%rs23815, %r16523;
	bfe.u32 	%r16524, %r16517, 16, 8;
	cvt.u16.u32 	%rs23816, %r16524;
	bfe.u32 	%r16525, %r16517, 24, 8;
	cvt.u16.u32 	%rs23817, %r16525;
	ld.local.v2.b32 	{%r16526, %r16527}, [%rd51+16];
	bfe.u32 	%r16528, %r16526, 0, 8;
	cvt.u16.u32 	%rs23818, %r16528;
	bfe.u32 	%r16529, %r16526, 8, 8;
	cvt.u16.u32 	%rs23819, %r16529;
	bfe.u32 	%r16530, %r16526, 16, 8;
	cvt.u16.u32 	%rs23820, %r16530;
	bfe.u32 	%r16531, %r16526, 24, 8;
	cvt.u16.u32 	%rs23821, %r16531;
	bfe.u32 	%r16532, %r16527, 0, 8;
	cvt.u16.u32 	%rs23822, %r16532;
	bfe.u32 	%r16533, %r16527, 8, 8;
	cvt.u16.u32 	%rs23823, %r16533;
	bfe.u32 	%r16534, %r16527, 16, 8;
	cvt.u16.u32 	%rs23824, %r16534;
	bfe.u32 	%r16535, %r16527, 24, 8;
	cvt.u16.u32 	%rs23825, %r16535;
	ld.local.v2.b32 	{%r16536, %r16537}, [%rd51+24];
	bfe.u32 	%r16538, %r16536, 0, 8;
	cvt.u16.u32 	%rs23826, %r16538;
	bfe.u32 	%r16539, %r16536, 8, 8;
	cvt.u16.u32 	%rs23827, %r16539;
	bfe.u32 	%r16540, %r16536, 16, 8;
	cvt.u16.u32 	%rs23828, %r16540;
	bfe.u32 	%r16541, %r16536, 24, 8;
	cvt.u16.u32 	%rs23829, %r16541;
	bfe.u32 	%r16542, %r16537, 0, 8;
	cvt.u16.u32 	%rs23830, %r16542;
	bfe.u32 	%r16543, %r16537, 8, 8;
	cvt.u16.u32 	%rs23831, %r16543;
	bfe.u32 	%r16544, %r16537, 16, 8;
	cvt.u16.u32 	%rs23832, %r16544;
	bfe.u32 	%r16545, %r16537, 24, 8;
	cvt.u16.u32 	%rs23833, %r16545;
	ld.local.v2.b32 	{%r16546, %r16547}, [%rd51+32];
	bfe.u32 	%r16548, %r16546, 0, 8;
	cvt.u16.u32 	%rs23834, %r16548;
	bfe.u32 	%r16549, %r16546, 8, 8;
	cvt.u16.u32 	%rs23835, %r16549;
	bfe.u32 	%r16550, %r16546, 16, 8;
	cvt.u16.u32 	%rs23836, %r16550;
	bfe.u32 	%r16551, %r16546, 24, 8;
	cvt.u16.u32 	%rs23837, %r16551;
	bfe.u32 	%r16552, %r16547, 0, 8;
	cvt.u16.u32 	%rs23838, %r16552;
	bfe.u32 	%r16553, %r16547, 8, 8;
	cvt.u16.u32 	%rs23839, %r16553;
	bfe.u32 	%r16554, %r16547, 16, 8;
	cvt.u16.u32 	%rs23840, %r16554;
	bfe.u32 	%r16555, %r16547, 24, 8;
	cvt.u16.u32 	%rs23841, %r16555;
	ld.local.v2.b32 	{%r16556, %r16557}, [%rd51+40];
	bfe.u32 	%r16558, %r16556, 0, 8;
	cvt.u16.u32 	%rs23842, %r16558;
	bfe.u32 	%r16559, %r16556, 8, 8;
	cvt.u16.u32 	%rs23843, %r16559;
	bfe.u32 	%r16560, %r16556, 16, 8;
	cvt.u16.u32 	%rs23844, %r16560;
	bfe.u32 	%r16561, %r16556, 24, 8;
	cvt.u16.u32 	%rs23845, %r16561;
	bfe.u32 	%r16562, %r16557, 0, 8;
	cvt.u16.u32 	%rs23846, %r16562;
	bfe.u32 	%r16563, %r16557, 8, 8;
	cvt.u16.u32 	%rs23847, %r16563;
	bfe.u32 	%r16564, %r16557, 16, 8;
	cvt.u16.u32 	%rs23848, %r16564;
	bfe.u32 	%r16565, %r16557, 24, 8;
	cvt.u16.u32 	%rs23849, %r16565;
	ld.local.v2.u8 	{%rs23850, %rs23851}, [%rd51+48];
	ld.local.u32 	%r33587, [%rd51+52];
	ld.local.f64 	%fd495, [%rd51+56];
$L__BB1_879:
	add.u64 	%rd1891, %SPL, 1320;
	st.local.u32 	[%rd65], %r33617;
	cvt.u32.u16 	%r16566, %rs23809;
	cvt.u32.u16 	%r16567, %rs23808;
	prmt.b32 	%r16568, %r16567, %r16566, 0x3340U;
	cvt.u32.u16 	%r16569, %rs23807;
	cvt.u32.u16 	%r16570, %rs23806;
	prmt.b32 	%r16571, %r16570, %r16569, 0x3340U;
	prmt.b32 	%r16572, %r16571, %r16568, 0x5410U;
	cvt.u32.u16 	%r16573, %rs23805;
	cvt.u32.u16 	%r16574, %rs23804;
	prmt.b32 	%r16575, %r16574, %r16573, 0x3340U;
	cvt.u32.u16 	%r16576, %rs23803;
	cvt.u32.u16 	%r16577, %rs23801;
	prmt.b32 	%r16578, %r16577, %r16576, 0x3340U;
	prmt.b32 	%r16579, %r16578, %r16575, 0x5410U;
	st.local.v2.b32 	[%rd65+8], {%r16579, %r16572};
	cvt.u32.u16 	%r16580, %rs23817;
	cvt.u32.u16 	%r16581, %rs23816;
	prmt.b32 	%r16582, %r16581, %r16580, 0x3340U;
	cvt.u32.u16 	%r16583, %rs23815;
	cvt.u32.u16 	%r16584, %rs23814;
	prmt.b32 	%r16585, %r16584, %r16583, 0x3340U;
	prmt.b32 	%r16586, %r16585, %r16582, 0x5410U;
	cvt.u32.u16 	%r16587, %rs23813;
	cvt.u32.u16 	%r16588, %rs23812;
	prmt.b32 	%r16589, %r16588, %r16587, 0x3340U;
	cvt.u32.u16 	%r16590, %rs23811;
	cvt.u32.u16 	%r16591, %rs23810;
	prmt.b32 	%r16592, %r16591, %r16590, 0x3340U;
	prmt.b32 	%r16593, %r16592, %r16589, 0x5410U;
	st.local.v2.b32 	[%rd65+16], {%r16593, %r16586};
	cvt.u32.u16 	%r16594, %rs23825;
	cvt.u32.u16 	%r16595, %rs23824;
	prmt.b32 	%r16596, %r16595, %r16594, 0x3340U;
	cvt.u32.u16 	%r16597, %rs23823;
	cvt.u32.u16 	%r16598, %rs23822;
	prmt.b32 	%r16599, %r16598, %r16597, 0x3340U;
	prmt.b32 	%r16600, %r16599, %r16596, 0x5410U;
	cvt.u32.u16 	%r16601, %rs23821;
	cvt.u32.u16 	%r16602, %rs23820;
	prmt.b32 	%r16603, %r16602, %r16601, 0x3340U;
	cvt.u32.u16 	%r16604, %rs23819;
	cvt.u32.u16 	%r16605, %rs23818;
	prmt.b32 	%r16606, %r16605, %r16604, 0x3340U;
	prmt.b32 	%r16607, %r16606, %r16603, 0x5410U;
	st.local.v2.b32 	[%rd65+24], {%r16607, %r16600};
	cvt.u32.u16 	%r16608, %rs23833;
	cvt.u32.u16 	%r16609, %rs23832;
	prmt.b32 	%r16610, %r16609, %r16608, 0x3340U;
	cvt.u32.u16 	%r16611, %rs23831;
	cvt.u32.u16 	%r16612, %rs23830;
	prmt.b32 	%r16613, %r16612, %r16611, 0x3340U;
	prmt.b32 	%r16614, %r16613, %r16610, 0x5410U;
	cvt.u32.u16 	%r16615, %rs23829;
	cvt.u32.u16 	%r16616, %rs23828;
	prmt.b32 	%r16617, %r16616, %r16615, 0x3340U;
	cvt.u32.u16 	%r16618, %rs23827;
	cvt.u32.u16 	%r16619, %rs23826;
	prmt.b32 	%r16620, %r16619, %r16618, 0x3340U;
	prmt.b32 	%r16621, %r16620, %r16617, 0x5410U;
	st.local.v2.b32 	[%rd65+32], {%r16621, %r16614};
	cvt.u32.u16 	%r16622, %rs23841;
	cvt.u32.u16 	%r16623, %rs23840;
	prmt.b32 	%r16624, %r16623, %r16622, 0x3340U;
	cvt.u32.u16 	%r16625, %rs23839;
	cvt.u32.u16 	%r16626, %rs23838;
	prmt.b32 	%r16627, %r16626, %r16625, 0x3340U;
	prmt.b32 	%r16628, %r16627, %r16624, 0x5410U;
	cvt.u32.u16 	%r16629, %rs23837;
	cvt.u32.u16 	%r16630, %rs23836;
	prmt.b32 	%r16631, %r16630, %r16629, 0x3340U;
	cvt.u32.u16 	%r16632, %rs23835;
	cvt.u32.u16 	%r16633, %rs23834;
	prmt.b32 	%r16634, %r16633, %r16632, 0x3340U;
	prmt.b32 	%r16635, %r16634, %r16631, 0x5410U;
	st.local.v2.b32 	[%rd65+40], {%r16635, %r16628};
	cvt.u32.u16 	%r16636, %rs23849;
	cvt.u32.u16 	%r16637, %rs23848;
	prmt.b32 	%r16638, %r16637, %r16636, 0x3340U;
	cvt.u32.u16 	%r16639, %rs23847;
	cvt.u32.u16 	%r16640, %rs23846;
	prmt.b32 	%r16641, %r16640, %r16639, 0x3340U;
	prmt.b32 	%r16642, %r16641, %r16638, 0x5410U;
	cvt.u32.u16 	%r16643, %rs23845;
	cvt.u32.u16 	%r16644, %rs23844;
	prmt.b32 	%r16645, %r16644, %r16643, 0x3340U;
	cvt.u32.u16 	%r16646, %rs23843;
	cvt.u32.u16 	%r16647, %rs23842;
	prmt.b32 	%r16648, %r16647, %r16646, 0x3340U;
	prmt.b32 	%r16649, %r16648, %r16645, 0x5410U;
	st.local.v2.b32 	[%rd65+48], {%r16649, %r16642};
	st.local.v2.u8 	[%rd65+56], {%rs23850, %rs23851};
	st.local.u32 	[%rd65+60], %r33587;
	st.local.f64 	[%rd65+64], %fd495;
	st.local.u32 	[%rd1891], %r33534;
	add.s64 	%rd201, %rd1891, 8;
	cvt.u32.u16 	%r16650, %rs23247;
	cvt.u32.u16 	%r16651, %rs23246;
	prmt.b32 	%r16652, %r16651, %r16650, 0x3340U;
	cvt.u32.u16 	%r16653, %rs23245;
	cvt.u32.u16 	%r16654, %rs23244;
	prmt.b32 	%r16655, %r16654, %r16653, 0x3340U;
	prmt.b32 	%r16656, %r16655, %r16652, 0x5410U;
	cvt.u32.u16 	%r16657, %rs23243;
	cvt.u32.u16 	%r16658, %rs23242;
	prmt.b32 	%r16659, %r16658, %r16657, 0x3340U;
	cvt.u32.u16 	%r16660, %rs23241;
	cvt.u32.u16 	%r16661, %rs23240;
	prmt.b32 	%r16662, %r16661, %r16660, 0x3340U;
	prmt.b32 	%r16663, %r16662, %r16659, 0x5410U;
	st.local.v2.b32 	[%rd1891+8], {%r16663, %r16656};
	cvt.u32.u16 	%r16664, %rs23255;
	cvt.u32.u16 	%r16665, %rs23254;
	prmt.b32 	%r16666, %r16665, %r16664, 0x3340U;
	cvt.u32.u16 	%r16667, %rs23253;
	cvt.u32.u16 	%r16668, %rs23252;
	prmt.b32 	%r16669, %r16668, %r16667, 0x3340U;
	prmt.b32 	%r16670, %r16669, %r16666, 0x5410U;
	cvt.u32.u16 	%r16671, %rs23251;
	cvt.u32.u16 	%r16672, %rs23250;
	prmt.b32 	%r16673, %r16672, %r16671, 0x3340U;
	cvt.u32.u16 	%r16674, %rs23249;
	cvt.u32.u16 	%r16675, %rs23248;
	prmt.b32 	%r16676, %r16675, %r16674, 0x3340U;
	prmt.b32 	%r16677, %r16676, %r16673, 0x5410U;
	st.local.v2.b32 	[%rd1891+16], {%r16677, %r16670};
	cvt.u32.u16 	%r16678, %rs23263;
	cvt.u32.u16 	%r16679, %rs23262;
	prmt.b32 	%r16680, %r16679, %r16678, 0x3340U;
	cvt.u32.u16 	%r16681, %rs23261;
	cvt.u32.u16 	%r16682, %rs23260;
	prmt.b32 	%r16683, %r16682, %r16681, 0x3340U;
	prmt.b32 	%r16684, %r16683, %r16680, 0x5410U;
	cvt.u32.u16 	%r16685, %rs23259;
	cvt.u32.u16 	%r16686, %rs23258;
	prmt.b32 	%r16687, %r16686, %r16685, 0x3340U;
	cvt.u32.u16 	%r16688, %rs23257;
	cvt.u32.u16 	%r16689, %rs23256;
	prmt.b32 	%r16690, %r16689, %r16688, 0x3340U;
	prmt.b32 	%r16691, %r16690, %r16687, 0x5410U;
	st.local.v2.b32 	[%rd1891+24], {%r16691, %r16684};
	cvt.u32.u16 	%r16692, %rs23271;
	cvt.u32.u16 	%r16693, %rs23270;
	prmt.b32 	%r16694, %r16693, %r16692, 0x3340U;
	cvt.u32.u16 	%r16695, %rs23269;
	cvt.u32.u16 	%r16696, %rs23268;
	prmt.b32 	%r16697, %r16696, %r16695, 0x3340U;
	prmt.b32 	%r16698, %r16697, %r16694, 0x5410U;
	cvt.u32.u16 	%r16699, %rs23267;
	cvt.u32.u16 	%r16700, %rs23266;
	prmt.b32 	%r16701, %r16700, %r16699, 0x3340U;
	cvt.u32.u16 	%r16702, %rs23265;
	cvt.u32.u16 	%r16703, %rs23264;
	prmt.b32 	%r16704, %r16703, %r16702, 0x3340U;
	prmt.b32 	%r16705, %r16704, %r16701, 0x5410U;
	st.local.v2.b32 	[%rd1891+32], {%r16705, %r16698};
	cvt.u32.u16 	%r16706, %rs23279;
	cvt.u32.u16 	%r16707, %rs23278;
	prmt.b32 	%r16708, %r16707, %r16706, 0x3340U;
	cvt.u32.u16 	%r16709, %rs23277;
	cvt.u32.u16 	%r16710, %rs23276;
	prmt.b32 	%r16711, %r16710, %r16709, 0x3340U;
	prmt.b32 	%r16712, %r16711, %r16708, 0x5410U;
	cvt.u32.u16 	%r16713, %rs23275;
	cvt.u32.u16 	%r16714, %rs23274;
	prmt.b32 	%r16715, %r16714, %r16713, 0x3340U;
	cvt.u32.u16 	%r16716, %rs23273;
	cvt.u32.u16 	%r16717, %rs23272;
	prmt.b32 	%r16718, %r16717, %r16716, 0x3340U;
	prmt.b32 	%r16719, %r16718, %r16715, 0x5410U;
	st.local.v2.b32 	[%rd1891+40], {%r16719, %r16712};
	cvt.u32.u16 	%r16720, %rs23287;
	cvt.u32.u16 	%r16721, %rs23286;
	prmt.b32 	%r16722, %r16721, %r16720, 0x3340U;
	cvt.u32.u16 	%r16723, %rs23285;
	cvt.u32.u16 	%r16724, %rs23284;
	prmt.b32 	%r16725, %r16724, %r16723, 0x3340U;
	prmt.b32 	%r16726, %r16725, %r16722, 0x5410U;
	cvt.u32.u16 	%r16727, %rs23283;
	cvt.u32.u16 	%r16728, %rs23282;
	prmt.b32 	%r16729, %r16728, %r16727, 0x3340U;
	cvt.u32.u16 	%r16730, %rs23281;
	cvt.u32.u16 	%r16731, %rs23280;
	prmt.b32 	%r16732, %r16731, %r16730, 0x3340U;
	prmt.b32 	%r16733, %r16732, %r16729, 0x5410U;
	st.local.v2.b32 	[%rd1891+48], {%r16733, %r16726};
	st.local.v2.u8 	[%rd1891+56], {%rs23288, %rs23289};
	st.local.u32 	[%rd1891+60], %r33535;
	st.local.f64 	[%rd1891+64], %fd484;
	mov.u32 	%r16734, %tid.x;
	setp.lt.u32 	%p385, %r16734, 32;
	@%p385 bra 	$L__BB1_894;
	add.s32 	%r1735, %r33596, %r33534;
	setp.ne.s32 	%p386, %r33596, 0;
	@%p386 bra 	$L__BB1_892;
	mov.b16 	%rs17293, 0;
	st.local.u8 	[%rd50], %rs17293;
	add.s32 	%r16736, %r33595, %r33535;
	st.local.u32 	[%rd50+52], %r16736;
	add.f64 	%fd348, %fd484, %fd497;
	st.local.f64 	[%rd50+56], %fd348;
	mov.b32 	%r33588, 0;
$L__BB1_882:
	mov.u32 	%r1736, %r33588;
	cvt.u64.u32 	%rd1892, %r1736;
	add.s64 	%rd1893, %rd50, %rd1892;
	ld.local.u8 	%rs17294, [%rd1893];
	setp.ne.s16 	%p387, %rs17294, 0;
	add.s32 	%r33588, %r1736, 1;
	@%p387 bra 	$L__BB1_882;
	and.b16  	%rs17295, %rs23240, 255;
	setp.eq.s16 	%p388, %rs17295, 0;
	mov.u32 	%r33590, %r1736;
	@%p388 bra 	$L__BB1_886;
	mov.b32 	%r33589, 0;
	mov.u16 	%rs23852, %rs23240;
$L__BB1_885:
	add.s32 	%r16738, %r33589, %r1736;
	cvt.u64.u32 	%rd1894, %r16738;
	add.s64 	%rd1895, %rd50, %rd1894;
	st.local.u8 	[%rd1895], %rs23852;
	add.s32 	%r1739, %r33589, 1;
	add.s32 	%r33590, %r1739, %r1736;
	cvt.u64.u32 	%rd1896, %r33589;
	add.s64 	%rd1897, %rd201, %rd1896;
	ld.local.u8 	%rs23852, [%rd1897+1];
	setp.ne.s16 	%p389, %rs23852, 0;
	mov.u32 	%r33589, %r1739;
	@%p389 bra 	$L__BB1_885;
$L__BB1_886:
	cvt.u64.u32 	%rd1898, %r33590;
	add.s64 	%rd1899, %rd50, %rd1898;
	mov.b16 	%rs17296, 0;
	st.local.u8 	[%rd1899], %rs17296;
	mov.b32 	%r33591, 0;
$L__BB1_887:
	mov.u32 	%r1742, %r33591;
	cvt.u64.u32 	%rd1900, %r1742;
	add.s64 	%rd1901, %rd50, %rd1900;
	ld.local.u8 	%rs17297, [%rd1901];
	setp.ne.s16 	%p390, %rs17297, 0;
	add.s32 	%r33591, %r1742, 1;
	@%p390 bra 	$L__BB1_887;
	and.b16  	%rs17298, %rs23953, 255;
	setp.eq.s16 	%p391, %rs17298, 0;
	mov.u32 	%r33593, %r1742;
	@%p391 bra 	$L__BB1_891;
	mov.b32 	%r33592, 0;
$L__BB1_890:
	add.s32 	%r16741, %r33592, %r1742;
	cvt.u64.u32 	%rd1902, %r16741;
	add.s64 	%rd1903, %rd50, %rd1902;
	st.local.u8 	[%rd1903], %rs23953;
	add.s32 	%r1745, %r33592, 1;
	add.s32 	%r33593, %r1745, %r1742;
	cvt.u64.u32 	%rd1904, %r33592;
	add.s64 	%rd1905, %rd63, %rd1904;
	ld.local.u8 	%rs23953, [%rd1905+9];
	setp.ne.s16 	%p392, %rs23953, 0;
	mov.u32 	%r33592, %r1745;
	@%p392 bra 	$L__BB1_890;
$L__BB1_891:
	cvt.u64.u32 	%rd1906, %r33593;
	add.s64 	%rd1907, %rd50, %rd1906;
	mov.b16 	%rs17299, 0;
	st.local.u8 	[%rd1907], %rs17299;
	ld.local.v2.b32 	{%r16742, %r16743}, [%rd50];
	bfe.u32 	%r16744, %r16742, 0, 8;
	cvt.u16.u32 	%rs23953, %r16744;
	bfe.u32 	%r16745, %r16742, 8, 8;
	cvt.u16.u32 	%rs23952, %r16745;
	bfe.u32 	%r16746, %r16742, 16, 8;
	cvt.u16.u32 	%rs23951, %r16746;
	bfe.u32 	%r16747, %r16742, 24, 8;
	cvt.u16.u32 	%rs23950, %r16747;
	bfe.u32 	%r16748, %r16743, 0, 8;
	cvt.u16.u32 	%rs23949, %r16748;
	bfe.u32 	%r16749, %r16743, 8, 8;
	cvt.u16.u32 	%rs23948, %r16749;
	bfe.u32 	%r16750, %r16743, 16, 8;
	cvt.u16.u32 	%rs23947, %r16750;
	bfe.u32 	%r16751, %r16743, 24, 8;
	cvt.u16.u32 	%rs23946, %r16751;
	ld.local.v2.b32 	{%r16752, %r16753}, [%rd50+8];
	bfe.u32 	%r16754, %r16752, 0, 8;
	cvt.u16.u32 	%rs23945, %r16754;
	bfe.u32 	%r16755, %r16752, 8, 8;
	cvt.u16.u32 	%rs23944, %r16755;
	bfe.u32 	%r16756, %r16752, 16, 8;
	cvt.u16.u32 	%rs23943, %r16756;
	bfe.u32 	%r16757, %r16752, 24, 8;
	cvt.u16.u32 	%rs23942, %r16757;
	bfe.u32 	%r16758, %r16753, 0, 8;
	cvt.u16.u32 	%rs23941, %r16758;
	bfe.u32 	%r16759, %r16753, 8, 8;
	cvt.u16.u32 	%rs23940, %r16759;
	bfe.u32 	%r16760, %r16753, 16, 8;
	cvt.u16.u32 	%rs23939, %r16760;
	bfe.u32 	%r16761, %r16753, 24, 8;
	cvt.u16.u32 	%rs23938, %r16761;
	ld.local.v2.b32 	{%r16762, %r16763}, [%rd50+16];
	bfe.u32 	%r16764, %r16762, 0, 8;
	cvt.u16.u32 	%rs23937, %r16764;
	bfe.u32 	%r16765, %r16762, 8, 8;
	cvt.u16.u32 	%rs23936, %r16765;
	bfe.u32 	%r16766, %r16762, 16, 8;
	cvt.u16.u32 	%rs23935, %r16766;
	bfe.u32 	%r16767, %r16762, 24, 8;
	cvt.u16.u32 	%rs23934, %r16767;
	bfe.u32 	%r16768, %r16763, 0, 8;
	cvt.u16.u32 	%rs23933, %r16768;
	bfe.u32 	%r16769, %r16763, 8, 8;
	cvt.u16.u32 	%rs23932, %r16769;
	bfe.u32 	%r16770, %r16763, 16, 8;
	cvt.u16.u32 	%rs23931, %r16770;
	bfe.u32 	%r16771, %r16763, 24, 8;
	cvt.u16.u32 	%rs23930, %r16771;
	ld.local.v2.b32 	{%r16772, %r16773}, [%rd50+24];
	bfe.u32 	%r16774, %r16772, 0, 8;
	cvt.u16.u32 	%rs23929, %r16774;
	bfe.u32 	%r16775, %r16772, 8, 8;
	cvt.u16.u32 	%rs23928, %r16775;
	bfe.u32 	%r16776, %r16772, 16, 8;
	cvt.u16.u32 	%rs23927, %r16776;
	bfe.u32 	%r16777, %r16772, 24, 8;
	cvt.u16.u32 	%rs23926, %r16777;
	bfe.u32 	%r16778, %r16773, 0, 8;
	cvt.u16.u32 	%rs23925, %r16778;
	bfe.u32 	%r16779, %r16773, 8, 8;
	cvt.u16.u32 	%rs23924, %r16779;
	bfe.u32 	%r16780, %r16773, 16, 8;
	cvt.u16.u32 	%rs23923, %r16780;
	bfe.u32 	%r16781, %r16773, 24, 8;
	cvt.u16.u32 	%rs23922, %r16781;
	ld.local.v2.b32 	{%r16782, %r16783}, [%rd50+32];
	bfe.u32 	%r16784, %r16782, 0, 8;
	cvt.u16.u32 	%rs23921, %r16784;
	bfe.u32 	%r16785, %r16782, 8, 8;
	cvt.u16.u32 	%rs23920, %r16785;
	bfe.u32 	%r16786, %r16782, 16, 8;
	cvt.u16.u32 	%rs23919, %r16786;
	bfe.u32 	%r16787, %r16782, 24, 8;
	cvt.u16.u32 	%rs23918, %r16787;
	bfe.u32 	%r16788, %r16783, 0, 8;
	cvt.u16.u32 	%rs23917, %r16788;
	bfe.u32 	%r16789, %r16783, 8, 8;
	cvt.u16.u32 	%rs23916, %r16789;
	bfe.u32 	%r16790, %r16783, 16, 8;
	cvt.u16.u32 	%rs23915, %r16790;
	bfe.u32 	%r16791, %r16783, 24, 8;
	cvt.u16.u32 	%rs23914, %r16791;
	ld.local.v2.b32 	{%r16792, %r16793}, [%rd50+40];
	bfe.u32 	%r16794, %r16792, 0, 8;
	cvt.u16.u32 	%rs23913, %r16794;
	bfe.u32 	%r16795, %r16792, 8, 8;
	cvt.u16.u32 	%rs23912, %r16795;
	bfe.u32 	%r16796, %r16792, 16, 8;
	cvt.u16.u32 	%rs23911, %r16796;
	bfe.u32 	%r16797, %r16792, 24, 8;
	cvt.u16.u32 	%rs23910, %r16797;
	bfe.u32 	%r16798, %r16793, 0, 8;
	cvt.u16.u32 	%rs23909, %r16798;
	bfe.u32 	%r16799, %r16793, 8, 8;
	cvt.u16.u32 	%rs23908, %r16799;
	bfe.u32 	%r16800, %r16793, 16, 8;
	cvt.u16.u32 	%rs23907, %r16800;
	bfe.u32 	%r16801, %r16793, 24, 8;
	cvt.u16.u32 	%rs23906, %r16801;
	ld.local.v2.u8 	{%rs23905, %rs23904}, [%rd50+48];
	ld.local.u32 	%r33595, [%rd50+52];
	ld.local.f64 	%fd497, [%rd50+56];
$L__BB1_892:
	st.local.u32 	[%rd63], %r1735;
	cvt.u32.u16 	%r16802, %rs23946;
	cvt.u32.u16 	%r16803, %rs23947;
	prmt.b32 	%r16804, %r16803, %r16802, 0x3340U;
	cvt.u32.u16 	%r16805, %rs23948;
	cvt.u32.u16 	%r16806, %rs23949;
	prmt.b32 	%r16807, %r16806, %r16805, 0x3340U;
	prmt.b32 	%r16808, %r16807, %r16804, 0x5410U;
	cvt.u32.u16 	%r16809, %rs23950;
	cvt.u32.u16 	%r16810, %rs23951;
	prmt.b32 	%r16811, %r16810, %r16809, 0x3340U;
	cvt.u32.u16 	%r16812, %rs23952;
	cvt.u32.u16 	%r16813, %rs23953;
	prmt.b32 	%r16814, %r16813, %r16812, 0x3340U;
	prmt.b32 	%r16815, %r16814, %r16811, 0x5410U;
	st.local.v2.b32 	[%rd63+8], {%r16815, %r16808};
	cvt.u32.u16 	%r16816, %rs23938;
	cvt.u32.u16 	%r16817, %rs23939;
	prmt.b32 	%r16818, %r16817, %r16816, 0x3340U;
	cvt.u32.u16 	%r16819, %rs23940;
	cvt.u32.u16 	%r16820, %rs23941;
	prmt.b32 	%r16821, %r16820, %r16819, 0x3340U;
	prmt.b32 	%r16822, %r16821, %r16818, 0x5410U;
	cvt.u32.u16 	%r16823, %rs23942;
	cvt.u32.u16 	%r16824, %rs23943;
	prmt.b32 	%r16825, %r16824, %r16823, 0x3340U;
	cvt.u32.u16 	%r16826, %rs23944;
	cvt.u32.u16 	%r16827, %rs23945;
	prmt.b32 	%r16828, %r16827, %r16826, 0x3340U;
	prmt.b32 	%r16829, %r16828, %r16825, 0x5410U;
	st.local.v2.b32 	[%rd63+16], {%r16829, %r16822};
	cvt.u32.u16 	%r16830, %rs23930;
	cvt.u32.u16 	%r16831, %rs23931;
	prmt.b32 	%r16832, %r16831, %r16830, 0x3340U;
	cvt.u32.u16 	%r16833, %rs23932;
	cvt.u32.u16 	%r16834, %rs23933;
	prmt.b32 	%r16835, %r16834, %r16833, 0x3340U;
	prmt.b32 	%r16836, %r16835, %r16832, 0x5410U;
	cvt.u32.u16 	%r16837, %rs23934;
	cvt.u32.u16 	%r16838, %rs23935;
	prmt.b32 	%r16839, %r16838, %r16837, 0x3340U;
	cvt.u32.u16 	%r16840, %rs23936;
	cvt.u32.u16 	%r16841, %rs23937;
	prmt.b32 	%r16842, %r16841, %r16840, 0x3340U;
	prmt.b32 	%r16843, %r16842, %r16839, 0x5410U;
	st.local.v2.b32 	[%rd63+24], {%r16843, %r16836};
	cvt.u32.u16 	%r16844, %rs23922;
	cvt.u32.u16 	%r16845, %rs23923;
	prmt.b32 	%r16846, %r16845, %r16844, 0x3340U;
	cvt.u32.u16 	%r16847, %rs23924;
	cvt.u32.u16 	%r16848, %rs23925;
	prmt.b32 	%r16849, %r16848, %r16847, 0x3340U;
	prmt.b32 	%r16850, %r16849, %r16846, 0x5410U;
	cvt.u32.u16 	%r16851, %rs23926;
	cvt.u32.u16 	%r16852, %rs23927;
	prmt.b32 	%r16853, %r16852, %r16851, 0x3340U;
	cvt.u32.u16 	%r16854, %rs23928;
	cvt.u32.u16 	%r16855, %rs23929;
	prmt.b32 	%r16856, %r16855, %r16854, 0x3340U;
	prmt.b32 	%r16857, %r16856, %r16853, 0x5410U;
	st.local.v2.b32 	[%rd63+32], {%r16857, %r16850};
	cvt.u32.u16 	%r16858, %rs23914;
	cvt.u32.u16 	%r16859, %rs23915;
	prmt.b32 	%r16860, %r16859, %r16858, 0x3340U;
	cvt.u32.u16 	%r16861, %rs23916;
	cvt.u32.u16 	%r16862, %rs23917;
	prmt.b32 	%r16863, %r16862, %r16861, 0x3340U;
	prmt.b32 	%r16864, %r16863, %r16860, 0x5410U;
	cvt.u32.u16 	%r16865, %rs23918;
	cvt.u32.u16 	%r16866, %rs23919;
	prmt.b32 	%r16867, %r16866, %r16865, 0x3340U;
	cvt.u32.u16 	%r16868, %rs23920;
	cvt.u32.u16 	%r16869, %rs23921;
	prmt.b32 	%r16870, %r16869, %r16868, 0x3340U;
	prmt.b32 	%r16871, %r16870, %r16867, 0x5410U;
	st.local.v2.b32 	[%rd63+40], {%r16871, %r16864};
	cvt.u32.u16 	%r16872, %rs23906;
	cvt.u32.u16 	%r16873, %rs23907;
	prmt.b32 	%r16874, %r16873, %r16872, 0x3340U;
	cvt.u32.u16 	%r16875, %rs23908;
	cvt.u32.u16 	%r16876, %rs23909;
	prmt.b32 	%r16877, %r16876, %r16875, 0x3340U;
	prmt.b32 	%r16878, %r16877, %r16874, 0x5410U;
	cvt.u32.u16 	%r16879, %rs23910;
	cvt.u32.u16 	%r16880, %rs23911;
	prmt.b32 	%r16881, %r16880, %r16879, 0x3340U;
	cvt.u32.u16 	%r16882, %rs23912;
	cvt.u32.u16 	%r16883, %rs23913;
	prmt.b32 	%r16884, %r16883, %r16882, 0x3340U;
	prmt.b32 	%r16885, %r16884, %r16881, 0x5410U;
	st.local.v2.b32 	[%rd63+48], {%r16885, %r16878};
	st.local.v2.u8 	[%rd63+56], {%rs23905, %rs23904};
	st.local.u32 	[%rd63+60], %r33595;
	st.local.f64 	[%rd63+64], %fd497;
	setp.ne.s32 	%p393, %r12753, 0;
	mov.u32 	%r33596, %r1735;
	@%p393 bra 	$L__BB1_894;
	st.local.u32 	[%rd63], %r33534;
	cvt.u32.u16 	%r16886, %rs23247;
	cvt.u32.u16 	%r16887, %rs23246;
	prmt.b32 	%r16888, %r16887, %r16886, 0x3340U;
	cvt.u32.u16 	%r16889, %rs23245;
	cvt.u32.u16 	%r16890, %rs23244;
	prmt.b32 	%r16891, %r16890, %r16889, 0x3340U;
	prmt.b32 	%r16892, %r16891, %r16888, 0x5410U;
	cvt.u32.u16 	%r16893, %rs23243;
	cvt.u32.u16 	%r16894, %rs23242;
	prmt.b32 	%r16895, %r16894, %r16893, 0x3340U;
	cvt.u32.u16 	%r16896, %rs23241;
	cvt.u32.u16 	%r16897, %rs23240;
	prmt.b32 	%r16898, %r16897, %r16896, 0x3340U;
	prmt.b32 	%r16899, %r16898, %r16895, 0x5410U;
	st.local.v2.b32 	[%rd63+8], {%r16899, %r16892};
	cvt.u32.u16 	%r16900, %rs23255;
	cvt.u32.u16 	%r16901, %rs23254;
	prmt.b32 	%r16902, %r16901, %r16900, 0x3340U;
	cvt.u32.u16 	%r16903, %rs23253;
	cvt.u32.u16 	%r16904, %rs23252;
	prmt.b32 	%r16905, %r16904, %r16903, 0x3340U;
	prmt.b32 	%r16906, %r16905, %r16902, 0x5410U;
	cvt.u32.u16 	%r16907, %rs23251;
	cvt.u32.u16 	%r16908, %rs23250;
	prmt.b32 	%r16909, %r16908, %r16907, 0x3340U;
	cvt.u32.u16 	%r16910, %rs23249;
	cvt.u32.u16 	%r16911, %rs23248;
	prmt.b32 	%r16912, %r16911, %r16910, 0x3340U;
	prmt.b32 	%r16913, %r16912, %r16909, 0x5410U;
	st.local.v2.b32 	[%rd63+16], {%r16913, %r16906};
	cvt.u32.u16 	%r16914, %rs23263;
	cvt.u32.u16 	%r16915, %rs23262;
	prmt.b32 	%r16916, %r16915, %r16914, 0x3340U;
	cvt.u32.u16 	%r16917, %rs23261;
	cvt.u32.u16 	%r16918, %rs23260;
	prmt.b32 	%r16919, %r16918, %r16917, 0x3340U;
	prmt.b32 	%r16920, %r16919, %r16916, 0x5410U;
	cvt.u32.u16 	%r16921, %rs23259;
	cvt.u32.u16 	%r16922, %rs23258;
	prmt.b32 	%r16923, %r16922, %r16921, 0x3340U;
	cvt.u32.u16 	%r16924, %rs23257;
	cvt.u32.u16 	%r16925, %rs23256;
	prmt.b32 	%r16926, %r16925, %r16924, 0x3340U;
	prmt.b32 	%r16927, %r16926, %r16923, 0x5410U;
	st.local.v2.b32 	[%rd63+24], {%r16927, %r16920};
	cvt.u32.u16 	%r16928, %rs23271;
	cvt.u32.u16 	%r16929, %rs23270;
	prmt.b32 	%r16930, %r16929, %r16928, 0x3340U;
	cvt.u32.u16 	%r16931, %rs23269;
	cvt.u32.u16 	%r16932, %rs23268;
	prmt.b32 	%r16933, %r16932, %r16931, 0x3340U;
	prmt.b32 	%r16934, %r16933, %r16930, 0x5410U;
	cvt.u32.u16 	%r16935, %rs23267;
	cvt.u32.u16 	%r16936, %rs23266;
	prmt.b32 	%r16937, %r16936, %r16935, 0x3340U;
	cvt.u32.u16 	%r16938, %rs23265;
	cvt.u32.u16 	%r16939, %rs23264;
	prmt.b32 	%r16940, %r16939, %r16938, 0x3340U;
	prmt.b32 	%r16941, %r16940, %r16937, 0x5410U;
	st.local.v2.b32 	[%rd63+32], {%r16941, %r16934};
	cvt.u32.u16 	%r16942, %rs23279;
	cvt.u32.u16 	%r16943, %rs23278;
	prmt.b32 	%r16944, %r16943, %r16942, 0x3340U;
	cvt.u32.u16 	%r16945, %rs23277;
	cvt.u32.u16 	%r16946, %rs23276;
	prmt.b32 	%r16947, %r16946, %r16945, 0x3340U;
	prmt.b32 	%r16948, %r16947, %r16944, 0x5410U;
	cvt.u32.u16 	%r16949, %rs23275;
	cvt.u32.u16 	%r16950, %rs23274;
	prmt.b32 	%r16951, %r16950, %r16949, 0x3340U;
	cvt.u32.u16 	%r16952, %rs23273;
	cvt.u32.u16 	%r16953, %rs23272;
	prmt.b32 	%r16954, %r16953, %r16952, 0x3340U;
	prmt.b32 	%r16955, %r16954, %r16951, 0x5410U;
	st.local.v2.b32 	[%rd63+40], {%r16955, %r16948};
	cvt.u32.u16 	%r16956, %rs23287;
	cvt.u32.u16 	%r16957, %rs23286;
	prmt.b32 	%r16958, %r16957, %r16956, 0x3340U;
	cvt.u32.u16 	%r16959, %rs23285;
	cvt.u32.u16 	%r16960, %rs23284;
	prmt.b32 	%r16961, %r16960, %r16959, 0x3340U;
	prmt.b32 	%r16962, %r16961, %r16958, 0x5410U;
	cvt.u32.u16 	%r16963, %rs23283;
	cvt.u32.u16 	%r16964, %rs23282;
	prmt.b32 	%r16965, %r16964, %r16963, 0x3340U;
	cvt.u32.u16 	%r16966, %rs23281;
	cvt.u32.u16 	%r16967, %rs23280;
	prmt.b32 	%r16968, %r16967, %r16966, 0x3340U;
	prmt.b32 	%r16969, %r16968, %r16965, 0x5410U;
	st.local.v2.b32 	[%rd63+48], {%r16969, %r16962};
	st.local.v2.u8 	[%rd63+56], {%rs23288, %rs23289};
	st.local.u32 	[%rd63+60], %r33535;
	st.local.f64 	[%rd63+64], %fd484;
	mov.f64 	%fd497, %fd484;
	mov.u32 	%r33595, %r33535;
	mov.u16 	%rs23904, %rs23289;
	mov.u16 	%rs23905, %rs23288;
	mov.u16 	%rs23906, %rs23287;
	mov.u16 	%rs23907, %rs23286;
	mov.u16 	%rs23908, %rs23285;
	mov.u16 	%rs23909, %rs23284;
	mov.u16 	%rs23910, %rs23283;
	mov.u16 	%rs23911, %rs23282;
	mov.u16 	%rs23912, %rs23281;
	mov.u16 	%rs23913, %rs23280;
	mov.u16 	%rs23914, %rs23279;
	mov.u16 	%rs23915, %rs23278;
	mov.u16 	%rs23916, %rs23277;
	mov.u16 	%rs23917, %rs23276;
	mov.u16 	%rs23918, %rs23275;
	mov.u16 	%rs23919, %rs23274;
	mov.u16 	%rs23920, %rs23273;
	mov.u16 	%rs23921, %rs23272;
	mov.u16 	%rs23922, %rs23271;
	mov.u16 	%rs23923, %rs23270;
	mov.u16 	%rs23924, %rs23269;
	mov.u16 	%rs23925, %rs23268;
	mov.u16 	%rs23926, %rs23267;
	mov.u16 	%rs23927, %rs23266;
	mov.u16 	%rs23928, %rs23265;
	mov.u16 	%rs23929, %rs23264;
	mov.u16 	%rs23930, %rs23263;
	mov.u16 	%rs23931, %rs23262;
	mov.u16 	%rs23932, %rs23261;
	mov.u16 	%rs23933, %rs23260;
	mov.u16 	%rs23934, %rs23259;
	mov.u16 	%rs23935, %rs23258;
	mov.u16 	%rs23936, %rs23257;
	mov.u16 	%rs23937, %rs23256;
	mov.u16 	%rs23938, %rs23255;
	mov.u16 	%rs23939, %rs23254;
	mov.u16 	%rs23940, %rs23253;
	mov.u16 	%rs23941, %rs23252;
	mov.u16 	%rs23942, %rs23251;
	mov.u16 	%rs23943, %rs23250;
	mov.u16 	%rs23944, %rs23249;
	mov.u16 	%rs23945, %rs23248;
	mov.u16 	%rs23946, %rs23247;
	mov.u16 	%rs23947, %rs23246;
	mov.u16 	%rs23948, %rs23245;
	mov.u16 	%rs23949, %rs23244;
	mov.u16 	%rs23950, %rs23243;
	mov.u16 	%rs23951, %rs23242;
	mov.u16 	%rs23952, %rs23241;
	mov.u16 	%rs23953, %rs23240;
	mov.u32 	%r33596, %r33534;
$L__BB1_894:
	add.u64 	%rd1909, %SPL, 0;
	mov.u32 	%r16970, %tid.x;
	setp.eq.s32 	%p394, %r16970, 0;
	st.local.u32 	[%rd1909], %r33596;
	add.s64 	%rd202, %rd1909, 8;
	cvt.u32.u16 	%r16971, %rs23946;
	cvt.u32.u16 	%r16972, %rs23947;
	prmt.b32 	%r16973, %r16972, %r16971, 0x3340U;
	cvt.u32.u16 	%r16974, %rs23948;
	cvt.u32.u16 	%r16975, %rs23949;
	prmt.b32 	%r16976, %r16975, %r16974, 0x3340U;
	prmt.b32 	%r16977, %r16976, %r16973, 0x5410U;
	cvt.u32.u16 	%r16978, %rs23950;
	cvt.u32.u16 	%r16979, %rs23951;
	prmt.b32 	%r16980, %r16979, %r16978, 0x3340U;
	cvt.u32.u16 	%r16981, %rs23952;
	cvt.u32.u16 	%r16982, %rs23953;
	prmt.b32 	%r16983, %r16982, %r16981, 0x3340U;
	prmt.b32 	%r16984, %r16983, %r16980, 0x5410U;
	st.local.v2.b32 	[%rd1909+8], {%r16984, %r16977};
	cvt.u32.u16 	%r16985, %rs23938;
	cvt.u32.u16 	%r16986, %rs23939;
	prmt.b32 	%r16987, %r16986, %r16985, 0x3340U;
	cvt.u32.u16 	%r16988, %rs23940;
	cvt.u32.u16 	%r16989, %rs23941;
	prmt.b32 	%r16990, %r16989, %r16988, 0x3340U;
	prmt.b32 	%r16991, %r16990, %r16987, 0x5410U;
	cvt.u32.u16 	%r16992, %rs23942;
	cvt.u32.u16 	%r16993, %rs23943;
	prmt.b32 	%r16994, %r16993, %r16992, 0x3340U;
	cvt.u32.u16 	%r16995, %rs23944;
	cvt.u32.u16 	%r16996, %rs23945;
	prmt.b32 	%r16997, %r16996, %r16995, 0x3340U;
	prmt.b32 	%r16998, %r16997, %r16994, 0x5410U;
	st.local.v2.b32 	[%rd1909+16], {%r16998, %r16991};
	cvt.u32.u16 	%r16999, %rs23930;
	cvt.u32.u16 	%r17000, %rs23931;
	prmt.b32 	%r17001, %r17000, %r16999, 0x3340U;
	cvt.u32.u16 	%r17002, %rs23932;
	cvt.u32.u16 	%r17003, %rs23933;
	prmt.b32 	%r17004, %r17003, %r17002, 0x3340U;
	prmt.b32 	%r17005, %r17004, %r17001, 0x5410U;
	cvt.u32.u16 	%r17006, %rs23934;
	cvt.u32.u16 	%r17007, %rs23935;
	prmt.b32 	%r17008, %r17007, %r17006, 0x3340U;
	cvt.u32.u16 	%r17009, %rs23936;
	cvt.u32.u16 	%r17010, %rs23937;
	prmt.b32 	%r17011, %r17010, %r17009, 0x3340U;
	prmt.b32 	%r17012, %r17011, %r17008, 0x5410U;
	st.local.v2.b32 	[%rd1909+24], {%r17012, %r17005};
	cvt.u32.u16 	%r17013, %rs23922;
	cvt.u32.u16 	%r17014, %rs23923;
	prmt.b32 	%r17015, %r17014, %r17013, 0x3340U;
	cvt.u32.u16 	%r17016, %rs23924;
	cvt.u32.u16 	%r17017, %rs23925;
	prmt.b32 	%r17018, %r17017, %r17016, 0x3340U;
	prmt.b32 	%r17019, %r17018, %r17015, 0x5410U;
	cvt.u32.u16 	%r17020, %rs23926;
	cvt.u32.u16 	%r17021, %rs23927;
	prmt.b32 	%r17022, %r17021, %r17020, 0x3340U;
	cvt.u32.u16 	%r17023, %rs23928;
	cvt.u32.u16 	%r17024, %rs23929;
	prmt.b32 	%r17025, %r17024, %r17023, 0x3340U;
	prmt.b32 	%r17026, %r17025, %r17022, 0x5410U;
	st.local.v2.b32 	[%rd1909+32], {%r17026, %r17019};
	cvt.u32.u16 	%r17027, %rs23914;
	cvt.u32.u16 	%r17028, %rs23915;
	prmt.b32 	%r17029, %r17028, %r17027, 0x3340U;
	cvt.u32.u16 	%r17030, %rs23916;
	cvt.u32.u16 	%r17031, %rs23917;
	prmt.b32 	%r17032, %r17031, %r17030, 0x3340U;
	prmt.b32 	%r17033, %r17032, %r17029, 0x5410U;
	cvt.u32.u16 	%r17034, %rs23918;
	cvt.u32.u16 	%r17035, %rs23919;
	prmt.b32 	%r17036, %r17035, %r17034, 0x3340U;
	cvt.u32.u16 	%r17037, %rs23920;
	cvt.u32.u16 	%r17038, %rs23921;
	prmt.b32 	%r17039, %r17038, %r17037, 0x3340U;
	prmt.b32 	%r17040, %r17039, %r17036, 0x5410U;
	st.local.v2.b32 	[%rd1909+40], {%r17040, %r17033};
	cvt.u32.u16 	%r17041, %rs23906;
	cvt.u32.u16 	%r17042, %rs23907;
	prmt.b32 	%r17043, %r17042, %r17041, 0x3340U;
	cvt.u32.u16 	%r17044, %rs23908;
	cvt.u32.u16 	%r17045, %rs23909;
	prmt.b32 	%r17046, %r17045, %r17044, 0x3340U;
	prmt.b32 	%r17047, %r17046, %r17043, 0x5410U;
	cvt.u32.u16 	%r17048, %rs23910;
	cvt.u32.u16 	%r17049, %rs23911;
	prmt.b32 	%r17050, %r17049, %r17048, 0x3340U;
	cvt.u32.u16 	%r17051, %rs23912;
	cvt.u32.u16 	%r17052, %rs23913;
	prmt.b32 	%r17053, %r17052, %r17051, 0x3340U;
	prmt.b32 	%r17054, %r17053, %r17050, 0x5410U;
	st.local.v2.b32 	[%rd1909+48], {%r17054, %r17047};
	st.local.v2.u8 	[%rd1909+56], {%rs23905, %rs23904};
	st.local.u32 	[%rd1909+60], %r33595;
	st.local.f64 	[%rd1909+64], %fd497;
	st.local.u32 	[%rd49], %r1450;
	st.local.v2.b32 	[%rd49+8], {%r1417, %r1418};
	st.local.v2.b32 	[%rd49+16], {%r1419, %r1420};
	st.local.v2.b32 	[%rd49+24], {%r1421, %r1422};
	st.local.v2.b32 	[%rd49+32], {%r1423, %r1424};
	st.local.v2.b32 	[%rd49+40], {%r1425, %r1426};
	st.local.v2.b32 	[%rd49+48], {%r1427, %r1428};
	st.local.v2.u8 	[%rd49+56], {%rs17107, %rs17108};
	st.local.u32 	[%rd49+60], %r33604;
	st.local.f64 	[%rd49+64], %fd499;
	mov.u32 	%r33605, %r1450;
	@%p394 bra 	$L__BB1_908;
	setp.ne.s32 	%p395, %r1450, 0;
	@%p395 bra 	$L__BB1_907;
	mov.b16 	%rs17302, 0;
	st.local.u8 	[%rd48], %rs17302;
	add.s32 	%r17056, %r33604, %r33595;
	st.local.u32 	[%rd48+52], %r17056;
	add.f64 	%fd349, %fd497, %fd499;
	st.local.f64 	[%rd48+56], %fd349;
	mov.b32 	%r33597, 0;
$L__BB1_897:
	mov.u32 	%r1752, %r33597;
	cvt.u64.u32 	%rd1910, %r1752;
	add.s64 	%rd1911, %rd48, %rd1910;
	ld.local.u8 	%rs17303, [%rd1911];
	setp.ne.s16 	%p396, %rs17303, 0;
	add.s32 	%r33597, %r1752, 1;
	@%p396 bra 	$L__BB1_897;
	and.b16  	%rs17304, %rs23953, 255;
	setp.eq.s16 	%p397, %rs17304, 0;
	mov.u32 	%r33599, %r1752;
	@%p397 bra 	$L__BB1_901;
	mov.b32 	%r33598, 0;
$L__BB1_900:
	add.s32 	%r17058, %r33598, %r1752;
	cvt.u64.u32 	%rd1912, %r17058;
	add.s64 	%rd1913, %rd48, %rd1912;
	st.local.u8 	[%rd1913], %rs23953;
	add.s32 	%r1755, %r33598, 1;
	add.s32 	%r33599, %r1755, %r1752;
	cvt.u64.u32 	%rd1914, %r33598;
	add.s64 	%rd1915, %rd202, %rd1914;
	ld.local.u8 	%rs23953, [%rd1915+1];
	setp.ne.s16 	%p398, %rs23953, 0;
	mov.u32 	%r33598, %r1755;
	@%p398 bra 	$L__BB1_900;
$L__BB1_901:
	cvt.u64.u32 	%rd1916, %r33599;
	add.s64 	%rd1917, %rd48, %rd1916;
	mov.b16 	%rs17305, 0;
	st.local.u8 	[%rd1917], %rs17305;
	mov.b32 	%r33600, 0;
$L__BB1_902:
	mov.u32 	%r1758, %r33600;
	cvt.u64.u32 	%rd1918, %r1758;
	add.s64 	%rd1919, %rd48, %rd1918;
	ld.local.u8 	%rs17306, [%rd1919];
	setp.ne.s16 	%p399, %rs17306, 0;
	add.s32 	%r33600, %r1758, 1;
	@%p399 bra 	$L__BB1_902;
	and.b16  	%rs17307, %rs23956, 255;
	setp.eq.s16 	%p400, %rs17307, 0;
	mov.u32 	%r33602, %r1758;
	@%p400 bra 	$L__BB1_906;
	mov.b32 	%r33601, 0;
$L__BB1_905:
	add.s32 	%r17061, %r33601, %r1758;
	cvt.u64.u32 	%rd1920, %r17061;
	add.s64 	%rd1921, %rd48, %rd1920;
	st.local.u8 	[%rd1921], %rs23956;
	add.s32 	%r1761, %r33601, 1;
	add.s32 	%r33602, %r1761, %r1758;
	cvt.u64.u32 	%rd1922, %r33601;
	add.s64 	%rd1923, %rd49, %rd1922;
	ld.local.u8 	%rs23956, [%rd1923+9];
	setp.ne.s16 	%p401, %rs23956, 0;
	mov.u32 	%r33601, %r1761;
	@%p401 bra 	$L__BB1_905;
$L__BB1_906:
	cvt.u64.u32 	%rd1924, %r33602;
	add.s64 	%rd1925, %rd48, %rd1924;
	mov.b16 	%rs17308, 0;
	st.local.u8 	[%rd1925], %rs17308;
	ld.local.v2.b32 	{%r17062, %r17063}, [%rd48];
	bfe.u32 	%r17064, %r17062, 0, 8;
	cvt.u16.u32 	%rs23956, %r17064;
	bfe.u32 	%r17065, %r17062, 8, 8;
	cvt.u16.u32 	%rs23957, %r17065;
	bfe.u32 	%r17066, %r17062, 16, 8;
	cvt.u16.u32 	%rs23958, %r17066;
	bfe.u32 	%r17067, %r17062, 24, 8;
	cvt.u16.u32 	%rs23959, %r17067;
	bfe.u32 	%r17068, %r17063, 0, 8;
	cvt.u16.u32 	%rs23960, %r17068;
	bfe.u32 	%r17069, %r17063, 8, 8;
	cvt.u16.u32 	%rs23961, %r17069;
	bfe.u32 	%r17070, %r17063, 16, 8;
	cvt.u16.u32 	%rs23962, %r17070;
	bfe.u32 	%r17071, %r17063, 24, 8;
	cvt.u16.u32 	%rs23963, %r17071;
	ld.local.v2.b32 	{%r17072, %r17073}, [%rd48+8];
	bfe.u32 	%r17074, %r17072, 0, 8;
	cvt.u16.u32 	%rs23964, %r17074;
	bfe.u32 	%r17075, %r17072, 8, 8;
	cvt.u16.u32 	%rs23965, %r17075;
	bfe.u32 	%r17076, %r17072, 16, 8;
	cvt.u16.u32 	%rs23966, %r17076;
	bfe.u32 	%r17077, %r17072, 24, 8;
	cvt.u16.u32 	%rs23967, %r17077;
	bfe.u32 	%r17078, %r17073, 0, 8;
	cvt.u16.u32 	%rs23968, %r17078;
	bfe.u32 	%r17079, %r17073, 8, 8;
	cvt.u16.u32 	%rs23969, %r17079;
	bfe.u32 	%r17080, %r17073, 16, 8;
	cvt.u16.u32 	%rs23970, %r17080;
	bfe.u32 	%r17081, %r17073, 24, 8;
	cvt.u16.u32 	%rs23971, %r17081;
	ld.local.v2.b32 	{%r17082, %r17083}, [%rd48+16];
	bfe.u32 	%r17084, %r17082, 0, 8;
	cvt.u16.u32 	%rs23972, %r17084;
	bfe.u32 	%r17085, %r17082, 8, 8;
	cvt.u16.u32 	%rs23973, %r17085;
	bfe.u32 	%r17086, %r17082, 16, 8;
	cvt.u16.u32 	%rs23974, %r17086;
	bfe.u32 	%r17087, %r17082, 24, 8;
	cvt.u16.u32 	%rs23975, %r17087;
	bfe.u32 	%r17088, %r17083, 0, 8;
	cvt.u16.u32 	%rs23976, %r17088;
	bfe.u32 	%r17089, %r17083, 8, 8;
	cvt.u16.u32 	%rs23977, %r17089;
	bfe.u32 	%r17090, %r17083, 16, 8;
	cvt.u16.u32 	%rs23978, %r17090;
	bfe.u32 	%r17091, %r17083, 24, 8;
	cvt.u16.u32 	%rs23979, %r17091;
	ld.local.v2.b32 	{%r17092, %r17093}, [%rd48+24];
	bfe.u32 	%r17094, %r17092, 0, 8;
	cvt.u16.u32 	%rs23980, %r17094;
	bfe.u32 	%r17095, %r17092, 8, 8;
	cvt.u16.u32 	%rs23981, %r17095;
	bfe.u32 	%r17096, %r17092, 16, 8;
	cvt.u16.u32 	%rs23982, %r17096;
	bfe.u32 	%r17097, %r17092, 24, 8;
	cvt.u16.u32 	%rs23983, %r17097;
	bfe.u32 	%r17098, %r17093, 0, 8;
	cvt.u16.u32 	%rs23984, %r17098;
	bfe.u32 	%r17099, %r17093, 8, 8;
	cvt.u16.u32 	%rs23985, %r17099;
	bfe.u32 	%r17100, %r17093, 16, 8;
	cvt.u16.u32 	%rs23986, %r17100;
	bfe.u32 	%r17101, %r17093, 24, 8;
	cvt.u16.u32 	%rs23987, %r17101;
	ld.local.v2.b32 	{%r17102, %r17103}, [%rd48+32];
	bfe.u32 	%r17104, %r17102, 0, 8;
	cvt.u16.u32 	%rs23988, %r17104;
	bfe.u32 	%r17105, %r17102, 8, 8;
	cvt.u16.u32 	%rs23989, %r17105;
	bfe.u32 	%r17106, %r17102, 16, 8;
	cvt.u16.u32 	%rs23990, %r17106;
	bfe.u32 	%r17107, %r17102, 24, 8;
	cvt.u16.u32 	%rs23991, %r17107;
	bfe.u32 	%r17108, %r17103, 0, 8;
	cvt.u16.u32 	%rs23992, %r17108;
	bfe.u32 	%r17109, %r17103, 8, 8;
	cvt.u16.u32 	%rs23993, %r17109;
	bfe.u32 	%r17110, %r17103, 16, 8;
	cvt.u16.u32 	%rs23994, %r17110;
	bfe.u32 	%r17111, %r17103, 24, 8;
	cvt.u16.u32 	%rs23995, %r17111;
	ld.local.v2.b32 	{%r17112, %r17113}, [%rd48+40];
	bfe.u32 	%r17114, %r17112, 0, 8;
	cvt.u16.u32 	%rs23996, %r17114;
	bfe.u32 	%r17115, %r17112, 8, 8;
	cvt.u16.u32 	%rs23997, %r17115;
	bfe.u32 	%r17116, %r17112, 16, 8;
	cvt.u16.u32 	%rs23998, %r17116;
	bfe.u32 	%r17117, %r17112, 24, 8;
	cvt.u16.u32 	%rs23999, %r17117;
	bfe.u32 	%r17118, %r17113, 0, 8;
	cvt.u16.u32 	%rs24000, %r17118;
	bfe.u32 	%r17119, %r17113, 8, 8;
	cvt.u16.u32 	%rs24001, %r17119;
	bfe.u32 	%r17120, %r17113, 16, 8;
	cvt.u16.u32 	%rs24002, %r17120;
	bfe.u32 	%r17121, %r17113, 24, 8;
	cvt.u16.u32 	%rs24003, %r17121;
	ld.local.v2.u8 	{%rs24004, %rs24005}, [%rd48+48];
	ld.local.u32 	%r33604, [%rd48+52];
	ld.local.f64 	%fd499, [%rd48+56];
$L__BB1_907:
	add.s32 	%r33605, %r1450, %r33596;
	st.local.u32 	[%rd49], %r33605;
	cvt.u32.u16 	%r17122, %rs23963;
	cvt.u32.u16 	%r17123, %rs23962;
	prmt.b32 	%r17124, %r17123, %r17122, 0x3340U;
	cvt.u32.u16 	%r17125, %rs23961;
	cvt.u32.u16 	%r17126, %rs23960;
	prmt.b32 	%r17127, %r17126, %r17125, 0x3340U;
	prmt.b32 	%r17128, %r17127, %r17124, 0x5410U;
	cvt.u32.u16 	%r17129, %rs23959;
	cvt.u32.u16 	%r17130, %rs23958;
	prmt.b32 	%r17131, %r17130, %r17129, 0x3340U;
	cvt.u32.u16 	%r17132, %rs23957;
	cvt.u32.u16 	%r17133, %rs23956;
	prmt.b32 	%r17134, %r17133, %r17132, 0x3340U;
	prmt.b32 	%r17135, %r17134, %r17131, 0x5410U;
	st.local.v2.b32 	[%rd49+8], {%r17135, %r17128};
	cvt.u32.u16 	%r17136, %rs23971;
	cvt.u32.u16 	%r17137, %rs23970;
	prmt.b32 	%r17138, %r17137, %r17136, 0x3340U;
	cvt.u32.u16 	%r17139, %rs23969;
	cvt.u32.u16 	%r17140, %rs23968;
	prmt.b32 	%r17141, %r17140, %r17139, 0x3340U;
	prmt.b32 	%r17142, %r17141, %r17138, 0x5410U;
	cvt.u32.u16 	%r17143, %rs23967;
	cvt.u32.u16 	%r17144, %rs23966;
	prmt.b32 	%r17145, %r17144, %r17143, 0x3340U;
	cvt.u32.u16 	%r17146, %rs23965;
	cvt.u32.u16 	%r17147, %rs23964;
	prmt.b32 	%r17148, %r17147, %r17146, 0x3340U;
	prmt.b32 	%r17149, %r17148, %r17145, 0x5410U;
	st.local.v2.b32 	[%rd49+16], {%r17149, %r17142};
	cvt.u32.u16 	%r17150, %rs23979;
	cvt.u32.u16 	%r17151, %rs23978;
	prmt.b32 	%r17152, %r17151, %r17150, 0x3340U;
	cvt.u32.u16 	%r17153, %rs23977;
	cvt.u32.u16 	%r17154, %rs23976;
	prmt.b32 	%r17155, %r17154, %r17153, 0x3340U;
	prmt.b32 	%r17156, %r17155, %r17152, 0x5410U;
	cvt.u32.u16 	%r17157, %rs23975;
	cvt.u32.u16 	%r17158, %rs23974;
	prmt.b32 	%r17159, %r17158, %r17157, 0x3340U;
	cvt.u32.u16 	%r17160, %rs23973;
	cvt.u32.u16 	%r17161, %rs23972;
	prmt.b32 	%r17162, %r17161, %r17160, 0x3340U;
	prmt.b32 	%r17163, %r17162, %r17159, 0x5410U;
	st.local.v2.b32 	[%rd49+24], {%r17163, %r17156};
	cvt.u32.u16 	%r17164, %rs23987;
	cvt.u32.u16 	%r17165, %rs23986;
	prmt.b32 	%r17166, %r17165, %r17164, 0x3340U;
	cvt.u32.u16 	%r17167, %rs23985;
	cvt.u32.u16 	%r17168, %rs23984;
	prmt.b32 	%r17169, %r17168, %r17167, 0x3340U;
	prmt.b32 	%r17170, %r17169, %r17166, 0x5410U;
	cvt.u32.u16 	%r17171, %rs23983;
	cvt.u32.u16 	%r17172, %rs23982;
	prmt.b32 	%r17173, %r17172, %r17171, 0x3340U;
	cvt.u32.u16 	%r17174, %rs23981;
	cvt.u32.u16 	%r17175, %rs23980;
	prmt.b32 	%r17176, %r17175, %r17174, 0x3340U;
	prmt.b32 	%r17177, %r17176, %r17173, 0x5410U;
	st.local.v2.b32 	[%rd49+32], {%r17177, %r17170};
	cvt.u32.u16 	%r17178, %rs23995;
	cvt.u32.u16 	%r17179, %rs23994;
	prmt.b32 	%r17180, %r17179, %r17178, 0x3340U;
	cvt.u32.u16 	%r17181, %rs23993;
	cvt.u32.u16 	%r17182, %rs23992;
	prmt.b32 	%r17183, %r17182, %r17181, 0x3340U;
	prmt.b32 	%r17184, %r17183, %r17180, 0x5410U;
	cvt.u32.u16 	%r17185, %rs23991;
	cvt.u32.u16 	%r17186, %rs23990;
	prmt.b32 	%r17187, %r17186, %r17185, 0x3340U;
	cvt.u32.u16 	%r17188, %rs23989;
	cvt.u32.u16 	%r17189, %rs23988;
	prmt.b32 	%r17190, %r17189, %r17188, 0x3340U;
	prmt.b32 	%r17191, %r17190, %r17187, 0x5410U;
	st.local.v2.b32 	[%rd49+40], {%r17191, %r17184};
	cvt.u32.u16 	%r17192, %rs24003;
	cvt.u32.u16 	%r17193, %rs24002;
	prmt.b32 	%r17194, %r17193, %r17192, 0x3340U;
	cvt.u32.u16 	%r17195, %rs24001;
	cvt.u32.u16 	%r17196, %rs24000;
	prmt.b32 	%r17197, %r17196, %r17195, 0x3340U;
	prmt.b32 	%r17198, %r17197, %r17194, 0x5410U;
	cvt.u32.u16 	%r17199, %rs23999;
	cvt.u32.u16 	%r17200, %rs23998;
	prmt.b32 	%r17201, %r17200, %r17199, 0x3340U;
	cvt.u32.u16 	%r17202, %rs23997;
	cvt.u32.u16 	%r17203, %rs23996;
	prmt.b32 	%r17204, %r17203, %r17202, 0x3340U;
	prmt.b32 	%r17205, %r17204, %r17201, 0x5410U;
	st.local.v2.b32 	[%rd49+48], {%r17205, %r17198};
	st.local.v2.u8 	[%rd49+56], {%rs24004, %rs24005};
	st.local.u32 	[%rd49+60], %r33604;
	st.local.f64 	[%rd49+64], %fd499;
$L__BB1_908:
	st.local.u32 	[%rd64], %r33596;
	st.local.v2.b32 	[%rd64+8], {%r16984, %r16977};
	st.local.v4.b32 	[%rd64+16], {%r16998, %r16991, %r17012, %r17005};
	st.local.v4.b32 	[%rd64+32], {%r17026, %r17019, %r17040, %r17033};
	st.local.v2.b32 	[%rd64+48], {%r17054, %r17047};
	st.local.v2.u8 	[%rd64+56], {%rs23905, %rs23904};
	st.local.u32 	[%rd64+60], %r33595;
	st.local.f64 	[%rd64+64], %fd497;
	st.local.u32 	[%rd47], %r33605;
	add.s64 	%rd203, %rd47, 8;
	cvt.u32.u16 	%r17290, %rs23963;
	cvt.u32.u16 	%r17291, %rs23962;
	prmt.b32 	%r17292, %r17291, %r17290, 0x3340U;
	cvt.u32.u16 	%r17293, %rs23961;
	cvt.u32.u16 	%r17294, %rs23960;
	prmt.b32 	%r17295, %r17294, %r17293, 0x3340U;
	prmt.b32 	%r17296, %r17295, %r17292, 0x5410U;
	cvt.u32.u16 	%r17297, %rs23959;
	cvt.u32.u16 	%r17298, %rs23958;
	prmt.b32 	%r17299, %r17298, %r17297, 0x3340U;
	cvt.u32.u16 	%r17300, %rs23957;
	cvt.u32.u16 	%r17301, %rs23956;
	prmt.b32 	%r17302, %r17301, %r17300, 0x3340U;
	prmt.b32 	%r17303, %r17302, %r17299, 0x5410U;
	st.local.v2.b32 	[%rd47+8], {%r17303, %r17296};
	cvt.u32.u16 	%r17304, %rs23971;
	cvt.u32.u16 	%r17305, %rs23970;
	prmt.b32 	%r17306, %r17305, %r17304, 0x3340U;
	cvt.u32.u16 	%r17307, %rs23969;
	cvt.u32.u16 	%r17308, %rs23968;
	prmt.b32 	%r17309, %r17308, %r17307, 0x3340U;
	prmt.b32 	%r17310, %r17309, %r17306, 0x5410U;
	cvt.u32.u16 	%r17311, %rs23967;
	cvt.u32.u16 	%r17312, %rs23966;
	prmt.b32 	%r17313, %r17312, %r17311, 0x3340U;
	cvt.u32.u16 	%r17314, %rs23965;
	cvt.u32.u16 	%r17315, %rs23964;
	prmt.b32 	%r17316, %r17315, %r17314, 0x3340U;
	prmt.b32 	%r17317, %r17316, %r17313, 0x5410U;
	st.local.v2.b32 	[%rd47+16], {%r17317, %r17310};
	cvt.u32.u16 	%r17318, %rs23979;
	cvt.u32.u16 	%r17319, %rs23978;
	prmt.b32 	%r17320, %r17319, %r17318, 0x3340U;
	cvt.u32.u16 	%r17321, %rs23977;
	cvt.u32.u16 	%r17322, %rs23976;
	prmt.b32 	%r17323, %r17322, %r17321, 0x3340U;
	prmt.b32 	%r17324, %r17323, %r17320, 0x5410U;
	cvt.u32.u16 	%r17325, %rs23975;
	cvt.u32.u16 	%r17326, %rs23974;
	prmt.b32 	%r17327, %r17326, %r17325, 0x3340U;
	cvt.u32.u16 	%r17328, %rs23973;
	cvt.u32.u16 	%r17329, %rs23972;
	prmt.b32 	%r17330, %r17329, %r17328, 0x3340U;
	prmt.b32 	%r17331, %r17330, %r17327, 0x5410U;
	st.local.v2.b32 	[%rd47+24], {%r17331, %r17324};
	cvt.u32.u16 	%r17332, %rs23987;
	cvt.u32.u16 	%r17333, %rs23986;
	prmt.b32 	%r17334, %r17333, %r17332, 0x3340U;
	cvt.u32.u16 	%r17335, %rs23985;
	cvt.u32.u16 	%r17336, %rs23984;
	prmt.b32 	%r17337, %r17336, %r17335, 0x3340U;
	prmt.b32 	%r17338, %r17337, %r17334, 0x5410U;
	cvt.u32.u16 	%r17339, %rs23983;
	cvt.u32.u16 	%r17340, %rs23982;
	prmt.b32 	%r17341, %r17340, %r17339, 0x3340U;
	cvt.u32.u16 	%r17342, %rs23981;
	cvt.u32.u16 	%r17343, %rs23980;
	prmt.b32 	%r17344, %r17343, %r17342, 0x3340U;
	prmt.b32 	%r17345, %r17344, %r17341, 0x5410U;
	st.local.v2.b32 	[%rd47+32], {%r17345, %r17338};
	cvt.u32.u16 	%r17346, %rs23995;
	cvt.u32.u16 	%r17347, %rs23994;
	prmt.b32 	%r17348, %r17347, %r17346, 0x3340U;
	cvt.u32.u16 	%r17349, %rs23993;
	cvt.u32.u16 	%r17350, %rs23992;
	prmt.b32 	%r17351, %r17350, %r17349, 0x3340U;
	prmt.b32 	%r17352, %r17351, %r17348, 0x5410U;
	cvt.u32.u16 	%r17353, %rs23991;
	cvt.u32.u16 	%r17354, %rs23990;
	prmt.b32 	%r17355, %r17354, %r17353, 0x3340U;
	cvt.u32.u16 	%r17356, %rs23989;
	cvt.u32.u16 	%r17357, %rs23988;
	prmt.b32 	%r17358, %r17357, %r17356, 0x3340U;
	prmt.b32 	%r17359, %r17358, %r17355, 0x5410U;
	st.local.v2.b32 	[%rd47+40], {%r17359, %r17352};
	cvt.u32.u16 	%r17360, %rs24003;
	cvt.u32.u16 	%r17361, %rs24002;
	prmt.b32 	%r17362, %r17361, %r17360, 0x3340U;
	cvt.u32.u16 	%r17363, %rs24001;
	cvt.u32.u16 	%r17364, %rs24000;
	prmt.b32 	%r17365, %r17364, %r17363, 0x3340U;
	prmt.b32 	%r17366, %r17365, %r17362, 0x5410U;
	cvt.u32.u16 	%r17367, %rs23999;
	cvt.u32.u16 	%r17368, %rs23998;
	prmt.b32 	%r17369, %r17368, %r17367, 0x3340U;
	cvt.u32.u16 	%r17370, %rs23997;
	cvt.u32.u16 	%r17371, %rs23996;
	prmt.b32 	%r17372, %r17371, %r17370, 0x3340U;
	prmt.b32 	%r17373, %r17372, %r17369, 0x5410U;
	st.local.v2.b32 	[%rd47+48], {%r17373, %r17366};
	st.local.v2.u8 	[%rd47+56], {%rs24004, %rs24005};
	st.local.u32 	[%rd47+60], %r33604;
	st.local.f64 	[%rd47+64], %fd499;
	@%p1 bra 	$L__BB1_920;
	mov.b16 	%rs17309, 0;
	st.local.u8 	[%rd46], %rs17309;
	add.s32 	%r17375, %r33612, %r33604;
	st.local.u32 	[%rd46+52], %r17375;
	add.f64 	%fd350, %fd499, %fd500;
	st.local.f64 	[%rd46+56], %fd350;
	mov.b32 	%r33606, 0;
$L__BB1_910:
	mov.u32 	%r1769, %r33606;
	cvt.u64.u32 	%rd1926, %r1769;
	add.s64 	%rd1927, %rd46, %rd1926;
	ld.local.u8 	%rs17310, [%rd1927];
	setp.ne.s16 	%p402, %rs17310, 0;
	add.s32 	%r33606, %r1769, 1;
	@%p402 bra 	$L__BB1_910;
	and.b16  	%rs17311, %rs23956, 255;
	setp.eq.s16 	%p403, %rs17311, 0;
	mov.u32 	%r33608, %r1769;
	@%p403 bra 	$L__BB1_914;
	mov.b32 	%r33607, 0;
$L__BB1_913:
	add.s32 	%r17377, %r33607, %r1769;
	cvt.u64.u32 	%rd1928, %r17377;
	add.s64 	%rd1929, %rd46, %rd1928;
	st.local.u8 	[%rd1929], %rs23956;
	add.s32 	%r1772, %r33607, 1;
	add.s32 	%r33608, %r1772, %r1769;
	cvt.u64.u32 	%rd1930, %r33607;
	add.s64 	%rd1931, %rd203, %rd1930;
	ld.local.u8 	%rs23956, [%rd1931+1];
	setp.ne.s16 	%p404, %rs23956, 0;
	mov.u32 	%r33607, %r1772;
	@%p404 bra 	$L__BB1_913;
$L__BB1_914:
	cvt.u64.u32 	%rd1932, %r33608;
	add.s64 	%rd1933, %rd46, %rd1932;
	mov.b16 	%rs17312, 0;
	st.local.u8 	[%rd1933], %rs17312;
	mov.b32 	%r33609, 0;
$L__BB1_915:
	mov.u32 	%r1775, %r33609;
	cvt.u64.u32 	%rd1934, %r1775;
	add.s64 	%rd1935, %rd46, %rd1934;
	ld.local.u8 	%rs17313, [%rd1935];
	setp.ne.s16 	%p405, %rs17313, 0;
	add.s32 	%r33609, %r1775, 1;
	@%p405 bra 	$L__BB1_915;
	and.b16  	%rs17314, %rs24057, 255;
	setp.eq.s16 	%p406, %rs17314, 0;
	mov.u32 	%r33611, %r1775;
	@%p406 bra 	$L__BB1_919;
	mov.b32 	%r33610, 0;
$L__BB1_918:
	add.s32 	%r17380, %r33610, %r1775;
	cvt.u64.u32 	%rd1936, %r17380;
	add.s64 	%rd1937, %rd46, %rd1936;
	st.local.u8 	[%rd1937], %rs24057;
	add.s32 	%r1778, %r33610, 1;
	add.s32 	%r33611, %r1778, %r1775;
	cvt.u64.u32 	%rd1938, %r33610;
	add.s64 	%rd1939, %rd64, %rd1938;
	ld.local.u8 	%rs24057, [%rd1939+81];
	setp.ne.s16 	%p407, %rs24057, 0;
	mov.u32 	%r33610, %r1778;
	@%p407 bra 	$L__BB1_918;
$L__BB1_919:
	cvt.u64.u32 	%rd1940, %r33611;
	add.s64 	%rd1941, %rd46, %rd1940;
	mov.b16 	%rs17315, 0;
	st.local.u8 	[%rd1941], %rs17315;
	ld.local.v2.b32 	{%r17381, %r17382}, [%rd46];
	bfe.u32 	%r17383, %r17381, 0, 8;
	cvt.u16.u32 	%rs24057, %r17383;
	bfe.u32 	%r17384, %r17381, 8, 8;
	cvt.u16.u32 	%rs24059, %r17384;
	bfe.u32 	%r17385, %r17381, 16, 8;
	cvt.u16.u32 	%rs24060, %r17385;
	bfe.u32 	%r17386, %r17381, 24, 8;
	cvt.u16.u32 	%rs24061, %r17386;
	bfe.u32 	%r17387, %r17382, 0, 8;
	cvt.u16.u32 	%rs24062, %r17387;
	bfe.u32 	%r17388, %r17382, 8, 8;
	cvt.u16.u32 	%rs24063, %r17388;
	bfe.u32 	%r17389, %r17382, 16, 8;
	cvt.u16.u32 	%rs24064, %r17389;
	bfe.u32 	%r17390, %r17382, 24, 8;
	cvt.u16.u32 	%rs24065, %r17390;
	ld.local.v2.b32 	{%r17391, %r17392}, [%rd46+8];
	bfe.u32 	%r17393, %r17391, 0, 8;
	cvt.u16.u32 	%rs24066, %r17393;
	bfe.u32 	%r17394, %r17391, 8, 8;
	cvt.u16.u32 	%rs24067, %r17394;
	bfe.u32 	%r17395, %r17391, 16, 8;
	cvt.u16.u32 	%rs24068, %r17395;
	bfe.u32 	%r17396, %r17391, 24, 8;
	cvt.u16.u32 	%rs24069, %r17396;
	bfe.u32 	%r17397, %r17392, 0, 8;
	cvt.u16.u32 	%rs24070, %r17397;
	bfe.u32 	%r17398, %r17392, 8, 8;
	cvt.u16.u32 	%rs24071, %r17398;
	bfe.u32 	%r17399, %r17392, 16, 8;
	cvt.u16.u32 	%rs24072, %r17399;
	bfe.u32 	%r17400, %r17392, 24, 8;
	cvt.u16.u32 	%rs24073, %r17400;
	ld.local.v2.b32 	{%r17401, %r17402}, [%rd46+16];
	bfe.u32 	%r17403, %r17401, 0, 8;
	cvt.u16.u32 	%rs24074, %r17403;
	bfe.u32 	%r17404, %r17401, 8, 8;
	cvt.u16.u32 	%rs24075, %r17404;
	bfe.u32 	%r17405, %r17401, 16, 8;
	cvt.u16.u32 	%rs24076, %r17405;
	bfe.u32 	%r17406, %r17401, 24, 8;
	cvt.u16.u32 	%rs24077, %r17406;
	bfe.u32 	%r17407, %r17402, 0, 8;
	cvt.u16.u32 	%rs24078, %r17407;
	bfe.u32 	%r17408, %r17402, 8, 8;
	cvt.u16.u32 	%rs24079, %r17408;
	bfe.u32 	%r17409, %r17402, 16, 8;
	cvt.u16.u32 	%rs24080, %r17409;
	bfe.u32 	%r17410, %r17402, 24, 8;
	cvt.u16.u32 	%rs24081, %r17410;
	ld.local.v2.b32 	{%r17411, %r17412}, [%rd46+24];
	bfe.u32 	%r17413, %r17411, 0, 8;
	cvt.u16.u32 	%rs24082, %r17413;
	bfe.u32 	%r17414, %r17411, 8, 8;
	cvt.u16.u32 	%rs24083, %r17414;
	bfe.u32 	%r17415, %r17411, 16, 8;
	cvt.u16.u32 	%rs24084, %r17415;
	bfe.u32 	%r17416, %r17411, 24, 8;
	cvt.u16.u32 	%rs24085, %r17416;
	bfe.u32 	%r17417, %r17412, 0, 8;
	cvt.u16.u32 	%rs24086, %r17417;
	bfe.u32 	%r17418, %r17412, 8, 8;
	cvt.u16.u32 	%rs24087, %r17418;
	bfe.u32 	%r17419, %r17412, 16, 8;
	cvt.u16.u32 	%rs24088, %r17419;
	bfe.u32 	%r17420, %r17412, 24, 8;
	cvt.u16.u32 	%rs24089, %r17420;
	ld.local.v2.b32 	{%r17421, %r17422}, [%rd46+32];
	bfe.u32 	%r17423, %r17421, 0, 8;
	cvt.u16.u32 	%rs24090, %r17423;
	bfe.u32 	%r17424, %r17421, 8, 8;
	cvt.u16.u32 	%rs24091, %r17424;
	bfe.u32 	%r17425, %r17421, 16, 8;
	cvt.u16.u32 	%rs24092, %r17425;
	bfe.u32 	%r17426, %r17421, 24, 8;
	cvt.u16.u32 	%rs24093, %r17426;
	bfe.u32 	%r17427, %r17422, 0, 8;
	cvt.u16.u32 	%rs24094, %r17427;
	bfe.u32 	%r17428, %r17422, 8, 8;
	cvt.u16.u32 	%rs24095, %r17428;
	bfe.u32 	%r17429, %r17422, 16, 8;
	cvt.u16.u32 	%rs24096, %r17429;
	bfe.u32 	%r17430, %r17422, 24, 8;
	cvt.u16.u32 	%rs24097, %r17430;
	ld.local.v2.b32 	{%r17431, %r17432}, [%rd46+40];
	bfe.u32 	%r17433, %r17431, 0, 8;
	cvt.u16.u32 	%rs24098, %r17433;
	bfe.u32 	%r17434, %r17431, 8, 8;
	cvt.u16.u32 	%rs24099, %r17434;
	bfe.u32 	%r17435, %r17431, 16, 8;
	cvt.u16.u32 	%rs24100, %r17435;
	bfe.u32 	%r17436, %r17431, 24, 8;
	cvt.u16.u32 	%rs24101, %r17436;
	bfe.u32 	%r17437, %r17432, 0, 8;
	cvt.u16.u32 	%rs24102, %r17437;
	bfe.u32 	%r17438, %r17432, 8, 8;
	cvt.u16.u32 	%rs24103, %r17438;
	bfe.u32 	%r17439, %r17432, 16, 8;
	cvt.u16.u32 	%rs24104, %r17439;
	bfe.u32 	%r17440, %r17432, 24, 8;
	cvt.u16.u32 	%rs24105, %r17440;
	ld.local.v2.u8 	{%rs24106, %rs24107}, [%rd46+48];
	ld.local.u32 	%r33612, [%rd46+52];
	ld.local.f64 	%fd500, [%rd46+56];
$L__BB1_920:
	setp.ne.s32 	%p408, %r16970, 0;
	st.local.u32 	[%rd64+72], %r33605;
	st.local.v4.b32 	[%rd64+80], {%r17303, %r17296, %r17317, %r17310};
	st.local.v4.b32 	[%rd64+96], {%r17331, %r17324, %r17345, %r17338};
	st.local.v4.b32 	[%rd64+112], {%r17359, %r17352, %r17373, %r17366};
	mov.b32 	%r1785, {%rs24004, %rs24005};
	st.local.v2.u8 	[%rd64+128], {%rs24004, %rs24005};
	st.local.u32 	[%rd64+132], %r33604;
	st.local.f64 	[%rd64+136], %fd499;
	selp.u32 	%r17525, 1, 0, %p1;
	add.s32 	%r17526, %r33605, %r17525;
	st.local.u32 	[%rd47], %r17526;
	cvt.u32.u16 	%r17527, %rs24065;
	cvt.u32.u16 	%r17528, %rs24064;
	prmt.b32 	%r17529, %r17528, %r17527, 0x3340U;
	cvt.u32.u16 	%r17530, %rs24063;
	cvt.u32.u16 	%r17531, %rs24062;
	prmt.b32 	%r17532, %r17531, %r17530, 0x3340U;
	prmt.b32 	%r17533, %r17532, %r17529, 0x5410U;
	cvt.u32.u16 	%r17534, %rs24061;
	cvt.u32.u16 	%r17535, %rs24060;
	prmt.b32 	%r17536, %r17535, %r17534, 0x3340U;
	cvt.u32.u16 	%r17537, %rs24059;
	cvt.u32.u16 	%r17538, %rs24057;
	prmt.b32 	%r17539, %r17538, %r17537, 0x3340U;
	prmt.b32 	%r17540, %r17539, %r17536, 0x5410U;
	st.local.v2.b32 	[%rd47+8], {%r17540, %r17533};
	cvt.u32.u16 	%r17541, %rs24073;
	cvt.u32.u16 	%r17542, %rs24072;
	prmt.b32 	%r17543, %r17542, %r17541, 0x3340U;
	cvt.u32.u16 	%r17544, %rs24071;
	cvt.u32.u16 	%r17545, %rs24070;
	prmt.b32 	%r17546, %r17545, %r17544, 0x3340U;
	prmt.b32 	%r17547, %r17546, %r17543, 0x5410U;
	cvt.u32.u16 	%r17548, %rs24069;
	cvt.u32.u16 	%r17549, %rs24068;
	prmt.b32 	%r17550, %r17549, %r17548, 0x3340U;
	cvt.u32.u16 	%r17551, %rs24067;
	cvt.u32.u16 	%r17552, %rs24066;
	prmt.b32 	%r17553, %r17552, %r17551, 0x3340U;
	prmt.b32 	%r17554, %r17553, %r17550, 0x5410U;
	st.local.v2.b32 	[%rd47+16], {%r17554, %r17547};
	cvt.u32.u16 	%r17555, %rs24081;
	cvt.u32.u16 	%r17556, %rs24080;
	prmt.b32 	%r17557, %r17556, %r17555, 0x3340U;
	cvt.u32.u16 	%r17558, %rs24079;
	cvt.u32.u16 	%r17559, %rs24078;
	prmt.b32 	%r17560, %r17559, %r17558, 0x3340U;
	prmt.b32 	%r17561, %r17560, %r17557, 0x5410U;
	cvt.u32.u16 	%r17562, %rs24077;
	cvt.u32.u16 	%r17563, %rs24076;
	prmt.b32 	%r17564, %r17563, %r17562, 0x3340U;
	cvt.u32.u16 	%r17565, %rs24075;
	cvt.u32.u16 	%r17566, %rs24074;
	prmt.b32 	%r17567, %r17566, %r17565, 0x3340U;
	prmt.b32 	%r17568, %r17567, %r17564, 0x5410U;
	st.local.v2.b32 	[%rd47+24], {%r17568, %r17561};
	cvt.u32.u16 	%r17569, %rs24089;
	cvt.u32.u16 	%r17570, %rs24088;
	prmt.b32 	%r17571, %r17570, %r17569, 0x3340U;
	cvt.u32.u16 	%r17572, %rs24087;
	cvt.u32.u16 	%r17573, %rs24086;
	prmt.b32 	%r17574, %r17573, %r17572, 0x3340U;
	prmt.b32 	%r17575, %r17574, %r17571, 0x5410U;
	cvt.u32.u16 	%r17576, %rs24085;
	cvt.u32.u16 	%r17577, %rs24084;
	prmt.b32 	%r17578, %r17577, %r17576, 0x3340U;
	cvt.u32.u16 	%r17579, %rs24083;
	cvt.u32.u16 	%r17580, %rs24082;
	prmt.b32 	%r17581, %r17580, %r17579, 0x3340U;
	prmt.b32 	%r17582, %r17581, %r17578, 0x5410U;
	st.local.v2.b32 	[%rd47+32], {%r17582, %r17575};
	cvt.u32.u16 	%r17583, %rs24097;
	cvt.u32.u16 	%r17584, %rs24096;
	prmt.b32 	%r17585, %r17584, %r17583, 0x3340U;
	cvt.u32.u16 	%r17586, %rs24095;
	cvt.u32.u16 	%r17587, %rs24094;
	prmt.b32 	%r17588, %r17587, %r17586, 0x3340U;
	prmt.b32 	%r17589, %r17588, %r17585, 0x5410U;
	cvt.u32.u16 	%r17590, %rs24093;
	cvt.u32.u16 	%r17591, %rs24092;
	prmt.b32 	%r17592, %r17591, %r17590, 0x3340U;
	cvt.u32.u16 	%r17593, %rs24091;
	cvt.u32.u16 	%r17594, %rs24090;
	prmt.b32 	%r17595, %r17594, %r17593, 0x3340U;
	prmt.b32 	%r17596, %r17595, %r17592, 0x5410U;
	st.local.v2.b32 	[%rd47+40], {%r17596, %r17589};
	cvt.u32.u16 	%r17597, %rs24105;
	cvt.u32.u16 	%r17598, %rs24104;
	prmt.b32 	%r17599, %r17598, %r17597, 0x3340U;
	cvt.u32.u16 	%r17600, %rs24103;
	cvt.u32.u16 	%r17601, %rs24102;
	prmt.b32 	%r17602, %r17601, %r17600, 0x3340U;
	prmt.b32 	%r17603, %r17602, %r17599, 0x5410U;
	cvt.u32.u16 	%r17604, %rs24101;
	cvt.u32.u16 	%r17605, %rs24100;
	prmt.b32 	%r17606, %r17605, %r17604, 0x3340U;
	cvt.u32.u16 	%r17607, %rs24099;
	cvt.u32.u16 	%r17608, %rs24098;
	prmt.b32 	%r17609, %r17608, %r17607, 0x3340U;
	prmt.b32 	%r17610, %r17609, %r17606, 0x5410U;
	st.local.v2.b32 	[%rd47+48], {%r17610, %r17603};
	st.local.v2.u8 	[%rd47+56], {%rs24106, %rs24107};
	st.local.u32 	[%rd47+60], %r33612;
	st.local.f64 	[%rd47+64], %fd500;
	@%p408 bra 	$L__BB1_922;
	mov.b32 	%r33596, 0;
	st.local.u32 	[%rd64], %r33596;
$L__BB1_922:
	mov.b32 	%r1788, {%rs23905, %rs23904};
	prmt.b32 	%r17615, %r17616, %r17617, 0x3340U;
	prmt.b32 	%r1789, %r16983, %r17615, 0x5410U;
	bfi.b32 	%r1793, %r16979, %r1789, 16, 8;
	bfi.b32 	%r1803, %r16978, %r1793, 24, 8;
	prmt.b32 	%r17623, %r16975, %r17624, 0x3340U;
	prmt.b32 	%r1796, %r17623, %r17615, 0x5410U;
	bfi.b32 	%r1798, %r16974, %r1796, 8, 8;
	bfi.b32 	%r1802, %r16972, %r1798, 16, 8;
	bfi.b32 	%r1804, %r16971, %r1802, 24, 8;
	prmt.b32 	%r17629, %r17052, %r17630, 0x3340U;
	prmt.b32 	%r1805, %r17629, %r17615, 0x5410U;
	bfi.b32 	%r1807, %r17051, %r1805, 8, 8;
	bfi.b32 	%r1809, %r17049, %r1807, 16, 8;
	bfi.b32 	%r1819, %r17048, %r1809, 24, 8;
	prmt.b32 	%r17635, %r17045, %r17636, 0x3340U;
	prmt.b32 	%r1814, %r17635, %r17615, 0x5410U;
	bfi.b32 	%r1816, %r17044, %r1814, 8, 8;
	bfi.b32 	%r1818, %r17042, %r1816, 16, 8;
	bfi.b32 	%r1820, %r17041, %r1818, 24, 8;
	prmt.b32 	%r17647, %r17294, %r17648, 0x3340U;
	prmt.b32 	%r1822, %r17647, %r17615, 0x5410U;
	setp.lt.s32 	%p409, %r33617, 257;
	@%p409 bra 	$L__BB1_933;
	bar.sync 	0;
	setp.eq.s32 	%p412, %r1450, 0;
	@%p412 bra 	$L__BB1_925;
	mov.u32 	%r17782, _ZN6thrust24THRUST_300001_SM_1000_NS8cuda_cub4core6detail5shmemE;
	mad.lo.s32 	%r17783, %r33596, 72, %r17782;
	st.shared.u32 	[%r17783], %r33452;
	st.shared.v2.b32 	[%r17783+8], {%r1803, %r1804};
	st.shared.v2.b32 	[%r17783+16], {%r16998, %r16991};
	st.shared.v2.b32 	[%r17783+24], {%r17012, %r17005};
	st.shared.v2.b32 	[%r17783+32], {%r17026, %r17019};
	st.shared.v2.b32 	[%r17783+40], {%r17040, %r17033};
	st.shared.v2.b32 	[%r17783+48], {%r1819, %r1820};
	mov.b32 	{%rs17322, %rs17323}, %r1788;
	st.shared.v2.u8 	[%r17783+56], {%rs17322, %rs17323};
	st.shared.u32 	[%r17783+60], %r33595;
	st.shared.f64 	[%r17783+64], %fd497;
$L__BB1_925:
	not.pred 	%p413, %p1;
	@%p413 bra 	$L__BB1_927;
	mov.u32 	%r17840, _ZN6thrust24THRUST_300001_SM_1000_NS8cuda_cub4core6detail5shmemE;
	mad.lo.s32 	%r17841, %r33605, 72, %r17840;
	st.shared.u32 	[%r17841], %r1410;
	bfe.u32 	%r17842, %r1822, 0, 8;
	prmt.b32 	%r17847, %r17842, %r17293, 0x3340U;
	prmt.b32 	%r17848, %r17847, %r17292, 0x5410U;
	st.shared.v2.b32 	[%r17841+8], {%r17303, %r17848};
	st.shared.v2.b32 	[%r17841+16], {%r17317, %r17310};
	st.shared.v2.b32 	[%r17841+24], {%r17331, %r17324};
	st.shared.v2.b32 	[%r17841+32], {%r17345, %r17338};
	st.shared.v2.b32 	[%r17841+40], {%r17359, %r17352};
	st.shared.v2.b32 	[%r17841+48], {%r17373, %r17366};
	mov.b32 	{%rs17324, %rs17325}, %r1785;
	st.shared.v2.u8 	[%r17841+56], {%rs17324, %rs17325};
	st.shared.u32 	[%r17841+60], %r33604;
	st.shared.f64 	[%r17841+64], %fd499;
$L__BB1_927:
	bar.sync 	0;
	setp.ge.u32 	%p414, %r16970, %r33617;
	@%p414 bra 	$L__BB1_937;
	not.b32 	%r17905, %r16970;
	add.s32 	%r1827, %r33617, %r17905;
	and.b32  	%r17906, %r1827, 256;
	setp.ne.s32 	%p415, %r17906, 0;
	mov.u32 	%r33616, %r16970;
	@%p415 bra 	$L__BB1_930;
	mov.u32 	%r17907, _ZN6thrust24THRUST_300001_SM_1000_NS8cuda_cub4core6detail5shmemE;
	mad.lo.s32 	%r17908, %r16970, 72, %r17907;
	ld.shared.u32 	%r17909, [%r17908];
	ld.shared.v2.b32 	{%r17910, %r17911}, [%r17908+8];
	ld.shared.v2.b32 	{%r17912, %r17913}, [%r17908+16];
	ld.shared.v2.b32 	{%r17914, %r17915}, [%r17908+24];
	ld.shared.v2.b32 	{%r17916, %r17917}, [%r17908+32];
	ld.shared.v2.b32 	{%r17918, %r17919}, [%r17908+40];
	ld.shared.v2.b32 	{%r17920, %r17921}, [%r17908+48];
	ld.shared.v2.u8 	{%rs17326, %rs17327}, [%r17908+56];
	ld.shared.u32 	%r17922, [%r17908+60];
	ld.shared.f64 	%fd351, [%r17908+64];
	mul.wide.u32 	%rd1950, %r16970, 4;
	add.s64 	%rd1951, %rd131, %rd1950;
	st.global.u32 	[%rd1951], %r17909;
	mul.wide.u32 	%rd1952, %r16970, 64;
	add.s64 	%rd1953, %rd132, %rd1952;
	st.global.v2.b32 	[%rd1953], {%r17910, %r17911};
	st.global.v2.b32 	[%rd1953+8], {%r17912, %r17913};
	st.global.v2.b32 	[%rd1953+16], {%r17914, %r17915};
	st.global.v2.b32 	[%rd1953+24], {%r17916, %r17917};
	st.global.v2.b32 	[%rd1953+32], {%r17918, %r17919};
	st.global.v2.b32 	[%rd1953+40], {%r17920, %r17921};
	st.global.v2.u8 	[%rd1953+48], {%rs17326, %rs17327};
	st.global.u32 	[%rd1953+52], %r17922;
	st.global.f64 	[%rd1953+56], %fd351;
	add.s32 	%r33616, %r16970, 256;
$L__BB1_930:
	setp.lt.u32 	%p416, %r1827, 256;
	@%p416 bra 	$L__BB1_937;
	mov.u32 	%r17923, _ZN6thrust24THRUST_300001_SM_1000_NS8cuda_cub4core6detail5shmemE;
	mad.lo.s32 	%r17924, %r33616, 72, %r17923;
	add.s32 	%r33615, %r17924, 18496;
	mul.wide.u32 	%rd1954, %r33616, 4;
	add.s64 	%rd1955, %rd1954, %rd131;
	add.s64 	%rd3406, %rd1955, 1024;
	mul.wide.u32 	%rd1956, %r33616, 64;
	add.s64 	%rd1957, %rd1956, %rd132;
	add.s64 	%rd3405, %rd1957, 16440;
$L__BB1_932:
	ld.shared.u32 	%r17925, [%r33615+-18496];
	ld.shared.v2.b32 	{%r17926, %r17927}, [%r33615+-18488];
	ld.shared.v2.b32 	{%r17928, %r17929}, [%r33615+-18480];
	ld.shared.v2.b32 	{%r17930, %r17931}, [%r33615+-18472];
	ld.shared.v2.b32 	{%r17932, %r17933}, [%r33615+-18464];
	ld.shared.v2.b32 	{%r17934, %r17935}, [%r33615+-18456];
	ld.shared.v2.b32 	{%r17936, %r17937}, [%r33615+-18448];
	ld.shared.v2.u8 	{%rs17328, %rs17329}, [%r33615+-18440];
	ld.shared.u32 	%r17938, [%r33615+-18436];
	ld.shared.f64 	%fd352, [%r33615+-18432];
	st.global.u32 	[%rd3406+-1024], %r17925;
	st.global.v2.b32 	[%rd3405+-16440], {%r17926, %r17927};
	st.global.v2.b32 	[%rd3405+-16432], {%r17928, %r17929};
	st.global.v2.b32 	[%rd3405+-16424], {%r17930, %r17931};
	st.global.v2.b32 	[%rd3405+-16416], {%r17932, %r17933};
	st.global.v2.b32 	[%rd3405+-16408], {%r17934, %r17935};
	st.global.v2.b32 	[%rd3405+-16400], {%r17936, %r17937};
	st.global.v2.u8 	[%rd3405+-16392], {%rs17328, %rs17329};
	st.global.u32 	[%rd3405+-16388], %r17938;
	st.global.f64 	[%rd3405+-16384], %fd352;
	ld.shared.u32 	%r17939, [%r33615+-64];
	ld.shared.v2.b32 	{%r17940, %r17941}, [%r33615+-56];
	ld.shared.v2.b32 	{%r17942, %r17943}, [%r33615+-48];
	ld.shared.v2.b32 	{%r17944, %r17945}, [%r33615+-40];
	ld.shared.v2.b32 	{%r17946, %r17947}, [%r33615+-32];
	ld.shared.v2.b32 	{%r17948, %r17949}, [%r33615+-24];
	ld.shared.v2.b32 	{%r17950, %r17951}, [%r33615+-16];
	ld.shared.v2.u8 	{%rs17330, %rs17331}, [%r33615+-8];
	ld.shared.u32 	%r17952, [%r33615+-4];
	ld.shared.f64 	%fd353, [%r33615];
	st.global.u32 	[%rd3406], %r17939;
	st.global.v2.b32 	[%rd3405+-56], {%r17940, %r17941};
	st.global.v2.b32 	[%rd3405+-48], {%r17942, %r17943};
	st.global.v2.b32 	[%rd3405+-40], {%r17944, %r17945};
	st.global.v2.b32 	[%rd3405+-32], {%r17946, %r17947};
	st.global.v2.b32 	[%rd3405+-24], {%r17948, %r17949};
	st.global.v2.b32 	[%rd3405+-16], {%r17950, %r17951};
	st.global.v2.u8 	[%rd3405+-8], {%rs17330, %rs17331};
	st.global.u32 	[%rd3405+-4], %r17952;
	st.global.f64 	[%rd3405], %fd353;
	add.s32 	%r33616, %r33616, 512;
	add.s32 	%r33615, %r33615, 36864;
	add.s64 	%rd3406, %rd3406, 2048;
	add.s64 	%rd3405, %rd3405, 32768;
	setp.lt.s32 	%p417, %r33616, %r33617;
	@%p417 bra 	$L__BB1_932;
	bra.uni 	$L__BB1_937;
$L__BB1_933:
	setp.eq.s32 	%p410, %r1450, 0;
	@%p410 bra 	$L__BB1_935;
	mul.wide.s32 	%rd1942, %r33596, 4;
	add.s64 	%rd1943, %rd131, %rd1942;
	st.global.u32 	[%rd1943], %r33452;
	mul.wide.s32 	%rd1944, %r33596, 64;
	add.s64 	%rd1945, %rd132, %rd1944;
	st.global.v2.b32 	[%rd1945], {%r1803, %r1804};
	st.global.v2.b32 	[%rd1945+8], {%r16998, %r16991};
	st.global.v2.b32 	[%rd1945+16], {%r17012, %r17005};
	st.global.v2.b32 	[%rd1945+24], {%r17026, %r17019};
	st.global.v2.b32 	[%rd1945+32], {%r17040, %r17033};
	st.global.v2.b32 	[%rd1945+40], {%r1819, %r1820};
	mov.b32 	{%rs17318, %rs17319}, %r1788;
	st.global.v2.u8 	[%rd1945+48], {%rs17318, %rs17319};
	st.global.u32 	[%rd1945+52], %r33595;
	st.global.f64 	[%rd1945+56], %fd497;
$L__BB1_935:
	not.pred 	%p411, %p1;
	@%p411 bra 	$L__BB1_937;
	mul.wide.s32 	%rd1946, %r33605, 4;
	add.s64 	%rd1947, %rd131, %rd1946;
	st.global.u32 	[%rd1947], %r1410;
	mul.wide.s32 	%rd1948, %r33605, 64;
	add.s64 	%rd1949, %rd132, %rd1948;
	bfe.u32 	%r17719, %r1822, 0, 8;
	prmt.b32 	%r17724, %r17719, %r17293, 0x3340U;
	prmt.b32 	%r17725, %r17724, %r17292, 0x5410U;
	st.global.v2.b32 	[%rd1949], {%r17303, %r17725};
	st.global.v2.b32 	[%rd1949+8], {%r17317, %r17310};
	st.global.v2.b32 	[%rd1949+16], {%r17331, %r17324};
	st.global.v2.b32 	[%rd1949+24], {%r17345, %r17338};
	st.global.v2.b32 	[%rd1949+32], {%r17359, %r17352};
	st.global.v2.b32 	[%rd1949+40], {%r17373, %r17366};
	mov.b32 	{%rs17320, %rs17321}, %r1785;
	st.global.v2.u8 	[%rd1949+48], {%rs17320, %rs17321};
	st.global.u32 	[%rd1949+52], %r33604;
	st.global.f64 	[%rd1949+56], %fd499;
$L__BB1_937:
	setp.ne.s32 	%p418, %r16970, 255;
	@%p418 bra 	$L__BB1_1396;
	ld.param.u32 	%r32991, [_ZN6thrust24THRUST_300001_SM_1000_NS8cuda_cub4core6detail13_kernel_agentINS1_15__reduce_by_key16ReduceByKeyAgentINS0_6detail15normal_iteratorINS0_10device_ptrIiEEEENS8_INS9_I6StructEEEESB_SE_N4cuda3std3__48equal_toIiEENSH_4plusISC_EEPiiEEJSB_SE_SB_SE_SM_N3cub18CUB_300001_SM_100024ReduceByKeyScanTileStateISC_iLb0EEESJ_SL_iiEEEvDpT0__param_8];
	mov.u32 	%r17953, %ctaid.x;
	shl.b32 	%r17954, %r17953, 9;
	sub.s32 	%r17955, %r32991, %r17954;
	setp.ne.s32 	%p419, %r17955, 512;
	@%p419 bra 	$L__BB1_940;
	mul.wide.s32 	%rd1958, %r33617, 4;
	add.s64 	%rd1959, %rd131, %rd1958;
	st.global.u32 	[%rd1959], %r1411;
	mul.wide.s32 	%rd1960, %r33617, 64;
	add.s64 	%rd1961, %rd132, %rd1960;
	st.global.v2.b32 	[%rd1961], {%r16579, %r16572};
	st.global.v2.b32 	[%rd1961+8], {%r16593, %r16586};
	st.global.v2.b32 	[%rd1961+16], {%r16607, %r16600};
	st.global.v2.b32 	[%rd1961+24], {%r16621, %r16614};
	st.global.v2.b32 	[%rd1961+32], {%r16635, %r16628};
	st.global.v2.b32 	[%rd1961+40], {%r16649, %r16642};
	st.global.v2.u8 	[%rd1961+48], {%rs23850, %rs23851};
	st.global.u32 	[%rd1961+52], %r33587;
	st.global.f64 	[%rd1961+56], %fd495;
	add.s32 	%r33617, %r33617, 1;
$L__BB1_940:
	ld.param.u64 	%rd3399, [_ZN6thrust24THRUST_300001_SM_1000_NS8cuda_cub4core6detail13_kernel_agentINS1_15__reduce_by_key16ReduceByKeyAgentINS0_6detail15normal_iteratorINS0_10device_ptrIiEEEENS8_INS9_I6StructEEEESB_SE_N4cuda3std3__48equal_toIiEENSH_4plusISC_EEPiiEEJSB_SE_SB_SE_SM_N3cub18CUB_300001_SM_100024ReduceByKeyScanTileStateISC_iLb0EEESJ_SL_iiEEEvDpT0__param_4];
	cvta.to.global.u64 	%rd1962, %rd3399;
	st.global.u32 	[%rd1962], %r33617;
	bra.uni 	$L__BB1_1396;
$L__BB1_941:
	mov.b32 	%r2752, 0;
	st.local.u32 	[%rd44+60], %r2752;
	mov.b64 	%rd383, 0;
	st.local.u64 	[%rd44+64], %rd383;
	mov.b16 	%rs16601, 0;
	st.local.u8 	[%rd44+8], %rs16601;
	st.local.u32 	[%rd44+132], %r2752;
	st.local.u64 	[%rd44+136], %rd383;
	st.local.u8 	[%rd44+80], %rs16601;
	mul.wide.u32 	%rd384, %r2, 4;
	add.s64 	%rd382, %rd129, %rd384;
	// begin inline asm
	ld.global.nc.u32 %r33619, [%rd382];
	// end inline asm
	mov.u32 	%r1838, %tid.x;
	and.b32  	%r2753, %r1838, 31;
	shl.b32 	%r2754, %r1838, 1;
	and.b32  	%r1839, %r2754, 1984;
	or.b32  	%r1840, %r1839, %r2753;
	setp.ge.u32 	%p7, %r1840, %r3;
	mov.u32 	%r33618, %r33619;
	@%p7 bra 	$L__BB1_943;
	mul.wide.u32 	%rd386, %r1840, 4;
	add.s64 	%rd385, %rd382, %rd386;
	// begin inline asm
	ld.global.nc.u32 %r33618, [%rd385];
	// end inline asm
$L__BB1_943:
	add.s32 	%r2756, %r1840, 32;
	setp.ge.u32 	%p8, %r2756, %r3;
	@%p8 bra 	$L__BB1_945;
	shl.b32 	%r2758, %r1840, 2;
	cvt.u64.u32 	%rd388, %r2758;
	add.s64 	%rd389, %rd382, %rd388;
	add.s64 	%rd387, %rd389, 128;
	// begin inline asm
	ld.global.nc.u32 %r33619, [%rd387];
	// end inline asm
$L__BB1_945:
	// begin inline asm
	mov.u32 %r2759, %laneid;
	// end inline asm
	add.s32 	%r2761, %r2759, %r1839;
	shl.b32 	%r2762, %r2761, 2;
	mov.u32 	%r2763, _ZN6thrust24THRUST_300001_SM_1000_NS8cuda_cub4core6detail5shmemE;
	add.s32 	%r2764, %r2763, %r2762;
	st.shared.u32 	[%r2764], %r33618;
	st.shared.u32 	[%r2764+128], %r33619;
	bar.warp.sync 	-1;
	shl.b32 	%r2765, %r2759, 2;
	add.s32 	%r2766, %r2764, %r2765;
	ld.shared.v2.u32 	{%r1846, %r1847}, [%r2766];
	setp.ne.s32 	%p9, %r1838, 0;
	mov.b32 	%r33623, 0;
	@%p9 bra 	$L__BB1_947;
	add.s64 	%rd390, %rd382, -4;
	// begin inline asm
	ld.global.nc.u32 %r33623, [%rd390];
	// end inline asm
$L__BB1_947:
	setp.ge.u32 	%p10, %r1840, %r3;
	bar.sync 	0;
	mul.wide.u32 	%rd407, %r2, 64;
	add.s64 	%rd392, %rd130, %rd407;
	// begin inline asm
	ld.global.nc.u64 %rd391, [%rd392];
	// end inline asm
	add.s64 	%rd394, %rd392, 8;
	// begin inline asm
	ld.global.nc.u64 %rd393, [%rd394];
	// end inline asm
	add.s64 	%rd396, %rd392, 16;
	// begin inline asm
	ld.global.nc.u64 %rd395, [%rd396];
	// end inline asm
	add.s64 	%rd398, %rd392, 24;
	// begin inline asm
	ld.global.nc.u64 %rd397, [%rd398];
	// end inline asm
	add.s64 	%rd400, %rd392, 32;
	// begin inline asm
	ld.global.nc.u64 %rd399, [%rd400];
	// end inline asm
	add.s64 	%rd402, %rd392, 40;
	// begin inline asm
	ld.global.nc.u64 %rd401, [%rd402];
	// end inline asm
	add.s64 	%rd404, %rd392, 48;
	// begin inline asm
	ld.global.nc.u64 %rd403, [%rd404];
	// end inline asm
	mov.b64 	{%r2768, %r33622}, %rd403;
	add.s64 	%rd406, %rd392, 56;
	// begin inline asm
	ld.global.nc.u64 %rd3408, [%rd406];
	// end inline asm
	shr.u64 	%rd408, %rd403, 8;
	cvt.u16.u64 	%rs24207, %rd408;
	cvt.u16.u64 	%rs24206, %rd403;
	shr.u64 	%rd409, %rd401, 56;
	cvt.u16.u64 	%rs24205, %rd409;
	shr.u64 	%rd410, %rd401, 48;
	cvt.u16.u64 	%rs24204, %rd410;
	shr.u64 	%rd411, %rd401, 40;
	cvt.u16.u64 	%rs24203, %rd411;
	shr.u64 	%rd412, %rd401, 32;
	cvt.u16.u64 	%rs24202, %rd412;
	shr.u64 	%rd413, %rd401, 24;
	cvt.u16.u64 	%rs24201, %rd413;
	shr.u64 	%rd414, %rd401, 16;
	cvt.u16.u64 	%rs24200, %rd414;
	shr.u64 	%rd415, %rd401, 8;
	cvt.u16.u64 	%rs24199, %rd415;
	cvt.u16.u64 	%rs24198, %rd401;
	shr.u64 	%rd416, %rd399, 56;
	cvt.u16.u64 	%rs24197, %rd416;
	shr.u64 	%rd417, %rd399, 48;
	cvt.u16.u64 	%rs24196, %rd417;
	shr.u64 	%rd418, %rd399, 40;
	cvt.u16.u64 	%rs24195, %rd418;
	shr.u64 	%rd419, %rd399, 32;
	cvt.u16.u64 	%rs24194, %rd419;
	shr.u64 	%rd420, %rd399, 24;
	cvt.u16.u64 	%rs24193, %rd420;
	shr.u64 	%rd421, %rd399, 16;
	cvt.u16.u64 	%rs24192, %rd421;
	shr.u64 	%rd422, %rd399, 8;
	cvt.u16.u64 	%rs24191, %rd422;
	cvt.u16.u64 	%rs24190, %rd399;
	shr.u64 	%rd423, %rd397, 56;
	cvt.u16.u64 	%rs24189, %rd423;
	shr.u64 	%rd424, %rd397, 48;
	cvt.u16.u64 	%rs24188, %rd424;
	shr.u64 	%rd425, %rd397, 40;
	cvt.u16.u64 	%rs24187, %rd425;
	shr.u64 	%rd426, %rd397, 32;
	cvt.u16.u64 	%rs24186, %rd426;
	shr.u64 	%rd427, %rd397, 24;
	cvt.u16.u64 	%rs24185, %rd427;
	shr.u64 	%rd428, %rd397, 16;
	cvt.u16.u64 	%rs24184, %rd428;
	shr.u64 	%rd429, %rd397, 8;
	cvt.u16.u64 	%rs24183, %rd429;
	cvt.u16.u64 	%rs24182, %rd397;
	shr.u64 	%rd430, %rd395, 56;
	cvt.u16.u64 	%rs24181, %rd430;
	shr.u64 	%rd431, %rd395, 48;
	cvt.u16.u64 	%rs24180, %rd431;
	shr.u64 	%rd432, %rd395, 40;
	cvt.u16.u64 	%rs24179, %rd432;
	shr.u64 	%rd433, %rd395, 32;
	cvt.u16.u64 	%rs24178, %rd433;
	shr.u64 	%rd434, %rd395, 24;
	cvt.u16.u64 	%rs24177, %rd434;
	shr.u64 	%rd435, %rd395, 16;
	cvt.u16.u64 	%rs24176, %rd435;
	shr.u64 	%rd436, %rd395, 8;
	cvt.u16.u64 	%rs24175, %rd436;
	cvt.u16.u64 	%rs24174, %rd395;
	shr.u64 	%rd437, %rd393, 56;
	cvt.u16.u64 	%rs24173, %rd437;
	shr.u64 	%rd438, %rd393, 48;
	cvt.u16.u64 	%rs24172, %rd438;
	shr.u64 	%rd439, %rd393, 40;
	cvt.u16.u64 	%rs24171, %rd439;
	shr.u64 	%rd440, %rd393, 32;
	cvt.u16.u64 	%rs24170, %rd440;
	shr.u64 	%rd441, %rd393, 24;
	cvt.u16.u64 	%rs24169, %rd441;
	shr.u64 	%rd442, %rd393, 16;
	cvt.u16.u64 	%rs24168, %rd442;
	shr.u64 	%rd443, %rd393, 8;
	cvt.u16.u64 	%rs24167, %rd443;
	cvt.u16.u64 	%rs24166, %rd393;
	shr.u64 	%rd444, %rd391, 56;
	cvt.u16.u64 	%rs24165, %rd444;
	shr.u64 	%rd445, %rd391, 48;
	cvt.u16.u64 	%rs24164, %rd445;
	shr.u64 	%rd446, %rd391, 40;
	cvt.u16.u64 	%rs24163, %rd446;
	shr.u64 	%rd447, %rd391, 32;
	cvt.u16.u64 	%rs24162, %rd447;
	shr.u64 	%rd448, %rd391, 24;
	cvt.u16.u64 	%rs24161, %rd448;
	shr.u64 	%rd449, %rd391, 16;
	cvt.u16.u64 	%rs24160, %rd449;
	shr.u64 	%rd450, %rd391, 8;
	cvt.u16.u64 	%rs24159, %rd450;
	cvt.u16.u64 	%rs24158, %rd391;
	mov.u16 	%rs24108, %rs24158;
	mov.u16 	%rs24109, %rs24159;
	mov.u16 	%rs24110, %rs24160;
	mov.u16 	%rs24111, %rs24161;
	mov.u16 	%rs24112, %rs24162;
	mov.u16 	%rs24113, %rs24163;
	mov.u16 	%rs24114, %rs24164;
	mov.u16 	%rs24115, %rs24165;
	mov.u16 	%rs24116, %rs24166;
	mov.u16 	%rs24117, %rs24167;
	mov.u16 	%rs24118, %rs24168;
	mov.u16 	%rs24119, %rs24169;
	mov.u16 	%rs24120, %rs24170;
	mov.u16 	%rs24121, %rs24171;
	mov.u16 	%rs24122, %rs24172;
	mov.u16 	%rs24123, %rs24173;
	mov.u16 	%rs24124, %rs24174;
	mov.u16 	%rs24125, %rs24175;
	mov.u16 	%rs24126, %rs24176;
	mov.u16 	%rs24127, %rs24177;
	mov.u16 	%rs24128, %rs24178;
	mov.u16 	%rs24129, %rs24179;
	mov.u16 	%rs24130, %rs24180;
	mov.u16 	%rs24131, %rs24181;
	mov.u16 	%rs24132, %rs24182;
	mov.u16 	%rs24133, %rs24183;
	mov.u16 	%rs24134, %rs24184;
	mov.u16 	%rs24135, %rs24185;
	mov.u16 	%rs24136, %rs24186;
	mov.u16 	%rs24137, %rs24187;
	mov.u16 	%rs24138, %rs24188;
	mov.u16 	%rs24139, %rs24189;
	mov.u16 	%rs24140, %rs24190;
	mov.u16 	%rs24141, %rs24191;
	mov.u16 	%rs24142, %rs24192;
	mov.u16 	%rs24143, %rs24193;
	mov.u16 	%rs24144, %rs24194;
	mov.u16 	%rs24145, %rs24195;
	mov.u16 	%rs24146, %rs24196;
	mov.u16 	%rs24147, %rs24197;
	mov.u16 	%rs24148, %rs24198;
	mov.u16 	%rs24149, %rs24199;
	mov.u16 	%rs24150, %rs24200;
	mov.u16 	%rs24151, %rs24201;
	mov.u16 	%rs24152, %rs24202;
	mov.u16 	%rs24153, %rs24203;
	mov.u16 	%rs24154, %rs24204;
	mov.u16 	%rs24155, %rs24205;
	mov.u16 	%rs24156, %rs24206;
	mov.u16 	%rs24157, %rs24207;
	mov.u32 	%r33621, %r33622;
	mov.u64 	%rd3407, %rd3408;
	@%p10 bra 	$L__BB1_949;
	mul.wide.u32 	%rd467, %r1840, 64;
	add.s64 	%rd452, %rd392, %rd467;
	// begin inline asm
	ld.global.nc.u64 %rd451, [%rd452];
	// end inline asm
	add.s64 	%rd454, %rd452, 8;
	// begin inline asm
	ld.global.nc.u64 %rd453, [%rd454];
	// end inline asm
	add.s64 	%rd456, %rd452, 16;
	// begin inline asm
	ld.global.nc.u64 %rd455, [%rd456];
	// end inline asm
	add.s64 	%rd458, %rd452, 24;
	// begin inline asm
	ld.global.nc.u64 %rd457, [%rd458];
	// end inline asm
	add.s64 	%rd460, %rd452, 32;
	// begin inline asm
	ld.global.nc.u64 %rd459, [%rd460];
	// end inline asm
	add.s64 	%rd462, %rd452, 40;
	// begin inline asm
	ld.global.nc.u64 %rd461, [%rd462];
	// end inline asm
	add.s64 	%rd464, %rd452, 48;
	// begin inline asm
	ld.global.nc.u64 %rd463, [%rd464];
	// end inline asm
	mov.b64 	{%r2774, %r33621}, %rd463;
	add.s64 	%rd466, %rd452, 56;
	// begin inline asm
	ld.global.nc.u64 %rd3407, [%rd466];
	// end inline asm
	cvt.u16.u64 	%rs24108, %rd451;
	shr.u64 	%rd468, %rd451, 8;
	cvt.u16.u64 	%rs24109, %rd468;
	shr.u64 	%rd469, %rd451, 16;
	cvt.u16.u64 	%rs24110, %rd469;
	shr.u64 	%rd470, %rd451, 24;
	cvt.u16.u64 	%rs24111, %rd470;
	shr.u64 	%rd471, %rd451, 32;
	cvt.u16.u64 	%rs24112, %rd471;
	shr.u64 	%rd472, %rd451, 40;
	cvt.u16.u64 	%rs24113, %rd472;
	shr.u64 	%rd473, %rd451, 48;
	cvt.u16.u64 	%rs24114, %rd473;
	shr.u64 	%rd474, %rd451, 56;
	cvt.u16.u64 	%rs24115, %rd474;
	cvt.u16.u64 	%rs24116, %rd453;
	shr.u64 	%rd475, %rd453, 8;
	cvt.u16.u64 	%rs24117, %rd475;
	shr.u64 	%rd476, %rd453, 16;
	cvt.u16.u64 	%rs24118, %rd476;
	shr.u64 	%rd477, %rd453, 24;
	cvt.u16.u64 	%rs24119, %rd477;
	shr.u64 	%rd478, %rd453, 32;
	cvt.u16.u64 	%rs24120, %rd478;
	shr.u64 	%rd479, %rd453, 40;
	cvt.u16.u64 	%rs24121, %rd479;
	shr.u64 	%rd480, %rd453, 48;
	cvt.u16.u64 	%rs24122, %rd480;
	shr.u64 	%rd481, %rd453, 56;
	cvt.u16.u64 	%rs24123, %rd481;
	cvt.u16.u64 	%rs24124, %rd455;
	shr.u64 	%rd482, %rd455, 8;
	cvt.u16.u64 	%rs24125, %rd482;
	shr.u64 	%rd483, %rd455, 16;
	cvt.u16.u64 	%rs24126, %rd483;
	shr.u64 	%rd484, %rd455, 24;
	cvt.u16.u64 	%rs24127, %rd484;
	shr.u64 	%rd485, %rd455, 32;
	cvt.u16.u64 	%rs24128, %rd485;
	shr.u64 	%rd486, %rd455, 40;
	cvt.u16.u64 	%rs24129, %rd486;
	shr.u64 	%rd487, %rd455, 48;
	cvt.u16.u64 	%rs24130, %rd487;
	shr.u64 	%rd488, %rd455, 56;
	cvt.u16.u64 	%rs24131, %rd488;
	cvt.u16.u64 	%rs24132, %rd457;
	shr.u64 	%rd489, %rd457, 8;
	cvt.u16.u64 	%rs24133, %rd489;
	shr.u64 	%rd490, %rd457, 16;
	cvt.u16.u64 	%rs24134, %rd490;
	shr.u64 	%rd491, %rd457, 24;
	cvt.u16.u64 	%rs24135, %rd491;
	shr.u64 	%rd492, %rd457, 32;
	cvt.u16.u64 	%rs24136, %rd492;
	shr.u64 	%rd493, %rd457, 40;
	cvt.u16.u64 	%rs24137, %rd493;
	shr.u64 	%rd494, %rd457, 48;
	cvt.u16.u64 	%rs24138, %rd494;
	shr.u64 	%rd495, %rd457, 56;
	cvt.u16.u64 	%rs24139, %rd495;
	cvt.u16.u64 	%rs24140, %rd459;
	shr.u64 	%rd496, %rd459, 8;
	cvt.u16.u64 	%rs24141, %rd496;
	shr.u64 	%rd497, %rd459, 16;
	cvt.u16.u64 	%rs24142, %rd497;
	shr.u64 	%rd498, %rd459, 24;
	cvt.u16.u64 	%rs24143, %rd498;
	shr.u64 	%rd499, %rd459, 32;
	cvt.u16.u64 	%rs24144, %rd499;
	shr.u64 	%rd500, %rd459, 40;
	cvt.u16.u64 	%rs24145, %rd500;
	shr.u64 	%rd501, %rd459, 48;
	cvt.u16.u64 	%rs24146, %rd501;
	shr.u64 	%rd502, %rd459, 56;
	cvt.u16.u64 	%rs24147, %rd502;
	cvt.u16.u64 	%rs24148, %rd461;
	shr.u64 	%rd503, %rd461, 8;
	cvt.u16.u64 	%rs24149, %rd503;
	shr.u64 	%rd504, %rd461, 16;
	cvt.u16.u64 	%rs24150, %rd504;
	shr.u64 	%rd505, %rd461, 24;
	cvt.u16.u64 	%rs24151, %rd505;
	shr.u64 	%rd506, %rd461, 32;
	cvt.u16.u64 	%rs24152, %rd506;
	shr.u64 	%rd507, %rd461, 40;
	cvt.u16.u64 	%rs24153, %rd507;
	shr.u64 	%rd508, %rd461, 48;
	cvt.u16.u64 	%rs24154, %rd508;
	shr.u64 	%rd509, %rd461, 56;
	cvt.u16.u64 	%rs24155, %rd509;
	cvt.u16.u64 	%rs24156, %rd463;
	shr.u64 	%rd510, %rd463, 8;
	cvt.u16.u64 	%rs24157, %rd510;
$L__BB1_949:
	ld.param.u32 	%r32988, [_ZN6thrust24THRUST_300001_SM_1000_NS8cuda_cub4core6detail13_kernel_agentINS1_15__reduce_by_key16ReduceByKeyAgentINS0_6detail15normal_iteratorINS0_10device_ptrIiEEEENS8_INS9_I6StructEEEESB_SE_N4cuda3std3__48equal_toIiEENSH_4plusISC_EEPiiEEJSB_SE_SB_SE_SM_N3cub18CUB_300001_SM_100024ReduceByKeyScanTileStateISC_iLb0EEESJ_SL_iiEEEvDpT0__param_8];
	sub.s32 	%r2777, %r32988, %r2;
	or.b32  	%r2783, %r1840, 32;
	setp.ge.u32 	%p11, %r2783, %r2777;
	@%p11 bra 	$L__BB1_951;
	shl.b32 	%r2789, %r1840, 6;
	cvt.u64.u32 	%rd527, %r2789;
	add.s64 	%rd528, %rd392, %rd527;
	add.s64 	%rd512, %rd528, 2048;
	// begin inline asm
	ld.global.nc.u64 %rd511, [%rd512];
	// end inline asm
	add.s64 	%rd514, %rd528, 2056;
	// begin inline asm
	ld.global.nc.u64 %rd513, [%rd514];
	// end inline asm
	add.s64 	%rd516, %rd528, 2064;
	// begin inline asm
	ld.global.nc.u64 %rd515, [%rd516];
	// end inline asm
	add.s64 	%rd518, %rd528, 2072;
	// begin inline asm
	ld.global.nc.u64 %rd517, [%rd518];
	// end inline asm
	add.s64 	%rd520, %rd528, 2080;
	// begin inline asm
	ld.global.nc.u64 %rd519, [%rd520];
	// end inline asm
	add.s64 	%rd522, %rd528, 2088;
	// begin inline asm
	ld.global.nc.u64 %rd521, [%rd522];
	// end inline asm
	add.s64 	%rd524, %rd528, 2096;
	// begin inline asm
	ld.global.nc.u64 %rd523, [%rd524];
	// end inline asm
	mov.b64 	{%r2790, %r33622}, %rd523;
	add.s64 	%rd526, %rd528, 2104;
	// begin inline asm
	ld.global.nc.u64 %rd3408, [%rd526];
	// end inline asm
	cvt.u16.u64 	%rs24158, %rd511;
	shr.u64 	%rd529, %rd511, 8;
	cvt.u16.u64 	%rs24159, %rd529;
	shr.u64 	%rd530, %rd511, 16;
	cvt.u16.u64 	%rs24160, %rd530;
	shr.u64 	%rd531, %rd511, 24;
	cvt.u16.u64 	%rs24161, %rd531;
	shr.u64 	%rd532, %rd511, 32;
	cvt.u16.u64 	%rs24162, %rd532;
	shr.u64 	%rd533, %rd511, 40;
	cvt.u16.u64 	%rs24163, %rd533;
	shr.u64 	%rd534, %rd511, 48;
	cvt.u16.u64 	%rs24164, %rd534;
	shr.u64 	%rd535, %rd511, 56;
	cvt.u16.u64 	%rs24165, %rd535;
	cvt.u16.u64 	%rs24166, %rd513;
	shr.u64 	%rd536, %rd513, 8;
	cvt.u16.u64 	%rs24167, %rd536;
	shr.u64 	%rd537, %rd513, 16;
	cvt.u16.u64 	%rs24168, %rd537;
	shr.u64 	%rd538, %rd513, 24;
	cvt.u16.u64 	%rs24169, %rd538;
	shr.u64 	%rd539, %rd513, 32;
	cvt.u16.u64 	%rs24170, %rd539;
	shr.u64 	%rd540, %rd513, 40;
	cvt.u16.u64 	%rs24171, %rd540;
	shr.u64 	%rd541, %rd513, 48;
	cvt.u16.u64 	%rs24172, %rd541;
	shr.u64 	%rd542, %rd513, 56;
	cvt.u16.u64 	%rs24173, %rd542;
	cvt.u16.u64 	%rs24174, %rd515;
	shr.u64 	%rd543, %rd515, 8;
	cvt.u16.u64 	%rs24175, %rd543;
	shr.u64 	%rd544, %rd515, 16;
	cvt.u16.u64 	%rs24176, %rd544;
	shr.u64 	%rd545, %rd515, 24;
	cvt.u16.u64 	%rs24177, %rd545;
	shr.u64 	%rd546, %rd515, 32;
	cvt.u16.u64 	%rs24178, %rd546;
	shr.u64 	%rd547, %rd515, 40;
	cvt.u16.u64 	%rs24179, %rd547;
	shr.u64 	%rd548, %rd515, 48;
	cvt.u16.u64 	%rs24180, %rd548;
	shr.u64 	%rd549, %rd515, 56;
	cvt.u16.u64 	%rs24181, %rd549;
	cvt.u16.u64 	%rs24182, %rd517;
	shr.u64 	%rd550, %rd517, 8;
	cvt.u16.u64 	%rs24183, %rd550;
	shr.u64 	%rd551, %rd517, 16;
	cvt.u16.u64 	%rs24184, %rd551;
	shr.u64 	%rd552, %rd517, 24;
	cvt.u16.u64 	%rs24185, %rd552;
	shr.u64 	%rd553, %rd517, 32;
	cvt.u16.u64 	%rs24186, %rd553;
	shr.u64 	%rd554, %rd517, 40;
	cvt.u16.u64 	%rs24187, %rd554;
	shr.u64 	%rd555, %rd517, 48;
	cvt.u16.u64 	%rs24188, %rd555;
	shr.u64 	%rd556, %rd517, 56;
	cvt.u16.u64 	%rs24189, %rd556;
	cvt.u16.u64 	%rs24190, %rd519;
	shr.u64 	%rd557, %rd519, 8;
	cvt.u16.u64 	%rs24191, %rd557;
	shr.u64 	%rd558, %rd519, 16;
	cvt.u16.u64 	%rs24192, %rd558;
	shr.u64 	%rd559, %rd519, 24;
	cvt.u16.u64 	%rs24193, %rd559;
	shr.u64 	%rd560, %rd519, 32;
	cvt.u16.u64 	%rs24194, %rd560;
	shr.u64 	%rd561, %rd519, 40;
	cvt.u16.u64 	%rs24195, %rd561;
	shr.u64 	%rd562, %rd519, 48;
	cvt.u16.u64 	%rs24196, %rd562;
	shr.u64 	%rd563, %rd519, 56;
	cvt.u16.u64 	%rs24197, %rd563;
	cvt.u16.u64 	%rs24198, %rd521;
	shr.u64 	%rd564, %rd521, 8;
	cvt.u16.u64 	%rs24199, %rd564;
	shr.u64 	%rd565, %rd521, 16;
	cvt.u16.u64 	%rs24200, %rd565;
	shr.u64 	%rd566, %rd521, 24;
	cvt.u16.u64 	%rs24201, %rd566;
	shr.u64 	%rd567, %rd521, 32;
	cvt.u16.u64 	%rs24202, %rd567;
	shr.u64 	%rd568, %rd521, 40;
	cvt.u16.u64 	%rs24203, %rd568;
	shr.u64 	%rd569, %rd521, 48;
	cvt.u16.u64 	%rs24204, %rd569;
	shr.u64 	%rd570, %rd521, 56;
	cvt.u16.u64 	%rs24205, %rd570;
	cvt.u16.u64 	%rs24206, %rd523;
	shr.u64 	%rd571, %rd523, 8;
	cvt.u16.u64 	%rs24207, %rd571;
$L__BB1_951:
	setp.eq.s32 	%p12, %r1838, 0;
	mad.lo.s32 	%r2798, %r2761, 60, %r2764;
	cvt.u32.u16 	%r2799, %rs24123;
	cvt.u32.u16 	%r2800, %rs24122;
	prmt.b32 	%r2801, %r2800, %r2799, 0x3340U;
	cvt.u32.u16 	%r2802, %rs24121;
	cvt.u32.u16 	%r2803, %rs24120;
	prmt.b32 	%r2804, %r2803, %r2802, 0x3340U;
	prmt.b32 	%r2805, %r2804, %r2801, 0x5410U;
	cvt.u32.u16 	%r2806, %rs24119;
	cvt.u32.u16 	%r2807, %rs24118;
	prmt.b32 	%r2808, %r2807, %r2806, 0x3340U;
	cvt.u32.u16 	%r2809, %rs24117;
	cvt.u32.u16 	%r2810, %rs24116;
	prmt.b32 	%r2811, %r2810, %r2809, 0x3340U;
	prmt.b32 	%r2812, %r2811, %r2808, 0x5410U;
	cvt.u32.u16 	%r2813, %rs24115;
	cvt.u32.u16 	%r2814, %rs24114;
	prmt.b32 	%r2815, %r2814, %r2813, 0x3340U;
	cvt.u32.u16 	%r2816, %rs24113;
	cvt.u32.u16 	%r2817, %rs24112;
	prmt.b32 	%r2818, %r2817, %r2816, 0x3340U;
	prmt.b32 	%r2819, %r2818, %r2815, 0x5410U;
	cvt.u32.u16 	%r2820, %rs24111;
	cvt.u32.u16 	%r2821, %rs24110;
	prmt.b32 	%r2822, %r2821, %r2820, 0x3340U;
	cvt.u32.u16 	%r2823, %rs24109;
	cvt.u32.u16 	%r2824, %rs24108;
	prmt.b32 	%r2825, %r2824, %r2823, 0x3340U;
	prmt.b32 	%r2826, %r2825, %r2822, 0x5410U;
	st.shared.v4.b32 	[%r2798], {%r2826, %r2819, %r2812, %r2805};
	cvt.u32.u16 	%r2827, %rs24139;
	cvt.u32.u16 	%r2828, %rs24138;
	prmt.b32 	%r2829, %r2828, %r2827, 0x3340U;
	cvt.u32.u16 	%r2830, %rs24137;
	cvt.u32.u16 	%r2831, %rs24136;
	prmt.b32 	%r2832, %r2831, %r2830, 0x3340U;
	prmt.b32 	%r2833, %r2832, %r2829, 0x5410U;
	cvt.u32.u16 	%r2834, %rs24135;
	cvt.u32.u16 	%r2835, %rs24134;
	prmt.b32 	%r2836, %r2835, %r2834, 0x3340U;
	cvt.u32.u16 	%r2837, %rs24133;
	cvt.u32.u16 	%r2838, %rs24132;
	prmt.b32 	%r2839, %r2838, %r2837, 0x3340U;
	prmt.b32 	%r2840, %r2839, %r2836, 0x5410U;
	cvt.u32.u16 	%r2841, %rs24131;
	cvt.u32.u16 	%r2842, %rs24130;
	prmt.b32 	%r2843, %r2842, %r2841, 0x3340U;
	cvt.u32.u16 	%r2844, %rs24129;
	cvt.u32.u16 	%r2845, %rs24128;
	prmt.b32 	%r2846, %r2845, %r2844, 0x3340U;
	prmt.b32 	%r2847, %r2846, %r2843, 0x5410U;
	cvt.u32.u16 	%r2848, %rs24127;
	cvt.u32.u16 	%r2849, %rs24126;
	prmt.b32 	%r2850, %r2849, %r2848, 0x3340U;
	cvt.u32.u16 	%r2851, %rs24125;
	cvt.u32.u16 	%r2852, %rs24124;
	prmt.b32 	%r2853, %r2852, %r2851, 0x3340U;
	prmt.b32 	%r2854, %r2853, %r2850, 0x5410U;
	st.shared.v4.b32 	[%r2798+16], {%r2854, %r2847, %r2840, %r2833};
	cvt.u32.u16 	%r2855, %rs24155;
	cvt.u32.u16 	%r2856, %rs24154;
	prmt.b32 	%r2857, %r2856, %r2855, 0x3340U;
	cvt.u32.u16 	%r2858, %rs24153;
	cvt.u32.u16 	%r2859, %rs24152;
	prmt.b32 	%r2860, %r2859, %r2858, 0x3340U;
	prmt.b32 	%r2861, %r2860, %r2857, 0x5410U;
	cvt.u32.u16 	%r2862, %rs24151;
	cvt.u32.u16 	%r2863, %rs24150;
	prmt.b32 	%r2864, %r2863, %r2862, 0x3340U;
	cvt.u32.u16 	%r2865, %rs24149;
	cvt.u32.u16 	%r2866, %rs24148;
	prmt.b32 	%r2867, %r2866, %r2865, 0x3340U;
	prmt.b32 	%r2868, %r2867, %r2864, 0x5410U;
	cvt.u32.u16 	%r2869, %rs24147;
	cvt.u32.u16 	%r2870, %rs24146;
	prmt.b32 	%r2871, %r2870, %r2869, 0x3340U;
	cvt.u32.u16 	%r2872, %rs24145;
	cvt.u32.u16 	%r2873, %rs24144;
	prmt.b32 	%r2874, %r2873, %r2872, 0x3340U;
	prmt.b32 	%r2875, %r2874, %r2871, 0x5410U;
	cvt.u32.u16 	%r2876, %rs24143;
	cvt.u32.u16 	%r2877, %rs24142;
	prmt.b32 	%r2878, %r2877, %r2876, 0x3340U;
	cvt.u32.u16 	%r2879, %rs24141;
	cvt.u32.u16 	%r2880, %rs24140;
	prmt.b32 	%r2881, %r2880, %r2879, 0x3340U;
	prmt.b32 	%r2882, %r2881, %r2878, 0x5410U;
	st.shared.v4.b32 	[%r2798+32], {%r2882, %r2875, %r2868, %r2861};
	st.shared.v2.u8 	[%r2798+48], {%rs24156, %rs24157};
	st.shared.u32 	[%r2798+52], %r33621;
	st.shared.u64 	[%r2798+56], %rd3407;
	cvt.u32.u16 	%r2883, %rs24173;
	cvt.u32.u16 	%r2884, %rs24172;
	prmt.b32 	%r2885, %r2884, %r2883, 0x3340U;
	cvt.u32.u16 	%r2886, %rs24171;
	cvt.u32.u16 	%r2887, %rs24170;
	prmt.b32 	%r2888, %r2887, %r2886, 0x3340U;
	prmt.b32 	%r2889, %r2888, %r2885, 0x5410U;
	cvt.u32.u16 	%r2890, %rs24169;
	cvt.u32.u16 	%r2891, %rs24168;
	prmt.b32 	%r2892, %r2891, %r2890, 0x3340U;
	cvt.u32.u16 	%r2893, %rs24167;
	cvt.u32.u16 	%r2894, %rs24166;
	prmt.b32 	%r2895, %r2894, %r2893, 0x3340U;
	prmt.b32 	%r2896, %r2895, %r2892, 0x5410U;
	cvt.u32.u16 	%r2897, %rs24165;
	cvt.u32.u16 	%r2898, %rs24164;
	prmt.b32 	%r2899, %r2898, %r2897, 0x3340U;
	cvt.u32.u16 	%r2900, %rs24163;
	cvt.u32.u16 	%r2901, %rs24162;
	prmt.b32 	%r2902, %r2901, %r2900, 0x3340U;
	prmt.b32 	%r2903, %r2902, %r2899, 0x5410U;
	cvt.u32.u16 	%r2904, %rs24161;
	cvt.u32.u16 	%r2905, %rs24160;
	prmt.b32 	%r2906, %r2905, %r2904, 0x3340U;
	cvt.u32.u16 	%r2907, %rs24159;
	cvt.u32.u16 	%r2908, %rs24158;
	prmt.b32 	%r2909, %r2908, %r2907, 0x3340U;
	prmt.b32 	%r2910, %r2909, %r2906, 0x5410U;
	st.shared.v4.b32 	[%r2798+2048], {%r2910, %r2903, %r2896, %r2889};
	cvt.u32.u16 	%r2911, %rs24189;
	cvt.u32.u16 	%r2912, %rs24188;
	prmt.b32 	%r2913, %r2912, %r2911, 0x3340U;
	cvt.u32.u16 	%r2914, %rs24187;
	cvt.u32.u16 	%r2915, %rs24186;
	prmt.b32 	%r2916, %r2915, %r2914, 0x3340U;
	prmt.b32 	%r2917, %r2916, %r2913, 0x5410U;
	cvt.u32.u16 	%r2918, %rs24185;
	cvt.u32.u16 	%r2919, %rs24184;
	prmt.b32 	%r2920, %r2919, %r2918, 0x3340U;
	cvt.u32.u16 	%r2921, %rs24183;
	cvt.u32.u16 	%r2922, %rs24182;
	prmt.b32 	%r2923, %r2922, %r2921, 0x3340U;
	prmt.b32 	%r2924, %r2923, %r2920, 0x5410U;
	cvt.u32.u16 	%r2925, %rs24181;
	cvt.u32.u16 	%r2926, %rs24180;
	prmt.b32 	%r2927, %r2926, %r2925, 0x3340U;
	cvt.u32.u16 	%r2928, %rs24179;
	cvt.u32.u16 	%r2929, %rs24178;
	prmt.b32 	%r2930, %r2929, %r2928, 0x3340U;
	prmt.b32 	%r2931, %r2930, %r2927, 0x5410U;
	cvt.u32.u16 	%r2932, %rs24177;
	cvt.u32.u16 	%r2933, %rs24176;
	prmt.b32 	%r2934, %r2933, %r2932, 0x3340U;
	cvt.u32.u16 	%r2935, %rs24175;
	cvt.u32.u16 	%r2936, %rs24174;
	prmt.b32 	%r2937, %r2936, %r2935, 0x3340U;
	prmt.b32 	%r2938, %r2937, %r2934, 0x5410U;
	st.shared.v4.b32 	[%r2798+2064], {%r2938, %r2931, %r2924, %r2917};
	cvt.u32.u16 	%r2939, %rs24205;
	cvt.u32.u16 	%r2940, %rs24204;
	prmt.b32 	%r2941, %r2940, %r2939, 0x3340U;
	cvt.u32.u16 	%r2942, %rs24203;
	cvt.u32.u16 	%r2943, %rs24202;
	prmt.b32 	%r2944, %r2943, %r2942, 0x3340U;
	prmt.b32 	%r2945, %r2944, %r2941, 0x5410U;
	cvt.u32.u16 	%r2946, %rs24201;
	cvt.u32.u16 	%r2947, %rs24200;
	prmt.b32 	%r2948, %r2947, %r2946, 0x3340U;
	cvt.u32.u16 	%r2949, %rs24199;
	cvt.u32.u16 	%r2950, %rs24198;
	prmt.b32 	%r2951, %r2950, %r2949, 0x3340U;
	prmt.b32 	%r2952, %r2951, %r2948, 0x5410U;
	cvt.u32.u16 	%r2953, %rs24197;
	cvt.u32.u16 	%r2954, %rs24196;
	prmt.b32 	%r2955, %r2954, %r2953, 0x3340U;
	cvt.u32.u16 	%r2956, %rs24195;
	cvt.u32.u16 	%r2957, %rs24194;
	prmt.b32 	%r2958, %r2957, %r2956, 0x3340U;
	prmt.b32 	%r2959, %r2958, %r2955, 0x5410U;
	cvt.u32.u16 	%r2960, %rs24193;
	cvt.u32.u16 	%r2961, %rs24192;
	prmt.b32 	%r2962, %r2961, %r2960, 0x3340U;
	cvt.u32.u16 	%r2963, %rs24191;
	cvt.u32.u16 	%r2964, %rs24190;
	prmt.b32 	%r2965, %r2964, %r2963, 0x3340U;
	prmt.b32 	%r2966, %r2965, %r2962, 0x5410U;
	st.shared.v4.b32 	[%r2798+2080], {%r2966, %r2959, %r2952, %r2945};
	st.shared.v2.u8 	[%r2798+2096], {%rs24206, %rs24207};
	st.shared.u32 	[%r2798+2100], %r33622;
	st.shared.u64 	[%r2798+2104], %rd3408;
	bar.warp.sync 	-1;
	add.s32 	%r2967, %r2761, %r2759;
	mad.lo.s32 	%r2970, %r2967, 60, %r2766;
	ld.shared.v4.b32 	{%r1855, %r1856, %r1857, %r1858}, [%r2970];
	bfe.u32 	%r2971, %r1855, 8, 8;
	cvt.u16.u32 	%rs27064, %r2971;
	bfe.u32 	%r2972, %r1855, 16, 8;
	cvt.u16.u32 	%rs27065, %r2972;
	bfe.u32 	%r2973, %r1855, 24, 8;
	cvt.u16.u32 	%rs27066, %r2973;
	bfe.u32 	%r2974, %r1856, 0, 8;
	cvt.u16.u32 	%rs27067, %r2974;
	bfe.u32 	%r2975, %r1856, 8, 8;
	cvt.u16.u32 	%rs27068, %r2975;
	bfe.u32 	%r2976, %r1856, 16, 8;
	cvt.u16.u32 	%rs27069, %r2976;
	bfe.u32 	%r2977, %r1856, 24, 8;
	cvt.u16.u32 	%rs27070, %r2977;
	bfe.u32 	%r2978, %r1857, 0, 8;
	cvt.u16.u32 	%rs27071, %r2978;
	bfe.u32 	%r2979, %r1857, 8, 8;
	cvt.u16.u32 	%rs27072, %r2979;
	bfe.u32 	%r2980, %r1857, 16, 8;
	cvt.u16.u32 	%rs27073, %r2980;
	bfe.u32 	%r2981, %r1857, 24, 8;
	cvt.u16.u32 	%rs27074, %r2981;
	bfe.u32 	%r2982, %r1858, 0, 8;
	cvt.u16.u32 	%rs27075, %r2982;
	bfe.u32 	%r2983, %r1858, 8, 8;
	cvt.u16.u32 	%rs27076, %r2983;
	bfe.u32 	%r2984, %r1858, 16, 8;
	cvt.u16.u32 	%rs27077, %r2984;
	bfe.u32 	%r2985, %r1858, 24, 8;
	cvt.u16.u32 	%rs27078, %r2985;
	bfe.u32 	%r2986, %r1855, 0, 8;
	cvt.u16.u32 	%rs27062, %r2986;
	ld.shared.v4.b32 	{%r1859, %r1860, %r1861, %r1862}, [%r2970+16];
	bfe.u32 	%r2987, %r1859, 0, 8;
	cvt.u16.u32 	%rs27079, %r2987;
	bfe.u32 	%r2988, %r1859, 8, 8;
	cvt.u16.u32 	%rs27080, %r2988;
	bfe.u32 	%r2989, %r1859, 16, 8;
	cvt.u16.u32 	%rs27081, %r2989;
	bfe.u32 	%r2990, %r1859, 24, 8;
	cvt.u16.u32 	%rs27082, %r2990;
	bfe.u32 	%r2991, %r1860, 0, 8;
	cvt.u16.u32 	%rs27083, %r2991;
	bfe.u32 	%r2992, %r1860, 8, 8;
	cvt.u16.u32 	%rs27084, %r2992;
	bfe.u32 	%r2993, %r1860, 16, 8;
	cvt.u16.u32 	%rs27085, %r2993;
	bfe.u32 	%r2994, %r1860, 24, 8;
	cvt.u16.u32 	%rs27086, %r2994;
	bfe.u32 	%r2995, %r1861, 0, 8;
	cvt.u16.u32 	%rs27087, %r2995;
	bfe.u32 	%r2996, %r1861, 8, 8;
	cvt.u16.u32 	%rs27088, %r2996;
	bfe.u32 	%r2997, %r1861, 16, 8;
	cvt.u16.u32 	%rs27089, %r2997;
	bfe.u32 	%r2998, %r1861, 24, 8;
	cvt.u16.u32 	%rs27090, %r2998;
	bfe.u32 	%r2999, %r1862, 0, 8;
	cvt.u16.u32 	%rs27091, %r2999;
	bfe.u32 	%r3000, %r1862, 8, 8;
	cvt.u16.u32 	%rs27092, %r3000;
	bfe.u32 	%r3001, %r1862, 16, 8;
	cvt.u16.u32 	%rs27093, %r3001;
	bfe.u32 	%r3002, %r1862, 24, 8;
	cvt.u16.u32 	%rs27094, %r3002;
	ld.shared.v4.b32 	{%r1863, %r1864, %r1865, %r1866}, [%r2970+32];
	bfe.u32 	%r3003, %r1863, 0, 8;
	cvt.u16.u32 	%rs27095, %r3003;
	bfe.u32 	%r3004, %r1863, 8, 8;
	cvt.u16.u32 	%rs27096, %r3004;
	bfe.u32 	%r3005, %r1863, 16, 8;
	cvt.u16.u32 	%rs27097, %r3005;
	bfe.u32 	%r3006, %r1863, 24, 8;
	cvt.u16.u32 	%rs27098, %r3006;
	bfe.u32 	%r3007, %r1864, 0, 8;
	cvt.u16.u32 	%rs27099, %r3007;
	bfe.u32 	%r3008, %r1864, 8, 8;
	cvt.u16.u32 	%rs27100, %r3008;
	bfe.u32 	%r3009, %r1864, 16, 8;
	cvt.u16.u32 	%rs27101, %r3009;
	bfe.u32 	%r3010, %r1864, 24, 8;
	cvt.u16.u32 	%rs27102, %r3010;
	bfe.u32 	%r3011, %r1865, 0, 8;
	cvt.u16.u32 	%rs27103, %r3011;
	bfe.u32 	%r3012, %r1865, 8, 8;
	cvt.u16.u32 	%rs27104, %r3012;
	bfe.u32 	%r3013, %r1865, 16, 8;
	cvt.u16.u32 	%rs27105, %r3013;
	bfe.u32 	%r3014, %r1865, 24, 8;
	cvt.u16.u32 	%rs27106, %r3014;
	bfe.u32 	%r3015, %r1866, 0, 8;
	cvt.u16.u32 	%rs27107, %r3015;
	bfe.u32 	%r3016, %r1866, 8, 8;
	cvt.u16.u32 	%rs27108, %r3016;
	bfe.u32 	%r3017, %r1866, 16, 8;
	cvt.u16.u32 	%rs27109, %r3017;
	bfe.u32 	%r3018, %r1866, 24, 8;
	cvt.u16.u32 	%rs27110, %r3018;
	ld.shared.v2.u8 	{%rs16602, %rs16603}, [%r2970+48];
	mov.b32 	%r1867, {%rs16602, %rs16603};
	ld.shared.u32 	%r33903, [%r2970+52];
	ld.shared.f64 	%fd545, [%r2970+56];
	ld.shared.v4.b32 	{%r1869, %r1870, %r1871, %r1872}, [%r2970+64];
	bfe.u32 	%r3019, %r1869, 0, 8;
	cvt.u16.u32 	%rs27114, %r3019;
	bfe.u32 	%r3020, %r1869, 8, 8;
	cvt.u16.u32 	%rs27116, %r3020;
	bfe.u32 	%r3021, %r1869, 16, 8;
	cvt.u16.u32 	%rs27117, %r3021;
	bfe.u32 	%r3022, %r1869, 24, 8;
	cvt.u16.u32 	%rs27118, %r3022;
	bfe.u32 	%r3023, %r1870, 0, 8;
	cvt.u16.u32 	%rs27119, %r3023;
	bfe.u32 	%r3024, %r1870, 8, 8;
	cvt.u16.u32 	%rs27120, %r3024;
	bfe.u32 	%r3025, %r1870, 16, 8;
	cvt.u16.u32 	%rs27121, %r3025;
	bfe.u32 	%r3026, %r1870, 24, 8;
	cvt.u16.u32 	%rs27122, %r3026;
	bfe.u32 	%r3027, %r1871, 0, 8;
	cvt.u16.u32 	%rs27123, %r3027;
	bfe.u32 	%r3028, %r1871, 8, 8;
	cvt.u16.u32 	%rs27124, %r3028;
	bfe.u32 	%r3029, %r1871, 16, 8;
	cvt.u16.u32 	%rs27125, %r3029;
	bfe.u32 	%r3030, %r1871, 24, 8;
	cvt.u16.u32 	%rs27126, %r3030;
	bfe.u32 	%r3031, %r1872, 0, 8;
	cvt.u16.u32 	%rs27127, %r3031;
	bfe.u32 	%r3032, %r1872, 8, 8;
	cvt.u16.u32 	%rs27128, %r3032;
	bfe.u32 	%r3033, %r1872, 16, 8;
	cvt.u16.u32 	%rs27129, %r3033;
	bfe.u32 	%r3034, %r1872, 24, 8;
	cvt.u16.u32 	%rs27130, %r3034;
	ld.shared.v4.b32 	{%r1873, %r1874, %r1875, %r1876}, [%r2970+80];
	bfe.u32 	%r3035, %r1873, 0, 8;
	cvt.u16.u32 	%rs27131, %r3035;
	bfe.u32 	%r3036, %r1873, 8, 8;
	cvt.u16.u32 	%rs27132, %r3036;
	bfe.u32 	%r3037, %r1873, 16, 8;
	cvt.u16.u32 	%rs27133, %r3037;
	bfe.u32 	%r3038, %r1873, 24, 8;
	cvt.u16.u32 	%rs27134, %r3038;
	bfe.u32 	%r3039, %r1874, 0, 8;
	cvt.u16.u32 	%rs27135, %r3039;
	bfe.u32 	%r3040, %r1874, 8, 8;
	cvt.u16.u32 	%rs27136, %r3040;
	bfe.u32 	%r3041, %r1874, 16, 8;
	cvt.u16.u32 	%rs27137, %r3041;
	bfe.u32 	%r3042, %r1874, 24, 8;
	cvt.u16.u32 	%rs27138, %r3042;
	bfe.u32 	%r3043, %r1875, 0, 8;
	cvt.u16.u32 	%rs27139, %r3043;
	bfe.u32 	%r3044, %r1875, 8, 8;
	cvt.u16.u32 	%rs27140, %r3044;
	bfe.u32 	%r3045, %r1875, 16, 8;
	cvt.u16.u32 	%rs27141, %r3045;
	bfe.u32 	%r3046, %r1875, 24, 8;
	cvt.u16.u32 	%rs27142, %r3046;
	bfe.u32 	%r3047, %r1876, 0, 8;
	cvt.u16.u32 	%rs27143, %r3047;
	bfe.u32 	%r3048, %r1876, 8, 8;
	cvt.u16.u32 	%rs27144, %r3048;
	bfe.u32 	%r3049, %r1876, 16, 8;
	cvt.u16.u32 	%rs27145, %r3049;
	bfe.u32 	%r3050, %r1876, 24, 8;
	cvt.u16.u32 	%rs27146, %r3050;
	ld.shared.v4.b32 	{%r1877, %r1878, %r1879, %r1880}, [%r2970+96];
	bfe.u32 	%r3051, %r1877, 0, 8;
	cvt.u16.u32 	%rs27147, %r3051;
	bfe.u32 	%r3052, %r1877, 8, 8;
	cvt.u16.u32 	%rs27148, %r3052;
	bfe.u32 	%r3053, %r1877, 16, 8;
	cvt.u16.u32 	%rs27149, %r3053;
	bfe.u32 	%r3054, %r1877, 24, 8;
	cvt.u16.u32 	%rs27150, %r3054;
	bfe.u32 	%r3055, %r1878, 0, 8;
	cvt.u16.u32 	%rs27151, %r3055;
	bfe.u32 	%r3056, %r1878, 8, 8;
	cvt.u16.u32 	%rs27152, %r3056;
	bfe.u32 	%r3057, %r1878, 16, 8;
	cvt.u16.u32 	%rs27153, %r3057;
	bfe.u32 	%r3058, %r1878, 24, 8;
	cvt.u16.u32 	%rs27154, %r3058;
	bfe.u32 	%r3059, %r1879, 0, 8;
	cvt.u16.u32 	%rs27155, %r3059;
	bfe.u32 	%r3060, %r1879, 8, 8;
	cvt.u16.u32 	%rs27156, %r3060;
	bfe.u32 	%r3061, %r1879, 16, 8;
	cvt.u16.u32 	%rs27157, %r3061;
	bfe.u32 	%r3062, %r1879, 24, 8;
	cvt.u16.u32 	%rs27158, %r3062;
	bfe.u32 	%r3063, %r1880, 0, 8;
	cvt.u16.u32 	%rs27159, %r3063;
	bfe.u32 	%r3064, %r1880, 8, 8;
	cvt.u16.u32 	%rs27160, %r3064;
	bfe.u32 	%r3065, %r1880, 16, 8;
	cvt.u16.u32 	%rs27161, %r3065;
	bfe.u32 	%r3066, %r1880, 24, 8;
	cvt.u16.u32 	%rs27162, %r3066;
	ld.shared.v2.u8 	{%rs27163, %rs27164}, [%r2970+112];
	mov.b32 	%r1881, {%rs27163, %rs27164};
	ld.shared.u32 	%r33910, [%r2970+116];
	ld.shared.f64 	%fd546, [%r2970+120];
	bar.sync 	0;
	shl.b32 	%r3067, %r1838, 2;
	add.s32 	%r3068, %r2763, %r3067;
	st.shared.u32 	[%r3068+1920], %r1847;
	bar.sync 	0;
	@%p12 bra 	$L__BB1_953;
	ld.shared.u32 	%r33623, [%r3068+1916];
$L__BB1_953:
	ld.param.u32 	%r32989, [_ZN6thrust24THRUST_300001_SM_1000_NS8cuda_cub4core6detail13_kernel_agentINS1_15__reduce_by_key16ReduceByKeyAgentINS0_6detail15normal_iteratorINS0_10device_ptrIiEEEENS8_INS9_I6StructEEEESB_SE_N4cuda3std3__48equal_toIiEENSH_4plusISC_EEPiiEEJSB_SE_SB_SE_SM_N3cub18CUB_300001_SM_100024ReduceByKeyScanTileStateISC_iLb0EEESJ_SL_iiEEEvDpT0__param_8];
	setp.ne.s32 	%p13, %r33623, %r1846;
	setp.ne.s32 	%p14, %r1846, %r1847;
	sub.s32 	%r3075, %r32989, %r2;
	setp.eq.s32 	%p15, %r2754, %r3075;
	or.pred  	%p2, %p15, %p13;
	selp.u32 	%r3078, 1, 0, %p2;
	st.local.v2.b32 	[%rd44+8], {%r1855, %r1856};
	st.local.v4.b32 	[%rd44+16], {%r1857, %r1858, %r1859, %r1860};
	st.local.v4.b32 	[%rd44+32], {%r1861, %r1862, %r1863, %r1864};
	st.local.v2.b32 	[%rd44+48], {%r1865, %r1866};
	mov.b32 	{%rs27111, %rs27112}, %r1867;
	st.local.v2.u8 	[%rd44+56], {%rs27111, %rs27112};
	st.local.u32 	[%rd44+60], %r33903;
	st.local.f64 	[%rd44+64], %fd545;
	st.local.u32 	[%rd44], %r3078;
	or.b32  	%r3079, %r2754, 1;
	setp.eq.s32 	%p16, %r3079, %r3075;
	or.pred  	%p3, %p16, %p14;
	selp.u32 	%r3080, 1, 0, %p3;
	st.local.v4.b32 	[%rd44+80], {%r1869, %r1870, %r1871, %r1872};
	st.local.v4.b32 	[%rd44+96], {%r1873, %r1874, %r1875, %r1876};
	st.local.v4.b32 	[%rd44+112], {%r1877, %r1878, %r1879, %r1880};
	mov.b32 	{%rs16606, %rs16607}, %r1881;
	st.local.v2.u8 	[%rd44+128], {%rs16606, %rs16607};
	st.local.u32 	[%rd44+132], %r33910;
	st.local.f64 	[%rd44+136], %fd546;
	st.local.u32 	[%rd44+72], %r3080;
	cvt.u64.u32 	%rd572, %r2763;
	cvta.shared.u64 	%rd573, %rd572;
	add.s64 	%rd574, %rd573, 672;
	st.local.u64 	[%rd45], %rd574;
	st.local.u64 	[%rd45+8], %rd381;
	st.local.u32 	[%rd45+20], %r1;
	mov.b32 	%r3082, 0;
	st.local.u32 	[%rd45+84], %r3082;
	mov.b64 	%rd576, 0;
	st.local.u64 	[%rd45+88], %rd576;
	mov.b16 	%rs16608, 0;
	st.local.u8 	[%rd45+32], %rs16608;
	st.local.u32 	[%rd45+156], %r3082;
	st.local.u64 	[%rd45+160], %rd576;
	st.local.u8 	[%rd45+104], %rs16608;
	st.local.u32 	[%rd42], %r3078;
	st.local.v2.b32 	[%rd42+8], {%r1855, %r1856};
	st.local.v2.b32 	[%rd42+16], {%r1857, %r1858};
	st.local.v2.b32 	[%rd42+24], {%r1859, %r1860};
	st.local.v2.b32 	[%rd42+32], {%r1861, %r1862};
	st.local.v2.b32 	[%rd42+40], {%r1863, %r1864};
	st.local.v2.b32 	[%rd42+48], {%r1865, %r1866};
	st.local.v2.u8 	[%rd42+56], {%rs27111, %rs27112};
	st.local.u32 	[%rd42+60], %r33903;
	st.local.f64 	[%rd42+64], %fd545;
	mov.u16 	%rs24210, %rs27114;
	mov.u16 	%rs24211, %rs27116;
	mov.u16 	%rs24212, %rs27117;
	mov.u16 	%rs24213, %rs27118;
	mov.u16 	%rs24214, %rs27119;
	mov.u16 	%rs24215, %rs27120;
	mov.u16 	%rs24216, %rs27121;
	mov.u16 	%rs24217, %rs27122;
	mov.u16 	%rs24218, %rs27123;
	mov.u16 	%rs24219, %rs27124;
	mov.u16 	%rs24220, %rs27125;
	mov.u16 	%rs24221, %rs27126;
	mov.u16 	%rs24222, %rs27127;
	mov.u16 	%rs24223, %rs27128;
	mov.u16 	%rs24224, %rs27129;
	mov.u16 	%rs24225, %rs27130;
	mov.u16 	%rs24226, %rs27131;
	mov.u16 	%rs24227, %rs27132;
	mov.u16 	%rs24228, %rs27133;
	mov.u16 	%rs24229, %rs27134;
	mov.u16 	%rs24230, %rs27135;
	mov.u16 	%rs24231, %rs27136;
	mov.u16 	%rs24232, %rs27137;
	mov.u16 	%rs24233, %rs27138;
	mov.u16 	%rs24234, %rs27139;
	mov.u16 	%rs24235, %rs27140;
	mov.u16 	%rs24236, %rs27141;
	mov.u16 	%rs24237, %rs27142;
	mov.u16 	%rs24238, %rs27143;
	mov.u16 	%rs24239, %rs27144;
	mov.u16 	%rs24240, %rs27145;
	mov.u16 	%rs24241, %rs27146;
	mov.u16 	%rs24242, %rs27147;
	mov.u16 	%rs24243, %rs27148;
	mov.u16 	%rs24244, %rs27149;
	mov.u16 	%rs24245, %rs27150;
	mov.u16 	%rs24246, %rs27151;
	mov.u16 	%rs24247, %rs27152;
	mov.u16 	%rs24248, %rs27153;
	mov.u16 	%rs24249, %rs27154;
	mov.u16 	%rs24250, %rs27155;
	mov.u16 	%rs24251, %rs27156;
	mov.u16 	%rs24252, %rs27157;
	mov.u16 	%rs24253, %rs27158;
	mov.u16 	%rs24254, %rs27159;
	mov.u16 	%rs24255, %rs27160;
	mov.u16 	%rs24256, %rs27161;
	mov.u16 	%rs24257, %rs27162;
	mov.u16 	%rs24258, %rs27163;
	mov.u16 	%rs24259, %rs27164;
	mov.u32 	%r33630, %r33910;
	mov.f64 	%fd501, %fd546;
	@%p3 bra 	$L__BB1_965;
	mov.b16 	%rs16609, 0;
	st.local.u8 	[%rd41], %rs16609;
	add.s32 	%r3084, %r33910, %r33903;
	st.local.u32 	[%rd41+52], %r3084;
	add.f64 	%fd291, %fd545, %fd546;
	st.local.f64 	[%rd41+56], %fd291;
	mov.b32 	%r33624, 0;
$L__BB1_955:
	mov.u32 	%r1897, %r33624;
	cvt.u64.u32 	%rd577, %r1897;
	add.s64 	%rd578, %rd41, %rd577;
	ld.local.u8 	%rs16610, [%rd578];
	setp.ne.s16 	%p17, %rs16610, 0;
	add.s32 	%r33624, %r1897, 1;
	@%p17 bra 	$L__BB1_955;
	and.b16  	%rs16611, %rs27062, 255;
	setp.eq.s16 	%p18, %rs16611, 0;
	mov.u32 	%r33626, %r1897;
	@%p18 bra 	$L__BB1_959;
	mov.b32 	%r33625, 0;
	mov.u16 	%rs24208, %rs27062;
$L__BB1_958:
	add.s32 	%r3086, %r33625, %r1897;
	cvt.u64.u32 	%rd579, %r3086;
	add.s64 	%rd580, %rd41, %rd579;
	st.local.u8 	[%rd580], %rs24208;
	add.s32 	%r1900, %r33625, 1;
	add.s32 	%r33626, %r1900, %r1897;
	cvt.u64.u32 	%rd581, %r33625;
	add.s64 	%rd582, %rd42, %rd581;
	ld.local.u8 	%rs24208, [%rd582+9];
	setp.ne.s16 	%p19, %rs24208, 0;
	mov.u32 	%r33625, %r1900;
	@%p19 bra 	$L__BB1_958;
$L__BB1_959:
	cvt.u64.u32 	%rd583, %r33626;
	add.s64 	%rd584, %rd41, %rd583;
	mov.b16 	%rs16612, 0;
	st.local.u8 	[%rd584], %rs16612;
	mov.b32 	%r33627, 0;
$L__BB1_960:
	mov.u32 	%r1903, %r33627;
	cvt.u64.u32 	%rd585, %r1903;
	add.s64 	%rd586, %rd41, %rd585;
	ld.local.u8 	%rs16613, [%rd586];
	setp.ne.s16 	%p20, %rs16613, 0;
	add.s32 	%r33627, %r1903, 1;
	@%p20 bra 	$L__BB1_960;
	and.b16  	%rs16614, %rs27114, 255;
	setp.eq.s16 	%p21, %rs16614, 0;
	mov.u32 	%r33629, %r1903;
	@%p21 bra 	$L__BB1_964;
	mov.b32 	%r33628, 0;
	mov.u16 	%rs24209, %rs27114;
$L__BB1_963:
	add.s32 	%r3089, %r33628, %r1903;
	cvt.u64.u32 	%rd587, %r3089;
	add.s64 	%rd588, %rd41, %rd587;
	st.local.u8 	[%rd588], %rs24209;
	add.s32 	%r1906, %r33628, 1;
	add.s32 	%r33629, %r1906, %r1903;
	cvt.u64.u32 	%rd589, %r33628;
	add.s64 	%rd590, %rd44, %rd589;
	ld.local.u8 	%rs24209, [%rd590+81];
	setp.ne.s16 	%p22, %rs24209, 0;
	mov.u32 	%r33628, %r1906;
	@%p22 bra 	$L__BB1_963;
$L__BB1_964:
	cvt.u64.u32 	%rd591, %r33629;
	add.s64 	%rd592, %rd41, %rd591;
	mov.b16 	%rs16615, 0;
	st.local.u8 	[%rd592], %rs16615;
	ld.local.v2.b32 	{%r3090, %r3091}, [%rd41];
	bfe.u32 	%r3092, %r3090, 0, 8;
	cvt.u16.u32 	%rs24210, %r3092;
	bfe.u32 	%r3093, %r3090, 8, 8;
	cvt.u16.u32 	%rs24211, %r3093;
	bfe.u32 	%r3094, %r3090, 16, 8;
	cvt.u16.u32 	%rs24212, %r3094;
	bfe.u32 	%r3095, %r3090, 24, 8;
	cvt.u16.u32 	%rs24213, %r3095;
	bfe.u32 	%r3096, %r3091, 0, 8;
	cvt.u16.u32 	%rs24214, %r3096;
	bfe.u32 	%r3097, %r3091, 8, 8;
	cvt.u16.u32 	%rs24215, %r3097;
	bfe.u32 	%r3098, %r3091, 16, 8;
	cvt.u16.u32 	%rs24216, %r3098;
	bfe.u32 	%r3099, %r3091, 24, 8;
	cvt.u16.u32 	%rs24217, %r3099;
	ld.local.v2.b32 	{%r3100, %r3101}, [%rd41+8];
	bfe.u32 	%r3102, %r3100, 0, 8;
	cvt.u16.u32 	%rs24218, %r3102;
	bfe.u32 	%r3103, %r3100, 8, 8;
	cvt.u16.u32 	%rs24219, %r3103;
	bfe.u32 	%r3104, %r3100, 16, 8;
	cvt.u16.u32 	%rs24220, %r3104;
	bfe.u32 	%r3105, %r3100, 24, 8;
	cvt.u16.u32 	%rs24221, %r3105;
	bfe.u32 	%r3106, %r3101, 0, 8;
	cvt.u16.u32 	%rs24222, %r3106;
	bfe.u32 	%r3107, %r3101, 8, 8;
	cvt.u16.u32 	%rs24223, %r3107;
	bfe.u32 	%r3108, %r3101, 16, 8;
	cvt.u16.u32 	%rs24224, %r3108;
	bfe.u32 	%r3109, %r3101, 24, 8;
	cvt.u16.u32 	%rs24225, %r3109;
	ld.local.v2.b32 	{%r3110, %r3111}, [%rd41+16];
	bfe.u32 	%r3112, %r3110, 0, 8;
	cvt.u16.u32 	%rs24226, %r3112;
	bfe.u32 	%r3113, %r3110, 8, 8;
	cvt.u16.u32 	%rs24227, %r3113;
	bfe.u32 	%r3114, %r3110, 16, 8;
	cvt.u16.u32 	%rs24228, %r3114;
	bfe.u32 	%r3115, %r3110, 24, 8;
	cvt.u16.u32 	%rs24229, %r3115;
	bfe.u32 	%r3116, %r3111, 0, 8;
	cvt.u16.u32 	%rs24230, %r3116;
	bfe.u32 	%r3117, %r3111, 8, 8;
	cvt.u16.u32 	%rs24231, %r3117;
	bfe.u32 	%r3118, %r3111, 16, 8;
	cvt.u16.u32 	%rs24232, %r3118;
	bfe.u32 	%r3119, %r3111, 24, 8;
	cvt.u16.u32 	%rs24233, %r3119;
	ld.local.v2.b32 	{%r3120, %r3121}, [%rd41+24];
	bfe.u32 	%r3122, %r3120, 0, 8;
	cvt.u16.u32 	%rs24234, %r3122;
	bfe.u32 	%r3123, %r3120, 8, 8;
	cvt.u16.u32 	%rs24235, %r3123;
	bfe.u32 	%r3124, %r3120, 16, 8;
	cvt.u16.u32 	%rs24236, %r3124;
	bfe.u32 	%r3125, %r3120, 24, 8;
	cvt.u16.u32 	%rs24237, %r3125;
	bfe.u32 	%r3126, %r3121, 0, 8;
	cvt.u16.u32 	%rs24238, %r3126;
	bfe.u32 	%r3127, %r3121, 8, 8;
	cvt.u16.u32 	%rs24239, %r3127;
	bfe.u32 	%r3128, %r3121, 16, 8;
	cvt.u16.u32 	%rs24240, %r3128;
	bfe.u32 	%r3129, %r3121, 24, 8;
	cvt.u16.u32 	%rs24241, %r3129;
	ld.local.v2.b32 	{%r3130, %r3131}, [%rd41+32];
	bfe.u32 	%r3132, %r3130, 0, 8;
	cvt.u16.u32 	%rs24242, %r3132;
	bfe.u32 	%r3133, %r3130, 8, 8;
	cvt.u16.u32 	%rs24243, %r3133;
	bfe.u32 	%r3134, %r3130, 16, 8;
	cvt.u16.u32 	%rs24244, %r3134;
	bfe.u32 	%r3135, %r3130, 24, 8;
	cvt.u16.u32 	%rs24245, %r3135;
	bfe.u32 	%r3136, %r3131, 0, 8;
	cvt.u16.u32 	%rs24246, %r3136;
	bfe.u32 	%r3137, %r3131, 8, 8;
	cvt.u16.u32 	%rs24247, %r3137;
	bfe.u32 	%r3138, %r3131, 16, 8;
	cvt.u16.u32 	%rs24248, %r3138;
	bfe.u32 	%r3139, %r3131, 24, 8;
	cvt.u16.u32 	%rs24249, %r3139;
	ld.local.v2.b32 	{%r3140, %r3141}, [%rd41+40];
	bfe.u32 	%r3142, %r3140, 0, 8;
	cvt.u16.u32 	%rs24250, %r3142;
	bfe.u32 	%r3143, %r3140, 8, 8;
	cvt.u16.u32 	%rs24251, %r3143;
	bfe.u32 	%r3144, %r3140, 16, 8;
	cvt.u16.u32 	%rs24252, %r3144;
	bfe.u32 	%r3145, %r3140, 24, 8;
	cvt.u16.u32 	%rs24253, %r3145;
	bfe.u32 	%r3146, %r3141, 0, 8;
	cvt.u16.u32 	%rs24254, %r3146;
	bfe.u32 	%r3147, %r3141, 8, 8;
	cvt.u16.u32 	%rs24255, %r3147;
	bfe.u32 	%r3148, %r3141, 16, 8;
	cvt.u16.u32 	%rs24256, %r3148;
	bfe.u32 	%r3149, %r3141, 24, 8;
	cvt.u16.u32 	%rs24257, %r3149;
	ld.local.v2.u8 	{%rs24258, %rs24259}, [%rd41+48];
	ld.local.u32 	%r33630, [%rd41+52];
	ld.local.f64 	%fd501, [%rd41+56];
$L__BB1_965:
	selp.u32 	%r3240, 1, 0, %p3;
	selp.u32 	%r3241, 1, 0, %p2;
	add.s32 	%r3151, %r3240, %r3241;
	st.local.u32 	[%rd42], %r3151;
	cvt.u32.u16 	%r3242, %rs24216;
	cvt.u32.u16 	%r3243, %rs24217;
	prmt.b32 	%r3244, %r3242, %r3243, 0x3340U;
	cvt.u32.u16 	%r3245, %rs24215;
	cvt.u32.u16 	%r3246, %rs24214;
	prmt.b32 	%r3247, %r3246, %r3245, 0x3340U;
	prmt.b32 	%r3248, %r3247, %r3244, 0x5410U;
	cvt.u32.u16 	%r3249, %rs24212;
	cvt.u32.u16 	%r3250, %rs24213;
	prmt.b32 	%r3251, %r3249, %r3250, 0x3340U;
	cvt.u32.u16 	%r3252, %rs24211;
	cvt.u32.u16 	%r3253, %rs24210;
	prmt.b32 	%r3254, %r3253, %r3252, 0x3340U;
	prmt.b32 	%r3255, %r3254, %r3251, 0x5410U;
	st.local.v2.b32 	[%rd42+8], {%r3255, %r3248};
	cvt.u32.u16 	%r3256, %rs24224;
	cvt.u32.u16 	%r3257, %rs24225;
	prmt.b32 	%r3258, %r3256, %r3257, 0x3340U;
	cvt.u32.u16 	%r3259, %rs24223;
	cvt.u32.u16 	%r3260, %rs24222;
	prmt.b32 	%r3261, %r3260, %r3259, 0x3340U;
	prmt.b32 	%r3262, %r3261, %r3258, 0x5410U;
	cvt.u32.u16 	%r3263, %rs24220;
	cvt.u32.u16 	%r3264, %rs24221;
	prmt.b32 	%r3265, %r3263, %r3264, 0x3340U;
	cvt.u32.u16 	%r3266, %rs24219;
	cvt.u32.u16 	%r3267, %rs24218;
	prmt.b32 	%r3268, %r3267, %r3266, 0x3340U;
	prmt.b32 	%r3269, %r3268, %r3265, 0x5410U;
	st.local.v2.b32 	[%rd42+16], {%r3269, %r3262};
	cvt.u32.u16 	%r3270, %rs24232;
	cvt.u32.u16 	%r3271, %rs24233;
	prmt.b32 	%r3272, %r3270, %r3271, 0x3340U;
	cvt.u32.u16 	%r3273, %rs24231;
	cvt.u32.u16 	%r3274, %rs24230;
	prmt.b32 	%r3275, %r3274, %r3273, 0x3340U;
	prmt.b32 	%r3276, %r3275, %r3272, 0x5410U;
	cvt.u32.u16 	%r3277, %rs24228;
	cvt.u32.u16 	%r3278, %rs24229;
	prmt.b32 	%r3279, %r3277, %r3278, 0x3340U;
	cvt.u32.u16 	%r3280, %rs24227;
	cvt.u32.u16 	%r3281, %rs24226;
	prmt.b32 	%r3282, %r3281, %r3280, 0x3340U;
	prmt.b32 	%r3283, %r3282, %r3279, 0x5410U;
	st.local.v2.b32 	[%rd42+24], {%r3283, %r3276};
	cvt.u32.u16 	%r3284, %rs24240;
	cvt.u32.u16 	%r3285, %rs24241;
	prmt.b32 	%r3286, %r3284, %r3285, 0x3340U;
	cvt.u32.u16 	%r3287, %rs24239;
	cvt.u32.u16 	%r3288, %rs24238;
	prmt.b32 	%r3289, %r3288, %r3287, 0x3340U;
	prmt.b32 	%r3290, %r3289, %r3286, 0x5410U;
	cvt.u32.u16 	%r3291, %rs24236;
	cvt.u32.u16 	%r3292, %rs24237;
	prmt.b32 	%r3293, %r3291, %r3292, 0x3340U;
	cvt.u32.u16 	%r3294, %rs24235;
	cvt.u32.u16 	%r3295, %rs24234;
	prmt.b32 	%r3296, %r3295, %r3294, 0x3340U;
	prmt.b32 	%r3297, %r3296, %r3293, 0x5410U;
	st.local.v2.b32 	[%rd42+32], {%r3297, %r3290};
	cvt.u32.u16 	%r3298, %rs24248;
	cvt.u32.u16 	%r3299, %rs24249;
	prmt.b32 	%r3300, %r3298, %r3299, 0x3340U;
	cvt.u32.u16 	%r3301, %rs24247;
	cvt.u32.u16 	%r3302, %rs24246;
	prmt.b32 	%r3303, %r3302, %r3301, 0x3340U;
	prmt.b32 	%r3304, %r3303, %r3300, 0x5410U;
	cvt.u32.u16 	%r3305, %rs24244;
	cvt.u32.u16 	%r3306, %rs24245;
	prmt.b32 	%r3307, %r3305, %r3306, 0x3340U;
	cvt.u32.u16 	%r3308, %rs24243;
	cvt.u32.u16 	%r3309, %rs24242;
	prmt.b32 	%r3310, %r3309, %r3308, 0x3340U;
	prmt.b32 	%r3311, %r3310, %r3307, 0x5410U;
	st.local.v2.b32 	[%rd42+40], {%r3311, %r3304};
	cvt.u32.u16 	%r3312, %rs24256;
	cvt.u32.u16 	%r3313, %rs24257;
	prmt.b32 	%r3314, %r3312, %r3313, 0x3340U;
	cvt.u32.u16 	%r3315, %rs24255;
	cvt.u32.u16 	%r3316, %rs24254;
	prmt.b32 	%r3317, %r3316, %r3315, 0x3340U;
	prmt.b32 	%r3318, %r3317, %r3314, 0x5410U;
	cvt.u32.u16 	%r3319, %rs24252;
	cvt.u32.u16 	%r3320, %rs24253;
	prmt.b32 	%r3321, %r3319, %r3320, 0x3340U;
	cvt.u32.u16 	%r3322, %rs24251;
	cvt.u32.u16 	%r3323, %rs24250;
	prmt.b32 	%r3324, %r3323, %r3322, 0x3340U;
	prmt.b32 	%r3325, %r3324, %r3321, 0x5410U;
	st.local.v2.b32 	[%rd42+48], {%r3325, %r3318};
	st.local.v2.u8 	[%rd42+56], {%rs24258, %rs24259};
	st.local.u32 	[%rd42+60], %r33630;
	st.local.f64 	[%rd42+64], %fd501;
	mov.b64 	%rd593, %fd501;
	mov.b64 	{%r3231, %r3236}, %rd593;
	st.local.u32 	[%rd43], %r3151;
	st.local.v2.b32 	[%rd43+8], {%r3255, %r3248};
	st.local.v2.b32 	[%rd43+16], {%r3269, %r3262};
	st.local.v2.b32 	[%rd43+24], {%r3283, %r3276};
	st.local.v2.b32 	[%rd43+32], {%r3297, %r3290};
	st.local.v2.b32 	[%rd43+40], {%r3311, %r3304};
	st.local.v2.b32 	[%rd43+48], {%r3325, %r3318};
	st.local.v2.u8 	[%rd43+56], {%rs24258, %rs24259};
	st.local.u32 	[%rd43+60], %r33630;
	st.local.f64 	[%rd43+64], %fd501;
	mov.b32 	%r3238, 0;
	st.local.u32 	[%rd40+60], %r3238;
	mov.b64 	%rd594, 0;
	st.local.u64 	[%rd40+64], %rd594;
	mov.b16 	%rs16616, 0;
	st.local.u8 	[%rd40+8], %rs16616;
	add.s64 	%rd217, %rd38, 8;
	add.s64 	%rd218, %rd39, 8;
	st.local.u32 	[%rd38], %r3151;
	st.local.v2.b32 	[%rd38+8], {%r3255, %r3248};
	st.local.v2.b32 	[%rd38+16], {%r3269, %r3262};
	st.local.v2.b32 	[%rd38+24], {%r3283, %r3276};
	st.local.v2.b32 	[%rd38+32], {%r3297, %r3290};
	st.local.v2.b32 	[%rd38+40], {%r3311, %r3304};
	st.local.v2.b32 	[%rd38+48], {%r3325, %r3318};
	st.local.v2.u8 	[%rd38+56], {%rs24258, %rs24259};
	st.local.u32 	[%rd38+60], %r33630;
	st.local.f64 	[%rd38+64], %fd501;
	and.b32  	%r3326, %r3253, 255;
	and.b16  	%rs16617, %rs24211, 255;
	mul.wide.u16 	%r3327, %rs16617, 256;
	or.b32  	%r3328, %r3327, %r3326;
	shl.b32 	%r3329, %r3249, 16;
	and.b32  	%r3330, %r3329, 16711680;
	or.b32  	%r3331, %r3328, %r3330;
	shl.b32 	%r3332, %r3250, 24;
	or.b32  	%r3161, %r3331, %r3332;
	and.b32  	%r3333, %r3246, 255;
	and.b16  	%rs16618, %rs24215, 255;
	mul.wide.u16 	%r3334, %rs16618, 256;
	or.b32  	%r3335, %r3334, %r3333;
	shl.b32 	%r3336, %r3242, 16;
	and.b32  	%r3337, %r3336, 16711680;
	or.b32  	%r3338, %r3335, %r3337;
	shl.b32 	%r3339, %r3243, 24;
	or.b32  	%r3166, %r3338, %r3339;
	and.b32  	%r3340, %r3267, 255;
	and.b16  	%rs16619, %rs24219, 255;
	mul.wide.u16 	%r3341, %rs16619, 256;
	or.b32  	%r3342, %r3341, %r3340;
	shl.b32 	%r3343, %r3263, 16;
	and.b32  	%r3344, %r3343, 16711680;
	or.b32  	%r3345, %r3342, %r3344;
	shl.b32 	%r3346, %r3264, 24;
	or.b32  	%r3171, %r3345, %r3346;
	and.b32  	%r3347, %r3260, 255;
	and.b16  	%rs16620, %rs24223, 255;
	mul.wide.u16 	%r3348, %rs16620, 256;
	or.b32  	%r3349, %r3348, %r3347;
	shl.b32 	%r3350, %r3256, 16;
	and.b32  	%r3351, %r3350, 16711680;
	or.b32  	%r3352, %r3349, %r3351;
	shl.b32 	%r3353, %r3257, 24;
	or.b32  	%r3176, %r3352, %r3353;
	and.b32  	%r3354, %r3281, 255;
	and.b16  	%rs16621, %rs24227, 255;
	mul.wide.u16 	%r3355, %rs16621, 256;
	or.b32  	%r3356, %r3355, %r3354;
	shl.b32 	%r3357, %r3277, 16;
	and.b32  	%r3358, %r3357, 16711680;
	or.b32  	%r3359, %r3356, %r3358;
	shl.b32 	%r3360, %r3278, 24;
	or.b32  	%r3181, %r3359, %r3360;
	and.b32  	%r3361, %r3274, 255;
	and.b16  	%rs16622, %rs24231, 255;
	mul.wide.u16 	%r3362, %rs16622, 256;
	or.b32  	%r3363, %r3362, %r3361;
	shl.b32 	%r3364, %r3270, 16;
	and.b32  	%r3365, %r3364, 16711680;
	or.b32  	%r3366, %r3363, %r3365;
	shl.b32 	%r3367, %r3271, 24;
	or.b32  	%r3186, %r3366, %r3367;
	and.b32  	%r3368, %r3295, 255;
	and.b16  	%rs16623, %rs24235, 255;
	mul.wide.u16 	%r3369, %rs16623, 256;
	or.b32  	%r3370, %r3369, %r3368;
	shl.b32 	%r3371, %r3291, 16;
	and.b32  	%r3372, %r3371, 16711680;
	or.b32  	%r3373, %r3370, %r3372;
	shl.b32 	%r3374, %r3292, 24;
	or.b32  	%r3191, %r3373, %r3374;
	and.b32  	%r3375, %r3288, 255;
	and.b16  	%rs16624, %rs24239, 255;
	mul.wide.u16 	%r3376, %rs16624, 256;
	or.b32  	%r3377, %r3376, %r3375;
	shl.b32 	%r3378, %r3284, 16;
	and.b32  	%r3379, %r3378, 16711680;
	or.b32  	%r3380, %r3377, %r3379;
	shl.b32 	%r3381, %r3285, 24;
	or.b32  	%r3196, %r3380, %r3381;
	and.b32  	%r3382, %r3309, 255;
	and.b16  	%rs16625, %rs24243, 255;
	mul.wide.u16 	%r3383, %rs16625, 256;
	or.b32  	%r3384, %r3383, %r3382;
	shl.b32 	%r3385, %r3305, 16;
	and.b32  	%r3386, %r3385, 16711680;
	or.b32  	%r3387, %r3384, %r3386;
	shl.b32 	%r3388, %r3306, 24;
	or.b32  	%r3201, %r3387, %r3388;
	and.b32  	%r3389, %r3302, 255;
	and.b16  	%rs16626, %rs24247, 255;
	mul.wide.u16 	%r3390, %rs16626, 256;
	or.b32  	%r3391, %r3390, %r3389;
	shl.b32 	%r3392, %r3298, 16;
	and.b32  	%r3393, %r3392, 16711680;
	or.b32  	%r3394, %r3391, %r3393;
	shl.b32 	%r3395, %r3299, 24;
	or.b32  	%r3206, %r3394, %r3395;
	and.b32  	%r3396, %r3323, 255;
	and.b16  	%rs16627, %rs24251, 255;
	mul.wide.u16 	%r3397, %rs16627, 256;
	or.b32  	%r3398, %r3397, %r3396;
	shl.b32 	%r3399, %r3319, 16;
	and.b32  	%r3400, %r3399, 16711680;
	or.b32  	%r3401, %r3398, %r3400;
	shl.b32 	%r3402, %r3320, 24;
	or.b32  	%r3211, %r3401, %r3402;
	and.b32  	%r3403, %r3316, 255;
	and.b16  	%rs16628, %rs24255, 255;
	mul.wide.u16 	%r3404, %rs16628, 256;
	or.b32  	%r3405, %r3404, %r3403;
	shl.b32 	%r3406, %r3312, 16;
	and.b32  	%r3407, %r3406, 16711680;
	or.b32  	%r3408, %r3405, %r3407;
	shl.b32 	%r3409, %r3313, 24;
	or.b32  	%r3216, %r3408, %r3409;
	cvt.u32.u16 	%r3410, %rs24258;
	and.b32  	%r3411, %r3410, 255;
	and.b16  	%rs16629, %rs24259, 255;
	mul.wide.u16 	%r3412, %rs16629, 256;
	or.b32  	%r3221, %r3412, %r3411;
	mov.b32 	%r3237, 1;
	mov.b32 	%r3239, -1;
	// begin inline asm
	shfl.sync.up.b32 %r3150, %r3151, %r3237, %r3238, %r3239;
	// end inline asm
	// begin inline asm
	shfl.sync.up.b32 %r3155, %r3156, %r3237, %r3238, %r3239;
	// end inline asm
	// begin inline asm
	shfl.sync.up.b32 %r3160, %r3161, %r3237, %r3238, %r3239;
	// end inline asm
	// begin inline asm
	shfl.sync.up.b32 %r3165, %r3166, %r3237, %r3238, %r3239;
	// end inline asm
	// begin inline asm
	shfl.sync.up.b32 %r3170, %r3171, %r3237, %r3238, %r3239;
	// end inline asm
	// begin inline asm
	shfl.sync.up.b32 %r3175, %r3176, %r3237, %r3238, %r3239;
	// end inline asm
	// begin inline asm
	shfl.sync.up.b32 %r3180, %r3181, %r3237, %r3238, %r3239;
	// end inline asm
	// begin inline asm
	shfl.sync.up.b32 %r3185, %r3186, %r3237, %r3238, %r3239;
	// end inline asm
	// begin inline asm
	shfl.sync.up.b32 %r3190, %r3191, %r3237, %r3238, %r3239;
	// end inline asm
	// begin inline asm
	shfl.sync.up.b32 %r3195, %r3196, %r3237, %r3238, %r3239;
	// end inline asm
	// begin inline asm
	shfl.sync.up.b32 %r3200, %r3201, %r3237, %r3238, %r3239;
	// end inline asm
	// begin inline asm
	shfl.sync.up.b32 %r3205, %r3206, %r3237, %r3238, %r3239;
	// end inline asm
	// begin inline asm
	shfl.sync.up.b32 %r3210, %r3211, %r3237, %r3238, %r3239;
	// end inline asm
	// begin inline asm
	shfl.sync.up.b32 %r3215, %r3216, %r3237, %r3238, %r3239;
	// end inline asm
	// begin inline asm
	shfl.sync.up.b32 %r3220, %r3221, %r3237, %r3238, %r3239;
	// end inline asm
	// begin inline asm
	shfl.sync.up.b32 %r3225, %r33630, %r3237, %r3238, %r3239;
	// end inline asm
	// begin inline asm
	shfl.sync.up.b32 %r3230, %r3231, %r3237, %r3238, %r3239;
	// end inline asm
	// begin inline asm
	shfl.sync.up.b32 %r3235, %r3236, %r3237, %r3238, %r3239;
	// end inline asm
	mov.b64 	%rd595, {%r3230, %r3235};
	mov.b64 	%fd195, %rd595;
	cvt.u16.u32 	%rs24260, %r3160;
	cvt.u16.u32 	%rs16630, %r3220;
	shr.u32 	%r3413, %r3220, 8;
	cvt.u16.u32 	%rs16631, %r3413;
	st.local.u32 	[%rd39], %r3150;
	st.local.v2.b32 	[%rd39+8], {%r3160, %r3165};
	st.local.v2.b32 	[%rd39+16], {%r3170, %r3175};
	st.local.v2.b32 	[%rd39+24], {%r3180, %r3185};
	st.local.v2.b32 	[%rd39+32], {%r3190, %r3195};
	st.local.v2.b32 	[%rd39+40], {%r3200, %r3205};
	st.local.v2.b32 	[%rd39+48], {%r3210, %r3215};
	st.local.v2.u8 	[%rd39+56], {%rs16630, %rs16631};
	st.local.u32 	[%rd39+60], %r3225;
	st.local.v2.u32 	[%rd39+64], {%r3230, %r3235};
	setp.ne.s32 	%p23, %r3151, 0;
	mov.u16 	%rs24312, %rs24210;
	mov.u16 	%rs24313, %rs24211;
	mov.u16 	%rs24314, %rs24212;
	mov.u16 	%rs24315, %rs24213;
	mov.u16 	%rs24316, %rs24214;
	mov.u16 	%rs24317, %rs24215;
	mov.u16 	%rs24318, %rs24216;
	mov.u16 	%rs24319, %rs24217;
	mov.u16 	%rs24320, %rs24218;
	mov.u16 	%rs24321, %rs24219;
	mov.u16 	%rs24322, %rs24220;
	mov.u16 	%rs24323, %rs24221;
	mov.u16 	%rs24324, %rs24222;
	mov.u16 	%rs24325, %rs24223;
	mov.u16 	%rs24326, %rs24224;
	mov.u16 	%rs24327, %rs24225;
	mov.u16 	%rs24328, %rs24226;
	mov.u16 	%rs24329, %rs24227;
	mov.u16 	%rs24330, %rs24228;
	mov.u16 	%rs24331, %rs24229;
	mov.u16 	%rs24332, %rs24230;
	mov.u16 	%rs24333, %rs24231;
	mov.u16 	%rs24334, %rs24232;
	mov.u16 	%rs24335, %rs24233;
	mov.u16 	%rs24336, %rs24234;
	mov.u16 	%rs24337, %rs24235;
	mov.u16 	%rs24338, %rs24236;
	mov.u16 	%rs24339, %rs24237;
	mov.u16 	%rs24340, %rs24238;
	mov.u16 	%rs24341, %rs24239;
	mov.u16 	%rs24342, %rs24240;
	mov.u16 	%rs24343, %rs24241;
	mov.u16 	%rs24344, %rs24242;
	mov.u16 	%rs24345, %rs24243;
	mov.u16 	%rs24346, %rs24244;
	mov.u16 	%rs24347, %rs24245;
	mov.u16 	%rs24348, %rs24246;
	mov.u16 	%rs24349, %rs24247;
	mov.u16 	%rs24350, %rs24248;
	mov.u16 	%rs24351, %rs24249;
	mov.u16 	%rs24352, %rs24250;
	mov.u16 	%rs24353, %rs24251;
	mov.u16 	%rs24354, %rs24252;
	mov.u16 	%rs24355, %rs24253;
	mov.u16 	%rs24356, %rs24254;
	mov.u16 	%rs24357, %rs24255;
	mov.u16 	%rs24358, %rs24256;
	mov.u16 	%rs24359, %rs24257;
	mov.u16 	%rs24360, %rs24258;
	mov.u16 	%rs24361, %rs24259;
	mov.u32 	%r33641, %r33630;
	mov.u32 	%r33642, %r3231;
	mov.u32 	%r33643, %r3236;
	@%p23 bra 	$L__BB1_977;
	mov.b16 	%rs16632, 0;
	st.local.u8 	[%rd37], %rs16632;
	add.s32 	%r3415, %r33630, %r3225;
	st.local.u32 	[%rd37+52], %r3415;
	add.f64 	%fd292, %fd501, %fd195;
	st.local.f64 	[%rd37+56], %fd292;
	mov.b32 	%r33631, 0;
$L__BB1_967:
	mov.u32 	%r1915, %r33631;
	cvt.u64.u32 	%rd596, %r1915;
	add.s64 	%rd597, %rd37, %rd596;
	ld.local.u8 	%rs16633, [%rd597];
	setp.ne.s16 	%p24, %rs16633, 0;
	add.s32 	%r33631, %r1915, 1;
	@%p24 bra 	$L__BB1_967;
	and.b16  	%rs16634, %rs24260, 255;
	setp.eq.s16 	%p25, %rs16634, 0;
	mov.u32 	%r33633, %r1915;
	@%p25 bra 	$L__BB1_971;
	mov.b32 	%r33632, 0;
$L__BB1_970:
	add.s32 	%r3417, %r33632, %r1915;
	cvt.u64.u32 	%rd598, %r3417;
	add.s64 	%rd599, %rd37, %rd598;
	st.local.u8 	[%rd599], %rs24260;
	add.s32 	%r1918, %r33632, 1;
	add.s32 	%r33633, %r1918, %r1915;
	cvt.u64.u32 	%rd600, %r33632;
	add.s64 	%rd601, %rd218, %rd600;
	ld.local.u8 	%rs24260, [%rd601+1];
	setp.ne.s16 	%p26, %rs24260, 0;
	mov.u32 	%r33632, %r1918;
	@%p26 bra 	$L__BB1_970;
$L__BB1_971:
	cvt.u64.u32 	%rd602, %r33633;
	add.s64 	%rd603, %rd37, %rd602;
	mov.b16 	%rs16635, 0;
	st.local.u8 	[%rd603], %rs16635;
	mov.b32 	%r33634, 0;
$L__BB1_972:
	mov.u32 	%r1921, %r33634;
	cvt.u64.u32 	%rd604, %r1921;
	add.s64 	%rd605, %rd37, %rd604;
	ld.local.u8 	%rs16636, [%rd605];
	setp.ne.s16 	%p27, %rs16636, 0;
	add.s32 	%r33634, %r1921, 1;
	@%p27 bra 	$L__BB1_972;
	and.b16  	%rs16637, %rs24210, 255;
	setp.eq.s16 	%p28, %rs16637, 0;
	mov.u32 	%r33636, %r1921;
	@%p28 bra 	$L__BB1_976;
	mov.b32 	%r33635, 0;
	mov.u16 	%rs24261, %rs24210;
$L__BB1_975:
	add.s32 	%r3420, %r33635, %r1921;
	cvt.u64.u32 	%rd606, %r3420;
	add.s64 	%rd607, %rd37, %rd606;
	st.local.u8 	[%rd607], %rs24261;
	add.s32 	%r1924, %r33635, 1;
	add.s32 	%r33636, %r1924, %r1921;
	cvt.u64.u32 	%rd608, %r33635;
	add.s64 	%rd609, %rd217, %rd608;
	ld.local.u8 	%rs24261, [%rd609+1];
	setp.ne.s16 	%p29, %rs24261, 0;
	mov.u32 	%r33635, %r1924;
	@%p29 bra 	$L__BB1_975;
$L__BB1_976:
	cvt.u64.u32 	%rd610, %r33636;
	add.s64 	%rd611, %rd37, %rd610;
	mov.b16 	%rs16638, 0;
	st.local.u8 	[%rd611], %rs16638;
	ld.local.v2.b32 	{%r3421, %r3422}, [%rd37];
	bfe.u32 	%r3423, %r3421, 0, 8;
	cvt.u16.u32 	%rs24312, %r3423;
	bfe.u32 	%r3424, %r3421, 8, 8;
	cvt.u16.u32 	%rs24313, %r3424;
	bfe.u32 	%r3425, %r3421, 16, 8;
	cvt.u16.u32 	%rs24314, %r3425;
	bfe.u32 	%r3426, %r3421, 24, 8;
	cvt.u16.u32 	%rs24315, %r3426;
	bfe.u32 	%r3427, %r3422, 0, 8;
	cvt.u16.u32 	%rs24316, %r3427;
	bfe.u32 	%r3428, %r3422, 8, 8;
	cvt.u16.u32 	%rs24317, %r3428;
	bfe.u32 	%r3429, %r3422, 16, 8;
	cvt.u16.u32 	%rs24318, %r3429;
	bfe.u32 	%r3430, %r3422, 24, 8;
	cvt.u16.u32 	%rs24319, %r3430;
	ld.local.v2.b32 	{%r3431, %r3432}, [%rd37+8];
	bfe.u32 	%r3433, %r3431, 0, 8;
	cvt.u16.u32 	%rs24320, %r3433;
	bfe.u32 	%r3434, %r3431, 8, 8;
	cvt.u16.u32 	%rs24321, %r3434;
	bfe.u32 	%r3435, %r3431, 16, 8;
	cvt.u16.u32 	%rs24322, %r3435;
	bfe.u32 	%r3436, %r3431, 24, 8;
	cvt.u16.u32 	%rs24323, %r3436;
	bfe.u32 	%r3437, %r3432, 0, 8;
	cvt.u16.u32 	%rs24324, %r3437;
	bfe.u32 	%r3438, %r3432, 8, 8;
	cvt.u16.u32 	%rs24325, %r3438;
	bfe.u32 	%r3439, %r3432, 16, 8;
	cvt.u16.u32 	%rs24326, %r3439;
	bfe.u32 	%r3440, %r3432, 24, 8;
	cvt.u16.u32 	%rs24327, %r3440;
	ld.local.v2.b32 	{%r3441, %r3442}, [%rd37+16];
	bfe.u32 	%r3443, %r3441, 0, 8;
	cvt.u16.u32 	%rs24328, %r3443;
	bfe.u32 	%r3444, %r3441, 8, 8;
	cvt.u16.u32 	%rs24329, %r3444;
	bfe.u32 	%r3445, %r3441, 16, 8;
	cvt.u16.u32 	%rs24330, %r3445;
	bfe.u32 	%r3446, %r3441, 24, 8;
	cvt.u16.u32 	%rs24331, %r3446;
	bfe.u32 	%r3447, %r3442, 0, 8;
	cvt.u16.u32 	%rs24332, %r3447;
	bfe.u32 	%r3448, %r3442, 8, 8;
	cvt.u16.u32 	%rs24333, %r3448;
	bfe.u32 	%r3449, %r3442, 16, 8;
	cvt.u16.u32 	%rs24334, %r3449;
	bfe.u32 	%r3450, %r3442, 24, 8;
	cvt.u16.u32 	%rs24335, %r3450;
	ld.local.v2.b32 	{%r3451, %r3452}, [%rd37+24];
	bfe.u32 	%r3453, %r3451, 0, 8;
	cvt.u16.u32 	%rs24336, %r3453;
	bfe.u32 	%r3454, %r3451, 8, 8;
	cvt.u16.u32 	%rs24337, %r3454;
	bfe.u32 	%r3455, %r3451, 16, 8;
	cvt.u16.u32 	%rs24338, %r3455;
	bfe.u32 	%r3456, %r3451, 24, 8;
	cvt.u16.u32 	%rs24339, %r3456;
	bfe.u32 	%r3457, %r3452, 0, 8;
	cvt.u16.u32 	%rs24340, %r3457;
	bfe.u32 	%r3458, %r3452, 8, 8;
	cvt.u16.u32 	%rs24341, %r3458;
	bfe.u32 	%r3459, %r3452, 16, 8;
	cvt.u16.u32 	%rs24342, %r3459;
	bfe.u32 	%r3460, %r3452, 24, 8;
	cvt.u16.u32 	%rs24343, %r3460;
	ld.local.v2.b32 	{%r3461, %r3462}, [%rd37+32];
	bfe.u32 	%r3463, %r3461, 0, 8;
	cvt.u16.u32 	%rs24344, %r3463;
	bfe.u32 	%r3464, %r3461, 8, 8;
	cvt.u16.u32 	%rs24345, %r3464;
	bfe.u32 	%r3465, %r3461, 16, 8;
	cvt.u16.u32 	%rs24346, %r3465;
	bfe.u32 	%r3466, %r3461, 24, 8;
	cvt.u16.u32 	%rs24347, %r3466;
	bfe.u32 	%r3467, %r3462, 0, 8;
	cvt.u16.u32 	%rs24348, %r3467;
	bfe.u32 	%r3468, %r3462, 8, 8;
	cvt.u16.u32 	%rs24349, %r3468;
	bfe.u32 	%r3469, %r3462, 16, 8;
	cvt.u16.u32 	%rs24350, %r3469;
	bfe.u32 	%r3470, %r3462, 24, 8;
	cvt.u16.u32 	%rs24351, %r3470;
	ld.local.v2.b32 	{%r3471, %r3472}, [%rd37+40];
	bfe.u32 	%r3473, %r3471, 0, 8;
	cvt.u16.u32 	%rs24352, %r3473;
	bfe.u32 	%r3474, %r3471, 8, 8;
	cvt.u16.u32 	%rs24353, %r3474;
	bfe.u32 	%r3475, %r3471, 16, 8;
	cvt.u16.u32 	%rs24354, %r3475;
	bfe.u32 	%r3476, %r3471, 24, 8;
	cvt.u16.u32 	%rs24355, %r3476;
	bfe.u32 	%r3477, %r3472, 0, 8;
	cvt.u16.u32 	%rs24356, %r3477;
	bfe.u32 	%r3478, %r3472, 8, 8;
	cvt.u16.u32 	%rs24357, %r3478;
	bfe.u32 	%r3479, %r3472, 16, 8;
	cvt.u16.u32 	%rs24358, %r3479;
	bfe.u32 	%r3480, %r3472, 24, 8;
	cvt.u16.u32 	%rs24359, %r3480;
	ld.local.v2.u8 	{%rs24360, %rs24361}, [%rd37+48];
	ld.local.u32 	%r33641, [%rd37+52];
	ld.local.v2.u32 	{%r33642, %r33643}, [%rd37+56];
$L__BB1_977:
	setp.gt.s32 	%p30, %r2759, 0;
	selp.u32 	%r3481, 1, 0, %p3;
	selp.u32 	%r3482, 1, 0, %p2;
	add.s32 	%r3483, %r3481, %r3482;
	add.s32 	%r33640, %r3483, %r3150;
	@%p30 bra 	$L__BB1_979;
	selp.u32 	%r3484, 1, 0, %p3;
	selp.u32 	%r3485, 1, 0, %p2;
	add.s32 	%r33640, %r3484, %r3485;
	mov.u16 	%rs24312, %rs24210;
	mov.u16 	%rs24313, %rs24211;
	mov.u16 	%rs24314, %rs24212;
	mov.u16 	%rs24315, %rs24213;
	mov.u16 	%rs24316, %rs24214;
	mov.u16 	%rs24317, %rs24215;
	mov.u16 	%rs24318, %rs24216;
	mov.u16 	%rs24319, %rs24217;
	mov.u16 	%rs24320, %rs24218;
	mov.u16 	%rs24321, %rs24219;
	mov.u16 	%rs24322, %rs24220;
	mov.u16 	%rs24323, %rs24221;
	mov.u16 	%rs24324, %rs24222;
	mov.u16 	%rs24325, %rs24223;
	mov.u16 	%rs24326, %rs24224;
	mov.u16 	%rs24327, %rs24225;
	mov.u16 	%rs24328, %rs24226;
	mov.u16 	%rs24329, %rs24227;
	mov.u16 	%rs24330, %rs24228;
	mov.u16 	%rs24331, %rs24229;
	mov.u16 	%rs24332, %rs24230;
	mov.u16 	%rs24333, %rs24231;
	mov.u16 	%rs24334, %rs24232;
	mov.u16 	%rs24335, %rs24233;
	mov.u16 	%rs24336, %rs24234;
	mov.u16 	%rs24337, %rs24235;
	mov.u16 	%rs24338, %rs24236;
	mov.u16 	%rs24339, %rs24237;
	mov.u16 	%rs24340, %rs24238;
	mov.u16 	%rs24341, %rs24239;
	mov.u16 	%rs24342, %rs24240;
	mov.u16 	%rs24343, %rs24241;
	mov.u16 	%rs24344, %rs24242;
	mov.u16 	%rs24345, %rs24243;
	mov.u16 	%rs24346, %rs24244;
	mov.u16 	%rs24347, %rs24245;
	mov.u16 	%rs24348, %rs24246;
	mov.u16 	%rs24349, %rs24247;
	mov.u16 	%rs24350, %rs24248;
	mov.u16 	%rs24351, %rs24249;
	mov.u16 	%rs24352, %rs24250;
	mov.u16 	%rs24353, %rs24251;
	mov.u16 	%rs24354, %rs24252;
	mov.u16 	%rs24355, %rs24253;
	mov.u16 	%rs24356, %rs24254;
	mov.u16 	%rs24357, %rs24255;
	mov.u16 	%rs24358, %rs24256;
	mov.u16 	%rs24359, %rs24257;
	mov.u16 	%rs24360, %rs24258;
	mov.u16 	%rs24361, %rs24259;
	mov.u32 	%r33641, %r33630;
	mov.u32 	%r33642, %r3231;
	mov.u32 	%r33643, %r3236;
$L__BB1_979:
	st.local.u32 	[%rd38], %r33640;
	cvt.u32.u16 	%r3576, %rs24318;
	cvt.u32.u16 	%r3577, %rs24319;
	prmt.b32 	%r3578, %r3576, %r3577, 0x3340U;
	cvt.u32.u16 	%r3579, %rs24317;
	cvt.u32.u16 	%r3580, %rs24316;
	prmt.b32 	%r3581, %r3580, %r3579, 0x3340U;
	prmt.b32 	%r3582, %r3581, %r3578, 0x5410U;
	cvt.u32.u16 	%r3583, %rs24314;
	cvt.u32.u16 	%r3584, %rs24315;
	prmt.b32 	%r3585, %r3583, %r3584, 0x3340U;
	cvt.u32.u16 	%r3586, %rs24313;
	cvt.u32.u16 	%r3587, %rs24312;
	prmt.b32 	%r3588, %r3587, %r3586, 0x3340U;
	prmt.b32 	%r3589, %r3588, %r3585, 0x5410U;
	st.local.v2.b32 	[%rd38+8], {%r3589, %r3582};
	cvt.u32.u16 	%r3590, %rs24326;
	cvt.u32.u16 	%r3591, %rs24327;
	prmt.b32 	%r3592, %r3590, %r3591, 0x3340U;
	cvt.u32.u16 	%r3593, %rs24325;
	cvt.u32.u16 	%r3594, %rs24324;
	prmt.b32 	%r3595, %r3594, %r3593, 0x3340U;
	prmt.b32 	%r3596, %r3595, %r3592, 0x5410U;
	cvt.u32.u16 	%r3597, %rs24322;
	cvt.u32.u16 	%r3598, %rs24323;
	prmt.b32 	%r3599, %r3597, %r3598, 0x3340U;
	cvt.u32.u16 	%r3600, %rs24321;
	cvt.u32.u16 	%r3601, %rs24320;
	prmt.b32 	%r3602, %r3601, %r3600, 0x3340U;
	prmt.b32 	%r3603, %r3602, %r3599, 0x5410U;
	st.local.v2.b32 	[%rd38+16], {%r3603, %r3596};
	cvt.u32.u16 	%r3604, %rs24334;
	cvt.u32.u16 	%r3605, %rs24335;
	prmt.b32 	%r3606, %r3604, %r3605, 0x3340U;
	cvt.u32.u16 	%r3607, %rs24333;
	cvt.u32.u16 	%r3608, %rs24332;
	prmt.b32 	%r3609, %r3608, %r3607, 0x3340U;
	prmt.b32 	%r3610, %r3609, %r3606, 0x5410U;
	cvt.u32.u16 	%r3611, %rs24330;
	cvt.u32.u16 	%r3612, %rs24331;
	prmt.b32 	%r3613, %r3611, %r3612, 0x3340U;
	cvt.u32.u16 	%r3614, %rs24329;
	cvt.u32.u16 	%r3615, %rs24328;
	prmt.b32 	%r3616, %r3615, %r3614, 0x3340U;
	prmt.b32 	%r3617, %r3616, %r3613, 0x5410U;
	st.local.v2.b32 	[%rd38+24], {%r3617, %r3610};
	cvt.u32.u16 	%r3618, %rs24342;
	cvt.u32.u16 	%r3619, %rs24343;
	prmt.b32 	%r3620, %r3618, %r3619, 0x3340U;
	cvt.u32.u16 	%r3621, %rs24341;
	cvt.u32.u16 	%r3622, %rs24340;
	prmt.b32 	%r3623, %r3622, %r3621, 0x3340U;
	prmt.b32 	%r3624, %r3623, %r3620, 0x5410U;
	cvt.u32.u16 	%r3625, %rs24338;
	cvt.u32.u16 	%r3626, %rs24339;
	prmt.b32 	%r3627, %r3625, %r3626, 0x3340U;
	cvt.u32.u16 	%r3628, %rs24337;
	cvt.u32.u16 	%r3629, %rs24336;
	prmt.b32 	%r3630, %r3629, %r3628, 0x3340U;
	prmt.b32 	%r3631, %r3630, %r3627, 0x5410U;
	st.local.v2.b32 	[%rd38+32], {%r3631, %r3624};
	cvt.u32.u16 	%r3632, %rs24350;
	cvt.u32.u16 	%r3633, %rs24351;
	prmt.b32 	%r3634, %r3632, %r3633, 0x3340U;
	cvt.u32.u16 	%r3635, %rs24349;
	cvt.u32.u16 	%r3636, %rs24348;
	prmt.b32 	%r3637, %r3636, %r3635, 0x3340U;
	prmt.b32 	%r3638, %r3637, %r3634, 0x5410U;
	cvt.u32.u16 	%r3639, %rs24346;
	cvt.u32.u16 	%r3640, %rs24347;
	prmt.b32 	%r3641, %r3639, %r3640, 0x3340U;
	cvt.u32.u16 	%r3642, %rs24345;
	cvt.u32.u16 	%r3643, %rs24344;
	prmt.b32 	%r3644, %r3643, %r3642, 0x3340U;
	prmt.b32 	%r3645, %r3644, %r3641, 0x5410U;
	st.local.v2.b32 	[%rd38+40], {%r3645, %r3638};
	cvt.u32.u16 	%r3646, %rs24358;
	cvt.u32.u16 	%r3647, %rs24359;
	prmt.b32 	%r3648, %r3646, %r3647, 0x3340U;
	cvt.u32.u16 	%r3649, %rs24357;
	cvt.u32.u16 	%r3650, %rs24356;
	prmt.b32 	%r3651, %r3650, %r3649, 0x3340U;
	prmt.b32 	%r3652, %r3651, %r3648, 0x5410U;
	cvt.u32.u16 	%r3653, %rs24354;
	cvt.u32.u16 	%r3654, %rs24355;
	prmt.b32 	%r3655, %r3653, %r3654, 0x3340U;
	cvt.u32.u16 	%r3656, %rs24353;
	cvt.u32.u16 	%r3657, %rs24352;
	prmt.b32 	%r3658, %r3657, %r3656, 0x3340U;
	prmt.b32 	%r3659, %r3658, %r3655, 0x5410U;
	st.local.v2.b32 	[%rd38+48], {%r3659, %r3652};
	st.local.v2.u8 	[%rd38+56], {%rs24360, %rs24361};
	st.local.u32 	[%rd38+60], %r33641;
	st.local.v2.u32 	[%rd38+64], {%r33642, %r33643};
	and.b32  	%r3660, %r3587, 255;
	and.b16  	%rs16639, %rs24313, 255;
	mul.wide.u16 	%r3661, %rs16639, 256;
	or.b32  	%r3662, %r3661, %r3660;
	shl.b32 	%r3663, %r3583, 16;
	and.b32  	%r3664, %r3663, 16711680;
	or.b32  	%r3665, %r3662, %r3664;
	shl.b32 	%r3666, %r3584, 24;
	or.b32  	%r3497, %r3665, %r3666;
	and.b32  	%r3667, %r3580, 255;
	and.b16  	%rs16640, %rs24317, 255;
	mul.wide.u16 	%r3668, %rs16640, 256;
	or.b32  	%r3669, %r3668, %r3667;
	shl.b32 	%r3670, %r3576, 16;
	and.b32  	%r3671, %r3670, 16711680;
	or.b32  	%r3672, %r3669, %r3671;
	shl.b32 	%r3673, %r3577, 24;
	or.b32  	%r3502, %r3672, %r3673;
	and.b32  	%r3674, %r3601, 255;
	and.b16  	%rs16641, %rs24321, 255;
	mul.wide.u16 	%r3675, %rs16641, 256;
	or.b32  	%r3676, %r3675, %r3674;
	shl.b32 	%r3677, %r3597, 16;
	and.b32  	%r3678, %r3677, 16711680;
	or.b32  	%r3679, %r3676, %r3678;
	shl.b32 	%r3680, %r3598, 24;
	or.b32  	%r3507, %r3679, %r3680;
	and.b32  	%r3681, %r3594, 255;
	and.b16  	%rs16642, %rs24325, 255;
	mul.wide.u16 	%r3682, %rs16642, 256;
	or.b32  	%r3683, %r3682, %r3681;
	shl.b32 	%r3684, %r3590, 16;
	and.b32  	%r3685, %r3684, 16711680;
	or.b32  	%r3686, %r3683, %r3685;
	shl.b32 	%r3687, %r3591, 24;
	or.b32  	%r3512, %r3686, %r3687;
	and.b32  	%r3688, %r3615, 255;
	and.b16  	%rs16643, %rs24329, 255;
	mul.wide.u16 	%r3689, %rs16643, 256;
	or.b32  	%r3690, %r3689, %r3688;
	shl.b32 	%r3691, %r3611, 16;
	and.b32  	%r3692, %r3691, 16711680;
	or.b32  	%r3693, %r3690, %r3692;
	shl.b32 	%r3694, %r3612, 24;
	or.b32  	%r3517, %r3693, %r3694;
	and.b32  	%r3695, %r3608, 255;
	and.b16  	%rs16644, %rs24333, 255;
	mul.wide.u16 	%r3696, %rs16644, 256;
	or.b32  	%r3697, %r3696, %r3695;
	shl.b32 	%r3698, %r3604, 16;
	and.b32  	%r3699, %r3698, 16711680;
	or.b32  	%r3700, %r3697, %r3699;
	shl.b32 	%r3701, %r3605, 24;
	or.b32  	%r3522, %r3700, %r3701;
	and.b32  	%r3702, %r3629, 255;
	and.b16  	%rs16645, %rs24337, 255;
	mul.wide.u16 	%r3703, %rs16645, 256;
	or.b32  	%r3704, %r3703, %r3702;
	shl.b32 	%r3705, %r3625, 16;
	and.b32  	%r3706, %r3705, 16711680;
	or.b32  	%r3707, %r3704, %r3706;
	shl.b32 	%r3708, %r3626, 24;
	or.b32  	%r3527, %r3707, %r3708;
	and.b32  	%r3709, %r3622, 255;
	and.b16  	%rs16646, %rs24341, 255;
	mul.wide.u16 	%r3710, %rs16646, 256;
	or.b32  	%r3711, %r3710, %r3709;
	shl.b32 	%r3712, %r3618, 16;
	and.b32  	%r3713, %r3712, 16711680;
	or.b32  	%r3714, %r3711, %r3713;
	shl.b32 	%r3715, %r3619, 24;
	or.b32  	%r3532, %r3714, %r3715;
	and.b32  	%r3716, %r3643, 255;
	and.b16  	%rs16647, %rs24345, 255;
	mul.wide.u16 	%r3717, %rs16647, 256;
	or.b32  	%r3718, %r3717, %r3716;
	shl.b32 	%r3719, %r3639, 16;
	and.b32  	%r3720, %r3719, 16711680;
	or.b32  	%r3721, %r3718, %r3720;
	shl.b32 	%r3722, %r3640, 24;
	or.b32  	%r3537, %r3721, %r3722;
	and.b32  	%r3723, %r3636, 255;
	and.b16  	%rs16648, %rs24349, 255;
	mul.wide.u16 	%r3724, %rs16648, 256;
	or.b32  	%r3725, %r3724, %r3723;
	shl.b32 	%r3726, %r3632, 16;
	and.b32  	%r3727, %r3726, 16711680;
	or.b32  	%r3728, %r3725, %r3727;
	shl.b32 	%r3729, %r3633, 24;
	or.b32  	%r3542, %r3728, %r3729;
	and.b32  	%r3730, %r3657, 255;
	and.b16  	%rs16649, %rs24353, 255;
	mul.wide.u16 	%r3731, %rs16649, 256;
	or.b32  	%r3732, %r3731, %r3730;
	shl.b32 	%r3733, %r3653, 16;
	and.b32  	%r3734, %r3733, 16711680;
	or.b32  	%r3735, %r3732, %r3734;
	shl.b32 	%r3736, %r3654, 24;
	or.b32  	%r3547, %r3735, %r3736;
	and.b32  	%r3737, %r3650, 255;
	and.b16  	%rs16650, %rs24357, 255;
	mul.wide.u16 	%r3738, %rs16650, 256;
	or.b32  	%r3739, %r3738, %r3737;
	shl.b32 	%r3740, %r3646, 16;
	and.b32  	%r3741, %r3740, 16711680;
	or.b32  	%r3742, %r3739, %r3741;
	shl.b32 	%r3743, %r3647, 24;
	or.b32  	%r3552, %r3742, %r3743;
	cvt.u32.u16 	%r3744, %rs24360;
	and.b32  	%r3745, %r3744, 255;
	and.b16  	%rs16651, %rs24361, 255;
	mul.wide.u16 	%r3746, %rs16651, 256;
	or.b32  	%r3557, %r3746, %r3745;
	mov.b32 	%r3573, 2;
	mov.b32 	%r3574, 0;
	mov.b32 	%r3575, -1;
	// begin inline asm
	shfl.sync.up.b32 %r3486, %r33640, %r3573, %r3574, %r3575;
	// end inline asm
	// begin inline asm
	shfl.sync.up.b32 %r3491, %r3492, %r3573, %r3574, %r3575;
	// end inline asm
	// begin inline asm
	shfl.sync.up.b32 %r3496, %r3497, %r3573, %r3574, %r3575;
	// end inline asm
	// begin inline asm
	shfl.sync.up.b32 %r3501, %r3502, %r3573, %r3574, %r3575;
	// end inline asm
	// begin inline asm
	shfl.sync.up.b32 %r3506, %r3507, %r3573, %r3574, %r3575;
	// end inline asm
	// begin inline asm
	shfl.sync.up.b32 %r3511, %r3512, %r3573, %r3574, %r3575;
	// end inline asm
	// begin inline asm
	shfl.sync.up.b32 %r3516, %r3517, %r3573, %r3574, %r3575;
	// end inline asm
	// begin inline asm
	shfl.sync.up.b32 %r3521, %r3522, %r3573, %r3574, %r3575;
	// end inline asm
	// begin inline asm
	shfl.sync.up.b32 %r3526, %r3527, %r3573, %r3574, %r3575;
	// end inline asm
	// begin inline asm
	shfl.sync.up.b32 %r3531, %r3532, %r3573, %r3574, %r3575;
	// end inline asm
	// begin inline asm
	shfl.sync.up.b32 %r3536, %r3537, %r3573, %r3574, %r3575;
	// end inline asm
	// begin inline asm
	shfl.sync.up.b32 %r3541, %r3542, %r3573, %r3574, %r3575;
	// end inline asm
	// begin inline asm
	shfl.sync.up.b32 %r3546, %r3547, %r3573, %r3574, %r3575;
	// end inline asm
	// begin inline asm
	shfl.sync.up.b32 %r3551, %r3552, %r3573, %r3574, %r3575;
	// end inline asm
	// begin inline asm
	shfl.sync.up.b32 %r3556, %r3557, %r3573, %r3574, %r3575;
	// end inline asm
	// begin inline asm
	shfl.sync.up.b32 %r3561, %r33641, %r3573, %r3574, %r3575;
	// end inline asm
	// begin inline asm
	shfl.sync.up.b32 %r3566, %r33642, %r3573, %r3574, %r3575;
	// end inline asm
	// begin inline asm
	shfl.sync.up.b32 %r3571, %r33643, %r3573, %r3574, %r3575;
	// end inline asm
	mov.b64 	%rd612, {%r3566, %r3571};
	mov.b64 	%fd196, %rd612;
	cvt.u16.u32 	%rs24362, %r3496;
	cvt.u16.u32 	%rs16652, %r3556;
	shr.u32 	%r3747, %r3556, 8;
	cvt.u16.u32 	%rs16653, %r3747;
	st.local.u32 	[%rd39], %r3486;
	st.local.v2.b32 	[%rd39+8], {%r3496, %r3501};
	st.local.v2.b32 	[%rd39+16], {%r3506, %r3511};
	st.local.v2.b32 	[%rd39+24], {%r3516, %r3521};
	st.local.v2.b32 	[%rd39+32], {%r3526, %r3531};
	st.local.v2.b32 	[%rd39+40], {%r3536, %r3541};
	st.local.v2.b32 	[%rd39+48], {%r3546, %r3551};
	st.local.v2.u8 	[%rd39+56], {%rs16652, %rs16653};
	st.local.u32 	[%rd39+60], %r3561;
	st.local.v2.u32 	[%rd39+64], {%r3566, %r3571};
	setp.ne.s32 	%p31, %r33640, 0;
	mov.u16 	%rs24414, %rs24312;
	mov.u16 	%rs24415, %rs24313;
	mov.u16 	%rs24416, %rs24314;
	mov.u16 	%rs24417, %rs24315;
	mov.u16 	%rs24418, %rs24316;
	mov.u16 	%rs24419, %rs24317;
	mov.u16 	%rs24420, %rs24318;
	mov.u16 	%rs24421, %rs24319;
	mov.u16 	%rs24422, %rs24320;
	mov.u16 	%rs24423, %rs24321;
	mov.u16 	%rs24424, %rs24322;
	mov.u16 	%rs24425, %rs24323;
	mov.u16 	%rs24426, %rs24324;
	mov.u16 	%rs24427, %rs24325;
	mov.u16 	%rs24428, %rs24326;
	mov.u16 	%rs24429, %rs24327;
	mov.u16 	%rs24430, %rs24328;
	mov.u16 	%rs24431, %rs24329;
	mov.u16 	%rs24432, %rs24330;
	mov.u16 	%rs24433, %rs24331;
	mov.u16 	%rs24434, %rs24332;
	mov.u16 	%rs24435, %rs24333;
	mov.u16 	%rs24436, %rs24334;
	mov.u16 	%rs24437, %rs24335;
	mov.u16 	%rs24438, %rs24336;
	mov.u16 	%rs24439, %rs24337;
	mov.u16 	%rs24440, %rs24338;
	mov.u16 	%rs24441, %rs24339;
	mov.u16 	%rs24442, %rs24340;
	mov.u16 	%rs24443, %rs24341;
	mov.u16 	%rs24444, %rs24342;
	mov.u16 	%rs24445, %rs24343;
	mov.u16 	%rs24446, %rs24344;
	mov.u16 	%rs24447, %rs24345;
	mov.u16 	%rs24448, %rs24346;
	mov.u16 	%rs24449, %rs24347;
	mov.u16 	%rs24450, %rs24348;
	mov.u16 	%rs24451, %rs24349;
	mov.u16 	%rs24452, %rs24350;
	mov.u16 	%rs24453, %rs24351;
	mov.u16 	%rs24454, %rs24352;
	mov.u16 	%rs24455, %rs24353;
	mov.u16 	%rs24456, %rs24354;
	mov.u16 	%rs24457, %rs24355;
	mov.u16 	%rs24458, %rs24356;
	mov.u16 	%rs24459, %rs24357;
	mov.u16 	%rs24460, %rs24358;
	mov.u16 	%rs24461, %rs24359;
	mov.u16 	%rs24462, %rs24360;
	mov.u16 	%rs24463, %rs24361;
	mov.u32 	%r33654, %r33641;
	mov.u32 	%r33655, %r33642;
	mov.u32 	%r33656, %r33643;
	@%p31 bra 	$L__BB1_991;
	mov.b64 	%rd613, {%r33642, %r33643};
	mov.b64 	%fd293, %rd613;
	mov.b16 	%rs16654, 0;
	st.local.u8 	[%rd37], %rs16654;
	add.s32 	%r3749, %r33641, %r3561;
	st.local.u32 	[%rd37+52], %r3749;
	add.f64 	%fd294, %fd196, %fd293;
	st.local.f64 	[%rd37+56], %fd294;
	mov.b32 	%r33644, 0;
$L__BB1_981:
	mov.u32 	%r1941, %r33644;
	cvt.u64.u32 	%rd614, %r1941;
	add.s64 	%rd615, %rd37, %rd614;
	ld.local.u8 	%rs16655, [%rd615];
	setp.ne.s16 	%p32, %rs16655, 0;
	add.s32 	%r33644, %r1941, 1;
	@%p32 bra 	$L__BB1_981;
	and.b16  	%rs16656, %rs24362, 255;
	setp.eq.s16 	%p33, %rs16656, 0;
	mov.u32 	%r33646, %r1941;
	@%p33 bra 	$L__BB1_985;
	mov.b32 	%r33645, 0;
$L__BB1_984:
	add.s32 	%r3751, %r33645, %r1941;
	cvt.u64.u32 	%rd616, %r3751;
	add.s64 	%rd617, %rd37, %rd616;
	st.local.u8 	[%rd617], %rs24362;
	add.s32 	%r1944, %r33645, 1;
	add.s32 	%r33646, %r1944, %r1941;
	cvt.u64.u32 	%rd618, %r33645;
	add.s64 	%rd619, %rd218, %rd618;
	ld.local.u8 	%rs24362, [%rd619+1];
	setp.ne.s16 	%p34, %rs24362, 0;
	mov.u32 	%r33645, %r1944;
	@%p34 bra 	$L__BB1_984;
$L__BB1_985:
	cvt.u64.u32 	%rd620, %r33646;
	add.s64 	%rd621, %rd37, %rd620;
	mov.b16 	%rs16657, 0;
	st.local.u8 	[%rd621], %rs16657;
	mov.b32 	%r33647, 0;
$L__BB1_986:
	mov.u32 	%r1947, %r33647;
	cvt.u64.u32 	%rd622, %r1947;
	add.s64 	%rd623, %rd37, %rd622;
	ld.local.u8 	%rs16658, [%rd623];
	setp.ne.s16 	%p35, %rs16658, 0;
	add.s32 	%r33647, %r1947, 1;
	@%p35 bra 	$L__BB1_986;
	and.b16  	%rs16659, %rs24312, 255;
	setp.eq.s16 	%p36, %rs16659, 0;
	mov.u32 	%r33649, %r1947;
	@%p36 bra 	$L__BB1_990;
	mov.b32 	%r33648, 0;
	mov.u16 	%rs24363, %rs24312;
$L__BB1_989:
	add.s32 	%r3754, %r33648, %r1947;
	cvt.u64.u32 	%rd624, %r3754;
	add.s64 	%rd625, %rd37, %rd624;
	st.local.u8 	[%rd625], %rs24363;
	add.s32 	%r1950, %r33648, 1;
	add.s32 	%r33649, %r1950, %r1947;
	cvt.u64.u32 	%rd626, %r33648;
	add.s64 	%rd627, %rd217, %rd626;
	ld.local.u8 	%rs24363, [%rd627+1];
	setp.ne.s16 	%p37, %rs24363, 0;
	mov.u32 	%r33648, %r1950;
	@%p37 bra 	$L__BB1_989;
$L__BB1_990:
	cvt.u64.u32 	%rd628, %r33649;
	add.s64 	%rd629, %rd37, %rd628;
	mov.b16 	%rs16660, 0;
	st.local.u8 	[%rd629], %rs16660;
	ld.local.v2.b32 	{%r3755, %r3756}, [%rd37];
	bfe.u32 	%r3757, %r3755, 0, 8;
	cvt.u16.u32 	%rs24414, %r3757;
	bfe.u32 	%r3758, %r3755, 8, 8;
	cvt.u16.u32 	%rs24415, %r3758;
	bfe.u32 	%r3759, %r3755, 16, 8;
	cvt.u16.u32 	%rs24416, %r3759;
	bfe.u32 	%r3760, %r3755, 24, 8;
	cvt.u16.u32 	%rs24417, %r3760;
	bfe.u32 	%r3761, %r3756, 0, 8;
	cvt.u16.u32 	%rs24418, %r3761;
	bfe.u32 	%r3762, %r3756, 8, 8;
	cvt.u16.u32 	%rs24419, %r3762;
	bfe.u32 	%r3763, %r3756, 16, 8;
	cvt.u16.u32 	%rs24420, %r3763;
	bfe.u32 	%r3764, %r3756, 24, 8;
	cvt.u16.u32 	%rs24421, %r3764;
	ld.local.v2.b32 	{%r3765, %r3766}, [%rd37+8];
	bfe.u32 	%r3767, %r3765, 0, 8;
	cvt.u16.u32 	%rs24422, %r3767;
	bfe.u32 	%r3768, %r3765, 8, 8;
	cvt.u16.u32 	%rs24423, %r3768;
	bfe.u32 	%r3769, %r3765, 16, 8;
	cvt.u16.u32 	%rs24424, %r3769;
	bfe.u32 	%r3770, %r3765, 24, 8;
	cvt.u16.u32 	%rs24425, %r3770;
	bfe.u32 	%r3771, %r3766, 0, 8;
	cvt.u16.u32 	%rs24426, %r3771;
	bfe.u32 	%r3772, %r3766, 8, 8;
	cvt.u16.u32 	%rs24427, %r3772;
	bfe.u32 	%r3773, %r3766, 16, 8;
	cvt.u16.u32 	%rs24428, %r3773;
	bfe.u32 	%r3774, %r3766, 24, 8;
	cvt.u16.u32 	%rs24429, %r3774;
	ld.local.v2.b32 	{%r3775, %r3776}, [%rd37+16];
	bfe.u32 	%r3777, %r3775, 0, 8;
	cvt.u16.u32 	%rs24430, %r3777;
	bfe.u32 	%r3778, %r3775, 8, 8;
	cvt.u16.u32 	%rs24431, %r3778;
	bfe.u32 	%r3779, %r3775, 16, 8;
	cvt.u16.u32 	%rs24432, %r3779;
	bfe.u32 	%r3780, %r3775, 24, 8;
	cvt.u16.u32 	%rs24433, %r3780;
	bfe.u32 	%r3781, %r3776, 0, 8;
	cvt.u16.u32 	%rs24434, %r3781;
	bfe.u32 	%r3782, %r3776, 8, 8;
	cvt.u16.u32 	%rs24435, %r3782;
	bfe.u32 	%r3783, %r3776, 16, 8;
	cvt.u16.u32 	%rs24436, %r3783;
	bfe.u32 	%r3784, %r3776, 24, 8;
	cvt.u16.u32 	%rs24437, %r3784;
	ld.local.v2.b32 	{%r3785, %r3786}, [%rd37+24];
	bfe.u32 	%r3787, %r3785, 0, 8;
	cvt.u16.u32 	%rs24438, %r3787;
	bfe.u32 	%r3788, %r3785, 8, 8;
	cvt.u16.u32 	%rs24439, %r3788;
	bfe.u32 	%r3789, %r3785, 16, 8;
	cvt.u16.u32 	%rs24440, %r3789;
	bfe.u32 	%r3790, %r3785, 24, 8;
	cvt.u16.u32 	%rs24441, %r3790;
	bfe.u32 	%r3791, %r3786, 0, 8;
	cvt.u16.u32 	%rs24442, %r3791;
	bfe.u32 	%r3792, %r3786, 8, 8;
	cvt.u16.u32 	%rs24443, %r3792;
	bfe.u32 	%r3793, %r3786, 16, 8;
	cvt.u16.u32 	%rs24444, %r3793;
	bfe.u32 	%r3794, %r3786, 24, 8;
	cvt.u16.u32 	%rs24445, %r3794;
	ld.local.v2.b32 	{%r3795, %r3796}, [%rd37+32];
	bfe.u32 	%r3797, %r3795, 0, 8;
	cvt.u16.u32 	%rs24446, %r3797;
	bfe.u32 	%r3798, %r3795, 8, 8;
	cvt.u16.u32 	%rs24447, %r3798;
	bfe.u32 	%r3799, %r3795, 16, 8;
	cvt.u16.u32 	%rs24448, %r3799;
	bfe.u32 	%r3800, %r3795, 24, 8;
	cvt.u16.u32 	%rs24449, %r3800;
	bfe.u32 	%r3801, %r3796, 0, 8;
	cvt.u16.u32 	%rs24450, %r3801;
	bfe.u32 	%r3802, %r3796, 8, 8;
	cvt.u16.u32 	%rs24451, %r3802;
	bfe.u32 	%r3803, %r3796, 16, 8;
	cvt.u16.u32 	%rs24452, %r3803;
	bfe.u32 	%r3804, %r3796, 24, 8;
	cvt.u16.u32 	%rs24453, %r3804;
	ld.local.v2.b32 	{%r3805, %r3806}, [%rd37+40];
	bfe.u32 	%r3807, %r3805, 0, 8;
	cvt.u16.u32 	%rs24454, %r3807;
	bfe.u32 	%r3808, %r3805, 8, 8;
	cvt.u16.u32 	%rs24455, %r3808;
	bfe.u32 	%r3809, %r3805, 16, 8;
	cvt.u16.u32 	%rs24456, %r3809;
	bfe.u32 	%r3810, %r3805, 24, 8;
	cvt.u16.u32 	%rs24457, %r3810;
	bfe.u32 	%r3811, %r3806, 0, 8;
	cvt.u16.u32 	%rs24458, %r3811;
	bfe.u32 	%r3812, %r3806, 8, 8;
	cvt.u16.u32 	%rs24459, %r3812;
	bfe.u32 	%r3813, %r3806, 16, 8;
	cvt.u16.u32 	%rs24460, %r3813;
	bfe.u32 	%r3814, %r3806, 24, 8;
	cvt.u16.u32 	%rs24461, %r3814;
	ld.local.v2.u8 	{%rs24462, %rs24463}, [%rd37+48];
	ld.local.u32 	%r33654, [%rd37+52];
	ld.local.v2.u32 	{%r33655, %r33656}, [%rd37+56];
$L__BB1_991:
	setp.gt.s32 	%p38, %r2759, 1;
	add.s32 	%r33653, %r33640, %r3486;
	@%p38 bra 	$L__BB1_993;
	mov.u32 	%r33653, %r33640;
	mov.u16 	%rs24414, %rs24312;
	mov.u16 	%rs24415, %rs24313;
	mov.u16 	%rs24416, %rs24314;
	mov.u16 	%rs24417, %rs24315;
	mov.u16 	%rs24418, %rs24316;
	mov.u16 	%rs24419, %rs24317;
	mov.u16 	%rs24420, %rs24318;
	mov.u16 	%rs24421, %rs24319;
	mov.u16 	%rs24422, %rs24320;
	mov.u16 	%rs24423, %rs24321;
	mov.u16 	%rs24424, %rs24322;
	mov.u16 	%rs24425, %rs24323;
	mov.u16 	%rs24426, %rs24324;
	mov.u16 	%rs24427, %rs24325;
	mov.u16 	%rs24428, %rs24326;
	mov.u16 	%rs24429, %rs24327;
	mov.u16 	%rs24430, %rs24328;
	mov.u16 	%rs24431, %rs24329;
	mov.u16 	%rs24432, %rs24330;
	mov.u16 	%rs24433, %rs24331;
	mov.u16 	%rs24434, %rs24332;
	mov.u16 	%rs24435, %rs24333;
	mov.u16 	%rs24436, %rs24334;
	mov.u16 	%rs24437, %rs24335;
	mov.u16 	%rs24438, %rs24336;
	mov.u16 	%rs24439, %rs24337;
	mov.u16 	%rs24440, %rs24338;
	mov.u16 	%rs24441, %rs24339;
	mov.u16 	%rs24442, %rs24340;
	mov.u16 	%rs24443, %rs24341;
	mov.u16 	%rs24444, %rs24342;
	mov.u16 	%rs24445, %rs24343;
	mov.u16 	%rs24446, %rs24344;
	mov.u16 	%rs24447, %rs24345;
	mov.u16 	%rs24448, %rs24346;
	mov.u16 	%rs24449, %rs24347;
	mov.u16 	%rs24450, %rs24348;
	mov.u16 	%rs24451, %rs24349;
	mov.u16 	%rs24452, %rs24350;
	mov.u16 	%rs24453, %rs24351;
	mov.u16 	%rs24454, %rs24352;
	mov.u16 	%rs24455, %rs24353;
	mov.u16 	%rs24456, %rs24354;
	mov.u16 	%rs24457, %rs24355;
	mov.u16 	%rs24458, %rs24356;
	mov.u16 	%rs24459, %rs24357;
	mov.u16 	%rs24460, %rs24358;
	mov.u16 	%rs24461, %rs24359;
	mov.u16 	%rs24462, %rs24360;
	mov.u16 	%rs24463, %rs24361;
	mov.u32 	%r33654, %r33641;
	mov.u32 	%r33655, %r33642;
	mov.u32 	%r33656, %r33643;
$L__BB1_993:
	st.local.u32 	[%rd38], %r33653;
	cvt.u32.u16 	%r3905, %rs24420;
	cvt.u32.u16 	%r3906, %rs24421;
	prmt.b32 	%r3907, %r3905, %r3906, 0x3340U;
	cvt.u32.u16 	%r3908, %rs24419;
	cvt.u32.u16 	%r3909, %rs24418;
	prmt.b32 	%r3910, %r3909, %r3908, 0x3340U;
	prmt.b32 	%r3911, %r3910, %r3907, 0x5410U;
	cvt.u32.u16 	%r3912, %rs24416;
	cvt.u32.u16 	%r3913, %rs24417;
	prmt.b32 	%r3914, %r3912, %r3913, 0x3340U;
	cvt.u32.u16 	%r3915, %rs24415;
	cvt.u32.u16 	%r3916, %rs24414;
	prmt.b32 	%r3917, %r3916, %r3915, 0x3340U;
	prmt.b32 	%r3918, %r3917, %r3914, 0x5410U;
	st.local.v2.b32 	[%rd38+8], {%r3918, %r3911};
	cvt.u32.u16 	%r3919, %rs24428;
	cvt.u32.u16 	%r3920, %rs24429;
	prmt.b32 	%r3921, %r3919, %r3920, 0x3340U;
	cvt.u32.u16 	%r3922, %rs24427;
	cvt.u32.u16 	%r3923, %rs24426;
	prmt.b32 	%r3924, %r3923, %r3922, 0x3340U;
	prmt.b32 	%r3925, %r3924, %r3921, 0x5410U;
	cvt.u32.u16 	%r3926, %rs24424;
	cvt.u32.u16 	%r3927, %rs24425;
	prmt.b32 	%r3928, %r3926, %r3927, 0x3340U;
	cvt.u32.u16 	%r3929, %rs24423;
	cvt.u32.u16 	%r3930, %rs24422;
	prmt.b32 	%r3931, %r3930, %r3929, 0x3340U;
	prmt.b32 	%r3932, %r3931, %r3928, 0x5410U;
	st.local.v2.b32 	[%rd38+16], {%r3932, %r3925};
	cvt.u32.u16 	%r3933, %rs24436;
	cvt.u32.u16 	%r3934, %rs24437;
	prmt.b32 	%r3935, %r3933, %r3934, 0x3340U;
	cvt.u32.u16 	%r3936, %rs24435;
	cvt.u32.u16 	%r3937, %rs24434;
	prmt.b32 	%r3938, %r3937, %r3936, 0x3340U;
	prmt.b32 	%r3939, %r3938, %r3935, 0x5410U;
	cvt.u32.u16 	%r3940, %rs24432;
	cvt.u32.u16 	%r3941, %rs24433;
	prmt.b32 	%r3942, %r3940, %r3941, 0x3340U;
	cvt.u32.u16 	%r3943, %rs24431;
	cvt.u32.u16 	%r3944, %rs24430;
	prmt.b32 	%r3945, %r3944, %r3943, 0x3340U;
	prmt.b32 	%r3946, %r3945, %r3942, 0x5410U;
	st.local.v2.b32 	[%rd38+24], {%r3946, %r3939};
	cvt.u32.u16 	%r3947, %rs24444;
	cvt.u32.u16 	%r3948, %rs24445;
	prmt.b32 	%r3949, %r3947, %r3948, 0x3340U;
	cvt.u32.u16 	%r3950, %rs24443;
	cvt.u32.u16 	%r3951, %rs24442;
	prmt.b32 	%r3952, %r3951, %r3950, 0x3340U;
	prmt.b32 	%r3953, %r3952, %r3949, 0x5410U;
	cvt.u32.u16 	%r3954, %rs24440;
	cvt.u32.u16 	%r3955, %rs24441;
	prmt.b32 	%r3956, %r3954, %r3955, 0x3340U;
	cvt.u32.u16 	%r3957, %rs24439;
	cvt.u32.u16 	%r3958, %rs24438;
	prmt.b32 	%r3959, %r3958, %r3957, 0x3340U;
	prmt.b32 	%r3960, %r3959, %r3956, 0x5410U;
	st.local.v2.b32 	[%rd38+32], {%r3960, %r3953};
	cvt.u32.u16 	%r3961, %rs24452;
	cvt.u32.u16 	%r3962, %rs24453;
	prmt.b32 	%r3963, %r3961, %r3962, 0x3340U;
	cvt.u32.u16 	%r3964, %rs24451;
	cvt.u32.u16 	%r3965, %rs24450;
	prmt.b32 	%r3966, %r3965, %r3964, 0x3340U;
	prmt.b32 	%r3967, %r3966, %r3963, 0x5410U;
	cvt.u32.u16 	%r3968, %rs24448;
	cvt.u32.u16 	%r3969, %rs24449;
	prmt.b32 	%r3970, %r3968, %r3969, 0x3340U;
	cvt.u32.u16 	%r3971, %rs24447;
	cvt.u32.u16 	%r3972, %rs24446;
	prmt.b32 	%r3973, %r3972, %r3971, 0x3340U;
	prmt.b32 	%r3974, %r3973, %r3970, 0x5410U;
	st.local.v2.b32 	[%rd38+40], {%r3974, %r3967};
	cvt.u32.u16 	%r3975, %rs24460;
	cvt.u32.u16 	%r3976, %rs24461;
	prmt.b32 	%r3977, %r3975, %r3976, 0x3340U;
	cvt.u32.u16 	%r3978, %rs24459;
	cvt.u32.u16 	%r3979, %rs24458;
	prmt.b32 	%r3980, %r3979, %r3978, 0x3340U;
	prmt.b32 	%r3981, %r3980, %r3977, 0x5410U;
	cvt.u32.u16 	%r3982, %rs24456;
	cvt.u32.u16 	%r3983, %rs24457;
	prmt.b32 	%r3984, %r3982, %r3983, 0x3340U;
	cvt.u32.u16 	%r3985, %rs24455;
	cvt.u32.u16 	%r3986, %rs24454;
	prmt.b32 	%r3987, %r3986, %r3985, 0x3340U;
	prmt.b32 	%r3988, %r3987, %r3984, 0x5410U;
	st.local.v2.b32 	[%rd38+48], {%r3988, %r3981};
	st.local.v2.u8 	[%rd38+56], {%rs24462, %rs24463};
	st.local.u32 	[%rd38+60], %r33654;
	st.local.v2.u32 	[%rd38+64], {%r33655, %r33656};
	and.b32  	%r3989, %r3916, 255;
	and.b16  	%rs16661, %rs24415, 255;
	mul.wide.u16 	%r3990, %rs16661, 256;
	or.b32  	%r3991, %r3990, %r3989;
	shl.b32 	%r3992, %r3912, 16;
	and.b32  	%r3993, %r3992, 16711680;
	or.b32  	%r3994, %r3991, %r3993;
	shl.b32 	%r3995, %r3913, 24;
	or.b32  	%r3826, %r3994, %r3995;
	and.b32  	%r3996, %r3909, 255;
	and.b16  	%rs16662, %rs24419, 255;
	mul.wide.u16 	%r3997, %rs16662, 256;
	or.b32  	%r3998, %r3997, %r3996;
	shl.b32 	%r3999, %r3905, 16;
	and.b32  	%r4000, %r3999, 16711680;
	or.b32  	%r4001, %r3998, %r4000;
	shl.b32 	%r4002, %r3906, 24;
	or.b32  	%r3831, %r4001, %r4002;
	and.b32  	%r4003, %r3930, 255;
	and.b16  	%rs16663, %rs24423, 255;
	mul.wide.u16 	%r4004, %rs16663, 256;
	or.b32  	%r4005, %r4004, %r4003;
	shl.b32 	%r4006, %r3926, 16;
	and.b32  	%r4007, %r4006, 16711680;
	or.b32  	%r4008, %r4005, %r4007;
	shl.b32 	%r4009, %r3927, 24;
	or.b32  	%r3836, %r4008, %r4009;
	and.b32  	%r4010, %r3923, 255;
	and.b16  	%rs16664, %rs24427, 255;
	mul.wide.u16 	%r4011, %rs16664, 256;
	or.b32  	%r4012, %r4011, %r4010;
	shl.b32 	%r4013, %r3919, 16;
	and.b32  	%r4014, %r4013, 16711680;
	or.b32  	%r4015, %r4012, %r4014;
	shl.b32 	%r4016, %r3920, 24;
	or.b32  	%r3841, %r4015, %r4016;
	and.b32  	%r4017, %r3944, 255;
	and.b16  	%rs16665, %rs24431, 255;
	mul.wide.u16 	%r4018, %rs16665, 256;
	or.b32  	%r4019, %r4018, %r4017;
	shl.b32 	%r4020, %r3940, 16;
	and.b32  	%r4021, %r4020, 16711680;
	or.b32  	%r4022, %r4019, %r4021;
	shl.b32 	%r4023, %r3941, 24;
	or.b32  	%r3846, %r4022, %r4023;
	and.b32  	%r4024, %r3937, 255;
	and.b16  	%rs16666, %rs24435, 255;
	mul.wide.u16 	%r4025, %rs16666, 256;
	or.b32  	%r4026, %r4025, %r4024;
	shl.b32 	%r4027, %r3933, 16;
	and.b32  	%r4028, %r4027, 16711680;
	or.b32  	%r4029, %r4026, %r4028;
	shl.b32 	%r4030, %r3934, 24;
	or.b32  	%r3851, %r4029, %r4030;
	and.b32  	%r4031, %r3958, 255;
	and.b16  	%rs16667, %rs24439, 255;
	mul.wide.u16 	%r4032, %rs16667, 256;
	or.b32  	%r4033, %r4032, %r4031;
	shl.b32 	%r4034, %r3954, 16;
	and.b32  	%r4035, %r4034, 16711680;
	or.b32  	%r4036, %r4033, %r4035;
	shl.b32 	%r4037, %r3955, 24;
	or.b32  	%r3856, %r4036, %r4037;
	and.b32  	%r4038, %r3951, 255;
	and.b16  	%rs16668, %rs24443, 255;
	mul.wide.u16 	%r4039, %rs16668, 256;
	or.b32  	%r4040, %r4039, %r4038;
	shl.b32 	%r4041, %r3947, 16;
	and.b32  	%r4042, %r4041, 16711680;
	or.b32  	%r4043, %r4040, %r4042;
	shl.b32 	%r4044, %r3948, 24;
	or.b32  	%r3861, %r4043, %r4044;
	and.b32  	%r4045, %r3972, 255;
	and.b16  	%rs16669, %rs24447, 255;
	mul.wide.u16 	%r4046, %rs16669, 256;
	or.b32  	%r4047, %r4046, %r4045;
	shl.b32 	%r4048, %r3968, 16;
	and.b32  	%r4049, %r4048, 16711680;
	or.b32  	%r4050, %r4047, %r4049;
	shl.b32 	%r4051, %r3969, 24;
	or.b32  	%r3866, %r4050, %r4051;
	and.b32  	%r4052, %r3965, 255;
	and.b16  	%rs16670, %rs24451, 255;
	mul.wide.u16 	%r4053, %rs16670, 256;
	or.b32  	%r4054, %r4053, %r4052;
	shl.b32 	%r4055, %r3961, 16;
	and.b32  	%r4056, %r4055, 16711680;
	or.b32  	%r4057, %r4054, %r4056;
	shl.b32 	%r4058, %r3962, 24;
	or.b32  	%r3871, %r4057, %r4058;
	and.b32  	%r4059, %r3986, 255;
	and.b16  	%rs16671, %rs24455, 255;
	mul.wide.u16 	%r4060, %rs16671, 256;
	or.b32  	%r4061, %r4060, %r4059;
	shl.b32 	%r4062, %r3982, 16;
	and.b32  	%r4063, %r4062, 16711680;
	or.b32  	%r4064, %r4061, %r4063;
	shl.b32 	%r4065, %r3983, 24;
	or.b32  	%r3876, %r4064, %r4065;
	and.b32  	%r4066, %r3979, 255;
	and.b16  	%rs16672, %rs24459, 255;
	mul.wide.u16 	%r4067, %rs16672, 256;
	or.b32  	%r4068, %r4067, %r4066;
	shl.b32 	%r4069, %r3975, 16;
	and.b32  	%r4070, %r4069, 16711680;
	or.b32  	%r4071, %r4068, %r4070;
	shl.b32 	%r4072, %r3976, 24;
	or.b32  	%r3881, %r4071, %r4072;
	cvt.u32.u16 	%r4073, %rs24462;
	and.b32  	%r4074, %r4073, 255;
	and.b16  	%rs16673, %rs24463, 255;
	mul.wide.u16 	%r4075, %rs16673, 256;
	or.b32  	%r3886, %r4075, %r4074;
	mov.b32 	%r3902, 4;
	mov.b32 	%r3903, 0;
	mov.b32 	%r3904, -1;
	// begin inline asm
	shfl.sync.up.b32 %r3815, %r33653, %r3902, %r3903, %r3904;
	// end inline asm
	// begin inline asm
	shfl.sync.up.b32 %r3820, %r3821, %r3902, %r3903, %r3904;
	// end inline asm
	// begin inline asm
	shfl.sync.up.b32 %r3825, %r3826, %r3902, %r3903, %r3904;
	// end inline asm
	// begin inline asm
	shfl.sync.up.b32 %r3830, %r3831, %r3902, %r3903, %r3904;
	// end inline asm
	// begin inline asm
	shfl.sync.up.b32 %r3835, %r3836, %r3902, %r3903, %r3904;
	// end inline asm
	// begin inline asm
	shfl.sync.up.b32 %r3840, %r3841, %r3902, %r3903, %r3904;
	// end inline asm
	// begin inline asm
	shfl.sync.up.b32 %r3845, %r3846, %r3902, %r3903, %r3904;
	// end inline asm
	// begin inline asm
	shfl.sync.up.b32 %r3850, %r3851, %r3902, %r3903, %r3904;
	// end inline asm
	// begin inline asm
	shfl.sync.up.b32 %r3855, %r3856, %r3902, %r3903, %r3904;
	// end inline asm
	// begin inline asm
	shfl.sync.up.b32 %r3860, %r3861, %r3902, %r3903, %r3904;
	// end inline asm
	// begin inline asm
	shfl.sync.up.b32 %r3865, %r3866, %r3902, %r3903, %r3904;
	// end inline asm
	// begin inline asm
	shfl.sync.up.b32 %r3870, %r3871, %r3902, %r3903, %r3904;
	// end inline asm
	// begin inline asm
	shfl.sync.up.b32 %r3875, %r3876, %r3902, %r3903, %r3904;
	// end inline asm
	// begin inline asm
	shfl.sync.up.b32 %r3880, %r3881, %r3902, %r3903, %r3904;
	// end inline asm
	// begin inline asm
	shfl.sync.up.b32 %r3885, %r3886, %r3902, %r3903, %r3904;
	// end inline asm
	// begin inline asm
	shfl.sync.up.b32 %r3890, %r33654, %r3902, %r3903, %r3904;
	// end inline asm
	// begin inline asm
	shfl.sync.up.b32 %r3895, %r33655, %r3902, %r3903, %r3904;
	// end inline asm
	// begin inline asm
	shfl.sync.up.b32 %r3900, %r33656, %r3902, %r3903, %r3904;
	// end inline asm
	mov.b64 	%rd630, {%r3895, %r3900};
	mov.b64 	%fd197, %rd630;
	cvt.u16.u32 	%rs24464, %r3825;
	cvt.u16.u32 	%rs16674, %r3885;
	shr.u32 	%r4076, %r3885, 8;
	cvt.u16.u32 	%rs16675, %r4076;
	st.local.u32 	[%rd39], %r3815;
	st.local.v2.b32 	[%rd39+8], {%r3825, %r3830};
	st.local.v2.b32 	[%rd39+16], {%r3835, %r3840};
	st.local.v2.b32 	[%rd39+24], {%r3845, %r3850};
	st.local.v2.b32 	[%rd39+32], {%r3855, %r3860};
	st.local.v2.b32 	[%rd39+40], {%r3865, %r3870};
	st.local.v2.b32 	[%rd39+48], {%r3875, %r3880};
	st.local.v2.u8 	[%rd39+56], {%rs16674, %rs16675};
	st.local.u32 	[%rd39+60], %r3890;
	st.local.v2.u32 	[%rd39+64], {%r3895, %r3900};
	setp.ne.s32 	%p39, %r33653, 0;
	mov.u16 	%rs24516, %rs24414;
	mov.u16 	%rs24517, %rs24415;
	mov.u16 	%rs24518, %rs24416;
	mov.u16 	%rs24519, %rs24417;
	mov.u16 	%rs24520, %rs24418;
	mov.u16 	%rs24521, %rs24419;
	mov.u16 	%rs24522, %rs24420;
	mov.u16 	%rs24523, %rs24421;
	mov.u16 	%rs24524, %rs24422;
	mov.u16 	%rs24525, %rs24423;
	mov.u16 	%rs24526, %rs24424;
	mov.u16 	%rs24527, %rs24425;
	mov.u16 	%rs24528, %rs24426;
	mov.u16 	%rs24529, %rs24427;
	mov.u16 	%rs24530, %rs24428;
	mov.u16 	%rs24531, %rs24429;
	mov.u16 	%rs24532, %rs24430;
	mov.u16 	%rs24533, %rs24431;
	mov.u16 	%rs24534, %rs24432;
	mov.u16 	%rs24535, %rs24433;
	mov.u16 	%rs24536, %rs24434;
	mov.u16 	%rs24537, %rs24435;
	mov.u16 	%rs24538, %rs24436;
	mov.u16 	%rs24539, %rs24437;
	mov.u16 	%rs24540, %rs24438;
	mov.u16 	%rs24541, %rs24439;
	mov.u16 	%rs24542, %rs24440;
	mov.u16 	%rs24543, %rs24441;
	mov.u16 	%rs24544, %rs24442;
	mov.u16 	%rs24545, %rs24443;
	mov.u16 	%rs24546, %rs24444;
	mov.u16 	%rs24547, %rs24445;
	mov.u16 	%rs24548, %rs24446;
	mov.u16 	%rs24549, %rs24447;
	mov.u16 	%rs24550, %rs24448;
	mov.u16 	%rs24551, %rs24449;
	mov.u16 	%rs24552, %rs24450;
	mov.u16 	%rs24553, %rs24451;
	mov.u16 	%rs24554, %rs24452;
	mov.u16 	%rs24555, %rs24453;
	mov.u16 	%rs24556, %rs24454;
	mov.u16 	%rs24557, %rs24455;
	mov.u16 	%rs24558, %rs24456;
	mov.u16 	%rs24559, %rs24457;
	mov.u16 	%rs24560, %rs24458;
	mov.u16 	%rs24561, %rs24459;
	mov.u16 	%rs24562, %rs24460;
	mov.u16 	%rs24563, %rs24461;
	mov.u16 	%rs24564, %rs24462;
	mov.u16 	%rs24565, %rs24463;
	mov.u32 	%r33667, %r33654;
	mov.u32 	%r33668, %r33655;
	mov.u32 	%r33669, %r33656;
	@%p39 bra 	$L__BB1_1005;
	mov.b64 	%rd631, {%r33655, %r33656};
	mov.b64 	%fd295, %rd631;
	mov.b16 	%rs16676, 0;
	st.local.u8 	[%rd37], %rs16676;
	add.s32 	%r4078, %r33654, %r3890;
	st.local.u32 	[%rd37+52], %r4078;
	add.f64 	%fd296, %fd197, %fd295;
	st.local.f64 	[%rd37+56], %fd296;
	mov.b32 	%r33657, 0;
$L__BB1_995:
	mov.u32 	%r1966, %r33657;
	cvt.u64.u32 	%rd632, %r1966;
	add.s64 	%rd633, %rd37, %rd632;
	ld.local.u8 	%rs16677, [%rd633];
	setp.ne.s16 	%p40, %rs16677, 0;
	add.s32 	%r33657, %r1966, 1;
	@%p40 bra 	$L__BB1_995;
	and.b16  	%rs16678, %rs24464, 255;
	setp.eq.s16 	%p41, %rs16678, 0;
	mov.u32 	%r33659, %r1966;
	@%p41 bra 	$L__BB1_999;
	mov.b32 	%r33658, 0;
$L__BB1_998:
	add.s32 	%r4080, %r33658, %r1966;
	cvt.u64.u32 	%rd634, %r4080;
	add.s64 	%rd635, %rd37, %rd634;
	st.local.u8 	[%rd635], %rs24464;
	add.s32 	%r1969, %r33658, 1;
	add.s32 	%r33659, %r1969, %r1966;
	cvt.u64.u32 	%rd636, %r33658;
	add.s64 	%rd637, %rd218, %rd636;
	ld.local.u8 	%rs24464, [%rd637+1];
	setp.ne.s16 	%p42, %rs24464, 0;
	mov.u32 	%r33658, %r1969;
	@%p42 bra 	$L__BB1_998;
$L__BB1_999:
	cvt.u64.u32 	%rd638, %r33659;
	add.s64 	%rd639, %rd37, %rd638;
	mov.b16 	%rs16679, 0;
	st.local.u8 	[%rd639], %rs16679;
	mov.b32 	%r33660, 0;
$L__BB1_1000:
	mov.u32 	%r1972, %r33660;
	cvt.u64.u32 	%rd640, %r1972;
	add.s64 	%rd641, %rd37, %rd640;
	ld.local.u8 	%rs16680, [%rd641];
	setp.ne.s16 	%p43, %rs16680, 0;
	add.s32 	%r33660, %r1972, 1;
	@%p43 bra 	$L__BB1_1000;
	and.b16  	%rs16681, %rs24414, 255;
	setp.eq.s16 	%p44, %rs16681, 0;
	mov.u32 	%r33662, %r1972;
	@%p44 bra 	$L__BB1_1004;
	mov.b32 	%r33661, 0;
	mov.u16 	%rs24465, %rs24414;
$L__BB1_1003:
	add.s32 	%r4083, %r33661, %r1972;
	cvt.u64.u32 	%rd642, %r4083;
	add.s64 	%rd643, %rd37, %rd642;
	st.local.u8 	[%rd643], %rs24465;
	add.s32 	%r1975, %r33661, 1;
	add.s32 	%r33662, %r1975, %r1972;
	cvt.u64.u32 	%rd644, %r33661;
	add.s64 	%rd645, %rd217, %rd644;
	ld.local.u8 	%rs24465, [%rd645+1];
	setp.ne.s16 	%p45, %rs24465, 0;
	mov.u32 	%r33661, %r1975;
	@%p45 bra 	$L__BB1_1003;
$L__BB1_1004:
	cvt.u64.u32 	%rd646, %r33662;
	add.s64 	%rd647, %rd37, %rd646;
	mov.b16 	%rs16682, 0;
	st.local.u8 	[%rd647], %rs16682;
	ld.local.v2.b32 	{%r4084, %r4085}, [%rd37];
	bfe.u32 	%r4086, %r4084, 0, 8;
	cvt.u16.u32 	%rs24516, %r4086;
	bfe.u32 	%r4087, %r4084, 8, 8;
	cvt.u16.u32 	%rs24517, %r4087;
	bfe.u32 	%r4088, %r4084, 16, 8;
	cvt.u16.u32 	%rs24518, %r4088;
	bfe.u32 	%r4089, %r4084, 24, 8;
	cvt.u16.u32 	%rs24519, %r4089;
	bfe.u32 	%r4090, %r4085, 0, 8;
	cvt.u16.u32 	%rs24520, %r4090;
	bfe.u32 	%r4091, %r4085, 8, 8;
	cvt.u16.u32 	%rs24521, %r4091;
	bfe.u32 	%r4092, %r4085, 16, 8;
	cvt.u16.u32 	%rs24522, %r4092;
	bfe.u32 	%r4093, %r4085, 24, 8;
	cvt.u16.u32 	%rs24523, %r4093;
	ld.local.v2.b32 	{%r4094, %r4095}, [%rd37+8];
	bfe.u32 	%r4096, %r4094, 0, 8;
	cvt.u16.u32 	%rs24524, %r4096;
	bfe.u32 	%r4097, %r4094, 8, 8;
	cvt.u16.u32 	%rs24525, %r4097;
	bfe.u32 	%r4098, %r4094, 16, 8;
	cvt.u16.u32 	%rs24526, %r4098;
	bfe.u32 	%r4099, %r4094, 24, 8;
	cvt.u16.u32 	%rs24527, %r4099;
	bfe.u32 	%r4100, %r4095, 0, 8;
	cvt.u16.u32 	%rs24528, %r4100;
	bfe.u32 	%r4101, %r4095, 8, 8;
	cvt.u16.u32 	%rs24529, %r4101;
	bfe.u32 	%r4102, %r4095, 16, 8;
	cvt.u16.u32 	%rs24530, %r4102;
	bfe.u32 	%r4103, %r4095, 24, 8;
	cvt.u16.u32 	%rs24531, %r4103;
	ld.local.v2.b32 	{%r4104, %r4105}, [%rd37+16];
	bfe.u32 	%r4106, %r4104, 0, 8;
	cvt.u16.u32 	%rs24532, %r4106;
	bfe.u32 	%r4107, %r4104, 8, 8;
	cvt.u16.u32 	%rs24533, %r4107;
	bfe.u32 	%r4108, %r4104, 16, 8;
	cvt.u16.u32 	%rs24534, %r4108;
	bfe.u32 	%r4109, %r4104, 24, 8;
	cvt.u16.u32 	%rs24535, %r4109;
	bfe.u32 	%r4110, %r4105, 0, 8;
	cvt.u16.u32 	%rs24536, %r4110;
	bfe.u32 	%r4111, %r4105, 8, 8;
	cvt.u16.u32 	%rs24537, %r4111;
	bfe.u32 	%r4112, %r4105, 16, 8;
	cvt.u16.u32 	%rs24538, %r4112;
	bfe.u32 	%r4113, %r4105, 24, 8;
	cvt.u16.u32 	%rs24539, %r4113;
	ld.local.v2.b32 	{%r4114, %r4115}, [%rd37+24];
	bfe.u32 	%r4116, %r4114, 0, 8;
	cvt.u16.u32 	%rs24540, %r4116;
	bfe.u32 	%r4117, %r4114, 8, 8;
	cvt.u16.u32 	%rs24541, %r4117;
	bfe.u32 	%r4118, %r4114, 16, 8;
	cvt.u16.u32 	%rs24542, %r4118;
	bfe.u32 	%r4119, %r4114, 24, 8;
	cvt.u16.u32 	%rs24543, %r4119;
	bfe.u32 	%r4120, %r4115, 0, 8;
	cvt.u16.u32 	%rs24544, %r4120;
	bfe.u32 	%r4121, %r4115, 8, 8;
	cvt.u16.u32 	%rs24545, %r4121;
	bfe.u32 	%r4122, %r4115, 16, 8;
	cvt.u16.u32 	%rs24546, %r4122;
	bfe.u32 	%r4123, %r4115, 24, 8;
	cvt.u16.u32 	%rs24547, %r4123;
	ld.local.v2.b32 	{%r4124, %r4125}, [%rd37+32];
	bfe.u32 	%r4126, %r4124, 0, 8;
	cvt.u16.u32 	%rs24548, %r4126;
	bfe.u32 	%r4127, %r4124, 8, 8;
	cvt.u16.u32 	%rs24549, %r4127;
	bfe.u32 	%r4128, %r4124, 16, 8;
	cvt.u16.u32 	%rs24550, %r4128;
	bfe.u32 	%r4129, %r4124, 24, 8;
	cvt.u16.u32 	%rs24551, %r4129;
	bfe.u32 	%r4130, %r4125, 0, 8;
	cvt.u16.u32 	%rs24552, %r4130;
	bfe.u32 	%r4131, %r4125, 8, 8;
	cvt.u16.u32 	%rs24553, %r4131;
	bfe.u32 	%r4132, %r4125, 16, 8;
	cvt.u16.u32 	%rs24554, %r4132;
	bfe.u32 	%r4133, %r4125, 24, 8;
	cvt.u16.u32 	%rs24555, %r4133;
	ld.local.v2.b32 	{%r4134, %r4135}, [%rd37+40];
	bfe.u32 	%r4136, %r4134, 0, 8;
	cvt.u16.u32 	%rs24556, %r4136;
	bfe.u32 	%r4137, %r4134, 8, 8;
	cvt.u16.u32 	%rs24557, %r4137;
	bfe.u32 	%r4138, %r4134, 16, 8;
	cvt.u16.u32 	%rs24558, %r4138;
	bfe.u32 	%r4139, %r4134, 24, 8;
	cvt.u16.u32 	%rs24559, %r4139;
	bfe.u32 	%r4140, %r4135, 0, 8;
	cvt.u16.u32 	%rs24560, %r4140;
	bfe.u32 	%r4141, %r4135, 8, 8;
	cvt.u16.u32 	%rs24561, %r4141;
	bfe.u32 	%r4142, %r4135, 16, 8;
	cvt.u16.u32 	%rs24562, %r4142;
	bfe.u32 	%r4143, %r4135, 24, 8;
	cvt.u16.u32 	%rs24563, %r4143;
	ld.local.v2.u8 	{%rs24564, %rs24565}, [%rd37+48];
	ld.local.u32 	%r33667, [%rd37+52];
	ld.local.v2.u32 	{%r33668, %r33669}, [%rd37+56];
$L__BB1_1005:
	setp.gt.s32 	%p46, %r2759, 3;
	add.s32 	%r33666, %r33653, %r3815;
	@%p46 bra 	$L__BB1_1007;
	mov.u32 	%r33666, %r33653;
	mov.u16 	%rs24516, %rs24414;
	mov.u16 	%rs24517, %rs24415;
	mov.u16 	%rs24518, %rs24416;
	mov.u16 	%rs24519, %rs24417;
	mov.u16 	%rs24520, %rs24418;
	mov.u16 	%rs24521, %rs24419;
	mov.u16 	%rs24522, %rs24420;
	mov.u16 	%rs24523, %rs24421;
	mov.u16 	%rs24524, %rs24422;
	mov.u16 	%rs24525, %rs24423;
	mov.u16 	%rs24526, %rs24424;
	mov.u16 	%rs24527, %rs24425;
	mov.u16 	%rs24528, %rs24426;
	mov.u16 	%rs24529, %rs24427;
	mov.u16 	%rs24530, %rs24428;
	mov.u16 	%rs24531, %rs24429;
	mov.u16 	%rs24532, %rs24430;
	mov.u16 	%rs24533, %rs24431;
	mov.u16 	%rs24534, %rs24432;
	mov.u16 	%rs24535, %rs24433;
	mov.u16 	%rs24536, %rs24434;
	mov.u16 	%rs24537, %rs24435;
	mov.u16 	%rs24538, %rs24436;
	mov.u16 	%rs24539, %rs24437;
	mov.u16 	%rs24540, %rs24438;
	mov.u16 	%rs24541, %rs24439;
	mov.u16 	%rs24542, %rs24440;
	mov.u16 	%rs24543, %rs24441;
	mov.u16 	%rs24544, %rs24442;
	mov.u16 	%rs24545, %rs24443;
	mov.u16 	%rs24546, %rs24444;
	mov.u16 	%rs24547, %rs24445;
	mov.u16 	%rs24548, %rs24446;
	mov.u16 	%rs24549, %rs24447;
	mov.u16 	%rs24550, %rs24448;
	mov.u16 	%rs24551, %rs24449;
	mov.u16 	%rs24552, %rs24450;
	mov.u16 	%rs24553, %rs24451;
	mov.u16 	%rs24554, %rs24452;
	mov.u16 	%rs24555, %rs24453;
	mov.u16 	%rs24556, %rs24454;
	mov.u16 	%rs24557, %rs24455;
	mov.u16 	%rs24558, %rs24456;
	mov.u16 	%rs24559, %rs24457;
	mov.u16 	%rs24560, %rs24458;
	mov.u16 	%rs24561, %rs24459;
	mov.u16 	%rs24562, %rs24460;
	mov.u16 	%rs24563, %rs24461;
	mov.u16 	%rs24564, %rs24462;
	mov.u16 	%rs24565, %rs24463;
	mov.u32 	%r33667, %r33654;
	mov.u32 	%r33668, %r33655;
	mov.u32 	%r33669, %r33656;
$L__BB1_1007:
	st.local.u32 	[%rd38], %r33666;
	cvt.u32.u16 	%r4234, %rs24522;
	cvt.u32.u16 	%r4235, %rs24523;
	prmt.b32 	%r4236, %r4234, %r4235, 0x3340U;
	cvt.u32.u16 	%r4237, %rs24521;
	cvt.u32.u16 	%r4238, %rs24520;
	prmt.b32 	%r4239, %r4238, %r4237, 0x3340U;
	prmt.b32 	%r4240, %r4239, %r4236, 0x5410U;
	cvt.u32.u16 	%r4241, %rs24518;
	cvt.u32.u16 	%r4242, %rs24519;
	prmt.b32 	%r4243, %r4241, %r4242, 0x3340U;
	cvt.u32.u16 	%r4244, %rs24517;
	cvt.u32.u16 	%r4245, %rs24516;
	prmt.b32 	%r4246, %r4245, %r4244, 0x3340U;
	prmt.b32 	%r4247, %r4246, %r4243, 0x5410U;
	st.local.v2.b32 	[%rd38+8], {%r4247, %r4240};
	cvt.u32.u16 	%r4248, %rs24530;
	cvt.u32.u16 	%r4249, %rs24531;
	prmt.b32 	%r4250, %r4248, %r4249, 0x3340U;
	cvt.u32.u16 	%r4251, %rs24529;
	cvt.u32.u16 	%r4252, %rs24528;
	prmt.b32 	%r4253, %r4252, %r4251, 0x3340U;
	prmt.b32 	%r4254, %r4253, %r4250, 0x5410U;
	cvt.u32.u16 	%r4255, %rs24526;
	cvt.u32.u16 	%r4256, %rs24527;
	prmt.b32 	%r4257, %r4255, %r4256, 0x3340U;
	cvt.u32.u16 	%r4258, %rs24525;
	cvt.u32.u16 	%r4259, %rs24524;
	prmt.b32 	%r4260, %r4259, %r4258, 0x3340U;
	prmt.b32 	%r4261, %r4260, %r4257, 0x5410U;
	st.local.v2.b32 	[%rd38+16], {%r4261, %r4254};
	cvt.u32.u16 	%r4262, %rs24538;
	cvt.u32.u16 	%r4263, %rs24539;
	prmt.b32 	%r4264, %r4262, %r4263, 0x3340U;
	cvt.u32.u16 	%r4265, %rs24537;
	cvt.u32.u16 	%r4266, %rs24536;
	prmt.b32 	%r4267, %r4266, %r4265, 0x3340U;
	prmt.b32 	%r4268, %r4267, %r4264, 0x5410U;
	cvt.u32.u16 	%r4269, %rs24534;
	cvt.u32.u16 	%r4270, %rs24535;
	prmt.b32 	%r4271, %r4269, %r4270, 0x3340U;
	cvt.u32.u16 	%r4272, %rs24533;
	cvt.u32.u16 	%r4273, %rs24532;
	prmt.b32 	%r4274, %r4273, %r4272, 0x3340U;
	prmt.b32 	%r4275, %r4274, %r4271, 0x5410U;
	st.local.v2.b32 	[%rd38+24], {%r4275, %r4268};
	cvt.u32.u16 	%r4276, %rs24546;
	cvt.u32.u16 	%r4277, %rs24547;
	prmt.b32 	%r4278, %r4276, %r4277, 0x3340U;
	cvt.u32.u16 	%r4279, %rs24545;
	cvt.u32.u16 	%r4280, %rs24544;
	prmt.b32 	%r4281, %r4280, %r4279, 0x3340U;
	prmt.b32 	%r4282, %r4281, %r4278, 0x5410U;
	cvt.u32.u16 	%r4283, %rs24542;
	cvt.u32.u16 	%r4284, %rs24543;
	prmt.b32 	%r4285, %r4283, %r4284, 0x3340U;
	cvt.u32.u16 	%r4286, %rs24541;
	cvt.u32.u16 	%r4287, %rs24540;
	prmt.b32 	%r4288, %r4287, %r4286, 0x3340U;
	prmt.b32 	%r4289, %r4288, %r4285, 0x5410U;
	st.local.v2.b32 	[%rd38+32], {%r4289, %r4282};
	cvt.u32.u16 	%r4290, %rs24554;
	cvt.u32.u16 	%r4291, %rs24555;
	prmt.b32 	%r4292, %r4290, %r4291, 0x3340U;
	cvt.u32.u16 	%r4293, %rs24553;
	cvt.u32.u16 	%r4294, %rs24552;
	prmt.b32 	%r4295, %r4294, %r4293, 0x3340U;
	prmt.b32 	%r4296, %r4295, %r4292, 0x5410U;
	cvt.u32.u16 	%r4297, %rs24550;
	cvt.u32.u16 	%r4298, %rs24551;
	prmt.b32 	%r4299, %r4297, %r4298, 0x3340U;
	cvt.u32.u16 	%r4300, %rs24549;
	cvt.u32.u16 	%r4301, %rs24548;
	prmt.b32 	%r4302, %r4301, %r4300, 0x3340U;
	prmt.b32 	%r4303, %r4302, %r4299, 0x5410U;
	st.local.v2.b32 	[%rd38+40], {%r4303, %r4296};
	cvt.u32.u16 	%r4304, %rs24562;
	cvt.u32.u16 	%r4305, %rs24563;
	prmt.b32 	%r4306, %r4304, %r4305, 0x3340U;
	cvt.u32.u16 	%r4307, %rs24561;
	cvt.u32.u16 	%r4308, %rs24560;
	prmt.b32 	%r4309, %r4308, %r4307, 0x3340U;
	prmt.b32 	%r4310, %r4309, %r4306, 0x5410U;
	cvt.u32.u16 	%r4311, %rs24558;
	cvt.u32.u16 	%r4312, %rs24559;
	prmt.b32 	%r4313, %r4311, %r4312, 0x3340U;
	cvt.u32.u16 	%r4314, %rs24557;
	cvt.u32.u16 	%r4315, %rs24556;
	prmt.b32 	%r4316, %r4315, %r4314, 0x3340U;
	prmt.b32 	%r4317, %r4316, %r4313, 0x5410U;
	st.local.v2.b32 	[%rd38+48], {%r4317, %r4310};
	st.local.v2.u8 	[%rd38+56], {%rs24564, %rs24565};
	st.local.u32 	[%rd38+60], %r33667;
	st.local.v2.u32 	[%rd38+64], {%r33668, %r33669};
	and.b32  	%r4318, %r4245, 255;
	and.b16  	%rs16683, %rs24517, 255;
	mul.wide.u16 	%r4319, %rs16683, 256;
	or.b32  	%r4320, %r4319, %r4318;
	shl.b32 	%r4321, %r4241, 16;
	and.b32  	%r4322, %r4321, 16711680;
	or.b32  	%r4323, %r4320, %r4322;
	shl.b32 	%r4324, %r4242, 24;
	or.b32  	%r4155, %r4323, %r4324;
	and.b32  	%r4325, %r4238, 255;
	and.b16  	%rs16684, %rs24521, 255;
	mul.wide.u16 	%r4326, %rs16684, 256;
	or.b32  	%r4327, %r4326, %r4325;
	shl.b32 	%r4328, %r4234, 16;
	and.b32  	%r4329, %r4328, 16711680;
	or.b32  	%r4330, %r4327, %r4329;
	shl.b32 	%r4331, %r4235, 24;
	or.b32  	%r4160, %r4330, %r4331;
	and.b32  	%r4332, %r4259, 255;
	and.b16  	%rs16685, %rs24525, 255;
	mul.wide.u16 	%r4333, %rs16685, 256;
	or.b32  	%r4334, %r4333, %r4332;
	shl.b32 	%r4335, %r4255, 16;
	and.b32  	%r4336, %r4335, 16711680;
	or.b32  	%r4337, %r4334, %r4336;
	shl.b32 	%r4338, %r4256, 24;
	or.b32  	%r4165, %r4337, %r4338;
	and.b32  	%r4339, %r4252, 255;
	and.b16  	%rs16686, %rs24529, 255;
	mul.wide.u16 	%r4340, %rs16686, 256;
	or.b32  	%r4341, %r4340, %r4339;
	shl.b32 	%r4342, %r4248, 16;
	and.b32  	%r4343, %r4342, 16711680;
	or.b32  	%r4344, %r4341, %r4343;
	shl.b32 	%r4345, %r4249, 24;
	or.b32  	%r4170, %r4344, %r4345;
	and.b32  	%r4346, %r4273, 255;
	and.b16  	%rs16687, %rs24533, 255;
	mul.wide.u16 	%r4347, %rs16687, 256;
	or.b32  	%r4348, %r4347, %r4346;
	shl.b32 	%r4349, %r4269, 16;
	and.b32  	%r4350, %r4349, 16711680;
	or.b32  	%r4351, %r4348, %r4350;
	shl.b32 	%r4352, %r4270, 24;
	or.b32  	%r4175, %r4351, %r4352;
	and.b32  	%r4353, %r4266, 255;
	and.b16  	%rs16688, %rs24537, 255;
	mul.wide.u16 	%r4354, %rs16688, 256;
	or.b32  	%r4355, %r4354, %r4353;
	shl.b32 	%r4356, %r4262, 16;
	and.b32  	%r4357, %r4356, 16711680;
	or.b32  	%r4358, %r4355, %r4357;
	shl.b32 	%r4359, %r4263, 24;
	or.b32  	%r4180, %r4358, %r4359;
	and.b32  	%r4360, %r4287, 255;
	and.b16  	%rs16689, %rs24541, 255;
	mul.wide.u16 	%r4361, %rs16689, 256;
	or.b32  	%r4362, %r4361, %r4360;
	shl.b32 	%r4363, %r4283, 16;
	and.b32  	%r4364, %r4363, 16711680;
	or.b32  	%r4365, %r4362, %r4364;
	shl.b32 	%r4366, %r4284, 24;
	or.b32  	%r4185, %r4365, %r4366;
	and.b32  	%r4367, %r4280, 255;
	and.b16  	%rs16690, %rs24545, 255;
	mul.wide.u16 	%r4368, %rs16690, 256;
	or.b32  	%r4369, %r4368, %r4367;
	shl.b32 	%r4370, %r4276, 16;
	and.b32  	%r4371, %r4370, 16711680;
	or.b32  	%r4372, %r4369, %r4371;
	shl.b32 	%r4373, %r4277, 24;
	or.b32  	%r4190, %r4372, %r4373;
	and.b32  	%r4374, %r4301, 255;
	and.b16  	%rs16691, %rs24549, 255;
	mul.wide.u16 	%r4375, %rs16691, 256;
	or.b32  	%r4376, %r4375, %r4374;
	shl.b32 	%r4377, %r4297, 16;
	and.b32  	%r4378, %r4377, 16711680;
	or.b32  	%r4379, %r4376, %r4378;
	shl.b32 	%r4380, %r4298, 24;
	or.b32  	%r4195, %r4379, %r4380;
	and.b32  	%r4381, %r4294, 255;
	and.b16  	%rs16692, %rs24553, 255;
	mul.wide.u16 	%r4382, %rs16692, 256;
	or.b32  	%r4383, %r4382, %r4381;
	shl.b32 	%r4384, %r4290, 16;
	and.b32  	%r4385, %r4384, 16711680;
	or.b32  	%r4386, %r4383, %r4385;
	shl.b32 	%r4387, %r4291, 24;
	or.b32  	%r4200, %r4386, %r4387;
	and.b32  	%r4388, %r4315, 255;
	and.b16  	%rs16693, %rs24557, 255;
	mul.wide.u16 	%r4389, %rs16693, 256;
	or.b32  	%r4390, %r4389, %r4388;
	shl.b32 	%r4391, %r4311, 16;
	and.b32  	%r4392, %r4391, 16711680;
	or.b32  	%r4393, %r4390, %r4392;
	shl.b32 	%r4394, %r4312, 24;
	or.b32  	%r4205, %r4393, %r4394;
	and.b32  	%r4395, %r4308, 255;
	and.b16  	%rs16694, %rs24561, 255;
	mul.wide.u16 	%r4396, %rs16694, 256;
	or.b32  	%r4397, %r4396, %r4395;
	shl.b32 	%r4398, %r4304, 16;
	and.b32  	%r4399, %r4398, 16711680;
	or.b32  	%r4400, %r4397, %r4399;
	shl.b32 	%r4401, %r4305, 24;
	or.b32  	%r4210, %r4400, %r4401;
	cvt.u32.u16 	%r4402, %rs24564;
	and.b32  	%r4403, %r4402, 255;
	and.b16  	%rs16695, %rs24565, 255;
	mul.wide.u16 	%r4404, %rs16695, 256;
	or.b32  	%r4215, %r4404, %r4403;
	mov.b32 	%r4231, 8;
	mov.b32 	%r4232, 0;
	mov.b32 	%r4233, -1;
	// begin inline asm
	shfl.sync.up.b32 %r4144, %r33666, %r4231, %r4232, %r4233;
	// end inline asm
	// begin inline asm
	shfl.sync.up.b32 %r4149, %r4150, %r4231, %r4232, %r4233;
	// end inline asm
	// begin inline asm
	shfl.sync.up.b32 %r4154, %r4155, %r4231, %r4232, %r4233;
	// end inline asm
	// begin inline asm
	shfl.sync.up.b32 %r4159, %r4160, %r4231, %r4232, %r4233;
	// end inline asm
	// begin inline asm
	shfl.sync.up.b32 %r4164, %r4165, %r4231, %r4232, %r4233;
	// end inline asm
	// begin inline asm
	shfl.sync.up.b32 %r4169, %r4170, %r4231, %r4232, %r4233;
	// end inline asm
	// begin inline asm
	shfl.sync.up.b32 %r4174, %r4175, %r4231, %r4232, %r4233;
	// end inline asm
	// begin inline asm
	shfl.sync.up.b32 %r4179, %r4180, %r4231, %r4232, %r4233;
	// end inline asm
	// begin inline asm
	shfl.sync.up.b32 %r4184, %r4185, %r4231, %r4232, %r4233;
	// end inline asm
	// begin inline asm
	shfl.sync.up.b32 %r4189, %r4190, %r4231, %r4232, %r4233;
	// end inline asm
	// begin inline asm
	shfl.sync.up.b32 %r4194, %r4195, %r4231, %r4232, %r4233;
	// end inline asm
	// begin inline asm
	shfl.sync.up.b32 %r4199, %r4200, %r4231, %r4232, %r4233;
	// end inline asm
	// begin inline asm
	shfl.sync.up.b32 %r4204, %r4205, %r4231, %r4232, %r4233;
	// end inline asm
	// begin inline asm
	shfl.sync.up.b32 %r4209, %r4210, %r4231, %r4232, %r4233;
	// end inline asm
	// begin inline asm
	shfl.sync.up.b32 %r4214, %r4215, %r4231, %r4232, %r4233;
	// end inline asm
	// begin inline asm
	shfl.sync.up.b32 %r4219, %r33667, %r4231, %r4232, %r4233;
	// end inline asm
	// begin inline asm
	shfl.sync.up.b32 %r4224, %r33668, %r4231, %r4232, %r4233;
	// end inline asm
	// begin inline asm
	shfl.sync.up.b32 %r4229, %r33669, %r4231, %r4232, %r4233;
	// end inline asm
	mov.b64 	%rd648, {%r4224, %r4229};
	mov.b64 	%fd198, %rd648;
	cvt.u16.u32 	%rs24566, %r4154;
	cvt.u16.u32 	%rs16696, %r4214;
	shr.u32 	%r4405, %r4214, 8;
	cvt.u16.u32 	%rs16697, %r4405;
	st.local.u32 	[%rd39], %r4144;
	st.local.v2.b32 	[%rd39+8], {%r4154, %r4159};
	st.local.v2.b32 	[%rd39+16], {%r4164, %r4169};
	st.local.v2.b32 	[%rd39+24], {%r4174, %r4179};
	st.local.v2.b32 	[%rd39+32], {%r4184, %r4189};
	st.local.v2.b32 	[%rd39+40], {%r4194, %r4199};
	st.local.v2.b32 	[%rd39+48], {%r4204, %r4209};
	st.local.v2.u8 	[%rd39+56], {%rs16696, %rs16697};
	st.local.u32 	[%rd39+60], %r4219;
	st.local.v2.u32 	[%rd39+64], {%r4224, %r4229};
	setp.ne.s32 	%p47, %r33666, 0;
	mov.u16 	%rs24618, %rs24516;
	mov.u16 	%rs24619, %rs24517;
	mov.u16 	%rs24620, %rs24518;
	mov.u16 	%rs24621, %rs24519;
	mov.u16 	%rs24622, %rs24520;
	mov.u16 	%rs24623, %rs24521;
	mov.u16 	%rs24624, %rs24522;
	mov.u16 	%rs24625, %rs24523;
	mov.u16 	%rs24626, %rs24524;
	mov.u16 	%rs24627, %rs24525;
	mov.u16 	%rs24628, %rs24526;
	mov.u16 	%rs24629, %rs24527;
	mov.u16 	%rs24630, %rs24528;
	mov.u16 	%rs24631, %rs24529;
	mov.u16 	%rs24632, %rs24530;
	mov.u16 	%rs24633, %rs24531;
	mov.u16 	%rs24634, %rs24532;
	mov.u16 	%rs24635, %rs24533;
	mov.u16 	%rs24636, %rs24534;
	mov.u16 	%rs24637, %rs24535;
	mov.u16 	%rs24638, %rs24536;
	mov.u16 	%rs24639, %rs24537;
	mov.u16 	%rs24640, %rs24538;
	mov.u16 	%rs24641, %rs24539;
	mov.u16 	%rs24642, %rs24540;
	mov.u16 	%rs24643, %rs24541;
	mov.u16 	%rs24644, %rs24542;
	mov.u16 	%rs24645, %rs24543;
	mov.u16 	%rs24646, %rs24544;
	mov.u16 	%rs24647, %rs24545;
	mov.u16 	%rs24648, %rs24546;
	mov.u16 	%rs24649, %rs24547;
	mov.u16 	%rs24650, %rs24548;
	mov.u16 	%rs24651, %rs24549;
	mov.u16 	%rs24652, %rs24550;
	mov.u16 	%rs24653, %rs24551;
	mov.u16 	%rs24654, %rs24552;
	mov.u16 	%rs24655, %rs24553;
	mov.u16 	%rs24656, %rs24554;
	mov.u16 	%rs24657, %rs24555;
	mov.u16 	%rs24658, %rs24556;
	mov.u16 	%rs24659, %rs24557;
	mov.u16 	%rs24660, %rs24558;
	mov.u16 	%rs24661, %rs24559;
	mov.u16 	%rs24662, %rs24560;
	mov.u16 	%rs24663, %rs24561;
	mov.u16 	%rs24664, %rs24562;
	mov.u16 	%rs24665, %rs24563;
	mov.u16 	%rs24666, %rs24564;
	mov.u16 	%rs24667, %rs24565;
	mov.u32 	%r33680, %r33667;
	mov.u32 	%r33681, %r33668;
	mov.u32 	%r33682, %r33669;
	@%p47 bra 	$L__BB1_1019;
	mov.b64 	%rd649, {%r33668, %r33669};
	mov.b64 	%fd297, %rd649;
	mov.b16 	%rs16698, 0;
	st.local.u8 	[%rd37], %rs16698;
	add.s32 	%r4407, %r33667, %r4219;
	st.local.u32 	[%rd37+52], %r4407;
	add.f64 	%fd298, %fd198, %fd297;
	st.local.f64 	[%rd37+56], %fd298;
	mov.b32 	%r33670, 0;
$L__BB1_1009:
	mov.u32 	%r1991, %r33670;
	cvt.u64.u32 	%rd650, %r1991;
	add.s64 	%rd651, %rd37, %rd650;
	ld.local.u8 	%rs16699, [%rd651];
	setp.ne.s16 	%p48, %rs16699, 0;
	add.s32 	%r33670, %r1991, 1;
	@%p48 bra 	$L__BB1_1009;
	and.b16  	%rs16700, %rs24566, 255;
	setp.eq.s16 	%p49, %rs16700, 0;
	mov.u32 	%r33672, %r1991;
	@%p49 bra 	$L__BB1_1013;
	mov.b32 	%r33671, 0;
$L__BB1_1012:
	add.s32 	%r4409, %r33671, %r1991;
	cvt.u64.u32 	%rd652, %r4409;
	add.s64 	%rd653, %rd37, %rd652;
	st.local.u8 	[%rd653], %rs24566;
	add.s32 	%r1994, %r33671, 1;
	add.s32 	%r33672, %r1994, %r1991;
	cvt.u64.u32 	%rd654, %r33671;
	add.s64 	%rd655, %rd218, %rd654;
	ld.local.u8 	%rs24566, [%rd655+1];
	setp.ne.s16 	%p50, %rs24566, 0;
	mov.u32 	%r33671, %r1994;
	@%p50 bra 	$L__BB1_1012;
$L__BB1_1013:
	cvt.u64.u32 	%rd656, %r33672;
	add.s64 	%rd657, %rd37, %rd656;
	mov.b16 	%rs16701, 0;
	st.local.u8 	[%rd657], %rs16701;
	mov.b32 	%r33673, 0;
$L__BB1_1014:
	mov.u32 	%r1997, %r33673;
	cvt.u64.u32 	%rd658, %r1997;
	add.s64 	%rd659, %rd37, %rd658;
	ld.local.u8 	%rs16702, [%rd659];
	setp.ne.s16 	%p51, %rs16702, 0;
	add.s32 	%r33673, %r1997, 1;
	@%p51 bra 	$L__BB1_1014;
	and.b16  	%rs16703, %rs24516, 255;
	setp.eq.s16 	%p52, %rs16703, 0;
	mov.u32 	%r33675, %r1997;
	@%p52 bra 	$L__BB1_1018;
	mov.b32 	%r33674, 0;
	mov.u16 	%rs24567, %rs24516;
$L__BB1_1017:
	add.s32 	%r4412, %r33674, %r1997;
	cvt.u64.u32 	%rd660, %r4412;
	add.s64 	%rd661, %rd37, %rd660;
	st.local.u8 	[%rd661], %rs24567;
	add.s32 	%r2000, %r33674, 1;
	add.s32 	%r33675, %r2000, %r1997;
	cvt.u64.u32 	%rd662, %r33674;
	add.s64 	%rd663, %rd217, %rd662;
	ld.local.u8 	%rs24567, [%rd663+1];
	setp.ne.s16 	%p53, %rs24567, 0;
	mov.u32 	%r33674, %r2000;
	@%p53 bra 	$L__BB1_1017;
$L__BB1_1018:
	cvt.u64.u32 	%rd664, %r33675;
	add.s64 	%rd665, %rd37, %rd664;
	mov.b16 	%rs16704, 0;
	st.local.u8 	[%rd665], %rs16704;
	ld.local.v2.b32 	{%r4413, %r4414}, [%rd37];
	bfe.u32 	%r4415, %r4413, 0, 8;
	cvt.u16.u32 	%rs24618, %r4415;
	bfe.u32 	%r4416, %r4413, 8, 8;
	cvt.u16.u32 	%rs24619, %r4416;
	bfe.u32 	%r4417, %r4413, 16, 8;
	cvt.u16.u32 	%rs24620, %r4417;
	bfe.u32 	%r4418, %r4413, 24, 8;
	cvt.u16.u32 	%rs24621, %r4418;
	bfe.u32 	%r4419, %r4414, 0, 8;
	cvt.u16.u32 	%rs24622, %r4419;
	bfe.u32 	%r4420, %r4414, 8, 8;
	cvt.u16.u32 	%rs24623, %r4420;
	bfe.u32 	%r4421, %r4414, 16, 8;
	cvt.u16.u32 	%rs24624, %r4421;
	bfe.u32 	%r4422, %r4414, 24, 8;
	cvt.u16.u32 	%rs24625, %r4422;
	ld.local.v2.b32 	{%r4423, %r4424}, [%rd37+8];
	bfe.u32 	%r4425, %r4423, 0, 8;
	cvt.u16.u32 	%rs24626, %r4425;
	bfe.u32 	%r4426, %r4423, 8, 8;
	cvt.u16.u32 	%rs24627, %r4426;
	bfe.u32 	%r4427, %r4423, 16, 8;
	cvt.u16.u32 	%rs24628, %r4427;
	bfe.u32 	%r4428, %r4423, 24, 8;
	cvt.u16.u32 	%rs24629, %r4428;
	bfe.u32 	%r4429, %r4424, 0, 8;
	cvt.u16.u32 	%rs24630, %r4429;
	bfe.u32 	%r4430, %r4424, 8, 8;
	cvt.u16.u32 	%rs24631, %r4430;
	bfe.u32 	%r4431, %r4424, 16, 8;
	cvt.u16.u32 	%rs24632, %r4431;
	bfe.u32 	%r4432, %r4424, 24, 8;
	cvt.u16.u32 	%rs24633, %r4432;
	ld.local.v2.b32 	{%r4433, %r4434}, [%rd37+16];
	bfe.u32 	%r4435, %r4433, 0, 8;
	cvt.u16.u32 	%rs24634, %r4435;
	bfe.u32 	%r4436, %r4433, 8, 8;
	cvt.u16.u32 	%rs24635, %r4436;
	bfe.u32 	%r4437, %r4433, 16, 8;
	cvt.u16.u32 	%rs24636, %r4437;
	bfe.u32 	%r4438, %r4433, 24, 8;
	cvt.u16.u32 	%rs24637, %r4438;
	bfe.u32 	%r4439, %r4434, 0, 8;
	cvt.u16.u32 	%rs24638, %r4439;
	bfe.u32 	%r4440, %r4434, 8, 8;
	cvt.u16.u32 	%rs24639, %r4440;
	bfe.u32 	%r4441, %r4434, 16, 8;
	cvt.u16.u32 	%rs24640, %r4441;
	bfe.u32 	%r4442, %r4434, 24, 8;
	cvt.u16.u32 	%rs24641, %r4442;
	ld.local.v2.b32 	{%r4443, %r4444}, [%rd37+24];
	bfe.u32 	%r4445, %r4443, 0, 8;
	cvt.u16.u32 	%rs24642, %r4445;
	bfe.u32 	%r4446, %r4443, 8, 8;
	cvt.u16.u32 	%rs24643, %r4446;
	bfe.u32 	%r4447, %r4443, 16, 8;
	cvt.u16.u32 	%rs24644, %r4447;
	bfe.u32 	%r4448, %r4443, 24, 8;
	cvt.u16.u32 	%rs24645, %r4448;
	bfe.u32 	%r4449, %r4444, 0, 8;
	cvt.u16.u32 	%rs24646, %r4449;
	bfe.u32 	%r4450, %r4444, 8, 8;
	cvt.u16.u32 	%rs24647, %r4450;
	bfe.u32 	%r4451, %r4444, 16, 8;
	cvt.u16.u32 	%rs24648, %r4451;
	bfe.u32 	%r4452, %r4444, 24, 8;
	cvt.u16.u32 	%rs24649, %r4452;
	ld.local.v2.b32 	{%r4453, %r4454}, [%rd37+32];
	bfe.u32 	%r4455, %r4453, 0, 8;
	cvt.u16.u32 	%rs24650, %r4455;
	bfe.u32 	%r4456, %r4453, 8, 8;
	cvt.u16.u32 	%rs24651, %r4456;
	bfe.u32 	%r4457, %r4453, 16, 8;
	cvt.u16.u32 	%rs24652, %r4457;
	bfe.u32 	%r4458, %r4453, 24, 8;
	cvt.u16.u32 	%rs24653, %r4458;
	bfe.u32 	%r4459, %r4454, 0, 8;
	cvt.u16.u32 	%rs24654, %r4459;
	bfe.u32 	%r4460, %r4454, 8, 8;
	cvt.u16.u32 	%rs24655, %r4460;
	bfe.u32 	%r4461, %r4454, 16, 8;
	cvt.u16.u32 	%rs24656, %r4461;
	bfe.u32 	%r4462, %r4454, 24, 8;
	cvt.u16.u32 	%rs24657, %r4462;
	ld.local.v2.b32 	{%r4463, %r4464}, [%rd37+40];
	bfe.u32 	%r4465, %r4463, 0, 8;
	cvt.u16.u32 	%rs24658, %r4465;
	bfe.u32 	%r4466, %r4463, 8, 8;
	cvt.u16.u32 	%rs24659, %r4466;
	bfe.u32 	%r4467, %r4463, 16, 8;
	cvt.u16.u32 	%rs24660, %r4467;
	bfe.u32 	%r4468, %r4463, 24, 8;
	cvt.u16.u32 	%rs24661, %r4468;
	bfe.u32 	%r4469, %r4464, 0, 8;
	cvt.u16.u32 	%rs24662, %r4469;
	bfe.u32 	%r4470, %r4464, 8, 8;
	cvt.u16.u32 	%rs24663, %r4470;
	bfe.u32 	%r4471, %r4464, 16, 8;
	cvt.u16.u32 	%rs24664, %r4471;
	bfe.u32 	%r4472, %r4464, 24, 8;
	cvt.u16.u32 	%rs24665, %r4472;
	ld.local.v2.u8 	{%rs24666, %rs24667}, [%rd37+48];
	ld.local.u32 	%r33680, [%rd37+52];
	ld.local.v2.u32 	{%r33681, %r33682}, [%rd37+56];
$L__BB1_1019:
	setp.gt.s32 	%p54, %r2759, 7;
	add.s32 	%r33679, %r33666, %r4144;
	@%p54 bra 	$L__BB1_1021;
	mov.u32 	%r33679, %r33666;
	mov.u16 	%rs24618, %rs24516;
	mov.u16 	%rs24619, %rs24517;
	mov.u16 	%rs24620, %rs24518;
	mov.u16 	%rs24621, %rs24519;
	mov.u16 	%rs24622, %rs24520;
	mov.u16 	%rs24623, %rs24521;
	mov.u16 	%rs24624, %rs24522;
	mov.u16 	%rs24625, %rs24523;
	mov.u16 	%rs24626, %rs24524;
	mov.u16 	%rs24627, %rs24525;
	mov.u16 	%rs24628, %rs24526;
	mov.u16 	%rs24629, %rs24527;
	mov.u16 	%rs24630, %rs24528;
	mov.u16 	%rs24631, %rs24529;
	mov.u16 	%rs24632, %rs24530;
	mov.u16 	%rs24633, %rs24531;
	mov.u16 	%rs24634, %rs24532;
	mov.u16 	%rs24635, %rs24533;
	mov.u16 	%rs24636, %rs24534;
	mov.u16 	%rs24637, %rs24535;
	mov.u16 	%rs24638, %rs24536;
	mov.u16 	%rs24639, %rs24537;
	mov.u16 	%rs24640, %rs24538;
	mov.u16 	%rs24641, %rs24539;
	mov.u16 	%rs24642, %rs24540;
	mov.u16 	%rs24643, %rs24541;
	mov.u16 	%rs24644, %rs24542;
	mov.u16 	%rs24645, %rs24543;
	mov.u16 	%rs24646, %rs24544;
	mov.u16 	%rs24647, %rs24545;
	mov.u16 	%rs24648, %rs24546;
	mov.u16 	%rs24649, %rs24547;
	mov.u16 	%rs24650, %rs24548;
	mov.u16 	%rs24651, %rs24549;
	mov.u16 	%rs24652, %rs24550;
	mov.u16 	%rs24653, %rs24551;
	mov.u16 	%rs24654, %rs24552;
	mov.u16 	%rs24655, %rs24553;
	mov.u16 	%rs24656, %rs24554;
	mov.u16 	%rs24657, %rs24555;
	mov.u16 	%rs24658, %rs24556;
	mov.u16 	%rs24659, %rs24557;
	mov.u16 	%rs24660, %rs24558;
	mov.u16 	%rs24661, %rs24559;
	mov.u16 	%rs24662, %rs24560;
	mov.u16 	%rs24663, %rs24561;
	mov.u16 	%rs24664, %rs24562;
	mov.u16 	%rs24665, %rs24563;
	mov.u16 	%rs24666, %rs24564;
	mov.u16 	%rs24667, %rs24565;
	mov.u32 	%r33680, %r33667;
	mov.u32 	%r33681, %r33668;
	mov.u32 	%r33682, %r33669;
$L__BB1_1021:
	st.local.u32 	[%rd38], %r33679;
	cvt.u32.u16 	%r4563, %rs24624;
	cvt.u32.u16 	%r4564, %rs24625;
	prmt.b32 	%r4565, %r4563, %r4564, 0x3340U;
	cvt.u32.u16 	%r4566, %rs24623;
	cvt.u32.u16 	%r4567, %rs24622;
	prmt.b32 	%r4568, %r4567, %r4566, 0x3340U;
	prmt.b32 	%r4569, %r4568, %r4565, 0x5410U;
	cvt.u32.u16 	%r4570, %rs24620;
	cvt.u32.u16 	%r4571, %rs24621;
	prmt.b32 	%r4572, %r4570, %r4571, 0x3340U;
	cvt.u32.u16 	%r4573, %rs24619;
	cvt.u32.u16 	%r4574, %rs24618;
	prmt.b32 	%r4575, %r4574, %r4573, 0x3340U;
	prmt.b32 	%r4576, %r4575, %r4572, 0x5410U;
	st.local.v2.b32 	[%rd38+8], {%r4576, %r4569};
	cvt.u32.u16 	%r4577, %rs24632;
	cvt.u32.u16 	%r4578, %rs24633;
	prmt.b32 	%r4579, %r4577, %r4578, 0x3340U;
	cvt.u32.u16 	%r4580, %rs24631;
	cvt.u32.u16 	%r4581, %rs24630;
	prmt.b32 	%r4582, %r4581, %r4580, 0x3340U;
	prmt.b32 	%r4583, %r4582, %r4579, 0x5410U;
	cvt.u32.u16 	%r4584, %rs24628;
	cvt.u32.u16 	%r4585, %rs24629;
	prmt.b32 	%r4586, %r4584, %r4585, 0x3340U;
	cvt.u32.u16 	%r4587, %rs24627;
	cvt.u32.u16 	%r4588, %rs24626;
	prmt.b32 	%r4589, %r4588, %r4587, 0x3340U;
	prmt.b32 	%r4590, %r4589, %r4586, 0x5410U;
	st.local.v2.b32 	[%rd38+16], {%r4590, %r4583};
	cvt.u32.u16 	%r4591, %rs24640;
	cvt.u32.u16 	%r4592, %rs24641;
	prmt.b32 	%r4593, %r4591, %r4592, 0x3340U;
	cvt.u32.u16 	%r4594, %rs24639;
	cvt.u32.u16 	%r4595, %rs24638;
	prmt.b32 	%r4596, %r4595, %r4594, 0x3340U;
	prmt.b32 	%r4597, %r4596, %r4593, 0x5410U;
	cvt.u32.u16 	%r4598, %rs24636;
	cvt.u32.u16 	%r4599, %rs24637;
	prmt.b32 	%r4600, %r4598, %r4599, 0x3340U;
	cvt.u32.u16 	%r4601, %rs24635;
	cvt.u32.u16 	%r4602, %rs24634;
	prmt.b32 	%r4603, %r4602, %r4601, 0x3340U;
	prmt.b32 	%r4604, %r4603, %r4600, 0x5410U;
	st.local.v2.b32 	[%rd38+24], {%r4604, %r4597};
	cvt.u32.u16 	%r4605, %rs24648;
	cvt.u32.u16 	%r4606, %rs24649;
	prmt.b32 	%r4607, %r4605, %r4606, 0x3340U;
	cvt.u32.u16 	%r4608, %rs24647;
	cvt.u32.u16 	%r4609, %rs24646;
	prmt.b32 	%r4610, %r4609, %r4608, 0x3340U;
	prmt.b32 	%r4611, %r4610, %r4607, 0x5410U;
	cvt.u32.u16 	%r4612, %rs24644;
	cvt.u32.u16 	%r4613, %rs24645;
	prmt.b32 	%r4614, %r4612, %r4613, 0x3340U;
	cvt.u32.u16 	%r4615, %rs24643;
	cvt.u32.u16 	%r4616, %rs24642;
	prmt.b32 	%r4617, %r4616, %r4615, 0x3340U;
	prmt.b32 	%r4618, %r4617, %r4614, 0x5410U;
	st.local.v2.b32 	[%rd38+32], {%r4618, %r4611};
	cvt.u32.u16 	%r4619, %rs24656;
	cvt.u32.u16 	%r4620, %rs24657;
	prmt.b32 	%r4621, %r4619, %r4620, 0x3340U;
	cvt.u32.u16 	%r4622, %rs24655;
	cvt.u32.u16 	%r4623, %rs24654;
	prmt.b32 	%r4624, %r4623, %r4622, 0x3340U;
	prmt.b32 	%r4625, %r4624, %r4621, 0x5410U;
	cvt.u32.u16 	%r4626, %rs24652;
	cvt.u32.u16 	%r4627, %rs24653;
	prmt.b32 	%r4628, %r4626, %r4627, 0x3340U;
	cvt.u32.u16 	%r4629, %rs24651;
	cvt.u32.u16 	%r4630, %rs24650;
	prmt.b32 	%r4631, %r4630, %r4629, 0x3340U;
	prmt.b32 	%r4632, %r4631, %r4628, 0x5410U;
	st.local.v2.b32 	[%rd38+40], {%r4632, %r4625};
	cvt.u32.u16 	%r4633, %rs24664;
	cvt.u32.u16 	%r4634, %rs24665;
	prmt.b32 	%r4635, %r4633, %r4634, 0x3340U;
	cvt.u32.u16 	%r4636, %rs24663;
	cvt.u32.u16 	%r4637, %rs24662;
	prmt.b32 	%r4638, %r4637, %r4636, 0x3340U;
	prmt.b32 	%r4639, %r4638, %r4635, 0x5410U;
	cvt.u32.u16 	%r4640, %rs24660;
	cvt.u32.u16 	%r4641, %rs24661;
	prmt.b32 	%r4642, %r4640, %r4641, 0x3340U;
	cvt.u32.u16 	%r4643, %rs24659;
	cvt.u32.u16 	%r4644, %rs24658;
	prmt.b32 	%r4645, %r4644, %r4643, 0x3340U;
	prmt.b32 	%r4646, %r4645, %r4642, 0x5410U;
	st.local.v2.b32 	[%rd38+48], {%r4646, %r4639};
	st.local.v2.u8 	[%rd38+56], {%rs24666, %rs24667};
	st.local.u32 	[%rd38+60], %r33680;
	st.local.v2.u32 	[%rd38+64], {%r33681, %r33682};
	and.b32  	%r4647, %r4574, 255;
	and.b16  	%rs16705, %rs24619, 255;
	mul.wide.u16 	%r4648, %rs16705, 256;
	or.b32  	%r4649, %r4648, %r4647;
	shl.b32 	%r4650, %r4570, 16;
	and.b32  	%r4651, %r4650, 16711680;
	or.b32  	%r4652, %r4649, %r4651;
	shl.b32 	%r4653, %r4571, 24;
	or.b32  	%r4484, %r4652, %r4653;
	and.b32  	%r4654, %r4567, 255;
	and.b16  	%rs16706, %rs24623, 255;
	mul.wide.u16 	%r4655, %rs16706, 256;
	or.b32  	%r4656, %r4655, %r4654;
	shl.b32 	%r4657, %r4563, 16;
	and.b32  	%r4658, %r4657, 16711680;
	or.b32  	%r4659, %r4656, %r4658;
	shl.b32 	%r4660, %r4564, 24;
	or.b32  	%r4489, %r4659, %r4660;
	and.b32  	%r4661, %r4588, 255;
	and.b16  	%rs16707, %rs24627, 255;
	mul.wide.u16 	%r4662, %rs16707, 256;
	or.b32  	%r4663, %r4662, %r4661;
	shl.b32 	%r4664, %r4584, 16;
	and.b32  	%r4665, %r4664, 16711680;
	or.b32  	%r4666, %r4663, %r4665;
	shl.b32 	%r4667, %r4585, 24;
	or.b32  	%r4494, %r4666, %r4667;
	and.b32  	%r4668, %r4581, 255;
	and.b16  	%rs16708, %rs24631, 255;
	mul.wide.u16 	%r4669, %rs16708, 256;
	or.b32  	%r4670, %r4669, %r4668;
	shl.b32 	%r4671, %r4577, 16;
	and.b32  	%r4672, %r4671, 16711680;
	or.b32  	%r4673, %r4670, %r4672;
	shl.b32 	%r4674, %r4578, 24;
	or.b32  	%r4499, %r4673, %r4674;
	and.b32  	%r4675, %r4602, 255;
	and.b16  	%rs16709, %rs24635, 255;
	mul.wide.u16 	%r4676, %rs16709, 256;
	or.b32  	%r4677, %r4676, %r4675;
	shl.b32 	%r4678, %r4598, 16;
	and.b32  	%r4679, %r4678, 16711680;
	or.b32  	%r4680, %r4677, %r4679;
	shl.b32 	%r4681, %r4599, 24;
	or.b32  	%r4504, %r4680, %r4681;
	and.b32  	%r4682, %r4595, 255;
	and.b16  	%rs16710, %rs24639, 255;
	mul.wide.u16 	%r4683, %rs16710, 256;
	or.b32  	%r4684, %r4683, %r4682;
	shl.b32 	%r4685, %r4591, 16;
	and.b32  	%r4686, %r4685, 16711680;
	or.b32  	%r4687, %r4684, %r4686;
	shl.b32 	%r4688, %r4592, 24;
	or.b32  	%r4509, %r4687, %r4688;
	and.b32  	%r4689, %r4616, 255;
	and.b16  	%rs16711, %rs24643, 255;
	mul.wide.u16 	%r4690, %rs16711, 256;
	or.b32  	%r4691, %r4690, %r4689;
	shl.b32 	%r4692, %r4612, 16;
	and.b32  	%r4693, %r4692, 16711680;
	or.b32  	%r4694, %r4691, %r4693;
	shl.b32 	%r4695, %r4613, 24;
	or.b32  	%r4514, %r4694, %r4695;
	and.b32  	%r4696, %r4609, 255;
	and.b16  	%rs16712, %rs24647, 255;
	mul.wide.u16 	%r4697, %rs16712, 256;
	or.b32  	%r4698, %r4697, %r4696;
	shl.b32 	%r4699, %r4605, 16;
	and.b32  	%r4700, %r4699, 16711680;
	or.b32  	%r4701, %r4698, %r4700;
	shl.b32 	%r4702, %r4606, 24;
	or.b32  	%r4519, %r4701, %r4702;
	and.b32  	%r4703, %r4630, 255;
	and.b16  	%rs16713, %rs24651, 255;
	mul.wide.u16 	%r4704, %rs16713, 256;
	or.b32  	%r4705, %r4704, %r4703;
	shl.b32 	%r4706, %r4626, 16;
	and.b32  	%r4707, %r4706, 16711680;
	or.b32  	%r4708, %r4705, %r4707;
	shl.b32 	%r4709, %r4627, 24;
	or.b32  	%r4524, %r4708, %r4709;
	and.b32  	%r4710, %r4623, 255;
	and.b16  	%rs16714, %rs24655, 255;
	mul.wide.u16 	%r4711, %rs16714, 256;
	or.b32  	%r4712, %r4711, %r4710;
	shl.b32 	%r4713, %r4619, 16;
	and.b32  	%r4714, %r4713, 16711680;
	or.b32  	%r4715, %r4712, %r4714;
	shl.b32 	%r4716, %r4620, 24;
	or.b32  	%r4529, %r4715, %r4716;
	and.b32  	%r4717, %r4644, 255;
	and.b16  	%rs16715, %rs24659, 255;
	mul.wide.u16 	%r4718, %rs16715, 256;
	or.b32  	%r4719, %r4718, %r4717;
	shl.b32 	%r4720, %r4640, 16;
	and.b32  	%r4721, %r4720, 16711680;
	or.b32  	%r4722, %r4719, %r4721;
	shl.b32 	%r4723, %r4641, 24;
	or.b32  	%r4534, %r4722, %r4723;
	and.b32  	%r4724, %r4637, 255;
	and.b16  	%rs16716, %rs24663, 255;
	mul.wide.u16 	%r4725, %rs16716, 256;
	or.b32  	%r4726, %r4725, %r4724;
	shl.b32 	%r4727, %r4633, 16;
	and.b32  	%r4728, %r4727, 16711680;
	or.b32  	%r4729, %r4726, %r4728;
	shl.b32 	%r4730, %r4634, 24;
	or.b32  	%r4539, %r4729, %r4730;
	cvt.u32.u16 	%r4731, %rs24666;
	and.b32  	%r4732, %r4731, 255;
	and.b16  	%rs16717, %rs24667, 255;
	mul.wide.u16 	%r4733, %rs16717, 256;
	or.b32  	%r4544, %r4733, %r4732;
	mov.b32 	%r4560, 16;
	mov.b32 	%r4561, 0;
	mov.b32 	%r4562, -1;
	// begin inline asm
	shfl.sync.up.b32 %r4473, %r33679, %r4560, %r4561, %r4562;
	// end inline asm
	// begin inline asm
	shfl.sync.up.b32 %r4478, %r4479, %r4560, %r4561, %r4562;
	// end inline asm
	// begin inline asm
	shfl.sync.up.b32 %r4483, %r4484, %r4560, %r4561, %r4562;
	// end inline asm
	// begin inline asm
	shfl.sync.up.b32 %r4488, %r4489, %r4560, %r4561, %r4562;
	// end inline asm
	// begin inline asm
	shfl.sync.up.b32 %r4493, %r4494, %r4560, %r4561, %r4562;
	// end inline asm
	// begin inline asm
	shfl.sync.up.b32 %r4498, %r4499, %r4560, %r4561, %r4562;
	// end inline asm
	// begin inline asm
	shfl.sync.up.b32 %r4503, %r4504, %r4560, %r4561, %r4562;
	// end inline asm
	// begin inline asm
	shfl.sync.up.b32 %r4508, %r4509, %r4560, %r4561, %r4562;
	// end inline asm
	// begin inline asm
	shfl.sync.up.b32 %r4513, %r4514, %r4560, %r4561, %r4562;
	// end inline asm
	// begin inline asm
	shfl.sync.up.b32 %r4518, %r4519, %r4560, %r4561, %r4562;
	// end inline asm
	// begin inline asm
	shfl.sync.up.b32 %r4523, %r4524, %r4560, %r4561, %r4562;
	// end inline asm
	// begin inline asm
	shfl.sync.up.b32 %r4528, %r4529, %r4560, %r4561, %r4562;
	// end inline asm
	// begin inline asm
	shfl.sync.up.b32 %r4533, %r4534, %r4560, %r4561, %r4562;
	// end inline asm
	// begin inline asm
	shfl.sync.up.b32 %r4538, %r4539, %r4560, %r4561, %r4562;
	// end inline asm
	// begin inline asm
	shfl.sync.up.b32 %r4543, %r4544, %r4560, %r4561, %r4562;
	// end inline asm
	// begin inline asm
	shfl.sync.up.b32 %r4548, %r33680, %r4560, %r4561, %r4562;
	// end inline asm
	// begin inline asm
	shfl.sync.up.b32 %r4553, %r33681, %r4560, %r4561, %r4562;
	// end inline asm
	// begin inline asm
	shfl.sync.up.b32 %r4558, %r33682, %r4560, %r4561, %r4562;
	// end inline asm
	mov.b64 	%rd666, {%r4553, %r4558};
	mov.b64 	%fd199, %rd666;
	cvt.u16.u32 	%rs24668, %r4483;
	cvt.u16.u32 	%rs16718, %r4543;
	shr.u32 	%r4734, %r4543, 8;
	cvt.u16.u32 	%rs16719, %r4734;
	st.local.u32 	[%rd39], %r4473;
	st.local.v2.b32 	[%rd39+8], {%r4483, %r4488};
	st.local.v2.b32 	[%rd39+16], {%r4493, %r4498};
	st.local.v2.b32 	[%rd39+24], {%r4503, %r4508};
	st.local.v2.b32 	[%rd39+32], {%r4513, %r4518};
	st.local.v2.b32 	[%rd39+40], {%r4523, %r4528};
	st.local.v2.b32 	[%rd39+48], {%r4533, %r4538};
	st.local.v2.u8 	[%rd39+56], {%rs16718, %rs16719};
	st.local.u32 	[%rd39+60], %r4548;
	st.local.v2.u32 	[%rd39+64], {%r4553, %r4558};
	setp.ne.s32 	%p55, %r33679, 0;
	mov.u16 	%rs24720, %rs24618;
	mov.u16 	%rs24721, %rs24619;
	mov.u16 	%rs24722, %rs24620;
	mov.u16 	%rs24723, %rs24621;
	mov.u16 	%rs24724, %rs24622;
	mov.u16 	%rs24725, %rs24623;
	mov.u16 	%rs24726, %rs24624;
	mov.u16 	%rs24727, %rs24625;
	mov.u16 	%rs24728, %rs24626;
	mov.u16 	%rs24729, %rs24627;
	mov.u16 	%rs24730, %rs24628;
	mov.u16 	%rs24731, %rs24629;
	mov.u16 	%rs24732, %rs24630;
	mov.u16 	%rs24733, %rs24631;
	mov.u16 	%rs24734, %rs24632;
	mov.u16 	%rs24735, %rs24633;
	mov.u16 	%rs24736, %rs24634;
	mov.u16 	%rs24737, %rs24635;
	mov.u16 	%rs24738, %rs24636;
	mov.u16 	%rs24739, %rs24637;
	mov.u16 	%rs24740, %rs24638;
	mov.u16 	%rs24741, %rs24639;
	mov.u16 	%rs24742, %rs24640;
	mov.u16 	%rs24743, %rs24641;
	mov.u16 	%rs24744, %rs24642;
	mov.u16 	%rs24745, %rs24643;
	mov.u16 	%rs24746, %rs24644;
	mov.u16 	%rs24747, %rs24645;
	mov.u16 	%rs24748, %rs24646;
	mov.u16 	%rs24749, %rs24647;
	mov.u16 	%rs24750, %rs24648;
	mov.u16 	%rs24751, %rs24649;
	mov.u16 	%rs24752, %rs24650;
	mov.u16 	%rs24753, %rs24651;
	mov.u16 	%rs24754, %rs24652;
	mov.u16 	%rs24755, %rs24653;
	mov.u16 	%rs24756, %rs24654;
	mov.u16 	%rs24757, %rs24655;
	mov.u16 	%rs24758, %rs24656;
	mov.u16 	%rs24759, %rs24657;
	mov.u16 	%rs24760, %rs24658;
	mov.u16 	%rs24761, %rs24659;
	mov.u16 	%rs24762, %rs24660;
	mov.u16 	%rs24763, %rs24661;
	mov.u16 	%rs24764, %rs24662;
	mov.u16 	%rs24765, %rs24663;
	mov.u16 	%rs24766, %rs24664;
	mov.u16 	%rs24767, %rs24665;
	mov.u16 	%rs24768, %rs24666;
	mov.u16 	%rs24769, %rs24667;
	mov.u32 	%r33693, %r33680;
	mov.u32 	%r33694, %r33681;
	mov.u32 	%r33695, %r33682;
	@%p55 bra 	$L__BB1_1033;
	mov.b64 	%rd667, {%r33681, %r33682};
	mov.b64 	%fd299, %rd667;
	mov.b16 	%rs16720, 0;
	st.local.u8 	[%rd37], %rs16720;
	add.s32 	%r4736, %r33680, %r4548;
	st.local.u32 	[%rd37+52], %r4736;
	add.f64 	%fd300, %fd199, %fd299;
	st.local.f64 	[%rd37+56], %fd300;
	mov.b32 	%r33683, 0;
$L__BB1_1023:
	mov.u32 	%r2016, %r33683;
	cvt.u64.u32 	%rd668, %r2016;
	add.s64 	%rd669, %rd37, %rd668;
	ld.local.u8 	%rs16721, [%rd669];
	setp.ne.s16 	%p56, %rs16721, 0;
	add.s32 	%r33683, %r2016, 1;
	@%p56 bra 	$L__BB1_1023;
	and.b16  	%rs16722, %rs24668, 255;
	setp.eq.s16 	%p57, %rs16722, 0;
	mov.u32 	%r33685, %r2016;
	@%p57 bra 	$L__BB1_1027;
	mov.b32 	%r33684, 0;
$L__BB1_1026:
	add.s32 	%r4738, %r33684, %r2016;
	cvt.u64.u32 	%rd670, %r4738;
	add.s64 	%rd671, %rd37, %rd670;
	st.local.u8 	[%rd671], %rs24668;
	add.s32 	%r2019, %r33684, 1;
	add.s32 	%r33685, %r2019, %r2016;
	cvt.u64.u32 	%rd672, %r33684;
	add.s64 	%rd673, %rd218, %rd672;
	ld.local.u8 	%rs24668, [%rd673+1];
	setp.ne.s16 	%p58, %rs24668, 0;
	mov.u32 	%r33684, %r2019;
	@%p58 bra 	$L__BB1_1026;
$L__BB1_1027:
	cvt.u64.u32 	%rd674, %r33685;
	add.s64 	%rd675, %rd37, %rd674;
	mov.b16 	%rs16723, 0;
	st.local.u8 	[%rd675], %rs16723;
	mov.b32 	%r33686, 0;
$L__BB1_1028:
	mov.u32 	%r2022, %r33686;
	cvt.u64.u32 	%rd676, %r2022;
	add.s64 	%rd677, %rd37, %rd676;
	ld.local.u8 	%rs16724, [%rd677];
	setp.ne.s16 	%p59, %rs16724, 0;
	add.s32 	%r33686, %r2022, 1;
	@%p59 bra 	$L__BB1_1028;
	and.b16  	%rs16725, %rs24618, 255;
	setp.eq.s16 	%p60, %rs16725, 0;
	mov.u32 	%r33688, %r2022;
	@%p60 bra 	$L__BB1_1032;
	mov.b32 	%r33687, 0;
	mov.u16 	%rs24669, %rs24618;
$L__BB1_1031:
	add.s32 	%r4741, %r33687, %r2022;
	cvt.u64.u32 	%rd678, %r4741;
	add.s64 	%rd679, %rd37, %rd678;
	st.local.u8 	[%rd679], %rs24669;
	add.s32 	%r2025, %r33687, 1;
	add.s32 	%r33688, %r2025, %r2022;
	cvt.u64.u32 	%rd680, %r33687;
	add.s64 	%rd681, %rd217, %rd680;
	ld.local.u8 	%rs24669, [%rd681+1];
	setp.ne.s16 	%p61, %rs24669, 0;
	mov.u32 	%r33687, %r2025;
	@%p61 bra 	$L__BB1_1031;
$L__BB1_1032:
	cvt.u64.u32 	%rd682, %r33688;
	add.s64 	%rd683, %rd37, %rd682;
	mov.b16 	%rs16726, 0;
	st.local.u8 	[%rd683], %rs16726;
	ld.local.v2.b32 	{%r4742, %r4743}, [%rd37];
	bfe.u32 	%r4744, %r4742, 0, 8;
	cvt.u16.u32 	%rs24720, %r4744;
	bfe.u32 	%r4745, %r4742, 8, 8;
	cvt.u16.u32 	%rs24721, %r4745;
	bfe.u32 	%r4746, %r4742, 16, 8;
	cvt.u16.u32 	%rs24722, %r4746;
	bfe.u32 	%r4747, %r4742, 24, 8;
	cvt.u16.u32 	%rs24723, %r4747;
	bfe.u32 	%r4748, %r4743, 0, 8;
	cvt.u16.u32 	%rs24724, %r4748;
	bfe.u32 	%r4749, %r4743, 8, 8;
	cvt.u16.u32 	%rs24725, %r4749;
	bfe.u32 	%r4750, %r4743, 16, 8;
	cvt.u16.u32 	%rs24726, %r4750;
	bfe.u32 	%r4751, %r4743, 24, 8;
	cvt.u16.u32 	%rs24727, %r4751;
	ld.local.v2.b32 	{%r4752, %r4753}, [%rd37+8];
	bfe.u32 	%r4754, %r4752, 0, 8;
	cvt.u16.u32 	%rs24728, %r4754;
	bfe.u32 	%r4755, %r4752, 8, 8;
	cvt.u16.u32 	%rs24729, %r4755;
	bfe.u32 	%r4756, %r4752, 16, 8;
	cvt.u16.u32 	%rs24730, %r4756;
	bfe.u32 	%r4757, %r4752, 24, 8;
	cvt.u16.u32 	%rs24731, %r4757;
	bfe.u32 	%r4758, %r4753, 0, 8;
	cvt.u16.u32 	%rs24732, %r4758;
	bfe.u32 	%r4759, %r4753, 8, 8;
	cvt.u16.u32 	%rs24733, %r4759;
	bfe.u32 	%r4760, %r4753, 16, 8;
	cvt.u16.u32 	%rs24734, %r4760;
	bfe.u32 	%r4761, %r4753, 24, 8;
	cvt.u16.u32 	%rs24735, %r4761;
	ld.local.v2.b32 	{%r4762, %r4763}, [%rd37+16];
	bfe.u32 	%r4764, %r4762, 0, 8;
	cvt.u16.u32 	%rs24736, %r4764;
	bfe.u32 	%r4765, %r4762, 8, 8;
	cvt.u16.u32 	%rs24737, %r4765;
	bfe.u32 	%r4766, %r4762, 16, 8;
	cvt.u16.u32 	%rs24738, %r4766;
	bfe.u32 	%r4767, %r4762, 24, 8;
	cvt.u16.u32 	%rs24739, %r4767;
	bfe.u32 	%r4768, %r4763, 0, 8;
	cvt.u16.u32 	%rs24740, %r4768;
	bfe.u32 	%r4769, %r4763, 8, 8;
	cvt.u16.u32 	%rs24741, %r4769;
	bfe.u32 	%r4770, %r4763, 16, 8;
	cvt.u16.u32 	%rs24742, %r4770;
	bfe.u32 	%r4771, %r4763, 24, 8;
	cvt.u16.u32 	%rs24743, %r4771;
	ld.local.v2.b32 	{%r4772, %r4773}, [%rd37+24];
	bfe.u32 	%r4774, %r4772, 0, 8;
	cvt.u16.u32 	%rs24744, %r4774;
	bfe.u32 	%r4775, %r4772, 8, 8;
	cvt.u16.u32 	%rs24745, %r4775;
	bfe.u32 	%r4776, %r4772, 16, 8;
	cvt.u16.u32 	%rs24746, %r4776;
	bfe.u32 	%r4777, %r4772, 24, 8;
	cvt.u16.u32 	%rs24747, %r4777;
	bfe.u32 	%r4778, %r4773, 0, 8;
	cvt.u16.u32 	%rs24748, %r4778;
	bfe.u32 	%r4779, %r4773, 8, 8;
	cvt.u16.u32 	%rs24749, %r4779;
	bfe.u32 	%r4780, %r4773, 16, 8;
	cvt.u16.u32 	%rs24750, %r4780;
	bfe.u32 	%r4781, %r4773, 24, 8;
	cvt.u16.u32 	%rs24751, %r4781;
	ld.local.v2.b32 	{%r4782, %r4783}, [%rd37+32];
	bfe.u32 	%r4784, %r4782, 0, 8;
	cvt.u16.u32 	%rs24752, %r4784;
	bfe.u32 	%r4785, %r4782, 8, 8;
	cvt.u16.u32 	%rs24753, %r4785;
	bfe.u32 	%r4786, %r4782, 16, 8;
	cvt.u16.u32 	%rs24754, %r4786;
	bfe.u32 	%r4787, %r4782, 24, 8;
	cvt.u16.u32 	%rs24755, %r4787;
	bfe.u32 	%r4788, %r4783, 0, 8;
	cvt.u16.u32 	%rs24756, %r4788;
	bfe.u32 	%r4789, %r4783, 8, 8;
	cvt.u16.u32 	%rs24757, %r4789;
	bfe.u32 	%r4790, %r4783, 16, 8;
	cvt.u16.u32 	%rs24758, %r4790;
	bfe.u32 	%r4791, %r4783, 24, 8;
	cvt.u16.u32 	%rs24759, %r4791;
	ld.local.v2.b32 	{%r4792, %r4793}, [%rd37+40];
	bfe.u32 	%r4794, %r4792, 0, 8;
	cvt.u16.u32 	%rs24760, %r4794;
	bfe.u32 	%r4795, %r4792, 8, 8;
	cvt.u16.u32 	%rs24761, %r4795;
	bfe.u32 	%r4796, %r4792, 16, 8;
	cvt.u16.u32 	%rs24762, %r4796;
	bfe.u32 	%r4797, %r4792, 24, 8;
	cvt.u16.u32 	%rs24763, %r4797;
	bfe.u32 	%r4798, %r4793, 0, 8;
	cvt.u16.u32 	%rs24764, %r4798;
	bfe.u32 	%r4799, %r4793, 8, 8;
	cvt.u16.u32 	%rs24765, %r4799;
	bfe.u32 	%r4800, %r4793, 16, 8;
	cvt.u16.u32 	%rs24766, %r4800;
	bfe.u32 	%r4801, %r4793, 24, 8;
	cvt.u16.u32 	%rs24767, %r4801;
	ld.local.v2.u8 	{%rs24768, %rs24769}, [%rd37+48];
	ld.local.u32 	%r33693, [%rd37+52];
	ld.local.v2.u32 	{%r33694, %r33695}, [%rd37+56];
$L__BB1_1033:
	setp.gt.s32 	%p62, %r2759, 15;
	add.s32 	%r33692, %r33679, %r4473;
	@%p62 bra 	$L__BB1_1035;
	mov.u32 	%r33692, %r33679;
	mov.u16 	%rs24720, %rs24618;
	mov.u16 	%rs24721, %rs24619;
	mov.u16 	%rs24722, %rs24620;
	mov.u16 	%rs24723, %rs24621;
	mov.u16 	%rs24724, %rs24622;
	mov.u16 	%rs24725, %rs24623;
	mov.u16 	%rs24726, %rs24624;
	mov.u16 	%rs24727, %rs24625;
	mov.u16 	%rs24728, %rs24626;
	mov.u16 	%rs24729, %rs24627;
	mov.u16 	%rs24730, %rs24628;
	mov.u16 	%rs24731, %rs24629;
	mov.u16 	%rs24732, %rs24630;
	mov.u16 	%rs24733, %rs24631;
	mov.u16 	%rs24734, %rs24632;
	mov.u16 	%rs24735, %rs24633;
	mov.u16 	%rs24736, %rs24634;
	mov.u16 	%rs24737, %rs24635;
	mov.u16 	%rs24738, %rs24636;
	mov.u16 	%rs24739, %rs24637;
	mov.u16 	%rs24740, %rs24638;
	mov.u16 	%rs24741, %rs24639;
	mov.u16 	%rs24742, %rs24640;
	mov.u16 	%rs24743, %rs24641;
	mov.u16 	%rs24744, %rs24642;
	mov.u16 	%rs24745, %rs24643;
	mov.u16 	%rs24746, %rs24644;
	mov.u16 	%rs24747, %rs24645;
	mov.u16 	%rs24748, %rs24646;
	mov.u16 	%rs24749, %rs24647;
	mov.u16 	%rs24750, %rs24648;
	mov.u16 	%rs24751, %rs24649;
	mov.u16 	%rs24752, %rs24650;
	mov.u16 	%rs24753, %rs24651;
	mov.u16 	%rs24754, %rs24652;
	mov.u16 	%rs24755, %rs24653;
	mov.u16 	%rs24756, %rs24654;
	mov.u16 	%rs24757, %rs24655;
	mov.u16 	%rs24758, %rs24656;
	mov.u16 	%rs24759, %rs24657;
	mov.u16 	%rs24760, %rs24658;
	mov.u16 	%rs24761, %rs24659;
	mov.u16 	%rs24762, %rs24660;
	mov.u16 	%rs24763, %rs24661;
	mov.u16 	%rs24764, %rs24662;
	mov.u16 	%rs24765, %rs24663;
	mov.u16 	%rs24766, %rs24664;
	mov.u16 	%rs24767, %rs24665;
	mov.u16 	%rs24768, %rs24666;
	mov.u16 	%rs24769, %rs24667;
	mov.u32 	%r33693, %r33680;
	mov.u32 	%r33694, %r33681;
	mov.u32 	%r33695, %r33682;
$L__BB1_1035:
	cvt.u32.u16 	%r4892, %rs24720;
	and.b32  	%r4893, %r4892, 255;
	and.b16  	%rs16727, %rs24721, 255;
	mul.wide.u16 	%r4894, %rs16727, 256;
	or.b32  	%r4895, %r4894, %r4893;
	cvt.u32.u16 	%r4896, %rs24722;
	shl.b32 	%r4897, %r4896, 16;
	and.b32  	%r4898, %r4897, 16711680;
	or.b32  	%r4899, %r4895, %r4898;
	cvt.u32.u16 	%r4900, %rs24723;
	shl.b32 	%r4901, %r4900, 24;
	or.b32  	%r4813, %r4899, %r4901;
	cvt.u32.u16 	%r4902, %rs24724;
	and.b32  	%r4903, %r4902, 255;
	and.b16  	%rs16728, %rs24725, 255;
	mul.wide.u16 	%r4904, %rs16728, 256;
	or.b32  	%r4905, %r4904, %r4903;
	cvt.u32.u16 	%r4906, %rs24726;
	shl.b32 	%r4907, %r4906, 16;
	and.b32  	%r4908, %r4907, 16711680;
	or.b32  	%r4909, %r4905, %r4908;
	cvt.u32.u16 	%r4910, %rs24727;
	shl.b32 	%r4911, %r4910, 24;
	or.b32  	%r4818, %r4909, %r4911;
	cvt.u32.u16 	%r4912, %rs24728;
	and.b32  	%r4913, %r4912, 255;
	and.b16  	%rs16729, %rs24729, 255;
	mul.wide.u16 	%r4914, %rs16729, 256;
	or.b32  	%r4915, %r4914, %r4913;
	cvt.u32.u16 	%r4916, %rs24730;
	shl.b32 	%r4917, %r4916, 16;
	and.b32  	%r4918, %r4917, 16711680;
	or.b32  	%r4919, %r4915, %r4918;
	cvt.u32.u16 	%r4920, %rs24731;
	shl.b32 	%r4921, %r4920, 24;
	or.b32  	%r4823, %r4919, %r4921;
	cvt.u32.u16 	%r4922, %rs24732;
	and.b32  	%r4923, %r4922, 255;
	and.b16  	%rs16730, %rs24733, 255;
	mul.wide.u16 	%r4924, %rs16730, 256;
	or.b32  	%r4925, %r4924, %r4923;
	cvt.u32.u16 	%r4926, %rs24734;
	shl.b32 	%r4927, %r4926, 16;
	and.b32  	%r4928, %r4927, 16711680;
	or.b32  	%r4929, %r4925, %r4928;
	cvt.u32.u16 	%r4930, %rs24735;
	shl.b32 	%r4931, %r4930, 24;
	or.b32  	%r4828, %r4929, %r4931;
	cvt.u32.u16 	%r4932, %rs24736;
	and.b32  	%r4933, %r4932, 255;
	and.b16  	%rs16731, %rs24737, 255;
	mul.wide.u16 	%r4934, %rs16731, 256;
	or.b32  	%r4935, %r4934, %r4933;
	cvt.u32.u16 	%r4936, %rs24738;
	shl.b32 	%r4937, %r4936, 16;
	and.b32  	%r4938, %r4937, 16711680;
	or.b32  	%r4939, %r4935, %r4938;
	cvt.u32.u16 	%r4940, %rs24739;
	shl.b32 	%r4941, %r4940, 24;
	or.b32  	%r4833, %r4939, %r4941;
	cvt.u32.u16 	%r4942, %rs24740;
	and.b32  	%r4943, %r4942, 255;
	and.b16  	%rs16732, %rs24741, 255;
	mul.wide.u16 	%r4944, %rs16732, 256;
	or.b32  	%r4945, %r4944, %r4943;
	cvt.u32.u16 	%r4946, %rs24742;
	shl.b32 	%r4947, %r4946, 16;
	and.b32  	%r4948, %r4947, 16711680;
	or.b32  	%r4949, %r4945, %r4948;
	cvt.u32.u16 	%r4950, %rs24743;
	shl.b32 	%r4951, %r4950, 24;
	or.b32  	%r4838, %r4949, %r4951;
	cvt.u32.u16 	%r4952, %rs24744;
	and.b32  	%r4953, %r4952, 255;
	and.b16  	%rs16733, %rs24745, 255;
	mul.wide.u16 	%r4954, %rs16733, 256;
	or.b32  	%r4955, %r4954, %r4953;
	cvt.u32.u16 	%r4956, %rs24746;
	shl.b32 	%r4957, %r4956, 16;
	and.b32  	%r4958, %r4957, 16711680;
	or.b32  	%r4959, %r4955, %r4958;
	cvt.u32.u16 	%r4960, %rs24747;
	shl.b32 	%r4961, %r4960, 24;
	or.b32  	%r4843, %r4959, %r4961;
	cvt.u32.u16 	%r4962, %rs24748;
	and.b32  	%r4963, %r4962, 255;
	and.b16  	%rs16734, %rs24749, 255;
	mul.wide.u16 	%r4964, %rs16734, 256;
	or.b32  	%r4965, %r4964, %r4963;
	cvt.u32.u16 	%r4966, %rs24750;
	shl.b32 	%r4967, %r4966, 16;
	and.b32  	%r4968, %r4967, 16711680;
	or.b32  	%r4969, %r4965, %r4968;
	cvt.u32.u16 	%r4970, %rs24751;
	shl.b32 	%r4971, %r4970, 24;
	or.b32  	%r4848, %r4969, %r4971;
	cvt.u32.u16 	%r4972, %rs24752;
	and.b32  	%r4973, %r4972, 255;
	and.b16  	%rs16735, %rs24753, 255;
	mul.wide.u16 	%r4974, %rs16735, 256;
	or.b32  	%r4975, %r4974, %r4973;
	cvt.u32.u16 	%r4976, %rs24754;
	shl.b32 	%r4977, %r4976, 16;
	and.b32  	%r4978, %r4977, 16711680;
	or.b32  	%r4979, %r4975, %r4978;
	cvt.u32.u16 	%r4980, %rs24755;
	shl.b32 	%r4981, %r4980, 24;
	or.b32  	%r4853, %r4979, %r4981;
	cvt.u32.u16 	%r4982, %rs24756;
	and.b32  	%r4983, %r4982, 255;
	and.b16  	%rs16736, %rs24757, 255;
	mul.wide.u16 	%r4984, %rs16736, 256;
	or.b32  	%r4985, %r4984, %r4983;
	cvt.u32.u16 	%r4986, %rs24758;
	shl.b32 	%r4987, %r4986, 16;
	and.b32  	%r4988, %r4987, 16711680;
	or.b32  	%r4989, %r4985, %r4988;
	cvt.u32.u16 	%r4990, %rs24759;
	shl.b32 	%r4991, %r4990, 24;
	or.b32  	%r4858, %r4989, %r4991;
	cvt.u32.u16 	%r4992, %rs24760;
	and.b32  	%r4993, %r4992, 255;
	and.b16  	%rs16737, %rs24761, 255;
	mul.wide.u16 	%r4994, %rs16737, 256;
	or.b32  	%r4995, %r4994, %r4993;
	cvt.u32.u16 	%r4996, %rs24762;
	shl.b32 	%r4997, %r4996, 16;
	and.b32  	%r4998, %r4997, 16711680;
	or.b32  	%r4999, %r4995, %r4998;
	cvt.u32.u16 	%r5000, %rs24763;
	shl.b32 	%r5001, %r5000, 24;
	or.b32  	%r4863, %r4999, %r5001;
	cvt.u32.u16 	%r5002, %rs24764;
	and.b32  	%r5003, %r5002, 255;
	and.b16  	%rs16738, %rs24765, 255;
	mul.wide.u16 	%r5004, %rs16738, 256;
	or.b32  	%r5005, %r5004, %r5003;
	cvt.u32.u16 	%r5006, %rs24766;
	shl.b32 	%r5007, %r5006, 16;
	and.b32  	%r5008, %r5007, 16711680;
	or.b32  	%r5009, %r5005, %r5008;
	cvt.u32.u16 	%r5010, %rs24767;
	shl.b32 	%r5011, %r5010, 24;
	or.b32  	%r4868, %r5009, %r5011;
	cvt.u32.u16 	%r5012, %rs24768;
	and.b32  	%r5013, %r5012, 255;
	and.b16  	%rs16739, %rs24769, 255;
	mul.wide.u16 	%r5014, %rs16739, 256;
	or.b32  	%r4873, %r5014, %r5013;
	mov.b32 	%r4889, 1;
	mov.b32 	%r4890, 0;
	mov.b32 	%r4891, -1;
	// begin inline asm
	shfl.sync.up.b32 %r33887, %r33692, %r4889, %r4890, %r4891;
	// end inline asm
	// begin inline asm
	shfl.sync.up.b32 %r4807, %r4808, %r4889, %r4890, %r4891;
	// end inline asm
	// begin inline asm
	shfl.sync.up.b32 %r4812, %r4813, %r4889, %r4890, %r4891;
	// end inline asm
	// begin inline asm
	shfl.sync.up.b32 %r4817, %r4818, %r4889, %r4890, %r4891;
	// end inline asm
	// begin inline asm
	shfl.sync.up.b32 %r4822, %r4823, %r4889, %r4890, %r4891;
	// end inline asm
	// begin inline asm
	shfl.sync.up.b32 %r4827, %r4828, %r4889, %r4890, %r4891;
	// end inline asm
	// begin inline asm
	shfl.sync.up.b32 %r4832, %r4833, %r4889, %r4890, %r4891;
	// end inline asm
	// begin inline asm
	shfl.sync.up.b32 %r4837, %r4838, %r4889, %r4890, %r4891;
	// end inline asm
	// begin inline asm
	shfl.sync.up.b32 %r4842, %r4843, %r4889, %r4890, %r4891;
	// end inline asm
	// begin inline asm
	shfl.sync.up.b32 %r4847, %r4848, %r4889, %r4890, %r4891;
	// end inline asm
	// begin inline asm
	shfl.sync.up.b32 %r4852, %r4853, %r4889, %r4890, %r4891;
	// end inline asm
	// begin inline asm
	shfl.sync.up.b32 %r4857, %r4858, %r4889, %r4890, %r4891;
	// end inline asm
	// begin inline asm
	shfl.sync.up.b32 %r4862, %r4863, %r4889, %r4890, %r4891;
	// end inline asm
	// begin inline asm
	shfl.sync.up.b32 %r4867, %r4868, %r4889, %r4890, %r4891;
	// end inline asm
	// begin inline asm
	shfl.sync.up.b32 %r4872, %r4873, %r4889, %r4890, %r4891;
	// end inline asm
	// begin inline asm
	shfl.sync.up.b32 %r33886, %r33693, %r4889, %r4890, %r4891;
	// end inline asm
	// begin inline asm
	shfl.sync.up.b32 %r4882, %r33694, %r4889, %r4890, %r4891;
	// end inline asm
	// begin inline asm
	shfl.sync.up.b32 %r4887, %r33695, %r4889, %r4890, %r4891;
	// end inline asm
	mov.b64 	%rd684, {%r4882, %r4887};
	mov.b64 	%fd542, %rd684;
	cvt.u16.u32 	%rs26958, %r4812;
	shr.u32 	%r5015, %r4812, 8;
	cvt.u16.u32 	%rs26957, %r5015;
	{ .reg .b16 tmp; mov.b32 {tmp, %rs26956}, %r4812; }
	shr.u32 	%r5016, %r4812, 24;
	cvt.u16.u32 	%rs26955, %r5016;
	cvt.u16.u32 	%rs26954, %r4817;
	shr.u32 	%r5017, %r4817, 8;
	cvt.u16.u32 	%rs26953, %r5017;
	{ .reg .b16 tmp; mov.b32 {tmp, %rs26952}, %r4817; }
	shr.u32 	%r5018, %r4817, 24;
	cvt.u16.u32 	%rs26951, %r5018;
	cvt.u16.u32 	%rs26950, %r4822;
	shr.u32 	%r5019, %r4822, 8;
	cvt.u16.u32 	%rs26949, %r5019;
	{ .reg .b16 tmp; mov.b32 {tmp, %rs26948}, %r4822; }
	shr.u32 	%r5020, %r4822, 24;
	cvt.u16.u32 	%rs26947, %r5020;
	cvt.u16.u32 	%rs26946, %r4827;
	shr.u32 	%r5021, %r4827, 8;
	cvt.u16.u32 	%rs26945, %r5021;
	{ .reg .b16 tmp; mov.b32 {tmp, %rs26944}, %r4827; }
	shr.u32 	%r5022, %r4827, 24;
	cvt.u16.u32 	%rs26943, %r5022;
	cvt.u16.u32 	%rs26942, %r4832;
	shr.u32 	%r5023, %r4832, 8;
	cvt.u16.u32 	%rs26941, %r5023;
	{ .reg .b16 tmp; mov.b32 {tmp, %rs26940}, %r4832; }
	shr.u32 	%r5024, %r4832, 24;
	cvt.u16.u32 	%rs26939, %r5024;
	cvt.u16.u32 	%rs26938, %r4837;
	shr.u32 	%r5025, %r4837, 8;
	cvt.u16.u32 	%rs26937, %r5025;
	{ .reg .b16 tmp; mov.b32 {tmp, %rs26936}, %r4837; }
	shr.u32 	%r5026, %r4837, 24;
	cvt.u16.u32 	%rs26935, %r5026;
	cvt.u16.u32 	%rs26934, %r4842;
	shr.u32 	%r5027, %r4842, 8;
	cvt.u16.u32 	%rs26933, %r5027;
	{ .reg .b16 tmp; mov.b32 {tmp, %rs26932}, %r4842; }
	shr.u32 	%r5028, %r4842, 24;
	cvt.u16.u32 	%rs26931, %r5028;
	cvt.u16.u32 	%rs26930, %r4847;
	shr.u32 	%r5029, %r4847, 8;
	cvt.u16.u32 	%rs26929, %r5029;
	{ .reg .b16 tmp; mov.b32 {tmp, %rs26928}, %r4847; }
	shr.u32 	%r5030, %r4847, 24;
	cvt.u16.u32 	%rs26927, %r5030;
	cvt.u16.u32 	%rs26926, %r4852;
	shr.u32 	%r5031, %r4852, 8;
	cvt.u16.u32 	%rs26925, %r5031;
	{ .reg .b16 tmp; mov.b32 {tmp, %rs26924}, %r4852; }
	shr.u32 	%r5032, %r4852, 24;
	cvt.u16.u32 	%rs26923, %r5032;
	cvt.u16.u32 	%rs26922, %r4857;
	shr.u32 	%r5033, %r4857, 8;
	cvt.u16.u32 	%rs26921, %r5033;
	{ .reg .b16 tmp; mov.b32 {tmp, %rs26920}, %r4857; }
	shr.u32 	%r5034, %r4857, 24;
	cvt.u16.u32 	%rs26919, %r5034;
	cvt.u16.u32 	%rs26918, %r4862;
	shr.u32 	%r5035, %r4862, 8;
	cvt.u16.u32 	%rs26917, %r5035;
	{ .reg .b16 tmp; mov.b32 {tmp, %rs26916}, %r4862; }
	shr.u32 	%r5036, %r4862, 24;
	cvt.u16.u32 	%rs26915, %r5036;
	cvt.u16.u32 	%rs26914, %r4867;
	shr.u32 	%r5037, %r4867, 8;
	cvt.u16.u32 	%rs26913, %r5037;
	{ .reg .b16 tmp; mov.b32 {tmp, %rs26912}, %r4867; }
	shr.u32 	%r5038, %r4867, 24;
	cvt.u16.u32 	%rs26911, %r5038;
	cvt.u16.u32 	%rs26910, %r4872;
	shr.u32 	%r5039, %r4872, 8;
	cvt.u16.u32 	%rs26909, %r5039;
	st.local.u32 	[%rd43], %r33887;
	st.local.v2.b32 	[%rd43+8], {%r4812, %r4817};
	st.local.v2.b32 	[%rd43+16], {%r4822, %r4827};
	st.local.v2.b32 	[%rd43+24], {%r4832, %r4837};
	st.local.v2.b32 	[%rd43+32], {%r4842, %r4847};
	st.local.v2.b32 	[%rd43+40], {%r4852, %r4857};
	st.local.v2.b32 	[%rd43+48], {%r4862, %r4867};
	st.local.v2.u8 	[%rd43+56], {%rs26910, %rs26909};
	st.local.u32 	[%rd43+60], %r33886;
	st.local.v2.u32 	[%rd43+64], {%r4882, %r4887};
	setp.ne.s32 	%p63, %r2759, 31;
	@%p63 bra 	$L__BB1_1037;
	mov.u32 	%r5040, %tid.x;
	shr.u32 	%r5041, %r5040, 5;
	mov.u32 	%r5042, _ZN6thrust24THRUST_300001_SM_1000_NS8cuda_cub4core6detail5shmemE;
	mad.lo.s32 	%r5043, %r5041, 72, %r5042;
	st.shared.u32 	[%r5043], %r33692;
	prmt.b32 	%r5046, %r4906, %r4910, 0x3340U;
	cvt.u32.u16 	%r5047, %rs24725;
	prmt.b32 	%r5049, %r4902, %r5047, 0x3340U;
	prmt.b32 	%r5050, %r5049, %r5046, 0x5410U;
	prmt.b32 	%r5053, %r4896, %r4900, 0x3340U;
	cvt.u32.u16 	%r5054, %rs24721;
	prmt.b32 	%r5056, %r4892, %r5054, 0x3340U;
	prmt.b32 	%r5057, %r5056, %r5053, 0x5410U;
	st.shared.v2.b32 	[%r5043+8], {%r5057, %r5050};
	prmt.b32 	%r5060, %r4926, %r4930, 0x3340U;
	cvt.u32.u16 	%r5061, %rs24733;
	prmt.b32 	%r5063, %r4922, %r5061, 0x3340U;
	prmt.b32 	%r5064, %r5063, %r5060, 0x5410U;
	prmt.b32 	%r5067, %r4916, %r4920, 0x3340U;
	cvt.u32.u16 	%r5068, %rs24729;
	prmt.b32 	%r5070, %r4912, %r5068, 0x3340U;
	prmt.b32 	%r5071, %r5070, %r5067, 0x5410U;
	st.shared.v2.b32 	[%r5043+16], {%r5071, %r5064};
	prmt.b32 	%r5074, %r4946, %r4950, 0x3340U;
	cvt.u32.u16 	%r5075, %rs24741;
	prmt.b32 	%r5077, %r4942, %r5075, 0x3340U;
	prmt.b32 	%r5078, %r5077, %r5074, 0x5410U;
	prmt.b32 	%r5081, %r4936, %r4940, 0x3340U;
	cvt.u32.u16 	%r5082, %rs24737;
	prmt.b32 	%r5084, %r4932, %r5082, 0x3340U;
	prmt.b32 	%r5085, %r5084, %r5081, 0x5410U;
	st.shared.v2.b32 	[%r5043+24], {%r5085, %r5078};
	prmt.b32 	%r5088, %r4966, %r4970, 0x3340U;
	cvt.u32.u16 	%r5089, %rs24749;
	prmt.b32 	%r5091, %r4962, %r5089, 0x3340U;
	prmt.b32 	%r5092, %r5091, %r5088, 0x5410U;
	prmt.b32 	%r5095, %r4956, %r4960, 0x3340U;
	cvt.u32.u16 	%r5096, %rs24745;
	prmt.b32 	%r5098, %r4952, %r5096, 0x3340U;
	prmt.b32 	%r5099, %r5098, %r5095, 0x5410U;
	st.shared.v2.b32 	[%r5043+32], {%r5099, %r5092};
	prmt.b32 	%r5102, %r4986, %r4990, 0x3340U;
	cvt.u32.u16 	%r5103, %rs24757;
	prmt.b32 	%r5105, %r4982, %r5103, 0x3340U;
	prmt.b32 	%r5106, %r5105, %r5102, 0x5410U;
	prmt.b32 	%r5109, %r4976, %r4980, 0x3340U;
	cvt.u32.u16 	%r5110, %rs24753;
	prmt.b32 	%r5112, %r4972, %r5110, 0x3340U;
	prmt.b32 	%r5113, %r5112, %r5109, 0x5410U;
	st.shared.v2.b32 	[%r5043+40], {%r5113, %r5106};
	prmt.b32 	%r5116, %r5006, %r5010, 0x3340U;
	cvt.u32.u16 	%r5117, %rs24765;
	prmt.b32 	%r5119, %r5002, %r5117, 0x3340U;
	prmt.b32 	%r5120, %r5119, %r5116, 0x5410U;
	prmt.b32 	%r5123, %r4996, %r5000, 0x3340U;
	cvt.u32.u16 	%r5124, %rs24761;
	prmt.b32 	%r5126, %r4992, %r5124, 0x3340U;
	prmt.b32 	%r5127, %r5126, %r5123, 0x5410U;
	st.shared.v2.b32 	[%r5043+48], {%r5127, %r5120};
	st.shared.v2.u8 	[%r5043+56], {%rs24768, %rs24769};
	st.shared.u32 	[%r5043+60], %r33693;
	st.shared.v2.u32 	[%r5043+64], {%r33694, %r33695};
$L__BB1_1037:
	bar.sync 	0;
	ld.shared.u32 	%r33705, [_ZN6thrust24THRUST_300001_SM_1000_NS8cuda_cub4core6detail5shmemE];
	ld.shared.v2.b32 	{%r5130, %r5131}, [_ZN6thrust24THRUST_300001_SM_1000_NS8cuda_cub4core6detail5shmemE+8];
	bfe.u32 	%r5132, %r5130, 8, 8;
	cvt.u16.u32 	%rs24873, %r5132;
	bfe.u32 	%r5133, %r5130, 16, 8;
	cvt.u16.u32 	%rs24874, %r5133;
	bfe.u32 	%r5134, %r5130, 24, 8;
	cvt.u16.u32 	%rs24875, %r5134;
	bfe.u32 	%r5135, %r5131, 0, 8;
	cvt.u16.u32 	%rs24876, %r5135;
	bfe.u32 	%r5136, %r5131, 8, 8;
	cvt.u16.u32 	%rs24877, %r5136;
	bfe.u32 	%r5137, %r5131, 16, 8;
	cvt.u16.u32 	%rs24878, %r5137;
	bfe.u32 	%r5138, %r5131, 24, 8;
	cvt.u16.u32 	%rs24879, %r5138;
	bfe.u32 	%r5139, %r5130, 0, 8;
	cvt.u16.u32 	%rs24820, %r5139;
	ld.shared.v4.b32 	{%r5140, %r5141, %r5142, %r5143}, [_ZN6thrust24THRUST_300001_SM_1000_NS8cuda_cub4core6detail5shmemE+16];
	bfe.u32 	%r5144, %r5140, 0, 8;
	cvt.u16.u32 	%rs24880, %r5144;
	bfe.u32 	%r5145, %r5140, 8, 8;
	cvt.u16.u32 	%rs24881, %r5145;
	bfe.u32 	%r5146, %r5140, 16, 8;
	cvt.u16.u32 	%rs24882, %r5146;
	bfe.u32 	%r5147, %r5140, 24, 8;
	cvt.u16.u32 	%rs24883, %r5147;
	bfe.u32 	%r5148, %r5141, 0, 8;
	cvt.u16.u32 	%rs24884, %r5148;
	bfe.u32 	%r5149, %r5141, 8, 8;
	cvt.u16.u32 	%rs24885, %r5149;
	bfe.u32 	%r5150, %r5141, 16, 8;
	cvt.u16.u32 	%rs24886, %r5150;
	bfe.u32 	%r5151, %r5141, 24, 8;
	cvt.u16.u32 	%rs24887, %r5151;
	bfe.u32 	%r5152, %r5142, 0, 8;
	cvt.u16.u32 	%rs24888, %r5152;
	bfe.u32 	%r5153, %r5142, 8, 8;
	cvt.u16.u32 	%rs24889, %r5153;
	bfe.u32 	%r5154, %r5142, 16, 8;
	cvt.u16.u32 	%rs24890, %r5154;
	bfe.u32 	%r5155, %r5142, 24, 8;
	cvt.u16.u32 	%rs24891, %r5155;
	bfe.u32 	%r5156, %r5143, 0, 8;
	cvt.u16.u32 	%rs24892, %r5156;
	bfe.u32 	%r5157, %r5143, 8, 8;
	cvt.u16.u32 	%rs24893, %r5157;
	bfe.u32 	%r5158, %r5143, 16, 8;
	cvt.u16.u32 	%rs24894, %r5158;
	bfe.u32 	%r5159, %r5143, 24, 8;
	cvt.u16.u32 	%rs24895, %r5159;
	ld.shared.v4.b32 	{%r5160, %r5161, %r5162, %r5163}, [_ZN6thrust24THRUST_300001_SM_1000_NS8cuda_cub4core6detail5shmemE+32];
	bfe.u32 	%r5164, %r5160, 0, 8;
	cvt.u16.u32 	%rs24896, %r5164;
	bfe.u32 	%r5165, %r5160, 8, 8;
	cvt.u16.u32 	%rs24897, %r5165;
	bfe.u32 	%r5166, %r5160, 16, 8;
	cvt.u16.u32 	%rs24898, %r5166;
	bfe.u32 	%r5167, %r5160, 24, 8;
	cvt.u16.u32 	%rs24899, %r5167;
	bfe.u32 	%r5168, %r5161, 0, 8;
	cvt.u16.u32 	%rs24900, %r5168;
	bfe.u32 	%r5169, %r5161, 8, 8;
	cvt.u16.u32 	%rs24901, %r5169;
	bfe.u32 	%r5170, %r5161, 16, 8;
	cvt.u16.u32 	%rs24902, %r5170;
	bfe.u32 	%r5171, %r5161, 24, 8;
	cvt.u16.u32 	%rs24903, %r5171;
	bfe.u32 	%r5172, %r5162, 0, 8;
	cvt.u16.u32 	%rs24904, %r5172;
	bfe.u32 	%r5173, %r5162, 8, 8;
	cvt.u16.u32 	%rs24905, %r5173;
	bfe.u32 	%r5174, %r5162, 16, 8;
	cvt.u16.u32 	%rs24906, %r5174;
	bfe.u32 	%r5175, %r5162, 24, 8;
	cvt.u16.u32 	%rs24907, %r5175;
	bfe.u32 	%r5176, %r5163, 0, 8;
	cvt.u16.u32 	%rs24908, %r5176;
	bfe.u32 	%r5177, %r5163, 8, 8;
	cvt.u16.u32 	%rs24909, %r5177;
	bfe.u32 	%r5178, %r5163, 16, 8;
	cvt.u16.u32 	%rs24910, %r5178;
	bfe.u32 	%r5179, %r5163, 24, 8;
	cvt.u16.u32 	%rs24911, %r5179;
	ld.shared.v4.b32 	{%r5180, %r5181, %r5182, %r5183}, [_ZN6thrust24THRUST_300001_SM_1000_NS8cuda_cub4core6detail5shmemE+48];
	bfe.u32 	%r5184, %r5180, 0, 8;
	cvt.u16.u32 	%rs24912, %r5184;
	bfe.u32 	%r5185, %r5180, 8, 8;
	cvt.u16.u32 	%rs24913, %r5185;
	bfe.u32 	%r5186, %r5180, 16, 8;
	cvt.u16.u32 	%rs24914, %r5186;
	bfe.u32 	%r5187, %r5180, 24, 8;
	cvt.u16.u32 	%rs24915, %r5187;
	bfe.u32 	%r5188, %r5181, 0, 8;
	cvt.u16.u32 	%rs24916, %r5188;
	bfe.u32 	%r5189, %r5181, 8, 8;
	cvt.u16.u32 	%rs24917, %r5189;
	bfe.u32 	%r5190, %r5181, 16, 8;
	cvt.u16.u32 	%rs24918, %r5190;
	bfe.u32 	%r5191, %r5181, 24, 8;
	cvt.u16.u32 	%rs24919, %r5191;
	bfe.u32 	%r5192, %r5182, 0, 8;
	cvt.u16.u32 	%rs24920, %r5192;
	mov.b64 	%rd685, {%r5182, %r5183};
	shr.u64 	%rd686, %rd685, 8;
	cvt.u16.u64 	%rs24921, %rd686;
	{ .reg .b32 tmp; mov.b64 {tmp, %r2042}, %rd685; }
	ld.shared.f64 	%fd201, [_ZN6thrust24THRUST_300001_SM_1000_NS8cuda_cub4core6detail5shmemE+64];
	st.local.u32 	[%rd40], %r33705;
	st.local.v2.b32 	[%rd40+8], {%r5130, %r5131};
	st.local.v2.b32 	[%rd40+16], {%r5140, %r5141};
	st.local.v2.b32 	[%rd40+24], {%r5142, %r5143};
	st.local.v2.b32 	[%rd40+32], {%r5160, %r5161};
	st.local.v2.b32 	[%rd40+40], {%r5162, %r5163};
	st.local.v2.b32 	[%rd40+48], {%r5180, %r5181};
	st.local.v2.u8 	[%rd40+56], {%rs24920, %rs24921};
	st.local.u32 	[%rd40+60], %r2042;
	st.local.f64 	[%rd40+64], %fd201;
	mov.u32 	%r5193, %tid.x;
	shr.u32 	%r5194, %r5193, 5;
	setp.ne.s32 	%p64, %r5194, 1;
	mov.f64 	%fd504, 0d0000000000000000;
	mov.b32 	%r33706, 0;
	mov.b16 	%rs24872, 0;
	@%p64 bra 	$L__BB1_1039;
	mov.u16 	%rs24872, %rs24820;
	mov.u32 	%r33706, %r2042;
	mov.f64 	%fd504, %fd201;
$L__BB1_1039:
	add.u64 	%rd688, %SPL, 784;
	ld.shared.u32 	%r5195, [_ZN6thrust24THRUST_300001_SM_1000_NS8cuda_cub4core6detail5shmemE+72];
	ld.shared.v4.b32 	{%r5196, %r5197, %r5198, %r5199}, [_ZN6thrust24THRUST_300001_SM_1000_NS8cuda_cub4core6detail5shmemE+80];
	bfe.u32 	%r5200, %r5196, 0, 8;
	cvt.u16.u32 	%rs24821, %r5200;
	bfe.u32 	%r5201, %r5196, 8, 8;
	cvt.u16.u32 	%rs24823, %r5201;
	bfe.u32 	%r5202, %r5196, 16, 8;
	cvt.u16.u32 	%rs24824, %r5202;
	bfe.u32 	%r5203, %r5196, 24, 8;
	cvt.u16.u32 	%rs24825, %r5203;
	bfe.u32 	%r5204, %r5197, 0, 8;
	cvt.u16.u32 	%rs24826, %r5204;
	bfe.u32 	%r5205, %r5197, 8, 8;
	cvt.u16.u32 	%rs24827, %r5205;
	bfe.u32 	%r5206, %r5197, 16, 8;
	cvt.u16.u32 	%rs24828, %r5206;
	bfe.u32 	%r5207, %r5197, 24, 8;
	cvt.u16.u32 	%rs24829, %r5207;
	bfe.u32 	%r5208, %r5198, 0, 8;
	cvt.u16.u32 	%rs24830, %r5208;
	bfe.u32 	%r5209, %r5198, 8, 8;
	cvt.u16.u32 	%rs24831, %r5209;
	bfe.u32 	%r5210, %r5198, 16, 8;
	cvt.u16.u32 	%rs24832, %r5210;
	bfe.u32 	%r5211, %r5198, 24, 8;
	cvt.u16.u32 	%rs24833, %r5211;
	bfe.u32 	%r5212, %r5199, 0, 8;
	cvt.u16.u32 	%rs24834, %r5212;
	bfe.u32 	%r5213, %r5199, 8, 8;
	cvt.u16.u32 	%rs24835, %r5213;
	bfe.u32 	%r5214, %r5199, 16, 8;
	cvt.u16.u32 	%rs24836, %r5214;
	bfe.u32 	%r5215, %r5199, 24, 8;
	cvt.u16.u32 	%rs24837, %r5215;
	ld.shared.v4.b32 	{%r5216, %r5217, %r5218, %r5219}, [_ZN6thrust24THRUST_300001_SM_1000_NS8cuda_cub4core6detail5shmemE+96];
	bfe.u32 	%r5220, %r5216, 0, 8;
	cvt.u16.u32 	%rs24838, %r5220;
	bfe.u32 	%r5221, %r5216, 8, 8;
	cvt.u16.u32 	%rs24839, %r5221;
	bfe.u32 	%r5222, %r5216, 16, 8;
	cvt.u16.u32 	%rs24840, %r5222;
	bfe.u32 	%r5223, %r5216, 24, 8;
	cvt.u16.u32 	%rs24841, %r5223;
	bfe.u32 	%r5224, %r5217, 0, 8;
	cvt.u16.u32 	%rs24842, %r5224;
	bfe.u32 	%r5225, %r5217, 8, 8;
	cvt.u16.u32 	%rs24843, %r5225;
	bfe.u32 	%r5226, %r5217, 16, 8;
	cvt.u16.u32 	%rs24844, %r5226;
	bfe.u32 	%r5227, %r5217, 24, 8;
	cvt.u16.u32 	%rs24845, %r5227;
	bfe.u32 	%r5228, %r5218, 0, 8;
	cvt.u16.u32 	%rs24846, %r5228;
	bfe.u32 	%r5229, %r5218, 8, 8;
	cvt.u16.u32 	%rs24847, %r5229;
	bfe.u32 	%r5230, %r5218, 16, 8;
	cvt.u16.u32 	%rs24848, %r5230;
	bfe.u32 	%r5231, %r5218, 24, 8;
	cvt.u16.u32 	%rs24849, %r5231;
	bfe.u32 	%r5232, %r5219, 0, 8;
	cvt.u16.u32 	%rs24850, %r5232;
	bfe.u32 	%r5233, %r5219, 8, 8;
	cvt.u16.u32 	%rs24851, %r5233;
	bfe.u32 	%r5234, %r5219, 16, 8;
	cvt.u16.u32 	%rs24852, %r5234;
	bfe.u32 	%r5235, %r5219, 24, 8;
	cvt.u16.u32 	%rs24853, %r5235;
	ld.shared.v4.b32 	{%r5236, %r5237, %r5238, %r5239}, [_ZN6thrust24THRUST_300001_SM_1000_NS8cuda_cub4core6detail5shmemE+112];
	bfe.u32 	%r5240, %r5236, 0, 8;
	cvt.u16.u32 	%rs24854, %r5240;
	bfe.u32 	%r5241, %r5236, 8, 8;
	cvt.u16.u32 	%rs24855, %r5241;
	bfe.u32 	%r5242, %r5236, 16, 8;
	cvt.u16.u32 	%rs24856, %r5242;
	bfe.u32 	%r5243, %r5236, 24, 8;
	cvt.u16.u32 	%rs24857, %r5243;
	bfe.u32 	%r5244, %r5237, 0, 8;
	cvt.u16.u32 	%rs24858, %r5244;
	bfe.u32 	%r5245, %r5237, 8, 8;
	cvt.u16.u32 	%rs24859, %r5245;
	bfe.u32 	%r5246, %r5237, 16, 8;
	cvt.u16.u32 	%rs24860, %r5246;
	bfe.u32 	%r5247, %r5237, 24, 8;
	cvt.u16.u32 	%rs24861, %r5247;
	bfe.u32 	%r5248, %r5238, 0, 8;
	cvt.u16.u32 	%rs24862, %r5248;
	bfe.u32 	%r5249, %r5238, 8, 8;
	cvt.u16.u32 	%rs24863, %r5249;
	bfe.u32 	%r5250, %r5238, 16, 8;
	cvt.u16.u32 	%rs24864, %r5250;
	bfe.u32 	%r5251, %r5238, 24, 8;
	cvt.u16.u32 	%rs24865, %r5251;
	bfe.u32 	%r5252, %r5239, 0, 8;
	cvt.u16.u32 	%rs24866, %r5252;
	bfe.u32 	%r5253, %r5239, 8, 8;
	cvt.u16.u32 	%rs24867, %r5253;
	bfe.u32 	%r5254, %r5239, 16, 8;
	cvt.u16.u32 	%rs24868, %r5254;
	bfe.u32 	%r5255, %r5239, 24, 8;
	cvt.u16.u32 	%rs24869, %r5255;
	ld.shared.v2.u8 	{%rs24870, %rs24871}, [_ZN6thrust24THRUST_300001_SM_1000_NS8cuda_cub4core6detail5shmemE+128];
	ld.shared.u32 	%r33704, [_ZN6thrust24THRUST_300001_SM_1000_NS8cuda_cub4core6detail5shmemE+132];
	ld.shared.f64 	%fd503, [_ZN6thrust24THRUST_300001_SM_1000_NS8cuda_cub4core6detail5shmemE+136];
	st.local.u32 	[%rd688], %r5195;
	add.s64 	%rd219, %rd688, 8;
	st.local.v2.b32 	[%rd688+8], {%r5196, %r5197};
	st.local.v2.b32 	[%rd688+16], {%r5198, %r5199};
	st.local.v2.b32 	[%rd688+24], {%r5216, %r5217};
	st.local.v2.b32 	[%rd688+32], {%r5218, %r5219};
	st.local.v2.b32 	[%rd688+40], {%r5236, %r5237};
	st.local.v2.b32 	[%rd688+48], {%r5238, %r5239};
	st.local.v2.u8 	[%rd688+56], {%rs24870, %rs24871};
	st.local.u32 	[%rd688+60], %r33704;
	st.local.f64 	[%rd688+64], %fd503;
	add.s32 	%r2046, %r5195, %r33705;
	setp.ne.s32 	%p65, %r5195, 0;
	@%p65 bra 	$L__BB1_1051;
	mov.b16 	%rs16742, 0;
	st.local.u8 	[%rd36], %rs16742;
	add.s32 	%r5257, %r33704, %r2042;
	st.local.u32 	[%rd36+52], %r5257;
	add.f64 	%fd302, %fd201, %fd503;
	st.local.f64 	[%rd36+56], %fd302;
	mov.b32 	%r33698, 0;
$L__BB1_1041:
	mov.u32 	%r2047, %r33698;
	cvt.u64.u32 	%rd689, %r2047;
	add.s64 	%rd690, %rd36, %rd689;
	ld.local.u8 	%rs16743, [%rd690];
	setp.ne.s16 	%p66, %rs16743, 0;
	add.s32 	%r33698, %r2047, 1;
	@%p66 bra 	$L__BB1_1041;
	and.b16  	%rs16744, %rs24820, 255;
	setp.eq.s16 	%p67, %rs16744, 0;
	mov.u32 	%r33700, %r2047;
	@%p67 bra 	$L__BB1_1045;
	mov.b32 	%r33699, 0;
$L__BB1_1044:
	add.s32 	%r5259, %r33699, %r2047;
	cvt.u64.u32 	%rd691, %r5259;
	add.s64 	%rd692, %rd36, %rd691;
	st.local.u8 	[%rd692], %rs24820;
	add.s32 	%r2050, %r33699, 1;
	add.s32 	%r33700, %r2050, %r2047;
	cvt.u64.u32 	%rd693, %r33699;
	add.s64 	%rd694, %rd40, %rd693;
	ld.local.u8 	%rs24820, [%rd694+9];
	setp.ne.s16 	%p68, %rs24820, 0;
	mov.u32 	%r33699, %r2050;
	@%p68 bra 	$L__BB1_1044;
$L__BB1_1045:
	cvt.u64.u32 	%rd695, %r33700;
	add.s64 	%rd696, %rd36, %rd695;
	mov.b16 	%rs16745, 0;
	st.local.u8 	[%rd696], %rs16745;
	mov.b32 	%r33701, 0;
$L__BB1_1046:
	mov.u32 	%r2053, %r33701;
	cvt.u64.u32 	%rd697, %r2053;
	add.s64 	%rd698, %rd36, %rd697;
	ld.local.u8 	%rs16746, [%rd698];
	setp.ne.s16 	%p69, %rs16746, 0;
	add.s32 	%r33701, %r2053, 1;
	@%p69 bra 	$L__BB1_1046;
	and.b16  	%rs16747, %rs24821, 255;
	setp.eq.s16 	%p70, %rs16747, 0;
	mov.u32 	%r33703, %r2053;
	@%p70 bra 	$L__BB1_1050;
	mov.b32 	%r33702, 0;
$L__BB1_1049:
	add.s32 	%r5262, %r33702, %r2053;
	cvt.u64.u32 	%rd699, %r5262;
	add.s64 	%rd700, %rd36, %rd699;
	st.local.u8 	[%rd700], %rs24821;
	add.s32 	%r2056, %r33702, 1;
	add.s32 	%r33703, %r2056, %r2053;
	cvt.u64.u32 	%rd701, %r33702;
	add.s64 	%rd702, %rd219, %rd701;
	ld.local.u8 	%rs24821, [%rd702+1];
	setp.ne.s16 	%p71, %rs24821, 0;
	mov.u32 	%r33702, %r2056;
	@%p71 bra 	$L__BB1_1049;
$L__BB1_1050:
	cvt.u64.u32 	%rd703, %r33703;
	add.s64 	%rd704, %rd36, %rd703;
	mov.b16 	%rs16748, 0;
	st.local.u8 	[%rd704], %rs16748;
	ld.local.v2.b32 	{%r5263, %r5264}, [%rd36];
	bfe.u32 	%r5265, %r5263, 0, 8;
	cvt.u16.u32 	%rs24821, %r5265;
	bfe.u32 	%r5266, %r5263, 8, 8;
	cvt.u16.u32 	%rs24823, %r5266;
	bfe.u32 	%r5267, %r5263, 16, 8;
	cvt.u16.u32 	%rs24824, %r5267;
	bfe.u32 	%r5268, %r5263, 24, 8;
	cvt.u16.u32 	%rs24825, %r5268;
	bfe.u32 	%r5269, %r5264, 0, 8;
	cvt.u16.u32 	%rs24826, %r5269;
	bfe.u32 	%r5270, %r5264, 8, 8;
	cvt.u16.u32 	%rs24827, %r5270;
	bfe.u32 	%r5271, %r5264, 16, 8;
	cvt.u16.u32 	%rs24828, %r5271;
	bfe.u32 	%r5272, %r5264, 24, 8;
	cvt.u16.u32 	%rs24829, %r5272;
	ld.local.v2.b32 	{%r5273, %r5274}, [%rd36+8];
	bfe.u32 	%r5275, %r5273, 0, 8;
	cvt.u16.u32 	%rs24830, %r5275;
	bfe.u32 	%r5276, %r5273, 8, 8;
	cvt.u16.u32 	%rs24831, %r5276;
	bfe.u32 	%r5277, %r5273, 16, 8;
	cvt.u16.u32 	%rs24832, %r5277;
	bfe.u32 	%r5278, %r5273, 24, 8;
	cvt.u16.u32 	%rs24833, %r5278;
	bfe.u32 	%r5279, %r5274, 0, 8;
	cvt.u16.u32 	%rs24834, %r5279;
	bfe.u32 	%r5280, %r5274, 8, 8;
	cvt.u16.u32 	%rs24835, %r5280;
	bfe.u32 	%r5281, %r5274, 16, 8;
	cvt.u16.u32 	%rs24836, %r5281;
	bfe.u32 	%r5282, %r5274, 24, 8;
	cvt.u16.u32 	%rs24837, %r5282;
	ld.local.v2.b32 	{%r5283, %r5284}, [%rd36+16];
	bfe.u32 	%r5285, %r5283, 0, 8;
	cvt.u16.u32 	%rs24838, %r5285;
	bfe.u32 	%r5286, %r5283, 8, 8;
	cvt.u16.u32 	%rs24839, %r5286;
	bfe.u32 	%r5287, %r5283, 16, 8;
	cvt.u16.u32 	%rs24840, %r5287;
	bfe.u32 	%r5288, %r5283, 24, 8;
	cvt.u16.u32 	%rs24841, %r5288;
	bfe.u32 	%r5289, %r5284, 0, 8;
	cvt.u16.u32 	%rs24842, %r5289;
	bfe.u32 	%r5290, %r5284, 8, 8;
	cvt.u16.u32 	%rs24843, %r5290;
	bfe.u32 	%r5291, %r5284, 16, 8;
	cvt.u16.u32 	%rs24844, %r5291;
	bfe.u32 	%r5292, %r5284, 24, 8;
	cvt.u16.u32 	%rs24845, %r5292;
	ld.local.v2.b32 	{%r5293, %r5294}, [%rd36+24];
	bfe.u32 	%r5295, %r5293, 0, 8;
	cvt.u16.u32 	%rs24846, %r5295;
	bfe.u32 	%r5296, %r5293, 8, 8;
	cvt.u16.u32 	%rs24847, %r5296;
	bfe.u32 	%r5297, %r5293, 16, 8;
	cvt.u16.u32 	%rs24848, %r5297;
	bfe.u32 	%r5298, %r5293, 24, 8;
	cvt.u16.u32 	%rs24849, %r5298;
	bfe.u32 	%r5299, %r5294, 0, 8;
	cvt.u16.u32 	%rs24850, %r5299;
	bfe.u32 	%r5300, %r5294, 8, 8;
	cvt.u16.u32 	%rs24851, %r5300;
	bfe.u32 	%r5301, %r5294, 16, 8;
	cvt.u16.u32 	%rs24852, %r5301;
	bfe.u32 	%r5302, %r5294, 24, 8;
	cvt.u16.u32 	%rs24853, %r5302;
	ld.local.v2.b32 	{%r5303, %r5304}, [%rd36+32];
	bfe.u32 	%r5305, %r5303, 0, 8;
	cvt.u16.u32 	%rs24854, %r5305;
	bfe.u32 	%r5306, %r5303, 8, 8;
	cvt.u16.u32 	%rs24855, %r5306;
	bfe.u32 	%r5307, %r5303, 16, 8;
	cvt.u16.u32 	%rs24856, %r5307;
	bfe.u32 	%r5308, %r5303, 24, 8;
	cvt.u16.u32 	%rs24857, %r5308;
	bfe.u32 	%r5309, %r5304, 0, 8;
	cvt.u16.u32 	%rs24858, %r5309;
	bfe.u32 	%r5310, %r5304, 8, 8;
	cvt.u16.u32 	%rs24859, %r5310;
	bfe.u32 	%r5311, %r5304, 16, 8;
	cvt.u16.u32 	%rs24860, %r5311;
	bfe.u32 	%r5312, %r5304, 24, 8;
	cvt.u16.u32 	%rs24861, %r5312;
	ld.local.v2.b32 	{%r5313, %r5314}, [%rd36+40];
	bfe.u32 	%r5315, %r5313, 0, 8;
	cvt.u16.u32 	%rs24862, %r5315;
	bfe.u32 	%r5316, %r5313, 8, 8;
	cvt.u16.u32 	%rs24863, %r5316;
	bfe.u32 	%r5317, %r5313, 16, 8;
	cvt.u16.u32 	%rs24864, %r5317;
	bfe.u32 	%r5318, %r5313, 24, 8;
	cvt.u16.u32 	%rs24865, %r5318;
	bfe.u32 	%r5319, %r5314, 0, 8;
	cvt.u16.u32 	%rs24866, %r5319;
	bfe.u32 	%r5320, %r5314, 8, 8;
	cvt.u16.u32 	%rs24867, %r5320;
	bfe.u32 	%r5321, %r5314, 16, 8;
	cvt.u16.u32 	%rs24868, %r5321;
	bfe.u32 	%r5322, %r5314, 24, 8;
	cvt.u16.u32 	%rs24869, %r5322;
	ld.local.v2.u8 	{%rs24870, %rs24871}, [%rd36+48];
	ld.local.u32 	%r33704, [%rd36+52];
	ld.local.f64 	%fd503, [%rd36+56];
$L__BB1_1051:
	st.local.u32 	[%rd40], %r2046;
	cvt.u32.u16 	%r5323, %rs24829;
	cvt.u32.u16 	%r5324, %rs24828;
	prmt.b32 	%r5325, %r5324, %r5323, 0x3340U;
	cvt.u32.u16 	%r5326, %rs24827;
	cvt.u32.u16 	%r5327, %rs24826;
	prmt.b32 	%r5328, %r5327, %r5326, 0x3340U;
	prmt.b32 	%r5329, %r5328, %r5325, 0x5410U;
	cvt.u32.u16 	%r5330, %rs24825;
	cvt.u32.u16 	%r5331, %rs24824;
	prmt.b32 	%r5332, %r5331, %r5330, 0x3340U;
	cvt.u32.u16 	%r5333, %rs24823;
	cvt.u32.u16 	%r5334, %rs24821;
	prmt.b32 	%r5335, %r5334, %r5333, 0x3340U;
	prmt.b32 	%r5336, %r5335, %r5332, 0x5410U;
	st.local.v2.b32 	[%rd40+8], {%r5336, %r5329};
	cvt.u32.u16 	%r5337, %rs24837;
	cvt.u32.u16 	%r5338, %rs24836;
	prmt.b32 	%r5339, %r5338, %r5337, 0x3340U;
	cvt.u32.u16 	%r5340, %rs24835;
	cvt.u32.u16 	%r5341, %rs24834;
	prmt.b32 	%r5342, %r5341, %r5340, 0x3340U;
	prmt.b32 	%r5343, %r5342, %r5339, 0x5410U;
	cvt.u32.u16 	%r5344, %rs24833;
	cvt.u32.u16 	%r5345, %rs24832;
	prmt.b32 	%r5346, %r5345, %r5344, 0x3340U;
	cvt.u32.u16 	%r5347, %rs24831;
	cvt.u32.u16 	%r5348, %rs24830;
	prmt.b32 	%r5349, %r5348, %r5347, 0x3340U;
	prmt.b32 	%r5350, %r5349, %r5346, 0x5410U;
	st.local.v2.b32 	[%rd40+16], {%r5350, %r5343};
	cvt.u32.u16 	%r5351, %rs24845;
	cvt.u32.u16 	%r5352, %rs24844;
	prmt.b32 	%r5353, %r5352, %r5351, 0x3340U;
	cvt.u32.u16 	%r5354, %rs24843;
	cvt.u32.u16 	%r5355, %rs24842;
	prmt.b32 	%r5356, %r5355, %r5354, 0x3340U;
	prmt.b32 	%r5357, %r5356, %r5353, 0x5410U;
	cvt.u32.u16 	%r5358, %rs24841;
	cvt.u32.u16 	%r5359, %rs24840;
	prmt.b32 	%r5360, %r5359, %r5358, 0x3340U;
	cvt.u32.u16 	%r5361, %rs24839;
	cvt.u32.u16 	%r5362, %rs24838;
	prmt.b32 	%r5363, %r5362, %r5361, 0x3340U;
	prmt.b32 	%r5364, %r5363, %r5360, 0x5410U;
	st.local.v2.b32 	[%rd40+24], {%r5364, %r5357};
	cvt.u32.u16 	%r5365, %rs24853;
	cvt.u32.u16 	%r5366, %rs24852;
	prmt.b32 	%r5367, %r5366, %r5365, 0x3340U;
	cvt.u32.u16 	%r5368, %rs24851;
	cvt.u32.u16 	%r5369, %rs24850;
	prmt.b32 	%r5370, %r5369, %r5368, 0x3340U;
	prmt.b32 	%r5371, %r5370, %r5367, 0x5410U;
	cvt.u32.u16 	%r5372, %rs24849;
	cvt.u32.u16 	%r5373, %rs24848;
	prmt.b32 	%r5374, %r5373, %r5372, 0x3340U;
	cvt.u32.u16 	%r5375, %rs24847;
	cvt.u32.u16 	%r5376, %rs24846;
	prmt.b32 	%r5377, %r5376, %r5375, 0x3340U;
	prmt.b32 	%r5378, %r5377, %r5374, 0x5410U;
	st.local.v2.b32 	[%rd40+32], {%r5378, %r5371};
	cvt.u32.u16 	%r5379, %rs24861;
	cvt.u32.u16 	%r5380, %rs24860;
	prmt.b32 	%r5381, %r5380, %r5379, 0x3340U;
	cvt.u32.u16 	%r5382, %rs24859;
	cvt.u32.u16 	%r5383, %rs24858;
	prmt.b32 	%r5384, %r5383, %r5382, 0x3340U;
	prmt.b32 	%r5385, %r5384, %r5381, 0x5410U;
	cvt.u32.u16 	%r5386, %rs24857;
	cvt.u32.u16 	%r5387, %rs24856;
	prmt.b32 	%r5388, %r5387, %r5386, 0x3340U;
	cvt.u32.u16 	%r5389, %rs24855;
	cvt.u32.u16 	%r5390, %rs24854;
	prmt.b32 	%r5391, %r5390, %r5389, 0x3340U;
	prmt.b32 	%r5392, %r5391, %r5388, 0x5410U;
	st.local.v2.b32 	[%rd40+40], {%r5392, %r5385};
	cvt.u32.u16 	%r5393, %rs24869;
	cvt.u32.u16 	%r5394, %rs24868;
	prmt.b32 	%r5395, %r5394, %r5393, 0x3340U;
	cvt.u32.u16 	%r5396, %rs24867;
	cvt.u32.u16 	%r5397, %rs24866;
	prmt.b32 	%r5398, %r5397, %r5396, 0x3340U;
	prmt.b32 	%r5399, %r5398, %r5395, 0x5410U;
	cvt.u32.u16 	%r5400, %rs24865;
	cvt.u32.u16 	%r5401, %rs24864;
	prmt.b32 	%r5402, %r5401, %r5400, 0x3340U;
	cvt.u32.u16 	%r5403, %rs24863;
	cvt.u32.u16 	%r5404, %rs24862;
	prmt.b32 	%r5405, %r5404, %r5403, 0x3340U;
	prmt.b32 	%r5406, %r5405, %r5402, 0x5410U;
	st.local.v2.b32 	[%rd40+48], {%r5406, %r5399};
	st.local.v2.u8 	[%rd40+56], {%rs24870, %rs24871};
	st.local.u32 	[%rd40+60], %r33704;
	st.local.f64 	[%rd40+64], %fd503;
	mov.u32 	%r5407, %tid.x;
	shr.u32 	%r5408, %r5407, 5;
	setp.ne.s32 	%p72, %r5408, 2;
	@%p72 bra 	$L__BB1_1053;
	mov.u32 	%r33705, %r2046;
	mov.u16 	%rs24872, %rs24821;
	mov.u16 	%rs24873, %rs24823;
	mov.u16 	%rs24874, %rs24824;
	mov.u16 	%rs24875, %rs24825;
	mov.u16 	%rs24876, %rs24826;
	mov.u16 	%rs24877, %rs24827;
	mov.u16 	%rs24878, %rs24828;
	mov.u16 	%rs24879, %rs24829;
	mov.u16 	%rs24880, %rs24830;
	mov.u16 	%rs24881, %rs24831;
	mov.u16 	%rs24882, %rs24832;
	mov.u16 	%rs24883, %rs24833;
	mov.u16 	%rs24884, %rs24834;
	mov.u16 	%rs24885, %rs24835;
	mov.u16 	%rs24886, %rs24836;
	mov.u16 	%rs24887, %rs24837;
	mov.u16 	%rs24888, %rs24838;
	mov.u16 	%rs24889, %rs24839;
	mov.u16 	%rs24890, %rs24840;
	mov.u16 	%rs24891, %rs24841;
	mov.u16 	%rs24892, %rs24842;
	mov.u16 	%rs24893, %rs24843;
	mov.u16 	%rs24894, %rs24844;
	mov.u16 	%rs24895, %rs24845;
	mov.u16 	%rs24896, %rs24846;
	mov.u16 	%rs24897, %rs24847;
	mov.u16 	%rs24898, %rs24848;
	mov.u16 	%rs24899, %rs24849;
	mov.u16 	%rs24900, %rs24850;
	mov.u16 	%rs24901, %rs24851;
	mov.u16 	%rs24902, %rs24852;
	mov.u16 	%rs24903, %rs24853;
	mov.u16 	%rs24904, %rs24854;
	mov.u16 	%rs24905, %rs24855;
	mov.u16 	%rs24906, %rs24856;
	mov.u16 	%rs24907, %rs24857;
	mov.u16 	%rs24908, %rs24858;
	mov.u16 	%rs24909, %rs24859;
	mov.u16 	%rs24910, %rs24860;
	mov.u16 	%rs24911, %rs24861;
	mov.u16 	%rs24912, %rs24862;
	mov.u16 	%rs24913, %rs24863;
	mov.u16 	%rs24914, %rs24864;
	mov.u16 	%rs24915, %rs24865;
	mov.u16 	%rs24916, %rs24866;
	mov.u16 	%rs24917, %rs24867;
	mov.u16 	%rs24918, %rs24868;
	mov.u16 	%rs24919, %rs24869;
	mov.u16 	%rs24920, %rs24870;
	mov.u16 	%rs24921, %rs24871;
	mov.u32 	%r33706, %r33704;
	mov.f64 	%fd504, %fd503;
$L__BB1_1053:
	add.u64 	%rd706, %SPL, 712;
	ld.shared.u32 	%r5409, [_ZN6thrust24THRUST_300001_SM_1000_NS8cuda_cub4core6detail5shmemE+144];
	ld.shared.v2.b32 	{%r5410, %r5411}, [_ZN6thrust24THRUST_300001_SM_1000_NS8cuda_cub4core6detail5shmemE+152];
	bfe.u32 	%r5412, %r5410, 0, 8;
	cvt.u16.u32 	%rs24923, %r5412;
	bfe.u32 	%r5413, %r5410, 8, 8;
	cvt.u16.u32 	%rs24925, %r5413;
	bfe.u32 	%r5414, %r5410, 16, 8;
	cvt.u16.u32 	%rs24926, %r5414;
	bfe.u32 	%r5415, %r5410, 24, 8;
	cvt.u16.u32 	%rs24927, %r5415;
	bfe.u32 	%r5416, %r5411, 0, 8;
	cvt.u16.u32 	%rs24928, %r5416;
	bfe.u32 	%r5417, %r5411, 8, 8;
	cvt.u16.u32 	%rs24929, %r5417;
	bfe.u32 	%r5418, %r5411, 16, 8;
	cvt.u16.u32 	%rs24930, %r5418;
	bfe.u32 	%r5419, %r5411, 24, 8;
	cvt.u16.u32 	%rs24931, %r5419;
	ld.shared.v4.b32 	{%r5420, %r5421, %r5422, %r5423}, [_ZN6thrust24THRUST_300001_SM_1000_NS8cuda_cub4core6detail5shmemE+160];
	bfe.u32 	%r5424, %r5420, 0, 8;
	cvt.u16.u32 	%rs24932, %r5424;
	bfe.u32 	%r5425, %r5420, 8, 8;
	cvt.u16.u32 	%rs24933, %r5425;
	bfe.u32 	%r5426, %r5420, 16, 8;
	cvt.u16.u32 	%rs24934, %r5426;
	bfe.u32 	%r5427, %r5420, 24, 8;
	cvt.u16.u32 	%rs24935, %r5427;
	bfe.u32 	%r5428, %r5421, 0, 8;
	cvt.u16.u32 	%rs24936, %r5428;
	bfe.u32 	%r5429, %r5421, 8, 8;
	cvt.u16.u32 	%rs24937, %r5429;
	bfe.u32 	%r5430, %r5421, 16, 8;
	cvt.u16.u32 	%rs24938, %r5430;
	bfe.u32 	%r5431, %r5421, 24, 8;
	cvt.u16.u32 	%rs24939, %r5431;
	bfe.u32 	%r5432, %r5422, 0, 8;
	cvt.u16.u32 	%rs24940, %r5432;
	bfe.u32 	%r5433, %r5422, 8, 8;
	cvt.u16.u32 	%rs24941, %r5433;
	bfe.u32 	%r5434, %r5422, 16, 8;
	cvt.u16.u32 	%rs24942, %r5434;
	bfe.u32 	%r5435, %r5422, 24, 8;
	cvt.u16.u32 	%rs24943, %r5435;
	bfe.u32 	%r5436, %r5423, 0, 8;
	cvt.u16.u32 	%rs24944, %r5436;
	bfe.u32 	%r5437, %r5423, 8, 8;
	cvt.u16.u32 	%rs24945, %r5437;
	bfe.u32 	%r5438, %r5423, 16, 8;
	cvt.u16.u32 	%rs24946, %r5438;
	bfe.u32 	%r5439, %r5423, 24, 8;
	cvt.u16.u32 	%rs24947, %r5439;
	ld.shared.v4.b32 	{%r5440, %r5441, %r5442, %r5443}, [_ZN6thrust24THRUST_300001_SM_1000_NS8cuda_cub4core6detail5shmemE+176];
	bfe.u32 	%r5444, %r5440, 0, 8;
	cvt.u16.u32 	%rs24948, %r5444;
	bfe.u32 	%r5445, %r5440, 8, 8;
	cvt.u16.u32 	%rs24949, %r5445;
	bfe.u32 	%r5446, %r5440, 16, 8;
	cvt.u16.u32 	%rs24950, %r5446;
	bfe.u32 	%r5447, %r5440, 24, 8;
	cvt.u16.u32 	%rs24951, %r5447;
	bfe.u32 	%r5448, %r5441, 0, 8;
	cvt.u16.u32 	%rs24952, %r5448;
	bfe.u32 	%r5449, %r5441, 8, 8;
	cvt.u16.u32 	%rs24953, %r5449;
	bfe.u32 	%r5450, %r5441, 16, 8;
	cvt.u16.u32 	%rs24954, %r5450;
	bfe.u32 	%r5451, %r5441, 24, 8;
	cvt.u16.u32 	%rs24955, %r5451;
	bfe.u32 	%r5452, %r5442, 0, 8;
	cvt.u16.u32 	%rs24956, %r5452;
	bfe.u32 	%r5453, %r5442, 8, 8;
	cvt.u16.u32 	%rs24957, %r5453;
	bfe.u32 	%r5454, %r5442, 16, 8;
	cvt.u16.u32 	%rs24958, %r5454;
	bfe.u32 	%r5455, %r5442, 24, 8;
	cvt.u16.u32 	%rs24959, %r5455;
	bfe.u32 	%r5456, %r5443, 0, 8;
	cvt.u16.u32 	%rs24960, %r5456;
	bfe.u32 	%r5457, %r5443, 8, 8;
	cvt.u16.u32 	%rs24961, %r5457;
	bfe.u32 	%r5458, %r5443, 16, 8;
	cvt.u16.u32 	%rs24962, %r5458;
	bfe.u32 	%r5459, %r5443, 24, 8;
	cvt.u16.u32 	%rs24963, %r5459;
	ld.shared.v4.b32 	{%r5460, %r5461, %r5462, %r5463}, [_ZN6thrust24THRUST_300001_SM_1000_NS8cuda_cub4core6detail5shmemE+192];
	bfe.u32 	%r5464, %r5460, 0, 8;
	cvt.u16.u32 	%rs24964, %r5464;
	bfe.u32 	%r5465, %r5460, 8, 8;
	cvt.u16.u32 	%rs24965, %r5465;
	bfe.u32 	%r5466, %r5460, 16, 8;
	cvt.u16.u32 	%rs24966, %r5466;
	bfe.u32 	%r5467, %r5460, 24, 8;
	cvt.u16.u32 	%rs24967, %r5467;
	bfe.u32 	%r5468, %r5461, 0, 8;
	cvt.u16.u32 	%rs24968, %r5468;
	bfe.u32 	%r5469, %r5461, 8, 8;
	cvt.u16.u32 	%rs24969, %r5469;
	bfe.u32 	%r5470, %r5461, 16, 8;
	cvt.u16.u32 	%rs24970, %r5470;
	bfe.u32 	%r5471, %r5461, 24, 8;
	cvt.u16.u32 	%rs24971, %r5471;
	bfe.u32 	%r5472, %r5462, 0, 8;
	cvt.u16.u32 	%rs24972, %r5472;
	mov.b64 	%rd707, {%r5462, %r5463};
	shr.u64 	%rd708, %rd707, 8;
	cvt.u16.u64 	%rs24973, %rd708;
	{ .reg .b32 tmp; mov.b64 {tmp, %r33713}, %rd707; }
	ld.shared.f64 	%fd505, [_ZN6thrust24THRUST_300001_SM_1000_NS8cuda_cub4core6detail5shmemE+208];
	st.local.u32 	[%rd706], %r5409;
	add.s64 	%rd220, %rd706, 8;
	st.local.v2.b32 	[%rd706+8], {%r5410, %r5411};
	st.local.v2.b32 	[%rd706+16], {%r5420, %r5421};
	st.local.v2.b32 	[%rd706+24], {%r5422, %r5423};
	st.local.v2.b32 	[%rd706+32], {%r5440, %r5441};
	st.local.v2.b32 	[%rd706+40], {%r5442, %r5443};
	st.local.v2.b32 	[%rd706+48], {%r5460, %r5461};
	st.local.v2.u8 	[%rd706+56], {%rs24972, %rs24973};
	st.local.u32 	[%rd706+60], %r33713;
	st.local.f64 	[%rd706+64], %fd505;
	add.s32 	%r2064, %r5409, %r2046;
	setp.ne.s32 	%p73, %r5409, 0;
	@%p73 bra 	$L__BB1_1065;
	mov.b16 	%rs16749, 0;
	st.local.u8 	[%rd35], %rs16749;
	add.s32 	%r5474, %r33713, %r33704;
	st.local.u32 	[%rd35+52], %r5474;
	add.f64 	%fd303, %fd503, %fd505;
	st.local.f64 	[%rd35+56], %fd303;
	mov.b32 	%r33707, 0;
$L__BB1_1055:
	mov.u32 	%r2065, %r33707;
	cvt.u64.u32 	%rd709, %r2065;
	add.s64 	%rd710, %rd35, %rd709;
	ld.local.u8 	%rs16750, [%rd710];
	setp.ne.s16 	%p74, %rs16750, 0;
	add.s32 	%r33707, %r2065, 1;
	@%p74 bra 	$L__BB1_1055;
	and.b16  	%rs16751, %rs24821, 255;
	setp.eq.s16 	%p75, %rs16751, 0;
	mov.u32 	%r33709, %r2065;
	@%p75 bra 	$L__BB1_1059;
	mov.b32 	%r33708, 0;
$L__BB1_1058:
	add.s32 	%r5476, %r33708, %r2065;
	cvt.u64.u32 	%rd711, %r5476;
	add.s64 	%rd712, %rd35, %rd711;
	st.local.u8 	[%rd712], %rs24821;
	add.s32 	%r2068, %r33708, 1;
	add.s32 	%r33709, %r2068, %r2065;
	cvt.u64.u32 	%rd713, %r33708;
	add.s64 	%rd714, %rd40, %rd713;
	ld.local.u8 	%rs24821, [%rd714+9];
	setp.ne.s16 	%p76, %rs24821, 0;
	mov.u32 	%r33708, %r2068;
	@%p76 bra 	$L__BB1_1058;
$L__BB1_1059:
	cvt.u64.u32 	%rd715, %r33709;
	add.s64 	%rd716, %rd35, %rd715;
	mov.b16 	%rs16752, 0;
	st.local.u8 	[%rd716], %rs16752;
	mov.b32 	%r33710, 0;
$L__BB1_1060:
	mov.u32 	%r2071, %r33710;
	cvt.u64.u32 	%rd717, %r2071;
	add.s64 	%rd718, %rd35, %rd717;
	ld.local.u8 	%rs16753, [%rd718];
	setp.ne.s16 	%p77, %rs16753, 0;
	add.s32 	%r33710, %r2071, 1;
	@%p77 bra 	$L__BB1_1060;
	and.b16  	%rs16754, %rs24923, 255;
	setp.eq.s16 	%p78, %rs16754, 0;
	mov.u32 	%r33712, %r2071;
	@%p78 bra 	$L__BB1_1064;
	mov.b32 	%r33711, 0;
$L__BB1_1063:
	add.s32 	%r5479, %r33711, %r2071;
	cvt.u64.u32 	%rd719, %r5479;
	add.s64 	%rd720, %rd35, %rd719;
	st.local.u8 	[%rd720], %rs24923;
	add.s32 	%r2074, %r33711, 1;
	add.s32 	%r33712, %r2074, %r2071;
	cvt.u64.u32 	%rd721, %r33711;
	add.s64 	%rd722, %rd220, %rd721;
	ld.local.u8 	%rs24923, [%rd722+1];
	setp.ne.s16 	%p79, %rs24923, 0;
	mov.u32 	%r33711, %r2074;
	@%p79 bra 	$L__BB1_1063;
$L__BB1_1064:
	cvt.u64.u32 	%rd723, %r33712;
	add.s64 	%rd724, %rd35, %rd723;
	mov.b16 	%rs16755, 0;
	st.local.u8 	[%rd724], %rs16755;
	ld.local.v2.b32 	{%r5480, %r5481}, [%rd35];
	bfe.u32 	%r5482, %r5480, 0, 8;
	cvt.u16.u32 	%rs24923, %r5482;
	bfe.u32 	%r5483, %r5480, 8, 8;
	cvt.u16.u32 	%rs24925, %r5483;
	bfe.u32 	%r5484, %r5480, 16, 8;
	cvt.u16.u32 	%rs24926, %r5484;
	bfe.u32 	%r5485, %r5480, 24, 8;
	cvt.u16.u32 	%rs24927, %r5485;
	bfe.u32 	%r5486, %r5481, 0, 8;
	cvt.u16.u32 	%rs24928, %r5486;
	bfe.u32 	%r5487, %r5481, 8, 8;
	cvt.u16.u32 	%rs24929, %r5487;
	bfe.u32 	%r5488, %r5481, 16, 8;
	cvt.u16.u32 	%rs24930, %r5488;
	bfe.u32 	%r5489, %r5481, 24, 8;
	cvt.u16.u32 	%rs24931, %r5489;
	ld.local.v2.b32 	{%r5490, %r5491}, [%rd35+8];
	bfe.u32 	%r5492, %r5490, 0, 8;
	cvt.u16.u32 	%rs24932, %r5492;
	bfe.u32 	%r5493, %r5490, 8, 8;
	cvt.u16.u32 	%rs24933, %r5493;
	bfe.u32 	%r5494, %r5490, 16, 8;
	cvt.u16.u32 	%rs24934, %r5494;
	bfe.u32 	%r5495, %r5490, 24, 8;
	cvt.u16.u32 	%rs24935, %r5495;
	bfe.u32 	%r5496, %r5491, 0, 8;
	cvt.u16.u32 	%rs24936, %r5496;
	bfe.u32 	%r5497, %r5491, 8, 8;
	cvt.u16.u32 	%rs24937, %r5497;
	bfe.u32 	%r5498, %r5491, 16, 8;
	cvt.u16.u32 	%rs24938, %r5498;
	bfe.u32 	%r5499, %r5491, 24, 8;
	cvt.u16.u32 	%rs24939, %r5499;
	ld.local.v2.b32 	{%r5500, %r5501}, [%rd35+16];
	bfe.u32 	%r5502, %r5500, 0, 8;
	cvt.u16.u32 	%rs24940, %r5502;
	bfe.u32 	%r5503, %r5500, 8, 8;
	cvt.u16.u32 	%rs24941, %r5503;
	bfe.u32 	%r5504, %r5500, 16, 8;
	cvt.u16.u32 	%rs24942, %r5504;
	bfe.u32 	%r5505, %r5500, 24, 8;
	cvt.u16.u32 	%rs24943, %r5505;
	bfe.u32 	%r5506, %r5501, 0, 8;
	cvt.u16.u32 	%rs24944, %r5506;
	bfe.u32 	%r5507, %r5501, 8, 8;
	cvt.u16.u32 	%rs24945, %r5507;
	bfe.u32 	%r5508, %r5501, 16, 8;
	cvt.u16.u32 	%rs24946, %r5508;
	bfe.u32 	%r5509, %r5501, 24, 8;
	cvt.u16.u32 	%rs24947, %r5509;
	ld.local.v2.b32 	{%r5510, %r5511}, [%rd35+24];
	bfe.u32 	%r5512, %r5510, 0, 8;
	cvt.u16.u32 	%rs24948, %r5512;
	bfe.u32 	%r5513, %r5510, 8, 8;
	cvt.u16.u32 	%rs24949, %r5513;
	bfe.u32 	%r5514, %r5510, 16, 8;
	cvt.u16.u32 	%rs24950, %r5514;
	bfe.u32 	%r5515, %r5510, 24, 8;
	cvt.u16.u32 	%rs24951, %r5515;
	bfe.u32 	%r5516, %r5511, 0, 8;
	cvt.u16.u32 	%rs24952, %r5516;
	bfe.u32 	%r5517, %r5511, 8, 8;
	cvt.u16.u32 	%rs24953, %r5517;
	bfe.u32 	%r5518, %r5511, 16, 8;
	cvt.u16.u32 	%rs24954, %r5518;
	bfe.u32 	%r5519, %r5511, 24, 8;
	cvt.u16.u32 	%rs24955, %r5519;
	ld.local.v2.b32 	{%r5520, %r5521}, [%rd35+32];
	bfe.u32 	%r5522, %r5520, 0, 8;
	cvt.u16.u32 	%rs24956, %r5522;
	bfe.u32 	%r5523, %r5520, 8, 8;
	cvt.u16.u32 	%rs24957, %r5523;
	bfe.u32 	%r5524, %r5520, 16, 8;
	cvt.u16.u32 	%rs24958, %r5524;
	bfe.u32 	%r5525, %r5520, 24, 8;
	cvt.u16.u32 	%rs24959, %r5525;
	bfe.u32 	%r5526, %r5521, 0, 8;
	cvt.u16.u32 	%rs24960, %r5526;
	bfe.u32 	%r5527, %r5521, 8, 8;
	cvt.u16.u32 	%rs24961, %r5527;
	bfe.u32 	%r5528, %r5521, 16, 8;
	cvt.u16.u32 	%rs24962, %r5528;
	bfe.u32 	%r5529, %r5521, 24, 8;
	cvt.u16.u32 	%rs24963, %r5529;
	ld.local.v2.b32 	{%r5530, %r5531}, [%rd35+40];
	bfe.u32 	%r5532, %r5530, 0, 8;
	cvt.u16.u32 	%rs24964, %r5532;
	bfe.u32 	%r5533, %r5530, 8, 8;
	cvt.u16.u32 	%rs24965, %r5533;
	bfe.u32 	%r5534, %r5530, 16, 8;
	cvt.u16.u32 	%rs24966, %r5534;
	bfe.u32 	%r5535, %r5530, 24, 8;
	cvt.u16.u32 	%rs24967, %r5535;
	bfe.u32 	%r5536, %r5531, 0, 8;
	cvt.u16.u32 	%rs24968, %r5536;
	bfe.u32 	%r5537, %r5531, 8, 8;
	cvt.u16.u32 	%rs24969, %r5537;
	bfe.u32 	%r5538, %r5531, 16, 8;
	cvt.u16.u32 	%rs24970, %r5538;
	bfe.u32 	%r5539, %r5531, 24, 8;
	cvt.u16.u32 	%rs24971, %r5539;
	ld.local.v2.u8 	{%rs24972, %rs24973}, [%rd35+48];
	ld.local.u32 	%r33713, [%rd35+52];
	ld.local.f64 	%fd505, [%rd35+56];
$L__BB1_1065:
	st.local.u32 	[%rd40], %r2064;
	cvt.u32.u16 	%r5540, %rs24931;
	cvt.u32.u16 	%r5541, %rs24930;
	prmt.b32 	%r5542, %r5541, %r5540, 0x3340U;
	cvt.u32.u16 	%r5543, %rs24929;
	cvt.u32.u16 	%r5544, %rs24928;
	prmt.b32 	%r5545, %r5544, %r5543, 0x3340U;
	prmt.b32 	%r5546, %r5545, %r5542, 0x5410U;
	cvt.u32.u16 	%r5547, %rs24927;
	cvt.u32.u16 	%r5548, %rs24926;
	prmt.b32 	%r5549, %r5548, %r5547, 0x3340U;
	cvt.u32.u16 	%r5550, %rs24925;
	cvt.u32.u16 	%r5551, %rs24923;
	prmt.b32 	%r5552, %r5551, %r5550, 0x3340U;
	prmt.b32 	%r5553, %r5552, %r5549, 0x5410U;
	st.local.v2.b32 	[%rd40+8], {%r5553, %r5546};
	cvt.u32.u16 	%r5554, %rs24939;
	cvt.u32.u16 	%r5555, %rs24938;
	prmt.b32 	%r5556, %r5555, %r5554, 0x3340U;
	cvt.u32.u16 	%r5557, %rs24937;
	cvt.u32.u16 	%r5558, %rs24936;
	prmt.b32 	%r5559, %r5558, %r5557, 0x3340U;
	prmt.b32 	%r5560, %r5559, %r5556, 0x5410U;
	cvt.u32.u16 	%r5561, %rs24935;
	cvt.u32.u16 	%r5562, %rs24934;
	prmt.b32 	%r5563, %r5562, %r5561, 0x3340U;
	cvt.u32.u16 	%r5564, %rs24933;
	cvt.u32.u16 	%r5565, %rs24932;
	prmt.b32 	%r5566, %r5565, %r5564, 0x3340U;
	prmt.b32 	%r5567, %r5566, %r5563, 0x5410U;
	st.local.v2.b32 	[%rd40+16], {%r5567, %r5560};
	cvt.u32.u16 	%r5568, %rs24947;
	cvt.u32.u16 	%r5569, %rs24946;
	prmt.b32 	%r5570, %r5569, %r5568, 0x3340U;
	cvt.u32.u16 	%r5571, %rs24945;
	cvt.u32.u16 	%r5572, %rs24944;
	prmt.b32 	%r5573, %r5572, %r5571, 0x3340U;
	prmt.b32 	%r5574, %r5573, %r5570, 0x5410U;
	cvt.u32.u16 	%r5575, %rs24943;
	cvt.u32.u16 	%r5576, %rs24942;
	prmt.b32 	%r5577, %r5576, %r5575, 0x3340U;
	cvt.u32.u16 	%r5578, %rs24941;
	cvt.u32.u16 	%r5579, %rs24940;
	prmt.b32 	%r5580, %r5579, %r5578, 0x3340U;
	prmt.b32 	%r5581, %r5580, %r5577, 0x5410U;
	st.local.v2.b32 	[%rd40+24], {%r5581, %r5574};
	cvt.u32.u16 	%r5582, %rs24955;
	cvt.u32.u16 	%r5583, %rs24954;
	prmt.b32 	%r5584, %r5583, %r5582, 0x3340U;
	cvt.u32.u16 	%r5585, %rs24953;
	cvt.u32.u16 	%r5586, %rs24952;
	prmt.b32 	%r5587, %r5586, %r5585, 0x3340U;
	prmt.b32 	%r5588, %r5587, %r5584, 0x5410U;
	cvt.u32.u16 	%r5589, %rs24951;
	cvt.u32.u16 	%r5590, %rs24950;
	prmt.b32 	%r5591, %r5590, %r5589, 0x3340U;
	cvt.u32.u16 	%r5592, %rs24949;
	cvt.u32.u16 	%r5593, %rs24948;
	prmt.b32 	%r5594, %r5593, %r5592, 0x3340U;
	prmt.b32 	%r5595, %r5594, %r5591, 0x5410U;
	st.local.v2.b32 	[%rd40+32], {%r5595, %r5588};
	cvt.u32.u16 	%r5596, %rs24963;
	cvt.u32.u16 	%r5597, %rs24962;
	prmt.b32 	%r5598, %r5597, %r5596, 0x3340U;
	cvt.u32.u16 	%r5599, %rs24961;
	cvt.u32.u16 	%r5600, %rs24960;
	prmt.b32 	%r5601, %r5600, %r5599, 0x3340U;
	prmt.b32 	%r5602, %r5601, %r5598, 0x5410U;
	cvt.u32.u16 	%r5603, %rs24959;
	cvt.u32.u16 	%r5604, %rs24958;
	prmt.b32 	%r5605, %r5604, %r5603, 0x3340U;
	cvt.u32.u16 	%r5606, %rs24957;
	cvt.u32.u16 	%r5607, %rs24956;
	prmt.b32 	%r5608, %r5607, %r5606, 0x3340U;
	prmt.b32 	%r5609, %r5608, %r5605, 0x5410U;
	st.local.v2.b32 	[%rd40+40], {%r5609, %r5602};
	cvt.u32.u16 	%r5610, %rs24971;
	cvt.u32.u16 	%r5611, %rs24970;
	prmt.b32 	%r5612, %r5611, %r5610, 0x3340U;
	cvt.u32.u16 	%r5613, %rs24969;
	cvt.u32.u16 	%r5614, %rs24968;
	prmt.b32 	%r5615, %r5614, %r5613, 0x3340U;
	prmt.b32 	%r5616, %r5615, %r5612, 0x5410U;
	cvt.u32.u16 	%r5617, %rs24967;
	cvt.u32.u16 	%r5618, %rs24966;
	prmt.b32 	%r5619, %r5618, %r5617, 0x3340U;
	cvt.u32.u16 	%r5620, %rs24965;
	cvt.u32.u16 	%r5621, %rs24964;
	prmt.b32 	%r5622, %r5621, %r5620, 0x3340U;
	prmt.b32 	%r5623, %r5622, %r5619, 0x5410U;
	st.local.v2.b32 	[%rd40+48], {%r5623, %r5616};
	st.local.v2.u8 	[%rd40+56], {%rs24972, %rs24973};
	st.local.u32 	[%rd40+60], %r33713;
	st.local.f64 	[%rd40+64], %fd505;
	mov.u32 	%r5624, %tid.x;
	shr.u32 	%r5625, %r5624, 5;
	setp.ne.s32 	%p80, %r5625, 3;
	@%p80 bra 	$L__BB1_1067;
	mov.u32 	%r33705, %r2064;
	mov.u16 	%rs24872, %rs24923;
	mov.u16 	%rs24873, %rs24925;
	mov.u16 	%rs24874, %rs24926;
	mov.u16 	%rs24875, %rs24927;
	mov.u16 	%rs24876, %rs24928;
	mov.u16 	%rs24877, %rs24929;
	mov.u16 	%rs24878, %rs24930;
	mov.u16 	%rs24879, %rs24931;
	mov.u16 	%rs24880, %rs24932;
	mov.u16 	%rs24881, %rs24933;
	mov.u16 	%rs24882, %rs24934;
	mov.u16 	%rs24883, %rs24935;
	mov.u16 	%rs24884, %rs24936;
	mov.u16 	%rs24885, %rs24937;
	mov.u16 	%rs24886, %rs24938;
	mov.u16 	%rs24887, %rs24939;
	mov.u16 	%rs24888, %rs24940;
	mov.u16 	%rs24889, %rs24941;
	mov.u16 	%rs24890, %rs24942;
	mov.u16 	%rs24891, %rs24943;
	mov.u16 	%rs24892, %rs24944;
	mov.u16 	%rs24893, %rs24945;
	mov.u16 	%rs24894, %rs24946;
	mov.u16 	%rs24895, %rs24947;
	mov.u16 	%rs24896, %rs24948;
	mov.u16 	%rs24897, %rs24949;
	mov.u16 	%rs24898, %rs24950;
	mov.u16 	%rs24899, %rs24951;
	mov.u16 	%rs24900, %rs24952;
	mov.u16 	%rs24901, %rs24953;
	mov.u16 	%rs24902, %rs24954;
	mov.u16 	%rs24903, %rs24955;
	mov.u16 	%rs24904, %rs24956;
	mov.u16 	%rs24905, %rs24957;
	mov.u16 	%rs24906, %rs24958;
	mov.u16 	%rs24907, %rs24959;
	mov.u16 	%rs24908, %rs24960;
	mov.u16 	%rs24909, %rs24961;
	mov.u16 	%rs24910, %rs24962;
	mov.u16 	%rs24911, %rs24963;
	mov.u16 	%rs24912, %rs24964;
	mov.u16 	%rs24913, %rs24965;
	mov.u16 	%rs24914, %rs24966;
	mov.u16 	%rs24915, %rs24967;
	mov.u16 	%rs24916, %rs24968;
	mov.u16 	%rs24917, %rs24969;
	mov.u16 	%rs24918, %rs24970;
	mov.u16 	%rs24919, %rs24971;
	mov.u16 	%rs24920, %rs24972;
	mov.u16 	%rs24921, %rs24973;
	mov.u32 	%r33706, %r33713;
	mov.f64 	%fd504, %fd505;
$L__BB1_1067:
	add.u64 	%rd726, %SPL, 640;
	ld.shared.u32 	%r5626, [_ZN6thrust24THRUST_300001_SM_1000_NS8cuda_cub4core6detail5shmemE+216];
	ld.shared.v4.b32 	{%r5627, %r5628, %r5629, %r5630}, [_ZN6thrust24THRUST_300001_SM_1000_NS8cuda_cub4core6detail5shmemE+224];
	bfe.u32 	%r5631, %r5627, 0, 8;
	cvt.u16.u32 	%rs25025, %r5631;
	bfe.u32 	%r5632, %r5627, 8, 8;
	cvt.u16.u32 	%rs25027, %r5632;
	bfe.u32 	%r5633, %r5627, 16, 8;
	cvt.u16.u32 	%rs25028, %r5633;
	bfe.u32 	%r5634, %r5627, 24, 8;
	cvt.u16.u32 	%rs25029, %r5634;
	bfe.u32 	%r5635, %r5628, 0, 8;
	cvt.u16.u32 	%rs25030, %r5635;
	bfe.u32 	%r5636, %r5628, 8, 8;
	cvt.u16.u32 	%rs25031, %r5636;
	bfe.u32 	%r5637, %r5628, 16, 8;
	cvt.u16.u32 	%rs25032, %r5637;
	bfe.u32 	%r5638, %r5628, 24, 8;
	cvt.u16.u32 	%rs25033, %r5638;
	bfe.u32 	%r5639, %r5629, 0, 8;
	cvt.u16.u32 	%rs25034, %r5639;
	bfe.u32 	%r5640, %r5629, 8, 8;
	cvt.u16.u32 	%rs25035, %r5640;
	bfe.u32 	%r5641, %r5629, 16, 8;
	cvt.u16.u32 	%rs25036, %r5641;
	bfe.u32 	%r5642, %r5629, 24, 8;
	cvt.u16.u32 	%rs25037, %r5642;
	bfe.u32 	%r5643, %r5630, 0, 8;
	cvt.u16.u32 	%rs25038, %r5643;
	bfe.u32 	%r5644, %r5630, 8, 8;
	cvt.u16.u32 	%rs25039, %r5644;
	bfe.u32 	%r5645, %r5630, 16, 8;
	cvt.u16.u32 	%rs25040, %r5645;
	bfe.u32 	%r5646, %r5630, 24, 8;
	cvt.u16.u32 	%rs25041, %r5646;
	ld.shared.v4.b32 	{%r5647, %r5648, %r5649, %r5650}, [_ZN6thrust24THRUST_300001_SM_1000_NS8cuda_cub4core6detail5shmemE+240];
	bfe.u32 	%r5651, %r5647, 0, 8;
	cvt.u16.u32 	%rs25042, %r5651;
	bfe.u32 	%r5652, %r5647, 8, 8;
	cvt.u16.u32 	%rs25043, %r5652;
	bfe.u32 	%r5653, %r5647, 16, 8;
	cvt.u16.u32 	%rs25044, %r5653;
	bfe.u32 	%r5654, %r5647, 24, 8;
	cvt.u16.u32 	%rs25045, %r5654;
	bfe.u32 	%r5655, %r5648, 0, 8;
	cvt.u16.u32 	%rs25046, %r5655;
	bfe.u32 	%r5656, %r5648, 8, 8;
	cvt.u16.u32 	%rs25047, %r5656;
	bfe.u32 	%r5657, %r5648, 16, 8;
	cvt.u16.u32 	%rs25048, %r5657;
	bfe.u32 	%r5658, %r5648, 24, 8;
	cvt.u16.u32 	%rs25049, %r5658;
	bfe.u32 	%r5659, %r5649, 0, 8;
	cvt.u16.u32 	%rs25050, %r5659;
	bfe.u32 	%r5660, %r5649, 8, 8;
	cvt.u16.u32 	%rs25051, %r5660;
	bfe.u32 	%r5661, %r5649, 16, 8;
	cvt.u16.u32 	%rs25052, %r5661;
	bfe.u32 	%r5662, %r5649, 24, 8;
	cvt.u16.u32 	%rs25053, %r5662;
	bfe.u32 	%r5663, %r5650, 0, 8;
	cvt.u16.u32 	%rs25054, %r5663;
	bfe.u32 	%r5664, %r5650, 8, 8;
	cvt.u16.u32 	%rs25055, %r5664;
	bfe.u32 	%r5665, %r5650, 16, 8;
	cvt.u16.u32 	%rs25056, %r5665;
	bfe.u32 	%r5666, %r5650, 24, 8;
	cvt.u16.u32 	%rs25057, %r5666;
	ld.shared.v4.b32 	{%r5667, %r5668, %r5669, %r5670}, [_ZN6thrust24THRUST_300001_SM_1000_NS8cuda_cub4core6detail5shmemE+256];
	bfe.u32 	%r5671, %r5667, 0, 8;
	cvt.u16.u32 	%rs25058, %r5671;
	bfe.u32 	%r5672, %r5667, 8, 8;
	cvt.u16.u32 	%rs25059, %r5672;
	bfe.u32 	%r5673, %r5667, 16, 8;
	cvt.u16.u32 	%rs25060, %r5673;
	bfe.u32 	%r5674, %r5667, 24, 8;
	cvt.u16.u32 	%rs25061, %r5674;
	bfe.u32 	%r5675, %r5668, 0, 8;
	cvt.u16.u32 	%rs25062, %r5675;
	bfe.u32 	%r5676, %r5668, 8, 8;
	cvt.u16.u32 	%rs25063, %r5676;
	bfe.u32 	%r5677, %r5668, 16, 8;
	cvt.u16.u32 	%rs25064, %r5677;
	bfe.u32 	%r5678, %r5668, 24, 8;
	cvt.u16.u32 	%rs25065, %r5678;
	bfe.u32 	%r5679, %r5669, 0, 8;
	cvt.u16.u32 	%rs25066, %r5679;
	bfe.u32 	%r5680, %r5669, 8, 8;
	cvt.u16.u32 	%rs25067, %r5680;
	bfe.u32 	%r5681, %r5669, 16, 8;
	cvt.u16.u32 	%rs25068, %r5681;
	bfe.u32 	%r5682, %r5669, 24, 8;
	cvt.u16.u32 	%rs25069, %r5682;
	bfe.u32 	%r5683, %r5670, 0, 8;
	cvt.u16.u32 	%rs25070, %r5683;
	bfe.u32 	%r5684, %r5670, 8, 8;
	cvt.u16.u32 	%rs25071, %r5684;
	bfe.u32 	%r5685, %r5670, 16, 8;
	cvt.u16.u32 	%rs25072, %r5685;
	bfe.u32 	%r5686, %r5670, 24, 8;
	cvt.u16.u32 	%rs25073, %r5686;
	ld.shared.v2.u8 	{%rs25074, %rs25075}, [_ZN6thrust24THRUST_300001_SM_1000_NS8cuda_cub4core6detail5shmemE+272];
	ld.shared.u32 	%r33722, [_ZN6thrust24THRUST_300001_SM_1000_NS8cuda_cub4core6detail5shmemE+276];
	ld.shared.f64 	%fd507, [_ZN6thrust24THRUST_300001_SM_1000_NS8cuda_cub4core6detail5shmemE+280];
	st.local.u32 	[%rd726], %r5626;
	add.s64 	%rd221, %rd726, 8;
	st.local.v2.b32 	[%rd726+8], {%r5627, %r5628};
	st.local.v2.b32 	[%rd726+16], {%r5629, %r5630};
	st.local.v2.b32 	[%rd726+24], {%r5647, %r5648};
	st.local.v2.b32 	[%rd726+32], {%r5649, %r5650};
	st.local.v2.b32 	[%rd726+40], {%r5667, %r5668};
	st.local.v2.b32 	[%rd726+48], {%r5669, %r5670};
	st.local.v2.u8 	[%rd726+56], {%rs25074, %rs25075};
	st.local.u32 	[%rd726+60], %r33722;
	st.local.f64 	[%rd726+64], %fd507;
	add.s32 	%r2082, %r5626, %r2064;
	setp.ne.s32 	%p81, %r5626, 0;
	@%p81 bra 	$L__BB1_1079;
	mov.b16 	%rs16756, 0;
	st.local.u8 	[%rd34], %rs16756;
	add.s32 	%r5688, %r33722, %r33713;
	st.local.u32 	[%rd34+52], %r5688;
	add.f64 	%fd304, %fd505, %fd507;
	st.local.f64 	[%rd34+56], %fd304;
	mov.b32 	%r33716, 0;
$L__BB1_1069:
	mov.u32 	%r2083, %r33716;
	cvt.u64.u32 	%rd727, %r2083;
	add.s64 	%rd728, %rd34, %rd727;
	ld.local.u8 	%rs16757, [%rd728];
	setp.ne.s16 	%p82, %rs16757, 0;
	add.s32 	%r33716, %r2083, 1;
	@%p82 bra 	$L__BB1_1069;
	and.b16  	%rs16758, %rs24923, 255;
	setp.eq.s16 	%p83, %rs16758, 0;
	mov.u32 	%r33718, %r2083;
	@%p83 bra 	$L__BB1_1073;
	mov.b32 	%r33717, 0;
$L__BB1_1072:
	add.s32 	%r5690, %r33717, %r2083;
	cvt.u64.u32 	%rd729, %r5690;
	add.s64 	%rd730, %rd34, %rd729;
	st.local.u8 	[%rd730], %rs24923;
	add.s32 	%r2086, %r33717, 1;
	add.s32 	%r33718, %r2086, %r2083;
	cvt.u64.u32 	%rd731, %r33717;
	add.s64 	%rd732, %rd40, %rd731;
	ld.local.u8 	%rs24923, [%rd732+9];
	setp.ne.s16 	%p84, %rs24923, 0;
	mov.u32 	%r33717, %r2086;
	@%p84 bra 	$L__BB1_1072;
$L__BB1_1073:
	cvt.u64.u32 	%rd733, %r33718;
	add.s64 	%rd734, %rd34, %rd733;
	mov.b16 	%rs16759, 0;
	st.local.u8 	[%rd734], %rs16759;
	mov.b32 	%r33719, 0;
$L__BB1_1074:
	mov.u32 	%r2089, %r33719;
	cvt.u64.u32 	%rd735, %r2089;
	add.s64 	%rd736, %rd34, %rd735;
	ld.local.u8 	%rs16760, [%rd736];
	setp.ne.s16 	%p85, %rs16760, 0;
	add.s32 	%r33719, %r2089, 1;
	@%p85 bra 	$L__BB1_1074;
	and.b16  	%rs16761, %rs25025, 255;
	setp.eq.s16 	%p86, %rs16761, 0;
	mov.u32 	%r33721, %r2089;
	@%p86 bra 	$L__BB1_1078;
	mov.b32 	%r33720, 0;
$L__BB1_1077:
	add.s32 	%r5693, %r33720, %r2089;
	cvt.u64.u32 	%rd737, %r5693;
	add.s64 	%rd738, %rd34, %rd737;
	st.local.u8 	[%rd738], %rs25025;
	add.s32 	%r2092, %r33720, 1;
	add.s32 	%r33721, %r2092, %r2089;
	cvt.u64.u32 	%rd739, %r33720;
	add.s64 	%rd740, %rd221, %rd739;
	ld.local.u8 	%rs25025, [%rd740+1];
	setp.ne.s16 	%p87, %rs25025, 0;
	mov.u32 	%r33720, %r2092;
	@%p87 bra 	$L__BB1_1077;
$L__BB1_1078:
	cvt.u64.u32 	%rd741, %r33721;
	add.s64 	%rd742, %rd34, %rd741;
	mov.b16 	%rs16762, 0;
	st.local.u8 	[%rd742], %rs16762;
	ld.local.v2.b32 	{%r5694, %r5695}, [%rd34];
	bfe.u32 	%r5696, %r5694, 0, 8;
	cvt.u16.u32 	%rs25025, %r5696;
	bfe.u32 	%r5697, %r5694, 8, 8;
	cvt.u16.u32 	%rs25027, %r5697;
	bfe.u32 	%r5698, %r5694, 16, 8;
	cvt.u16.u32 	%rs25028, %r5698;
	bfe.u32 	%r5699, %r5694, 24, 8;
	cvt.u16.u32 	%rs25029, %r5699;
	bfe.u32 	%r5700, %r5695, 0, 8;
	cvt.u16.u32 	%rs25030, %r5700;
	bfe.u32 	%r5701, %r5695, 8, 8;
	cvt.u16.u32 	%rs25031, %r5701;
	bfe.u32 	%r5702, %r5695, 16, 8;
	cvt.u16.u32 	%rs25032, %r5702;
	bfe.u32 	%r5703, %r5695, 24, 8;
	cvt.u16.u32 	%rs25033, %r5703;
	ld.local.v2.b32 	{%r5704, %r5705}, [%rd34+8];
	bfe.u32 	%r5706, %r5704, 0, 8;
	cvt.u16.u32 	%rs25034, %r5706;
	bfe.u32 	%r5707, %r5704, 8, 8;
	cvt.u16.u32 	%rs25035, %r5707;
	bfe.u32 	%r5708, %r5704, 16, 8;
	cvt.u16.u32 	%rs25036, %r5708;
	bfe.u32 	%r5709, %r5704, 24, 8;
	cvt.u16.u32 	%rs25037, %r5709;
	bfe.u32 	%r5710, %r5705, 0, 8;
	cvt.u16.u32 	%rs25038, %r5710;
	bfe.u32 	%r5711, %r5705, 8, 8;
	cvt.u16.u32 	%rs25039, %r5711;
	bfe.u32 	%r5712, %r5705, 16, 8;
	cvt.u16.u32 	%rs25040, %r5712;
	bfe.u32 	%r5713, %r5705, 24, 8;
	cvt.u16.u32 	%rs25041, %r5713;
	ld.local.v2.b32 	{%r5714, %r5715}, [%rd34+16];
	bfe.u32 	%r5716, %r5714, 0, 8;
	cvt.u16.u32 	%rs25042, %r5716;
	bfe.u32 	%r5717, %r5714, 8, 8;
	cvt.u16.u32 	%rs25043, %r5717;
	bfe.u32 	%r5718, %r5714, 16, 8;
	cvt.u16.u32 	%rs25044, %r5718;
	bfe.u32 	%r5719, %r5714, 24, 8;
	cvt.u16.u32 	%rs25045, %r5719;
	bfe.u32 	%r5720, %r5715, 0, 8;
	cvt.u16.u32 	%rs25046, %r5720;
	bfe.u32 	%r5721, %r5715, 8, 8;
	cvt.u16.u32 	%rs25047, %r5721;
	bfe.u32 	%r5722, %r5715, 16, 8;
	cvt.u16.u32 	%rs25048, %r5722;
	bfe.u32 	%r5723, %r5715, 24, 8;
	cvt.u16.u32 	%rs25049, %r5723;
	ld.local.v2.b32 	{%r5724, %r5725}, [%rd34+24];
	bfe.u32 	%r5726, %r5724, 0, 8;
	cvt.u16.u32 	%rs25050, %r5726;
	bfe.u32 	%r5727, %r5724, 8, 8;
	cvt.u16.u32 	%rs25051, %r5727;
	bfe.u32 	%r5728, %r5724, 16, 8;
	cvt.u16.u32 	%rs25052, %r5728;
	bfe.u32 	%r5729, %r5724, 24, 8;
	cvt.u16.u32 	%rs25053, %r5729;
	bfe.u32 	%r5730, %r5725, 0, 8;
	cvt.u16.u32 	%rs25054, %r5730;
	bfe.u32 	%r5731, %r5725, 8, 8;
	cvt.u16.u32 	%rs25055, %r5731;
	bfe.u32 	%r5732, %r5725, 16, 8;
	cvt.u16.u32 	%rs25056, %r5732;
	bfe.u32 	%r5733, %r5725, 24, 8;
	cvt.u16.u32 	%rs25057, %r5733;
	ld.local.v2.b32 	{%r5734, %r5735}, [%rd34+32];
	bfe.u32 	%r5736, %r5734, 0, 8;
	cvt.u16.u32 	%rs25058, %r5736;
	bfe.u32 	%r5737, %r5734, 8, 8;
	cvt.u16.u32 	%rs25059, %r5737;
	bfe.u32 	%r5738, %r5734, 16, 8;
	cvt.u16.u32 	%rs25060, %r5738;
	bfe.u32 	%r5739, %r5734, 24, 8;
	cvt.u16.u32 	%rs25061, %r5739;
	bfe.u32 	%r5740, %r5735, 0, 8;
	cvt.u16.u32 	%rs25062, %r5740;
	bfe.u32 	%r5741, %r5735, 8, 8;
	cvt.u16.u32 	%rs25063, %r5741;
	bfe.u32 	%r5742, %r5735, 16, 8;
	cvt.u16.u32 	%rs25064, %r5742;
	bfe.u32 	%r5743, %r5735, 24, 8;
	cvt.u16.u32 	%rs25065, %r5743;
	ld.local.v2.b32 	{%r5744, %r5745}, [%rd34+40];
	bfe.u32 	%r5746, %r5744, 0, 8;
	cvt.u16.u32 	%rs25066, %r5746;
	bfe.u32 	%r5747, %r5744, 8, 8;
	cvt.u16.u32 	%rs25067, %r5747;
	bfe.u32 	%r5748, %r5744, 16, 8;
	cvt.u16.u32 	%rs25068, %r5748;
	bfe.u32 	%r5749, %r5744, 24, 8;
	cvt.u16.u32 	%rs25069, %r5749;
	bfe.u32 	%r5750, %r5745, 0, 8;
	cvt.u16.u32 	%rs25070, %r5750;
	bfe.u32 	%r5751, %r5745, 8, 8;
	cvt.u16.u32 	%rs25071, %r5751;
	bfe.u32 	%r5752, %r5745, 16, 8;
	cvt.u16.u32 	%rs25072, %r5752;
	bfe.u32 	%r5753, %r5745, 24, 8;
	cvt.u16.u32 	%rs25073, %r5753;
	ld.local.v2.u8 	{%rs25074, %rs25075}, [%rd34+48];
	ld.local.u32 	%r33722, [%rd34+52];
	ld.local.f64 	%fd507, [%rd34+56];
$L__BB1_1079:
	st.local.u32 	[%rd40], %r2082;
	cvt.u32.u16 	%r5754, %rs25033;
	cvt.u32.u16 	%r5755, %rs25032;
	prmt.b32 	%r5756, %r5755, %r5754, 0x3340U;
	cvt.u32.u16 	%r5757, %rs25031;
	cvt.u32.u16 	%r5758, %rs25030;
	prmt.b32 	%r5759, %r5758, %r5757, 0x3340U;
	prmt.b32 	%r5760, %r5759, %r5756, 0x5410U;
	cvt.u32.u16 	%r5761, %rs25029;
	cvt.u32.u16 	%r5762, %rs25028;
	prmt.b32 	%r5763, %r5762, %r5761, 0x3340U;
	cvt.u32.u16 	%r5764, %rs25027;
	cvt.u32.u16 	%r5765, %rs25025;
	prmt.b32 	%r5766, %r5765, %r5764, 0x3340U;
	prmt.b32 	%r5767, %r5766, %r5763, 0x5410U;
	st.local.v2.b32 	[%rd40+8], {%r5767, %r5760};
	cvt.u32.u16 	%r5768, %rs25041;
	cvt.u32.u16 	%r5769, %rs25040;
	prmt.b32 	%r5770, %r5769, %r5768, 0x3340U;
	cvt.u32.u16 	%r5771, %rs25039;
	cvt.u32.u16 	%r5772, %rs25038;
	prmt.b32 	%r5773, %r5772, %r5771, 0x3340U;
	prmt.b32 	%r5774, %r5773, %r5770, 0x5410U;
	cvt.u32.u16 	%r5775, %rs25037;
	cvt.u32.u16 	%r5776, %rs25036;
	prmt.b32 	%r5777, %r5776, %r5775, 0x3340U;
	cvt.u32.u16 	%r5778, %rs25035;
	cvt.u32.u16 	%r5779, %rs25034;
	prmt.b32 	%r5780, %r5779, %r5778, 0x3340U;
	prmt.b32 	%r5781, %r5780, %r5777, 0x5410U;
	st.local.v2.b32 	[%rd40+16], {%r5781, %r5774};
	cvt.u32.u16 	%r5782, %rs25049;
	cvt.u32.u16 	%r5783, %rs25048;
	prmt.b32 	%r5784, %r5783, %r5782, 0x3340U;
	cvt.u32.u16 	%r5785, %rs25047;
	cvt.u32.u16 	%r5786, %rs25046;
	prmt.b32 	%r5787, %r5786, %r5785, 0x3340U;
	prmt.b32 	%r5788, %r5787, %r5784, 0x5410U;
	cvt.u32.u16 	%r5789, %rs25045;
	cvt.u32.u16 	%r5790, %rs25044;
	prmt.b32 	%r5791, %r5790, %r5789, 0x3340U;
	cvt.u32.u16 	%r5792, %rs25043;
	cvt.u32.u16 	%r5793, %rs25042;
	prmt.b32 	%r5794, %r5793, %r5792, 0x3340U;
	prmt.b32 	%r5795, %r5794, %r5791, 0x5410U;
	st.local.v2.b32 	[%rd40+24], {%r5795, %r5788};
	cvt.u32.u16 	%r5796, %rs25057;
	cvt.u32.u16 	%r5797, %rs25056;
	prmt.b32 	%r5798, %r5797, %r5796, 0x3340U;
	cvt.u32.u16 	%r5799, %rs25055;
	cvt.u32.u16 	%r5800, %rs25054;
	prmt.b32 	%r5801, %r5800, %r5799, 0x3340U;
	prmt.b32 	%r5802, %r5801, %r5798, 0x5410U;
	cvt.u32.u16 	%r5803, %rs25053;
	cvt.u32.u16 	%r5804, %rs25052;
	prmt.b32 	%r5805, %r5804, %r5803, 0x3340U;
	cvt.u32.u16 	%r5806, %rs25051;
	cvt.u32.u16 	%r5807, %rs25050;
	prmt.b32 	%r5808, %r5807, %r5806, 0x3340U;
	prmt.b32 	%r5809, %r5808, %r5805, 0x5410U;
	st.local.v2.b32 	[%rd40+32], {%r5809, %r5802};
	cvt.u32.u16 	%r5810, %rs25065;
	cvt.u32.u16 	%r5811, %rs25064;
	prmt.b32 	%r5812, %r5811, %r5810, 0x3340U;
	cvt.u32.u16 	%r5813, %rs25063;
	cvt.u32.u16 	%r5814, %rs25062;
	prmt.b32 	%r5815, %r5814, %r5813, 0x3340U;
	prmt.b32 	%r5816, %r5815, %r5812, 0x5410U;
	cvt.u32.u16 	%r5817, %rs25061;
	cvt.u32.u16 	%r5818, %rs25060;
	prmt.b32 	%r5819, %r5818, %r5817, 0x3340U;
	cvt.u32.u16 	%r5820, %rs25059;
	cvt.u32.u16 	%r5821, %rs25058;
	prmt.b32 	%r5822, %r5821, %r5820, 0x3340U;
	prmt.b32 	%r5823, %r5822, %r5819, 0x5410U;
	st.local.v2.b32 	[%rd40+40], {%r5823, %r5816};
	cvt.u32.u16 	%r5824, %rs25073;
	cvt.u32.u16 	%r5825, %rs25072;
	prmt.b32 	%r5826, %r5825, %r5824, 0x3340U;
	cvt.u32.u16 	%r5827, %rs25071;
	cvt.u32.u16 	%r5828, %rs25070;
	prmt.b32 	%r5829, %r5828, %r5827, 0x3340U;
	prmt.b32 	%r5830, %r5829, %r5826, 0x5410U;
	cvt.u32.u16 	%r5831, %rs25069;
	cvt.u32.u16 	%r5832, %rs25068;
	prmt.b32 	%r5833, %r5832, %r5831, 0x3340U;
	cvt.u32.u16 	%r5834, %rs25067;
	cvt.u32.u16 	%r5835, %rs25066;
	prmt.b32 	%r5836, %r5835, %r5834, 0x3340U;
	prmt.b32 	%r5837, %r5836, %r5833, 0x5410U;
	st.local.v2.b32 	[%rd40+48], {%r5837, %r5830};
	st.local.v2.u8 	[%rd40+56], {%rs25074, %rs25075};
	st.local.u32 	[%rd40+60], %r33722;
	st.local.f64 	[%rd40+64], %fd507;
	mov.u32 	%r5838, %tid.x;
	shr.u32 	%r5839, %r5838, 5;
	setp.ne.s32 	%p88, %r5839, 4;
	@%p88 bra 	$L__BB1_1081;
	mov.u32 	%r33705, %r2082;
	mov.u16 	%rs24872, %rs25025;
	mov.u16 	%rs24873, %rs25027;
	mov.u16 	%rs24874, %rs25028;
	mov.u16 	%rs24875, %rs25029;
	mov.u16 	%rs24876, %rs25030;
	mov.u16 	%rs24877, %rs25031;
	mov.u16 	%rs24878, %rs25032;
	mov.u16 	%rs24879, %rs25033;
	mov.u16 	%rs24880, %rs25034;
	mov.u16 	%rs24881, %rs25035;
	mov.u16 	%rs24882, %rs25036;
	mov.u16 	%rs24883, %rs25037;
	mov.u16 	%rs24884, %rs25038;
	mov.u16 	%rs24885, %rs25039;
	mov.u16 	%rs24886, %rs25040;
	mov.u16 	%rs24887, %rs25041;
	mov.u16 	%rs24888, %rs25042;
	mov.u16 	%rs24889, %rs25043;
	mov.u16 	%rs24890, %rs25044;
	mov.u16 	%rs24891, %rs25045;
	mov.u16 	%rs24892, %rs25046;
	mov.u16 	%rs24893, %rs25047;
	mov.u16 	%rs24894, %rs25048;
	mov.u16 	%rs24895, %rs25049;
	mov.u16 	%rs24896, %rs25050;
	mov.u16 	%rs24897, %rs25051;
	mov.u16 	%rs24898, %rs25052;
	mov.u16 	%rs24899, %rs25053;
	mov.u16 	%rs24900, %rs25054;
	mov.u16 	%rs24901, %rs25055;
	mov.u16 	%rs24902, %rs25056;
	mov.u16 	%rs24903, %rs25057;
	mov.u16 	%rs24904, %rs25058;
	mov.u16 	%rs24905, %rs25059;
	mov.u16 	%rs24906, %rs25060;
	mov.u16 	%rs24907, %rs25061;
	mov.u16 	%rs24908, %rs25062;
	mov.u16 	%rs24909, %rs25063;
	mov.u16 	%rs24910, %rs25064;
	mov.u16 	%rs24911, %rs25065;
	mov.u16 	%rs24912, %rs25066;
	mov.u16 	%rs24913, %rs25067;
	mov.u16 	%rs24914, %rs25068;
	mov.u16 	%rs24915, %rs25069;
	mov.u16 	%rs24916, %rs25070;
	mov.u16 	%rs24917, %rs25071;
	mov.u16 	%rs24918, %rs25072;
	mov.u16 	%rs24919, %rs25073;
	mov.u16 	%rs24920, %rs25074;
	mov.u16 	%rs24921, %rs25075;
	mov.u32 	%r33706, %r33722;
	mov.f64 	%fd504, %fd507;
$L__BB1_1081:
	add.u64 	%rd744, %SPL, 568;
	ld.shared.u32 	%r5840, [_ZN6thrust24THRUST_300001_SM_1000_NS8cuda_cub4core6detail5shmemE+288];
	ld.shared.v2.b32 	{%r5841, %r5842}, [_ZN6thrust24THRUST_300001_SM_1000_NS8cuda_cub4core6detail5shmemE+296];
	bfe.u32 	%r5843, %r5841, 0, 8;
	cvt.u16.u32 	%rs25127, %r5843;
	bfe.u32 	%r5844, %r5841, 8, 8;
	cvt.u16.u32 	%rs25129, %r5844;
	bfe.u32 	%r5845, %r5841, 16, 8;
	cvt.u16.u32 	%rs25130, %r5845;
	bfe.u32 	%r5846, %r5841, 24, 8;
	cvt.u16.u32 	%rs25131, %r5846;
	bfe.u32 	%r5847, %r5842, 0, 8;
	cvt.u16.u32 	%rs25132, %r5847;
	bfe.u32 	%r5848, %r5842, 8, 8;
	cvt.u16.u32 	%rs25133, %r5848;
	bfe.u32 	%r5849, %r5842, 16, 8;
	cvt.u16.u32 	%rs25134, %r5849;
	bfe.u32 	%r5850, %r5842, 24, 8;
	cvt.u16.u32 	%rs25135, %r5850;
	ld.shared.v4.b32 	{%r5851, %r5852, %r5853, %r5854}, [_ZN6thrust24THRUST_300001_SM_1000_NS8cuda_cub4core6detail5shmemE+304];
	bfe.u32 	%r5855, %r5851, 0, 8;
	cvt.u16.u32 	%rs25136, %r5855;
	bfe.u32 	%r5856, %r5851, 8, 8;
	cvt.u16.u32 	%rs25137, %r5856;
	bfe.u32 	%r5857, %r5851, 16, 8;
	cvt.u16.u32 	%rs25138, %r5857;
	bfe.u32 	%r5858, %r5851, 24, 8;
	cvt.u16.u32 	%rs25139, %r5858;
	bfe.u32 	%r5859, %r5852, 0, 8;
	cvt.u16.u32 	%rs25140, %r5859;
	bfe.u32 	%r5860, %r5852, 8, 8;
	cvt.u16.u32 	%rs25141, %r5860;
	bfe.u32 	%r5861, %r5852, 16, 8;
	cvt.u16.u32 	%rs25142, %r5861;
	bfe.u32 	%r5862, %r5852, 24, 8;
	cvt.u16.u32 	%rs25143, %r5862;
	bfe.u32 	%r5863, %r5853, 0, 8;
	cvt.u16.u32 	%rs25144, %r5863;
	bfe.u32 	%r5864, %r5853, 8, 8;
	cvt.u16.u32 	%rs25145, %r5864;
	bfe.u32 	%r5865, %r5853, 16, 8;
	cvt.u16.u32 	%rs25146, %r5865;
	bfe.u32 	%r5866, %r5853, 24, 8;
	cvt.u16.u32 	%rs25147, %r5866;
	bfe.u32 	%r5867, %r5854, 0, 8;
	cvt.u16.u32 	%rs25148, %r5867;
	bfe.u32 	%r5868, %r5854, 8, 8;
	cvt.u16.u32 	%rs25149, %r5868;
	bfe.u32 	%r5869, %r5854, 16, 8;
	cvt.u16.u32 	%rs25150, %r5869;
	bfe.u32 	%r5870, %r5854, 24, 8;
	cvt.u16.u32 	%rs25151, %r5870;
	ld.shared.v4.b32 	{%r5871, %r5872, %r5873, %r5874}, [_ZN6thrust24THRUST_300001_SM_1000_NS8cuda_cub4core6detail5shmemE+320];
	bfe.u32 	%r5875, %r5871, 0, 8;
	cvt.u16.u32 	%rs25152, %r5875;
	bfe.u32 	%r5876, %r5871, 8, 8;
	cvt.u16.u32 	%rs25153, %r5876;
	bfe.u32 	%r5877, %r5871, 16, 8;
	cvt.u16.u32 	%rs25154, %r5877;
	bfe.u32 	%r5878, %r5871, 24, 8;
	cvt.u16.u32 	%rs25155, %r5878;
	bfe.u32 	%r5879, %r5872, 0, 8;
	cvt.u16.u32 	%rs25156, %r5879;
	bfe.u32 	%r5880, %r5872, 8, 8;
	cvt.u16.u32 	%rs25157, %r5880;
	bfe.u32 	%r5881, %r5872, 16, 8;
	cvt.u16.u32 	%rs25158, %r5881;
	bfe.u32 	%r5882, %r5872, 24, 8;
	cvt.u16.u32 	%rs25159, %r5882;
	bfe.u32 	%r5883, %r5873, 0, 8;
	cvt.u16.u32 	%rs25160, %r5883;
	bfe.u32 	%r5884, %r5873, 8, 8;
	cvt.u16.u32 	%rs25161, %r5884;
	bfe.u32 	%r5885, %r5873, 16, 8;
	cvt.u16.u32 	%rs25162, %r5885;
	bfe.u32 	%r5886, %r5873, 24, 8;
	cvt.u16.u32 	%rs25163, %r5886;
	bfe.u32 	%r5887, %r5874, 0, 8;
	cvt.u16.u32 	%rs25164, %r5887;
	bfe.u32 	%r5888, %r5874, 8, 8;
	cvt.u16.u32 	%rs25165, %r5888;
	bfe.u32 	%r5889, %r5874, 16, 8;
	cvt.u16.u32 	%rs25166, %r5889;
	bfe.u32 	%r5890, %r5874, 24, 8;
	cvt.u16.u32 	%rs25167, %r5890;
	ld.shared.v4.b32 	{%r5891, %r5892, %r5893, %r5894}, [_ZN6thrust24THRUST_300001_SM_1000_NS8cuda_cub4core6detail5shmemE+336];
	bfe.u32 	%r5895, %r5891, 0, 8;
	cvt.u16.u32 	%rs25168, %r5895;
	bfe.u32 	%r5896, %r5891, 8, 8;
	cvt.u16.u32 	%rs25169, %r5896;
	bfe.u32 	%r5897, %r5891, 16, 8;
	cvt.u16.u32 	%rs25170, %r5897;
	bfe.u32 	%r5898, %r5891, 24, 8;
	cvt.u16.u32 	%rs25171, %r5898;
	bfe.u32 	%r5899, %r5892, 0, 8;
	cvt.u16.u32 	%rs25172, %r5899;
	bfe.u32 	%r5900, %r5892, 8, 8;
	cvt.u16.u32 	%rs25173, %r5900;
	bfe.u32 	%r5901, %r5892, 16, 8;
	cvt.u16.u32 	%rs25174, %r5901;
	bfe.u32 	%r5902, %r5892, 24, 8;
	cvt.u16.u32 	%rs25175, %r5902;
	bfe.u32 	%r5903, %r5893, 0, 8;
	cvt.u16.u32 	%rs25176, %r5903;
	mov.b64 	%rd745, {%r5893, %r5894};
	shr.u64 	%rd746, %rd745, 8;
	cvt.u16.u64 	%rs25177, %rd746;
	{ .reg .b32 tmp; mov.b64 {tmp, %r33731}, %rd745; }
	ld.shared.f64 	%fd509, [_ZN6thrust24THRUST_300001_SM_1000_NS8cuda_cub4core6detail5shmemE+352];
	st.local.u32 	[%rd744], %r5840;
	add.s64 	%rd222, %rd744, 8;
	st.local.v2.b32 	[%rd744+8], {%r5841, %r5842};
	st.local.v2.b32 	[%rd744+16], {%r5851, %r5852};
	st.local.v2.b32 	[%rd744+24], {%r5853, %r5854};
	st.local.v2.b32 	[%rd744+32], {%r5871, %r5872};
	st.local.v2.b32 	[%rd744+40], {%r5873, %r5874};
	st.local.v2.b32 	[%rd744+48], {%r5891, %r5892};
	st.local.v2.u8 	[%rd744+56], {%rs25176, %rs25177};
	st.local.u32 	[%rd744+60], %r33731;
	st.local.f64 	[%rd744+64], %fd509;
	add.s32 	%r2100, %r5840, %r2082;
	setp.ne.s32 	%p89, %r5840, 0;
	@%p89 bra 	$L__BB1_1093;
	mov.b16 	%rs16763, 0;
	st.local.u8 	[%rd33], %rs16763;
	add.s32 	%r5905, %r33731, %r33722;
	st.local.u32 	[%rd33+52], %r5905;
	add.f64 	%fd305, %fd507, %fd509;
	st.local.f64 	[%rd33+56], %fd305;
	mov.b32 	%r33725, 0;
$L__BB1_1083:
	mov.u32 	%r2101, %r33725;
	cvt.u64.u32 	%rd747, %r2101;
	add.s64 	%rd748, %rd33, %rd747;
	ld.local.u8 	%rs16764, [%rd748];
	setp.ne.s16 	%p90, %rs16764, 0;
	add.s32 	%r33725, %r2101, 1;
	@%p90 bra 	$L__BB1_1083;
	and.b16  	%rs16765, %rs25025, 255;
	setp.eq.s16 	%p91, %rs16765, 0;
	mov.u32 	%r33727, %r2101;
	@%p91 bra 	$L__BB1_1087;
	mov.b32 	%r33726, 0;
$L__BB1_1086:
	add.s32 	%r5907, %r33726, %r2101;
	cvt.u64.u32 	%rd749, %r5907;
	add.s64 	%rd750, %rd33, %rd749;
	st.local.u8 	[%rd750], %rs25025;
	add.s32 	%r2104, %r33726, 1;
	add.s32 	%r33727, %r2104, %r2101;
	cvt.u64.u32 	%rd751, %r33726;
	add.s64 	%rd752, %rd40, %rd751;
	ld.local.u8 	%rs25025, [%rd752+9];
	setp.ne.s16 	%p92, %rs25025, 0;
	mov.u32 	%r33726, %r2104;
	@%p92 bra 	$L__BB1_1086;
$L__BB1_1087:
	cvt.u64.u32 	%rd753, %r33727;
	add.s64 	%rd754, %rd33, %rd753;
	mov.b16 	%rs16766, 0;
	st.local.u8 	[%rd754], %rs16766;
	mov.b32 	%r33728, 0;
$L__BB1_1088:
	mov.u32 	%r2107, %r33728;
	cvt.u64.u32 	%rd755, %r2107;
	add.s64 	%rd756, %rd33, %rd755;
	ld.local.u8 	%rs16767, [%rd756];
	setp.ne.s16 	%p93, %rs16767, 0;
	add.s32 	%r33728, %r2107, 1;
	@%p93 bra 	$L__BB1_1088;
	and.b16  	%rs16768, %rs25127, 255;
	setp.eq.s16 	%p94, %rs16768, 0;
	mov.u32 	%r33730, %r2107;
	@%p94 bra 	$L__BB1_1092;
	mov.b32 	%r33729, 0;
$L__BB1_1091:
	add.s32 	%r5910, %r33729, %r2107;
	cvt.u64.u32 	%rd757, %r5910;
	add.s64 	%rd758, %rd33, %rd757;
	st.local.u8 	[%rd758], %rs25127;
	add.s32 	%r2110, %r33729, 1;
	add.s32 	%r33730, %r2110, %r2107;
	cvt.u64.u32 	%rd759, %r33729;
	add.s64 	%rd760, %rd222, %rd759;
	ld.local.u8 	%rs25127, [%rd760+1];
	setp.ne.s16 	%p95, %rs25127, 0;
	mov.u32 	%r33729, %r2110;
	@%p95 bra 	$L__BB1_1091;
$L__BB1_1092:
	cvt.u64.u32 	%rd761, %r33730;
	add.s64 	%rd762, %rd33, %rd761;
	mov.b16 	%rs16769, 0;
	st.local.u8 	[%rd762], %rs16769;
	ld.local.v2.b32 	{%r5911, %r5912}, [%rd33];
	bfe.u32 	%r5913, %r5911, 0, 8;
	cvt.u16.u32 	%rs25127, %r5913;
	bfe.u32 	%r5914, %r5911, 8, 8;
	cvt.u16.u32 	%rs25129, %r5914;
	bfe.u32 	%r5915, %r5911, 16, 8;
	cvt.u16.u32 	%rs25130, %r5915;
	bfe.u32 	%r5916, %r5911, 24, 8;
	cvt.u16.u32 	%rs25131, %r5916;
	bfe.u32 	%r5917, %r5912, 0, 8;
	cvt.u16.u32 	%rs25132, %r5917;
	bfe.u32 	%r5918, %r5912, 8, 8;
	cvt.u16.u32 	%rs25133, %r5918;
	bfe.u32 	%r5919, %r5912, 16, 8;
	cvt.u16.u32 	%rs25134, %r5919;
	bfe.u32 	%r5920, %r5912, 24, 8;
	cvt.u16.u32 	%rs25135, %r5920;
	ld.local.v2.b32 	{%r5921, %r5922}, [%rd33+8];
	bfe.u32 	%r5923, %r5921, 0, 8;
	cvt.u16.u32 	%rs25136, %r5923;
	bfe.u32 	%r5924, %r5921, 8, 8;
	cvt.u16.u32 	%rs25137, %r5924;
	bfe.u32 	%r5925, %r5921, 16, 8;
	cvt.u16.u32 	%rs25138, %r5925;
	bfe.u32 	%r5926, %r5921, 24, 8;
	cvt.u16.u32 	%rs25139, %r5926;
	bfe.u32 	%r5927, %r5922, 0, 8;
	cvt.u16.u32 	%rs25140, %r5927;
	bfe.u32 	%r5928, %r5922, 8, 8;
	cvt.u16.u32 	%rs25141, %r5928;
	bfe.u32 	%r5929, %r5922, 16, 8;
	cvt.u16.u32 	%rs25142, %r5929;
	bfe.u32 	%r5930, %r5922, 24, 8;
	cvt.u16.u32 	%rs25143, %r5930;
	ld.local.v2.b32 	{%r5931, %r5932}, [%rd33+16];
	bfe.u32 	%r5933, %r5931, 0, 8;
	cvt.u16.u32 	%rs25144, %r5933;
	bfe.u32 	%r5934, %r5931, 8, 8;
	cvt.u16.u32 	%rs25145, %r5934;
	bfe.u32 	%r5935, %r5931, 16, 8;
	cvt.u16.u32 	%rs25146, %r5935;
	bfe.u32 	%r5936, %r5931, 24, 8;
	cvt.u16.u32 	%rs25147, %r5936;
	bfe.u32 	%r5937, %r5932, 0, 8;
	cvt.u16.u32 	%rs25148, %r5937;
	bfe.u32 	%r5938, %r5932, 8, 8;
	cvt.u16.u32 	%rs25149, %r5938;
	bfe.u32 	%r5939, %r5932, 16, 8;
	cvt.u16.u32 	%rs25150, %r5939;
	bfe.u32 	%r5940, %r5932, 24, 8;
	cvt.u16.u32 	%rs25151, %r5940;
	ld.local.v2.b32 	{%r5941, %r5942}, [%rd33+24];
	bfe.u32 	%r5943, %r5941, 0, 8;
	cvt.u16.u32 	%rs25152, %r5943;
	bfe.u32 	%r5944, %r5941, 8, 8;
	cvt.u16.u32 	%rs25153, %r5944;
	bfe.u32 	%r5945, %r5941, 16, 8;
	cvt.u16.u32 	%rs25154, %r5945;
	bfe.u32 	%r5946, %r5941, 24, 8;
	cvt.u16.u32 	%rs25155, %r5946;
	bfe.u32 	%r5947, %r5942, 0, 8;
	cvt.u16.u32 	%rs25156, %r5947;
	bfe.u32 	%r5948, %r5942, 8, 8;
	cvt.u16.u32 	%rs25157, %r5948;
	bfe.u32 	%r5949, %r5942, 16, 8;
	cvt.u16.u32 	%rs25158, %r5949;
	bfe.u32 	%r5950, %r5942, 24, 8;
	cvt.u16.u32 	%rs25159, %r5950;
	ld.local.v2.b32 	{%r5951, %r5952}, [%rd33+32];
	bfe.u32 	%r5953, %r5951, 0, 8;
	cvt.u16.u32 	%rs25160, %r5953;
	bfe.u32 	%r5954, %r5951, 8, 8;
	cvt.u16.u32 	%rs25161, %r5954;
	bfe.u32 	%r5955, %r5951, 16, 8;
	cvt.u16.u32 	%rs25162, %r5955;
	bfe.u32 	%r5956, %r5951, 24, 8;
	cvt.u16.u32 	%rs25163, %r5956;
	bfe.u32 	%r5957, %r5952, 0, 8;
	cvt.u16.u32 	%rs25164, %r5957;
	bfe.u32 	%r5958, %r5952, 8, 8;
	cvt.u16.u32 	%rs25165, %r5958;
	bfe.u32 	%r5959, %r5952, 16, 8;
	cvt.u16.u32 	%rs25166, %r5959;
	bfe.u32 	%r5960, %r5952, 24, 8;
	cvt.u16.u32 	%rs25167, %r5960;
	ld.local.v2.b32 	{%r5961, %r5962}, [%rd33+40];
	bfe.u32 	%r5963, %r5961, 0, 8;
	cvt.u16.u32 	%rs25168, %r5963;
	bfe.u32 	%r5964, %r5961, 8, 8;
	cvt.u16.u32 	%rs25169, %r5964;
	bfe.u32 	%r5965, %r5961, 16, 8;
	cvt.u16.u32 	%rs25170, %r5965;
	bfe.u32 	%r5966, %r5961, 24, 8;
	cvt.u16.u32 	%rs25171, %r5966;
	bfe.u32 	%r5967, %r5962, 0, 8;
	cvt.u16.u32 	%rs25172, %r5967;
	bfe.u32 	%r5968, %r5962, 8, 8;
	cvt.u16.u32 	%rs25173, %r5968;
	bfe.u32 	%r5969, %r5962, 16, 8;
	cvt.u16.u32 	%rs25174, %r5969;
	bfe.u32 	%r5970, %r5962, 24, 8;
	cvt.u16.u32 	%rs25175, %r5970;
	ld.local.v2.u8 	{%rs25176, %rs25177}, [%rd33+48];
	ld.local.u32 	%r33731, [%rd33+52];
	ld.local.f64 	%fd509, [%rd33+56];
$L__BB1_1093:
	st.local.u32 	[%rd40], %r2100;
	cvt.u32.u16 	%r5971, %rs25135;
	cvt.u32.u16 	%r5972, %rs25134;
	prmt.b32 	%r5973, %r5972, %r5971, 0x3340U;
	cvt.u32.u16 	%r5974, %rs25133;
	cvt.u32.u16 	%r5975, %rs25132;
	prmt.b32 	%r5976, %r5975, %r5974, 0x3340U;
	prmt.b32 	%r5977, %r5976, %r5973, 0x5410U;
	cvt.u32.u16 	%r5978, %rs25131;
	cvt.u32.u16 	%r5979, %rs25130;
	prmt.b32 	%r5980, %r5979, %r5978, 0x3340U;
	cvt.u32.u16 	%r5981, %rs25129;
	cvt.u32.u16 	%r5982, %rs25127;
	prmt.b32 	%r5983, %r5982, %r5981, 0x3340U;
	prmt.b32 	%r5984, %r5983, %r5980, 0x5410U;
	st.local.v2.b32 	[%rd40+8], {%r5984, %r5977};
	cvt.u32.u16 	%r5985, %rs25143;
	cvt.u32.u16 	%r5986, %rs25142;
	prmt.b32 	%r5987, %r5986, %r5985, 0x3340U;
	cvt.u32.u16 	%r5988, %rs25141;
	cvt.u32.u16 	%r5989, %rs25140;
	prmt.b32 	%r5990, %r5989, %r5988, 0x3340U;
	prmt.b32 	%r5991, %r5990, %r5987, 0x5410U;
	cvt.u32.u16 	%r5992, %rs25139;
	cvt.u32.u16 	%r5993, %rs25138;
	prmt.b32 	%r5994, %r5993, %r5992, 0x3340U;
	cvt.u32.u16 	%r5995, %rs25137;
	cvt.u32.u16 	%r5996, %rs25136;
	prmt.b32 	%r5997, %r5996, %r5995, 0x3340U;
	prmt.b32 	%r5998, %r5997, %r5994, 0x5410U;
	st.local.v2.b32 	[%rd40+16], {%r5998, %r5991};
	cvt.u32.u16 	%r5999, %rs25151;
	cvt.u32.u16 	%r6000, %rs25150;
	prmt.b32 	%r6001, %r6000, %r5999, 0x3340U;
	cvt.u32.u16 	%r6002, %rs25149;
	cvt.u32.u16 	%r6003, %rs25148;
	prmt.b32 	%r6004, %r6003, %r6002, 0x3340U;
	prmt.b32 	%r6005, %r6004, %r6001, 0x5410U;
	cvt.u32.u16 	%r6006, %rs25147;
	cvt.u32.u16 	%r6007, %rs25146;
	prmt.b32 	%r6008, %r6007, %r6006, 0x3340U;
	cvt.u32.u16 	%r6009, %rs25145;
	cvt.u32.u16 	%r6010, %rs25144;
	prmt.b32 	%r6011, %r6010, %r6009, 0x3340U;
	prmt.b32 	%r6012, %r6011, %r6008, 0x5410U;
	st.local.v2.b32 	[%rd40+24], {%r6012, %r6005};
	cvt.u32.u16 	%r6013, %rs25159;
	cvt.u32.u16 	%r6014, %rs25158;
	prmt.b32 	%r6015, %r6014, %r6013, 0x3340U;
	cvt.u32.u16 	%r6016, %rs25157;
	cvt.u32.u16 	%r6017, %rs25156;
	prmt.b32 	%r6018, %r6017, %r6016, 0x3340U;
	prmt.b32 	%r6019, %r6018, %r6015, 0x5410U;
	cvt.u32.u16 	%r6020, %rs25155;
	cvt.u32.u16 	%r6021, %rs25154;
	prmt.b32 	%r6022, %r6021, %r6020, 0x3340U;
	cvt.u32.u16 	%r6023, %rs25153;
	cvt.u32.u16 	%r6024, %rs25152;
	prmt.b32 	%r6025, %r6024, %r6023, 0x3340U;
	prmt.b32 	%r6026, %r6025, %r6022, 0x5410U;
	st.local.v2.b32 	[%rd40+32], {%r6026, %r6019};
	cvt.u32.u16 	%r6027, %rs25167;
	cvt.u32.u16 	%r6028, %rs25166;
	prmt.b32 	%r6029, %r6028, %r6027, 0x3340U;
	cvt.u32.u16 	%r6030, %rs25165;
	cvt.u32.u16 	%r6031, %rs25164;
	prmt.b32 	%r6032, %r6031, %r6030, 0x3340U;
	prmt.b32 	%r6033, %r6032, %r6029, 0x5410U;
	cvt.u32.u16 	%r6034, %rs25163;
	cvt.u32.u16 	%r6035, %rs25162;
	prmt.b32 	%r6036, %r6035, %r6034, 0x3340U;
	cvt.u32.u16 	%r6037, %rs25161;
	cvt.u32.u16 	%r6038, %rs25160;
	prmt.b32 	%r6039, %r6038, %r6037, 0x3340U;
	prmt.b32 	%r6040, %r6039, %r6036, 0x5410U;
	st.local.v2.b32 	[%rd40+40], {%r6040, %r6033};
	cvt.u32.u16 	%r6041, %rs25175;
	cvt.u32.u16 	%r6042, %rs25174;
	prmt.b32 	%r6043, %r6042, %r6041, 0x3340U;
	cvt.u32.u16 	%r6044, %rs25173;
	cvt.u32.u16 	%r6045, %rs25172;
	prmt.b32 	%r6046, %r6045, %r6044, 0x3340U;
	prmt.b32 	%r6047, %r6046, %r6043, 0x5410U;
	cvt.u32.u16 	%r6048, %rs25171;
	cvt.u32.u16 	%r6049, %rs25170;
	prmt.b32 	%r6050, %r6049, %r6048, 0x3340U;
	cvt.u32.u16 	%r6051, %rs25169;
	cvt.u32.u16 	%r6052, %rs25168;
	prmt.b32 	%r6053, %r6052, %r6051, 0x3340U;
	prmt.b32 	%r6054, %r6053, %r6050, 0x5410U;
	st.local.v2.b32 	[%rd40+48], {%r6054, %r6047};
	st.local.v2.u8 	[%rd40+56], {%rs25176, %rs25177};
	st.local.u32 	[%rd40+60], %r33731;
	st.local.f64 	[%rd40+64], %fd509;
	mov.u32 	%r6055, %tid.x;
	shr.u32 	%r6056, %r6055, 5;
	setp.ne.s32 	%p96, %r6056, 5;
	@%p96 bra 	$L__BB1_1095;
	mov.u32 	%r33705, %r2100;
	mov.u16 	%rs24872, %rs25127;
	mov.u16 	%rs24873, %rs25129;
	mov.u16 	%rs24874, %rs25130;
	mov.u16 	%rs24875, %rs25131;
	mov.u16 	%rs24876, %rs25132;
	mov.u16 	%rs24877, %rs25133;
	mov.u16 	%rs24878, %rs25134;
	mov.u16 	%rs24879, %rs25135;
	mov.u16 	%rs24880, %rs25136;
	mov.u16 	%rs24881, %rs25137;
	mov.u16 	%rs24882, %rs25138;
	mov.u16 	%rs24883, %rs25139;
	mov.u16 	%rs24884, %rs25140;
	mov.u16 	%rs24885, %rs25141;
	mov.u16 	%rs24886, %rs25142;
	mov.u16 	%rs24887, %rs25143;
	mov.u16 	%rs24888, %rs25144;
	mov.u16 	%rs24889, %rs25145;
	mov.u16 	%rs24890, %rs25146;
	mov.u16 	%rs24891, %rs25147;
	mov.u16 	%rs24892, %rs25148;
	mov.u16 	%rs24893, %rs25149;
	mov.u16 	%rs24894, %rs25150;
	mov.u16 	%rs24895, %rs25151;
	mov.u16 	%rs24896, %rs25152;
	mov.u16 	%rs24897, %rs25153;
	mov.u16 	%rs24898, %rs25154;
	mov.u16 	%rs24899, %rs25155;
	mov.u16 	%rs24900, %rs25156;
	mov.u16 	%rs24901, %rs25157;
	mov.u16 	%rs24902, %rs25158;
	mov.u16 	%rs24903, %rs25159;
	mov.u16 	%rs24904, %rs25160;
	mov.u16 	%rs24905, %rs25161;
	mov.u16 	%rs24906, %rs25162;
	mov.u16 	%rs24907, %rs25163;
	mov.u16 	%rs24908, %rs25164;
	mov.u16 	%rs24909, %rs25165;
	mov.u16 	%rs24910, %rs25166;
	mov.u16 	%rs24911, %rs25167;
	mov.u16 	%rs24912, %rs25168;
	mov.u16 	%rs24913, %rs25169;
	mov.u16 	%rs24914, %rs25170;
	mov.u16 	%rs24915, %rs25171;
	mov.u16 	%rs24916, %rs25172;
	mov.u16 	%rs24917, %rs25173;
	mov.u16 	%rs24918, %rs25174;
	mov.u16 	%rs24919, %rs25175;
	mov.u16 	%rs24920, %rs25176;
	mov.u16 	%rs24921, %rs25177;
	mov.u32 	%r33706, %r33731;
	mov.f64 	%fd504, %fd509;
$L__BB1_1095:
	add.u64 	%rd764, %SPL, 496;
	ld.shared.u32 	%r6057, [_ZN6thrust24THRUST_300001_SM_1000_NS8cuda_cub4core6detail5shmemE+360];
	ld.shared.v4.b32 	{%r6058, %r6059, %r6060, %r6061}, [_ZN6thrust24THRUST_300001_SM_1000_NS8cuda_cub4core6detail5shmemE+368];
	bfe.u32 	%r6062, %r6058, 0, 8;
	cvt.u16.u32 	%rs25229, %r6062;
	bfe.u32 	%r6063, %r6058, 8, 8;
	cvt.u16.u32 	%rs25231, %r6063;
	bfe.u32 	%r6064, %r6058, 16, 8;
	cvt.u16.u32 	%rs25232, %r6064;
	bfe.u32 	%r6065, %r6058, 24, 8;
	cvt.u16.u32 	%rs25233, %r6065;
	bfe.u32 	%r6066, %r6059, 0, 8;
	cvt.u16.u32 	%rs25234, %r6066;
	bfe.u32 	%r6067, %r6059, 8, 8;
	cvt.u16.u32 	%rs25235, %r6067;
	bfe.u32 	%r6068, %r6059, 16, 8;
	cvt.u16.u32 	%rs25236, %r6068;
	bfe.u32 	%r6069, %r6059, 24, 8;
	cvt.u16.u32 	%rs25237, %r6069;
	bfe.u32 	%r6070, %r6060, 0, 8;
	cvt.u16.u32 	%rs25238, %r6070;
	bfe.u32 	%r6071, %r6060, 8, 8;
	cvt.u16.u32 	%rs25239, %r6071;
	bfe.u32 	%r6072, %r6060, 16, 8;
	cvt.u16.u32 	%rs25240, %r6072;
	bfe.u32 	%r6073, %r6060, 24, 8;
	cvt.u16.u32 	%rs25241, %r6073;
	bfe.u32 	%r6074, %r6061, 0, 8;
	cvt.u16.u32 	%rs25242, %r6074;
	bfe.u32 	%r6075, %r6061, 8, 8;
	cvt.u16.u32 	%rs25243, %r6075;
	bfe.u32 	%r6076, %r6061, 16, 8;
	cvt.u16.u32 	%rs25244, %r6076;
	bfe.u32 	%r6077, %r6061, 24, 8;
	cvt.u16.u32 	%rs25245, %r6077;
	ld.shared.v4.b32 	{%r6078, %r6079, %r6080, %r6081}, [_ZN6thrust24THRUST_300001_SM_1000_NS8cuda_cub4core6detail5shmemE+384];
	bfe.u32 	%r6082, %r6078, 0, 8;
	cvt.u16.u32 	%rs25246, %r6082;
	bfe.u32 	%r6083, %r6078, 8, 8;
	cvt.u16.u32 	%rs25247, %r6083;
	bfe.u32 	%r6084, %r6078, 16, 8;
	cvt.u16.u32 	%rs25248, %r6084;
	bfe.u32 	%r6085, %r6078, 24, 8;
	cvt.u16.u32 	%rs25249, %r6085;
	bfe.u32 	%r6086, %r6079, 0, 8;
	cvt.u16.u32 	%rs25250, %r6086;
	bfe.u32 	%r6087, %r6079, 8, 8;
	cvt.u16.u32 	%rs25251, %r6087;
	bfe.u32 	%r6088, %r6079, 16, 8;
	cvt.u16.u32 	%rs25252, %r6088;
	bfe.u32 	%r6089, %r6079, 24, 8;
	cvt.u16.u32 	%rs25253, %r6089;
	bfe.u32 	%r6090, %r6080, 0, 8;
	cvt.u16.u32 	%rs25254, %r6090;
	bfe.u32 	%r6091, %r6080, 8, 8;
	cvt.u16.u32 	%rs25255, %r6091;
	bfe.u32 	%r6092, %r6080, 16, 8;
	cvt.u16.u32 	%rs25256, %r6092;
	bfe.u32 	%r6093, %r6080, 24, 8;
	cvt.u16.u32 	%rs25257, %r6093;
	bfe.u32 	%r6094, %r6081, 0, 8;
	cvt.u16.u32 	%rs25258, %r6094;
	bfe.u32 	%r6095, %r6081, 8, 8;
	cvt.u16.u32 	%rs25259, %r6095;
	bfe.u32 	%r6096, %r6081, 16, 8;
	cvt.u16.u32 	%rs25260, %r6096;
	bfe.u32 	%r6097, %r6081, 24, 8;
	cvt.u16.u32 	%rs25261, %r6097;
	ld.shared.v4.b32 	{%r6098, %r6099, %r6100, %r6101}, [_ZN6thrust24THRUST_300001_SM_1000_NS8cuda_cub4core6detail5shmemE+400];
	bfe.u32 	%r6102, %r6098, 0, 8;
	cvt.u16.u32 	%rs25262, %r6102;
	bfe.u32 	%r6103, %r6098, 8, 8;
	cvt.u16.u32 	%rs25263, %r6103;
	bfe.u32 	%r6104, %r6098, 16, 8;
	cvt.u16.u32 	%rs25264, %r6104;
	bfe.u32 	%r6105, %r6098, 24, 8;
	cvt.u16.u32 	%rs25265, %r6105;
	bfe.u32 	%r6106, %r6099, 0, 8;
	cvt.u16.u32 	%rs25266, %r6106;
	bfe.u32 	%r6107, %r6099, 8, 8;
	cvt.u16.u32 	%rs25267, %r6107;
	bfe.u32 	%r6108, %r6099, 16, 8;
	cvt.u16.u32 	%rs25268, %r6108;
	bfe.u32 	%r6109, %r6099, 24, 8;
	cvt.u16.u32 	%rs25269, %r6109;
	bfe.u32 	%r6110, %r6100, 0, 8;
	cvt.u16.u32 	%rs25270, %r6110;
	bfe.u32 	%r6111, %r6100, 8, 8;
	cvt.u16.u32 	%rs25271, %r6111;
	bfe.u32 	%r6112, %r6100, 16, 8;
	cvt.u16.u32 	%rs25272, %r6112;
	bfe.u32 	%r6113, %r6100, 24, 8;
	cvt.u16.u32 	%rs25273, %r6113;
	bfe.u32 	%r6114, %r6101, 0, 8;
	cvt.u16.u32 	%rs25274, %r6114;
	bfe.u32 	%r6115, %r6101, 8, 8;
	cvt.u16.u32 	%rs25275, %r6115;
	bfe.u32 	%r6116, %r6101, 16, 8;
	cvt.u16.u32 	%rs25276, %r6116;
	bfe.u32 	%r6117, %r6101, 24, 8;
	cvt.u16.u32 	%rs25277, %r6117;
	ld.shared.v2.u8 	{%rs25278, %rs25279}, [_ZN6thrust24THRUST_300001_SM_1000_NS8cuda_cub4core6detail5shmemE+416];
	ld.shared.u32 	%r33740, [_ZN6thrust24THRUST_300001_SM_1000_NS8cuda_cub4core6detail5shmemE+420];
	ld.shared.f64 	%fd511, [_ZN6thrust24THRUST_300001_SM_1000_NS8cuda_cub4core6detail5shmemE+424];
	st.local.u32 	[%rd764], %r6057;
	add.s64 	%rd223, %rd764, 8;
	st.local.v2.b32 	[%rd764+8], {%r6058, %r6059};
	st.local.v2.b32 	[%rd764+16], {%r6060, %r6061};
	st.local.v2.b32 	[%rd764+24], {%r6078, %r6079};
	st.local.v2.b32 	[%rd764+32], {%r6080, %r6081};
	st.local.v2.b32 	[%rd764+40], {%r6098, %r6099};
	st.local.v2.b32 	[%rd764+48], {%r6100, %r6101};
	st.local.v2.u8 	[%rd764+56], {%rs25278, %rs25279};
	st.local.u32 	[%rd764+60], %r33740;
	st.local.f64 	[%rd764+64], %fd511;
	add.s32 	%r2118, %r6057, %r2100;
	setp.ne.s32 	%p97, %r6057, 0;
	@%p97 bra 	$L__BB1_1107;
	mov.b16 	%rs16770, 0;
	st.local.u8 	[%rd32], %rs16770;
	add.s32 	%r6119, %r33740, %r33731;
	st.local.u32 	[%rd32+52], %r6119;
	add.f64 	%fd306, %fd509, %fd511;
	st.local.f64 	[%rd32+56], %fd306;
	mov.b32 	%r33734, 0;
$L__BB1_1097:
	mov.u32 	%r2119, %r33734;
	cvt.u64.u32 	%rd765, %r2119;
	add.s64 	%rd766, %rd32, %rd765;
	ld.local.u8 	%rs16771, [%rd766];
	setp.ne.s16 	%p98, %rs16771, 0;
	add.s32 	%r33734, %r2119, 1;
	@%p98 bra 	$L__BB1_1097;
	and.b16  	%rs16772, %rs25127, 255;
	setp.eq.s16 	%p99, %rs16772, 0;
	mov.u32 	%r33736, %r2119;
	@%p99 bra 	$L__BB1_1101;
	mov.b32 	%r33735, 0;
$L__BB1_1100:
	add.s32 	%r6121, %r33735, %r2119;
	cvt.u64.u32 	%rd767, %r6121;
	add.s64 	%rd768, %rd32, %rd767;
	st.local.u8 	[%rd768], %rs25127;
	add.s32 	%r2122, %r33735, 1;
	add.s32 	%r33736, %r2122, %r2119;
	cvt.u64.u32 	%rd769, %r33735;
	add.s64 	%rd770, %rd40, %rd769;
	ld.local.u8 	%rs25127, [%rd770+9];
	setp.ne.s16 	%p100, %rs25127, 0;
	mov.u32 	%r33735, %r2122;
	@%p100 bra 	$L__BB1_1100;
$L__BB1_1101:
	cvt.u64.u32 	%rd771, %r33736;
	add.s64 	%rd772, %rd32, %rd771;
	mov.b16 	%rs16773, 0;
	st.local.u8 	[%rd772], %rs16773;
	mov.b32 	%r33737, 0;
$L__BB1_1102:
	mov.u32 	%r2125, %r33737;
	cvt.u64.u32 	%rd773, %r2125;
	add.s64 	%rd774, %rd32, %rd773;
	ld.local.u8 	%rs16774, [%rd774];
	setp.ne.s16 	%p101, %rs16774, 0;
	add.s32 	%r33737, %r2125, 1;
	@%p101 bra 	$L__BB1_1102;
	and.b16  	%rs16775, %rs25229, 255;
	setp.eq.s16 	%p102, %rs16775, 0;
	mov.u32 	%r33739, %r2125;
	@%p102 bra 	$L__BB1_1106;
	mov.b32 	%r33738, 0;
$L__BB1_1105:
	add.s32 	%r6124, %r33738, %r2125;
	cvt.u64.u32 	%rd775, %r6124;
	add.s64 	%rd776, %rd32, %rd775;
	st.local.u8 	[%rd776], %rs25229;
	add.s32 	%r2128, %r33738, 1;
	add.s32 	%r33739, %r2128, %r2125;
	cvt.u64.u32 	%rd777, %r33738;
	add.s64 	%rd778, %rd223, %rd777;
	ld.local.u8 	%rs25229, [%rd778+1];
	setp.ne.s16 	%p103, %rs25229, 0;
	mov.u32 	%r33738, %r2128;
	@%p103 bra 	$L__BB1_1105;
$L__BB1_1106:
	cvt.u64.u32 	%rd779, %r33739;
	add.s64 	%rd780, %rd32, %rd779;
	mov.b16 	%rs16776, 0;
	st.local.u8 	[%rd780], %rs16776;
	ld.local.v2.b32 	{%r6125, %r6126}, [%rd32];
	bfe.u32 	%r6127, %r6125, 0, 8;
	cvt.u16.u32 	%rs25229, %r6127;
	bfe.u32 	%r6128, %r6125, 8, 8;
	cvt.u16.u32 	%rs25231, %r6128;
	bfe.u32 	%r6129, %r6125, 16, 8;
	cvt.u16.u32 	%rs25232, %r6129;
	bfe.u32 	%r6130, %r6125, 24, 8;
	cvt.u16.u32 	%rs25233, %r6130;
	bfe.u32 	%r6131, %r6126, 0, 8;
	cvt.u16.u32 	%rs25234, %r6131;
	bfe.u32 	%r6132, %r6126, 8, 8;
	cvt.u16.u32 	%rs25235, %r6132;
	bfe.u32 	%r6133, %r6126, 16, 8;
	cvt.u16.u32 	%rs25236, %r6133;
	bfe.u32 	%r6134, %r6126, 24, 8;
	cvt.u16.u32 	%rs25237, %r6134;
	ld.local.v2.b32 	{%r6135, %r6136}, [%rd32+8];
	bfe.u32 	%r6137, %r6135, 0, 8;
	cvt.u16.u32 	%rs25238, %r6137;
	bfe.u32 	%r6138, %r6135, 8, 8;
	cvt.u16.u32 	%rs25239, %r6138;
	bfe.u32 	%r6139, %r6135, 16, 8;
	cvt.u16.u32 	%rs25240, %r6139;
	bfe.u32 	%r6140, %r6135, 24, 8;
	cvt.u16.u32 	%rs25241, %r6140;
	bfe.u32 	%r6141, %r6136, 0, 8;
	cvt.u16.u32 	%rs25242, %r6141;
	bfe.u32 	%r6142, %r6136, 8, 8;
	cvt.u16.u32 	%rs25243, %r6142;
	bfe.u32 	%r6143, %r6136, 16, 8;
	cvt.u16.u32 	%rs25244, %r6143;
	bfe.u32 	%r6144, %r6136, 24, 8;
	cvt.u16.u32 	%rs25245, %r6144;
	ld.local.v2.b32 	{%r6145, %r6146}, [%rd32+16];
	bfe.u32 	%r6147, %r6145, 0, 8;
	cvt.u16.u32 	%rs25246, %r6147;
	bfe.u32 	%r6148, %r6145, 8, 8;
	cvt.u16.u32 	%rs25247, %r6148;
	bfe.u32 	%r6149, %r6145, 16, 8;
	cvt.u16.u32 	%rs25248, %r6149;
	bfe.u32 	%r6150, %r6145, 24, 8;
	cvt.u16.u32 	%rs25249, %r6150;
	bfe.u32 	%r6151, %r6146, 0, 8;
	cvt.u16.u32 	%rs25250, %r6151;
	bfe.u32 	%r6152, %r6146, 8, 8;
	cvt.u16.u32 	%rs25251, %r6152;
	bfe.u32 	%r6153, %r6146, 16, 8;
	cvt.u16.u32 	%rs25252, %r6153;
	bfe.u32 	%r6154, %r6146, 24, 8;
	cvt.u16.u32 	%rs25253, %r6154;
	ld.local.v2.b32 	{%r6155, %r6156}, [%rd32+24];
	bfe.u32 	%r6157, %r6155, 0, 8;
	cvt.u16.u32 	%rs25254, %r6157;
	bfe.u32 	%r6158, %r6155, 8, 8;
	cvt.u16.u32 	%rs25255, %r6158;
	bfe.u32 	%r6159, %r6155, 16, 8;
	cvt.u16.u32 	%rs25256, %r6159;
	bfe.u32 	%r6160, %r6155, 24, 8;
	cvt.u16.u32 	%rs25257, %r6160;
	bfe.u32 	%r6161, %r6156, 0, 8;
	cvt.u16.u32 	%rs25258, %r6161;
	bfe.u32 	%r6162, %r6156, 8, 8;
	cvt.u16.u32 	%rs25259, %r6162;
	bfe.u32 	%r6163, %r6156, 16, 8;
	cvt.u16.u32 	%rs25260, %r6163;
	bfe.u32 	%r6164, %r6156, 24, 8;
	cvt.u16.u32 	%rs25261, %r6164;
	ld.local.v2.b32 	{%r6165, %r6166}, [%rd32+32];
	bfe.u32 	%r6167, %r6165, 0, 8;
	cvt.u16.u32 	%rs25262, %r6167;
	bfe.u32 	%r6168, %r6165, 8, 8;
	cvt.u16.u32 	%rs25263, %r6168;
	bfe.u32 	%r6169, %r6165, 16, 8;
	cvt.u16.u32 	%rs25264, %r6169;
	bfe.u32 	%r6170, %r6165, 24, 8;
	cvt.u16.u32 	%rs25265, %r6170;
	bfe.u32 	%r6171, %r6166, 0, 8;
	cvt.u16.u32 	%rs25266, %r6171;
	bfe.u32 	%r6172, %r6166, 8, 8;
	cvt.u16.u32 	%rs25267, %r6172;
	bfe.u32 	%r6173, %r6166, 16, 8;
	cvt.u16.u32 	%rs25268, %r6173;
	bfe.u32 	%r6174, %r6166, 24, 8;
	cvt.u16.u32 	%rs25269, %r6174;
	ld.local.v2.b32 	{%r6175, %r6176}, [%rd32+40];
	bfe.u32 	%r6177, %r6175, 0, 8;
	cvt.u16.u32 	%rs25270, %r6177;
	bfe.u32 	%r6178, %r6175, 8, 8;
	cvt.u16.u32 	%rs25271, %r6178;
	bfe.u32 	%r6179, %r6175, 16, 8;
	cvt.u16.u32 	%rs25272, %r6179;
	bfe.u32 	%r6180, %r6175, 24, 8;
	cvt.u16.u32 	%rs25273, %r6180;
	bfe.u32 	%r6181, %r6176, 0, 8;
	cvt.u16.u32 	%rs25274, %r6181;
	bfe.u32 	%r6182, %r6176, 8, 8;
	cvt.u16.u32 	%rs25275, %r6182;
	bfe.u32 	%r6183, %r6176, 16, 8;
	cvt.u16.u32 	%rs25276, %r6183;
	bfe.u32 	%r6184, %r6176, 24, 8;
	cvt.u16.u32 	%rs25277, %r6184;
	ld.local.v2.u8 	{%rs25278, %rs25279}, [%rd32+48];
	ld.local.u32 	%r33740, [%rd32+52];
	ld.local.f64 	%fd511, [%rd32+56];
$L__BB1_1107:
	st.local.u32 	[%rd40], %r2118;
	cvt.u32.u16 	%r6185, %rs25237;
	cvt.u32.u16 	%r6186, %rs25236;
	prmt.b32 	%r6187, %r6186, %r6185, 0x3340U;
	cvt.u32.u16 	%r6188, %rs25235;
	cvt.u32.u16 	%r6189, %rs25234;
	prmt.b32 	%r6190, %r6189, %r6188, 0x3340U;
	prmt.b32 	%r6191, %r6190, %r6187, 0x5410U;
	cvt.u32.u16 	%r6192, %rs25233;
	cvt.u32.u16 	%r6193, %rs25232;
	prmt.b32 	%r6194, %r6193, %r6192, 0x3340U;
	cvt.u32.u16 	%r6195, %rs25231;
	cvt.u32.u16 	%r6196, %rs25229;
	prmt.b32 	%r6197, %r6196, %r6195, 0x3340U;
	prmt.b32 	%r6198, %r6197, %r6194, 0x5410U;
	st.local.v2.b32 	[%rd40+8], {%r6198, %r6191};
	cvt.u32.u16 	%r6199, %rs25245;
	cvt.u32.u16 	%r6200, %rs25244;
	prmt.b32 	%r6201, %r6200, %r6199, 0x3340U;
	cvt.u32.u16 	%r6202, %rs25243;
	cvt.u32.u16 	%r6203, %rs25242;
	prmt.b32 	%r6204, %r6203, %r6202, 0x3340U;
	prmt.b32 	%r6205, %r6204, %r6201, 0x5410U;
	cvt.u32.u16 	%r6206, %rs25241;
	cvt.u32.u16 	%r6207, %rs25240;
	prmt.b32 	%r6208, %r6207, %r6206, 0x3340U;
	cvt.u32.u16 	%r6209, %rs25239;
	cvt.u32.u16 	%r6210, %rs25238;
	prmt.b32 	%r6211, %r6210, %r6209, 0x3340U;
	prmt.b32 	%r6212, %r6211, %r6208, 0x5410U;
	st.local.v2.b32 	[%rd40+16], {%r6212, %r6205};
	cvt.u32.u16 	%r6213, %rs25253;
	cvt.u32.u16 	%r6214, %rs25252;
	prmt.b32 	%r6215, %r6214, %r6213, 0x3340U;
	cvt.u32.u16 	%r6216, %rs25251;
	cvt.u32.u16 	%r6217, %rs25250;
	prmt.b32 	%r6218, %r6217, %r6216, 0x3340U;
	prmt.b32 	%r6219, %r6218, %r6215, 0x5410U;
	cvt.u32.u16 	%r6220, %rs25249;
	cvt.u32.u16 	%r6221, %rs25248;
	prmt.b32 	%r6222, %r6221, %r6220, 0x3340U;
	cvt.u32.u16 	%r6223, %rs25247;
	cvt.u32.u16 	%r6224, %rs25246;
	prmt.b32 	%r6225, %r6224, %r6223, 0x3340U;
	prmt.b32 	%r6226, %r6225, %r6222, 0x5410U;
	st.local.v2.b32 	[%rd40+24], {%r6226, %r6219};
	cvt.u32.u16 	%r6227, %rs25261;
	cvt.u32.u16 	%r6228, %rs25260;
	prmt.b32 	%r6229, %r6228, %r6227, 0x3340U;
	cvt.u32.u16 	%r6230, %rs25259;
	cvt.u32.u16 	%r6231, %rs25258;
	prmt.b32 	%r6232, %r6231, %r6230, 0x3340U;
	prmt.b32 	%r6233, %r6232, %r6229, 0x5410U;
	cvt.u32.u16 	%r6234, %rs25257;
	cvt.u32.u16 	%r6235, %rs25256;
	prmt.b32 	%r6236, %r6235, %r6234, 0x3340U;
	cvt.u32.u16 	%r6237, %rs25255;
	cvt.u32.u16 	%r6238, %rs25254;
	prmt.b32 	%r6239, %r6238, %r6237, 0x3340U;
	prmt.b32 	%r6240, %r6239, %r6236, 0x5410U;
	st.local.v2.b32 	[%rd40+32], {%r6240, %r6233};
	cvt.u32.u16 	%r6241, %rs25269;
	cvt.u32.u16 	%r6242, %rs25268;
	prmt.b32 	%r6243, %r6242, %r6241, 0x3340U;
	cvt.u32.u16 	%r6244, %rs25267;
	cvt.u32.u16 	%r6245, %rs25266;
	prmt.b32 	%r6246, %r6245, %r6244, 0x3340U;
	prmt.b32 	%r6247, %r6246, %r6243, 0x5410U;
	cvt.u32.u16 	%r6248, %rs25265;
	cvt.u32.u16 	%r6249, %rs25264;
	prmt.b32 	%r6250, %r6249, %r6248, 0x3340U;
	cvt.u32.u16 	%r6251, %rs25263;
	cvt.u32.u16 	%r6252, %rs25262;
	prmt.b32 	%r6253, %r6252, %r6251, 0x3340U;
	prmt.b32 	%r6254, %r6253, %r6250, 0x5410U;
	st.local.v2.b32 	[%rd40+40], {%r6254, %r6247};
	cvt.u32.u16 	%r6255, %rs25277;
	cvt.u32.u16 	%r6256, %rs25276;
	prmt.b32 	%r6257, %r6256, %r6255, 0x3340U;
	cvt.u32.u16 	%r6258, %rs25275;
	cvt.u32.u16 	%r6259, %rs25274;
	prmt.b32 	%r6260, %r6259, %r6258, 0x3340U;
	prmt.b32 	%r6261, %r6260, %r6257, 0x5410U;
	cvt.u32.u16 	%r6262, %rs25273;
	cvt.u32.u16 	%r6263, %rs25272;
	prmt.b32 	%r6264, %r6263, %r6262, 0x3340U;
	cvt.u32.u16 	%r6265, %rs25271;
	cvt.u32.u16 	%r6266, %rs25270;
	prmt.b32 	%r6267, %r6266, %r6265, 0x3340U;
	prmt.b32 	%r6268, %r6267, %r6264, 0x5410U;
	st.local.v2.b32 	[%rd40+48], {%r6268, %r6261};
	st.local.v2.u8 	[%rd40+56], {%rs25278, %rs25279};
	st.local.u32 	[%rd40+60], %r33740;
	st.local.f64 	[%rd40+64], %fd511;
	mov.u32 	%r6269, %tid.x;
	shr.u32 	%r6270, %r6269, 5;
	setp.ne.s32 	%p104, %r6270, 6;
	@%p104 bra 	$L__BB1_1109;
	mov.u32 	%r33705, %r2118;
	mov.u16 	%rs24872, %rs25229;
	mov.u16 	%rs24873, %rs25231;
	mov.u16 	%rs24874, %rs25232;
	mov.u16 	%rs24875, %rs25233;
	mov.u16 	%rs24876, %rs25234;
	mov.u16 	%rs24877, %rs25235;
	mov.u16 	%rs24878, %rs25236;
	mov.u16 	%rs24879, %rs25237;
	mov.u16 	%rs24880, %rs25238;
	mov.u16 	%rs24881, %rs25239;
	mov.u16 	%rs24882, %rs25240;
	mov.u16 	%rs24883, %rs25241;
	mov.u16 	%rs24884, %rs25242;
	mov.u16 	%rs24885, %rs25243;
	mov.u16 	%rs24886, %rs25244;
	mov.u16 	%rs24887, %rs25245;
	mov.u16 	%rs24888, %rs25246;
	mov.u16 	%rs24889, %rs25247;
	mov.u16 	%rs24890, %rs25248;
	mov.u16 	%rs24891, %rs25249;
	mov.u16 	%rs24892, %rs25250;
	mov.u16 	%rs24893, %rs25251;
	mov.u16 	%rs24894, %rs25252;
	mov.u16 	%rs24895, %rs25253;
	mov.u16 	%rs24896, %rs25254;
	mov.u16 	%rs24897, %rs25255;
	mov.u16 	%rs24898, %rs25256;
	mov.u16 	%rs24899, %rs25257;
	mov.u16 	%rs24900, %rs25258;
	mov.u16 	%rs24901, %rs25259;
	mov.u16 	%rs24902, %rs25260;
	mov.u16 	%rs24903, %rs25261;
	mov.u16 	%rs24904, %rs25262;
	mov.u16 	%rs24905, %rs25263;
	mov.u16 	%rs24906, %rs25264;
	mov.u16 	%rs24907, %rs25265;
	mov.u16 	%rs24908, %rs25266;
	mov.u16 	%rs24909, %rs25267;
	mov.u16 	%rs24910, %rs25268;
	mov.u16 	%rs24911, %rs25269;
	mov.u16 	%rs24912, %rs25270;
	mov.u16 	%rs24913, %rs25271;
	mov.u16 	%rs24914, %rs25272;
	mov.u16 	%rs24915, %rs25273;
	mov.u16 	%rs24916, %rs25274;
	mov.u16 	%rs24917, %rs25275;
	mov.u16 	%rs24918, %rs25276;
	mov.u16 	%rs24919, %rs25277;
	mov.u16 	%rs24920, %rs25278;
	mov.u16 	%rs24921, %rs25279;
	mov.u32 	%r33706, %r33740;
	mov.f64 	%fd504, %fd511;
$L__BB1_1109:
	add.u64 	%rd782, %SPL, 424;
	ld.shared.u32 	%r6271, [_ZN6thrust24THRUST_300001_SM_1000_NS8cuda_cub4core6detail5shmemE+432];
	ld.shared.v2.b32 	{%r6272, %r6273}, [_ZN6thrust24THRUST_300001_SM_1000_NS8cuda_cub4core6detail5shmemE+440];
	bfe.u32 	%r6274, %r6272, 0, 8;
	cvt.u16.u32 	%rs25331, %r6274;
	bfe.u32 	%r6275, %r6272, 8, 8;
	cvt.u16.u32 	%rs25333, %r6275;
	bfe.u32 	%r6276, %r6272, 16, 8;
	cvt.u16.u32 	%rs25334, %r6276;
	bfe.u32 	%r6277, %r6272, 24, 8;
	cvt.u16.u32 	%rs25335, %r6277;
	bfe.u32 	%r6278, %r6273, 0, 8;
	cvt.u16.u32 	%rs25336, %r6278;
	bfe.u32 	%r6279, %r6273, 8, 8;
	cvt.u16.u32 	%rs25337, %r6279;
	bfe.u32 	%r6280, %r6273, 16, 8;
	cvt.u16.u32 	%rs25338, %r6280;
	bfe.u32 	%r6281, %r6273, 24, 8;
	cvt.u16.u32 	%rs25339, %r6281;
	ld.shared.v4.b32 	{%r6282, %r6283, %r6284, %r6285}, [_ZN6thrust24THRUST_300001_SM_1000_NS8cuda_cub4core6detail5shmemE+448];
	bfe.u32 	%r6286, %r6282, 0, 8;
	cvt.u16.u32 	%rs25340, %r6286;
	bfe.u32 	%r6287, %r6282, 8, 8;
	cvt.u16.u32 	%rs25341, %r6287;
	bfe.u32 	%r6288, %r6282, 16, 8;
	cvt.u16.u32 	%rs25342, %r6288;
	bfe.u32 	%r6289, %r6282, 24, 8;
	cvt.u16.u32 	%rs25343, %r6289;
	bfe.u32 	%r6290, %r6283, 0, 8;
	cvt.u16.u32 	%rs25344, %r6290;
	bfe.u32 	%r6291, %r6283, 8, 8;
	cvt.u16.u32 	%rs25345, %r6291;
	bfe.u32 	%r6292, %r6283, 16, 8;
	cvt.u16.u32 	%rs25346, %r6292;
	bfe.u32 	%r6293, %r6283, 24, 8;
	cvt.u16.u32 	%rs25347, %r6293;
	bfe.u32 	%r6294, %r6284, 0, 8;
	cvt.u16.u32 	%rs25348, %r6294;
	bfe.u32 	%r6295, %r6284, 8, 8;
	cvt.u16.u32 	%rs25349, %r6295;
	bfe.u32 	%r6296, %r6284, 16, 8;
	cvt.u16.u32 	%rs25350, %r6296;
	bfe.u32 	%r6297, %r6284, 24, 8;
	cvt.u16.u32 	%rs25351, %r6297;
	bfe.u32 	%r6298, %r6285, 0, 8;
	cvt.u16.u32 	%rs25352, %r6298;
	bfe.u32 	%r6299, %r6285, 8, 8;
	cvt.u16.u32 	%rs25353, %r6299;
	bfe.u32 	%r6300, %r6285, 16, 8;
	cvt.u16.u32 	%rs25354, %r6300;
	bfe.u32 	%r6301, %r6285, 24, 8;
	cvt.u16.u32 	%rs25355, %r6301;
	ld.shared.v4.b32 	{%r6302, %r6303, %r6304, %r6305}, [_ZN6thrust24THRUST_300001_SM_1000_NS8cuda_cub4core6detail5shmemE+464];
	bfe.u32 	%r6306, %r6302, 0, 8;
	cvt.u16.u32 	%rs25356, %r6306;
	bfe.u32 	%r6307, %r6302, 8, 8;
	cvt.u16.u32 	%rs25357, %r6307;
	bfe.u32 	%r6308, %r6302, 16, 8;
	cvt.u16.u32 	%rs25358, %r6308;
	bfe.u32 	%r6309, %r6302, 24, 8;
	cvt.u16.u32 	%rs25359, %r6309;
	bfe.u32 	%r6310, %r6303, 0, 8;
	cvt.u16.u32 	%rs25360, %r6310;
	bfe.u32 	%r6311, %r6303, 8, 8;
	cvt.u16.u32 	%rs25361, %r6311;
	bfe.u32 	%r6312, %r6303, 16, 8;
	cvt.u16.u32 	%rs25362, %r6312;
	bfe.u32 	%r6313, %r6303, 24, 8;
	cvt.u16.u32 	%rs25363, %r6313;
	bfe.u32 	%r6314, %r6304, 0, 8;
	cvt.u16.u32 	%rs25364, %r6314;
	bfe.u32 	%r6315, %r6304, 8, 8;
	cvt.u16.u32 	%rs25365, %r6315;
	bfe.u32 	%r6316, %r6304, 16, 8;
	cvt.u16.u32 	%rs25366, %r6316;
	bfe.u32 	%r6317, %r6304, 24, 8;
	cvt.u16.u32 	%rs25367, %r6317;
	bfe.u32 	%r6318, %r6305, 0, 8;
	cvt.u16.u32 	%rs25368, %r6318;
	bfe.u32 	%r6319, %r6305, 8, 8;
	cvt.u16.u32 	%rs25369, %r6319;
	bfe.u32 	%r6320, %r6305, 16, 8;
	cvt.u16.u32 	%rs25370, %r6320;
	bfe.u32 	%r6321, %r6305, 24, 8;
	cvt.u16.u32 	%rs25371, %r6321;
	ld.shared.v4.b32 	{%r6322, %r6323, %r6324, %r6325}, [_ZN6thrust24THRUST_300001_SM_1000_NS8cuda_cub4core6detail5shmemE+480];
	bfe.u32 	%r6326, %r6322, 0, 8;
	cvt.u16.u32 	%rs25372, %r6326;
	bfe.u32 	%r6327, %r6322, 8, 8;
	cvt.u16.u32 	%rs25373, %r6327;
	bfe.u32 	%r6328, %r6322, 16, 8;
	cvt.u16.u32 	%rs25374, %r6328;
	bfe.u32 	%r6329, %r6322, 24, 8;
	cvt.u16.u32 	%rs25375, %r6329;
	bfe.u32 	%r6330, %r6323, 0, 8;
	cvt.u16.u32 	%rs25376, %r6330;
	bfe.u32 	%r6331, %r6323, 8, 8;
	cvt.u16.u32 	%rs25377, %r6331;
	bfe.u32 	%r6332, %r6323, 16, 8;
	cvt.u16.u32 	%rs25378, %r6332;
	bfe.u32 	%r6333, %r6323, 24, 8;
	cvt.u16.u32 	%rs25379, %r6333;
	bfe.u32 	%r6334, %r6324, 0, 8;
	cvt.u16.u32 	%rs25380, %r6334;
	mov.b64 	%rd783, {%r6324, %r6325};
	shr.u64 	%rd784, %rd783, 8;
	cvt.u16.u64 	%rs25381, %rd784;
	{ .reg .b32 tmp; mov.b64 {tmp, %r33749}, %rd783; }
	ld.shared.f64 	%fd513, [_ZN6thrust24THRUST_300001_SM_1000_NS8cuda_cub4core6detail5shmemE+496];
	st.local.u32 	[%rd782], %r6271;
	add.s64 	%rd224, %rd782, 8;
	st.local.v2.b32 	[%rd782+8], {%r6272, %r6273};
	st.local.v2.b32 	[%rd782+16], {%r6282, %r6283};
	st.local.v2.b32 	[%rd782+24], {%r6284, %r6285};
	st.local.v2.b32 	[%rd782+32], {%r6302, %r6303};
	st.local.v2.b32 	[%rd782+40], {%r6304, %r6305};
	st.local.v2.b32 	[%rd782+48], {%r6322, %r6323};
	st.local.v2.u8 	[%rd782+56], {%rs25380, %rs25381};
	st.local.u32 	[%rd782+60], %r33749;
	st.local.f64 	[%rd782+64], %fd513;
	add.s32 	%r2136, %r6271, %r2118;
	setp.ne.s32 	%p105, %r6271, 0;
	@%p105 bra 	$L__BB1_1121;
	mov.b16 	%rs16777, 0;
	st.local.u8 	[%rd31], %rs16777;
	add.s32 	%r6336, %r33749, %r33740;
	st.local.u32 	[%rd31+52], %r6336;
	add.f64 	%fd307, %fd511, %fd513;
	st.local.f64 	[%rd31+56], %fd307;
	mov.b32 	%r33743, 0;
$L__BB1_1111:
	mov.u32 	%r2137, %r33743;
	cvt.u64.u32 	%rd785, %r2137;
	add.s64 	%rd786, %rd31, %rd785;
	ld.local.u8 	%rs16778, [%rd786];
	setp.ne.s16 	%p106, %rs16778, 0;
	add.s32 	%r33743, %r2137, 1;
	@%p106 bra 	$L__BB1_1111;
	and.b16  	%rs16779, %rs25229, 255;
	setp.eq.s16 	%p107, %rs16779, 0;
	mov.u32 	%r33745, %r2137;
	@%p107 bra 	$L__BB1_1115;
	mov.b32 	%r33744, 0;
$L__BB1_1114:
	add.s32 	%r6338, %r33744, %r2137;
	cvt.u64.u32 	%rd787, %r6338;
	add.s64 	%rd788, %rd31, %rd787;
	st.local.u8 	[%rd788], %rs25229;
	add.s32 	%r2140, %r33744, 1;
	add.s32 	%r33745, %r2140, %r2137;
	cvt.u64.u32 	%rd789, %r33744;
	add.s64 	%rd790, %rd40, %rd789;
	ld.local.u8 	%rs25229, [%rd790+9];
	setp.ne.s16 	%p108, %rs25229, 0;
	mov.u32 	%r33744, %r2140;
	@%p108 bra 	$L__BB1_1114;
$L__BB1_1115:
	cvt.u64.u32 	%rd791, %r33745;
	add.s64 	%rd792, %rd31, %rd791;
	mov.b16 	%rs16780, 0;
	st.local.u8 	[%rd792], %rs16780;
	mov.b32 	%r33746, 0;
$L__BB1_1116:
	mov.u32 	%r2143, %r33746;
	cvt.u64.u32 	%rd793, %r2143;
	add.s64 	%rd794, %rd31, %rd793;
	ld.local.u8 	%rs16781, [%rd794];
	setp.ne.s16 	%p109, %rs16781, 0;
	add.s32 	%r33746, %r2143, 1;
	@%p109 bra 	$L__BB1_1116;
	and.b16  	%rs16782, %rs25331, 255;
	setp.eq.s16 	%p110, %rs16782, 0;
	mov.u32 	%r33748, %r2143;
	@%p110 bra 	$L__BB1_1120;
	mov.b32 	%r33747, 0;
$L__BB1_1119:
	add.s32 	%r6341, %r33747, %r2143;
	cvt.u64.u32 	%rd795, %r6341;
	add.s64 	%rd796, %rd31, %rd795;
	st.local.u8 	[%rd796], %rs25331;
	add.s32 	%r2146, %r33747, 1;
	add.s32 	%r33748, %r2146, %r2143;
	cvt.u64.u32 	%rd797, %r33747;
	add.s64 	%rd798, %rd224, %rd797;
	ld.local.u8 	%rs25331, [%rd798+1];
	setp.ne.s16 	%p111, %rs25331, 0;
	mov.u32 	%r33747, %r2146;
	@%p111 bra 	$L__BB1_1119;
$L__BB1_1120:
	cvt.u64.u32 	%rd799, %r33748;
	add.s64 	%rd800, %rd31, %rd799;
	mov.b16 	%rs16783, 0;
	st.local.u8 	[%rd800], %rs16783;
	ld.local.v2.b32 	{%r6342, %r6343}, [%rd31];
	bfe.u32 	%r6344, %r6342, 0, 8;
	cvt.u16.u32 	%rs25331, %r6344;
	bfe.u32 	%r6345, %r6342, 8, 8;
	cvt.u16.u32 	%rs25333, %r6345;
	bfe.u32 	%r6346, %r6342, 16, 8;
	cvt.u16.u32 	%rs25334, %r6346;
	bfe.u32 	%r6347, %r6342, 24, 8;
	cvt.u16.u32 	%rs25335, %r6347;
	bfe.u32 	%r6348, %r6343, 0, 8;
	cvt.u16.u32 	%rs25336, %r6348;
	bfe.u32 	%r6349, %r6343, 8, 8;
	cvt.u16.u32 	%rs25337, %r6349;
	bfe.u32 	%r6350, %r6343, 16, 8;
	cvt.u16.u32 	%rs25338, %r6350;
	bfe.u32 	%r6351, %r6343, 24, 8;
	cvt.u16.u32 	%rs25339, %r6351;
	ld.local.v2.b32 	{%r6352, %r6353}, [%rd31+8];
	bfe.u32 	%r6354, %r6352, 0, 8;
	cvt.u16.u32 	%rs25340, %r6354;
	bfe.u32 	%r6355, %r6352, 8, 8;
	cvt.u16.u32 	%rs25341, %r6355;
	bfe.u32 	%r6356, %r6352, 16, 8;
	cvt.u16.u32 	%rs25342, %r6356;
	bfe.u32 	%r6357, %r6352, 24, 8;
	cvt.u16.u32 	%rs25343, %r6357;
	bfe.u32 	%r6358, %r6353, 0, 8;
	cvt.u16.u32 	%rs25344, %r6358;
	bfe.u32 	%r6359, %r6353, 8, 8;
	cvt.u16.u32 	%rs25345, %r6359;
	bfe.u32 	%r6360, %r6353, 16, 8;
	cvt.u16.u32 	%rs25346, %r6360;
	bfe.u32 	%r6361, %r6353, 24, 8;
	cvt.u16.u32 	%rs25347, %r6361;
	ld.local.v2.b32 	{%r6362, %r6363}, [%rd31+16];
	bfe.u32 	%r6364, %r6362, 0, 8;
	cvt.u16.u32 	%rs25348, %r6364;
	bfe.u32 	%r6365, %r6362, 8, 8;
	cvt.u16.u32 	%rs25349, %r6365;
	bfe.u32 	%r6366, %r6362, 16, 8;
	cvt.u16.u32 	%rs25350, %r6366;
	bfe.u32 	%r6367, %r6362, 24, 8;
	cvt.u16.u32 	%rs25351, %r6367;
	bfe.u32 	%r6368, %r6363, 0, 8;
	cvt.u16.u32 	%rs25352, %r6368;
	bfe.u32 	%r6369, %r6363, 8, 8;
	cvt.u16.u32 	%rs25353, %r6369;
	bfe.u32 	%r6370, %r6363, 16, 8;
	cvt.u16.u32 	%rs25354, %r6370;
	bfe.u32 	%r6371, %r6363, 24, 8;
	cvt.u16.u32 	%rs25355, %r6371;
	ld.local.v2.b32 	{%r6372, %r6373}, [%rd31+24];
	bfe.u32 	%r6374, %r6372, 0, 8;
	cvt.u16.u32 	%rs25356, %r6374;
	bfe.u32 	%r6375, %r6372, 8, 8;
	cvt.u16.u32 	%rs25357, %r6375;
	bfe.u32 	%r6376, %r6372, 16, 8;
	cvt.u16.u32 	%rs25358, %r6376;
	bfe.u32 	%r6377, %r6372, 24, 8;
	cvt.u16.u32 	%rs25359, %r6377;
	bfe.u32 	%r6378, %r6373, 0, 8;
	cvt.u16.u32 	%rs25360, %r6378;
	bfe.u32 	%r6379, %r6373, 8, 8;
	cvt.u16.u32 	%rs25361, %r6379;
	bfe.u32 	%r6380, %r6373, 16, 8;
	cvt.u16.u32 	%rs25362, %r6380;
	bfe.u32 	%r6381, %r6373, 24, 8;
	cvt.u16.u32 	%rs25363, %r6381;
	ld.local.v2.b32 	{%r6382, %r6383}, [%rd31+32];
	bfe.u32 	%r6384, %r6382, 0, 8;
	cvt.u16.u32 	%rs25364, %r6384;
	bfe.u32 	%r6385, %r6382, 8, 8;
	cvt.u16.u32 	%rs25365, %r6385;
	bfe.u32 	%r6386, %r6382, 16, 8;
	cvt.u16.u32 	%rs25366, %r6386;
	bfe.u32 	%r6387, %r6382, 24, 8;
	cvt.u16.u32 	%rs25367, %r6387;
	bfe.u32 	%r6388, %r6383, 0, 8;
	cvt.u16.u32 	%rs25368, %r6388;
	bfe.u32 	%r6389, %r6383, 8, 8;
	cvt.u16.u32 	%rs25369, %r6389;
	bfe.u32 	%r6390, %r6383, 16, 8;
	cvt.u16.u32 	%rs25370, %r6390;
	bfe.u32 	%r6391, %r6383, 24, 8;
	cvt.u16.u32 	%rs25371, %r6391;
	ld.local.v2.b32 	{%r6392, %r6393}, [%rd31+40];
	bfe.u32 	%r6394, %r6392, 0, 8;
	cvt.u16.u32 	%rs25372, %r6394;
	bfe.u32 	%r6395, %r6392, 8, 8;
	cvt.u16.u32 	%rs25373, %r6395;
	bfe.u32 	%r6396, %r6392, 16, 8;
	cvt.u16.u32 	%rs25374, %r6396;
	bfe.u32 	%r6397, %r6392, 24, 8;
	cvt.u16.u32 	%rs25375, %r6397;
	bfe.u32 	%r6398, %r6393, 0, 8;
	cvt.u16.u32 	%rs25376, %r6398;
	bfe.u32 	%r6399, %r6393, 8, 8;
	cvt.u16.u32 	%rs25377, %r6399;
	bfe.u32 	%r6400, %r6393, 16, 8;
	cvt.u16.u32 	%rs25378, %r6400;
	bfe.u32 	%r6401, %r6393, 24, 8;
	cvt.u16.u32 	%rs25379, %r6401;
	ld.local.v2.u8 	{%rs25380, %rs25381}, [%rd31+48];
	ld.local.u32 	%r33749, [%rd31+52];
	ld.local.f64 	%fd513, [%rd31+56];
$L__BB1_1121:
	st.local.u32 	[%rd40], %r2136;
	cvt.u32.u16 	%r6402, %rs25339;
	cvt.u32.u16 	%r6403, %rs25338;
	prmt.b32 	%r6404, %r6403, %r6402, 0x3340U;
	cvt.u32.u16 	%r6405, %rs25337;
	cvt.u32.u16 	%r6406, %rs25336;
	prmt.b32 	%r6407, %r6406, %r6405, 0x3340U;
	prmt.b32 	%r6408, %r6407, %r6404, 0x5410U;
	cvt.u32.u16 	%r6409, %rs25335;
	cvt.u32.u16 	%r6410, %rs25334;
	prmt.b32 	%r6411, %r6410, %r6409, 0x3340U;
	cvt.u32.u16 	%r6412, %rs25333;
	cvt.u32.u16 	%r6413, %rs25331;
	prmt.b32 	%r6414, %r6413, %r6412, 0x3340U;
	prmt.b32 	%r6415, %r6414, %r6411, 0x5410U;
	st.local.v2.b32 	[%rd40+8], {%r6415, %r6408};
	cvt.u32.u16 	%r6416, %rs25347;
	cvt.u32.u16 	%r6417, %rs25346;
	prmt.b32 	%r6418, %r6417, %r6416, 0x3340U;
	cvt.u32.u16 	%r6419, %rs25345;
	cvt.u32.u16 	%r6420, %rs25344;
	prmt.b32 	%r6421, %r6420, %r6419, 0x3340U;
	prmt.b32 	%r6422, %r6421, %r6418, 0x5410U;
	cvt.u32.u16 	%r6423, %rs25343;
	cvt.u32.u16 	%r6424, %rs25342;
	prmt.b32 	%r6425, %r6424, %r6423, 0x3340U;
	cvt.u32.u16 	%r6426, %rs25341;
	cvt.u32.u16 	%r6427, %rs25340;
	prmt.b32 	%r6428, %r6427, %r6426, 0x3340U;
	prmt.b32 	%r6429, %r6428, %r6425, 0x5410U;
	st.local.v2.b32 	[%rd40+16], {%r6429, %r6422};
	cvt.u32.u16 	%r6430, %rs25355;
	cvt.u32.u16 	%r6431, %rs25354;
	prmt.b32 	%r6432, %r6431, %r6430, 0x3340U;
	cvt.u32.u16 	%r6433, %rs25353;
	cvt.u32.u16 	%r6434, %rs25352;
	prmt.b32 	%r6435, %r6434, %r6433, 0x3340U;
	prmt.b32 	%r6436, %r6435, %r6432, 0x5410U;
	cvt.u32.u16 	%r6437, %rs25351;
	cvt.u32.u16 	%r6438, %rs25350;
	prmt.b32 	%r6439, %r6438, %r6437, 0x3340U;
	cvt.u32.u16 	%r6440, %rs25349;
	cvt.u32.u16 	%r6441, %rs25348;
	prmt.b32 	%r6442, %r6441, %r6440, 0x3340U;
	prmt.b32 	%r6443, %r6442, %r6439, 0x5410U;
	st.local.v2.b32 	[%rd40+24], {%r6443, %r6436};
	cvt.u32.u16 	%r6444, %rs25363;
	cvt.u32.u16 	%r6445, %rs25362;
	prmt.b32 	%r6446, %r6445, %r6444, 0x3340U;
	cvt.u32.u16 	%r6447, %rs25361;
	cvt.u32.u16 	%r6448, %rs25360;
	prmt.b32 	%r6449, %r6448, %r6447, 0x3340U;
	prmt.b32 	%r6450, %r6449, %r6446, 0x5410U;
	cvt.u32.u16 	%r6451, %rs25359;
	cvt.u32.u16 	%r6452, %rs25358;
	prmt.b32 	%r6453, %r6452, %r6451, 0x3340U;
	cvt.u32.u16 	%r6454, %rs25357;
	cvt.u32.u16 	%r6455, %rs25356;
	prmt.b32 	%r6456, %r6455, %r6454, 0x3340U;
	prmt.b32 	%r6457, %r6456, %r6453, 0x5410U;
	st.local.v2.b32 	[%rd40+32], {%r6457, %r6450};
	cvt.u32.u16 	%r6458, %rs25371;
	cvt.u32.u16 	%r6459, %rs25370;
	prmt.b32 	%r6460, %r6459, %r6458, 0x3340U;
	cvt.u32.u16 	%r6461, %rs25369;
	cvt.u32.u16 	%r6462, %rs25368;
	prmt.b32 	%r6463, %r6462, %r6461, 0x3340U;
	prmt.b32 	%r6464, %r6463, %r6460, 0x5410U;
	cvt.u32.u16 	%r6465, %rs25367;
	cvt.u32.u16 	%r6466, %rs25366;
	prmt.b32 	%r6467, %r6466, %r6465, 0x3340U;
	cvt.u32.u16 	%r6468, %rs25365;
	cvt.u32.u16 	%r6469, %rs25364;
	prmt.b32 	%r6470, %r6469, %r6468, 0x3340U;
	prmt.b32 	%r6471, %r6470, %r6467, 0x5410U;
	st.local.v2.b32 	[%rd40+40], {%r6471, %r6464};
	cvt.u32.u16 	%r6472, %rs25379;
	cvt.u32.u16 	%r6473, %rs25378;
	prmt.b32 	%r6474, %r6473, %r6472, 0x3340U;
	cvt.u32.u16 	%r6475, %rs25377;
	cvt.u32.u16 	%r6476, %rs25376;
	prmt.b32 	%r6477, %r6476, %r6475, 0x3340U;
	prmt.b32 	%r6478, %r6477, %r6474, 0x5410U;
	cvt.u32.u16 	%r6479, %rs25375;
	cvt.u32.u16 	%r6480, %rs25374;
	prmt.b32 	%r6481, %r6480, %r6479, 0x3340U;
	cvt.u32.u16 	%r6482, %rs25373;
	cvt.u32.u16 	%r6483, %rs25372;
	prmt.b32 	%r6484, %r6483, %r6482, 0x3340U;
	prmt.b32 	%r6485, %r6484, %r6481, 0x5410U;
	st.local.v2.b32 	[%rd40+48], {%r6485, %r6478};
	st.local.v2.u8 	[%rd40+56], {%rs25380, %rs25381};
	st.local.u32 	[%rd40+60], %r33749;
	st.local.f64 	[%rd40+64], %fd513;
	mov.u32 	%r6486, %tid.x;
	shr.u32 	%r6487, %r6486, 5;
	setp.ne.s32 	%p112, %r6487, 7;
	@%p112 bra 	$L__BB1_1123;
	mov.u32 	%r33705, %r2136;
	mov.u16 	%rs24872, %rs25331;
	mov.u16 	%rs24873, %rs25333;
	mov.u16 	%rs24874, %rs25334;
	mov.u16 	%rs24875, %rs25335;
	mov.u16 	%rs24876, %rs25336;
	mov.u16 	%rs24877, %rs25337;
	mov.u16 	%rs24878, %rs25338;
	mov.u16 	%rs24879, %rs25339;
	mov.u16 	%rs24880, %rs25340;
	mov.u16 	%rs24881, %rs25341;
	mov.u16 	%rs24882, %rs25342;
	mov.u16 	%rs24883, %rs25343;
	mov.u16 	%rs24884, %rs25344;
	mov.u16 	%rs24885, %rs25345;
	mov.u16 	%rs24886, %rs25346;
	mov.u16 	%rs24887, %rs25347;
	mov.u16 	%rs24888, %rs25348;
	mov.u16 	%rs24889, %rs25349;
	mov.u16 	%rs24890, %rs25350;
	mov.u16 	%rs24891, %rs25351;
	mov.u16 	%rs24892, %rs25352;
	mov.u16 	%rs24893, %rs25353;
	mov.u16 	%rs24894, %rs25354;
	mov.u16 	%rs24895, %rs25355;
	mov.u16 	%rs24896, %rs25356;
	mov.u16 	%rs24897, %rs25357;
	mov.u16 	%rs24898, %rs25358;
	mov.u16 	%rs24899, %rs25359;
	mov.u16 	%rs24900, %rs25360;
	mov.u16 	%rs24901, %rs25361;
	mov.u16 	%rs24902, %rs25362;
	mov.u16 	%rs24903, %rs25363;
	mov.u16 	%rs24904, %rs25364;
	mov.u16 	%rs24905, %rs25365;
	mov.u16 	%rs24906, %rs25366;
	mov.u16 	%rs24907, %rs25367;
	mov.u16 	%rs24908, %rs25368;
	mov.u16 	%rs24909, %rs25369;
	mov.u16 	%rs24910, %rs25370;
	mov.u16 	%rs24911, %rs25371;
	mov.u16 	%rs24912, %rs25372;
	mov.u16 	%rs24913, %rs25373;
	mov.u16 	%rs24914, %rs25374;
	mov.u16 	%rs24915, %rs25375;
	mov.u16 	%rs24916, %rs25376;
	mov.u16 	%rs24917, %rs25377;
	mov.u16 	%rs24918, %rs25378;
	mov.u16 	%rs24919, %rs25379;
	mov.u16 	%rs24920, %rs25380;
	mov.u16 	%rs24921, %rs25381;
	mov.u32 	%r33706, %r33749;
	mov.f64 	%fd504, %fd513;
$L__BB1_1123:
	add.u64 	%rd802, %SPL, 352;
	ld.shared.u32 	%r6488, [_ZN6thrust24THRUST_300001_SM_1000_NS8cuda_cub4core6detail5shmemE+504];
	ld.shared.v4.b32 	{%r6489, %r6490, %r6491, %r6492}, [_ZN6thrust24THRUST_300001_SM_1000_NS8cuda_cub4core6detail5shmemE+512];
	bfe.u32 	%r6493, %r6489, 0, 8;
	cvt.u16.u32 	%rs25434, %r6493;
	bfe.u32 	%r6494, %r6489, 8, 8;
	cvt.u16.u32 	%rs25435, %r6494;
	bfe.u32 	%r6495, %r6489, 16, 8;
	cvt.u16.u32 	%rs25436, %r6495;
	bfe.u32 	%r6496, %r6489, 24, 8;
	cvt.u16.u32 	%rs25437, %r6496;
	bfe.u32 	%r6497, %r6490, 0, 8;
	cvt.u16.u32 	%rs25438, %r6497;
	bfe.u32 	%r6498, %r6490, 8, 8;
	cvt.u16.u32 	%rs25439, %r6498;
	bfe.u32 	%r6499, %r6490, 16, 8;
	cvt.u16.u32 	%rs25440, %r6499;
	bfe.u32 	%r6500, %r6490, 24, 8;
	cvt.u16.u32 	%rs25441, %r6500;
	bfe.u32 	%r6501, %r6491, 0, 8;
	cvt.u16.u32 	%rs25442, %r6501;
	bfe.u32 	%r6502, %r6491, 8, 8;
	cvt.u16.u32 	%rs25443, %r6502;
	bfe.u32 	%r6503, %r6491, 16, 8;
	cvt.u16.u32 	%rs25444, %r6503;
	bfe.u32 	%r6504, %r6491, 24, 8;
	cvt.u16.u32 	%rs25445, %r6504;
	bfe.u32 	%r6505, %r6492, 0, 8;
	cvt.u16.u32 	%rs25446, %r6505;
	bfe.u32 	%r6506, %r6492, 8, 8;
	cvt.u16.u32 	%rs25447, %r6506;
	bfe.u32 	%r6507, %r6492, 16, 8;
	cvt.u16.u32 	%rs25448, %r6507;
	bfe.u32 	%r6508, %r6492, 24, 8;
	cvt.u16.u32 	%rs25449, %r6508;
	ld.shared.v4.b32 	{%r6509, %r6510, %r6511, %r6512}, [_ZN6thrust24THRUST_300001_SM_1000_NS8cuda_cub4core6detail5shmemE+528];
	bfe.u32 	%r6513, %r6509, 0, 8;
	cvt.u16.u32 	%rs25450, %r6513;
	bfe.u32 	%r6514, %r6509, 8, 8;
	cvt.u16.u32 	%rs25451, %r6514;
	bfe.u32 	%r6515, %r6509, 16, 8;
	cvt.u16.u32 	%rs25452, %r6515;
	bfe.u32 	%r6516, %r6509, 24, 8;
	cvt.u16.u32 	%rs25453, %r6516;
	bfe.u32 	%r6517, %r6510, 0, 8;
	cvt.u16.u32 	%rs25454, %r6517;
	bfe.u32 	%r6518, %r6510, 8, 8;
	cvt.u16.u32 	%rs25455, %r6518;
	bfe.u32 	%r6519, %r6510, 16, 8;
	cvt.u16.u32 	%rs25456, %r6519;
	bfe.u32 	%r6520, %r6510, 24, 8;
	cvt.u16.u32 	%rs25457, %r6520;
	bfe.u32 	%r6521, %r6511, 0, 8;
	cvt.u16.u32 	%rs25458, %r6521;
	bfe.u32 	%r6522, %r6511, 8, 8;
	cvt.u16.u32 	%rs25459, %r6522;
	bfe.u32 	%r6523, %r6511, 16, 8;
	cvt.u16.u32 	%rs25460, %r6523;
	bfe.u32 	%r6524, %r6511, 24, 8;
	cvt.u16.u32 	%rs25461, %r6524;
	bfe.u32 	%r6525, %r6512, 0, 8;
	cvt.u16.u32 	%rs25462, %r6525;
	bfe.u32 	%r6526, %r6512, 8, 8;
	cvt.u16.u32 	%rs25463, %r6526;
	bfe.u32 	%r6527, %r6512, 16, 8;
	cvt.u16.u32 	%rs25464, %r6527;
	bfe.u32 	%r6528, %r6512, 24, 8;
	cvt.u16.u32 	%rs25465, %r6528;
	ld.shared.v4.b32 	{%r6529, %r6530, %r6531, %r6532}, [_ZN6thrust24THRUST_300001_SM_1000_NS8cuda_cub4core6detail5shmemE+544];
	bfe.u32 	%r6533, %r6529, 0, 8;
	cvt.u16.u32 	%rs25466, %r6533;
	bfe.u32 	%r6534, %r6529, 8, 8;
	cvt.u16.u32 	%rs25467, %r6534;
	bfe.u32 	%r6535, %r6529, 16, 8;
	cvt.u16.u32 	%rs25468, %r6535;
	bfe.u32 	%r6536, %r6529, 24, 8;
	cvt.u16.u32 	%rs25469, %r6536;
	bfe.u32 	%r6537, %r6530, 0, 8;
	cvt.u16.u32 	%rs25470, %r6537;
	bfe.u32 	%r6538, %r6530, 8, 8;
	cvt.u16.u32 	%rs25471, %r6538;
	bfe.u32 	%r6539, %r6530, 16, 8;
	cvt.u16.u32 	%rs25472, %r6539;
	bfe.u32 	%r6540, %r6530, 24, 8;
	cvt.u16.u32 	%rs25473, %r6540;
	bfe.u32 	%r6541, %r6531, 0, 8;
	cvt.u16.u32 	%rs25474, %r6541;
	bfe.u32 	%r6542, %r6531, 8, 8;
	cvt.u16.u32 	%rs25475, %r6542;
	bfe.u32 	%r6543, %r6531, 16, 8;
	cvt.u16.u32 	%rs25476, %r6543;
	bfe.u32 	%r6544, %r6531, 24, 8;
	cvt.u16.u32 	%rs25477, %r6544;
	bfe.u32 	%r6545, %r6532, 0, 8;
	cvt.u16.u32 	%rs25478, %r6545;
	bfe.u32 	%r6546, %r6532, 8, 8;
	cvt.u16.u32 	%rs25479, %r6546;
	bfe.u32 	%r6547, %r6532, 16, 8;
	cvt.u16.u32 	%rs25480, %r6547;
	bfe.u32 	%r6548, %r6532, 24, 8;
	cvt.u16.u32 	%rs25481, %r6548;
	ld.shared.v2.u8 	{%rs25482, %rs25483}, [_ZN6thrust24THRUST_300001_SM_1000_NS8cuda_cub4core6detail5shmemE+560];
	ld.shared.u32 	%r33758, [_ZN6thrust24THRUST_300001_SM_1000_NS8cuda_cub4core6detail5shmemE+564];
	ld.shared.f64 	%fd515, [_ZN6thrust24THRUST_300001_SM_1000_NS8cuda_cub4core6detail5shmemE+568];
	st.local.u32 	[%rd802], %r6488;
	add.s64 	%rd225, %rd802, 8;
	st.local.v2.b32 	[%rd802+8], {%r6489, %r6490};
	st.local.v2.b32 	[%rd802+16], {%r6491, %r6492};
	st.local.v2.b32 	[%rd802+24], {%r6509, %r6510};
	st.local.v2.b32 	[%rd802+32], {%r6511, %r6512};
	st.local.v2.b32 	[%rd802+40], {%r6529, %r6530};
	st.local.v2.b32 	[%rd802+48], {%r6531, %r6532};
	st.local.v2.u8 	[%rd802+56], {%rs25482, %rs25483};
	st.local.u32 	[%rd802+60], %r33758;
	st.local.f64 	[%rd802+64], %fd515;
	add.s32 	%r2154, %r6488, %r2136;
	setp.ne.s32 	%p113, %r6488, 0;
	@%p113 bra 	$L__BB1_1135;
	mov.b16 	%rs16784, 0;
	st.local.u8 	[%rd30], %rs16784;
	add.s32 	%r6550, %r33758, %r33749;
	st.local.u32 	[%rd30+52], %r6550;
	add.f64 	%fd308, %fd513, %fd515;
	st.local.f64 	[%rd30+56], %fd308;
	mov.b32 	%r33752, 0;
$L__BB1_1125:
	mov.u32 	%r2155, %r33752;
	cvt.u64.u32 	%rd803, %r2155;
	add.s64 	%rd804, %rd30, %rd803;
	ld.local.u8 	%rs16785, [%rd804];
	setp.ne.s16 	%p114, %rs16785, 0;
	add.s32 	%r33752, %r2155, 1;
	@%p114 bra 	$L__BB1_1125;
	and.b16  	%rs16786, %rs25331, 255;
	setp.eq.s16 	%p115, %rs16786, 0;
	mov.u32 	%r33754, %r2155;
	@%p115 bra 	$L__BB1_1129;
	mov.b32 	%r33753, 0;
$L__BB1_1128:
	add.s32 	%r6552, %r33753, %r2155;
	cvt.u64.u32 	%rd805, %r6552;
	add.s64 	%rd806, %rd30, %rd805;
	st.local.u8 	[%rd806], %rs25331;
	add.s32 	%r2158, %r33753, 1;
	add.s32 	%r33754, %r2158, %r2155;
	cvt.u64.u32 	%rd807, %r33753;
	add.s64 	%rd808, %rd40, %rd807;
	ld.local.u8 	%rs25331, [%rd808+9];
	setp.ne.s16 	%p116, %rs25331, 0;
	mov.u32 	%r33753, %r2158;
	@%p116 bra 	$L__BB1_1128;
$L__BB1_1129:
	cvt.u64.u32 	%rd809, %r33754;
	add.s64 	%rd810, %rd30, %rd809;
	mov.b16 	%rs16787, 0;
	st.local.u8 	[%rd810], %rs16787;
	mov.b32 	%r33755, 0;
$L__BB1_1130:
	mov.u32 	%r2161, %r33755;
	cvt.u64.u32 	%rd811, %r2161;
	add.s64 	%rd812, %rd30, %rd811;
	ld.local.u8 	%rs16788, [%rd812];
	setp.ne.s16 	%p117, %rs16788, 0;
	add.s32 	%r33755, %r2161, 1;
	@%p117 bra 	$L__BB1_1130;
	and.b16  	%rs16789, %rs25434, 255;
	setp.eq.s16 	%p118, %rs16789, 0;
	mov.u32 	%r33757, %r2161;
	@%p118 bra 	$L__BB1_1134;
	mov.b32 	%r33756, 0;
$L__BB1_1133:
	add.s32 	%r6555, %r33756, %r2161;
	cvt.u64.u32 	%rd813, %r6555;
	add.s64 	%rd814, %rd30, %rd813;
	st.local.u8 	[%rd814], %rs25434;
	add.s32 	%r2164, %r33756, 1;
	add.s32 	%r33757, %r2164, %r2161;
	cvt.u64.u32 	%rd815, %r33756;
	add.s64 	%rd816, %rd225, %rd815;
	ld.local.u8 	%rs25434, [%rd816+1];
	setp.ne.s16 	%p119, %rs25434, 0;
	mov.u32 	%r33756, %r2164;
	@%p119 bra 	$L__BB1_1133;
$L__BB1_1134:
	cvt.u64.u32 	%rd817, %r33757;
	add.s64 	%rd818, %rd30, %rd817;
	mov.b16 	%rs16790, 0;
	st.local.u8 	[%rd818], %rs16790;
	ld.local.v2.b32 	{%r6556, %r6557}, [%rd30];
	bfe.u32 	%r6558, %r6556, 0, 8;
	cvt.u16.u32 	%rs25434, %r6558;
	bfe.u32 	%r6559, %r6556, 8, 8;
	cvt.u16.u32 	%rs25435, %r6559;
	bfe.u32 	%r6560, %r6556, 16, 8;
	cvt.u16.u32 	%rs25436, %r6560;
	bfe.u32 	%r6561, %r6556, 24, 8;
	cvt.u16.u32 	%rs25437, %r6561;
	bfe.u32 	%r6562, %r6557, 0, 8;
	cvt.u16.u32 	%rs25438, %r6562;
	bfe.u32 	%r6563, %r6557, 8, 8;
	cvt.u16.u32 	%rs25439, %r6563;
	bfe.u32 	%r6564, %r6557, 16, 8;
	cvt.u16.u32 	%rs25440, %r6564;
	bfe.u32 	%r6565, %r6557, 24, 8;
	cvt.u16.u32 	%rs25441, %r6565;
	ld.local.v2.b32 	{%r6566, %r6567}, [%rd30+8];
	bfe.u32 	%r6568, %r6566, 0, 8;
	cvt.u16.u32 	%rs25442, %r6568;
	bfe.u32 	%r6569, %r6566, 8, 8;
	cvt.u16.u32 	%rs25443, %r6569;
	bfe.u32 	%r6570, %r6566, 16, 8;
	cvt.u16.u32 	%rs25444, %r6570;
	bfe.u32 	%r6571, %r6566, 24, 8;
	cvt.u16.u32 	%rs25445, %r6571;
	bfe.u32 	%r6572, %r6567, 0, 8;
	cvt.u16.u32 	%rs25446, %r6572;
	bfe.u32 	%r6573, %r6567, 8, 8;
	cvt.u16.u32 	%rs25447, %r6573;
	bfe.u32 	%r6574, %r6567, 16, 8;
	cvt.u16.u32 	%rs25448, %r6574;
	bfe.u32 	%r6575, %r6567, 24, 8;
	cvt.u16.u32 	%rs25449, %r6575;
	ld.local.v2.b32 	{%r6576, %r6577}, [%rd30+16];
	bfe.u32 	%r6578, %r6576, 0, 8;
	cvt.u16.u32 	%rs25450, %r6578;
	bfe.u32 	%r6579, %r6576, 8, 8;
	cvt.u16.u32 	%rs25451, %r6579;
	bfe.u32 	%r6580, %r6576, 16, 8;
	cvt.u16.u32 	%rs25452, %r6580;
	bfe.u32 	%r6581, %r6576, 24, 8;
	cvt.u16.u32 	%rs25453, %r6581;
	bfe.u32 	%r6582, %r6577, 0, 8;
	cvt.u16.u32 	%rs25454, %r6582;
	bfe.u32 	%r6583, %r6577, 8, 8;
	cvt.u16.u32 	%rs25455, %r6583;
	bfe.u32 	%r6584, %r6577, 16, 8;
	cvt.u16.u32 	%rs25456, %r6584;
	bfe.u32 	%r6585, %r6577, 24, 8;
	cvt.u16.u32 	%rs25457, %r6585;
	ld.local.v2.b32 	{%r6586, %r6587}, [%rd30+24];
	bfe.u32 	%r6588, %r6586, 0, 8;
	cvt.u16.u32 	%rs25458, %r6588;
	bfe.u32 	%r6589, %r6586, 8, 8;
	cvt.u16.u32 	%rs25459, %r6589;
	bfe.u32 	%r6590, %r6586, 16, 8;
	cvt.u16.u32 	%rs25460, %r6590;
	bfe.u32 	%r6591, %r6586, 24, 8;
	cvt.u16.u32 	%rs25461, %r6591;
	bfe.u32 	%r6592, %r6587, 0, 8;
	cvt.u16.u32 	%rs25462, %r6592;
	bfe.u32 	%r6593, %r6587, 8, 8;
	cvt.u16.u32 	%rs25463, %r6593;
	bfe.u32 	%r6594, %r6587, 16, 8;
	cvt.u16.u32 	%rs25464, %r6594;
	bfe.u32 	%r6595, %r6587, 24, 8;
	cvt.u16.u32 	%rs25465, %r6595;
	ld.local.v2.b32 	{%r6596, %r6597}, [%rd30+32];
	bfe.u32 	%r6598, %r6596, 0, 8;
	cvt.u16.u32 	%rs25466, %r6598;
	bfe.u32 	%r6599, %r6596, 8, 8;
	cvt.u16.u32 	%rs25467, %r6599;
	bfe.u32 	%r6600, %r6596, 16, 8;
	cvt.u16.u32 	%rs25468, %r6600;
	bfe.u32 	%r6601, %r6596, 24, 8;
	cvt.u16.u32 	%rs25469, %r6601;
	bfe.u32 	%r6602, %r6597, 0, 8;
	cvt.u16.u32 	%rs25470, %r6602;
	bfe.u32 	%r6603, %r6597, 8, 8;
	cvt.u16.u32 	%rs25471, %r6603;
	bfe.u32 	%r6604, %r6597, 16, 8;
	cvt.u16.u32 	%rs25472, %r6604;
	bfe.u32 	%r6605, %r6597, 24, 8;
	cvt.u16.u32 	%rs25473, %r6605;
	ld.local.v2.b32 	{%r6606, %r6607}, [%rd30+40];
	bfe.u32 	%r6608, %r6606, 0, 8;
	cvt.u16.u32 	%rs25474, %r6608;
	bfe.u32 	%r6609, %r6606, 8, 8;
	cvt.u16.u32 	%rs25475, %r6609;
	bfe.u32 	%r6610, %r6606, 16, 8;
	cvt.u16.u32 	%rs25476, %r6610;
	bfe.u32 	%r6611, %r6606, 24, 8;
	cvt.u16.u32 	%rs25477, %r6611;
	bfe.u32 	%r6612, %r6607, 0, 8;
	cvt.u16.u32 	%rs25478, %r6612;
	bfe.u32 	%r6613, %r6607, 8, 8;
	cvt.u16.u32 	%rs25479, %r6613;
	bfe.u32 	%r6614, %r6607, 16, 8;
	cvt.u16.u32 	%rs25480, %r6614;
	bfe.u32 	%r6615, %r6607, 24, 8;
	cvt.u16.u32 	%rs25481, %r6615;
	ld.local.v2.u8 	{%rs25482, %rs25483}, [%rd30+48];
	ld.local.u32 	%r33758, [%rd30+52];
	ld.local.f64 	%fd515, [%rd30+56];
$L__BB1_1135:
	add.u64 	%rd820, %SPL, 144;
	st.local.u32 	[%rd40], %r2154;
	cvt.u32.u16 	%r6616, %rs25441;
	cvt.u32.u16 	%r6617, %rs25440;
	prmt.b32 	%r6618, %r6617, %r6616, 0x3340U;
	cvt.u32.u16 	%r6619, %rs25439;
	cvt.u32.u16 	%r6620, %rs25438;
	prmt.b32 	%r6621, %r6620, %r6619, 0x3340U;
	prmt.b32 	%r6622, %r6621, %r6618, 0x5410U;
	cvt.u32.u16 	%r6623, %rs25437;
	cvt.u32.u16 	%r6624, %rs25436;
	prmt.b32 	%r6625, %r6624, %r6623, 0x3340U;
	cvt.u32.u16 	%r6626, %rs25435;
	cvt.u32.u16 	%r6627, %rs25434;
	prmt.b32 	%r6628, %r6627, %r6626, 0x3340U;
	prmt.b32 	%r6629, %r6628, %r6625, 0x5410U;
	st.local.v2.b32 	[%rd40+8], {%r6629, %r6622};
	cvt.u32.u16 	%r6630, %rs25449;
	cvt.u32.u16 	%r6631, %rs25448;
	prmt.b32 	%r6632, %r6631, %r6630, 0x3340U;
	cvt.u32.u16 	%r6633, %rs25447;
	cvt.u32.u16 	%r6634, %rs25446;
	prmt.b32 	%r6635, %r6634, %r6633, 0x3340U;
	prmt.b32 	%r6636, %r6635, %r6632, 0x5410U;
	cvt.u32.u16 	%r6637, %rs25445;
	cvt.u32.u16 	%r6638, %rs25444;
	prmt.b32 	%r6639, %r6638, %r6637, 0x3340U;
	cvt.u32.u16 	%r6640, %rs25443;
	cvt.u32.u16 	%r6641, %rs25442;
	prmt.b32 	%r6642, %r6641, %r6640, 0x3340U;
	prmt.b32 	%r6643, %r6642, %r6639, 0x5410U;
	st.local.v2.b32 	[%rd40+16], {%r6643, %r6636};
	cvt.u32.u16 	%r6644, %rs25457;
	cvt.u32.u16 	%r6645, %rs25456;
	prmt.b32 	%r6646, %r6645, %r6644, 0x3340U;
	cvt.u32.u16 	%r6647, %rs25455;
	cvt.u32.u16 	%r6648, %rs25454;
	prmt.b32 	%r6649, %r6648, %r6647, 0x3340U;
	prmt.b32 	%r6650, %r6649, %r6646, 0x5410U;
	cvt.u32.u16 	%r6651, %rs25453;
	cvt.u32.u16 	%r6652, %rs25452;
	prmt.b32 	%r6653, %r6652, %r6651, 0x3340U;
	cvt.u32.u16 	%r6654, %rs25451;
	cvt.u32.u16 	%r6655, %rs25450;
	prmt.b32 	%r6656, %r6655, %r6654, 0x3340U;
	prmt.b32 	%r6657, %r6656, %r6653, 0x5410U;
	st.local.v2.b32 	[%rd40+24], {%r6657, %r6650};
	cvt.u32.u16 	%r6658, %rs25465;
	cvt.u32.u16 	%r6659, %rs25464;
	prmt.b32 	%r6660, %r6659, %r6658, 0x3340U;
	cvt.u32.u16 	%r6661, %rs25463;
	cvt.u32.u16 	%r6662, %rs25462;
	prmt.b32 	%r6663, %r6662, %r6661, 0x3340U;
	prmt.b32 	%r6664, %r6663, %r6660, 0x5410U;
	cvt.u32.u16 	%r6665, %rs25461;
	cvt.u32.u16 	%r6666, %rs25460;
	prmt.b32 	%r6667, %r6666, %r6665, 0x3340U;
	cvt.u32.u16 	%r6668, %rs25459;
	cvt.u32.u16 	%r6669, %rs25458;
	prmt.b32 	%r6670, %r6669, %r6668, 0x3340U;
	prmt.b32 	%r6671, %r6670, %r6667, 0x5410U;
	st.local.v2.b32 	[%rd40+32], {%r6671, %r6664};
	cvt.u32.u16 	%r6672, %rs25473;
	cvt.u32.u16 	%r6673, %rs25472;
	prmt.b32 	%r6674, %r6673, %r6672, 0x3340U;
	cvt.u32.u16 	%r6675, %rs25471;
	cvt.u32.u16 	%r6676, %rs25470;
	prmt.b32 	%r6677, %r6676, %r6675, 0x3340U;
	prmt.b32 	%r6678, %r6677, %r6674, 0x5410U;
	cvt.u32.u16 	%r6679, %rs25469;
	cvt.u32.u16 	%r6680, %rs25468;
	prmt.b32 	%r6681, %r6680, %r6679, 0x3340U;
	cvt.u32.u16 	%r6682, %rs25467;
	cvt.u32.u16 	%r6683, %rs25466;
	prmt.b32 	%r6684, %r6683, %r6682, 0x3340U;
	prmt.b32 	%r6685, %r6684, %r6681, 0x5410U;
	st.local.v2.b32 	[%rd40+40], {%r6685, %r6678};
	cvt.u32.u16 	%r6686, %rs25481;
	cvt.u32.u16 	%r6687, %rs25480;
	prmt.b32 	%r6688, %r6687, %r6686, 0x3340U;
	cvt.u32.u16 	%r6689, %rs25479;
	cvt.u32.u16 	%r6690, %rs25478;
	prmt.b32 	%r6691, %r6690, %r6689, 0x3340U;
	prmt.b32 	%r6692, %r6691, %r6688, 0x5410U;
	cvt.u32.u16 	%r6693, %rs25477;
	cvt.u32.u16 	%r6694, %rs25476;
	prmt.b32 	%r6695, %r6694, %r6693, 0x3340U;
	cvt.u32.u16 	%r6696, %rs25475;
	cvt.u32.u16 	%r6697, %rs25474;
	prmt.b32 	%r6698, %r6697, %r6696, 0x3340U;
	prmt.b32 	%r6699, %r6698, %r6695, 0x5410U;
	st.local.v2.b32 	[%rd40+48], {%r6699, %r6692};
	st.local.v2.u8 	[%rd40+56], {%rs25482, %rs25483};
	st.local.u32 	[%rd40+60], %r33758;
	st.local.f64 	[%rd40+64], %fd515;
	st.local.u32 	[%rd820], %r33705;
	add.s64 	%rd226, %rd820, 8;
	cvt.u32.u16 	%r6700, %rs24879;
	cvt.u32.u16 	%r6701, %rs24878;
	prmt.b32 	%r6702, %r6701, %r6700, 0x3340U;
	cvt.u32.u16 	%r6703, %rs24877;
	cvt.u32.u16 	%r6704, %rs24876;
	prmt.b32 	%r6705, %r6704, %r6703, 0x3340U;
	prmt.b32 	%r6706, %r6705, %r6702, 0x5410U;
	cvt.u32.u16 	%r6707, %rs24875;
	cvt.u32.u16 	%r6708, %rs24874;
	prmt.b32 	%r6709, %r6708, %r6707, 0x3340U;
	cvt.u32.u16 	%r6710, %rs24873;
	cvt.u32.u16 	%r6711, %rs24872;
	prmt.b32 	%r6712, %r6711, %r6710, 0x3340U;
	prmt.b32 	%r6713, %r6712, %r6709, 0x5410U;
	st.local.v2.b32 	[%rd820+8], {%r6713, %r6706};
	cvt.u32.u16 	%r6714, %rs24887;
	cvt.u32.u16 	%r6715, %rs24886;
	prmt.b32 	%r6716, %r6715, %r6714, 0x3340U;
	cvt.u32.u16 	%r6717, %rs24885;
	cvt.u32.u16 	%r6718, %rs24884;
	prmt.b32 	%r6719, %r6718, %r6717, 0x3340U;
	prmt.b32 	%r6720, %r6719, %r6716, 0x5410U;
	cvt.u32.u16 	%r6721, %rs24883;
	cvt.u32.u16 	%r6722, %rs24882;
	prmt.b32 	%r6723, %r6722, %r6721, 0x3340U;
	cvt.u32.u16 	%r6724, %rs24881;
	cvt.u32.u16 	%r6725, %rs24880;
	prmt.b32 	%r6726, %r6725, %r6724, 0x3340U;
	prmt.b32 	%r6727, %r6726, %r6723, 0x5410U;
	st.local.v2.b32 	[%rd820+16], {%r6727, %r6720};
	cvt.u32.u16 	%r6728, %rs24895;
	cvt.u32.u16 	%r6729, %rs24894;
	prmt.b32 	%r6730, %r6729, %r6728, 0x3340U;
	cvt.u32.u16 	%r6731, %rs24893;
	cvt.u32.u16 	%r6732, %rs24892;
	prmt.b32 	%r6733, %r6732, %r6731, 0x3340U;
	prmt.b32 	%r6734, %r6733, %r6730, 0x5410U;
	cvt.u32.u16 	%r6735, %rs24891;
	cvt.u32.u16 	%r6736, %rs24890;
	prmt.b32 	%r6737, %r6736, %r6735, 0x3340U;
	cvt.u32.u16 	%r6738, %rs24889;
	cvt.u32.u16 	%r6739, %rs24888;
	prmt.b32 	%r6740, %r6739, %r6738, 0x3340U;
	prmt.b32 	%r6741, %r6740, %r6737, 0x5410U;
	st.local.v2.b32 	[%rd820+24], {%r6741, %r6734};
	cvt.u32.u16 	%r6742, %rs24903;
	cvt.u32.u16 	%r6743, %rs24902;
	prmt.b32 	%r6744, %r6743, %r6742, 0x3340U;
	cvt.u32.u16 	%r6745, %rs24901;
	cvt.u32.u16 	%r6746, %rs24900;
	prmt.b32 	%r6747, %r6746, %r6745, 0x3340U;
	prmt.b32 	%r6748, %r6747, %r6744, 0x5410U;
	cvt.u32.u16 	%r6749, %rs24899;
	cvt.u32.u16 	%r6750, %rs24898;
	prmt.b32 	%r6751, %r6750, %r6749, 0x3340U;
	cvt.u32.u16 	%r6752, %rs24897;
	cvt.u32.u16 	%r6753, %rs24896;
	prmt.b32 	%r6754, %r6753, %r6752, 0x3340U;
	prmt.b32 	%r6755, %r6754, %r6751, 0x5410U;
	st.local.v2.b32 	[%rd820+32], {%r6755, %r6748};
	cvt.u32.u16 	%r6756, %rs24911;
	cvt.u32.u16 	%r6757, %rs24910;
	prmt.b32 	%r6758, %r6757, %r6756, 0x3340U;
	cvt.u32.u16 	%r6759, %rs24909;
	cvt.u32.u16 	%r6760, %rs24908;
	prmt.b32 	%r6761, %r6760, %r6759, 0x3340U;
	prmt.b32 	%r6762, %r6761, %r6758, 0x5410U;
	cvt.u32.u16 	%r6763, %rs24907;
	cvt.u32.u16 	%r6764, %rs24906;
	prmt.b32 	%r6765, %r6764, %r6763, 0x3340U;
	cvt.u32.u16 	%r6766, %rs24905;
	cvt.u32.u16 	%r6767, %rs24904;
	prmt.b32 	%r6768, %r6767, %r6766, 0x3340U;
	prmt.b32 	%r6769, %r6768, %r6765, 0x5410U;
	st.local.v2.b32 	[%rd820+40], {%r6769, %r6762};
	cvt.u32.u16 	%r6770, %rs24919;
	cvt.u32.u16 	%r6771, %rs24918;
	prmt.b32 	%r6772, %r6771, %r6770, 0x3340U;
	cvt.u32.u16 	%r6773, %rs24917;
	cvt.u32.u16 	%r6774, %rs24916;
	prmt.b32 	%r6775, %r6774, %r6773, 0x3340U;
	prmt.b32 	%r6776, %r6775, %r6772, 0x5410U;
	cvt.u32.u16 	%r6777, %rs24915;
	cvt.u32.u16 	%r6778, %rs24914;
	prmt.b32 	%r6779, %r6778, %r6777, 0x3340U;
	cvt.u32.u16 	%r6780, %rs24913;
	cvt.u32.u16 	%r6781, %rs24912;
	prmt.b32 	%r6782, %r6781, %r6780, 0x3340U;
	prmt.b32 	%r6783, %r6782, %r6779, 0x5410U;
	st.local.v2.b32 	[%rd820+48], {%r6783, %r6776};
	st.local.v2.u8 	[%rd820+56], {%rs24920, %rs24921};
	st.local.u32 	[%rd820+60], %r33706;
	st.local.f64 	[%rd820+64], %fd504;
	mov.u32 	%r6784, %tid.x;
	setp.gt.u32 	%p120, %r6784, 31;
	@%p120 bra 	$L__BB1_1140;
	add.u64 	%rd838, %SPL, 144;
	mov.u32 	%r7020, %tid.x;
	setp.eq.s32 	%p129, %r7020, 0;
	st.local.u32 	[%rd838], %r2154;
	add.s64 	%rd227, %rd838, 8;
	cvt.u32.u16 	%r7021, %rs25441;
	cvt.u32.u16 	%r7022, %rs25440;
	prmt.b32 	%r7023, %r7022, %r7021, 0x3340U;
	cvt.u32.u16 	%r7024, %rs25439;
	cvt.u32.u16 	%r7025, %rs25438;
	prmt.b32 	%r7026, %r7025, %r7024, 0x3340U;
	prmt.b32 	%r7027, %r7026, %r7023, 0x5410U;
	cvt.u32.u16 	%r7028, %rs25437;
	cvt.u32.u16 	%r7029, %rs25436;
	prmt.b32 	%r7030, %r7029, %r7028, 0x3340U;
	cvt.u32.u16 	%r7031, %rs25435;
	cvt.u32.u16 	%r7032, %rs25434;
	prmt.b32 	%r7033, %r7032, %r7031, 0x3340U;
	prmt.b32 	%r7034, %r7033, %r7030, 0x5410U;
	st.local.v2.b32 	[%rd838+8], {%r7034, %r7027};
	cvt.u32.u16 	%r7035, %rs25449;
	cvt.u32.u16 	%r7036, %rs25448;
	prmt.b32 	%r7037, %r7036, %r7035, 0x3340U;
	cvt.u32.u16 	%r7038, %rs25447;
	cvt.u32.u16 	%r7039, %rs25446;
	prmt.b32 	%r7040, %r7039, %r7038, 0x3340U;
	prmt.b32 	%r7041, %r7040, %r7037, 0x5410U;
	cvt.u32.u16 	%r7042, %rs25445;
	cvt.u32.u16 	%r7043, %rs25444;
	prmt.b32 	%r7044, %r7043, %r7042, 0x3340U;
	cvt.u32.u16 	%r7045, %rs25443;
	cvt.u32.u16 	%r7046, %rs25442;
	prmt.b32 	%r7047, %r7046, %r7045, 0x3340U;
	prmt.b32 	%r7048, %r7047, %r7044, 0x5410U;
	st.local.v2.b32 	[%rd838+16], {%r7048, %r7041};
	cvt.u32.u16 	%r7049, %rs25457;
	cvt.u32.u16 	%r7050, %rs25456;
	prmt.b32 	%r7051, %r7050, %r7049, 0x3340U;
	cvt.u32.u16 	%r7052, %rs25455;
	cvt.u32.u16 	%r7053, %rs25454;
	prmt.b32 	%r7054, %r7053, %r7052, 0x3340U;
	prmt.b32 	%r7055, %r7054, %r7051, 0x5410U;
	cvt.u32.u16 	%r7056, %rs25453;
	cvt.u32.u16 	%r7057, %rs25452;
	prmt.b32 	%r7058, %r7057, %r7056, 0x3340U;
	cvt.u32.u16 	%r7059, %rs25451;
	cvt.u32.u16 	%r7060, %rs25450;
	prmt.b32 	%r7061, %r7060, %r7059, 0x3340U;
	prmt.b32 	%r7062, %r7061, %r7058, 0x5410U;
	st.local.v2.b32 	[%rd838+24], {%r7062, %r7055};
	cvt.u32.u16 	%r7063, %rs25465;
	cvt.u32.u16 	%r7064, %rs25464;
	prmt.b32 	%r7065, %r7064, %r7063, 0x3340U;
	cvt.u32.u16 	%r7066, %rs25463;
	cvt.u32.u16 	%r7067, %rs25462;
	prmt.b32 	%r7068, %r7067, %r7066, 0x3340U;
	prmt.b32 	%r7069, %r7068, %r7065, 0x5410U;
	cvt.u32.u16 	%r7070, %rs25461;
	cvt.u32.u16 	%r7071, %rs25460;
	prmt.b32 	%r7072, %r7071, %r7070, 0x3340U;
	cvt.u32.u16 	%r7073, %rs25459;
	cvt.u32.u16 	%r7074, %rs25458;
	prmt.b32 	%r7075, %r7074, %r7073, 0x3340U;
	prmt.b32 	%r7076, %r7075, %r7072, 0x5410U;
	st.local.v2.b32 	[%rd838+32], {%r7076, %r7069};
	cvt.u32.u16 	%r7077, %rs25473;
	cvt.u32.u16 	%r7078, %rs25472;
	prmt.b32 	%r7079, %r7078, %r7077, 0x3340U;
	cvt.u32.u16 	%r7080, %rs25471;
	cvt.u32.u16 	%r7081, %rs25470;
	prmt.b32 	%r7082, %r7081, %r7080, 0x3340U;
	prmt.b32 	%r7083, %r7082, %r7079, 0x5410U;
	cvt.u32.u16 	%r7084, %rs25469;
	cvt.u32.u16 	%r7085, %rs25468;
	prmt.b32 	%r7086, %r7085, %r7084, 0x3340U;
	cvt.u32.u16 	%r7087, %rs25467;
	cvt.u32.u16 	%r7088, %rs25466;
	prmt.b32 	%r7089, %r7088, %r7087, 0x3340U;
	prmt.b32 	%r7090, %r7089, %r7086, 0x5410U;
	st.local.v2.b32 	[%rd838+40], {%r7090, %r7083};
	cvt.u32.u16 	%r7091, %rs25481;
	cvt.u32.u16 	%r7092, %rs25480;
	prmt.b32 	%r7093, %r7092, %r7091, 0x3340U;
	cvt.u32.u16 	%r7094, %rs25479;
	cvt.u32.u16 	%r7095, %rs25478;
	prmt.b32 	%r7096, %r7095, %r7094, 0x3340U;
	prmt.b32 	%r7097, %r7096, %r7093, 0x5410U;
	cvt.u32.u16 	%r7098, %rs25477;
	cvt.u32.u16 	%r7099, %rs25476;
	prmt.b32 	%r7100, %r7099, %r7098, 0x3340U;
	cvt.u32.u16 	%r7101, %rs25475;
	cvt.u32.u16 	%r7102, %rs25474;
	prmt.b32 	%r7103, %r7102, %r7101, 0x3340U;
	prmt.b32 	%r7104, %r7103, %r7100, 0x5410U;
	st.local.v2.b32 	[%rd838+48], {%r7104, %r7097};
	st.local.v2.u8 	[%rd838+56], {%rs25482, %rs25483};
	st.local.u32 	[%rd838+60], %r33758;
	st.local.f64 	[%rd838+64], %fd515;
	@%p129 bra 	$L__BB1_1137;
	bra.uni 	$L__BB1_1138;
$L__BB1_1137:
	st.shared.u32 	[_ZN6thrust24THRUST_300001_SM_1000_NS8cuda_cub4core6detail5shmemE+824], %r2154;
	cvt.u32.u16 	%r7106, %rs25448;
	cvt.u32.u16 	%r7107, %rs25449;
	prmt.b32 	%r7108, %r7106, %r7107, 0x3340U;
	cvt.u32.u16 	%r7109, %rs25447;
	cvt.u32.u16 	%r7110, %rs25446;
	prmt.b32 	%r7111, %r7110, %r7109, 0x3340U;
	prmt.b32 	%r7112, %r7111, %r7108, 0x5410U;
	cvt.u32.u16 	%r7113, %rs25444;
	cvt.u32.u16 	%r7114, %rs25445;
	prmt.b32 	%r7115, %r7113, %r7114, 0x3340U;
	cvt.u32.u16 	%r7116, %rs25443;
	cvt.u32.u16 	%r7117, %rs25442;
	prmt.b32 	%r7118, %r7117, %r7116, 0x3340U;
	prmt.b32 	%r7119, %r7118, %r7115, 0x5410U;
	cvt.u32.u16 	%r7120, %rs25440;
	cvt.u32.u16 	%r7121, %rs25441;
	prmt.b32 	%r7122, %r7120, %r7121, 0x3340U;
	cvt.u32.u16 	%r7123, %rs25439;
	cvt.u32.u16 	%r7124, %rs25438;
	prmt.b32 	%r7125, %r7124, %r7123, 0x3340U;
	prmt.b32 	%r7126, %r7125, %r7122, 0x5410U;
	cvt.u32.u16 	%r7127, %rs25436;
	cvt.u32.u16 	%r7128, %rs25437;
	prmt.b32 	%r7129, %r7127, %r7128, 0x3340U;
	cvt.u32.u16 	%r7130, %rs25435;
	cvt.u32.u16 	%r7131, %rs25434;
	prmt.b32 	%r7132, %r7131, %r7130, 0x3340U;
	prmt.b32 	%r7133, %r7132, %r7129, 0x5410U;
	st.shared.v4.b32 	[_ZN6thrust24THRUST_300001_SM_1000_NS8cuda_cub4core6detail5shmemE+832], {%r7133, %r7126, %r7119, %r7112};
	cvt.u32.u16 	%r7134, %rs25464;
	cvt.u32.u16 	%r7135, %rs25465;
	prmt.b32 	%r7136, %r7134, %r7135, 0x3340U;
	cvt.u32.u16 	%r7137, %rs25463;
	cvt.u32.u16 	%r7138, %rs25462;
	prmt.b32 	%r7139, %r7138, %r7137, 0x3340U;
	prmt.b32 	%r7140, %r7139, %r7136, 0x5410U;
	cvt.u32.u16 	%r7141, %rs25460;
	cvt.u32.u16 	%r7142, %rs25461;
	prmt.b32 	%r7143, %r7141, %r7142, 0x3340U;
	cvt.u32.u16 	%r7144, %rs25459;
	cvt.u32.u16 	%r7145, %rs25458;
	prmt.b32 	%r7146, %r7145, %r7144, 0x3340U;
	prmt.b32 	%r7147, %r7146, %r7143, 0x5410U;
	cvt.u32.u16 	%r7148, %rs25456;
	cvt.u32.u16 	%r7149, %rs25457;
	prmt.b32 	%r7150, %r7148, %r7149, 0x3340U;
	cvt.u32.u16 	%r7151, %rs25455;
	cvt.u32.u16 	%r7152, %rs25454;
	prmt.b32 	%r7153, %r7152, %r7151, 0x3340U;
	prmt.b32 	%r7154, %r7153, %r7150, 0x5410U;
	cvt.u32.u16 	%r7155, %rs25452;
	cvt.u32.u16 	%r7156, %rs25453;
	prmt.b32 	%r7157, %r7155, %r7156, 0x3340U;
	cvt.u32.u16 	%r7158, %rs25451;
	cvt.u32.u16 	%r7159, %rs25450;
	prmt.b32 	%r7160, %r7159, %r7158, 0x3340U;
	prmt.b32 	%r7161, %r7160, %r7157, 0x5410U;
	st.shared.v4.b32 	[_ZN6thrust24THRUST_300001_SM_1000_NS8cuda_cub4core6detail5shmemE+848], {%r7161, %r7154, %r7147, %r7140};
	cvt.u32.u16 	%r7162, %rs25480;
	cvt.u32.u16 	%r7163, %rs25481;
	prmt.b32 	%r7164, %r7162, %r7163, 0x3340U;
	cvt.u32.u16 	%r7165, %rs25479;
	cvt.u32.u16 	%r7166, %rs25478;
	prmt.b32 	%r7167, %r7166, %r7165, 0x3340U;
	prmt.b32 	%r7168, %r7167, %r7164, 0x5410U;
	cvt.u32.u16 	%r7169, %rs25476;
	cvt.u32.u16 	%r7170, %rs25477;
	prmt.b32 	%r7171, %r7169, %r7170, 0x3340U;
	cvt.u32.u16 	%r7172, %rs25475;
	cvt.u32.u16 	%r7173, %rs25474;
	prmt.b32 	%r7174, %r7173, %r7172, 0x3340U;
	prmt.b32 	%r7175, %r7174, %r7171, 0x5410U;
	cvt.u32.u16 	%r7176, %rs25472;
	cvt.u32.u16 	%r7177, %rs25473;
	prmt.b32 	%r7178, %r7176, %r7177, 0x3340U;
	cvt.u32.u16 	%r7179, %rs25471;
	cvt.u32.u16 	%r7180, %rs25470;
	prmt.b32 	%r7181, %r7180, %r7179, 0x3340U;
	prmt.b32 	%r7182, %r7181, %r7178, 0x5410U;
	cvt.u32.u16 	%r7183, %rs25468;
	cvt.u32.u16 	%r7184, %rs25469;
	prmt.b32 	%r7185, %r7183, %r7184, 0x3340U;
	cvt.u32.u16 	%r7186, %rs25467;
	cvt.u32.u16 	%r7187, %rs25466;
	prmt.b32 	%r7188, %r7187, %r7186, 0x3340U;
	prmt.b32 	%r7189, %r7188, %r7185, 0x5410U;
	st.shared.v4.b32 	[_ZN6thrust24THRUST_300001_SM_1000_NS8cuda_cub4core6detail5shmemE+864], {%r7189, %r7182, %r7175, %r7168};
	st.shared.v2.u8 	[_ZN6thrust24THRUST_300001_SM_1000_NS8cuda_cub4core6detail5shmemE+880], {%rs25482, %rs25483};
	st.shared.u32 	[_ZN6thrust24THRUST_300001_SM_1000_NS8cuda_cub4core6detail5shmemE+884], %r33758;
	st.shared.f64 	[_ZN6thrust24THRUST_300001_SM_1000_NS8cuda_cub4core6detail5shmemE+888], %fd515;
	ld.local.u64 	%rd858, [%rd128+8];
	mov.u32 	%r7190, %ctaid.x;
	mul.wide.u32 	%rd859, %r7190, 72;
	add.s64 	%rd860, %rd858, %rd859;
	add.s64 	%rd839, %rd860, 2304;
	and.b32  	%r7191, %r7131, 255;
	and.b16  	%rs16798, %rs25435, 255;
	mul.wide.u16 	%r7192, %rs16798, 256;
	or.b32  	%r7193, %r7192, %r7191;
	shl.b32 	%r7194, %r7127, 16;
	and.b32  	%r7195, %r7194, 16711680;
	or.b32  	%r7196, %r7193, %r7195;
	shl.b32 	%r7197, %r7128, 24;
	or.b32  	%r7198, %r7196, %r7197;
	and.b32  	%r7199, %r7124, 255;
	and.b16  	%rs16799, %rs25439, 255;
	mul.wide.u16 	%r7200, %rs16799, 256;
	or.b32  	%r7201, %r7200, %r7199;
	shl.b32 	%r7202, %r7120, 16;
	and.b32  	%r7203, %r7202, 16711680;
	or.b32  	%r7204, %r7201, %r7203;
	shl.b32 	%r7205, %r7121, 24;
	or.b32  	%r7206, %r7204, %r7205;
	and.b32  	%r7207, %r7117, 255;
	and.b16  	%rs16800, %rs25443, 255;
	mul.wide.u16 	%r7208, %rs16800, 256;
	or.b32  	%r7209, %r7208, %r7207;
	shl.b32 	%r7210, %r7113, 16;
	and.b32  	%r7211, %r7210, 16711680;
	or.b32  	%r7212, %r7209, %r7211;
	shl.b32 	%r7213, %r7114, 24;
	or.b32  	%r7214, %r7212, %r7213;
	and.b32  	%r7215, %r7110, 255;
	and.b16  	%rs16801, %rs25447, 255;
	mul.wide.u16 	%r7216, %rs16801, 256;
	or.b32  	%r7217, %r7216, %r7215;
	shl.b32 	%r7218, %r7106, 16;
	and.b32  	%r7219, %r7218, 16711680;
	or.b32  	%r7220, %r7217, %r7219;
	shl.b32 	%r7221, %r7107, 24;
	or.b32  	%r7222, %r7220, %r7221;
	and.b32  	%r7223, %r7159, 255;
	and.b16  	%rs16802, %rs25451, 255;
	mul.wide.u16 	%r7224, %rs16802, 256;
	or.b32  	%r7225, %r7224, %r7223;
	shl.b32 	%r7226, %r7155, 16;
	and.b32  	%r7227, %r7226, 16711680;
	or.b32  	%r7228, %r7225, %r7227;
	shl.b32 	%r7229, %r7156, 24;
	or.b32  	%r7230, %r7228, %r7229;
	and.b32  	%r7231, %r7152, 255;
	and.b16  	%rs16803, %rs25455, 255;
	mul.wide.u16 	%r7232, %rs16803, 256;
	or.b32  	%r7233, %r7232, %r7231;
	shl.b32 	%r7234, %r7148, 16;
	and.b32  	%r7235, %r7234, 16711680;
	or.b32  	%r7236, %r7233, %r7235;
	shl.b32 	%r7237, %r7149, 24;
	or.b32  	%r7238, %r7236, %r7237;
	and.b32  	%r7239, %r7145, 255;
	and.b16  	%rs16804, %rs25459, 255;
	mul.wide.u16 	%r7240, %rs16804, 256;
	or.b32  	%r7241, %r7240, %r7239;
	shl.b32 	%r7242, %r7141, 16;
	and.b32  	%r7243, %r7242, 16711680;
	or.b32  	%r7244, %r7241, %r7243;
	shl.b32 	%r7245, %r7142, 24;
	or.b32  	%r7246, %r7244, %r7245;
	and.b32  	%r7247, %r7138, 255;
	and.b16  	%rs16805, %rs25463, 255;
	mul.wide.u16 	%r7248, %rs16805, 256;
	or.b32  	%r7249, %r7248, %r7247;
	shl.b32 	%r7250, %r7134, 16;
	and.b32  	%r7251, %r7250, 16711680;
	or.b32  	%r7252, %r7249, %r7251;
	shl.b32 	%r7253, %r7135, 24;
	or.b32  	%r7254, %r7252, %r7253;
	and.b32  	%r7255, %r7187, 255;
	and.b16  	%rs16806, %rs25467, 255;
	mul.wide.u16 	%r7256, %rs16806, 256;
	or.b32  	%r7257, %r7256, %r7255;
	shl.b32 	%r7258, %r7183, 16;
	and.b32  	%r7259, %r7258, 16711680;
	or.b32  	%r7260, %r7257, %r7259;
	shl.b32 	%r7261, %r7184, 24;
	or.b32  	%r7262, %r7260, %r7261;
	and.b32  	%r7263, %r7180, 255;
	and.b16  	%rs16807, %rs25471, 255;
	mul.wide.u16 	%r7264, %rs16807, 256;
	or.b32  	%r7265, %r7264, %r7263;
	shl.b32 	%r7266, %r7176, 16;
	and.b32  	%r7267, %r7266, 16711680;
	or.b32  	%r7268, %r7265, %r7267;
	shl.b32 	%r7269, %r7177, 24;
	or.b32  	%r7270, %r7268, %r7269;
	and.b32  	%r7271, %r7173, 255;
	and.b16  	%rs16808, %rs25475, 255;
	mul.wide.u16 	%r7272, %rs16808, 256;
	or.b32  	%r7273, %r7272, %r7271;
	shl.b32 	%r7274, %r7169, 16;
	and.b32  	%r7275, %r7274, 16711680;
	or.b32  	%r7276, %r7273, %r7275;
	shl.b32 	%r7277, %r7170, 24;
	or.b32  	%r7278, %r7276, %r7277;
	and.b32  	%r7279, %r7166, 255;
	and.b16  	%rs16809, %rs25479, 255;
	mul.wide.u16 	%r7280, %rs16809, 256;
	or.b32  	%r7281, %r7280, %r7279;
	shl.b32 	%r7282, %r7162, 16;
	and.b32  	%r7283, %r7282, 16711680;
	or.b32  	%r7284, %r7281, %r7283;
	shl.b32 	%r7285, %r7163, 24;
	or.b32  	%r7286, %r7284, %r7285;
	cvt.u32.u16 	%r7287, %rs25482;
	and.b32  	%r7288, %r7287, 255;
	and.b16  	%rs16810, %rs25483, 255;
	mul.wide.u16 	%r7289, %rs16810, 256;
	or.b32  	%r7290, %r7289, %r7288;
	mov.b64 	%rd842, {%r7198, %r7206};
	mov.b64 	%rd844, {%r7214, %r7222};
	mov.b64 	%rd846, {%r7230, %r7238};
	mov.b64 	%rd848, {%r7246, %r7254};
	mov.b64 	%rd850, {%r7262, %r7270};
	mov.b64 	%rd852, {%r7278, %r7286};
	mov.b64 	%rd854, {%r7290, %r33758};
	mov.b64 	%rd840, {%r2154, %r7291};
	// begin inline asm
	st.cg.u64 [%rd839], %rd840;
	// end inline asm
	add.s64 	%rd841, %rd860, 2312;
	// begin inline asm
	st.cg.u64 [%rd841], %rd842;
	// end inline asm
	add.s64 	%rd843, %rd860, 2320;
	// begin inline asm
	st.cg.u64 [%rd843], %rd844;
	// end inline asm
	add.s64 	%rd845, %rd860, 2328;
	// begin inline asm
	st.cg.u64 [%rd845], %rd846;
	// end inline asm
	add.s64 	%rd847, %rd860, 2336;
	// begin inline asm
	st.cg.u64 [%rd847], %rd848;
	// end inline asm
	add.s64 	%rd849, %rd860, 2344;
	// begin inline asm
	st.cg.u64 [%rd849], %rd850;
	// end inline asm
	add.s64 	%rd851, %rd860, 2352;
	// begin inline asm
	st.cg.u64 [%rd851], %rd852;
	// end inline asm
	add.s64 	%rd853, %rd860, 2360;
	// begin inline asm
	st.cg.u64 [%rd853], %rd854;
	// end inline asm
	add.s64 	%rd855, %rd860, 2368;
	mov.b64 	%rd856, %fd515;
	// begin inline asm
	st.cg.u64 [%rd855], %rd856;
	// end inline asm
	ld.local.u64 	%rd861, [%rd128];
	mul.wide.u32 	%rd862, %r7190, 4;
	add.s64 	%rd863, %rd861, %rd862;
	add.s64 	%rd857, %rd863, 128;
	mov.b32 	%r7105, 100;
	// begin inline asm
	st.release.gpu.u32 [%rd857], %r7105;
	// end inline asm
$L__BB1_1138:
	mov.b32 	%r7292, 0;
	st.local.u32 	[%rd28+60], %r7292;
	mov.b64 	%rd864, 0;
	st.local.u64 	[%rd28+64], %rd864;
	mov.b16 	%rs16811, 0;
	st.local.u8 	[%rd28+8], %rs16811;
	mov.u32 	%r7293, %nctaid.x;
	setp.gt.u32 	%p130, %r7293, 499;
	@%p130 bra 	$L__BB1_1155;
	membar.cta;
	bra.uni 	$L__BB1_1156;
$L__BB1_1140:
	add.s32 	%r33767, %r33887, %r33705;
	setp.ne.s32 	%p121, %r33887, 0;
	@%p121 bra 	$L__BB1_1152;
	mov.b16 	%rs16791, 0;
	st.local.u8 	[%rd29], %rs16791;
	add.s32 	%r6786, %r33886, %r33706;
	st.local.u32 	[%rd29+52], %r6786;
	add.f64 	%fd309, %fd504, %fd542;
	st.local.f64 	[%rd29+56], %fd309;
	mov.b32 	%r33759, 0;
$L__BB1_1142:
	mov.u32 	%r2170, %r33759;
	cvt.u64.u32 	%rd821, %r2170;
	add.s64 	%rd822, %rd29, %rd821;
	ld.local.u8 	%rs16792, [%rd822];
	setp.ne.s16 	%p122, %rs16792, 0;
	add.s32 	%r33759, %r2170, 1;
	@%p122 bra 	$L__BB1_1142;
	and.b16  	%rs16793, %rs24872, 255;
	setp.eq.s16 	%p123, %rs16793, 0;
	mov.u32 	%r33761, %r2170;
	@%p123 bra 	$L__BB1_1146;
	mov.b32 	%r33760, 0;
	mov.u16 	%rs25484, %rs24872;
$L__BB1_1145:
	add.s32 	%r6788, %r33760, %r2170;
	cvt.u64.u32 	%rd823, %r6788;
	add.s64 	%rd824, %rd29, %rd823;
	st.local.u8 	[%rd824], %rs25484;
	add.s32 	%r2173, %r33760, 1;
	add.s32 	%r33761, %r2173, %r2170;
	cvt.u64.u32 	%rd825, %r33760;
	add.s64 	%rd826, %rd226, %rd825;
	ld.local.u8 	%rs25484, [%rd826+1];
	setp.ne.s16 	%p124, %rs25484, 0;
	mov.u32 	%r33760, %r2173;
	@%p124 bra 	$L__BB1_1145;
$L__BB1_1146:
	cvt.u64.u32 	%rd827, %r33761;
	add.s64 	%rd828, %rd29, %rd827;
	mov.b16 	%rs16794, 0;
	st.local.u8 	[%rd828], %rs16794;
	mov.b32 	%r33762, 0;
$L__BB1_1147:
	mov.u32 	%r2176, %r33762;
	cvt.u64.u32 	%rd829, %r2176;
	add.s64 	%rd830, %rd29, %rd829;
	ld.local.u8 	%rs16795, [%rd830];
	setp.ne.s16 	%p125, %rs16795, 0;
	add.s32 	%r33762, %r2176, 1;
	@%p125 bra 	$L__BB1_1147;
	and.b16  	%rs16796, %rs26958, 255;
	setp.eq.s16 	%p126, %rs16796, 0;
	mov.u32 	%r33764, %r2176;
	@%p126 bra 	$L__BB1_1151;
	mov.b32 	%r33763, 0;
$L__BB1_1150:
	add.s32 	%r6791, %r33763, %r2176;
	cvt.u64.u32 	%rd831, %r6791;
	add.s64 	%rd832, %rd29, %rd831;
	st.local.u8 	[%rd832], %rs26958;
	add.s32 	%r2179, %r33763, 1;
	add.s32 	%r33764, %r2179, %r2176;
	cvt.u64.u32 	%rd833, %r33763;
	add.s64 	%rd834, %rd43, %rd833;
	ld.local.u8 	%rs26958, [%rd834+9];
	setp.ne.s16 	%p127, %rs26958, 0;
	mov.u32 	%r33763, %r2179;
	@%p127 bra 	$L__BB1_1150;
$L__BB1_1151:
	cvt.u64.u32 	%rd835, %r33764;
	add.s64 	%rd836, %rd29, %rd835;
	mov.b16 	%rs16797, 0;
	st.local.u8 	[%rd836], %rs16797;
	ld.local.v2.b32 	{%r6792, %r6793}, [%rd29];
	bfe.u32 	%r6794, %r6792, 0, 8;
	cvt.u16.u32 	%rs26958, %r6794;
	bfe.u32 	%r6795, %r6792, 8, 8;
	cvt.u16.u32 	%rs26957, %r6795;
	bfe.u32 	%r6796, %r6792, 16, 8;
	cvt.u16.u32 	%rs26956, %r6796;
	bfe.u32 	%r6797, %r6792, 24, 8;
	cvt.u16.u32 	%rs26955, %r6797;
	bfe.u32 	%r6798, %r6793, 0, 8;
	cvt.u16.u32 	%rs26954, %r6798;
	bfe.u32 	%r6799, %r6793, 8, 8;
	cvt.u16.u32 	%rs26953, %r6799;
	bfe.u32 	%r6800, %r6793, 16, 8;
	cvt.u16.u32 	%rs26952, %r6800;
	bfe.u32 	%r6801, %r6793, 24, 8;
	cvt.u16.u32 	%rs26951, %r6801;
	ld.local.v2.b32 	{%r6802, %r6803}, [%rd29+8];
	bfe.u32 	%r6804, %r6802, 0, 8;
	cvt.u16.u32 	%rs26950, %r6804;
	bfe.u32 	%r6805, %r6802, 8, 8;
	cvt.u16.u32 	%rs26949, %r6805;
	bfe.u32 	%r6806, %r6802, 16, 8;
	cvt.u16.u32 	%rs26948, %r6806;
	bfe.u32 	%r6807, %r6802, 24, 8;
	cvt.u16.u32 	%rs26947, %r6807;
	bfe.u32 	%r6808, %r6803, 0, 8;
	cvt.u16.u32 	%rs26946, %r6808;
	bfe.u32 	%r6809, %r6803, 8, 8;
	cvt.u16.u32 	%rs26945, %r6809;
	bfe.u32 	%r6810, %r6803, 16, 8;
	cvt.u16.u32 	%rs26944, %r6810;
	bfe.u32 	%r6811, %r6803, 24, 8;
	cvt.u16.u32 	%rs26943, %r6811;
	ld.local.v2.b32 	{%r6812, %r6813}, [%rd29+16];
	bfe.u32 	%r6814, %r6812, 0, 8;
	cvt.u16.u32 	%rs26942, %r6814;
	bfe.u32 	%r6815, %r6812, 8, 8;
	cvt.u16.u32 	%rs26941, %r6815;
	bfe.u32 	%r6816, %r6812, 16, 8;
	cvt.u16.u32 	%rs26940, %r6816;
	bfe.u32 	%r6817, %r6812, 24, 8;
	cvt.u16.u32 	%rs26939, %r6817;
	bfe.u32 	%r6818, %r6813, 0, 8;
	cvt.u16.u32 	%rs26938, %r6818;
	bfe.u32 	%r6819, %r6813, 8, 8;
	cvt.u16.u32 	%rs26937, %r6819;
	bfe.u32 	%r6820, %r6813, 16, 8;
	cvt.u16.u32 	%rs26936, %r6820;
	bfe.u32 	%r6821, %r6813, 24, 8;
	cvt.u16.u32 	%rs26935, %r6821;
	ld.local.v2.b32 	{%r6822, %r6823}, [%rd29+24];
	bfe.u32 	%r6824, %r6822, 0, 8;
	cvt.u16.u32 	%rs26934, %r6824;
	bfe.u32 	%r6825, %r6822, 8, 8;
	cvt.u16.u32 	%rs26933, %r6825;
	bfe.u32 	%r6826, %r6822, 16, 8;
	cvt.u16.u32 	%rs26932, %r6826;
	bfe.u32 	%r6827, %r6822, 24, 8;
	cvt.u16.u32 	%rs26931, %r6827;
	bfe.u32 	%r6828, %r6823, 0, 8;
	cvt.u16.u32 	%rs26930, %r6828;
	bfe.u32 	%r6829, %r6823, 8, 8;
	cvt.u16.u32 	%rs26929, %r6829;
	bfe.u32 	%r6830, %r6823, 16, 8;
	cvt.u16.u32 	%rs26928, %r6830;
	bfe.u32 	%r6831, %r6823, 24, 8;
	cvt.u16.u32 	%rs26927, %r6831;
	ld.local.v2.b32 	{%r6832, %r6833}, [%rd29+32];
	bfe.u32 	%r6834, %r6832, 0, 8;
	cvt.u16.u32 	%rs26926, %r6834;
	bfe.u32 	%r6835, %r6832, 8, 8;
	cvt.u16.u32 	%rs26925, %r6835;
	bfe.u32 	%r6836, %r6832, 16, 8;
	cvt.u16.u32 	%rs26924, %r6836;
	bfe.u32 	%r6837, %r6832, 24, 8;
	cvt.u16.u32 	%rs26923, %r6837;
	bfe.u32 	%r6838, %r6833, 0, 8;
	cvt.u16.u32 	%rs26922, %r6838;
	bfe.u32 	%r6839, %r6833, 8, 8;
	cvt.u16.u32 	%rs26921, %r6839;
	bfe.u32 	%r6840, %r6833, 16, 8;
	cvt.u16.u32 	%rs26920, %r6840;
	bfe.u32 	%r6841, %r6833, 24, 8;
	cvt.u16.u32 	%rs26919, %r6841;
	ld.local.v2.b32 	{%r6842, %r6843}, [%rd29+40];
	bfe.u32 	%r6844, %r6842, 0, 8;
	cvt.u16.u32 	%rs26918, %r6844;
	bfe.u32 	%r6845, %r6842, 8, 8;
	cvt.u16.u32 	%rs26917, %r6845;
	bfe.u32 	%r6846, %r6842, 16, 8;
	cvt.u16.u32 	%rs26916, %r6846;
	bfe.u32 	%r6847, %r6842, 24, 8;
	cvt.u16.u32 	%rs26915, %r6847;
	bfe.u32 	%r6848, %r6843, 0, 8;
	cvt.u16.u32 	%rs26914, %r6848;
	bfe.u32 	%r6849, %r6843, 8, 8;
	cvt.u16.u32 	%rs26913, %r6849;
	bfe.u32 	%r6850, %r6843, 16, 8;
	cvt.u16.u32 	%rs26912, %r6850;
	bfe.u32 	%r6851, %r6843, 24, 8;
	cvt.u16.u32 	%rs26911, %r6851;
	ld.local.v2.u8 	{%rs26910, %rs26909}, [%rd29+48];
	ld.local.u32 	%r33886, [%rd29+52];
	ld.local.f64 	%fd542, [%rd29+56];
$L__BB1_1152:
	st.local.u32 	[%rd43], %r33767;
	cvt.u32.u16 	%r6852, %rs26951;
	cvt.u32.u16 	%r6853, %rs26952;
	prmt.b32 	%r6854, %r6853, %r6852, 0x3340U;
	cvt.u32.u16 	%r6855, %rs26953;
	cvt.u32.u16 	%r6856, %rs26954;
	prmt.b32 	%r6857, %r6856, %r6855, 0x3340U;
	prmt.b32 	%r6858, %r6857, %r6854, 0x5410U;
	cvt.u32.u16 	%r6859, %rs26955;
	cvt.u32.u16 	%r6860, %rs26956;
	prmt.b32 	%r6861, %r6860, %r6859, 0x3340U;
	cvt.u32.u16 	%r6862, %rs26957;
	cvt.u32.u16 	%r6863, %rs26958;
	prmt.b32 	%r6864, %r6863, %r6862, 0x3340U;
	prmt.b32 	%r6865, %r6864, %r6861, 0x5410U;
	st.local.v2.b32 	[%rd43+8], {%r6865, %r6858};
	cvt.u32.u16 	%r6866, %rs26943;
	cvt.u32.u16 	%r6867, %rs26944;
	prmt.b32 	%r6868, %r6867, %r6866, 0x3340U;
	cvt.u32.u16 	%r6869, %rs26945;
	cvt.u32.u16 	%r6870, %rs26946;
	prmt.b32 	%r6871, %r6870, %r6869, 0x3340U;
	prmt.b32 	%r6872, %r6871, %r6868, 0x5410U;
	cvt.u32.u16 	%r6873, %rs26947;
	cvt.u32.u16 	%r6874, %rs26948;
	prmt.b32 	%r6875, %r6874, %r6873, 0x3340U;
	cvt.u32.u16 	%r6876, %rs26949;
	cvt.u32.u16 	%r6877, %rs26950;
	prmt.b32 	%r6878, %r6877, %r6876, 0x3340U;
	prmt.b32 	%r6879, %r6878, %r6875, 0x5410U;
	st.local.v2.b32 	[%rd43+16], {%r6879, %r6872};
	cvt.u32.u16 	%r6880, %rs26935;
	cvt.u32.u16 	%r6881, %rs26936;
	prmt.b32 	%r6882, %r6881, %r6880, 0x3340U;
	cvt.u32.u16 	%r6883, %rs26937;
	cvt.u32.u16 	%r6884, %rs26938;
	prmt.b32 	%r6885, %r6884, %r6883, 0x3340U;
	prmt.b32 	%r6886, %r6885, %r6882, 0x5410U;
	cvt.u32.u16 	%r6887, %rs26939;
	cvt.u32.u16 	%r6888, %rs26940;
	prmt.b32 	%r6889, %r6888, %r6887, 0x3340U;
	cvt.u32.u16 	%r6890, %rs26941;
	cvt.u32.u16 	%r6891, %rs26942;
	prmt.b32 	%r6892, %r6891, %r6890, 0x3340U;
	prmt.b32 	%r6893, %r6892, %r6889, 0x5410U;
	st.local.v2.b32 	[%rd43+24], {%r6893, %r6886};
	cvt.u32.u16 	%r6894, %rs26927;
	cvt.u32.u16 	%r6895, %rs26928;
	prmt.b32 	%r6896, %r6895, %r6894, 0x3340U;
	cvt.u32.u16 	%r6897, %rs26929;
	cvt.u32.u16 	%r6898, %rs26930;
	prmt.b32 	%r6899, %r6898, %r6897, 0x3340U;
	prmt.b32 	%r6900, %r6899, %r6896, 0x5410U;
	cvt.u32.u16 	%r6901, %rs26931;
	cvt.u32.u16 	%r6902, %rs26932;
	prmt.b32 	%r6903, %r6902, %r6901, 0x3340U;
	cvt.u32.u16 	%r6904, %rs26933;
	cvt.u32.u16 	%r6905, %rs26934;
	prmt.b32 	%r6906, %r6905, %r6904, 0x3340U;
	prmt.b32 	%r6907, %r6906, %r6903, 0x5410U;
	st.local.v2.b32 	[%rd43+32], {%r6907, %r6900};
	cvt.u32.u16 	%r6908, %rs26919;
	cvt.u32.u16 	%r6909, %rs26920;
	prmt.b32 	%r6910, %r6909, %r6908, 0x3340U;
	cvt.u32.u16 	%r6911, %rs26921;
	cvt.u32.u16 	%r6912, %rs26922;
	prmt.b32 	%r6913, %r6912, %r6911, 0x3340U;
	prmt.b32 	%r6914, %r6913, %r6910, 0x5410U;
	cvt.u32.u16 	%r6915, %rs26923;
	cvt.u32.u16 	%r6916, %rs26924;
	prmt.b32 	%r6917, %r6916, %r6915, 0x3340U;
	cvt.u32.u16 	%r6918, %rs26925;
	cvt.u32.u16 	%r6919, %rs26926;
	prmt.b32 	%r6920, %r6919, %r6918, 0x3340U;
	prmt.b32 	%r6921, %r6920, %r6917, 0x5410U;
	st.local.v2.b32 	[%rd43+40], {%r6921, %r6914};
	cvt.u32.u16 	%r6922, %rs26911;
	cvt.u32.u16 	%r6923, %rs26912;
	prmt.b32 	%r6924, %r6923, %r6922, 0x3340U;
	cvt.u32.u16 	%r6925, %rs26913;
	cvt.u32.u16 	%r6926, %rs26914;
	prmt.b32 	%r6927, %r6926, %r6925, 0x3340U;
	prmt.b32 	%r6928, %r6927, %r6924, 0x5410U;
	cvt.u32.u16 	%r6929, %rs26915;
	cvt.u32.u16 	%r6930, %rs26916;
	prmt.b32 	%r6931, %r6930, %r6929, 0x3340U;
	cvt.u32.u16 	%r6932, %rs26917;
	cvt.u32.u16 	%r6933, %rs26918;
	prmt.b32 	%r6934, %r6933, %r6932, 0x3340U;
	prmt.b32 	%r6935, %r6934, %r6931, 0x5410U;
	st.local.v2.b32 	[%rd43+48], {%r6935, %r6928};
	st.local.v2.u8 	[%rd43+56], {%rs26910, %rs26909};
	st.local.u32 	[%rd43+60], %r33886;
	st.local.f64 	[%rd43+64], %fd542;
	setp.ne.s32 	%p128, %r2759, 0;
	@%p128 bra 	$L__BB1_1154;
	st.local.u32 	[%rd43], %r33705;
	st.local.v2.b32 	[%rd43+8], {%r6713, %r6706};
	cvt.u32.u16 	%r6954, %rs24884;
	prmt.b32 	%r6955, %r6954, %r6717, 0x3340U;
	prmt.b32 	%r6956, %r6955, %r6716, 0x5410U;
	cvt.u32.u16 	%r6957, %rs24883;
	cvt.u32.u16 	%r6958, %rs24882;
	prmt.b32 	%r6959, %r6958, %r6957, 0x3340U;
	cvt.u32.u16 	%r6960, %rs24881;
	cvt.u32.u16 	%r6961, %rs24880;
	prmt.b32 	%r6962, %r6961, %r6960, 0x3340U;
	prmt.b32 	%r6963, %r6962, %r6959, 0x5410U;
	st.local.v2.b32 	[%rd43+16], {%r6963, %r6956};
	cvt.u32.u16 	%r6964, %rs24895;
	cvt.u32.u16 	%r6965, %rs24894;
	prmt.b32 	%r6966, %r6965, %r6964, 0x3340U;
	cvt.u32.u16 	%r6967, %rs24893;
	cvt.u32.u16 	%r6968, %rs24892;
	prmt.b32 	%r6969, %r6968, %r6967, 0x3340U;
	prmt.b32 	%r6970, %r6969, %r6966, 0x5410U;
	cvt.u32.u16 	%r6971, %rs24891;
	cvt.u32.u16 	%r6972, %rs24890;
	prmt.b32 	%r6973, %r6972, %r6971, 0x3340U;
	cvt.u32.u16 	%r6974, %rs24889;
	cvt.u32.u16 	%r6975, %rs24888;
	prmt.b32 	%r6976, %r6975, %r6974, 0x3340U;
	prmt.b32 	%r6977, %r6976, %r6973, 0x5410U;
	st.local.v2.b32 	[%rd43+24], {%r6977, %r6970};
	cvt.u32.u16 	%r6978, %rs24903;
	cvt.u32.u16 	%r6979, %rs24902;
	prmt.b32 	%r6980, %r6979, %r6978, 0x3340U;
	cvt.u32.u16 	%r6981, %rs24901;
	cvt.u32.u16 	%r6982, %rs24900;
	prmt.b32 	%r6983, %r6982, %r6981, 0x3340U;
	prmt.b32 	%r6984, %r6983, %r6980, 0x5410U;
	cvt.u32.u16 	%r6985, %rs24899;
	cvt.u32.u16 	%r6986, %rs24898;
	prmt.b32 	%r6987, %r6986, %r6985, 0x3340U;
	cvt.u32.u16 	%r6988, %rs24897;
	cvt.u32.u16 	%r6989, %rs24896;
	prmt.b32 	%r6990, %r6989, %r6988, 0x3340U;
	prmt.b32 	%r6991, %r6990, %r6987, 0x5410U;
	st.local.v2.b32 	[%rd43+32], {%r6991, %r6984};
	cvt.u32.u16 	%r6992, %rs24911;
	cvt.u32.u16 	%r6993, %rs24910;
	prmt.b32 	%r6994, %r6993, %r6992, 0x3340U;
	cvt.u32.u16 	%r6995, %rs24909;
	cvt.u32.u16 	%r6996, %rs24908;
	prmt.b32 	%r6997, %r6996, %r6995, 0x3340U;
	prmt.b32 	%r6998, %r6997, %r6994, 0x5410U;
	cvt.u32.u16 	%r6999, %rs24907;
	cvt.u32.u16 	%r7000, %rs24906;
	prmt.b32 	%r7001, %r7000, %r6999, 0x3340U;
	cvt.u32.u16 	%r7002, %rs24905;
	cvt.u32.u16 	%r7003, %rs24904;
	prmt.b32 	%r7004, %r7003, %r7002, 0x3340U;
	prmt.b32 	%r7005, %r7004, %r7001, 0x5410U;
	st.local.v2.b32 	[%rd43+40], {%r7005, %r6998};
	cvt.u32.u16 	%r7006, %rs24919;
	cvt.u32.u16 	%r7007, %rs24918;
	prmt.b32 	%r7008, %r7007, %r7006, 0x3340U;
	cvt.u32.u16 	%r7009, %rs24917;
	cvt.u32.u16 	%r7010, %rs24916;
	prmt.b32 	%r7011, %r7010, %r7009, 0x3340U;
	prmt.b32 	%r7012, %r7011, %r7008, 0x5410U;
	cvt.u32.u16 	%r7013, %rs24915;
	cvt.u32.u16 	%r7014, %rs24914;
	prmt.b32 	%r7015, %r7014, %r7013, 0x3340U;
	cvt.u32.u16 	%r7016, %rs24913;
	cvt.u32.u16 	%r7017, %rs24912;
	prmt.b32 	%r7018, %r7017, %r7016, 0x3340U;
	prmt.b32 	%r7019, %r7018, %r7015, 0x5410U;
	st.local.v2.b32 	[%rd43+48], {%r7019, %r7012};
	st.local.v2.u8 	[%rd43+56], {%rs24920, %rs24921};
	st.local.u32 	[%rd43+60], %r33706;
	st.local.f64 	[%rd43+64], %fd504;
	mov.f64 	%fd542, %fd504;
	mov.u32 	%r33886, %r33706;
	mov.u16 	%rs26909, %rs24921;
	mov.u16 	%rs26910, %rs24920;
	mov.u16 	%rs26911, %rs24919;
	mov.u16 	%rs26912, %rs24918;
	mov.u16 	%rs26913, %rs24917;
	mov.u16 	%rs26914, %rs24916;
	mov.u16 	%rs26915, %rs24915;
	mov.u16 	%rs26916, %rs24914;
	mov.u16 	%rs26917, %rs24913;
	mov.u16 	%rs26918, %rs24912;
	mov.u16 	%rs26919, %rs24911;
	mov.u16 	%rs26920, %rs24910;
	mov.u16 	%rs26921, %rs24909;
	mov.u16 	%rs26922, %rs24908;
	mov.u16 	%rs26923, %rs24907;
	mov.u16 	%rs26924, %rs24906;
	mov.u16 	%rs26925, %rs24905;
	mov.u16 	%rs26926, %rs24904;
	mov.u16 	%rs26927, %rs24903;
	mov.u16 	%rs26928, %rs24902;
	mov.u16 	%rs26929, %rs24901;
	mov.u16 	%rs26930, %rs24900;
	mov.u16 	%rs26931, %rs24899;
	mov.u16 	%rs26932, %rs24898;
	mov.u16 	%rs26933, %rs24897;
	mov.u16 	%rs26934, %rs24896;
	mov.u16 	%rs26935, %rs24895;
	mov.u16 	%rs26936, %rs24894;
	mov.u16 	%rs26937, %rs24893;
	mov.u16 	%rs26938, %rs24892;
	mov.u16 	%rs26939, %rs24891;
	mov.u16 	%rs26940, %rs24890;
	mov.u16 	%rs26941, %rs24889;
	mov.u16 	%rs26942, %rs24888;
	mov.u16 	%rs26943, %rs24887;
	mov.u16 	%rs26944, %rs24886;
	mov.u16 	%rs26945, %rs24885;
	mov.u16 	%rs26946, %rs24884;
	mov.u16 	%rs26947, %rs24883;
	mov.u16 	%rs26948, %rs24882;
	mov.u16 	%rs26949, %rs24881;
	mov.u16 	%rs26950, %rs24880;
	mov.u16 	%rs26951, %rs24879;
	mov.u16 	%rs26952, %rs24878;
	mov.u16 	%rs26953, %rs24877;
	mov.u16 	%rs26954, %rs24876;
	mov.u16 	%rs26955, %rs24875;
	mov.u16 	%rs26956, %rs24874;
	mov.u16 	%rs26957, %rs24873;
	mov.u16 	%rs26958, %rs24872;
	mov.u32 	%r33767, %r33705;
$L__BB1_1154:
	mov.u32 	%r33887, %r33767;
	bra.uni 	$L__BB1_1339;
$L__BB1_1155:
	mov.b32 	%r7294, 450;
	// begin inline asm
	nanosleep.u32 %r7294;
	// end inline asm
$L__BB1_1156:
	mov.u32 	%r7296, %tid.x;
	not.b32 	%r7297, %r7296;
	mov.u32 	%r7298, %ctaid.x;
	add.s32 	%r7299, %r7298, %r7297;
	mul.wide.s32 	%rd867, %r7299, 4;
$L__BB1_1157:
	ld.local.u64 	%rd866, [%rd128];
	add.s64 	%rd868, %rd866, %rd867;
	add.s64 	%rd865, %rd868, 128;
	// begin inline asm
	ld.relaxed.gpu.u32 %r33822, [%rd865];
	// end inline asm
	membar.gl;
	setp.eq.s32 	%p131, %r33822, 99;
	mov.b32 	%r7300, -1;
	vote.sync.any.pred 	%p132, %p131, %r7300;
	@%p132 bra 	$L__BB1_1157;
	mov.f64 	%fd518, 0d0000000000000000;
	mov.b32 	%r33769, 0;
	mov.b16 	%rs25586, 0;
	setp.eq.s32 	%p133, %r33822, 101;
	@%p133 bra 	$L__BB1_1161;
	setp.ne.s32 	%p134, %r33822, 100;
	@%p134 bra 	$L__BB1_1162;
	mov.u32 	%r7309, %tid.x;
	not.b32 	%r7310, %r7309;
	mov.u32 	%r7311, %ctaid.x;
	add.s32 	%r7312, %r7311, %r7310;
	ld.local.u64 	%rd951, [%rd128+8];
	mul.wide.s32 	%rd952, %r7312, 72;
	add.s64 	%rd953, %rd951, %rd952;
	add.s64 	%rd934, %rd953, 2304;
	// begin inline asm
	ld.cg.u64 %rd933, [%rd934];
	// end inline asm
	add.s64 	%rd936, %rd953, 2312;
	// begin inline asm
	ld.cg.u64 %rd935, [%rd936];
	// end inline asm
	add.s64 	%rd938, %rd953, 2320;
	// begin inline asm
	ld.cg.u64 %rd937, [%rd938];
	// end inline asm
	add.s64 	%rd940, %rd953, 2328;
	// begin inline asm
	ld.cg.u64 %rd939, [%rd940];
	// end inline asm
	add.s64 	%rd942, %rd953, 2336;
	// begin inline asm
	ld.cg.u64 %rd941, [%rd942];
	// end inline asm
	add.s64 	%rd944, %rd953, 2344;
	// begin inline asm
	ld.cg.u64 %rd943, [%rd944];
	// end inline asm
	add.s64 	%rd946, %rd953, 2352;
	// begin inline asm
	ld.cg.u64 %rd945, [%rd946];
	// end inline asm
	add.s64 	%rd948, %rd953, 2360;
	// begin inline asm
	ld.cg.u64 %rd947, [%rd948];
	// end inline asm
	mov.b64 	{%r7313, %r33769}, %rd947;
	add.s64 	%rd950, %rd953, 2368;
	// begin inline asm
	ld.cg.u64 %rd949, [%rd950];
	// end inline asm
	cvt.u32.u64 	%r33768, %rd933;
	cvt.u16.u64 	%rs25586, %rd935;
	shr.u64 	%rd954, %rd935, 8;
	cvt.u16.u64 	%rs25587, %rd954;
	shr.u64 	%rd955, %rd935, 16;
	cvt.u16.u64 	%rs25588, %rd955;
	shr.u64 	%rd956, %rd935, 24;
	cvt.u16.u64 	%rs25589, %rd956;
	shr.u64 	%rd957, %rd935, 32;
	cvt.u16.u64 	%rs25590, %rd957;
	shr.u64 	%rd958, %rd935, 40;
	cvt.u16.u64 	%rs25591, %rd958;
	shr.u64 	%rd959, %rd935, 48;
	cvt.u16.u64 	%rs25592, %rd959;
	shr.u64 	%rd960, %rd935, 56;
	cvt.u16.u64 	%rs25593, %rd960;
	cvt.u16.u64 	%rs25594, %rd937;
	shr.u64 	%rd961, %rd937, 8;
	cvt.u16.u64 	%rs25595, %rd961;
	shr.u64 	%rd962, %rd937, 16;
	cvt.u16.u64 	%rs25596, %rd962;
	shr.u64 	%rd963, %rd937, 24;
	cvt.u16.u64 	%rs25597, %rd963;
	shr.u64 	%rd964, %rd937, 32;
	cvt.u16.u64 	%rs25598, %rd964;
	shr.u64 	%rd965, %rd937, 40;
	cvt.u16.u64 	%rs25599, %rd965;
	shr.u64 	%rd966, %rd937, 48;
	cvt.u16.u64 	%rs25600, %rd966;
	shr.u64 	%rd967, %rd937, 56;
	cvt.u16.u64 	%rs25601, %rd967;
	cvt.u16.u64 	%rs25602, %rd939;
	shr.u64 	%rd968, %rd939, 8;
	cvt.u16.u64 	%rs25603, %rd968;
	shr.u64 	%rd969, %rd939, 16;
	cvt.u16.u64 	%rs25604, %rd969;
	shr.u64 	%rd970, %rd939, 24;
	cvt.u16.u64 	%rs25605, %rd970;
	shr.u64 	%rd971, %rd939, 32;
	cvt.u16.u64 	%rs25606, %rd971;
	shr.u64 	%rd972, %rd939, 40;
	cvt.u16.u64 	%rs25607, %rd972;
	shr.u64 	%rd973, %rd939, 48;
	cvt.u16.u64 	%rs25608, %rd973;
	shr.u64 	%rd974, %rd939, 56;
	cvt.u16.u64 	%rs25609, %rd974;
	cvt.u16.u64 	%rs25610, %rd941;
	shr.u64 	%rd975, %rd941, 8;
	cvt.u16.u64 	%rs25611, %rd975;
	shr.u64 	%rd976, %rd941, 16;
	cvt.u16.u64 	%rs25612, %rd976;
	shr.u64 	%rd977, %rd941, 24;
	cvt.u16.u64 	%rs25613, %rd977;
	shr.u64 	%rd978, %rd941, 32;
	cvt.u16.u64 	%rs25614, %rd978;
	shr.u64 	%rd979, %rd941, 40;
	cvt.u16.u64 	%rs25615, %rd979;
	shr.u64 	%rd980, %rd941, 48;
	cvt.u16.u64 	%rs25616, %rd980;
	shr.u64 	%rd981, %rd941, 56;
	cvt.u16.u64 	%rs25617, %rd981;
	cvt.u16.u64 	%rs25618, %rd943;
	shr.u64 	%rd982, %rd943, 8;
	cvt.u16.u64 	%rs25619, %rd982;
	shr.u64 	%rd983, %rd943, 16;
	cvt.u16.u64 	%rs25620, %rd983;
	shr.u64 	%rd984, %rd943, 24;
	cvt.u16.u64 	%rs25621, %rd984;
	shr.u64 	%rd985, %rd943, 32;
	cvt.u16.u64 	%rs25622, %rd985;
	shr.u64 	%rd986, %rd943, 40;
	cvt.u16.u64 	%rs25623, %rd986;
	shr.u64 	%rd987, %rd943, 48;
	cvt.u16.u64 	%rs25624, %rd987;
	shr.u64 	%rd988, %rd943, 56;
	cvt.u16.u64 	%rs25625, %rd988;
	cvt.u16.u64 	%rs25626, %rd945;
	shr.u64 	%rd989, %rd945, 8;
	cvt.u16.u64 	%rs25627, %rd989;
	shr.u64 	%rd990, %rd945, 16;
	cvt.u16.u64 	%rs25628, %rd990;
	shr.u64 	%rd991, %rd945, 24;
	cvt.u16.u64 	%rs25629, %rd991;
	shr.u64 	%rd992, %rd945, 32;
	cvt.u16.u64 	%rs25630, %rd992;
	shr.u64 	%rd993, %rd945, 40;
	cvt.u16.u64 	%rs25631, %rd993;
	shr.u64 	%rd994, %rd945, 48;
	cvt.u16.u64 	%rs25632, %rd994;
	shr.u64 	%rd995, %rd945, 56;
	cvt.u16.u64 	%rs25633, %rd995;
	cvt.u16.u64 	%rs25634, %rd947;
	shr.u64 	%rd996, %rd947, 8;
	cvt.u16.u64 	%rs25635, %rd996;
	mov.b64 	%fd518, %rd949;
	bra.uni 	$L__BB1_1162;
$L__BB1_1161:
	mov.u32 	%r7304, %tid.x;
	not.b32 	%r7305, %r7304;
	mov.u32 	%r7306, %ctaid.x;
	add.s32 	%r7307, %r7306, %r7305;
	ld.local.u64 	%rd887, [%rd128+16];
	mul.wide.s32 	%rd888, %r7307, 72;
	add.s64 	%rd889, %rd887, %rd888;
	add.s64 	%rd870, %rd889, 2304;
	// begin inline asm
	ld.cg.u64 %rd869, [%rd870];
	// end inline asm
	add.s64 	%rd872, %rd889, 2312;
	// begin inline asm
	ld.cg.u64 %rd871, [%rd872];
	// end inline asm
	add.s64 	%rd874, %rd889, 2320;
	// begin inline asm
	ld.cg.u64 %rd873, [%rd874];
	// end inline asm
	add.s64 	%rd876, %rd889, 2328;
	// begin inline asm
	ld.cg.u64 %rd875, [%rd876];
	// end inline asm
	add.s64 	%rd878, %rd889, 2336;
	// begin inline asm
	ld.cg.u64 %rd877, [%rd878];
	// end inline asm
	add.s64 	%rd880, %rd889, 2344;
	// begin inline asm
	ld.cg.u64 %rd879, [%rd880];
	// end inline asm
	add.s64 	%rd882, %rd889, 2352;
	// begin inline asm
	ld.cg.u64 %rd881, [%rd882];
	// end inline asm
	add.s64 	%rd884, %rd889, 2360;
	// begin inline asm
	ld.cg.u64 %rd883, [%rd884];
	// end inline asm
	mov.b64 	{%r7308, %r33769}, %rd883;
	add.s64 	%rd886, %rd889, 2368;
	// begin inline asm
	ld.cg.u64 %rd885, [%rd886];
	// end inline asm
	cvt.u32.u64 	%r33768, %rd869;
	cvt.u16.u64 	%rs25586, %rd871;
	shr.u64 	%rd890, %rd871, 8;
	cvt.u16.u64 	%rs25587, %rd890;
	shr.u64 	%rd891, %rd871, 16;
	cvt.u16.u64 	%rs25588, %rd891;
	shr.u64 	%rd892, %rd871, 24;
	cvt.u16.u64 	%rs25589, %rd892;
	shr.u64 	%rd893, %rd871, 32;
	cvt.u16.u64 	%rs25590, %rd893;
	shr.u64 	%rd894, %rd871, 40;
	cvt.u16.u64 	%rs25591, %rd894;
	shr.u64 	%rd895, %rd871, 48;
	cvt.u16.u64 	%rs25592, %rd895;
	shr.u64 	%rd896, %rd871, 56;
	cvt.u16.u64 	%rs25593, %rd896;
	cvt.u16.u64 	%rs25594, %rd873;
	shr.u64 	%rd897, %rd873, 8;
	cvt.u16.u64 	%rs25595, %rd897;
	shr.u64 	%rd898, %rd873, 16;
	cvt.u16.u64 	%rs25596, %rd898;
	shr.u64 	%rd899, %rd873, 24;
	cvt.u16.u64 	%rs25597, %rd899;
	shr.u64 	%rd900, %rd873, 32;
	cvt.u16.u64 	%rs25598, %rd900;
	shr.u64 	%rd901, %rd873, 40;
	cvt.u16.u64 	%rs25599, %rd901;
	shr.u64 	%rd902, %rd873, 48;
	cvt.u16.u64 	%rs25600, %rd902;
	shr.u64 	%rd903, %rd873, 56;
	cvt.u16.u64 	%rs25601, %rd903;
	cvt.u16.u64 	%rs25602, %rd875;
	shr.u64 	%rd904, %rd875, 8;
	cvt.u16.u64 	%rs25603, %rd904;
	shr.u64 	%rd905, %rd875, 16;
	cvt.u16.u64 	%rs25604, %rd905;
	shr.u64 	%rd906, %rd875, 24;
	cvt.u16.u64 	%rs25605, %rd906;
	shr.u64 	%rd907, %rd875, 32;
	cvt.u16.u64 	%rs25606, %rd907;
	shr.u64 	%rd908, %rd875, 40;
	cvt.u16.u64 	%rs25607, %rd908;
	shr.u64 	%rd909, %rd875, 48;
	cvt.u16.u64 	%rs25608, %rd909;
	shr.u64 	%rd910, %rd875, 56;
	cvt.u16.u64 	%rs25609, %rd910;
	cvt.u16.u64 	%rs25610, %rd877;
	shr.u64 	%rd911, %rd877, 8;
	cvt.u16.u64 	%rs25611, %rd911;
	shr.u64 	%rd912, %rd877, 16;
	cvt.u16.u64 	%rs25612, %rd912;
	shr.u64 	%rd913, %rd877, 24;
	cvt.u16.u64 	%rs25613, %rd913;
	shr.u64 	%rd914, %rd877, 32;
	cvt.u16.u64 	%rs25614, %rd914;
	shr.u64 	%rd915, %rd877, 40;
	cvt.u16.u64 	%rs25615, %rd915;
	shr.u64 	%rd916, %rd877, 48;
	cvt.u16.u64 	%rs25616, %rd916;
	shr.u64 	%rd917, %rd877, 56;
	cvt.u16.u64 	%rs25617, %rd917;
	cvt.u16.u64 	%rs25618, %rd879;
	shr.u64 	%rd918, %rd879, 8;
	cvt.u16.u64 	%rs25619, %rd918;
	shr.u64 	%rd919, %rd879, 16;
	cvt.u16.u64 	%rs25620, %rd919;
	shr.u64 	%rd920, %rd879, 24;
	cvt.u16.u64 	%rs25621, %rd920;
	shr.u64 	%rd921, %rd879, 32;
	cvt.u16.u64 	%rs25622, %rd921;
	shr.u64 	%rd922, %rd879, 40;
	cvt.u16.u64 	%rs25623, %rd922;
	shr.u64 	%rd923, %rd879, 48;
	cvt.u16.u64 	%rs25624, %rd923;
	shr.u64 	%rd924, %rd879, 56;
	cvt.u16.u64 	%rs25625, %rd924;
	cvt.u16.u64 	%rs25626, %rd881;
	shr.u64 	%rd925, %rd881, 8;
	cvt.u16.u64 	%rs25627, %rd925;
	shr.u64 	%rd926, %rd881, 16;
	cvt.u16.u64 	%rs25628, %rd926;
	shr.u64 	%rd927, %rd881, 24;
	cvt.u16.u64 	%rs25629, %rd927;
	shr.u64 	%rd928, %rd881, 32;
	cvt.u16.u64 	%rs25630, %rd928;
	shr.u64 	%rd929, %rd881, 40;
	cvt.u16.u64 	%rs25631, %rd929;
	shr.u64 	%rd930, %rd881, 48;
	cvt.u16.u64 	%rs25632, %rd930;
	shr.u64 	%rd931, %rd881, 56;
	cvt.u16.u64 	%rs25633, %rd931;
	cvt.u16.u64 	%rs25634, %rd883;
	shr.u64 	%rd932, %rd883, 8;
	cvt.u16.u64 	%rs25635, %rd932;
	mov.b64 	%fd518, %rd885;
$L__BB1_1162:
	mov.b32 	%r7404, -1;
	vote.sync.ballot.b32 	%r7405, %p133, %r7404;
	// begin inline asm
	mov.u32 %r7314, %lanemask_ge;
	// end inline asm
	and.b32  	%r7406, %r7405, %r7314;
	or.b32  	%r7407, %r7406, -2147483648;
	add.s32 	%r7408, %r7407, -1;
	not.b32 	%r7409, %r7407;
	and.b32  	%r7410, %r7409, %r7408;
	popc.b32 	%r2194, %r7410;
	cvt.u32.u16 	%r7411, %rs25586;
	and.b32  	%r7412, %r7411, 255;
	and.b16  	%rs16814, %rs25587, 255;
	mul.wide.u16 	%r7413, %rs16814, 256;
	or.b32  	%r7414, %r7413, %r7412;
	cvt.u32.u16 	%r7415, %rs25588;
	shl.b32 	%r7416, %r7415, 16;
	and.b32  	%r7417, %r7416, 16711680;
	or.b32  	%r7418, %r7414, %r7417;
	cvt.u32.u16 	%r7419, %rs25589;
	shl.b32 	%r7420, %r7419, 24;
	or.b32  	%r7326, %r7418, %r7420;
	cvt.u32.u16 	%r7421, %rs25590;
	and.b32  	%r7422, %r7421, 255;
	and.b16  	%rs16815, %rs25591, 255;
	mul.wide.u16 	%r7423, %rs16815, 256;
	or.b32  	%r7424, %r7423, %r7422;
	cvt.u32.u16 	%r7425, %rs25592;
	shl.b32 	%r7426, %r7425, 16;
	and.b32  	%r7427, %r7426, 16711680;
	or.b32  	%r7428, %r7424, %r7427;
	cvt.u32.u16 	%r7429, %rs25593;
	shl.b32 	%r7430, %r7429, 24;
	or.b32  	%r7331, %r7428, %r7430;
	cvt.u32.u16 	%r7431, %rs25594;
	and.b32  	%r7432, %r7431, 255;
	and.b16  	%rs16816, %rs25595, 255;
	mul.wide.u16 	%r7433, %rs16816, 256;
	or.b32  	%r7434, %r7433, %r7432;
	cvt.u32.u16 	%r7435, %rs25596;
	shl.b32 	%r7436, %r7435, 16;
	and.b32  	%r7437, %r7436, 16711680;
	or.b32  	%r7438, %r7434, %r7437;
	cvt.u32.u16 	%r7439, %rs25597;
	shl.b32 	%r7440, %r7439, 24;
	or.b32  	%r7336, %r7438, %r7440;
	cvt.u32.u16 	%r7441, %rs25598;
	and.b32  	%r7442, %r7441, 255;
	and.b16  	%rs16817, %rs25599, 255;
	mul.wide.u16 	%r7443, %rs16817, 256;
	or.b32  	%r7444, %r7443, %r7442;
	cvt.u32.u16 	%r7445, %rs25600;
	shl.b32 	%r7446, %r7445, 16;
	and.b32  	%r7447, %r7446, 16711680;
	or.b32  	%r7448, %r7444, %r7447;
	cvt.u32.u16 	%r7449, %rs25601;
	shl.b32 	%r7450, %r7449, 24;
	or.b32  	%r7341, %r7448, %r7450;
	cvt.u32.u16 	%r7451, %rs25602;
	and.b32  	%r7452, %r7451, 255;
	and.b16  	%rs16818, %rs25603, 255;
	mul.wide.u16 	%r7453, %rs16818, 256;
	or.b32  	%r7454, %r7453, %r7452;
	cvt.u32.u16 	%r7455, %rs25604;
	shl.b32 	%r7456, %r7455, 16;
	and.b32  	%r7457, %r7456, 16711680;
	or.b32  	%r7458, %r7454, %r7457;
	cvt.u32.u16 	%r7459, %rs25605;
	shl.b32 	%r7460, %r7459, 24;
	or.b32  	%r7346, %r7458, %r7460;
	cvt.u32.u16 	%r7461, %rs25606;
	and.b32  	%r7462, %r7461, 255;
	and.b16  	%rs16819, %rs25607, 255;
	mul.wide.u16 	%r7463, %rs16819, 256;
	or.b32  	%r7464, %r7463, %r7462;
	cvt.u32.u16 	%r7465, %rs25608;
	shl.b32 	%r7466, %r7465, 16;
	and.b32  	%r7467, %r7466, 16711680;
	or.b32  	%r7468, %r7464, %r7467;
	cvt.u32.u16 	%r7469, %rs25609;
	shl.b32 	%r7470, %r7469, 24;
	or.b32  	%r7351, %r7468, %r7470;
	cvt.u32.u16 	%r7471, %rs25610;
	and.b32  	%r7472, %r7471, 255;
	and.b16  	%rs16820, %rs25611, 255;
	mul.wide.u16 	%r7473, %rs16820, 256;
	or.b32  	%r7474, %r7473, %r7472;
	cvt.u32.u16 	%r7475, %rs25612;
	shl.b32 	%r7476, %r7475, 16;
	and.b32  	%r7477, %r7476, 16711680;
	or.b32  	%r7478, %r7474, %r7477;
	cvt.u32.u16 	%r7479, %rs25613;
	shl.b32 	%r7480, %r7479, 24;
	or.b32  	%r7356, %r7478, %r7480;
	cvt.u32.u16 	%r7481, %rs25614;
	and.b32  	%r7482, %r7481, 255;
	and.b16  	%rs16821, %rs25615, 255;
	mul.wide.u16 	%r7483, %rs16821, 256;
	or.b32  	%r7484, %r7483, %r7482;
	cvt.u32.u16 	%r7485, %rs25616;
	shl.b32 	%r7486, %r7485, 16;
	and.b32  	%r7487, %r7486, 16711680;
	or.b32  	%r7488, %r7484, %r7487;
	cvt.u32.u16 	%r7489, %rs25617;
	shl.b32 	%r7490, %r7489, 24;
	or.b32  	%r7361, %r7488, %r7490;
	cvt.u32.u16 	%r7491, %rs25618;
	and.b32  	%r7492, %r7491, 255;
	and.b16  	%rs16822, %rs25619, 255;
	mul.wide.u16 	%r7493, %rs16822, 256;
	or.b32  	%r7494, %r7493, %r7492;
	cvt.u32.u16 	%r7495, %rs25620;
	shl.b32 	%r7496, %r7495, 16;
	and.b32  	%r7497, %r7496, 16711680;
	or.b32  	%r7498, %r7494, %r7497;
	cvt.u32.u16 	%r7499, %rs25621;
	shl.b32 	%r7500, %r7499, 24;
	or.b32  	%r7366, %r7498, %r7500;
	cvt.u32.u16 	%r7501, %rs25622;
	and.b32  	%r7502, %r7501, 255;
	and.b16  	%rs16823, %rs25623, 255;
	mul.wide.u16 	%r7503, %rs16823, 256;
	or.b32  	%r7504, %r7503, %r7502;
	cvt.u32.u16 	%r7505, %rs25624;
	shl.b32 	%r7506, %r7505, 16;
	and.b32  	%r7507, %r7506, 16711680;
	or.b32  	%r7508, %r7504, %r7507;
	cvt.u32.u16 	%r7509, %rs25625;
	shl.b32 	%r7510, %r7509, 24;
	or.b32  	%r7371, %r7508, %r7510;
	cvt.u32.u16 	%r7511, %rs25626;
	and.b32  	%r7512, %r7511, 255;
	and.b16  	%rs16824, %rs25627, 255;
	mul.wide.u16 	%r7513, %rs16824, 256;
	or.b32  	%r7514, %r7513, %r7512;
	cvt.u32.u16 	%r7515, %rs25628;
	shl.b32 	%r7516, %r7515, 16;
	and.b32  	%r7517, %r7516, 16711680;
	or.b32  	%r7518, %r7514, %r7517;
	cvt.u32.u16 	%r7519, %rs25629;
	shl.b32 	%r7520, %r7519, 24;
	or.b32  	%r7376, %r7518, %r7520;
	cvt.u32.u16 	%r7521, %rs25630;
	and.b32  	%r7522, %r7521, 255;
	and.b16  	%rs16825, %rs25631, 255;
	mul.wide.u16 	%r7523, %rs16825, 256;
	or.b32  	%r7524, %r7523, %r7522;
	cvt.u32.u16 	%r7525, %rs25632;
	shl.b32 	%r7526, %r7525, 16;
	and.b32  	%r7527, %r7526, 16711680;
	or.b32  	%r7528, %r7524, %r7527;
	cvt.u32.u16 	%r7529, %rs25633;
	shl.b32 	%r7530, %r7529, 24;
	or.b32  	%r7381, %r7528, %r7530;
	cvt.u32.u16 	%r7531, %rs25634;
	and.b32  	%r7532, %r7531, 255;
	and.b16  	%rs16826, %rs25635, 255;
	mul.wide.u16 	%r7533, %rs16826, 256;
	or.b32  	%r7386, %r7533, %r7532;
	mov.b32 	%r7402, 1;
	// begin inline asm
	shfl.sync.down.b32 %r7315, %r33768, %r7402, %r2194, %r7404;
	// end inline asm
	// begin inline asm
	shfl.sync.down.b32 %r7320, %r7321, %r7402, %r2194, %r7404;
	// end inline asm
	// begin inline asm
	shfl.sync.down.b32 %r7325, %r7326, %r7402, %r2194, %r7404;
	// end inline asm
	// begin inline asm
	shfl.sync.down.b32 %r7330, %r7331, %r7402, %r2194, %r7404;
	// end inline asm
	// begin inline asm
	shfl.sync.down.b32 %r7335, %r7336, %r7402, %r2194, %r7404;
	// end inline asm
	// begin inline asm
	shfl.sync.down.b32 %r7340, %r7341, %r7402, %r2194, %r7404;
	// end inline asm
	// begin inline asm
	shfl.sync.down.b32 %r7345, %r7346, %r7402, %r2194, %r7404;
	// end inline asm
	// begin inline asm
	shfl.sync.down.b32 %r7350, %r7351, %r7402, %r2194, %r7404;
	// end inline asm
	// begin inline asm
	shfl.sync.down.b32 %r7355, %r7356, %r7402, %r2194, %r7404;
	// end inline asm
	// begin inline asm
	shfl.sync.down.b32 %r7360, %r7361, %r7402, %r2194, %r7404;
	// end inline asm
	// begin inline asm
	shfl.sync.down.b32 %r7365, %r7366, %r7402, %r2194, %r7404;
	// end inline asm
	// begin inline asm
	shfl.sync.down.b32 %r7370, %r7371, %r7402, %r2194, %r7404;
	// end inline asm
	// begin inline asm
	shfl.sync.down.b32 %r7375, %r7376, %r7402, %r2194, %r7404;
	// end inline asm
	// begin inline asm
	shfl.sync.down.b32 %r7380, %r7381, %r7402, %r2194, %r7404;
	// end inline asm
	// begin inline asm
	shfl.sync.down.b32 %r7385, %r7386, %r7402, %r2194, %r7404;
	// end inline asm
	// begin inline asm
	shfl.sync.down.b32 %r7390, %r33769, %r7402, %r2194, %r7404;
	// end inline asm
	mov.b64 	%rd997, %fd518;
	mov.b64 	{%r7396, %r7401}, %rd997;
	// begin inline asm
	shfl.sync.down.b32 %r7395, %r7396, %r7402, %r2194, %r7404;
	// end inline asm
	// begin inline asm
	shfl.sync.down.b32 %r7400, %r7401, %r7402, %r2194, %r7404;
	// end inline asm
	setp.ge.s32 	%p137, %r2759, %r2194;
	@%p137 bra 	$L__BB1_1176;
	add.u64 	%rd999, %SPL, 0;
	add.u64 	%rd1001, %SPL, 72;
	shr.u32 	%r7534, %r7385, 8;
	cvt.u16.u32 	%rs16827, %r7534;
	cvt.u16.u32 	%rs16828, %r7385;
	cvt.u16.u32 	%rs25636, %r7325;
	mov.b64 	%rd1002, {%r7395, %r7400};
	mov.b64 	%fd236, %rd1002;
	st.local.u32 	[%rd999], %r33768;
	add.s64 	%rd228, %rd999, 8;
	cvt.u32.u16 	%r7535, %rs25593;
	cvt.u32.u16 	%r7536, %rs25592;
	prmt.b32 	%r7537, %r7536, %r7535, 0x3340U;
	cvt.u32.u16 	%r7538, %rs25591;
	cvt.u32.u16 	%r7539, %rs25590;
	prmt.b32 	%r7540, %r7539, %r7538, 0x3340U;
	prmt.b32 	%r7541, %r7540, %r7537, 0x5410U;
	cvt.u32.u16 	%r7542, %rs25589;
	cvt.u32.u16 	%r7543, %rs25588;
	prmt.b32 	%r7544, %r7543, %r7542, 0x3340U;
	cvt.u32.u16 	%r7545, %rs25587;
	cvt.u32.u16 	%r7546, %rs25586;
	prmt.b32 	%r7547, %r7546, %r7545, 0x3340U;
	prmt.b32 	%r7548, %r7547, %r7544, 0x5410U;
	st.local.v2.b32 	[%rd999+8], {%r7548, %r7541};
	cvt.u32.u16 	%r7549, %rs25601;
	cvt.u32.u16 	%r7550, %rs25600;
	prmt.b32 	%r7551, %r7550, %r7549, 0x3340U;
	cvt.u32.u16 	%r7552, %rs25599;
	cvt.u32.u16 	%r7553, %rs25598;
	prmt.b32 	%r7554, %r7553, %r7552, 0x3340U;
	prmt.b32 	%r7555, %r7554, %r7551, 0x5410U;
	cvt.u32.u16 	%r7556, %rs25597;
	cvt.u32.u16 	%r7557, %rs25596;
	prmt.b32 	%r7558, %r7557, %r7556, 0x3340U;
	cvt.u32.u16 	%r7559, %rs25595;
	cvt.u32.u16 	%r7560, %rs25594;
	prmt.b32 	%r7561, %r7560, %r7559, 0x3340U;
	prmt.b32 	%r7562, %r7561, %r7558, 0x5410U;
	st.local.v2.b32 	[%rd999+16], {%r7562, %r7555};
	cvt.u32.u16 	%r7563, %rs25609;
	cvt.u32.u16 	%r7564, %rs25608;
	prmt.b32 	%r7565, %r7564, %r7563, 0x3340U;
	cvt.u32.u16 	%r7566, %rs25607;
	cvt.u32.u16 	%r7567, %rs25606;
	prmt.b32 	%r7568, %r7567, %r7566, 0x3340U;
	prmt.b32 	%r7569, %r7568, %r7565, 0x5410U;
	cvt.u32.u16 	%r7570, %rs25605;
	cvt.u32.u16 	%r7571, %rs25604;
	prmt.b32 	%r7572, %r7571, %r7570, 0x3340U;
	cvt.u32.u16 	%r7573, %rs25603;
	cvt.u32.u16 	%r7574, %rs25602;
	prmt.b32 	%r7575, %r7574, %r7573, 0x3340U;
	prmt.b32 	%r7576, %r7575, %r7572, 0x5410U;
	st.local.v2.b32 	[%rd999+24], {%r7576, %r7569};
	cvt.u32.u16 	%r7577, %rs25617;
	cvt.u32.u16 	%r7578, %rs25616;
	prmt.b32 	%r7579, %r7578, %r7577, 0x3340U;
	cvt.u32.u16 	%r7580, %rs25615;
	cvt.u32.u16 	%r7581, %rs25614;
	prmt.b32 	%r7582, %r7581, %r7580, 0x3340U;
	prmt.b32 	%r7583, %r7582, %r7579, 0x5410U;
	cvt.u32.u16 	%r7584, %rs25613;
	cvt.u32.u16 	%r7585, %rs25612;
	prmt.b32 	%r7586, %r7585, %r7584, 0x3340U;
	cvt.u32.u16 	%r7587, %rs25611;
	cvt.u32.u16 	%r7588, %rs25610;
	prmt.b32 	%r7589, %r7588, %r7587, 0x3340U;
	prmt.b32 	%r7590, %r7589, %r7586, 0x5410U;
	st.local.v2.b32 	[%rd999+32], {%r7590, %r7583};
	cvt.u32.u16 	%r7591, %rs25625;
	cvt.u32.u16 	%r7592, %rs25624;
	prmt.b32 	%r7593, %r7592, %r7591, 0x3340U;
	cvt.u32.u16 	%r7594, %rs25623;
	cvt.u32.u16 	%r7595, %rs25622;
	prmt.b32 	%r7596, %r7595, %r7594, 0x3340U;
	prmt.b32 	%r7597, %r7596, %r7593, 0x5410U;
	cvt.u32.u16 	%r7598, %rs25621;
	cvt.u32.u16 	%r7599, %rs25620;
	prmt.b32 	%r7600, %r7599, %r7598, 0x3340U;
	cvt.u32.u16 	%r7601, %rs25619;
	cvt.u32.u16 	%r7602, %rs25618;
	prmt.b32 	%r7603, %r7602, %r7601, 0x3340U;
	prmt.b32 	%r7604, %r7603, %r7600, 0x5410U;
	st.local.v2.b32 	[%rd999+40], {%r7604, %r7597};
	cvt.u32.u16 	%r7605, %rs25633;
	cvt.u32.u16 	%r7606, %rs25632;
	prmt.b32 	%r7607, %r7606, %r7605, 0x3340U;
	cvt.u32.u16 	%r7608, %rs25631;
	cvt.u32.u16 	%r7609, %rs25630;
	prmt.b32 	%r7610, %r7609, %r7608, 0x3340U;
	prmt.b32 	%r7611, %r7610, %r7607, 0x5410U;
	cvt.u32.u16 	%r7612, %rs25629;
	cvt.u32.u16 	%r7613, %rs25628;
	prmt.b32 	%r7614, %r7613, %r7612, 0x3340U;
	cvt.u32.u16 	%r7615, %rs25627;
	cvt.u32.u16 	%r7616, %rs25626;
	prmt.b32 	%r7617, %r7616, %r7615, 0x3340U;
	prmt.b32 	%r7618, %r7617, %r7614, 0x5410U;
	st.local.v2.b32 	[%rd999+48], {%r7618, %r7611};
	st.local.v2.u8 	[%rd999+56], {%rs25634, %rs25635};
	st.local.u32 	[%rd999+60], %r33769;
	st.local.f64 	[%rd999+64], %fd518;
	st.local.u32 	[%rd1001], %r7315;
	add.s64 	%rd229, %rd1001, 8;
	st.local.v2.b32 	[%rd1001+8], {%r7325, %r7330};
	st.local.v2.b32 	[%rd1001+16], {%r7335, %r7340};
	st.local.v2.b32 	[%rd1001+24], {%r7345, %r7350};
	st.local.v2.b32 	[%rd1001+32], {%r7355, %r7360};
	st.local.v2.b32 	[%rd1001+40], {%r7365, %r7370};
	st.local.v2.b32 	[%rd1001+48], {%r7375, %r7380};
	st.local.v2.u8 	[%rd1001+56], {%rs16828, %rs16827};
	st.local.u32 	[%rd1001+60], %r7390;
	st.local.v2.u32 	[%rd1001+64], {%r7395, %r7400};
	add.s32 	%r2212, %r33768, %r7315;
	setp.ne.s32 	%p138, %r33768, 0;
	@%p138 bra 	$L__BB1_1175;
	mov.b16 	%rs16829, 0;
	st.local.u8 	[%rd27], %rs16829;
	add.s32 	%r7620, %r33769, %r7390;
	st.local.u32 	[%rd27+52], %r7620;
	add.f64 	%fd311, %fd518, %fd236;
	st.local.f64 	[%rd27+56], %fd311;
	mov.b32 	%r33770, 0;
$L__BB1_1165:
	mov.u32 	%r2213, %r33770;
	cvt.u64.u32 	%rd1003, %r2213;
	add.s64 	%rd1004, %rd27, %rd1003;
	ld.local.u8 	%rs16830, [%rd1004];
	setp.ne.s16 	%p139, %rs16830, 0;
	add.s32 	%r33770, %r2213, 1;
	@%p139 bra 	$L__BB1_1165;
	and.b16  	%rs16831, %rs25636, 255;
	setp.eq.s16 	%p140, %rs16831, 0;
	mov.u32 	%r33772, %r2213;
	@%p140 bra 	$L__BB1_1169;
	mov.b32 	%r33771, 0;
$L__BB1_1168:
	add.s32 	%r7622, %r33771, %r2213;
	cvt.u64.u32 	%rd1005, %r7622;
	add.s64 	%rd1006, %rd27, %rd1005;
	st.local.u8 	[%rd1006], %rs25636;
	add.s32 	%r2216, %r33771, 1;
	add.s32 	%r33772, %r2216, %r2213;
	cvt.u64.u32 	%rd1007, %r33771;
	add.s64 	%rd1008, %rd229, %rd1007;
	ld.local.u8 	%rs25636, [%rd1008+1];
	setp.ne.s16 	%p141, %rs25636, 0;
	mov.u32 	%r33771, %r2216;
	@%p141 bra 	$L__BB1_1168;
$L__BB1_1169:
	cvt.u64.u32 	%rd1009, %r33772;
	add.s64 	%rd1010, %rd27, %rd1009;
	mov.b16 	%rs16832, 0;
	st.local.u8 	[%rd1010], %rs16832;
	mov.b32 	%r33773, 0;
$L__BB1_1170:
	mov.u32 	%r2219, %r33773;
	cvt.u64.u32 	%rd1011, %r2219;
	add.s64 	%rd1012, %rd27, %rd1011;
	ld.local.u8 	%rs16833, [%rd1012];
	setp.ne.s16 	%p142, %rs16833, 0;
	add.s32 	%r33773, %r2219, 1;
	@%p142 bra 	$L__BB1_1170;
	and.b16  	%rs16834, %rs25586, 255;
	setp.eq.s16 	%p143, %rs16834, 0;
	mov.u32 	%r33775, %r2219;
	@%p143 bra 	$L__BB1_1174;
	mov.b32 	%r33774, 0;
$L__BB1_1173:
	add.s32 	%r7625, %r33774, %r2219;
	cvt.u64.u32 	%rd1013, %r7625;
	add.s64 	%rd1014, %rd27, %rd1013;
	st.local.u8 	[%rd1014], %rs25586;
	add.s32 	%r2222, %r33774, 1;
	add.s32 	%r33775, %r2222, %r2219;
	cvt.u64.u32 	%rd1015, %r33774;
	add.s64 	%rd1016, %rd228, %rd1015;
	ld.local.u8 	%rs25586, [%rd1016+1];
	setp.ne.s16 	%p144, %rs25586, 0;
	mov.u32 	%r33774, %r2222;
	@%p144 bra 	$L__BB1_1173;
$L__BB1_1174:
	cvt.u64.u32 	%rd1017, %r33775;
	add.s64 	%rd1018, %rd27, %rd1017;
	mov.b16 	%rs16835, 0;
	st.local.u8 	[%rd1018], %rs16835;
	ld.local.v2.b32 	{%r7626, %r7627}, [%rd27];
	bfe.u32 	%r7628, %r7626, 0, 8;
	cvt.u16.u32 	%rs25586, %r7628;
	bfe.u32 	%r7629, %r7626, 8, 8;
	cvt.u16.u32 	%rs25587, %r7629;
	bfe.u32 	%r7630, %r7626, 16, 8;
	cvt.u16.u32 	%rs25588, %r7630;
	bfe.u32 	%r7631, %r7626, 24, 8;
	cvt.u16.u32 	%rs25589, %r7631;
	bfe.u32 	%r7632, %r7627, 0, 8;
	cvt.u16.u32 	%rs25590, %r7632;
	bfe.u32 	%r7633, %r7627, 8, 8;
	cvt.u16.u32 	%rs25591, %r7633;
	bfe.u32 	%r7634, %r7627, 16, 8;
	cvt.u16.u32 	%rs25592, %r7634;
	bfe.u32 	%r7635, %r7627, 24, 8;
	cvt.u16.u32 	%rs25593, %r7635;
	ld.local.v2.b32 	{%r7636, %r7637}, [%rd27+8];
	bfe.u32 	%r7638, %r7636, 0, 8;
	cvt.u16.u32 	%rs25594, %r7638;
	bfe.u32 	%r7639, %r7636, 8, 8;
	cvt.u16.u32 	%rs25595, %r7639;
	bfe.u32 	%r7640, %r7636, 16, 8;
	cvt.u16.u32 	%rs25596, %r7640;
	bfe.u32 	%r7641, %r7636, 24, 8;
	cvt.u16.u32 	%rs25597, %r7641;
	bfe.u32 	%r7642, %r7637, 0, 8;
	cvt.u16.u32 	%rs25598, %r7642;
	bfe.u32 	%r7643, %r7637, 8, 8;
	cvt.u16.u32 	%rs25599, %r7643;
	bfe.u32 	%r7644, %r7637, 16, 8;
	cvt.u16.u32 	%rs25600, %r7644;
	bfe.u32 	%r7645, %r7637, 24, 8;
	cvt.u16.u32 	%rs25601, %r7645;
	ld.local.v2.b32 	{%r7646, %r7647}, [%rd27+16];
	bfe.u32 	%r7648, %r7646, 0, 8;
	cvt.u16.u32 	%rs25602, %r7648;
	bfe.u32 	%r7649, %r7646, 8, 8;
	cvt.u16.u32 	%rs25603, %r7649;
	bfe.u32 	%r7650, %r7646, 16, 8;
	cvt.u16.u32 	%rs25604, %r7650;
	bfe.u32 	%r7651, %r7646, 24, 8;
	cvt.u16.u32 	%rs25605, %r7651;
	bfe.u32 	%r7652, %r7647, 0, 8;
	cvt.u16.u32 	%rs25606, %r7652;
	bfe.u32 	%r7653, %r7647, 8, 8;
	cvt.u16.u32 	%rs25607, %r7653;
	bfe.u32 	%r7654, %r7647, 16, 8;
	cvt.u16.u32 	%rs25608, %r7654;
	bfe.u32 	%r7655, %r7647, 24, 8;
	cvt.u16.u32 	%rs25609, %r7655;
	ld.local.v2.b32 	{%r7656, %r7657}, [%rd27+24];
	bfe.u32 	%r7658, %r7656, 0, 8;
	cvt.u16.u32 	%rs25610, %r7658;
	bfe.u32 	%r7659, %r7656, 8, 8;
	cvt.u16.u32 	%rs25611, %r7659;
	bfe.u32 	%r7660, %r7656, 16, 8;
	cvt.u16.u32 	%rs25612, %r7660;
	bfe.u32 	%r7661, %r7656, 24, 8;
	cvt.u16.u32 	%rs25613, %r7661;
	bfe.u32 	%r7662, %r7657, 0, 8;
	cvt.u16.u32 	%rs25614, %r7662;
	bfe.u32 	%r7663, %r7657, 8, 8;
	cvt.u16.u32 	%rs25615, %r7663;
	bfe.u32 	%r7664, %r7657, 16, 8;
	cvt.u16.u32 	%rs25616, %r7664;
	bfe.u32 	%r7665, %r7657, 24, 8;
	cvt.u16.u32 	%rs25617, %r7665;
	ld.local.v2.b32 	{%r7666, %r7667}, [%rd27+32];
	bfe.u32 	%r7668, %r7666, 0, 8;
	cvt.u16.u32 	%rs25618, %r7668;
	bfe.u32 	%r7669, %r7666, 8, 8;
	cvt.u16.u32 	%rs25619, %r7669;
	bfe.u32 	%r7670, %r7666, 16, 8;
	cvt.u16.u32 	%rs25620, %r7670;
	bfe.u32 	%r7671, %r7666, 24, 8;
	cvt.u16.u32 	%rs25621, %r7671;
	bfe.u32 	%r7672, %r7667, 0, 8;
	cvt.u16.u32 	%rs25622, %r7672;
	bfe.u32 	%r7673, %r7667, 8, 8;
	cvt.u16.u32 	%rs25623, %r7673;
	bfe.u32 	%r7674, %r7667, 16, 8;
	cvt.u16.u32 	%rs25624, %r7674;
	bfe.u32 	%r7675, %r7667, 24, 8;
	cvt.u16.u32 	%rs25625, %r7675;
	ld.local.v2.b32 	{%r7676, %r7677}, [%rd27+40];
	bfe.u32 	%r7678, %r7676, 0, 8;
	cvt.u16.u32 	%rs25626, %r7678;
	bfe.u32 	%r7679, %r7676, 8, 8;
	cvt.u16.u32 	%rs25627, %r7679;
	bfe.u32 	%r7680, %r7676, 16, 8;
	cvt.u16.u32 	%rs25628, %r7680;
	bfe.u32 	%r7681, %r7676, 24, 8;
	cvt.u16.u32 	%rs25629, %r7681;
	bfe.u32 	%r7682, %r7677, 0, 8;
	cvt.u16.u32 	%rs25630, %r7682;
	bfe.u32 	%r7683, %r7677, 8, 8;
	cvt.u16.u32 	%rs25631, %r7683;
	bfe.u32 	%r7684, %r7677, 16, 8;
	cvt.u16.u32 	%rs25632, %r7684;
	bfe.u32 	%r7685, %r7677, 24, 8;
	cvt.u16.u32 	%rs25633, %r7685;
	ld.local.v2.u8 	{%rs25634, %rs25635}, [%rd27+48];
	ld.local.u32 	%r33769, [%rd27+52];
	ld.local.f64 	%fd518, [%rd27+56];
$L__BB1_1175:
	mov.u32 	%r33768, %r2212;
$L__BB1_1176:
	cvt.u32.u16 	%r7776, %rs25586;
	and.b32  	%r7777, %r7776, 255;
	and.b16  	%rs16836, %rs25587, 255;
	mul.wide.u16 	%r7778, %rs16836, 256;
	or.b32  	%r7779, %r7778, %r7777;
	cvt.u32.u16 	%r7780, %rs25588;
	shl.b32 	%r7781, %r7780, 16;
	and.b32  	%r7782, %r7781, 16711680;
	or.b32  	%r7783, %r7779, %r7782;
	cvt.u32.u16 	%r7784, %rs25589;
	shl.b32 	%r7785, %r7784, 24;
	or.b32  	%r7697, %r7783, %r7785;
	cvt.u32.u16 	%r7786, %rs25590;
	and.b32  	%r7787, %r7786, 255;
	and.b16  	%rs16837, %rs25591, 255;
	mul.wide.u16 	%r7788, %rs16837, 256;
	or.b32  	%r7789, %r7788, %r7787;
	cvt.u32.u16 	%r7790, %rs25592;
	shl.b32 	%r7791, %r7790, 16;
	and.b32  	%r7792, %r7791, 16711680;
	or.b32  	%r7793, %r7789, %r7792;
	cvt.u32.u16 	%r7794, %rs25593;
	shl.b32 	%r7795, %r7794, 24;
	or.b32  	%r7702, %r7793, %r7795;
	cvt.u32.u16 	%r7796, %rs25594;
	and.b32  	%r7797, %r7796, 255;
	and.b16  	%rs16838, %rs25595, 255;
	mul.wide.u16 	%r7798, %rs16838, 256;
	or.b32  	%r7799, %r7798, %r7797;
	cvt.u32.u16 	%r7800, %rs25596;
	shl.b32 	%r7801, %r7800, 16;
	and.b32  	%r7802, %r7801, 16711680;
	or.b32  	%r7803, %r7799, %r7802;
	cvt.u32.u16 	%r7804, %rs25597;
	shl.b32 	%r7805, %r7804, 24;
	or.b32  	%r7707, %r7803, %r7805;
	cvt.u32.u16 	%r7806, %rs25598;
	and.b32  	%r7807, %r7806, 255;
	and.b16  	%rs16839, %rs25599, 255;
	mul.wide.u16 	%r7808, %rs16839, 256;
	or.b32  	%r7809, %r7808, %r7807;
	cvt.u32.u16 	%r7810, %rs25600;
	shl.b32 	%r7811, %r7810, 16;
	and.b32  	%r7812, %r7811, 16711680;
	or.b32  	%r7813, %r7809, %r7812;
	cvt.u32.u16 	%r7814, %rs25601;
	shl.b32 	%r7815, %r7814, 24;
	or.b32  	%r7712, %r7813, %r7815;
	cvt.u32.u16 	%r7816, %rs25602;
	and.b32  	%r7817, %r7816, 255;
	and.b16  	%rs16840, %rs25603, 255;
	mul.wide.u16 	%r7818, %rs16840, 256;
	or.b32  	%r7819, %r7818, %r7817;
	cvt.u32.u16 	%r7820, %rs25604;
	shl.b32 	%r7821, %r7820, 16;
	and.b32  	%r7822, %r7821, 16711680;
	or.b32  	%r7823, %r7819, %r7822;
	cvt.u32.u16 	%r7824, %rs25605;
	shl.b32 	%r7825, %r7824, 24;
	or.b32  	%r7717, %r7823, %r7825;
	cvt.u32.u16 	%r7826, %rs25606;
	and.b32  	%r7827, %r7826, 255;
	and.b16  	%rs16841, %rs25607, 255;
	mul.wide.u16 	%r7828, %rs16841, 256;
	or.b32  	%r7829, %r7828, %r7827;
	cvt.u32.u16 	%r7830, %rs25608;
	shl.b32 	%r7831, %r7830, 16;
	and.b32  	%r7832, %r7831, 16711680;
	or.b32  	%r7833, %r7829, %r7832;
	cvt.u32.u16 	%r7834, %rs25609;
	shl.b32 	%r7835, %r7834, 24;
	or.b32  	%r7722, %r7833, %r7835;
	cvt.u32.u16 	%r7836, %rs25610;
	and.b32  	%r7837, %r7836, 255;
	and.b16  	%rs16842, %rs25611, 255;
	mul.wide.u16 	%r7838, %rs16842, 256;
	or.b32  	%r7839, %r7838, %r7837;
	cvt.u32.u16 	%r7840, %rs25612;
	shl.b32 	%r7841, %r7840, 16;
	and.b32  	%r7842, %r7841, 16711680;
	or.b32  	%r7843, %r7839, %r7842;
	cvt.u32.u16 	%r7844, %rs25613;
	shl.b32 	%r7845, %r7844, 24;
	or.b32  	%r7727, %r7843, %r7845;
	cvt.u32.u16 	%r7846, %rs25614;
	and.b32  	%r7847, %r7846, 255;
	and.b16  	%rs16843, %rs25615, 255;
	mul.wide.u16 	%r7848, %rs16843, 256;
	or.b32  	%r7849, %r7848, %r7847;
	cvt.u32.u16 	%r7850, %rs25616;
	shl.b32 	%r7851, %r7850, 16;
	and.b32  	%r7852, %r7851, 16711680;
	or.b32  	%r7853, %r7849, %r7852;
	cvt.u32.u16 	%r7854, %rs25617;
	shl.b32 	%r7855, %r7854, 24;
	or.b32  	%r7732, %r7853, %r7855;
	cvt.u32.u16 	%r7856, %rs25618;
	and.b32  	%r7857, %r7856, 255;
	and.b16  	%rs16844, %rs25619, 255;
	mul.wide.u16 	%r7858, %rs16844, 256;
	or.b32  	%r7859, %r7858, %r7857;
	cvt.u32.u16 	%r7860, %rs25620;
	shl.b32 	%r7861, %r7860, 16;
	and.b32  	%r7862, %r7861, 16711680;
	or.b32  	%r7863, %r7859, %r7862;
	cvt.u32.u16 	%r7864, %rs25621;
	shl.b32 	%r7865, %r7864, 24;
	or.b32  	%r7737, %r7863, %r7865;
	cvt.u32.u16 	%r7866, %rs25622;
	and.b32  	%r7867, %r7866, 255;
	and.b16  	%rs16845, %rs25623, 255;
	mul.wide.u16 	%r7868, %rs16845, 256;
	or.b32  	%r7869, %r7868, %r7867;
	cvt.u32.u16 	%r7870, %rs25624;
	shl.b32 	%r7871, %r7870, 16;
	and.b32  	%r7872, %r7871, 16711680;
	or.b32  	%r7873, %r7869, %r7872;
	cvt.u32.u16 	%r7874, %rs25625;
	shl.b32 	%r7875, %r7874, 24;
	or.b32  	%r7742, %r7873, %r7875;
	cvt.u32.u16 	%r7876, %rs25626;
	and.b32  	%r7877, %r7876, 255;
	and.b16  	%rs16846, %rs25627, 255;
	mul.wide.u16 	%r7878, %rs16846, 256;
	or.b32  	%r7879, %r7878, %r7877;
	cvt.u32.u16 	%r7880, %rs25628;
	shl.b32 	%r7881, %r7880, 16;
	and.b32  	%r7882, %r7881, 16711680;
	or.b32  	%r7883, %r7879, %r7882;
	cvt.u32.u16 	%r7884, %rs25629;
	shl.b32 	%r7885, %r7884, 24;
	or.b32  	%r7747, %r7883, %r7885;
	cvt.u32.u16 	%r7886, %rs25630;
	and.b32  	%r7887, %r7886, 255;
	and.b16  	%rs16847, %rs25631, 255;
	mul.wide.u16 	%r7888, %rs16847, 256;
	or.b32  	%r7889, %r7888, %r7887;
	cvt.u32.u16 	%r7890, %rs25632;
	shl.b32 	%r7891, %r7890, 16;
	and.b32  	%r7892, %r7891, 16711680;
	or.b32  	%r7893, %r7889, %r7892;
	cvt.u32.u16 	%r7894, %rs25633;
	shl.b32 	%r7895, %r7894, 24;
	or.b32  	%r7752, %r7893, %r7895;
	cvt.u32.u16 	%r7896, %rs25634;
	and.b32  	%r7897, %r7896, 255;
	and.b16  	%rs16848, %rs25635, 255;
	mul.wide.u16 	%r7898, %rs16848, 256;
	or.b32  	%r7757, %r7898, %r7897;
	mov.b32 	%r7773, 2;
	mov.b32 	%r7775, -1;
	// begin inline asm
	shfl.sync.down.b32 %r7686, %r33768, %r7773, %r2194, %r7775;
	// end inline asm
	// begin inline asm
	shfl.sync.down.b32 %r7691, %r7692, %r7773, %r2194, %r7775;
	// end inline asm
	// begin inline asm
	shfl.sync.down.b32 %r7696, %r7697, %r7773, %r2194, %r7775;
	// end inline asm
	// begin inline asm
	shfl.sync.down.b32 %r7701, %r7702, %r7773, %r2194, %r7775;
	// end inline asm
	// begin inline asm
	shfl.sync.down.b32 %r7706, %r7707, %r7773, %r2194, %r7775;
	// end inline asm
	// begin inline asm
	shfl.sync.down.b32 %r7711, %r7712, %r7773, %r2194, %r7775;
	// end inline asm
	// begin inline asm
	shfl.sync.down.b32 %r7716, %r7717, %r7773, %r2194, %r7775;
	// end inline asm
	// begin inline asm
	shfl.sync.down.b32 %r7721, %r7722, %r7773, %r2194, %r7775;
	// end inline asm
	// begin inline asm
	shfl.sync.down.b32 %r7726, %r7727, %r7773, %r2194, %r7775;
	// end inline asm
	// begin inline asm
	shfl.sync.down.b32 %r7731, %r7732, %r7773, %r2194, %r7775;
	// end inline asm
	// begin inline asm
	shfl.sync.down.b32 %r7736, %r7737, %r7773, %r2194, %r7775;
	// end inline asm
	// begin inline asm
	shfl.sync.down.b32 %r7741, %r7742, %r7773, %r2194, %r7775;
	// end inline asm
	// begin inline asm
	shfl.sync.down.b32 %r7746, %r7747, %r7773, %r2194, %r7775;
	// end inline asm
	// begin inline asm
	shfl.sync.down.b32 %r7751, %r7752, %r7773, %r2194, %r7775;
	// end inline asm
	// begin inline asm
	shfl.sync.down.b32 %r7756, %r7757, %r7773, %r2194, %r7775;
	// end inline asm
	// begin inline asm
	shfl.sync.down.b32 %r7761, %r33769, %r7773, %r2194, %r7775;
	// end inline asm
	mov.b64 	%rd1019, %fd518;
	mov.b64 	{%r7767, %r7772}, %rd1019;
	// begin inline asm
	shfl.sync.down.b32 %r7766, %r7767, %r7773, %r2194, %r7775;
	// end inline asm
	// begin inline asm
	shfl.sync.down.b32 %r7771, %r7772, %r7773, %r2194, %r7775;
	// end inline asm
	add.s32 	%r7899, %r2759, 2;
	setp.gt.s32 	%p145, %r7899, %r2194;
	@%p145 bra 	$L__BB1_1190;
	add.u64 	%rd1021, %SPL, 0;
	add.u64 	%rd1023, %SPL, 72;
	shr.u32 	%r7900, %r7756, 8;
	cvt.u16.u32 	%rs16849, %r7900;
	cvt.u16.u32 	%rs16850, %r7756;
	cvt.u16.u32 	%rs25738, %r7696;
	mov.b64 	%rd1024, {%r7766, %r7771};
	mov.b64 	%fd240, %rd1024;
	st.local.u32 	[%rd1021], %r33768;
	add.s64 	%rd230, %rd1021, 8;
	cvt.u32.u16 	%r7901, %rs25593;
	cvt.u32.u16 	%r7902, %rs25592;
	prmt.b32 	%r7903, %r7902, %r7901, 0x3340U;
	cvt.u32.u16 	%r7904, %rs25591;
	cvt.u32.u16 	%r7905, %rs25590;
	prmt.b32 	%r7906, %r7905, %r7904, 0x3340U;
	prmt.b32 	%r7907, %r7906, %r7903, 0x5410U;
	cvt.u32.u16 	%r7908, %rs25589;
	cvt.u32.u16 	%r7909, %rs25588;
	prmt.b32 	%r7910, %r7909, %r7908, 0x3340U;
	cvt.u32.u16 	%r7911, %rs25587;
	cvt.u32.u16 	%r7912, %rs25586;
	prmt.b32 	%r7913, %r7912, %r7911, 0x3340U;
	prmt.b32 	%r7914, %r7913, %r7910, 0x5410U;
	st.local.v2.b32 	[%rd1021+8], {%r7914, %r7907};
	cvt.u32.u16 	%r7915, %rs25601;
	cvt.u32.u16 	%r7916, %rs25600;
	prmt.b32 	%r7917, %r7916, %r7915, 0x3340U;
	cvt.u32.u16 	%r7918, %rs25599;
	cvt.u32.u16 	%r7919, %rs25598;
	prmt.b32 	%r7920, %r7919, %r7918, 0x3340U;
	prmt.b32 	%r7921, %r7920, %r7917, 0x5410U;
	cvt.u32.u16 	%r7922, %rs25597;
	cvt.u32.u16 	%r7923, %rs25596;
	prmt.b32 	%r7924, %r7923, %r7922, 0x3340U;
	cvt.u32.u16 	%r7925, %rs25595;
	cvt.u32.u16 	%r7926, %rs25594;
	prmt.b32 	%r7927, %r7926, %r7925, 0x3340U;
	prmt.b32 	%r7928, %r7927, %r7924, 0x5410U;
	st.local.v2.b32 	[%rd1021+16], {%r7928, %r7921};
	cvt.u32.u16 	%r7929, %rs25609;
	cvt.u32.u16 	%r7930, %rs25608;
	prmt.b32 	%r7931, %r7930, %r7929, 0x3340U;
	cvt.u32.u16 	%r7932, %rs25607;
	cvt.u32.u16 	%r7933, %rs25606;
	prmt.b32 	%r7934, %r7933, %r7932, 0x3340U;
	prmt.b32 	%r7935, %r7934, %r7931, 0x5410U;
	cvt.u32.u16 	%r7936, %rs25605;
	cvt.u32.u16 	%r7937, %rs25604;
	prmt.b32 	%r7938, %r7937, %r7936, 0x3340U;
	cvt.u32.u16 	%r7939, %rs25603;
	cvt.u32.u16 	%r7940, %rs25602;
	prmt.b32 	%r7941, %r7940, %r7939, 0x3340U;
	prmt.b32 	%r7942, %r7941, %r7938, 0x5410U;
	st.local.v2.b32 	[%rd1021+24], {%r7942, %r7935};
	cvt.u32.u16 	%r7943, %rs25617;
	cvt.u32.u16 	%r7944, %rs25616;
	prmt.b32 	%r7945, %r7944, %r7943, 0x3340U;
	cvt.u32.u16 	%r7946, %rs25615;
	cvt.u32.u16 	%r7947, %rs25614;
	prmt.b32 	%r7948, %r7947, %r7946, 0x3340U;
	prmt.b32 	%r7949, %r7948, %r7945, 0x5410U;
	cvt.u32.u16 	%r7950, %rs25613;
	cvt.u32.u16 	%r7951, %rs25612;
	prmt.b32 	%r7952, %r7951, %r7950, 0x3340U;
	cvt.u32.u16 	%r7953, %rs25611;
	cvt.u32.u16 	%r7954, %rs25610;
	prmt.b32 	%r7955, %r7954, %r7953, 0x3340U;
	prmt.b32 	%r7956, %r7955, %r7952, 0x5410U;
	st.local.v2.b32 	[%rd1021+32], {%r7956, %r7949};
	cvt.u32.u16 	%r7957, %rs25625;
	cvt.u32.u16 	%r7958, %rs25624;
	prmt.b32 	%r7959, %r7958, %r7957, 0x3340U;
	cvt.u32.u16 	%r7960, %rs25623;
	cvt.u32.u16 	%r7961, %rs25622;
	prmt.b32 	%r7962, %r7961, %r7960, 0x3340U;
	prmt.b32 	%r7963, %r7962, %r7959, 0x5410U;
	cvt.u32.u16 	%r7964, %rs25621;
	cvt.u32.u16 	%r7965, %rs25620;
	prmt.b32 	%r7966, %r7965, %r7964, 0x3340U;
	cvt.u32.u16 	%r7967, %rs25619;
	cvt.u32.u16 	%r7968, %rs25618;
	prmt.b32 	%r7969, %r7968, %r7967, 0x3340U;
	prmt.b32 	%r7970, %r7969, %r7966, 0x5410U;
	st.local.v2.b32 	[%rd1021+40], {%r7970, %r7963};
	cvt.u32.u16 	%r7971, %rs25633;
	cvt.u32.u16 	%r7972, %rs25632;
	prmt.b32 	%r7973, %r7972, %r7971, 0x3340U;
	cvt.u32.u16 	%r7974, %rs25631;
	cvt.u32.u16 	%r7975, %rs25630;
	prmt.b32 	%r7976, %r7975, %r7974, 0x3340U;
	prmt.b32 	%r7977, %r7976, %r7973, 0x5410U;
	cvt.u32.u16 	%r7978, %rs25629;
	cvt.u32.u16 	%r7979, %rs25628;
	prmt.b32 	%r7980, %r7979, %r7978, 0x3340U;
	cvt.u32.u16 	%r7981, %rs25627;
	cvt.u32.u16 	%r7982, %rs25626;
	prmt.b32 	%r7983, %r7982, %r7981, 0x3340U;
	prmt.b32 	%r7984, %r7983, %r7980, 0x5410U;
	st.local.v2.b32 	[%rd1021+48], {%r7984, %r7977};
	st.local.v2.u8 	[%rd1021+56], {%rs25634, %rs25635};
	st.local.u32 	[%rd1021+60], %r33769;
	st.local.f64 	[%rd1021+64], %fd518;
	st.local.u32 	[%rd1023], %r7686;
	add.s64 	%rd231, %rd1023, 8;
	st.local.v2.b32 	[%rd1023+8], {%r7696, %r7701};
	st.local.v2.b32 	[%rd1023+16], {%r7706, %r7711};
	st.local.v2.b32 	[%rd1023+24], {%r7716, %r7721};
	st.local.v2.b32 	[%rd1023+32], {%r7726, %r7731};
	st.local.v2.b32 	[%rd1023+40], {%r7736, %r7741};
	st.local.v2.b32 	[%rd1023+48], {%r7746, %r7751};
	st.local.v2.u8 	[%rd1023+56], {%rs16850, %rs16849};
	st.local.u32 	[%rd1023+60], %r7761;
	st.local.v2.u32 	[%rd1023+64], {%r7766, %r7771};
	add.s32 	%r2246, %r33768, %r7686;
	setp.ne.s32 	%p146, %r33768, 0;
	@%p146 bra 	$L__BB1_1189;
	mov.b16 	%rs16851, 0;
	st.local.u8 	[%rd26], %rs16851;
	add.s32 	%r7986, %r33769, %r7761;
	st.local.u32 	[%rd26+52], %r7986;
	add.f64 	%fd312, %fd518, %fd240;
	st.local.f64 	[%rd26+56], %fd312;
	mov.b32 	%r33779, 0;
$L__BB1_1179:
	mov.u32 	%r2247, %r33779;
	cvt.u64.u32 	%rd1025, %r2247;
	add.s64 	%rd1026, %rd26, %rd1025;
	ld.local.u8 	%rs16852, [%rd1026];
	setp.ne.s16 	%p147, %rs16852, 0;
	add.s32 	%r33779, %r2247, 1;
	@%p147 bra 	$L__BB1_1179;
	and.b16  	%rs16853, %rs25738, 255;
	setp.eq.s16 	%p148, %rs16853, 0;
	mov.u32 	%r33781, %r2247;
	@%p148 bra 	$L__BB1_1183;
	mov.b32 	%r33780, 0;
$L__BB1_1182:
	add.s32 	%r7988, %r33780, %r2247;
	cvt.u64.u32 	%rd1027, %r7988;
	add.s64 	%rd1028, %rd26, %rd1027;
	st.local.u8 	[%rd1028], %rs25738;
	add.s32 	%r2250, %r33780, 1;
	add.s32 	%r33781, %r2250, %r2247;
	cvt.u64.u32 	%rd1029, %r33780;
	add.s64 	%rd1030, %rd231, %rd1029;
	ld.local.u8 	%rs25738, [%rd1030+1];
	setp.ne.s16 	%p149, %rs25738, 0;
	mov.u32 	%r33780, %r2250;
	@%p149 bra 	$L__BB1_1182;
$L__BB1_1183:
	cvt.u64.u32 	%rd1031, %r33781;
	add.s64 	%rd1032, %rd26, %rd1031;
	mov.b16 	%rs16854, 0;
	st.local.u8 	[%rd1032], %rs16854;
	mov.b32 	%r33782, 0;
$L__BB1_1184:
	mov.u32 	%r2253, %r33782;
	cvt.u64.u32 	%rd1033, %r2253;
	add.s64 	%rd1034, %rd26, %rd1033;
	ld.local.u8 	%rs16855, [%rd1034];
	setp.ne.s16 	%p150, %rs16855, 0;
	add.s32 	%r33782, %r2253, 1;
	@%p150 bra 	$L__BB1_1184;
	and.b16  	%rs16856, %rs25586, 255;
	setp.eq.s16 	%p151, %rs16856, 0;
	mov.u32 	%r33784, %r2253;
	@%p151 bra 	$L__BB1_1188;
	mov.b32 	%r33783, 0;
$L__BB1_1187:
	add.s32 	%r7991, %r33783, %r2253;
	cvt.u64.u32 	%rd1035, %r7991;
	add.s64 	%rd1036, %rd26, %rd1035;
	st.local.u8 	[%rd1036], %rs25586;
	add.s32 	%r2256, %r33783, 1;
	add.s32 	%r33784, %r2256, %r2253;
	cvt.u64.u32 	%rd1037, %r33783;
	add.s64 	%rd1038, %rd230, %rd1037;
	ld.local.u8 	%rs25586, [%rd1038+1];
	setp.ne.s16 	%p152, %rs25586, 0;
	mov.u32 	%r33783, %r2256;
	@%p152 bra 	$L__BB1_1187;
$L__BB1_1188:
	cvt.u64.u32 	%rd1039, %r33784;
	add.s64 	%rd1040, %rd26, %rd1039;
	mov.b16 	%rs16857, 0;
	st.local.u8 	[%rd1040], %rs16857;
	ld.local.v2.b32 	{%r7992, %r7993}, [%rd26];
	bfe.u32 	%r7994, %r7992, 0, 8;
	cvt.u16.u32 	%rs25586, %r7994;
	bfe.u32 	%r7995, %r7992, 8, 8;
	cvt.u16.u32 	%rs25587, %r7995;
	bfe.u32 	%r7996, %r7992, 16, 8;
	cvt.u16.u32 	%rs25588, %r7996;
	bfe.u32 	%r7997, %r7992, 24, 8;
	cvt.u16.u32 	%rs25589, %r7997;
	bfe.u32 	%r7998, %r7993, 0, 8;
	cvt.u16.u32 	%rs25590, %r7998;
	bfe.u32 	%r7999, %r7993, 8, 8;
	cvt.u16.u32 	%rs25591, %r7999;
	bfe.u32 	%r8000, %r7993, 16, 8;
	cvt.u16.u32 	%rs25592, %r8000;
	bfe.u32 	%r8001, %r7993, 24, 8;
	cvt.u16.u32 	%rs25593, %r8001;
	ld.local.v2.b32 	{%r8002, %r8003}, [%rd26+8];
	bfe.u32 	%r8004, %r8002, 0, 8;
	cvt.u16.u32 	%rs25594, %r8004;
	bfe.u32 	%r8005, %r8002, 8, 8;
	cvt.u16.u32 	%rs25595, %r8005;
	bfe.u32 	%r8006, %r8002, 16, 8;
	cvt.u16.u32 	%rs25596, %r8006;
	bfe.u32 	%r8007, %r8002, 24, 8;
	cvt.u16.u32 	%rs25597, %r8007;
	bfe.u32 	%r8008, %r8003, 0, 8;
	cvt.u16.u32 	%rs25598, %r8008;
	bfe.u32 	%r8009, %r8003, 8, 8;
	cvt.u16.u32 	%rs25599, %r8009;
	bfe.u32 	%r8010, %r8003, 16, 8;
	cvt.u16.u32 	%rs25600, %r8010;
	bfe.u32 	%r8011, %r8003, 24, 8;
	cvt.u16.u32 	%rs25601, %r8011;
	ld.local.v2.b32 	{%r8012, %r8013}, [%rd26+16];
	bfe.u32 	%r8014, %r8012, 0, 8;
	cvt.u16.u32 	%rs25602, %r8014;
	bfe.u32 	%r8015, %r8012, 8, 8;
	cvt.u16.u32 	%rs25603, %r8015;
	bfe.u32 	%r8016, %r8012, 16, 8;
	cvt.u16.u32 	%rs25604, %r8016;
	bfe.u32 	%r8017, %r8012, 24, 8;
	cvt.u16.u32 	%rs25605, %r8017;
	bfe.u32 	%r8018, %r8013, 0, 8;
	cvt.u16.u32 	%rs25606, %r8018;
	bfe.u32 	%r8019, %r8013, 8, 8;
	cvt.u16.u32 	%rs25607, %r8019;
	bfe.u32 	%r8020, %r8013, 16, 8;
	cvt.u16.u32 	%rs25608, %r8020;
	bfe.u32 	%r8021, %r8013, 24, 8;
	cvt.u16.u32 	%rs25609, %r8021;
	ld.local.v2.b32 	{%r8022, %r8023}, [%rd26+24];
	bfe.u32 	%r8024, %r8022, 0, 8;
	cvt.u16.u32 	%rs25610, %r8024;
	bfe.u32 	%r8025, %r8022, 8, 8;
	cvt.u16.u32 	%rs25611, %r8025;
	bfe.u32 	%r8026, %r8022, 16, 8;
	cvt.u16.u32 	%rs25612, %r8026;
	bfe.u32 	%r8027, %r8022, 24, 8;
	cvt.u16.u32 	%rs25613, %r8027;
	bfe.u32 	%r8028, %r8023, 0, 8;
	cvt.u16.u32 	%rs25614, %r8028;
	bfe.u32 	%r8029, %r8023, 8, 8;
	cvt.u16.u32 	%rs25615, %r8029;
	bfe.u32 	%r8030, %r8023, 16, 8;
	cvt.u16.u32 	%rs25616, %r8030;
	bfe.u32 	%r8031, %r8023, 24, 8;
	cvt.u16.u32 	%rs25617, %r8031;
	ld.local.v2.b32 	{%r8032, %r8033}, [%rd26+32];
	bfe.u32 	%r8034, %r8032, 0, 8;
	cvt.u16.u32 	%rs25618, %r8034;
	bfe.u32 	%r8035, %r8032, 8, 8;
	cvt.u16.u32 	%rs25619, %r8035;
	bfe.u32 	%r8036, %r8032, 16, 8;
	cvt.u16.u32 	%rs25620, %r8036;
	bfe.u32 	%r8037, %r8032, 24, 8;
	cvt.u16.u32 	%rs25621, %r8037;
	bfe.u32 	%r8038, %r8033, 0, 8;
	cvt.u16.u32 	%rs25622, %r8038;
	bfe.u32 	%r8039, %r8033, 8, 8;
	cvt.u16.u32 	%rs25623, %r8039;
	bfe.u32 	%r8040, %r8033, 16, 8;
	cvt.u16.u32 	%rs25624, %r8040;
	bfe.u32 	%r8041, %r8033, 24, 8;
	cvt.u16.u32 	%rs25625, %r8041;
	ld.local.v2.b32 	{%r8042, %r8043}, [%rd26+40];
	bfe.u32 	%r8044, %r8042, 0, 8;
	cvt.u16.u32 	%rs25626, %r8044;
	bfe.u32 	%r8045, %r8042, 8, 8;
	cvt.u16.u32 	%rs25627, %r8045;
	bfe.u32 	%r8046, %r8042, 16, 8;
	cvt.u16.u32 	%rs25628, %r8046;
	bfe.u32 	%r8047, %r8042, 24, 8;
	cvt.u16.u32 	%rs25629, %r8047;
	bfe.u32 	%r8048, %r8043, 0, 8;
	cvt.u16.u32 	%rs25630, %r8048;
	bfe.u32 	%r8049, %r8043, 8, 8;
	cvt.u16.u32 	%rs25631, %r8049;
	bfe.u32 	%r8050, %r8043, 16, 8;
	cvt.u16.u32 	%rs25632, %r8050;
	bfe.u32 	%r8051, %r8043, 24, 8;
	cvt.u16.u32 	%rs25633, %r8051;
	ld.local.v2.u8 	{%rs25634, %rs25635}, [%rd26+48];
	ld.local.u32 	%r33769, [%rd26+52];
	ld.local.f64 	%fd518, [%rd26+56];
$L__BB1_1189:
	mov.u32 	%r33768, %r2246;
$L__BB1_1190:
	cvt.u32.u16 	%r8142, %rs25586;
	and.b32  	%r8143, %r8142, 255;
	and.b16  	%rs16858, %rs25587, 255;
	mul.wide.u16 	%r8144, %rs16858, 256;
	or.b32  	%r8145, %r8144, %r8143;
	cvt.u32.u16 	%r8146, %rs25588;
	shl.b32 	%r8147, %r8146, 16;
	and.b32  	%r8148, %r8147, 16711680;
	or.b32  	%r8149, %r8145, %r8148;
	cvt.u32.u16 	%r8150, %rs25589;
	shl.b32 	%r8151, %r8150, 24;
	or.b32  	%r8063, %r8149, %r8151;
	cvt.u32.u16 	%r8152, %rs25590;
	and.b32  	%r8153, %r8152, 255;
	and.b16  	%rs16859, %rs25591, 255;
	mul.wide.u16 	%r8154, %rs16859, 256;
	or.b32  	%r8155, %r8154, %r8153;
	cvt.u32.u16 	%r8156, %rs25592;
	shl.b32 	%r8157, %r8156, 16;
	and.b32  	%r8158, %r8157, 16711680;
	or.b32  	%r8159, %r8155, %r8158;
	cvt.u32.u16 	%r8160, %rs25593;
	shl.b32 	%r8161, %r8160, 24;
	or.b32  	%r8068, %r8159, %r8161;
	cvt.u32.u16 	%r8162, %rs25594;
	and.b32  	%r8163, %r8162, 255;
	and.b16  	%rs16860, %rs25595, 255;
	mul.wide.u16 	%r8164, %rs16860, 256;
	or.b32  	%r8165, %r8164, %r8163;
	cvt.u32.u16 	%r8166, %rs25596;
	shl.b32 	%r8167, %r8166, 16;
	and.b32  	%r8168, %r8167, 16711680;
	or.b32  	%r8169, %r8165, %r8168;
	cvt.u32.u16 	%r8170, %rs25597;
	shl.b32 	%r8171, %r8170, 24;
	or.b32  	%r8073, %r8169, %r8171;
	cvt.u32.u16 	%r8172, %rs25598;
	and.b32  	%r8173, %r8172, 255;
	and.b16  	%rs16861, %rs25599, 255;
	mul.wide.u16 	%r8174, %rs16861, 256;
	or.b32  	%r8175, %r8174, %r8173;
	cvt.u32.u16 	%r8176, %rs25600;
	shl.b32 	%r8177, %r8176, 16;
	and.b32  	%r8178, %r8177, 16711680;
	or.b32  	%r8179, %r8175, %r8178;
	cvt.u32.u16 	%r8180, %rs25601;
	shl.b32 	%r8181, %r8180, 24;
	or.b32  	%r8078, %r8179, %r8181;
	cvt.u32.u16 	%r8182, %rs25602;
	and.b32  	%r8183, %r8182, 255;
	and.b16  	%rs16862, %rs25603, 255;
	mul.wide.u16 	%r8184, %rs16862, 256;
	or.b32  	%r8185, %r8184, %r8183;
	cvt.u32.u16 	%r8186, %rs25604;
	shl.b32 	%r8187, %r8186, 16;
	and.b32  	%r8188, %r8187, 16711680;
	or.b32  	%r8189, %r8185, %r8188;
	cvt.u32.u16 	%r8190, %rs25605;
	shl.b32 	%r8191, %r8190, 24;
	or.b32  	%r8083, %r8189, %r8191;
	cvt.u32.u16 	%r8192, %rs25606;
	and.b32  	%r8193, %r8192, 255;
	and.b16  	%rs16863, %rs25607, 255;
	mul.wide.u16 	%r8194, %rs16863, 256;
	or.b32  	%r8195, %r8194, %r8193;
	cvt.u32.u16 	%r8196, %rs25608;
	shl.b32 	%r8197, %r8196, 16;
	and.b32  	%r8198, %r8197, 16711680;
	or.b32  	%r8199, %r8195, %r8198;
	cvt.u32.u16 	%r8200, %rs25609;
	shl.b32 	%r8201, %r8200, 24;
	or.b32  	%r8088, %r8199, %r8201;
	cvt.u32.u16 	%r8202, %rs25610;
	and.b32  	%r8203, %r8202, 255;
	and.b16  	%rs16864, %rs25611, 255;
	mul.wide.u16 	%r8204, %rs16864, 256;
	or.b32  	%r8205, %r8204, %r8203;
	cvt.u32.u16 	%r8206, %rs25612;
	shl.b32 	%r8207, %r8206, 16;
	and.b32  	%r8208, %r8207, 16711680;
	or.b32  	%r8209, %r8205, %r8208;
	cvt.u32.u16 	%r8210, %rs25613;
	shl.b32 	%r8211, %r8210, 24;
	or.b32  	%r8093, %r8209, %r8211;
	cvt.u32.u16 	%r8212, %rs25614;
	and.b32  	%r8213, %r8212, 255;
	and.b16  	%rs16865, %rs25615, 255;
	mul.wide.u16 	%r8214, %rs16865, 256;
	or.b32  	%r8215, %r8214, %r8213;
	cvt.u32.u16 	%r8216, %rs25616;
	shl.b32 	%r8217, %r8216, 16;
	and.b32  	%r8218, %r8217, 16711680;
	or.b32  	%r8219, %r8215, %r8218;
	cvt.u32.u16 	%r8220, %rs25617;
	shl.b32 	%r8221, %r8220, 24;
	or.b32  	%r8098, %r8219, %r8221;
	cvt.u32.u16 	%r8222, %rs25618;
	and.b32  	%r8223, %r8222, 255;
	and.b16  	%rs16866, %rs25619, 255;
	mul.wide.u16 	%r8224, %rs16866, 256;
	or.b32  	%r8225, %r8224, %r8223;
	cvt.u32.u16 	%r8226, %rs25620;
	shl.b32 	%r8227, %r8226, 16;
	and.b32  	%r8228, %r8227, 16711680;
	or.b32  	%r8229, %r8225, %r8228;
	cvt.u32.u16 	%r8230, %rs25621;
	shl.b32 	%r8231, %r8230, 24;
	or.b32  	%r8103, %r8229, %r8231;
	cvt.u32.u16 	%r8232, %rs25622;
	and.b32  	%r8233, %r8232, 255;
	and.b16  	%rs16867, %rs25623, 255;
	mul.wide.u16 	%r8234, %rs16867, 256;
	or.b32  	%r8235, %r8234, %r8233;
	cvt.u32.u16 	%r8236, %rs25624;
	shl.b32 	%r8237, %r8236, 16;
	and.b32  	%r8238, %r8237, 16711680;
	or.b32  	%r8239, %r8235, %r8238;
	cvt.u32.u16 	%r8240, %rs25625;
	shl.b32 	%r8241, %r8240, 24;
	or.b32  	%r8108, %r8239, %r8241;
	cvt.u32.u16 	%r8242, %rs25626;
	and.b32  	%r8243, %r8242, 255;
	and.b16  	%rs16868, %rs25627, 255;
	mul.wide.u16 	%r8244, %rs16868, 256;
	or.b32  	%r8245, %r8244, %r8243;
	cvt.u32.u16 	%r8246, %rs25628;
	shl.b32 	%r8247, %r8246, 16;
	and.b32  	%r8248, %r8247, 16711680;
	or.b32  	%r8249, %r8245, %r8248;
	cvt.u32.u16 	%r8250, %rs25629;
	shl.b32 	%r8251, %r8250, 24;
	or.b32  	%r8113, %r8249, %r8251;
	cvt.u32.u16 	%r8252, %rs25630;
	and.b32  	%r8253, %r8252, 255;
	and.b16  	%rs16869, %rs25631, 255;
	mul.wide.u16 	%r8254, %rs16869, 256;
	or.b32  	%r8255, %r8254, %r8253;
	cvt.u32.u16 	%r8256, %rs25632;
	shl.b32 	%r8257, %r8256, 16;
	and.b32  	%r8258, %r8257, 16711680;
	or.b32  	%r8259, %r8255, %r8258;
	cvt.u32.u16 	%r8260, %rs25633;
	shl.b32 	%r8261, %r8260, 24;
	or.b32  	%r8118, %r8259, %r8261;
	cvt.u32.u16 	%r8262, %rs25634;
	and.b32  	%r8263, %r8262, 255;
	and.b16  	%rs16870, %rs25635, 255;
	mul.wide.u16 	%r8264, %rs16870, 256;
	or.b32  	%r8123, %r8264, %r8263;
	mov.b32 	%r8139, 4;
	mov.b32 	%r8141, -1;
	// begin inline asm
	shfl.sync.down.b32 %r8052, %r33768, %r8139, %r2194, %r8141;
	// end inline asm
	// begin inline asm
	shfl.sync.down.b32 %r8057, %r8058, %r8139, %r2194, %r8141;
	// end inline asm
	// begin inline asm
	shfl.sync.down.b32 %r8062, %r8063, %r8139, %r2194, %r8141;
	// end inline asm
	// begin inline asm
	shfl.sync.down.b32 %r8067, %r8068, %r8139, %r2194, %r8141;
	// end inline asm
	// begin inline asm
	shfl.sync.down.b32 %r8072, %r8073, %r8139, %r2194, %r8141;
	// end inline asm
	// begin inline asm
	shfl.sync.down.b32 %r8077, %r8078, %r8139, %r2194, %r8141;
	// end inline asm
	// begin inline asm
	shfl.sync.down.b32 %r8082, %r8083, %r8139, %r2194, %r8141;
	// end inline asm
	// begin inline asm
	shfl.sync.down.b32 %r8087, %r8088, %r8139, %r2194, %r8141;
	// end inline asm
	// begin inline asm
	shfl.sync.down.b32 %r8092, %r8093, %r8139, %r2194, %r8141;
	// end inline asm
	// begin inline asm
	shfl.sync.down.b32 %r8097, %r8098, %r8139, %r2194, %r8141;
	// end inline asm
	// begin inline asm
	shfl.sync.down.b32 %r8102, %r8103, %r8139, %r2194, %r8141;
	// end inline asm
	// begin inline asm
	shfl.sync.down.b32 %r8107, %r8108, %r8139, %r2194, %r8141;
	// end inline asm
	// begin inline asm
	shfl.sync.down.b32 %r8112, %r8113, %r8139, %r2194, %r8141;
	// end inline asm
	// begin inline asm
	shfl.sync.down.b32 %r8117, %r8118, %r8139, %r2194, %r8141;
	// end inline asm
	// begin inline asm
	shfl.sync.down.b32 %r8122, %r8123, %r8139, %r2194, %r8141;
	// end inline asm
	// begin inline asm
	shfl.sync.down.b32 %r8127, %r33769, %r8139, %r2194, %r8141;
	// end inline asm
	mov.b64 	%rd1041, %fd518;
	mov.b64 	{%r8133, %r8138}, %rd1041;
	// begin inline asm
	shfl.sync.down.b32 %r8132, %r8133, %r8139, %r2194, %r8141;
	// end inline asm
	// begin inline asm
	shfl.sync.down.b32 %r8137, %r8138, %r8139, %r2194, %r8141;
	// end inline asm
	add.s32 	%r8265, %r2759, 4;
	setp.gt.s32 	%p153, %r8265, %r2194;
	@%p153 bra 	$L__BB1_1204;
	add.u64 	%rd1043, %SPL, 0;
	add.u64 	%rd1045, %SPL, 72;
	shr.u32 	%r8266, %r8122, 8;
	cvt.u16.u32 	%rs16871, %r8266;
	cvt.u16.u32 	%rs16872, %r8122;
	cvt.u16.u32 	%rs25840, %r8062;
	mov.b64 	%rd1046, {%r8132, %r8137};
	mov.b64 	%fd244, %rd1046;
	st.local.u32 	[%rd1043], %r33768;
	add.s64 	%rd232, %rd1043, 8;
	cvt.u32.u16 	%r8267, %rs25593;
	cvt.u32.u16 	%r8268, %rs25592;
	prmt.b32 	%r8269, %r8268, %r8267, 0x3340U;
	cvt.u32.u16 	%r8270, %rs25591;
	cvt.u32.u16 	%r8271, %rs25590;
	prmt.b32 	%r8272, %r8271, %r8270, 0x3340U;
	prmt.b32 	%r8273, %r8272, %r8269, 0x5410U;
	cvt.u32.u16 	%r8274, %rs25589;
	cvt.u32.u16 	%r8275, %rs25588;
	prmt.b32 	%r8276, %r8275, %r8274, 0x3340U;
	cvt.u32.u16 	%r8277, %rs25587;
	cvt.u32.u16 	%r8278, %rs25586;
	prmt.b32 	%r8279, %r8278, %r8277, 0x3340U;
	prmt.b32 	%r8280, %r8279, %r8276, 0x5410U;
	st.local.v2.b32 	[%rd1043+8], {%r8280, %r8273};
	cvt.u32.u16 	%r8281, %rs25601;
	cvt.u32.u16 	%r8282, %rs25600;
	prmt.b32 	%r8283, %r8282, %r8281, 0x3340U;
	cvt.u32.u16 	%r8284, %rs25599;
	cvt.u32.u16 	%r8285, %rs25598;
	prmt.b32 	%r8286, %r8285, %r8284, 0x3340U;
	prmt.b32 	%r8287, %r8286, %r8283, 0x5410U;
	cvt.u32.u16 	%r8288, %rs25597;
	cvt.u32.u16 	%r8289, %rs25596;
	prmt.b32 	%r8290, %r8289, %r8288, 0x3340U;
	cvt.u32.u16 	%r8291, %rs25595;
	cvt.u32.u16 	%r8292, %rs25594;
	prmt.b32 	%r8293, %r8292, %r8291, 0x3340U;
	prmt.b32 	%r8294, %r8293, %r8290, 0x5410U;
	st.local.v2.b32 	[%rd1043+16], {%r8294, %r8287};
	cvt.u32.u16 	%r8295, %rs25609;
	cvt.u32.u16 	%r8296, %rs25608;
	prmt.b32 	%r8297, %r8296, %r8295, 0x3340U;
	cvt.u32.u16 	%r8298, %rs25607;
	cvt.u32.u16 	%r8299, %rs25606;
	prmt.b32 	%r8300, %r8299, %r8298, 0x3340U;
	prmt.b32 	%r8301, %r8300, %r8297, 0x5410U;
	cvt.u32.u16 	%r8302, %rs25605;
	cvt.u32.u16 	%r8303, %rs25604;
	prmt.b32 	%r8304, %r8303, %r8302, 0x3340U;
	cvt.u32.u16 	%r8305, %rs25603;
	cvt.u32.u16 	%r8306, %rs25602;
	prmt.b32 	%r8307, %r8306, %r8305, 0x3340U;
	prmt.b32 	%r8308, %r8307, %r8304, 0x5410U;
	st.local.v2.b32 	[%rd1043+24], {%r8308, %r8301};
	cvt.u32.u16 	%r8309, %rs25617;
	cvt.u32.u16 	%r8310, %rs25616;
	prmt.b32 	%r8311, %r8310, %r8309, 0x3340U;
	cvt.u32.u16 	%r8312, %rs25615;
	cvt.u32.u16 	%r8313, %rs25614;
	prmt.b32 	%r8314, %r8313, %r8312, 0x3340U;
	prmt.b32 	%r8315, %r8314, %r8311, 0x5410U;
	cvt.u32.u16 	%r8316, %rs25613;
	cvt.u32.u16 	%r8317, %rs25612;
	prmt.b32 	%r8318, %r8317, %r8316, 0x3340U;
	cvt.u32.u16 	%r8319, %rs25611;
	cvt.u32.u16 	%r8320, %rs25610;
	prmt.b32 	%r8321, %r8320, %r8319, 0x3340U;
	prmt.b32 	%r8322, %r8321, %r8318, 0x5410U;
	st.local.v2.b32 	[%rd1043+32], {%r8322, %r8315};
	cvt.u32.u16 	%r8323, %rs25625;
	cvt.u32.u16 	%r8324, %rs25624;
	prmt.b32 	%r8325, %r8324, %r8323, 0x3340U;
	cvt.u32.u16 	%r8326, %rs25623;
	cvt.u32.u16 	%r8327, %rs25622;
	prmt.b32 	%r8328, %r8327, %r8326, 0x3340U;
	prmt.b32 	%r8329, %r8328, %r8325, 0x5410U;
	cvt.u32.u16 	%r8330, %rs25621;
	cvt.u32.u16 	%r8331, %rs25620;
	prmt.b32 	%r8332, %r8331, %r8330, 0x3340U;
	cvt.u32.u16 	%r8333, %rs25619;
	cvt.u32.u16 	%r8334, %rs25618;
	prmt.b32 	%r8335, %r8334, %r8333, 0x3340U;
	prmt.b32 	%r8336, %r8335, %r8332, 0x5410U;
	st.local.v2.b32 	[%rd1043+40], {%r8336, %r8329};
	cvt.u32.u16 	%r8337, %rs25633;
	cvt.u32.u16 	%r8338, %rs25632;
	prmt.b32 	%r8339, %r8338, %r8337, 0x3340U;
	cvt.u32.u16 	%r8340, %rs25631;
	cvt.u32.u16 	%r8341, %rs25630;
	prmt.b32 	%r8342, %r8341, %r8340, 0x3340U;
	prmt.b32 	%r8343, %r8342, %r8339, 0x5410U;
	cvt.u32.u16 	%r8344, %rs25629;
	cvt.u32.u16 	%r8345, %rs25628;
	prmt.b32 	%r8346, %r8345, %r8344, 0x3340U;
	cvt.u32.u16 	%r8347, %rs25627;
	cvt.u32.u16 	%r8348, %rs25626;
	prmt.b32 	%r8349, %r8348, %r8347, 0x3340U;
	prmt.b32 	%r8350, %r8349, %r8346, 0x5410U;
	st.local.v2.b32 	[%rd1043+48], {%r8350, %r8343};
	st.local.v2.u8 	[%rd1043+56], {%rs25634, %rs25635};
	st.local.u32 	[%rd1043+60], %r33769;
	st.local.f64 	[%rd1043+64], %fd518;
	st.local.u32 	[%rd1045], %r8052;
	add.s64 	%rd233, %rd1045, 8;
	st.local.v2.b32 	[%rd1045+8], {%r8062, %r8067};
	st.local.v2.b32 	[%rd1045+16], {%r8072, %r8077};
	st.local.v2.b32 	[%rd1045+24], {%r8082, %r8087};
	st.local.v2.b32 	[%rd1045+32], {%r8092, %r8097};
	st.local.v2.b32 	[%rd1045+40], {%r8102, %r8107};
	st.local.v2.b32 	[%rd1045+48], {%r8112, %r8117};
	st.local.v2.u8 	[%rd1045+56], {%rs16872, %rs16871};
	st.local.u32 	[%rd1045+60], %r8127;
	st.local.v2.u32 	[%rd1045+64], {%r8132, %r8137};
	add.s32 	%r2280, %r33768, %r8052;
	setp.ne.s32 	%p154, %r33768, 0;
	@%p154 bra 	$L__BB1_1203;
	mov.b16 	%rs16873, 0;
	st.local.u8 	[%rd25], %rs16873;
	add.s32 	%r8352, %r33769, %r8127;
	st.local.u32 	[%rd25+52], %r8352;
	add.f64 	%fd313, %fd518, %fd244;
	st.local.f64 	[%rd25+56], %fd313;
	mov.b32 	%r33788, 0;
$L__BB1_1193:
	mov.u32 	%r2281, %r33788;
	cvt.u64.u32 	%rd1047, %r2281;
	add.s64 	%rd1048, %rd25, %rd1047;
	ld.local.u8 	%rs16874, [%rd1048];
	setp.ne.s16 	%p155, %rs16874, 0;
	add.s32 	%r33788, %r2281, 1;
	@%p155 bra 	$L__BB1_1193;
	and.b16  	%rs16875, %rs25840, 255;
	setp.eq.s16 	%p156, %rs16875, 0;
	mov.u32 	%r33790, %r2281;
	@%p156 bra 	$L__BB1_1197;
	mov.b32 	%r33789, 0;
$L__BB1_1196:
	add.s32 	%r8354, %r33789, %r2281;
	cvt.u64.u32 	%rd1049, %r8354;
	add.s64 	%rd1050, %rd25, %rd1049;
	st.local.u8 	[%rd1050], %rs25840;
	add.s32 	%r2284, %r33789, 1;
	add.s32 	%r33790, %r2284, %r2281;
	cvt.u64.u32 	%rd1051, %r33789;
	add.s64 	%rd1052, %rd233, %rd1051;
	ld.local.u8 	%rs25840, [%rd1052+1];
	setp.ne.s16 	%p157, %rs25840, 0;
	mov.u32 	%r33789, %r2284;
	@%p157 bra 	$L__BB1_1196;
$L__BB1_1197:
	cvt.u64.u32 	%rd1053, %r33790;
	add.s64 	%rd1054, %rd25, %rd1053;
	mov.b16 	%rs16876, 0;
	st.local.u8 	[%rd1054], %rs16876;
	mov.b32 	%r33791, 0;
$L__BB1_1198:
	mov.u32 	%r2287, %r33791;
	cvt.u64.u32 	%rd1055, %r2287;
	add.s64 	%rd1056, %rd25, %rd1055;
	ld.local.u8 	%rs16877, [%rd1056];
	setp.ne.s16 	%p158, %rs16877, 0;
	add.s32 	%r33791, %r2287, 1;
	@%p158 bra 	$L__BB1_1198;
	and.b16  	%rs16878, %rs25586, 255;
	setp.eq.s16 	%p159, %rs16878, 0;
	mov.u32 	%r33793, %r2287;
	@%p159 bra 	$L__BB1_1202;
	mov.b32 	%r33792, 0;
$L__BB1_1201:
	add.s32 	%r8357, %r33792, %r2287;
	cvt.u64.u32 	%rd1057, %r8357;
	add.s64 	%rd1058, %rd25, %rd1057;
	st.local.u8 	[%rd1058], %rs25586;
	add.s32 	%r2290, %r33792, 1;
	add.s32 	%r33793, %r2290, %r2287;
	cvt.u64.u32 	%rd1059, %r33792;
	add.s64 	%rd1060, %rd232, %rd1059;
	ld.local.u8 	%rs25586, [%rd1060+1];
	setp.ne.s16 	%p160, %rs25586, 0;
	mov.u32 	%r33792, %r2290;
	@%p160 bra 	$L__BB1_1201;
$L__BB1_1202:
	cvt.u64.u32 	%rd1061, %r33793;
	add.s64 	%rd1062, %rd25, %rd1061;
	mov.b16 	%rs16879, 0;
	st.local.u8 	[%rd1062], %rs16879;
	ld.local.v2.b32 	{%r8358, %r8359}, [%rd25];
	bfe.u32 	%r8360, %r8358, 0, 8;
	cvt.u16.u32 	%rs25586, %r8360;
	bfe.u32 	%r8361, %r8358, 8, 8;
	cvt.u16.u32 	%rs25587, %r8361;
	bfe.u32 	%r8362, %r8358, 16, 8;
	cvt.u16.u32 	%rs25588, %r8362;
	bfe.u32 	%r8363, %r8358, 24, 8;
	cvt.u16.u32 	%rs25589, %r8363;
	bfe.u32 	%r8364, %r8359, 0, 8;
	cvt.u16.u32 	%rs25590, %r8364;
	bfe.u32 	%r8365, %r8359, 8, 8;
	cvt.u16.u32 	%rs25591, %r8365;
	bfe.u32 	%r8366, %r8359, 16, 8;
	cvt.u16.u32 	%rs25592, %r8366;
	bfe.u32 	%r8367, %r8359, 24, 8;
	cvt.u16.u32 	%rs25593, %r8367;
	ld.local.v2.b32 	{%r8368, %r8369}, [%rd25+8];
	bfe.u32 	%r8370, %r8368, 0, 8;
	cvt.u16.u32 	%rs25594, %r8370;
	bfe.u32 	%r8371, %r8368, 8, 8;
	cvt.u16.u32 	%rs25595, %r8371;
	bfe.u32 	%r8372, %r8368, 16, 8;
	cvt.u16.u32 	%rs25596, %r8372;
	bfe.u32 	%r8373, %r8368, 24, 8;
	cvt.u16.u32 	%rs25597, %r8373;
	bfe.u32 	%r8374, %r8369, 0, 8;
	cvt.u16.u32 	%rs25598, %r8374;
	bfe.u32 	%r8375, %r8369, 8, 8;
	cvt.u16.u32 	%rs25599, %r8375;
	bfe.u32 	%r8376, %r8369, 16, 8;
	cvt.u16.u32 	%rs25600, %r8376;
	bfe.u32 	%r8377, %r8369, 24, 8;
	cvt.u16.u32 	%rs25601, %r8377;
	ld.local.v2.b32 	{%r8378, %r8379}, [%rd25+16];
	bfe.u32 	%r8380, %r8378, 0, 8;
	cvt.u16.u32 	%rs25602, %r8380;
	bfe.u32 	%r8381, %r8378, 8, 8;
	cvt.u16.u32 	%rs25603, %r8381;
	bfe.u32 	%r8382, %r8378, 16, 8;
	cvt.u16.u32 	%rs25604, %r8382;
	bfe.u32 	%r8383, %r8378, 24, 8;
	cvt.u16.u32 	%rs25605, %r8383;
	bfe.u32 	%r8384, %r8379, 0, 8;
	cvt.u16.u32 	%rs25606, %r8384;
	bfe.u32 	%r8385, %r8379, 8, 8;
	cvt.u16.u32 	%rs25607, %r8385;
	bfe.u32 	%r8386, %r8379, 16, 8;
	cvt.u16.u32 	%rs25608, %r8386;
	bfe.u32 	%r8387, %r8379, 24, 8;
	cvt.u16.u32 	%rs25609, %r8387;
	ld.local.v2.b32 	{%r8388, %r8389}, [%rd25+24];
	bfe.u32 	%r8390, %r8388, 0, 8;
	cvt.u16.u32 	%rs25610, %r8390;
	bfe.u32 	%r8391, %r8388, 8, 8;
	cvt.u16.u32 	%rs25611, %r8391;
	bfe.u32 	%r8392, %r8388, 16, 8;
	cvt.u16.u32 	%rs25612, %r8392;
	bfe.u32 	%r8393, %r8388, 24, 8;
	cvt.u16.u32 	%rs25613, %r8393;
	bfe.u32 	%r8394, %r8389, 0, 8;
	cvt.u16.u32 	%rs25614, %r8394;
	bfe.u32 	%r8395, %r8389, 8, 8;
	cvt.u16.u32 	%rs25615, %r8395;
	bfe.u32 	%r8396, %r8389, 16, 8;
	cvt.u16.u32 	%rs25616, %r8396;
	bfe.u32 	%r8397, %r8389, 24, 8;
	cvt.u16.u32 	%rs25617, %r8397;
	ld.local.v2.b32 	{%r8398, %r8399}, [%rd25+32];
	bfe.u32 	%r8400, %r8398, 0, 8;
	cvt.u16.u32 	%rs25618, %r8400;
	bfe.u32 	%r8401, %r8398, 8, 8;
	cvt.u16.u32 	%rs25619, %r8401;
	bfe.u32 	%r8402, %r8398, 16, 8;
	cvt.u16.u32 	%rs25620, %r8402;
	bfe.u32 	%r8403, %r8398, 24, 8;
	cvt.u16.u32 	%rs25621, %r8403;
	bfe.u32 	%r8404, %r8399, 0, 8;
	cvt.u16.u32 	%rs25622, %r8404;
	bfe.u32 	%r8405, %r8399, 8, 8;
	cvt.u16.u32 	%rs25623, %r8405;
	bfe.u32 	%r8406, %r8399, 16, 8;
	cvt.u16.u32 	%rs25624, %r8406;
	bfe.u32 	%r8407, %r8399, 24, 8;
	cvt.u16.u32 	%rs25625, %r8407;
	ld.local.v2.b32 	{%r8408, %r8409}, [%rd25+40];
	bfe.u32 	%r8410, %r8408, 0, 8;
	cvt.u16.u32 	%rs25626, %r8410;
	bfe.u32 	%r8411, %r8408, 8, 8;
	cvt.u16.u32 	%rs25627, %r8411;
	bfe.u32 	%r8412, %r8408, 16, 8;
	cvt.u16.u32 	%rs25628, %r8412;
	bfe.u32 	%r8413, %r8408, 24, 8;
	cvt.u16.u32 	%rs25629, %r8413;
	bfe.u32 	%r8414, %r8409, 0, 8;
	cvt.u16.u32 	%rs25630, %r8414;
	bfe.u32 	%r8415, %r8409, 8, 8;
	cvt.u16.u32 	%rs25631, %r8415;
	bfe.u32 	%r8416, %r8409, 16, 8;
	cvt.u16.u32 	%rs25632, %r8416;
	bfe.u32 	%r8417, %r8409, 24, 8;
	cvt.u16.u32 	%rs25633, %r8417;
	ld.local.v2.u8 	{%rs25634, %rs25635}, [%rd25+48];
	ld.local.u32 	%r33769, [%rd25+52];
	ld.local.f64 	%fd518, [%rd25+56];
$L__BB1_1203:
	mov.u32 	%r33768, %r2280;
$L__BB1_1204:
	cvt.u32.u16 	%r8508, %rs25586;
	and.b32  	%r8509, %r8508, 255;
	and.b16  	%rs16880, %rs25587, 255;
	mul.wide.u16 	%r8510, %rs16880, 256;
	or.b32  	%r8511, %r8510, %r8509;
	cvt.u32.u16 	%r8512, %rs25588;
	shl.b32 	%r8513, %r8512, 16;
	and.b32  	%r8514, %r8513, 16711680;
	or.b32  	%r8515, %r8511, %r8514;
	cvt.u32.u16 	%r8516, %rs25589;
	shl.b32 	%r8517, %r8516, 24;
	or.b32  	%r8429, %r8515, %r8517;
	cvt.u32.u16 	%r8518, %rs25590;
	and.b32  	%r8519, %r8518, 255;
	and.b16  	%rs16881, %rs25591, 255;
	mul.wide.u16 	%r8520, %rs16881, 256;
	or.b32  	%r8521, %r8520, %r8519;
	cvt.u32.u16 	%r8522, %rs25592;
	shl.b32 	%r8523, %r8522, 16;
	and.b32  	%r8524, %r8523, 16711680;
	or.b32  	%r8525, %r8521, %r8524;
	cvt.u32.u16 	%r8526, %rs25593;
	shl.b32 	%r8527, %r8526, 24;
	or.b32  	%r8434, %r8525, %r8527;
	cvt.u32.u16 	%r8528, %rs25594;
	and.b32  	%r8529, %r8528, 255;
	and.b16  	%rs16882, %rs25595, 255;
	mul.wide.u16 	%r8530, %rs16882, 256;
	or.b32  	%r8531, %r8530, %r8529;
	cvt.u32.u16 	%r8532, %rs25596;
	shl.b32 	%r8533, %r8532, 16;
	and.b32  	%r8534, %r8533, 16711680;
	or.b32  	%r8535, %r8531, %r8534;
	cvt.u32.u16 	%r8536, %rs25597;
	shl.b32 	%r8537, %r8536, 24;
	or.b32  	%r8439, %r8535, %r8537;
	cvt.u32.u16 	%r8538, %rs25598;
	and.b32  	%r8539, %r8538, 255;
	and.b16  	%rs16883, %rs25599, 255;
	mul.wide.u16 	%r8540, %rs16883, 256;
	or.b32  	%r8541, %r8540, %r8539;
	cvt.u32.u16 	%r8542, %rs25600;
	shl.b32 	%r8543, %r8542, 16;
	and.b32  	%r8544, %r8543, 16711680;
	or.b32  	%r8545, %r8541, %r8544;
	cvt.u32.u16 	%r8546, %rs25601;
	shl.b32 	%r8547, %r8546, 24;
	or.b32  	%r8444, %r8545, %r8547;
	cvt.u32.u16 	%r8548, %rs25602;
	and.b32  	%r8549, %r8548, 255;
	and.b16  	%rs16884, %rs25603, 255;
	mul.wide.u16 	%r8550, %rs16884, 256;
	or.b32  	%r8551, %r8550, %r8549;
	cvt.u32.u16 	%r8552, %rs25604;
	shl.b32 	%r8553, %r8552, 16;
	and.b32  	%r8554, %r8553, 16711680;
	or.b32  	%r8555, %r8551, %r8554;
	cvt.u32.u16 	%r8556, %rs25605;
	shl.b32 	%r8557, %r8556, 24;
	or.b32  	%r8449, %r8555, %r8557;
	cvt.u32.u16 	%r8558, %rs25606;
	and.b32  	%r8559, %r8558, 255;
	and.b16  	%rs16885, %rs25607, 255;
	mul.wide.u16 	%r8560, %rs16885, 256;
	or.b32  	%r8561, %r8560, %r8559;
	cvt.u32.u16 	%r8562, %rs25608;
	shl.b32 	%r8563, %r8562, 16;
	and.b32  	%r8564, %r8563, 16711680;
	or.b32  	%r8565, %r8561, %r8564;
	cvt.u32.u16 	%r8566, %rs25609;
	shl.b32 	%r8567, %r8566, 24;
	or.b32  	%r8454, %r8565, %r8567;
	cvt.u32.u16 	%r8568, %rs25610;
	and.b32  	%r8569, %r8568, 255;
	and.b16  	%rs16886, %rs25611, 255;
	mul.wide.u16 	%r8570, %rs16886, 256;
	or.b32  	%r8571, %r8570, %r8569;
	cvt.u32.u16 	%r8572, %rs25612;
	shl.b32 	%r8573, %r8572, 16;
	and.b32  	%r8574, %r8573, 16711680;
	or.b32  	%r8575, %r8571, %r8574;
	cvt.u32.u16 	%r8576, %rs25613;
	shl.b32 	%r8577, %r8576, 24;
	or.b32  	%r8459, %r8575, %r8577;
	cvt.u32.u16 	%r8578, %rs25614;
	and.b32  	%r8579, %r8578, 255;
	and.b16  	%rs16887, %rs25615, 255;
	mul.wide.u16 	%r8580, %rs16887, 256;
	or.b32  	%r8581, %r8580, %r8579;
	cvt.u32.u16 	%r8582, %rs25616;
	shl.b32 	%r8583, %r8582, 16;
	and.b32  	%r8584, %r8583, 16711680;
	or.b32  	%r8585, %r8581, %r8584;
	cvt.u32.u16 	%r8586, %rs25617;
	shl.b32 	%r8587, %r8586, 24;
	or.b32  	%r8464, %r8585, %r8587;
	cvt.u32.u16 	%r8588, %rs25618;
	and.b32  	%r8589, %r8588, 255;
	and.b16  	%rs16888, %rs25619, 255;
	mul.wide.u16 	%r8590, %rs16888, 256;
	or.b32  	%r8591, %r8590, %r8589;
	cvt.u32.u16 	%r8592, %rs25620;
	shl.b32 	%r8593, %r8592, 16;
	and.b32  	%r8594, %r8593, 16711680;
	or.b32  	%r8595, %r8591, %r8594;
	cvt.u32.u16 	%r8596, %rs25621;
	shl.b32 	%r8597, %r8596, 24;
	or.b32  	%r8469, %r8595, %r8597;
	cvt.u32.u16 	%r8598, %rs25622;
	and.b32  	%r8599, %r8598, 255;
	and.b16  	%rs16889, %rs25623, 255;
	mul.wide.u16 	%r8600, %rs16889, 256;
	or.b32  	%r8601, %r8600, %r8599;
	cvt.u32.u16 	%r8602, %rs25624;
	shl.b32 	%r8603, %r8602, 16;
	and.b32  	%r8604, %r8603, 16711680;
	or.b32  	%r8605, %r8601, %r8604;
	cvt.u32.u16 	%r8606, %rs25625;
	shl.b32 	%r8607, %r8606, 24;
	or.b32  	%r8474, %r8605, %r8607;
	cvt.u32.u16 	%r8608, %rs25626;
	and.b32  	%r8609, %r8608, 255;
	and.b16  	%rs16890, %rs25627, 255;
	mul.wide.u16 	%r8610, %rs16890, 256;
	or.b32  	%r8611, %r8610, %r8609;
	cvt.u32.u16 	%r8612, %rs25628;
	shl.b32 	%r8613, %r8612, 16;
	and.b32  	%r8614, %r8613, 16711680;
	or.b32  	%r8615, %r8611, %r8614;
	cvt.u32.u16 	%r8616, %rs25629;
	shl.b32 	%r8617, %r8616, 24;
	or.b32  	%r8479, %r8615, %r8617;
	cvt.u32.u16 	%r8618, %rs25630;
	and.b32  	%r8619, %r8618, 255;
	and.b16  	%rs16891, %rs25631, 255;
	mul.wide.u16 	%r8620, %rs16891, 256;
	or.b32  	%r8621, %r8620, %r8619;
	cvt.u32.u16 	%r8622, %rs25632;
	shl.b32 	%r8623, %r8622, 16;
	and.b32  	%r8624, %r8623, 16711680;
	or.b32  	%r8625, %r8621, %r8624;
	cvt.u32.u16 	%r8626, %rs25633;
	shl.b32 	%r8627, %r8626, 24;
	or.b32  	%r8484, %r8625, %r8627;
	cvt.u32.u16 	%r8628, %rs25634;
	and.b32  	%r8629, %r8628, 255;
	and.b16  	%rs16892, %rs25635, 255;
	mul.wide.u16 	%r8630, %rs16892, 256;
	or.b32  	%r8489, %r8630, %r8629;
	mov.b32 	%r8505, 8;
	mov.b32 	%r8507, -1;
	// begin inline asm
	shfl.sync.down.b32 %r8418, %r33768, %r8505, %r2194, %r8507;
	// end inline asm
	// begin inline asm
	shfl.sync.down.b32 %r8423, %r8424, %r8505, %r2194, %r8507;
	// end inline asm
	// begin inline asm
	shfl.sync.down.b32 %r8428, %r8429, %r8505, %r2194, %r8507;
	// end inline asm
	// begin inline asm
	shfl.sync.down.b32 %r8433, %r8434, %r8505, %r2194, %r8507;
	// end inline asm
	// begin inline asm
	shfl.sync.down.b32 %r8438, %r8439, %r8505, %r2194, %r8507;
	// end inline asm
	// begin inline asm
	shfl.sync.down.b32 %r8443, %r8444, %r8505, %r2194, %r8507;
	// end inline asm
	// begin inline asm
	shfl.sync.down.b32 %r8448, %r8449, %r8505, %r2194, %r8507;
	// end inline asm
	// begin inline asm
	shfl.sync.down.b32 %r8453, %r8454, %r8505, %r2194, %r8507;
	// end inline asm
	// begin inline asm
	shfl.sync.down.b32 %r8458, %r8459, %r8505, %r2194, %r8507;
	// end inline asm
	// begin inline asm
	shfl.sync.down.b32 %r8463, %r8464, %r8505, %r2194, %r8507;
	// end inline asm
	// begin inline asm
	shfl.sync.down.b32 %r8468, %r8469, %r8505, %r2194, %r8507;
	// end inline asm
	// begin inline asm
	shfl.sync.down.b32 %r8473, %r8474, %r8505, %r2194, %r8507;
	// end inline asm
	// begin inline asm
	shfl.sync.down.b32 %r8478, %r8479, %r8505, %r2194, %r8507;
	// end inline asm
	// begin inline asm
	shfl.sync.down.b32 %r8483, %r8484, %r8505, %r2194, %r8507;
	// end inline asm
	// begin inline asm
	shfl.sync.down.b32 %r8488, %r8489, %r8505, %r2194, %r8507;
	// end inline asm
	// begin inline asm
	shfl.sync.down.b32 %r8493, %r33769, %r8505, %r2194, %r8507;
	// end inline asm
	mov.b64 	%rd1063, %fd518;
	mov.b64 	{%r8499, %r8504}, %rd1063;
	// begin inline asm
	shfl.sync.down.b32 %r8498, %r8499, %r8505, %r2194, %r8507;
	// end inline asm
	// begin inline asm
	shfl.sync.down.b32 %r8503, %r8504, %r8505, %r2194, %r8507;
	// end inline asm
	add.s32 	%r8631, %r2759, 8;
	setp.gt.s32 	%p161, %r8631, %r2194;
	@%p161 bra 	$L__BB1_1218;
	add.u64 	%rd1065, %SPL, 0;
	add.u64 	%rd1067, %SPL, 72;
	shr.u32 	%r8632, %r8488, 8;
	cvt.u16.u32 	%rs16893, %r8632;
	cvt.u16.u32 	%rs16894, %r8488;
	cvt.u16.u32 	%rs25942, %r8428;
	mov.b64 	%rd1068, {%r8498, %r8503};
	mov.b64 	%fd248, %rd1068;
	st.local.u32 	[%rd1065], %r33768;
	add.s64 	%rd234, %rd1065, 8;
	cvt.u32.u16 	%r8633, %rs25593;
	cvt.u32.u16 	%r8634, %rs25592;
	prmt.b32 	%r8635, %r8634, %r8633, 0x3340U;
	cvt.u32.u16 	%r8636, %rs25591;
	cvt.u32.u16 	%r8637, %rs25590;
	prmt.b32 	%r8638, %r8637, %r8636, 0x3340U;
	prmt.b32 	%r8639, %r8638, %r8635, 0x5410U;
	cvt.u32.u16 	%r8640, %rs25589;
	cvt.u32.u16 	%r8641, %rs25588;
	prmt.b32 	%r8642, %r8641, %r8640, 0x3340U;
	cvt.u32.u16 	%r8643, %rs25587;
	cvt.u32.u16 	%r8644, %rs25586;
	prmt.b32 	%r8645, %r8644, %r8643, 0x3340U;
	prmt.b32 	%r8646, %r8645, %r8642, 0x5410U;
	st.local.v2.b32 	[%rd1065+8], {%r8646, %r8639};
	cvt.u32.u16 	%r8647, %rs25601;
	cvt.u32.u16 	%r8648, %rs25600;
	prmt.b32 	%r8649, %r8648, %r8647, 0x3340U;
	cvt.u32.u16 	%r8650, %rs25599;
	cvt.u32.u16 	%r8651, %rs25598;
	prmt.b32 	%r8652, %r8651, %r8650, 0x3340U;
	prmt.b32 	%r8653, %r8652, %r8649, 0x5410U;
	cvt.u32.u16 	%r8654, %rs25597;
	cvt.u32.u16 	%r8655, %rs25596;
	prmt.b32 	%r8656, %r8655, %r8654, 0x3340U;
	cvt.u32.u16 	%r8657, %rs25595;
	cvt.u32.u16 	%r8658, %rs25594;
	prmt.b32 	%r8659, %r8658, %r8657, 0x3340U;
	prmt.b32 	%r8660, %r8659, %r8656, 0x5410U;
	st.local.v2.b32 	[%rd1065+16], {%r8660, %r8653};
	cvt.u32.u16 	%r8661, %rs25609;
	cvt.u32.u16 	%r8662, %rs25608;
	prmt.b32 	%r8663, %r8662, %r8661, 0x3340U;
	cvt.u32.u16 	%r8664, %rs25607;
	cvt.u32.u16 	%r8665, %rs25606;
	prmt.b32 	%r8666, %r8665, %r8664, 0x3340U;
	prmt.b32 	%r8667, %r8666, %r8663, 0x5410U;
	cvt.u32.u16 	%r8668, %rs25605;
	cvt.u32.u16 	%r8669, %rs25604;
	prmt.b32 	%r8670, %r8669, %r8668, 0x3340U;
	cvt.u32.u16 	%r8671, %rs25603;
	cvt.u32.u16 	%r8672, %rs25602;
	prmt.b32 	%r8673, %r8672, %r8671, 0x3340U;
	prmt.b32 	%r8674, %r8673, %r8670, 0x5410U;
	st.local.v2.b32 	[%rd1065+24], {%r8674, %r8667};
	cvt.u32.u16 	%r8675, %rs25617;
	cvt.u32.u16 	%r8676, %rs25616;
	prmt.b32 	%r8677, %r8676, %r8675, 0x3340U;
	cvt.u32.u16 	%r8678, %rs25615;
	cvt.u32.u16 	%r8679, %rs25614;
	prmt.b32 	%r8680, %r8679, %r8678, 0x3340U;
	prmt.b32 	%r8681, %r8680, %r8677, 0x5410U;
	cvt.u32.u16 	%r8682, %rs25613;
	cvt.u32.u16 	%r8683, %rs25612;
	prmt.b32 	%r8684, %r8683, %r8682, 0x3340U;
	cvt.u32.u16 	%r8685, %rs25611;
	cvt.u32.u16 	%r8686, %rs25610;
	prmt.b32 	%r8687, %r8686, %r8685, 0x3340U;
	prmt.b32 	%r8688, %r8687, %r8684, 0x5410U;
	st.local.v2.b32 	[%rd1065+32], {%r8688, %r8681};
	cvt.u32.u16 	%r8689, %rs25625;
	cvt.u32.u16 	%r8690, %rs25624;
	prmt.b32 	%r8691, %r8690, %r8689, 0x3340U;
	cvt.u32.u16 	%r8692, %rs25623;
	cvt.u32.u16 	%r8693, %rs25622;
	prmt.b32 	%r8694, %r8693, %r8692, 0x3340U;
	prmt.b32 	%r8695, %r8694, %r8691, 0x5410U;
	cvt.u32.u16 	%r8696, %rs25621;
	cvt.u32.u16 	%r8697, %rs25620;
	prmt.b32 	%r8698, %r8697, %r8696, 0x3340U;
	cvt.u32.u16 	%r8699, %rs25619;
	cvt.u32.u16 	%r8700, %rs25618;
	prmt.b32 	%r8701, %r8700, %r8699, 0x3340U;
	prmt.b32 	%r8702, %r8701, %r8698, 0x5410U;
	st.local.v2.b32 	[%rd1065+40], {%r8702, %r8695};
	cvt.u32.u16 	%r8703, %rs25633;
	cvt.u32.u16 	%r8704, %rs25632;
	prmt.b32 	%r8705, %r8704, %r8703, 0x3340U;
	cvt.u32.u16 	%r8706, %rs25631;
	cvt.u32.u16 	%r8707, %rs25630;
	prmt.b32 	%r8708, %r8707, %r8706, 0x3340U;
	prmt.b32 	%r8709, %r8708, %r8705, 0x5410U;
	cvt.u32.u16 	%r8710, %rs25629;
	cvt.u32.u16 	%r8711, %rs25628;
	prmt.b32 	%r8712, %r8711, %r8710, 0x3340U;
	cvt.u32.u16 	%r8713, %rs25627;
	cvt.u32.u16 	%r8714, %rs25626;
	prmt.b32 	%r8715, %r8714, %r8713, 0x3340U;
	prmt.b32 	%r8716, %r8715, %r8712, 0x5410U;
	st.local.v2.b32 	[%rd1065+48], {%r8716, %r8709};
	st.local.v2.u8 	[%rd1065+56], {%rs25634, %rs25635};
	st.local.u32 	[%rd1065+60], %r33769;
	st.local.f64 	[%rd1065+64], %fd518;
	st.local.u32 	[%rd1067], %r8418;
	add.s64 	%rd235, %rd1067, 8;
	st.local.v2.b32 	[%rd1067+8], {%r8428, %r8433};
	st.local.v2.b32 	[%rd1067+16], {%r8438, %r8443};
	st.local.v2.b32 	[%rd1067+24], {%r8448, %r8453};
	st.local.v2.b32 	[%rd1067+32], {%r8458, %r8463};
	st.local.v2.b32 	[%rd1067+40], {%r8468, %r8473};
	st.local.v2.b32 	[%rd1067+48], {%r8478, %r8483};
	st.local.v2.u8 	[%rd1067+56], {%rs16894, %rs16893};
	st.local.u32 	[%rd1067+60], %r8493;
	st.local.v2.u32 	[%rd1067+64], {%r8498, %r8503};
	add.s32 	%r2314, %r33768, %r8418;
	setp.ne.s32 	%p162, %r33768, 0;
	@%p162 bra 	$L__BB1_1217;
	mov.b16 	%rs16895, 0;
	st.local.u8 	[%rd24], %rs16895;
	add.s32 	%r8718, %r33769, %r8493;
	st.local.u32 	[%rd24+52], %r8718;
	add.f64 	%fd314, %fd518, %fd248;
	st.local.f64 	[%rd24+56], %fd314;
	mov.b32 	%r33797, 0;
$L__BB1_1207:
	mov.u32 	%r2315, %r33797;
	cvt.u64.u32 	%rd1069, %r2315;
	add.s64 	%rd1070, %rd24, %rd1069;
	ld.local.u8 	%rs16896, [%rd1070];
	setp.ne.s16 	%p163, %rs16896, 0;
	add.s32 	%r33797, %r2315, 1;
	@%p163 bra 	$L__BB1_1207;
	and.b16  	%rs16897, %rs25942, 255;
	setp.eq.s16 	%p164, %rs16897, 0;
	mov.u32 	%r33799, %r2315;
	@%p164 bra 	$L__BB1_1211;
	mov.b32 	%r33798, 0;
$L__BB1_1210:
	add.s32 	%r8720, %r33798, %r2315;
	cvt.u64.u32 	%rd1071, %r8720;
	add.s64 	%rd1072, %rd24, %rd1071;
	st.local.u8 	[%rd1072], %rs25942;
	add.s32 	%r2318, %r33798, 1;
	add.s32 	%r33799, %r2318, %r2315;
	cvt.u64.u32 	%rd1073, %r33798;
	add.s64 	%rd1074, %rd235, %rd1073;
	ld.local.u8 	%rs25942, [%rd1074+1];
	setp.ne.s16 	%p165, %rs25942, 0;
	mov.u32 	%r33798, %r2318;
	@%p165 bra 	$L__BB1_1210;
$L__BB1_1211:
	cvt.u64.u32 	%rd1075, %r33799;
	add.s64 	%rd1076, %rd24, %rd1075;
	mov.b16 	%rs16898, 0;
	st.local.u8 	[%rd1076], %rs16898;
	mov.b32 	%r33800, 0;
$L__BB1_1212:
	mov.u32 	%r2321, %r33800;
	cvt.u64.u32 	%rd1077, %r2321;
	add.s64 	%rd1078, %rd24, %rd1077;
	ld.local.u8 	%rs16899, [%rd1078];
	setp.ne.s16 	%p166, %rs16899, 0;
	add.s32 	%r33800, %r2321, 1;
	@%p166 bra 	$L__BB1_1212;
	and.b16  	%rs16900, %rs25586, 255;
	setp.eq.s16 	%p167, %rs16900, 0;
	mov.u32 	%r33802, %r2321;
	@%p167 bra 	$L__BB1_1216;
	mov.b32 	%r33801, 0;
$L__BB1_1215:
	add.s32 	%r8723, %r33801, %r2321;
	cvt.u64.u32 	%rd1079, %r8723;
	add.s64 	%rd1080, %rd24, %rd1079;
	st.local.u8 	[%rd1080], %rs25586;
	add.s32 	%r2324, %r33801, 1;
	add.s32 	%r33802, %r2324, %r2321;
	cvt.u64.u32 	%rd1081, %r33801;
	add.s64 	%rd1082, %rd234, %rd1081;
	ld.local.u8 	%rs25586, [%rd1082+1];
	setp.ne.s16 	%p168, %rs25586, 0;
	mov.u32 	%r33801, %r2324;
	@%p168 bra 	$L__BB1_1215;
$L__BB1_1216:
	cvt.u64.u32 	%rd1083, %r33802;
	add.s64 	%rd1084, %rd24, %rd1083;
	mov.b16 	%rs16901, 0;
	st.local.u8 	[%rd1084], %rs16901;
	ld.local.v2.b32 	{%r8724, %r8725}, [%rd24];
	bfe.u32 	%r8726, %r8724, 0, 8;
	cvt.u16.u32 	%rs25586, %r8726;
	bfe.u32 	%r8727, %r8724, 8, 8;
	cvt.u16.u32 	%rs25587, %r8727;
	bfe.u32 	%r8728, %r8724, 16, 8;
	cvt.u16.u32 	%rs25588, %r8728;
	bfe.u32 	%r8729, %r8724, 24, 8;
	cvt.u16.u32 	%rs25589, %r8729;
	bfe.u32 	%r8730, %r8725, 0, 8;
	cvt.u16.u32 	%rs25590, %r8730;
	bfe.u32 	%r8731, %r8725, 8, 8;
	cvt.u16.u32 	%rs25591, %r8731;
	bfe.u32 	%r8732, %r8725, 16, 8;
	cvt.u16.u32 	%rs25592, %r8732;
	bfe.u32 	%r8733, %r8725, 24, 8;
	cvt.u16.u32 	%rs25593, %r8733;
	ld.local.v2.b32 	{%r8734, %r8735}, [%rd24+8];
	bfe.u32 	%r8736, %r8734, 0, 8;
	cvt.u16.u32 	%rs25594, %r8736;
	bfe.u32 	%r8737, %r8734, 8, 8;
	cvt.u16.u32 	%rs25595, %r8737;
	bfe.u32 	%r8738, %r8734, 16, 8;
	cvt.u16.u32 	%rs25596, %r8738;
	bfe.u32 	%r8739, %r8734, 24, 8;
	cvt.u16.u32 	%rs25597, %r8739;
	bfe.u32 	%r8740, %r8735, 0, 8;
	cvt.u16.u32 	%rs25598, %r8740;
	bfe.u32 	%r8741, %r8735, 8, 8;
	cvt.u16.u32 	%rs25599, %r8741;
	bfe.u32 	%r8742, %r8735, 16, 8;
	cvt.u16.u32 	%rs25600, %r8742;
	bfe.u32 	%r8743, %r8735, 24, 8;
	cvt.u16.u32 	%rs25601, %r8743;
	ld.local.v2.b32 	{%r8744, %r8745}, [%rd24+16];
	bfe.u32 	%r8746, %r8744, 0, 8;
	cvt.u16.u32 	%rs25602, %r8746;
	bfe.u32 	%r8747, %r8744, 8, 8;
	cvt.u16.u32 	%rs25603, %r8747;
	bfe.u32 	%r8748, %r8744, 16, 8;
	cvt.u16.u32 	%rs25604, %r8748;
	bfe.u32 	%r8749, %r8744, 24, 8;
	cvt.u16.u32 	%rs25605, %r8749;
	bfe.u32 	%r8750, %r8745, 0, 8;
	cvt.u16.u32 	%rs25606, %r8750;
	bfe.u32 	%r8751, %r8745, 8, 8;
	cvt.u16.u32 	%rs25607, %r8751;
	bfe.u32 	%r8752, %r8745, 16, 8;
	cvt.u16.u32 	%rs25608, %r8752;
	bfe.u32 	%r8753, %r8745, 24, 8;
	cvt.u16.u32 	%rs25609, %r8753;
	ld.local.v2.b32 	{%r8754, %r8755}, [%rd24+24];
	bfe.u32 	%r8756, %r8754, 0, 8;
	cvt.u16.u32 	%rs25610, %r8756;
	bfe.u32 	%r8757, %r8754, 8, 8;
	cvt.u16.u32 	%rs25611, %r8757;
	bfe.u32 	%r8758, %r8754, 16, 8;
	cvt.u16.u32 	%rs25612, %r8758;
	bfe.u32 	%r8759, %r8754, 24, 8;
	cvt.u16.u32 	%rs25613, %r8759;
	bfe.u32 	%r8760, %r8755, 0, 8;
	cvt.u16.u32 	%rs25614, %r8760;
	bfe.u32 	%r8761, %r8755, 8, 8;
	cvt.u16.u32 	%rs25615, %r8761;
	bfe.u32 	%r8762, %r8755, 16, 8;
	cvt.u16.u32 	%rs25616, %r8762;
	bfe.u32 	%r8763, %r8755, 24, 8;
	cvt.u16.u32 	%rs25617, %r8763;
	ld.local.v2.b32 	{%r8764, %r8765}, [%rd24+32];
	bfe.u32 	%r8766, %r8764, 0, 8;
	cvt.u16.u32 	%rs25618, %r8766;
	bfe.u32 	%r8767, %r8764, 8, 8;
	cvt.u16.u32 	%rs25619, %r8767;
	bfe.u32 	%r8768, %r8764, 16, 8;
	cvt.u16.u32 	%rs25620, %r8768;
	bfe.u32 	%r8769, %r8764, 24, 8;
	cvt.u16.u32 	%rs25621, %r8769;
	bfe.u32 	%r8770, %r8765, 0, 8;
	cvt.u16.u32 	%rs25622, %r8770;
	bfe.u32 	%r8771, %r8765, 8, 8;
	cvt.u16.u32 	%rs25623, %r8771;
	bfe.u32 	%r8772, %r8765, 16, 8;
	cvt.u16.u32 	%rs25624, %r8772;
	bfe.u32 	%r8773, %r8765, 24, 8;
	cvt.u16.u32 	%rs25625, %r8773;
	ld.local.v2.b32 	{%r8774, %r8775}, [%rd24+40];
	bfe.u32 	%r8776, %r8774, 0, 8;
	cvt.u16.u32 	%rs25626, %r8776;
	bfe.u32 	%r8777, %r8774, 8, 8;
	cvt.u16.u32 	%rs25627, %r8777;
	bfe.u32 	%r8778, %r8774, 16, 8;
	cvt.u16.u32 	%rs25628, %r8778;
	bfe.u32 	%r8779, %r8774, 24, 8;
	cvt.u16.u32 	%rs25629, %r8779;
	bfe.u32 	%r8780, %r8775, 0, 8;
	cvt.u16.u32 	%rs25630, %r8780;
	bfe.u32 	%r8781, %r8775, 8, 8;
	cvt.u16.u32 	%rs25631, %r8781;
	bfe.u32 	%r8782, %r8775, 16, 8;
	cvt.u16.u32 	%rs25632, %r8782;
	bfe.u32 	%r8783, %r8775, 24, 8;
	cvt.u16.u32 	%rs25633, %r8783;
	ld.local.v2.u8 	{%rs25634, %rs25635}, [%rd24+48];
	ld.local.u32 	%r33769, [%rd24+52];
	ld.local.f64 	%fd518, [%rd24+56];
$L__BB1_1217:
	mov.u32 	%r33768, %r2314;
$L__BB1_1218:
	cvt.u32.u16 	%r8874, %rs25586;
	and.b32  	%r8875, %r8874, 255;
	and.b16  	%rs16902, %rs25587, 255;
	mul.wide.u16 	%r8876, %rs16902, 256;
	or.b32  	%r8877, %r8876, %r8875;
	cvt.u32.u16 	%r8878, %rs25588;
	shl.b32 	%r8879, %r8878, 16;
	and.b32  	%r8880, %r8879, 16711680;
	or.b32  	%r8881, %r8877, %r8880;
	cvt.u32.u16 	%r8882, %rs25589;
	shl.b32 	%r8883, %r8882, 24;
	or.b32  	%r8795, %r8881, %r8883;
	cvt.u32.u16 	%r8884, %rs25590;
	and.b32  	%r8885, %r8884, 255;
	and.b16  	%rs16903, %rs25591, 255;
	mul.wide.u16 	%r8886, %rs16903, 256;
	or.b32  	%r8887, %r8886, %r8885;
	cvt.u32.u16 	%r8888, %rs25592;
	shl.b32 	%r8889, %r8888, 16;
	and.b32  	%r8890, %r8889, 16711680;
	or.b32  	%r8891, %r8887, %r8890;
	cvt.u32.u16 	%r8892, %rs25593;
	shl.b32 	%r8893, %r8892, 24;
	or.b32  	%r8800, %r8891, %r8893;
	cvt.u32.u16 	%r8894, %rs25594;
	and.b32  	%r8895, %r8894, 255;
	and.b16  	%rs16904, %rs25595, 255;
	mul.wide.u16 	%r8896, %rs16904, 256;
	or.b32  	%r8897, %r8896, %r8895;
	cvt.u32.u16 	%r8898, %rs25596;
	shl.b32 	%r8899, %r8898, 16;
	and.b32  	%r8900, %r8899, 16711680;
	or.b32  	%r8901, %r8897, %r8900;
	cvt.u32.u16 	%r8902, %rs25597;
	shl.b32 	%r8903, %r8902, 24;
	or.b32  	%r8805, %r8901, %r8903;
	cvt.u32.u16 	%r8904, %rs25598;
	and.b32  	%r8905, %r8904, 255;
	and.b16  	%rs16905, %rs25599, 255;
	mul.wide.u16 	%r8906, %rs16905, 256;
	or.b32  	%r8907, %r8906, %r8905;
	cvt.u32.u16 	%r8908, %rs25600;
	shl.b32 	%r8909, %r8908, 16;
	and.b32  	%r8910, %r8909, 16711680;
	or.b32  	%r8911, %r8907, %r8910;
	cvt.u32.u16 	%r8912, %rs25601;
	shl.b32 	%r8913, %r8912, 24;
	or.b32  	%r8810, %r8911, %r8913;
	cvt.u32.u16 	%r8914, %rs25602;
	and.b32  	%r8915, %r8914, 255;
	and.b16  	%rs16906, %rs25603, 255;
	mul.wide.u16 	%r8916, %rs16906, 256;
	or.b32  	%r8917, %r8916, %r8915;
	cvt.u32.u16 	%r8918, %rs25604;
	shl.b32 	%r8919, %r8918, 16;
	and.b32  	%r8920, %r8919, 16711680;
	or.b32  	%r8921, %r8917, %r8920;
	cvt.u32.u16 	%r8922, %rs25605;
	shl.b32 	%r8923, %r8922, 24;
	or.b32  	%r8815, %r8921, %r8923;
	cvt.u32.u16 	%r8924, %rs25606;
	and.b32  	%r8925, %r8924, 255;
	and.b16  	%rs16907, %rs25607, 255;
	mul.wide.u16 	%r8926, %rs16907, 256;
	or.b32  	%r8927, %r8926, %r8925;
	cvt.u32.u16 	%r8928, %rs25608;
	shl.b32 	%r8929, %r8928, 16;
	and.b32  	%r8930, %r8929, 16711680;
	or.b32  	%r8931, %r8927, %r8930;
	cvt.u32.u16 	%r8932, %rs25609;
	shl.b32 	%r8933, %r8932, 24;
	or.b32  	%r8820, %r8931, %r8933;
	cvt.u32.u16 	%r8934, %rs25610;
	and.b32  	%r8935, %r8934, 255;
	and.b16  	%rs16908, %rs25611, 255;
	mul.wide.u16 	%r8936, %rs16908, 256;
	or.b32  	%r8937, %r8936, %r8935;
	cvt.u32.u16 	%r8938, %rs25612;
	shl.b32 	%r8939, %r8938, 16;
	and.b32  	%r8940, %r8939, 16711680;
	or.b32  	%r8941, %r8937, %r8940;
	cvt.u32.u16 	%r8942, %rs25613;
	shl.b32 	%r8943, %r8942, 24;
	or.b32  	%r8825, %r8941, %r8943;
	cvt.u32.u16 	%r8944, %rs25614;
	and.b32  	%r8945, %r8944, 255;
	and.b16  	%rs16909, %rs25615, 255;
	mul.wide.u16 	%r8946, %rs16909, 256;
	or.b32  	%r8947, %r8946, %r8945;
	cvt.u32.u16 	%r8948, %rs25616;
	shl.b32 	%r8949, %r8948, 16;
	and.b32  	%r8950, %r8949, 16711680;
	or.b32  	%r8951, %r8947, %r8950;
	cvt.u32.u16 	%r8952, %rs25617;
	shl.b32 	%r8953, %r8952, 24;
	or.b32  	%r8830, %r8951, %r8953;
	cvt.u32.u16 	%r8954, %rs25618;
	and.b32  	%r8955, %r8954, 255;
	and.b16  	%rs16910, %rs25619, 255;
	mul.wide.u16 	%r8956, %rs16910, 256;
	or.b32  	%r8957, %r8956, %r8955;
	cvt.u32.u16 	%r8958, %rs25620;
	shl.b32 	%r8959, %r8958, 16;
	and.b32  	%r8960, %r8959, 16711680;
	or.b32  	%r8961, %r8957, %r8960;
	cvt.u32.u16 	%r8962, %rs25621;
	shl.b32 	%r8963, %r8962, 24;
	or.b32  	%r8835, %r8961, %r8963;
	cvt.u32.u16 	%r8964, %rs25622;
	and.b32  	%r8965, %r8964, 255;
	and.b16  	%rs16911, %rs25623, 255;
	mul.wide.u16 	%r8966, %rs16911, 256;
	or.b32  	%r8967, %r8966, %r8965;
	cvt.u32.u16 	%r8968, %rs25624;
	shl.b32 	%r8969, %r8968, 16;
	and.b32  	%r8970, %r8969, 16711680;
	or.b32  	%r8971, %r8967, %r8970;
	cvt.u32.u16 	%r8972, %rs25625;
	shl.b32 	%r8973, %r8972, 24;
	or.b32  	%r8840, %r8971, %r8973;
	cvt.u32.u16 	%r8974, %rs25626;
	and.b32  	%r8975, %r8974, 255;
	and.b16  	%rs16912, %rs25627, 255;
	mul.wide.u16 	%r8976, %rs16912, 256;
	or.b32  	%r8977, %r8976, %r8975;
	cvt.u32.u16 	%r8978, %rs25628;
	shl.b32 	%r8979, %r8978, 16;
	and.b32  	%r8980, %r8979, 16711680;
	or.b32  	%r8981, %r8977, %r8980;
	cvt.u32.u16 	%r8982, %rs25629;
	shl.b32 	%r8983, %r8982, 24;
	or.b32  	%r8845, %r8981, %r8983;
	cvt.u32.u16 	%r8984, %rs25630;
	and.b32  	%r8985, %r8984, 255;
	and.b16  	%rs16913, %rs25631, 255;
	mul.wide.u16 	%r8986, %rs16913, 256;
	or.b32  	%r8987, %r8986, %r8985;
	cvt.u32.u16 	%r8988, %rs25632;
	shl.b32 	%r8989, %r8988, 16;
	and.b32  	%r8990, %r8989, 16711680;
	or.b32  	%r8991, %r8987, %r8990;
	cvt.u32.u16 	%r8992, %rs25633;
	shl.b32 	%r8993, %r8992, 24;
	or.b32  	%r8850, %r8991, %r8993;
	cvt.u32.u16 	%r8994, %rs25634;
	and.b32  	%r8995, %r8994, 255;
	and.b16  	%rs16914, %rs25635, 255;
	mul.wide.u16 	%r8996, %rs16914, 256;
	or.b32  	%r8855, %r8996, %r8995;
	mov.b32 	%r8871, 16;
	mov.b32 	%r8873, -1;
	// begin inline asm
	shfl.sync.down.b32 %r8784, %r33768, %r8871, %r2194, %r8873;
	// end inline asm
	// begin inline asm
	shfl.sync.down.b32 %r8789, %r8790, %r8871, %r2194, %r8873;
	// end inline asm
	// begin inline asm
	shfl.sync.down.b32 %r8794, %r8795, %r8871, %r2194, %r8873;
	// end inline asm
	// begin inline asm
	shfl.sync.down.b32 %r8799, %r8800, %r8871, %r2194, %r8873;
	// end inline asm
	// begin inline asm
	shfl.sync.down.b32 %r8804, %r8805, %r8871, %r2194, %r8873;
	// end inline asm
	// begin inline asm
	shfl.sync.down.b32 %r8809, %r8810, %r8871, %r2194, %r8873;
	// end inline asm
	// begin inline asm
	shfl.sync.down.b32 %r8814, %r8815, %r8871, %r2194, %r8873;
	// end inline asm
	// begin inline asm
	shfl.sync.down.b32 %r8819, %r8820, %r8871, %r2194, %r8873;
	// end inline asm
	// begin inline asm
	shfl.sync.down.b32 %r8824, %r8825, %r8871, %r2194, %r8873;
	// end inline asm
	// begin inline asm
	shfl.sync.down.b32 %r8829, %r8830, %r8871, %r2194, %r8873;
	// end inline asm
	// begin inline asm
	shfl.sync.down.b32 %r8834, %r8835, %r8871, %r2194, %r8873;
	// end inline asm
	// begin inline asm
	shfl.sync.down.b32 %r8839, %r8840, %r8871, %r2194, %r8873;
	// end inline asm
	// begin inline asm
	shfl.sync.down.b32 %r8844, %r8845, %r8871, %r2194, %r8873;
	// end inline asm
	// begin inline asm
	shfl.sync.down.b32 %r8849, %r8850, %r8871, %r2194, %r8873;
	// end inline asm
	// begin inline asm
	shfl.sync.down.b32 %r8854, %r8855, %r8871, %r2194, %r8873;
	// end inline asm
	// begin inline asm
	shfl.sync.down.b32 %r8859, %r33769, %r8871, %r2194, %r8873;
	// end inline asm
	mov.b64 	%rd1085, %fd518;
	mov.b64 	{%r8865, %r8870}, %rd1085;
	// begin inline asm
	shfl.sync.down.b32 %r8864, %r8865, %r8871, %r2194, %r8873;
	// end inline asm
	// begin inline asm
	shfl.sync.down.b32 %r8869, %r8870, %r8871, %r2194, %r8873;
	// end inline asm
	add.s32 	%r8997, %r2759, 16;
	setp.gt.s32 	%p169, %r8997, %r2194;
	@%p169 bra 	$L__BB1_1232;
	add.u64 	%rd1087, %SPL, 0;
	add.u64 	%rd1089, %SPL, 72;
	shr.u32 	%r8998, %r8854, 8;
	cvt.u16.u32 	%rs16915, %r8998;
	cvt.u16.u32 	%rs16916, %r8854;
	cvt.u16.u32 	%rs26044, %r8794;
	mov.b64 	%rd1090, {%r8864, %r8869};
	mov.b64 	%fd252, %rd1090;
	st.local.u32 	[%rd1087], %r33768;
	add.s64 	%rd236, %rd1087, 8;
	cvt.u32.u16 	%r8999, %rs25593;
	cvt.u32.u16 	%r9000, %rs25592;
	prmt.b32 	%r9001, %r9000, %r8999, 0x3340U;
	cvt.u32.u16 	%r9002, %rs25591;
	cvt.u32.u16 	%r9003, %rs25590;
	prmt.b32 	%r9004, %r9003, %r9002, 0x3340U;
	prmt.b32 	%r9005, %r9004, %r9001, 0x5410U;
	cvt.u32.u16 	%r9006, %rs25589;
	cvt.u32.u16 	%r9007, %rs25588;
	prmt.b32 	%r9008, %r9007, %r9006, 0x3340U;
	cvt.u32.u16 	%r9009, %rs25587;
	cvt.u32.u16 	%r9010, %rs25586;
	prmt.b32 	%r9011, %r9010, %r9009, 0x3340U;
	prmt.b32 	%r9012, %r9011, %r9008, 0x5410U;
	st.local.v2.b32 	[%rd1087+8], {%r9012, %r9005};
	cvt.u32.u16 	%r9013, %rs25601;
	cvt.u32.u16 	%r9014, %rs25600;
	prmt.b32 	%r9015, %r9014, %r9013, 0x3340U;
	cvt.u32.u16 	%r9016, %rs25599;
	cvt.u32.u16 	%r9017, %rs25598;
	prmt.b32 	%r9018, %r9017, %r9016, 0x3340U;
	prmt.b32 	%r9019, %r9018, %r9015, 0x5410U;
	cvt.u32.u16 	%r9020, %rs25597;
	cvt.u32.u16 	%r9021, %rs25596;
	prmt.b32 	%r9022, %r9021, %r9020, 0x3340U;
	cvt.u32.u16 	%r9023, %rs25595;
	cvt.u32.u16 	%r9024, %rs25594;
	prmt.b32 	%r9025, %r9024, %r9023, 0x3340U;
	prmt.b32 	%r9026, %r9025, %r9022, 0x5410U;
	st.local.v2.b32 	[%rd1087+16], {%r9026, %r9019};
	cvt.u32.u16 	%r9027, %rs25609;
	cvt.u32.u16 	%r9028, %rs25608;
	prmt.b32 	%r9029, %r9028, %r9027, 0x3340U;
	cvt.u32.u16 	%r9030, %rs25607;
	cvt.u32.u16 	%r9031, %rs25606;
	prmt.b32 	%r9032, %r9031, %r9030, 0x3340U;
	prmt.b32 	%r9033, %r9032, %r9029, 0x5410U;
	cvt.u32.u16 	%r9034, %rs25605;
	cvt.u32.u16 	%r9035, %rs25604;
	prmt.b32 	%r9036, %r9035, %r9034, 0x3340U;
	cvt.u32.u16 	%r9037, %rs25603;
	cvt.u32.u16 	%r9038, %rs25602;
	prmt.b32 	%r9039, %r9038, %r9037, 0x3340U;
	prmt.b32 	%r9040, %r9039, %r9036, 0x5410U;
	st.local.v2.b32 	[%rd1087+24], {%r9040, %r9033};
	cvt.u32.u16 	%r9041, %rs25617;
	cvt.u32.u16 	%r9042, %rs25616;
	prmt.b32 	%r9043, %r9042, %r9041, 0x3340U;
	cvt.u32.u16 	%r9044, %rs25615;
	cvt.u32.u16 	%r9045, %rs25614;
	prmt.b32 	%r9046, %r9045, %r9044, 0x3340U;
	prmt.b32 	%r9047, %r9046, %r9043, 0x5410U;
	cvt.u32.u16 	%r9048, %rs25613;
	cvt.u32.u16 	%r9049, %rs25612;
	prmt.b32 	%r9050, %r9049, %r9048, 0x3340U;
	cvt.u32.u16 	%r9051, %rs25611;
	cvt.u32.u16 	%r9052, %rs25610;
	prmt.b32 	%r9053, %r9052, %r9051, 0x3340U;
	prmt.b32 	%r9054, %r9053, %r9050, 0x5410U;
	st.local.v2.b32 	[%rd1087+32], {%r9054, %r9047};
	cvt.u32.u16 	%r9055, %rs25625;
	cvt.u32.u16 	%r9056, %rs25624;
	prmt.b32 	%r9057, %r9056, %r9055, 0x3340U;
	cvt.u32.u16 	%r9058, %rs25623;
	cvt.u32.u16 	%r9059, %rs25622;
	prmt.b32 	%r9060, %r9059, %r9058, 0x3340U;
	prmt.b32 	%r9061, %r9060, %r9057, 0x5410U;
	cvt.u32.u16 	%r9062, %rs25621;
	cvt.u32.u16 	%r9063, %rs25620;
	prmt.b32 	%r9064, %r9063, %r9062, 0x3340U;
	cvt.u32.u16 	%r9065, %rs25619;
	cvt.u32.u16 	%r9066, %rs25618;
	prmt.b32 	%r9067, %r9066, %r9065, 0x3340U;
	prmt.b32 	%r9068, %r9067, %r9064, 0x5410U;
	st.local.v2.b32 	[%rd1087+40], {%r9068, %r9061};
	cvt.u32.u16 	%r9069, %rs25633;
	cvt.u32.u16 	%r9070, %rs25632;
	prmt.b32 	%r9071, %r9070, %r9069, 0x3340U;
	cvt.u32.u16 	%r9072, %rs25631;
	cvt.u32.u16 	%r9073, %rs25630;
	prmt.b32 	%r9074, %r9073, %r9072, 0x3340U;
	prmt.b32 	%r9075, %r9074, %r9071, 0x5410U;
	cvt.u32.u16 	%r9076, %rs25629;
	cvt.u32.u16 	%r9077, %rs25628;
	prmt.b32 	%r9078, %r9077, %r9076, 0x3340U;
	cvt.u32.u16 	%r9079, %rs25627;
	cvt.u32.u16 	%r9080, %rs25626;
	prmt.b32 	%r9081, %r9080, %r9079, 0x3340U;
	prmt.b32 	%r9082, %r9081, %r9078, 0x5410U;
	st.local.v2.b32 	[%rd1087+48], {%r9082, %r9075};
	st.local.v2.u8 	[%rd1087+56], {%rs25634, %rs25635};
	st.local.u32 	[%rd1087+60], %r33769;
	st.local.f64 	[%rd1087+64], %fd518;
	st.local.u32 	[%rd1089], %r8784;
	add.s64 	%rd237, %rd1089, 8;
	st.local.v2.b32 	[%rd1089+8], {%r8794, %r8799};
	st.local.v2.b32 	[%rd1089+16], {%r8804, %r8809};
	st.local.v2.b32 	[%rd1089+24], {%r8814, %r8819};
	st.local.v2.b32 	[%rd1089+32], {%r8824, %r8829};
	st.local.v2.b32 	[%rd1089+40], {%r8834, %r8839};
	st.local.v2.b32 	[%rd1089+48], {%r8844, %r8849};
	st.local.v2.u8 	[%rd1089+56], {%rs16916, %rs16915};
	st.local.u32 	[%rd1089+60], %r8859;
	st.local.v2.u32 	[%rd1089+64], {%r8864, %r8869};
	add.s32 	%r2348, %r33768, %r8784;
	setp.ne.s32 	%p170, %r33768, 0;
	@%p170 bra 	$L__BB1_1231;
	mov.b16 	%rs16917, 0;
	st.local.u8 	[%rd23], %rs16917;
	add.s32 	%r9084, %r33769, %r8859;
	st.local.u32 	[%rd23+52], %r9084;
	add.f64 	%fd315, %fd518, %fd252;
	st.local.f64 	[%rd23+56], %fd315;
	mov.b32 	%r33806, 0;
$L__BB1_1221:
	mov.u32 	%r2349, %r33806;
	cvt.u64.u32 	%rd1091, %r2349;
	add.s64 	%rd1092, %rd23, %rd1091;
	ld.local.u8 	%rs16918, [%rd1092];
	setp.ne.s16 	%p171, %rs16918, 0;
	add.s32 	%r33806, %r2349, 1;
	@%p171 bra 	$L__BB1_1221;
	and.b16  	%rs16919, %rs26044, 255;
	setp.eq.s16 	%p172, %rs16919, 0;
	mov.u32 	%r33808, %r2349;
	@%p172 bra 	$L__BB1_1225;
	mov.b32 	%r33807, 0;
$L__BB1_1224:
	add.s32 	%r9086, %r33807, %r2349;
	cvt.u64.u32 	%rd1093, %r9086;
	add.s64 	%rd1094, %rd23, %rd1093;
	st.local.u8 	[%rd1094], %rs26044;
	add.s32 	%r2352, %r33807, 1;
	add.s32 	%r33808, %r2352, %r2349;
	cvt.u64.u32 	%rd1095, %r33807;
	add.s64 	%rd1096, %rd237, %rd1095;
	ld.local.u8 	%rs26044, [%rd1096+1];
	setp.ne.s16 	%p173, %rs26044, 0;
	mov.u32 	%r33807, %r2352;
	@%p173 bra 	$L__BB1_1224;
$L__BB1_1225:
	cvt.u64.u32 	%rd1097, %r33808;
	add.s64 	%rd1098, %rd23, %rd1097;
	mov.b16 	%rs16920, 0;
	st.local.u8 	[%rd1098], %rs16920;
	mov.b32 	%r33809, 0;
$L__BB1_1226:
	mov.u32 	%r2355, %r33809;
	cvt.u64.u32 	%rd1099, %r2355;
	add.s64 	%rd1100, %rd23, %rd1099;
	ld.local.u8 	%rs16921, [%rd1100];
	setp.ne.s16 	%p174, %rs16921, 0;
	add.s32 	%r33809, %r2355, 1;
	@%p174 bra 	$L__BB1_1226;
	and.b16  	%rs16922, %rs25586, 255;
	setp.eq.s16 	%p175, %rs16922, 0;
	mov.u32 	%r33811, %r2355;
	@%p175 bra 	$L__BB1_1230;
	mov.b32 	%r33810, 0;
$L__BB1_1229:
	add.s32 	%r9089, %r33810, %r2355;
	cvt.u64.u32 	%rd1101, %r9089;
	add.s64 	%rd1102, %rd23, %rd1101;
	st.local.u8 	[%rd1102], %rs25586;
	add.s32 	%r2358, %r33810, 1;
	add.s32 	%r33811, %r2358, %r2355;
	cvt.u64.u32 	%rd1103, %r33810;
	add.s64 	%rd1104, %rd236, %rd1103;
	ld.local.u8 	%rs25586, [%rd1104+1];
	setp.ne.s16 	%p176, %rs25586, 0;
	mov.u32 	%r33810, %r2358;
	@%p176 bra 	$L__BB1_1229;
$L__BB1_1230:
	cvt.u64.u32 	%rd1105, %r33811;
	add.s64 	%rd1106, %rd23, %rd1105;
	mov.b16 	%rs16923, 0;
	st.local.u8 	[%rd1106], %rs16923;
	ld.local.v2.b32 	{%r9090, %r9091}, [%rd23];
	bfe.u32 	%r9092, %r9090, 0, 8;
	cvt.u16.u32 	%rs25586, %r9092;
	bfe.u32 	%r9093, %r9090, 8, 8;
	cvt.u16.u32 	%rs25587, %r9093;
	bfe.u32 	%r9094, %r9090, 16, 8;
	cvt.u16.u32 	%rs25588, %r9094;
	bfe.u32 	%r9095, %r9090, 24, 8;
	cvt.u16.u32 	%rs25589, %r9095;
	bfe.u32 	%r9096, %r9091, 0, 8;
	cvt.u16.u32 	%rs25590, %r9096;
	bfe.u32 	%r9097, %r9091, 8, 8;
	cvt.u16.u32 	%rs25591, %r9097;
	bfe.u32 	%r9098, %r9091, 16, 8;
	cvt.u16.u32 	%rs25592, %r9098;
	bfe.u32 	%r9099, %r9091, 24, 8;
	cvt.u16.u32 	%rs25593, %r9099;
	ld.local.v2.b32 	{%r9100, %r9101}, [%rd23+8];
	bfe.u32 	%r9102, %r9100, 0, 8;
	cvt.u16.u32 	%rs25594, %r9102;
	bfe.u32 	%r9103, %r9100, 8, 8;
	cvt.u16.u32 	%rs25595, %r9103;
	bfe.u32 	%r9104, %r9100, 16, 8;
	cvt.u16.u32 	%rs25596, %r9104;
	bfe.u32 	%r9105, %r9100, 24, 8;
	cvt.u16.u32 	%rs25597, %r9105;
	bfe.u32 	%r9106, %r9101, 0, 8;
	cvt.u16.u32 	%rs25598, %r9106;
	bfe.u32 	%r9107, %r9101, 8, 8;
	cvt.u16.u32 	%rs25599, %r9107;
	bfe.u32 	%r9108, %r9101, 16, 8;
	cvt.u16.u32 	%rs25600, %r9108;
	bfe.u32 	%r9109, %r9101, 24, 8;
	cvt.u16.u32 	%rs25601, %r9109;
	ld.local.v2.b32 	{%r9110, %r9111}, [%rd23+16];
	bfe.u32 	%r9112, %r9110, 0, 8;
	cvt.u16.u32 	%rs25602, %r9112;
	bfe.u32 	%r9113, %r9110, 8, 8;
	cvt.u16.u32 	%rs25603, %r9113;
	bfe.u32 	%r9114, %r9110, 16, 8;
	cvt.u16.u32 	%rs25604, %r9114;
	bfe.u32 	%r9115, %r9110, 24, 8;
	cvt.u16.u32 	%rs25605, %r9115;
	bfe.u32 	%r9116, %r9111, 0, 8;
	cvt.u16.u32 	%rs25606, %r9116;
	bfe.u32 	%r9117, %r9111, 8, 8;
	cvt.u16.u32 	%rs25607, %r9117;
	bfe.u32 	%r9118, %r9111, 16, 8;
	cvt.u16.u32 	%rs25608, %r9118;
	bfe.u32 	%r9119, %r9111, 24, 8;
	cvt.u16.u32 	%rs25609, %r9119;
	ld.local.v2.b32 	{%r9120, %r9121}, [%rd23+24];
	bfe.u32 	%r9122, %r9120, 0, 8;
	cvt.u16.u32 	%rs25610, %r9122;
	bfe.u32 	%r9123, %r9120, 8, 8;
	cvt.u16.u32 	%rs25611, %r9123;
	bfe.u32 	%r9124, %r9120, 16, 8;
	cvt.u16.u32 	%rs25612, %r9124;
	bfe.u32 	%r9125, %r9120, 24, 8;
	cvt.u16.u32 	%rs25613, %r9125;
	bfe.u32 	%r9126, %r9121, 0, 8;
	cvt.u16.u32 	%rs25614, %r9126;
	bfe.u32 	%r9127, %r9121, 8, 8;
	cvt.u16.u32 	%rs25615, %r9127;
	bfe.u32 	%r9128, %r9121, 16, 8;
	cvt.u16.u32 	%rs25616, %r9128;
	bfe.u32 	%r9129, %r9121, 24, 8;
	cvt.u16.u32 	%rs25617, %r9129;
	ld.local.v2.b32 	{%r9130, %r9131}, [%rd23+32];
	bfe.u32 	%r9132, %r9130, 0, 8;
	cvt.u16.u32 	%rs25618, %r9132;
	bfe.u32 	%r9133, %r9130, 8, 8;
	cvt.u16.u32 	%rs25619, %r9133;
	bfe.u32 	%r9134, %r9130, 16, 8;
	cvt.u16.u32 	%rs25620, %r9134;
	bfe.u32 	%r9135, %r9130, 24, 8;
	cvt.u16.u32 	%rs25621, %r9135;
	bfe.u32 	%r9136, %r9131, 0, 8;
	cvt.u16.u32 	%rs25622, %r9136;
	bfe.u32 	%r9137, %r9131, 8, 8;
	cvt.u16.u32 	%rs25623, %r9137;
	bfe.u32 	%r9138, %r9131, 16, 8;
	cvt.u16.u32 	%rs25624, %r9138;
	bfe.u32 	%r9139, %r9131, 24, 8;
	cvt.u16.u32 	%rs25625, %r9139;
	ld.local.v2.b32 	{%r9140, %r9141}, [%rd23+40];
	bfe.u32 	%r9142, %r9140, 0, 8;
	cvt.u16.u32 	%rs25626, %r9142;
	bfe.u32 	%r9143, %r9140, 8, 8;
	cvt.u16.u32 	%rs25627, %r9143;
	bfe.u32 	%r9144, %r9140, 16, 8;
	cvt.u16.u32 	%rs25628, %r9144;
	bfe.u32 	%r9145, %r9140, 24, 8;
	cvt.u16.u32 	%rs25629, %r9145;
	bfe.u32 	%r9146, %r9141, 0, 8;
	cvt.u16.u32 	%rs25630, %r9146;
	bfe.u32 	%r9147, %r9141, 8, 8;
	cvt.u16.u32 	%rs25631, %r9147;
	bfe.u32 	%r9148, %r9141, 16, 8;
	cvt.u16.u32 	%rs25632, %r9148;
	bfe.u32 	%r9149, %r9141, 24, 8;
	cvt.u16.u32 	%rs25633, %r9149;
	ld.local.v2.u8 	{%rs25634, %rs25635}, [%rd23+48];
	ld.local.u32 	%r33769, [%rd23+52];
	ld.local.f64 	%fd518, [%rd23+56];
$L__BB1_1231:
	mov.u32 	%r33768, %r2348;
$L__BB1_1232:
	mov.u32 	%r9151, %tid.x;
	not.b32 	%r9152, %r9151;
	mov.u32 	%r9153, %ctaid.x;
	add.s32 	%r33824, %r9153, %r9152;
	st.local.u32 	[%rd28], %r33768;
	cvt.u32.u16 	%r9154, %rs25593;
	cvt.u32.u16 	%r9155, %rs25592;
	prmt.b32 	%r9156, %r9155, %r9154, 0x3340U;
	cvt.u32.u16 	%r9157, %rs25591;
	cvt.u32.u16 	%r9158, %rs25590;
	prmt.b32 	%r9159, %r9158, %r9157, 0x3340U;
	prmt.b32 	%r9160, %r9159, %r9156, 0x5410U;
	cvt.u32.u16 	%r9161, %rs25589;
	cvt.u32.u16 	%r9162, %rs25588;
	prmt.b32 	%r9163, %r9162, %r9161, 0x3340U;
	cvt.u32.u16 	%r9164, %rs25587;
	cvt.u32.u16 	%r9165, %rs25586;
	prmt.b32 	%r9166, %r9165, %r9164, 0x3340U;
	prmt.b32 	%r9167, %r9166, %r9163, 0x5410U;
	st.local.v2.b32 	[%rd28+8], {%r9167, %r9160};
	cvt.u32.u16 	%r9168, %rs25601;
	cvt.u32.u16 	%r9169, %rs25600;
	prmt.b32 	%r9170, %r9169, %r9168, 0x3340U;
	cvt.u32.u16 	%r9171, %rs25599;
	cvt.u32.u16 	%r9172, %rs25598;
	prmt.b32 	%r9173, %r9172, %r9171, 0x3340U;
	prmt.b32 	%r9174, %r9173, %r9170, 0x5410U;
	cvt.u32.u16 	%r9175, %rs25597;
	cvt.u32.u16 	%r9176, %rs25596;
	prmt.b32 	%r9177, %r9176, %r9175, 0x3340U;
	cvt.u32.u16 	%r9178, %rs25595;
	cvt.u32.u16 	%r9179, %rs25594;
	prmt.b32 	%r9180, %r9179, %r9178, 0x3340U;
	prmt.b32 	%r9181, %r9180, %r9177, 0x5410U;
	st.local.v2.b32 	[%rd28+16], {%r9181, %r9174};
	cvt.u32.u16 	%r9182, %rs25609;
	cvt.u32.u16 	%r9183, %rs25608;
	prmt.b32 	%r9184, %r9183, %r9182, 0x3340U;
	cvt.u32.u16 	%r9185, %rs25607;
	cvt.u32.u16 	%r9186, %rs25606;
	prmt.b32 	%r9187, %r9186, %r9185, 0x3340U;
	prmt.b32 	%r9188, %r9187, %r9184, 0x5410U;
	cvt.u32.u16 	%r9189, %rs25605;
	cvt.u32.u16 	%r9190, %rs25604;
	prmt.b32 	%r9191, %r9190, %r9189, 0x3340U;
	cvt.u32.u16 	%r9192, %rs25603;
	cvt.u32.u16 	%r9193, %rs25602;
	prmt.b32 	%r9194, %r9193, %r9192, 0x3340U;
	prmt.b32 	%r9195, %r9194, %r9191, 0x5410U;
	st.local.v2.b32 	[%rd28+24], {%r9195, %r9188};
	cvt.u32.u16 	%r9196, %rs25617;
	cvt.u32.u16 	%r9197, %rs25616;
	prmt.b32 	%r9198, %r9197, %r9196, 0x3340U;
	cvt.u32.u16 	%r9199, %rs25615;
	cvt.u32.u16 	%r9200, %rs25614;
	prmt.b32 	%r9201, %r9200, %r9199, 0x3340U;
	prmt.b32 	%r9202, %r9201, %r9198, 0x5410U;
	cvt.u32.u16 	%r9203, %rs25613;
	cvt.u32.u16 	%r9204, %rs25612;
	prmt.b32 	%r9205, %r9204, %r9203, 0x3340U;
	cvt.u32.u16 	%r9206, %rs25611;
	cvt.u32.u16 	%r9207, %rs25610;
	prmt.b32 	%r9208, %r9207, %r9206, 0x3340U;
	prmt.b32 	%r9209, %r9208, %r9205, 0x5410U;
	st.local.v2.b32 	[%rd28+32], {%r9209, %r9202};
	cvt.u32.u16 	%r9210, %rs25625;
	cvt.u32.u16 	%r9211, %rs25624;
	prmt.b32 	%r9212, %r9211, %r9210, 0x3340U;
	cvt.u32.u16 	%r9213, %rs25623;
	cvt.u32.u16 	%r9214, %rs25622;
	prmt.b32 	%r9215, %r9214, %r9213, 0x3340U;
	prmt.b32 	%r9216, %r9215, %r9212, 0x5410U;
	cvt.u32.u16 	%r9217, %rs25621;
	cvt.u32.u16 	%r9218, %rs25620;
	prmt.b32 	%r9219, %r9218, %r9217, 0x3340U;
	cvt.u32.u16 	%r9220, %rs25619;
	cvt.u32.u16 	%r9221, %rs25618;
	prmt.b32 	%r9222, %r9221, %r9220, 0x3340U;
	prmt.b32 	%r9223, %r9222, %r9219, 0x5410U;
	st.local.v2.b32 	[%rd28+40], {%r9223, %r9216};
	cvt.u32.u16 	%r9224, %rs25633;
	cvt.u32.u16 	%r9225, %rs25632;
	prmt.b32 	%r9226, %r9225, %r9224, 0x3340U;
	cvt.u32.u16 	%r9227, %rs25631;
	cvt.u32.u16 	%r9228, %rs25630;
	prmt.b32 	%r9229, %r9228, %r9227, 0x3340U;
	prmt.b32 	%r9230, %r9229, %r9226, 0x5410U;
	cvt.u32.u16 	%r9231, %rs25629;
	cvt.u32.u16 	%r9232, %rs25628;
	prmt.b32 	%r9233, %r9232, %r9231, 0x3340U;
	cvt.u32.u16 	%r9234, %rs25627;
	cvt.u32.u16 	%r9235, %rs25626;
	prmt.b32 	%r9236, %r9235, %r9234, 0x3340U;
	prmt.b32 	%r9237, %r9236, %r9233, 0x5410U;
	st.local.v2.b32 	[%rd28+48], {%r9237, %r9230};
	st.local.v2.u8 	[%rd28+56], {%rs25634, %rs25635};
	st.local.u32 	[%rd28+60], %r33769;
	st.local.f64 	[%rd28+64], %fd518;
	st.local.u32 	[%rd45+24], %r33768;
	st.local.v2.b32 	[%rd45+32], {%r9167, %r9160};
	st.local.v2.b32 	[%rd45+40], {%r9181, %r9174};
	st.local.v2.b32 	[%rd45+48], {%r9195, %r9188};
	st.local.v2.b32 	[%rd45+56], {%r9209, %r9202};
	st.local.v2.b32 	[%rd45+64], {%r9223, %r9216};
	st.local.v2.b32 	[%rd45+72], {%r9237, %r9230};
	st.local.u8 	[%rd45+80], %rs25634;
$L__BB1_1233:
	st.local.u8 	[%rd45+81], %rs25635;
	st.local.u32 	[%rd45+84], %r33769;
	st.local.f64 	[%rd45+88], %fd518;
	setp.ne.s32 	%p177, %r33822, 101;
	mov.b32 	%r9238, -1;
	vote.sync.all.pred 	%p178, %p177, %r9238;
	not.pred 	%p179, %p178;
	@%p179 bra 	$L__BB1_1323;
	mul.wide.s32 	%rd1226, %r33824, 4;
$L__BB1_1235:
	ld.local.u64 	%rd1225, [%rd128];
	add.s64 	%rd1224, %rd1225, %rd1226;
	// begin inline asm
	ld.relaxed.gpu.u32 %r33822, [%rd1224];
	// end inline asm
	membar.gl;
	setp.eq.s32 	%p220, %r33822, 99;
	mov.b32 	%r10662, -1;
	vote.sync.any.pred 	%p221, %p220, %r10662;
	@%p221 bra 	$L__BB1_1235;
	mov.f64 	%fd530, 0d0000000000000000;
	mov.b32 	%r33826, 0;
	mov.b16 	%rs26245, 0;
	setp.eq.s32 	%p222, %r33822, 101;
	@%p222 bra 	$L__BB1_1239;
	setp.ne.s32 	%p223, %r33822, 100;
	@%p223 bra 	$L__BB1_1240;
	ld.local.u64 	%rd1308, [%rd128+8];
	mul.wide.s32 	%rd1309, %r33824, 72;
	add.s64 	%rd1291, %rd1308, %rd1309;
	// begin inline asm
	ld.cg.u64 %rd1290, [%rd1291];
	// end inline asm
	add.s64 	%rd1293, %rd1291, 8;
	// begin inline asm
	ld.cg.u64 %rd1292, [%rd1293];
	// end inline asm
	add.s64 	%rd1295, %rd1291, 16;
	// begin inline asm
	ld.cg.u64 %rd1294, [%rd1295];
	// end inline asm
	add.s64 	%rd1297, %rd1291, 24;
	// begin inline asm
	ld.cg.u64 %rd1296, [%rd1297];
	// end inline asm
	add.s64 	%rd1299, %rd1291, 32;
	// begin inline asm
	ld.cg.u64 %rd1298, [%rd1299];
	// end inline asm
	add.s64 	%rd1301, %rd1291, 40;
	// begin inline asm
	ld.cg.u64 %rd1300, [%rd1301];
	// end inline asm
	add.s64 	%rd1303, %rd1291, 48;
	// begin inline asm
	ld.cg.u64 %rd1302, [%rd1303];
	// end inline asm
	add.s64 	%rd1305, %rd1291, 56;
	// begin inline asm
	ld.cg.u64 %rd1304, [%rd1305];
	// end inline asm
	mov.b64 	{%r10666, %r33826}, %rd1304;
	add.s64 	%rd1307, %rd1291, 64;
	// begin inline asm
	ld.cg.u64 %rd1306, [%rd1307];
	// end inline asm
	cvt.u32.u64 	%r33825, %rd1290;
	cvt.u16.u64 	%rs26245, %rd1292;
	shr.u64 	%rd1310, %rd1292, 8;
	cvt.u16.u64 	%rs26246, %rd1310;
	shr.u64 	%rd1311, %rd1292, 16;
	cvt.u16.u64 	%rs26247, %rd1311;
	shr.u64 	%rd1312, %rd1292, 24;
	cvt.u16.u64 	%rs26248, %rd1312;
	shr.u64 	%rd1313, %rd1292, 32;
	cvt.u16.u64 	%rs26249, %rd1313;
	shr.u64 	%rd1314, %rd1292, 40;
	cvt.u16.u64 	%rs26250, %rd1314;
	shr.u64 	%rd1315, %rd1292, 48;
	cvt.u16.u64 	%rs26251, %rd1315;
	shr.u64 	%rd1316, %rd1292, 56;
	cvt.u16.u64 	%rs26252, %rd1316;
	cvt.u16.u64 	%rs26253, %rd1294;
	shr.u64 	%rd1317, %rd1294, 8;
	cvt.u16.u64 	%rs26254, %rd1317;
	shr.u64 	%rd1318, %rd1294, 16;
	cvt.u16.u64 	%rs26255, %rd1318;
	shr.u64 	%rd1319, %rd1294, 24;
	cvt.u16.u64 	%rs26256, %rd1319;
	shr.u64 	%rd1320, %rd1294, 32;
	cvt.u16.u64 	%rs26257, %rd1320;
	shr.u64 	%rd1321, %rd1294, 40;
	cvt.u16.u64 	%rs26258, %rd1321;
	shr.u64 	%rd1322, %rd1294, 48;
	cvt.u16.u64 	%rs26259, %rd1322;
	shr.u64 	%rd1323, %rd1294, 56;
	cvt.u16.u64 	%rs26260, %rd1323;
	cvt.u16.u64 	%rs26261, %rd1296;
	shr.u64 	%rd1324, %rd1296, 8;
	cvt.u16.u64 	%rs26262, %rd1324;
	shr.u64 	%rd1325, %rd1296, 16;
	cvt.u16.u64 	%rs26263, %rd1325;
	shr.u64 	%rd1326, %rd1296, 24;
	cvt.u16.u64 	%rs26264, %rd1326;
	shr.u64 	%rd1327, %rd1296, 32;
	cvt.u16.u64 	%rs26265, %rd1327;
	shr.u64 	%rd1328, %rd1296, 40;
	cvt.u16.u64 	%rs26266, %rd1328;
	shr.u64 	%rd1329, %rd1296, 48;
	cvt.u16.u64 	%rs26267, %rd1329;
	shr.u64 	%rd1330, %rd1296, 56;
	cvt.u16.u64 	%rs26268, %rd1330;
	cvt.u16.u64 	%rs26269, %rd1298;
	shr.u64 	%rd1331, %rd1298, 8;
	cvt.u16.u64 	%rs26270, %rd1331;
	shr.u64 	%rd1332, %rd1298, 16;
	cvt.u16.u64 	%rs26271, %rd1332;
	shr.u64 	%rd1333, %rd1298, 24;
	cvt.u16.u64 	%rs26272, %rd1333;
	shr.u64 	%rd1334, %rd1298, 32;
	cvt.u16.u64 	%rs26273, %rd1334;
	shr.u64 	%rd1335, %rd1298, 40;
	cvt.u16.u64 	%rs26274, %rd1335;
	shr.u64 	%rd1336, %rd1298, 48;
	cvt.u16.u64 	%rs26275, %rd1336;
	shr.u64 	%rd1337, %rd1298, 56;
	cvt.u16.u64 	%rs26276, %rd1337;
	cvt.u16.u64 	%rs26277, %rd1300;
	shr.u64 	%rd1338, %rd1300, 8;
	cvt.u16.u64 	%rs26278, %rd1338;
	shr.u64 	%rd1339, %rd1300, 16;
	cvt.u16.u64 	%rs26279, %rd1339;
	shr.u64 	%rd1340, %rd1300, 24;
	cvt.u16.u64 	%rs26280, %rd1340;
	shr.u64 	%rd1341, %rd1300, 32;
	cvt.u16.u64 	%rs26281, %rd1341;
	shr.u64 	%rd1342, %rd1300, 40;
	cvt.u16.u64 	%rs26282, %rd1342;
	shr.u64 	%rd1343, %rd1300, 48;
	cvt.u16.u64 	%rs26283, %rd1343;
	shr.u64 	%rd1344, %rd1300, 56;
	cvt.u16.u64 	%rs26284, %rd1344;
	cvt.u16.u64 	%rs26285, %rd1302;
	shr.u64 	%rd1345, %rd1302, 8;
	cvt.u16.u64 	%rs26286, %rd1345;
	shr.u64 	%rd1346, %rd1302, 16;
	cvt.u16.u64 	%rs26287, %rd1346;
	shr.u64 	%rd1347, %rd1302, 24;
	cvt.u16.u64 	%rs26288, %rd1347;
	shr.u64 	%rd1348, %rd1302, 32;
	cvt.u16.u64 	%rs26289, %rd1348;
	shr.u64 	%rd1349, %rd1302, 40;
	cvt.u16.u64 	%rs26290, %rd1349;
	shr.u64 	%rd1350, %rd1302, 48;
	cvt.u16.u64 	%rs26291, %rd1350;
	shr.u64 	%rd1351, %rd1302, 56;
	cvt.u16.u64 	%rs26292, %rd1351;
	cvt.u16.u64 	%rs26293, %rd1304;
	shr.u64 	%rd1352, %rd1304, 8;
	cvt.u16.u64 	%rs26294, %rd1352;
	mov.b64 	%fd530, %rd1306;
	bra.uni 	$L__BB1_1240;
$L__BB1_1239:
	ld.local.u64 	%rd1245, [%rd128+16];
	mul.wide.s32 	%rd1246, %r33824, 72;
	add.s64 	%rd1228, %rd1245, %rd1246;
	// begin inline asm
	ld.cg.u64 %rd1227, [%rd1228];
	// end inline asm
	add.s64 	%rd1230, %rd1228, 8;
	// begin inline asm
	ld.cg.u64 %rd1229, [%rd1230];
	// end inline asm
	add.s64 	%rd1232, %rd1228, 16;
	// begin inline asm
	ld.cg.u64 %rd1231, [%rd1232];
	// end inline asm
	add.s64 	%rd1234, %rd1228, 24;
	// begin inline asm
	ld.cg.u64 %rd1233, [%rd1234];
	// end inline asm
	add.s64 	%rd1236, %rd1228, 32;
	// begin inline asm
	ld.cg.u64 %rd1235, [%rd1236];
	// end inline asm
	add.s64 	%rd1238, %rd1228, 40;
	// begin inline asm
	ld.cg.u64 %rd1237, [%rd1238];
	// end inline asm
	add.s64 	%rd1240, %rd1228, 48;
	// begin inline asm
	ld.cg.u64 %rd1239, [%rd1240];
	// end inline asm
	add.s64 	%rd1242, %rd1228, 56;
	// begin inline asm
	ld.cg.u64 %rd1241, [%rd1242];
	// end inline asm
	mov.b64 	{%r10665, %r33826}, %rd1241;
	add.s64 	%rd1244, %rd1228, 64;
	// begin inline asm
	ld.cg.u64 %rd1243, [%rd1244];
	// end inline asm
	cvt.u32.u64 	%r33825, %rd1227;
	cvt.u16.u64 	%rs26245, %rd1229;
	shr.u64 	%rd1247, %rd1229, 8;
	cvt.u16.u64 	%rs26246, %rd1247;
	shr.u64 	%rd1248, %rd1229, 16;
	cvt.u16.u64 	%rs26247, %rd1248;
	shr.u64 	%rd1249, %rd1229, 24;
	cvt.u16.u64 	%rs26248, %rd1249;
	shr.u64 	%rd1250, %rd1229, 32;
	cvt.u16.u64 	%rs26249, %rd1250;
	shr.u64 	%rd1251, %rd1229, 40;
	cvt.u16.u64 	%rs26250, %rd1251;
	shr.u64 	%rd1252, %rd1229, 48;
	cvt.u16.u64 	%rs26251, %rd1252;
	shr.u64 	%rd1253, %rd1229, 56;
	cvt.u16.u64 	%rs26252, %rd1253;
	cvt.u16.u64 	%rs26253, %rd1231;
	shr.u64 	%rd1254, %rd1231, 8;
	cvt.u16.u64 	%rs26254, %rd1254;
	shr.u64 	%rd1255, %rd1231, 16;
	cvt.u16.u64 	%rs26255, %rd1255;
	shr.u64 	%rd1256, %rd1231, 24;
	cvt.u16.u64 	%rs26256, %rd1256;
	shr.u64 	%rd1257, %rd1231, 32;
	cvt.u16.u64 	%rs26257, %rd1257;
	shr.u64 	%rd1258, %rd1231, 40;
	cvt.u16.u64 	%rs26258, %rd1258;
	shr.u64 	%rd1259, %rd1231, 48;
	cvt.u16.u64 	%rs26259, %rd1259;
	shr.u64 	%rd1260, %rd1231, 56;
	cvt.u16.u64 	%rs26260, %rd1260;
	cvt.u16.u64 	%rs26261, %rd1233;
	shr.u64 	%rd1261, %rd1233, 8;
	cvt.u16.u64 	%rs26262, %rd1261;
	shr.u64 	%rd1262, %rd1233, 16;
	cvt.u16.u64 	%rs26263, %rd1262;
	shr.u64 	%rd1263, %rd1233, 24;
	cvt.u16.u64 	%rs26264, %rd1263;
	shr.u64 	%rd1264, %rd1233, 32;
	cvt.u16.u64 	%rs26265, %rd1264;
	shr.u64 	%rd1265, %rd1233, 40;
	cvt.u16.u64 	%rs26266, %rd1265;
	shr.u64 	%rd1266, %rd1233, 48;
	cvt.u16.u64 	%rs26267, %rd1266;
	shr.u64 	%rd1267, %rd1233, 56;
	cvt.u16.u64 	%rs26268, %rd1267;
	cvt.u16.u64 	%rs26269, %rd1235;
	shr.u64 	%rd1268, %rd1235, 8;
	cvt.u16.u64 	%rs26270, %rd1268;
	shr.u64 	%rd1269, %rd1235, 16;
	cvt.u16.u64 	%rs26271, %rd1269;
	shr.u64 	%rd1270, %rd1235, 24;
	cvt.u16.u64 	%rs26272, %rd1270;
	shr.u64 	%rd1271, %rd1235, 32;
	cvt.u16.u64 	%rs26273, %rd1271;
	shr.u64 	%rd1272, %rd1235, 40;
	cvt.u16.u64 	%rs26274, %rd1272;
	shr.u64 	%rd1273, %rd1235, 48;
	cvt.u16.u64 	%rs26275, %rd1273;
	shr.u64 	%rd1274, %rd1235, 56;
	cvt.u16.u64 	%rs26276, %rd1274;
	cvt.u16.u64 	%rs26277, %rd1237;
	shr.u64 	%rd1275, %rd1237, 8;
	cvt.u16.u64 	%rs26278, %rd1275;
	shr.u64 	%rd1276, %rd1237, 16;
	cvt.u16.u64 	%rs26279, %rd1276;
	shr.u64 	%rd1277, %rd1237, 24;
	cvt.u16.u64 	%rs26280, %rd1277;
	shr.u64 	%rd1278, %rd1237, 32;
	cvt.u16.u64 	%rs26281, %rd1278;
	shr.u64 	%rd1279, %rd1237, 40;
	cvt.u16.u64 	%rs26282, %rd1279;
	shr.u64 	%rd1280, %rd1237, 48;
	cvt.u16.u64 	%rs26283, %rd1280;
	shr.u64 	%rd1281, %rd1237, 56;
	cvt.u16.u64 	%rs26284, %rd1281;
	cvt.u16.u64 	%rs26285, %rd1239;
	shr.u64 	%rd1282, %rd1239, 8;
	cvt.u16.u64 	%rs26286, %rd1282;
	shr.u64 	%rd1283, %rd1239, 16;
	cvt.u16.u64 	%rs26287, %rd1283;
	shr.u64 	%rd1284, %rd1239, 24;
	cvt.u16.u64 	%rs26288, %rd1284;
	shr.u64 	%rd1285, %rd1239, 32;
	cvt.u16.u64 	%rs26289, %rd1285;
	shr.u64 	%rd1286, %rd1239, 40;
	cvt.u16.u64 	%rs26290, %rd1286;
	shr.u64 	%rd1287, %rd1239, 48;
	cvt.u16.u64 	%rs26291, %rd1287;
	shr.u64 	%rd1288, %rd1239, 56;
	cvt.u16.u64 	%rs26292, %rd1288;
	cvt.u16.u64 	%rs26293, %rd1241;
	shr.u64 	%rd1289, %rd1241, 8;
	cvt.u16.u64 	%rs26294, %rd1289;
	mov.b64 	%fd530, %rd1243;
$L__BB1_1240:
	mov.b32 	%r10756, -1;
	vote.sync.ballot.b32 	%r10757, %p222, %r10756;
	and.b32  	%r10758, %r10757, %r7314;
	or.b32  	%r10759, %r10758, -2147483648;
	add.s32 	%r10760, %r10759, -1;
	not.b32 	%r10761, %r10759;
	and.b32  	%r10762, %r10761, %r10760;
	popc.b32 	%r2383, %r10762;
	cvt.u32.u16 	%r10763, %rs26245;
	and.b32  	%r10764, %r10763, 255;
	and.b16  	%rs16989, %rs26246, 255;
	mul.wide.u16 	%r10765, %rs16989, 256;
	or.b32  	%r10766, %r10765, %r10764;
	cvt.u32.u16 	%r10767, %rs26247;
	shl.b32 	%r10768, %r10767, 16;
	and.b32  	%r10769, %r10768, 16711680;
	or.b32  	%r10770, %r10766, %r10769;
	cvt.u32.u16 	%r10771, %rs26248;
	shl.b32 	%r10772, %r10771, 24;
	or.b32  	%r10678, %r10770, %r10772;
	cvt.u32.u16 	%r10773, %rs26249;
	and.b32  	%r10774, %r10773, 255;
	and.b16  	%rs16990, %rs26250, 255;
	mul.wide.u16 	%r10775, %rs16990, 256;
	or.b32  	%r10776, %r10775, %r10774;
	cvt.u32.u16 	%r10777, %rs26251;
	shl.b32 	%r10778, %r10777, 16;
	and.b32  	%r10779, %r10778, 16711680;
	or.b32  	%r10780, %r10776, %r10779;
	cvt.u32.u16 	%r10781, %rs26252;
	shl.b32 	%r10782, %r10781, 24;
	or.b32  	%r10683, %r10780, %r10782;
	cvt.u32.u16 	%r10783, %rs26253;
	and.b32  	%r10784, %r10783, 255;
	and.b16  	%rs16991, %rs26254, 255;
	mul.wide.u16 	%r10785, %rs16991, 256;
	or.b32  	%r10786, %r10785, %r10784;
	cvt.u32.u16 	%r10787, %rs26255;
	shl.b32 	%r10788, %r10787, 16;
	and.b32  	%r10789, %r10788, 16711680;
	or.b32  	%r10790, %r10786, %r10789;
	cvt.u32.u16 	%r10791, %rs26256;
	shl.b32 	%r10792, %r10791, 24;
	or.b32  	%r10688, %r10790, %r10792;
	cvt.u32.u16 	%r10793, %rs26257;
	and.b32  	%r10794, %r10793, 255;
	and.b16  	%rs16992, %rs26258, 255;
	mul.wide.u16 	%r10795, %rs16992, 256;
	or.b32  	%r10796, %r10795, %r10794;
	cvt.u32.u16 	%r10797, %rs26259;
	shl.b32 	%r10798, %r10797, 16;
	and.b32  	%r10799, %r10798, 16711680;
	or.b32  	%r10800, %r10796, %r10799;
	cvt.u32.u16 	%r10801, %rs26260;
	shl.b32 	%r10802, %r10801, 24;
	or.b32  	%r10693, %r10800, %r10802;
	cvt.u32.u16 	%r10803, %rs26261;
	and.b32  	%r10804, %r10803, 255;
	and.b16  	%rs16993, %rs26262, 255;
	mul.wide.u16 	%r10805, %rs16993, 256;
	or.b32  	%r10806, %r10805, %r10804;
	cvt.u32.u16 	%r10807, %rs26263;
	shl.b32 	%r10808, %r10807, 16;
	and.b32  	%r10809, %r10808, 16711680;
	or.b32  	%r10810, %r10806, %r10809;
	cvt.u32.u16 	%r10811, %rs26264;
	shl.b32 	%r10812, %r10811, 24;
	or.b32  	%r10698, %r10810, %r10812;
	cvt.u32.u16 	%r10813, %rs26265;
	and.b32  	%r10814, %r10813, 255;
	and.b16  	%rs16994, %rs26266, 255;
	mul.wide.u16 	%r10815, %rs16994, 256;
	or.b32  	%r10816, %r10815, %r10814;
	cvt.u32.u16 	%r10817, %rs26267;
	shl.b32 	%r10818, %r10817, 16;
	and.b32  	%r10819, %r10818, 16711680;
	or.b32  	%r10820, %r10816, %r10819;
	cvt.u32.u16 	%r10821, %rs26268;
	shl.b32 	%r10822, %r10821, 24;
	or.b32  	%r10703, %r10820, %r10822;
	cvt.u32.u16 	%r10823, %rs26269;
	and.b32  	%r10824, %r10823, 255;
	and.b16  	%rs16995, %rs26270, 255;
	mul.wide.u16 	%r10825, %rs16995, 256;
	or.b32  	%r10826, %r10825, %r10824;
	cvt.u32.u16 	%r10827, %rs26271;
	shl.b32 	%r10828, %r10827, 16;
	and.b32  	%r10829, %r10828, 16711680;
	or.b32  	%r10830, %r10826, %r10829;
	cvt.u32.u16 	%r10831, %rs26272;
	shl.b32 	%r10832, %r10831, 24;
	or.b32  	%r10708, %r10830, %r10832;
	cvt.u32.u16 	%r10833, %rs26273;
	and.b32  	%r10834, %r10833, 255;
	and.b16  	%rs16996, %rs26274, 255;
	mul.wide.u16 	%r10835, %rs16996, 256;
	or.b32  	%r10836, %r10835, %r10834;
	cvt.u32.u16 	%r10837, %rs26275;
	shl.b32 	%r10838, %r10837, 16;
	and.b32  	%r10839, %r10838, 16711680;
	or.b32  	%r10840, %r10836, %r10839;
	cvt.u32.u16 	%r10841, %rs26276;
	shl.b32 	%r10842, %r10841, 24;
	or.b32  	%r10713, %r10840, %r10842;
	cvt.u32.u16 	%r10843, %rs26277;
	and.b32  	%r10844, %r10843, 255;
	and.b16  	%rs16997, %rs26278, 255;
	mul.wide.u16 	%r10845, %rs16997, 256;
	or.b32  	%r10846, %r10845, %r10844;
	cvt.u32.u16 	%r10847, %rs26279;
	shl.b32 	%r10848, %r10847, 16;
	and.b32  	%r10849, %r10848, 16711680;
	or.b32  	%r10850, %r10846, %r10849;
	cvt.u32.u16 	%r10851, %rs26280;
	shl.b32 	%r10852, %r10851, 24;
	or.b32  	%r10718, %r10850, %r10852;
	cvt.u32.u16 	%r10853, %rs26281;
	and.b32  	%r10854, %r10853, 255;
	and.b16  	%rs16998, %rs26282, 255;
	mul.wide.u16 	%r10855, %rs16998, 256;
	or.b32  	%r10856, %r10855, %r10854;
	cvt.u32.u16 	%r10857, %rs26283;
	shl.b32 	%r10858, %r10857, 16;
	and.b32  	%r10859, %r10858, 16711680;
	or.b32  	%r10860, %r10856, %r10859;
	cvt.u32.u16 	%r10861, %rs26284;
	shl.b32 	%r10862, %r10861, 24;
	or.b32  	%r10723, %r10860, %r10862;
	cvt.u32.u16 	%r10863, %rs26285;
	and.b32  	%r10864, %r10863, 255;
	and.b16  	%rs16999, %rs26286, 255;
	mul.wide.u16 	%r10865, %rs16999, 256;
	or.b32  	%r10866, %r10865, %r10864;
	cvt.u32.u16 	%r10867, %rs26287;
	shl.b32 	%r10868, %r10867, 16;
	and.b32  	%r10869, %r10868, 16711680;
	or.b32  	%r10870, %r10866, %r10869;
	cvt.u32.u16 	%r10871, %rs26288;
	shl.b32 	%r10872, %r10871, 24;
	or.b32  	%r10728, %r10870, %r10872;
	cvt.u32.u16 	%r10873, %rs26289;
	and.b32  	%r10874, %r10873, 255;
	and.b16  	%rs17000, %rs26290, 255;
	mul.wide.u16 	%r10875, %rs17000, 256;
	or.b32  	%r10876, %r10875, %r10874;
	cvt.u32.u16 	%r10877, %rs26291;
	shl.b32 	%r10878, %r10877, 16;
	and.b32  	%r10879, %r10878, 16711680;
	or.b32  	%r10880, %r10876, %r10879;
	cvt.u32.u16 	%r10881, %rs26292;
	shl.b32 	%r10882, %r10881, 24;
	or.b32  	%r10733, %r10880, %r10882;
	cvt.u32.u16 	%r10883, %rs26293;
	and.b32  	%r10884, %r10883, 255;
	and.b32  	%r10885, %r33816, -65536;
	or.b32  	%r10886, %r10885, %r10884;
	and.b16  	%rs17001, %rs26294, 255;
	mul.wide.u16 	%r10887, %rs17001, 256;
	or.b32  	%r33816, %r10886, %r10887;
	mov.b32 	%r10754, 1;
	// begin inline asm
	shfl.sync.down.b32 %r10667, %r33825, %r10754, %r2383, %r10756;
	// end inline asm
	// begin inline asm
	shfl.sync.down.b32 %r10672, %r10673, %r10754, %r2383, %r10756;
	// end inline asm
	// begin inline asm
	shfl.sync.down.b32 %r10677, %r10678, %r10754, %r2383, %r10756;
	// end inline asm
	// begin inline asm
	shfl.sync.down.b32 %r10682, %r10683, %r10754, %r2383, %r10756;
	// end inline asm
	// begin inline asm
	shfl.sync.down.b32 %r10687, %r10688, %r10754, %r2383, %r10756;
	// end inline asm
	// begin inline asm
	shfl.sync.down.b32 %r10692, %r10693, %r10754, %r2383, %r10756;
	// end inline asm
	// begin inline asm
	shfl.sync.down.b32 %r10697, %r10698, %r10754, %r2383, %r10756;
	// end inline asm
	// begin inline asm
	shfl.sync.down.b32 %r10702, %r10703, %r10754, %r2383, %r10756;
	// end inline asm
	// begin inline asm
	shfl.sync.down.b32 %r10707, %r10708, %r10754, %r2383, %r10756;
	// end inline asm
	// begin inline asm
	shfl.sync.down.b32 %r10712, %r10713, %r10754, %r2383, %r10756;
	// end inline asm
	// begin inline asm
	shfl.sync.down.b32 %r10717, %r10718, %r10754, %r2383, %r10756;
	// end inline asm
	// begin inline asm
	shfl.sync.down.b32 %r10722, %r10723, %r10754, %r2383, %r10756;
	// end inline asm
	// begin inline asm
	shfl.sync.down.b32 %r10727, %r10728, %r10754, %r2383, %r10756;
	// end inline asm
	// begin inline asm
	shfl.sync.down.b32 %r10732, %r10733, %r10754, %r2383, %r10756;
	// end inline asm
	// begin inline asm
	shfl.sync.down.b32 %r10737, %r33816, %r10754, %r2383, %r10756;
	// end inline asm
	// begin inline asm
	shfl.sync.down.b32 %r10742, %r33826, %r10754, %r2383, %r10756;
	// end inline asm
	mov.b64 	%rd1353, %fd530;
	mov.b64 	{%r10748, %r10753}, %rd1353;
	// begin inline asm
	shfl.sync.down.b32 %r10747, %r10748, %r10754, %r2383, %r10756;
	// end inline asm
	// begin inline asm
	shfl.sync.down.b32 %r10752, %r10753, %r10754, %r2383, %r10756;
	// end inline asm
	setp.ge.s32 	%p226, %r2759, %r2383;
	mov.u32 	%r33843, %r33825;
	mov.u16 	%rs26450, %rs26246;
	mov.u16 	%rs26451, %rs26247;
	mov.u16 	%rs26452, %rs26248;
	mov.u16 	%rs26453, %rs26249;
	mov.u16 	%rs26454, %rs26250;
	mov.u16 	%rs26455, %rs26251;
	mov.u16 	%rs26456, %rs26252;
	mov.u16 	%rs26457, %rs26253;
	mov.u16 	%rs26458, %rs26254;
	mov.u16 	%rs26459, %rs26255;
	mov.u16 	%rs26460, %rs26256;
	mov.u16 	%rs26461, %rs26257;
	mov.u16 	%rs26462, %rs26258;
	mov.u16 	%rs26463, %rs26259;
	mov.u16 	%rs26464, %rs26260;
	mov.u16 	%rs26465, %rs26261;
	mov.u16 	%rs26466, %rs26262;
	mov.u16 	%rs26467, %rs26263;
	mov.u16 	%rs26468, %rs26264;
	mov.u16 	%rs26469, %rs26265;
	mov.u16 	%rs26470, %rs26266;
	mov.u16 	%rs26471, %rs26267;
	mov.u16 	%rs26472, %rs26268;
	mov.u16 	%rs26473, %rs26269;
	mov.u16 	%rs26474, %rs26270;
	mov.u16 	%rs26475, %rs26271;
	mov.u16 	%rs26476, %rs26272;
	mov.u16 	%rs26477, %rs26273;
	mov.u16 	%rs26478, %rs26274;
	mov.u16 	%rs26479, %rs26275;
	mov.u16 	%rs26480, %rs26276;
	mov.u16 	%rs26481, %rs26277;
	mov.u16 	%rs26482, %rs26278;
	mov.u16 	%rs26483, %rs26279;
	mov.u16 	%rs26484, %rs26280;
	mov.u16 	%rs26485, %rs26281;
	mov.u16 	%rs26486, %rs26282;
	mov.u16 	%rs26487, %rs26283;
	mov.u16 	%rs26488, %rs26284;
	mov.u16 	%rs26489, %rs26285;
	mov.u16 	%rs26490, %rs26286;
	mov.u16 	%rs26491, %rs26287;
	mov.u16 	%rs26492, %rs26288;
	mov.u16 	%rs26493, %rs26289;
	mov.u16 	%rs26494, %rs26290;
	mov.u16 	%rs26495, %rs26291;
	mov.u16 	%rs26496, %rs26292;
	mov.u16 	%rs26497, %rs26293;
	mov.u16 	%rs26498, %rs26294;
	@%p226 bra 	$L__BB1_1254;
	shr.u32 	%r10888, %r10737, 8;
	cvt.u16.u32 	%rs17002, %r10888;
	cvt.u16.u32 	%rs17003, %r10737;
	cvt.u16.u32 	%rs26295, %r10677;
	mov.b64 	%rd1354, {%r10747, %r10752};
	mov.b64 	%fd260, %rd1354;
	st.local.u32 	[%rd21], %r33825;
	cvt.u32.u16 	%r10889, %rs26252;
	cvt.u32.u16 	%r10890, %rs26251;
	prmt.b32 	%r10891, %r10890, %r10889, 0x3340U;
	cvt.u32.u16 	%r10892, %rs26250;
	cvt.u32.u16 	%r10893, %rs26249;
	prmt.b32 	%r10894, %r10893, %r10892, 0x3340U;
	prmt.b32 	%r10895, %r10894, %r10891, 0x5410U;
	cvt.u32.u16 	%r10896, %rs26248;
	cvt.u32.u16 	%r10897, %rs26247;
	prmt.b32 	%r10898, %r10897, %r10896, 0x3340U;
	cvt.u32.u16 	%r10899, %rs26246;
	cvt.u32.u16 	%r10900, %rs26245;
	prmt.b32 	%r10901, %r10900, %r10899, 0x3340U;
	prmt.b32 	%r10902, %r10901, %r10898, 0x5410U;
	st.local.v2.b32 	[%rd21+8], {%r10902, %r10895};
	cvt.u32.u16 	%r10903, %rs26260;
	cvt.u32.u16 	%r10904, %rs26259;
	prmt.b32 	%r10905, %r10904, %r10903, 0x3340U;
	cvt.u32.u16 	%r10906, %rs26258;
	cvt.u32.u16 	%r10907, %rs26257;
	prmt.b32 	%r10908, %r10907, %r10906, 0x3340U;
	prmt.b32 	%r10909, %r10908, %r10905, 0x5410U;
	cvt.u32.u16 	%r10910, %rs26256;
	cvt.u32.u16 	%r10911, %rs26255;
	prmt.b32 	%r10912, %r10911, %r10910, 0x3340U;
	cvt.u32.u16 	%r10913, %rs26254;
	cvt.u32.u16 	%r10914, %rs26253;
	prmt.b32 	%r10915, %r10914, %r10913, 0x3340U;
	prmt.b32 	%r10916, %r10915, %r10912, 0x5410U;
	st.local.v2.b32 	[%rd21+16], {%r10916, %r10909};
	cvt.u32.u16 	%r10917, %rs26268;
	cvt.u32.u16 	%r10918, %rs26267;
	prmt.b32 	%r10919, %r10918, %r10917, 0x3340U;
	cvt.u32.u16 	%r10920, %rs26266;
	cvt.u32.u16 	%r10921, %rs26265;
	prmt.b32 	%r10922, %r10921, %r10920, 0x3340U;
	prmt.b32 	%r10923, %r10922, %r10919, 0x5410U;
	cvt.u32.u16 	%r10924, %rs26264;
	cvt.u32.u16 	%r10925, %rs26263;
	prmt.b32 	%r10926, %r10925, %r10924, 0x3340U;
	cvt.u32.u16 	%r10927, %rs26262;
	cvt.u32.u16 	%r10928, %rs26261;
	prmt.b32 	%r10929, %r10928, %r10927, 0x3340U;
	prmt.b32 	%r10930, %r10929, %r10926, 0x5410U;
	st.local.v2.b32 	[%rd21+24], {%r10930, %r10923};
	cvt.u32.u16 	%r10931, %rs26276;
	cvt.u32.u16 	%r10932, %rs26275;
	prmt.b32 	%r10933, %r10932, %r10931, 0x3340U;
	cvt.u32.u16 	%r10934, %rs26274;
	cvt.u32.u16 	%r10935, %rs26273;
	prmt.b32 	%r10936, %r10935, %r10934, 0x3340U;
	prmt.b32 	%r10937, %r10936, %r10933, 0x5410U;
	cvt.u32.u16 	%r10938, %rs26272;
	cvt.u32.u16 	%r10939, %rs26271;
	prmt.b32 	%r10940, %r10939, %r10938, 0x3340U;
	cvt.u32.u16 	%r10941, %rs26270;
	cvt.u32.u16 	%r10942, %rs26269;
	prmt.b32 	%r10943, %r10942, %r10941, 0x3340U;
	prmt.b32 	%r10944, %r10943, %r10940, 0x5410U;
	st.local.v2.b32 	[%rd21+32], {%r10944, %r10937};
	cvt.u32.u16 	%r10945, %rs26284;
	cvt.u32.u16 	%r10946, %rs26283;
	prmt.b32 	%r10947, %r10946, %r10945, 0x3340U;
	cvt.u32.u16 	%r10948, %rs26282;
	cvt.u32.u16 	%r10949, %rs26281;
	prmt.b32 	%r10950, %r10949, %r10948, 0x3340U;
	prmt.b32 	%r10951, %r10950, %r10947, 0x5410U;
	cvt.u32.u16 	%r10952, %rs26280;
	cvt.u32.u16 	%r10953, %rs26279;
	prmt.b32 	%r10954, %r10953, %r10952, 0x3340U;
	cvt.u32.u16 	%r10955, %rs26278;
	cvt.u32.u16 	%r10956, %rs26277;
	prmt.b32 	%r10957, %r10956, %r10955, 0x3340U;
	prmt.b32 	%r10958, %r10957, %r10954, 0x5410U;
	st.local.v2.b32 	[%rd21+40], {%r10958, %r10951};
	cvt.u32.u16 	%r10959, %rs26292;
	cvt.u32.u16 	%r10960, %rs26291;
	prmt.b32 	%r10961, %r10960, %r10959, 0x3340U;
	cvt.u32.u16 	%r10962, %rs26290;
	cvt.u32.u16 	%r10963, %rs26289;
	prmt.b32 	%r10964, %r10963, %r10962, 0x3340U;
	prmt.b32 	%r10965, %r10964, %r10961, 0x5410U;
	cvt.u32.u16 	%r10966, %rs26288;
	cvt.u32.u16 	%r10967, %rs26287;
	prmt.b32 	%r10968, %r10967, %r10966, 0x3340U;
	cvt.u32.u16 	%r10969, %rs26286;
	cvt.u32.u16 	%r10970, %rs26285;
	prmt.b32 	%r10971, %r10970, %r10969, 0x3340U;
	prmt.b32 	%r10972, %r10971, %r10968, 0x5410U;
	st.local.v2.b32 	[%rd21+48], {%r10972, %r10965};
	st.local.v2.u8 	[%rd21+56], {%rs26293, %rs26294};
	st.local.u32 	[%rd21+60], %r33826;
	st.local.f64 	[%rd21+64], %fd530;
	st.local.u32 	[%rd22], %r10667;
	st.local.v2.b32 	[%rd22+8], {%r10677, %r10682};
	st.local.v2.b32 	[%rd22+16], {%r10687, %r10692};
	st.local.v2.b32 	[%rd22+24], {%r10697, %r10702};
	st.local.v2.b32 	[%rd22+32], {%r10707, %r10712};
	st.local.v2.b32 	[%rd22+40], {%r10717, %r10722};
	st.local.v2.b32 	[%rd22+48], {%r10727, %r10732};
	st.local.v2.u8 	[%rd22+56], {%rs17003, %rs17002};
	st.local.u32 	[%rd22+60], %r10742;
	st.local.v2.u32 	[%rd22+64], {%r10747, %r10752};
	setp.ne.s32 	%p227, %r33825, 0;
	mov.u16 	%rs26450, %rs26246;
	mov.u16 	%rs26451, %rs26247;
	mov.u16 	%rs26452, %rs26248;
	mov.u16 	%rs26453, %rs26249;
	mov.u16 	%rs26454, %rs26250;
	mov.u16 	%rs26455, %rs26251;
	mov.u16 	%rs26456, %rs26252;
	mov.u16 	%rs26457, %rs26253;
	mov.u16 	%rs26458, %rs26254;
	mov.u16 	%rs26459, %rs26255;
	mov.u16 	%rs26460, %rs26256;
	mov.u16 	%rs26461, %rs26257;
	mov.u16 	%rs26462, %rs26258;
	mov.u16 	%rs26463, %rs26259;
	mov.u16 	%rs26464, %rs26260;
	mov.u16 	%rs26465, %rs26261;
	mov.u16 	%rs26466, %rs26262;
	mov.u16 	%rs26467, %rs26263;
	mov.u16 	%rs26468, %rs26264;
	mov.u16 	%rs26469, %rs26265;
	mov.u16 	%rs26470, %rs26266;
	mov.u16 	%rs26471, %rs26267;
	mov.u16 	%rs26472, %rs26268;
	mov.u16 	%rs26473, %rs26269;
	mov.u16 	%rs26474, %rs26270;
	mov.u16 	%rs26475, %rs26271;
	mov.u16 	%rs26476, %rs26272;
	mov.u16 	%rs26477, %rs26273;
	mov.u16 	%rs26478, %rs26274;
	mov.u16 	%rs26479, %rs26275;
	mov.u16 	%rs26480, %rs26276;
	mov.u16 	%rs26481, %rs26277;
	mov.u16 	%rs26482, %rs26278;
	mov.u16 	%rs26483, %rs26279;
	mov.u16 	%rs26484, %rs26280;
	mov.u16 	%rs26485, %rs26281;
	mov.u16 	%rs26486, %rs26282;
	mov.u16 	%rs26487, %rs26283;
	mov.u16 	%rs26488, %rs26284;
	mov.u16 	%rs26489, %rs26285;
	mov.u16 	%rs26490, %rs26286;
	mov.u16 	%rs26491, %rs26287;
	mov.u16 	%rs26492, %rs26288;
	mov.u16 	%rs26493, %rs26289;
	mov.u16 	%rs26494, %rs26290;
	mov.u16 	%rs26495, %rs26291;
	mov.u16 	%rs26496, %rs26292;
	mov.u16 	%rs26497, %rs26293;
	mov.u16 	%rs26498, %rs26294;
	@%p227 bra 	$L__BB1_1253;
	mov.b16 	%rs17004, 0;
	st.local.u8 	[%rd20], %rs17004;
	add.s32 	%r10974, %r33826, %r10742;
	st.local.u32 	[%rd20+52], %r10974;
	add.f64 	%fd324, %fd530, %fd260;
	st.local.f64 	[%rd20+56], %fd324;
	mov.b32 	%r33827, 0;
$L__BB1_1243:
	mov.u32 	%r2402, %r33827;
	cvt.u64.u32 	%rd1355, %r2402;
	add.s64 	%rd1356, %rd20, %rd1355;
	ld.local.u8 	%rs17005, [%rd1356];
	setp.ne.s16 	%p228, %rs17005, 0;
	add.s32 	%r33827, %r2402, 1;
	@%p228 bra 	$L__BB1_1243;
	and.b16  	%rs17006, %rs26295, 255;
	setp.eq.s16 	%p229, %rs17006, 0;
	mov.u32 	%r33829, %r2402;
	@%p229 bra 	$L__BB1_1247;
	mov.b32 	%r33828, 0;
$L__BB1_1246:
	add.s32 	%r10976, %r33828, %r2402;
	cvt.u64.u32 	%rd1357, %r10976;
	add.s64 	%rd1358, %rd20, %rd1357;
	st.local.u8 	[%rd1358], %rs26295;
	add.s32 	%r2405, %r33828, 1;
	add.s32 	%r33829, %r2405, %r2402;
	cvt.u64.u32 	%rd1359, %r33828;
	add.s64 	%rd1360, %rd22, %rd1359;
	ld.local.u8 	%rs26295, [%rd1360+9];
	setp.ne.s16 	%p230, %rs26295, 0;
	mov.u32 	%r33828, %r2405;
	@%p230 bra 	$L__BB1_1246;
$L__BB1_1247:
	cvt.u64.u32 	%rd1361, %r33829;
	add.s64 	%rd1362, %rd20, %rd1361;
	mov.b16 	%rs17007, 0;
	st.local.u8 	[%rd1362], %rs17007;
	mov.b32 	%r33830, 0;
$L__BB1_1248:
	mov.u32 	%r2408, %r33830;
	cvt.u64.u32 	%rd1363, %r2408;
	add.s64 	%rd1364, %rd20, %rd1363;
	ld.local.u8 	%rs17008, [%rd1364];
	setp.ne.s16 	%p231, %rs17008, 0;
	add.s32 	%r33830, %r2408, 1;
	@%p231 bra 	$L__BB1_1248;
	and.b16  	%rs17009, %rs26245, 255;
	setp.eq.s16 	%p232, %rs17009, 0;
	mov.u32 	%r33832, %r2408;
	@%p232 bra 	$L__BB1_1252;
	mov.b32 	%r33831, 0;
$L__BB1_1251:
	add.s32 	%r10979, %r33831, %r2408;
	cvt.u64.u32 	%rd1365, %r10979;
	add.s64 	%rd1366, %rd20, %rd1365;
	st.local.u8 	[%rd1366], %rs26245;
	add.s32 	%r2411, %r33831, 1;
	add.s32 	%r33832, %r2411, %r2408;
	cvt.u64.u32 	%rd1367, %r33831;
	add.s64 	%rd1368, %rd21, %rd1367;
	ld.local.u8 	%rs26245, [%rd1368+9];
	setp.ne.s16 	%p233, %rs26245, 0;
	mov.u32 	%r33831, %r2411;
	@%p233 bra 	$L__BB1_1251;
$L__BB1_1252:
	cvt.u64.u32 	%rd1369, %r33832;
	add.s64 	%rd1370, %rd20, %rd1369;
	mov.b16 	%rs17010, 0;
	st.local.u8 	[%rd1370], %rs17010;
	ld.local.v2.b32 	{%r10980, %r10981}, [%rd20];
	bfe.u32 	%r10982, %r10980, 0, 8;
	cvt.u16.u32 	%rs26245, %r10982;
	bfe.u32 	%r10983, %r10980, 8, 8;
	cvt.u16.u32 	%rs26450, %r10983;
	bfe.u32 	%r10984, %r10980, 16, 8;
	cvt.u16.u32 	%rs26451, %r10984;
	bfe.u32 	%r10985, %r10980, 24, 8;
	cvt.u16.u32 	%rs26452, %r10985;
	bfe.u32 	%r10986, %r10981, 0, 8;
	cvt.u16.u32 	%rs26453, %r10986;
	bfe.u32 	%r10987, %r10981, 8, 8;
	cvt.u16.u32 	%rs26454, %r10987;
	bfe.u32 	%r10988, %r10981, 16, 8;
	cvt.u16.u32 	%rs26455, %r10988;
	bfe.u32 	%r10989, %r10981, 24, 8;
	cvt.u16.u32 	%rs26456, %r10989;
	ld.local.v2.b32 	{%r10990, %r10991}, [%rd20+8];
	bfe.u32 	%r10992, %r10990, 0, 8;
	cvt.u16.u32 	%rs26457, %r10992;
	bfe.u32 	%r10993, %r10990, 8, 8;
	cvt.u16.u32 	%rs26458, %r10993;
	bfe.u32 	%r10994, %r10990, 16, 8;
	cvt.u16.u32 	%rs26459, %r10994;
	bfe.u32 	%r10995, %r10990, 24, 8;
	cvt.u16.u32 	%rs26460, %r10995;
	bfe.u32 	%r10996, %r10991, 0, 8;
	cvt.u16.u32 	%rs26461, %r10996;
	bfe.u32 	%r10997, %r10991, 8, 8;
	cvt.u16.u32 	%rs26462, %r10997;
	bfe.u32 	%r10998, %r10991, 16, 8;
	cvt.u16.u32 	%rs26463, %r10998;
	bfe.u32 	%r10999, %r10991, 24, 8;
	cvt.u16.u32 	%rs26464, %r10999;
	ld.local.v2.b32 	{%r11000, %r11001}, [%rd20+16];
	bfe.u32 	%r11002, %r11000, 0, 8;
	cvt.u16.u32 	%rs26465, %r11002;
	bfe.u32 	%r11003, %r11000, 8, 8;
	cvt.u16.u32 	%rs26466, %r11003;
	bfe.u32 	%r11004, %r11000, 16, 8;
	cvt.u16.u32 	%rs26467, %r11004;
	bfe.u32 	%r11005, %r11000, 24, 8;
	cvt.u16.u32 	%rs26468, %r11005;
	bfe.u32 	%r11006, %r11001, 0, 8;
	cvt.u16.u32 	%rs26469, %r11006;
	bfe.u32 	%r11007, %r11001, 8, 8;
	cvt.u16.u32 	%rs26470, %r11007;
	bfe.u32 	%r11008, %r11001, 16, 8;
	cvt.u16.u32 	%rs26471, %r11008;
	bfe.u32 	%r11009, %r11001, 24, 8;
	cvt.u16.u32 	%rs26472, %r11009;
	ld.local.v2.b32 	{%r11010, %r11011}, [%rd20+24];
	bfe.u32 	%r11012, %r11010, 0, 8;
	cvt.u16.u32 	%rs26473, %r11012;
	bfe.u32 	%r11013, %r11010, 8, 8;
	cvt.u16.u32 	%rs26474, %r11013;
	bfe.u32 	%r11014, %r11010, 16, 8;
	cvt.u16.u32 	%rs26475, %r11014;
	bfe.u32 	%r11015, %r11010, 24, 8;
	cvt.u16.u32 	%rs26476, %r11015;
	bfe.u32 	%r11016, %r11011, 0, 8;
	cvt.u16.u32 	%rs26477, %r11016;
	bfe.u32 	%r11017, %r11011, 8, 8;
	cvt.u16.u32 	%rs26478, %r11017;
	bfe.u32 	%r11018, %r11011, 16, 8;
	cvt.u16.u32 	%rs26479, %r11018;
	bfe.u32 	%r11019, %r11011, 24, 8;
	cvt.u16.u32 	%rs26480, %r11019;
	ld.local.v2.b32 	{%r11020, %r11021}, [%rd20+32];
	bfe.u32 	%r11022, %r11020, 0, 8;
	cvt.u16.u32 	%rs26481, %r11022;
	bfe.u32 	%r11023, %r11020, 8, 8;
	cvt.u16.u32 	%rs26482, %r11023;
	bfe.u32 	%r11024, %r11020, 16, 8;
	cvt.u16.u32 	%rs26483, %r11024;
	bfe.u32 	%r11025, %r11020, 24, 8;
	cvt.u16.u32 	%rs26484, %r11025;
	bfe.u32 	%r11026, %r11021, 0, 8;
	cvt.u16.u32 	%rs26485, %r11026;
	bfe.u32 	%r11027, %r11021, 8, 8;
	cvt.u16.u32 	%rs26486, %r11027;
	bfe.u32 	%r11028, %r11021, 16, 8;
	cvt.u16.u32 	%rs26487, %r11028;
	bfe.u32 	%r11029, %r11021, 24, 8;
	cvt.u16.u32 	%rs26488, %r11029;
	ld.local.v2.b32 	{%r11030, %r11031}, [%rd20+40];
	bfe.u32 	%r11032, %r11030, 0, 8;
	cvt.u16.u32 	%rs26489, %r11032;
	bfe.u32 	%r11033, %r11030, 8, 8;
	cvt.u16.u32 	%rs26490, %r11033;
	bfe.u32 	%r11034, %r11030, 16, 8;
	cvt.u16.u32 	%rs26491, %r11034;
	bfe.u32 	%r11035, %r11030, 24, 8;
	cvt.u16.u32 	%rs26492, %r11035;
	bfe.u32 	%r11036, %r11031, 0, 8;
	cvt.u16.u32 	%rs26493, %r11036;
	bfe.u32 	%r11037, %r11031, 8, 8;
	cvt.u16.u32 	%rs26494, %r11037;
	bfe.u32 	%r11038, %r11031, 16, 8;
	cvt.u16.u32 	%rs26495, %r11038;
	bfe.u32 	%r11039, %r11031, 24, 8;
	cvt.u16.u32 	%rs26496, %r11039;
	ld.local.v2.u8 	{%rs26497, %rs26498}, [%rd20+48];
	ld.local.u32 	%r33826, [%rd20+52];
	ld.local.f64 	%fd530, [%rd20+56];
$L__BB1_1253:
	add.s32 	%r33843, %r33825, %r10667;
$L__BB1_1254:
	cvt.u32.u16 	%r11130, %rs26245;
	and.b32  	%r11131, %r11130, 255;
	and.b16  	%rs17011, %rs26450, 255;
	mul.wide.u16 	%r11132, %rs17011, 256;
	or.b32  	%r11133, %r11132, %r11131;
	cvt.u32.u16 	%r11134, %rs26451;
	shl.b32 	%r11135, %r11134, 16;
	and.b32  	%r11136, %r11135, 16711680;
	or.b32  	%r11137, %r11133, %r11136;
	cvt.u32.u16 	%r11138, %rs26452;
	shl.b32 	%r11139, %r11138, 24;
	or.b32  	%r11051, %r11137, %r11139;
	cvt.u32.u16 	%r11140, %rs26453;
	and.b32  	%r11141, %r11140, 255;
	and.b16  	%rs17012, %rs26454, 255;
	mul.wide.u16 	%r11142, %rs17012, 256;
	or.b32  	%r11143, %r11142, %r11141;
	cvt.u32.u16 	%r11144, %rs26455;
	shl.b32 	%r11145, %r11144, 16;
	and.b32  	%r11146, %r11145, 16711680;
	or.b32  	%r11147, %r11143, %r11146;
	cvt.u32.u16 	%r11148, %rs26456;
	shl.b32 	%r11149, %r11148, 24;
	or.b32  	%r11056, %r11147, %r11149;
	cvt.u32.u16 	%r11150, %rs26457;
	and.b32  	%r11151, %r11150, 255;
	and.b16  	%rs17013, %rs26458, 255;
	mul.wide.u16 	%r11152, %rs17013, 256;
	or.b32  	%r11153, %r11152, %r11151;
	cvt.u32.u16 	%r11154, %rs26459;
	shl.b32 	%r11155, %r11154, 16;
	and.b32  	%r11156, %r11155, 16711680;
	or.b32  	%r11157, %r11153, %r11156;
	cvt.u32.u16 	%r11158, %rs26460;
	shl.b32 	%r11159, %r11158, 24;
	or.b32  	%r11061, %r11157, %r11159;
	cvt.u32.u16 	%r11160, %rs26461;
	and.b32  	%r11161, %r11160, 255;
	and.b16  	%rs17014, %rs26462, 255;
	mul.wide.u16 	%r11162, %rs17014, 256;
	or.b32  	%r11163, %r11162, %r11161;
	cvt.u32.u16 	%r11164, %rs26463;
	shl.b32 	%r11165, %r11164, 16;
	and.b32  	%r11166, %r11165, 16711680;
	or.b32  	%r11167, %r11163, %r11166;
	cvt.u32.u16 	%r11168, %rs26464;
	shl.b32 	%r11169, %r11168, 24;
	or.b32  	%r11066, %r11167, %r11169;
	cvt.u32.u16 	%r11170, %rs26465;
	and.b32  	%r11171, %r11170, 255;
	and.b16  	%rs17015, %rs26466, 255;
	mul.wide.u16 	%r11172, %rs17015, 256;
	or.b32  	%r11173, %r11172, %r11171;
	cvt.u32.u16 	%r11174, %rs26467;
	shl.b32 	%r11175, %r11174, 16;
	and.b32  	%r11176, %r11175, 16711680;
	or.b32  	%r11177, %r11173, %r11176;
	cvt.u32.u16 	%r11178, %rs26468;
	shl.b32 	%r11179, %r11178, 24;
	or.b32  	%r11071, %r11177, %r11179;
	cvt.u32.u16 	%r11180, %rs26469;
	and.b32  	%r11181, %r11180, 255;
	and.b16  	%rs17016, %rs26470, 255;
	mul.wide.u16 	%r11182, %rs17016, 256;
	or.b32  	%r11183, %r11182, %r11181;
	cvt.u32.u16 	%r11184, %rs26471;
	shl.b32 	%r11185, %r11184, 16;
	and.b32  	%r11186, %r11185, 16711680;
	or.b32  	%r11187, %r11183, %r11186;
	cvt.u32.u16 	%r11188, %rs26472;
	shl.b32 	%r11189, %r11188, 24;
	or.b32  	%r11076, %r11187, %r11189;
	cvt.u32.u16 	%r11190, %rs26473;
	and.b32  	%r11191, %r11190, 255;
	and.b16  	%rs17017, %rs26474, 255;
	mul.wide.u16 	%r11192, %rs17017, 256;
	or.b32  	%r11193, %r11192, %r11191;
	cvt.u32.u16 	%r11194, %rs26475;
	shl.b32 	%r11195, %r11194, 16;
	and.b32  	%r11196, %r11195, 16711680;
	or.b32  	%r11197, %r11193, %r11196;
	cvt.u32.u16 	%r11198, %rs26476;
	shl.b32 	%r11199, %r11198, 24;
	or.b32  	%r11081, %r11197, %r11199;
	cvt.u32.u16 	%r11200, %rs26477;
	and.b32  	%r11201, %r11200, 255;
	and.b16  	%rs17018, %rs26478, 255;
	mul.wide.u16 	%r11202, %rs17018, 256;
	or.b32  	%r11203, %r11202, %r11201;
	cvt.u32.u16 	%r11204, %rs26479;
	shl.b32 	%r11205, %r11204, 16;
	and.b32  	%r11206, %r11205, 16711680;
	or.b32  	%r11207, %r11203, %r11206;
	cvt.u32.u16 	%r11208, %rs26480;
	shl.b32 	%r11209, %r11208, 24;
	or.b32  	%r11086, %r11207, %r11209;
	cvt.u32.u16 	%r11210, %rs26481;
	and.b32  	%r11211, %r11210, 255;
	and.b16  	%rs17019, %rs26482, 255;
	mul.wide.u16 	%r11212, %rs17019, 256;
	or.b32  	%r11213, %r11212, %r11211;
	cvt.u32.u16 	%r11214, %rs26483;
	shl.b32 	%r11215, %r11214, 16;
	and.b32  	%r11216, %r11215, 16711680;
	or.b32  	%r11217, %r11213, %r11216;
	cvt.u32.u16 	%r11218, %rs26484;
	shl.b32 	%r11219, %r11218, 24;
	or.b32  	%r11091, %r11217, %r11219;
	cvt.u32.u16 	%r11220, %rs26485;
	and.b32  	%r11221, %r11220, 255;
	and.b16  	%rs17020, %rs26486, 255;
	mul.wide.u16 	%r11222, %rs17020, 256;
	or.b32  	%r11223, %r11222, %r11221;
	cvt.u32.u16 	%r11224, %rs26487;
	shl.b32 	%r11225, %r11224, 16;
	and.b32  	%r11226, %r11225, 16711680;
	or.b32  	%r11227, %r11223, %r11226;
	cvt.u32.u16 	%r11228, %rs26488;
	shl.b32 	%r11229, %r11228, 24;
	or.b32  	%r11096, %r11227, %r11229;
	cvt.u32.u16 	%r11230, %rs26489;
	and.b32  	%r11231, %r11230, 255;
	and.b16  	%rs17021, %rs26490, 255;
	mul.wide.u16 	%r11232, %rs17021, 256;
	or.b32  	%r11233, %r11232, %r11231;
	cvt.u32.u16 	%r11234, %rs26491;
	shl.b32 	%r11235, %r11234, 16;
	and.b32  	%r11236, %r11235, 16711680;
	or.b32  	%r11237, %r11233, %r11236;
	cvt.u32.u16 	%r11238, %rs26492;
	shl.b32 	%r11239, %r11238, 24;
	or.b32  	%r11101, %r11237, %r11239;
	cvt.u32.u16 	%r11240, %rs26493;
	and.b32  	%r11241, %r11240, 255;
	and.b16  	%rs17022, %rs26494, 255;
	mul.wide.u16 	%r11242, %rs17022, 256;
	or.b32  	%r11243, %r11242, %r11241;
	cvt.u32.u16 	%r11244, %rs26495;
	shl.b32 	%r11245, %r11244, 16;
	and.b32  	%r11246, %r11245, 16711680;
	or.b32  	%r11247, %r11243, %r11246;
	cvt.u32.u16 	%r11248, %rs26496;
	shl.b32 	%r11249, %r11248, 24;
	or.b32  	%r11106, %r11247, %r11249;
	cvt.u32.u16 	%r11250, %rs26497;
	and.b32  	%r11251, %r11250, 255;
	and.b32  	%r11252, %r33817, -65536;
	or.b32  	%r11253, %r11252, %r11251;
	and.b16  	%rs17023, %rs26498, 255;
	mul.wide.u16 	%r11254, %rs17023, 256;
	or.b32  	%r33817, %r11253, %r11254;
	mov.b32 	%r11127, 2;
	mov.b32 	%r11129, -1;
	// begin inline asm
	shfl.sync.down.b32 %r11040, %r33843, %r11127, %r2383, %r11129;
	// end inline asm
	// begin inline asm
	shfl.sync.down.b32 %r11045, %r11046, %r11127, %r2383, %r11129;
	// end inline asm
	// begin inline asm
	shfl.sync.down.b32 %r11050, %r11051, %r11127, %r2383, %r11129;
	// end inline asm
	// begin inline asm
	shfl.sync.down.b32 %r11055, %r11056, %r11127, %r2383, %r11129;
	// end inline asm
	// begin inline asm
	shfl.sync.down.b32 %r11060, %r11061, %r11127, %r2383, %r11129;
	// end inline asm
	// begin inline asm
	shfl.sync.down.b32 %r11065, %r11066, %r11127, %r2383, %r11129;
	// end inline asm
	// begin inline asm
	shfl.sync.down.b32 %r11070, %r11071, %r11127, %r2383, %r11129;
	// end inline asm
	// begin inline asm
	shfl.sync.down.b32 %r11075, %r11076, %r11127, %r2383, %r11129;
	// end inline asm
	// begin inline asm
	shfl.sync.down.b32 %r11080, %r11081, %r11127, %r2383, %r11129;
	// end inline asm
	// begin inline asm
	shfl.sync.down.b32 %r11085, %r11086, %r11127, %r2383, %r11129;
	// end inline asm
	// begin inline asm
	shfl.sync.down.b32 %r11090, %r11091, %r11127, %r2383, %r11129;
	// end inline asm
	// begin inline asm
	shfl.sync.down.b32 %r11095, %r11096, %r11127, %r2383, %r11129;
	// end inline asm
	// begin inline asm
	shfl.sync.down.b32 %r11100, %r11101, %r11127, %r2383, %r11129;
	// end inline asm
	// begin inline asm
	shfl.sync.down.b32 %r11105, %r11106, %r11127, %r2383, %r11129;
	// end inline asm
	// begin inline asm
	shfl.sync.down.b32 %r11110, %r33817, %r11127, %r2383, %r11129;
	// end inline asm
	// begin inline asm
	shfl.sync.down.b32 %r11115, %r33826, %r11127, %r2383, %r11129;
	// end inline asm
	mov.b64 	%rd1371, %fd530;
	mov.b64 	{%r11121, %r11126}, %rd1371;
	// begin inline asm
	shfl.sync.down.b32 %r11120, %r11121, %r11127, %r2383, %r11129;
	// end inline asm
	// begin inline asm
	shfl.sync.down.b32 %r11125, %r11126, %r11127, %r2383, %r11129;
	// end inline asm
	add.s32 	%r11255, %r2759, 2;
	setp.gt.s32 	%p234, %r11255, %r2383;
	@%p234 bra 	$L__BB1_1268;
	shr.u32 	%r11256, %r11110, 8;
	cvt.u16.u32 	%rs17024, %r11256;
	cvt.u16.u32 	%rs17025, %r11110;
	cvt.u16.u32 	%rs26397, %r11050;
	mov.b64 	%rd1372, {%r11120, %r11125};
	mov.b64 	%fd264, %rd1372;
	st.local.u32 	[%rd18], %r33843;
	cvt.u32.u16 	%r11257, %rs26456;
	cvt.u32.u16 	%r11258, %rs26455;
	prmt.b32 	%r11259, %r11258, %r11257, 0x3340U;
	cvt.u32.u16 	%r11260, %rs26454;
	cvt.u32.u16 	%r11261, %rs26453;
	prmt.b32 	%r11262, %r11261, %r11260, 0x3340U;
	prmt.b32 	%r11263, %r11262, %r11259, 0x5410U;
	cvt.u32.u16 	%r11264, %rs26452;
	cvt.u32.u16 	%r11265, %rs26451;
	prmt.b32 	%r11266, %r11265, %r11264, 0x3340U;
	cvt.u32.u16 	%r11267, %rs26450;
	cvt.u32.u16 	%r11268, %rs26245;
	prmt.b32 	%r11269, %r11268, %r11267, 0x3340U;
	prmt.b32 	%r11270, %r11269, %r11266, 0x5410U;
	st.local.v2.b32 	[%rd18+8], {%r11270, %r11263};
	cvt.u32.u16 	%r11271, %rs26464;
	cvt.u32.u16 	%r11272, %rs26463;
	prmt.b32 	%r11273, %r11272, %r11271, 0x3340U;
	cvt.u32.u16 	%r11274, %rs26462;
	cvt.u32.u16 	%r11275, %rs26461;
	prmt.b32 	%r11276, %r11275, %r11274, 0x3340U;
	prmt.b32 	%r11277, %r11276, %r11273, 0x5410U;
	cvt.u32.u16 	%r11278, %rs26460;
	cvt.u32.u16 	%r11279, %rs26459;
	prmt.b32 	%r11280, %r11279, %r11278, 0x3340U;
	cvt.u32.u16 	%r11281, %rs26458;
	cvt.u32.u16 	%r11282, %rs26457;
	prmt.b32 	%r11283, %r11282, %r11281, 0x3340U;
	prmt.b32 	%r11284, %r11283, %r11280, 0x5410U;
	st.local.v2.b32 	[%rd18+16], {%r11284, %r11277};
	cvt.u32.u16 	%r11285, %rs26472;
	cvt.u32.u16 	%r11286, %rs26471;
	prmt.b32 	%r11287, %r11286, %r11285, 0x3340U;
	cvt.u32.u16 	%r11288, %rs26470;
	cvt.u32.u16 	%r11289, %rs26469;
	prmt.b32 	%r11290, %r11289, %r11288, 0x3340U;
	prmt.b32 	%r11291, %r11290, %r11287, 0x5410U;
	cvt.u32.u16 	%r11292, %rs26468;
	cvt.u32.u16 	%r11293, %rs26467;
	prmt.b32 	%r11294, %r11293, %r11292, 0x3340U;
	cvt.u32.u16 	%r11295, %rs26466;
	cvt.u32.u16 	%r11296, %rs26465;
	prmt.b32 	%r11297, %r11296, %r11295, 0x3340U;
	prmt.b32 	%r11298, %r11297, %r11294, 0x5410U;
	st.local.v2.b32 	[%rd18+24], {%r11298, %r11291};
	cvt.u32.u16 	%r11299, %rs26480;
	cvt.u32.u16 	%r11300, %rs26479;
	prmt.b32 	%r11301, %r11300, %r11299, 0x3340U;
	cvt.u32.u16 	%r11302, %rs26478;
	cvt.u32.u16 	%r11303, %rs26477;
	prmt.b32 	%r11304, %r11303, %r11302, 0x3340U;
	prmt.b32 	%r11305, %r11304, %r11301, 0x5410U;
	cvt.u32.u16 	%r11306, %rs26476;
	cvt.u32.u16 	%r11307, %rs26475;
	prmt.b32 	%r11308, %r11307, %r11306, 0x3340U;
	cvt.u32.u16 	%r11309, %rs26474;
	cvt.u32.u16 	%r11310, %rs26473;
	prmt.b32 	%r11311, %r11310, %r11309, 0x3340U;
	prmt.b32 	%r11312, %r11311, %r11308, 0x5410U;
	st.local.v2.b32 	[%rd18+32], {%r11312, %r11305};
	cvt.u32.u16 	%r11313, %rs26488;
	cvt.u32.u16 	%r11314, %rs26487;
	prmt.b32 	%r11315, %r11314, %r11313, 0x3340U;
	cvt.u32.u16 	%r11316, %rs26486;
	cvt.u32.u16 	%r11317, %rs26485;
	prmt.b32 	%r11318, %r11317, %r11316, 0x3340U;
	prmt.b32 	%r11319, %r11318, %r11315, 0x5410U;
	cvt.u32.u16 	%r11320, %rs26484;
	cvt.u32.u16 	%r11321, %rs26483;
	prmt.b32 	%r11322, %r11321, %r11320, 0x3340U;
	cvt.u32.u16 	%r11323, %rs26482;
	cvt.u32.u16 	%r11324, %rs26481;
	prmt.b32 	%r11325, %r11324, %r11323, 0x3340U;
	prmt.b32 	%r11326, %r11325, %r11322, 0x5410U;
	st.local.v2.b32 	[%rd18+40], {%r11326, %r11319};
	cvt.u32.u16 	%r11327, %rs26496;
	cvt.u32.u16 	%r11328, %rs26495;
	prmt.b32 	%r11329, %r11328, %r11327, 0x3340U;
	cvt.u32.u16 	%r11330, %rs26494;
	cvt.u32.u16 	%r11331, %rs26493;
	prmt.b32 	%r11332, %r11331, %r11330, 0x3340U;
	prmt.b32 	%r11333, %r11332, %r11329, 0x5410U;
	cvt.u32.u16 	%r11334, %rs26492;
	cvt.u32.u16 	%r11335, %rs26491;
	prmt.b32 	%r11336, %r11335, %r11334, 0x3340U;
	cvt.u32.u16 	%r11337, %rs26490;
	cvt.u32.u16 	%r11338, %rs26489;
	prmt.b32 	%r11339, %r11338, %r11337, 0x3340U;
	prmt.b32 	%r11340, %r11339, %r11336, 0x5410U;
	st.local.v2.b32 	[%rd18+48], {%r11340, %r11333};
	st.local.v2.u8 	[%rd18+56], {%rs26497, %rs26498};
	st.local.u32 	[%rd18+60], %r33826;
	st.local.f64 	[%rd18+64], %fd530;
	st.local.u32 	[%rd19], %r11040;
	st.local.v2.b32 	[%rd19+8], {%r11050, %r11055};
	st.local.v2.b32 	[%rd19+16], {%r11060, %r11065};
	st.local.v2.b32 	[%rd19+24], {%r11070, %r11075};
	st.local.v2.b32 	[%rd19+32], {%r11080, %r11085};
	st.local.v2.b32 	[%rd19+40], {%r11090, %r11095};
	st.local.v2.b32 	[%rd19+48], {%r11100, %r11105};
	st.local.v2.u8 	[%rd19+56], {%rs17025, %rs17024};
	st.local.u32 	[%rd19+60], %r11115;
	st.local.v2.u32 	[%rd19+64], {%r11120, %r11125};
	add.s32 	%r2437, %r33843, %r11040;
	setp.ne.s32 	%p235, %r33843, 0;
	@%p235 bra 	$L__BB1_1267;
	mov.b16 	%rs17026, 0;
	st.local.u8 	[%rd17], %rs17026;
	add.s32 	%r11342, %r33826, %r11115;
	st.local.u32 	[%rd17+52], %r11342;
	add.f64 	%fd325, %fd530, %fd264;
	st.local.f64 	[%rd17+56], %fd325;
	mov.b32 	%r33836, 0;
$L__BB1_1257:
	mov.u32 	%r2438, %r33836;
	cvt.u64.u32 	%rd1373, %r2438;
	add.s64 	%rd1374, %rd17, %rd1373;
	ld.local.u8 	%rs17027, [%rd1374];
	setp.ne.s16 	%p236, %rs17027, 0;
	add.s32 	%r33836, %r2438, 1;
	@%p236 bra 	$L__BB1_1257;
	and.b16  	%rs17028, %rs26397, 255;
	setp.eq.s16 	%p237, %rs17028, 0;
	mov.u32 	%r33838, %r2438;
	@%p237 bra 	$L__BB1_1261;
	mov.b32 	%r33837, 0;
$L__BB1_1260:
	add.s32 	%r11344, %r33837, %r2438;
	cvt.u64.u32 	%rd1375, %r11344;
	add.s64 	%rd1376, %rd17, %rd1375;
	st.local.u8 	[%rd1376], %rs26397;
	add.s32 	%r2441, %r33837, 1;
	add.s32 	%r33838, %r2441, %r2438;
	cvt.u64.u32 	%rd1377, %r33837;
	add.s64 	%rd1378, %rd19, %rd1377;
	ld.local.u8 	%rs26397, [%rd1378+9];
	setp.ne.s16 	%p238, %rs26397, 0;
	mov.u32 	%r33837, %r2441;
	@%p238 bra 	$L__BB1_1260;
$L__BB1_1261:
	cvt.u64.u32 	%rd1379, %r33838;
	add.s64 	%rd1380, %rd17, %rd1379;
	mov.b16 	%rs17029, 0;
	st.local.u8 	[%rd1380], %rs17029;
	mov.b32 	%r33839, 0;
$L__BB1_1262:
	mov.u32 	%r2444, %r33839;
	cvt.u64.u32 	%rd1381, %r2444;
	add.s64 	%rd1382, %rd17, %rd1381;
	ld.local.u8 	%rs17030, [%rd1382];
	setp.ne.s16 	%p239, %rs17030, 0;
	add.s32 	%r33839, %r2444, 1;
	@%p239 bra 	$L__BB1_1262;
	and.b16  	%rs17031, %rs26245, 255;
	setp.eq.s16 	%p240, %rs17031, 0;
	mov.u32 	%r33841, %r2444;
	@%p240 bra 	$L__BB1_1266;
	mov.b32 	%r33840, 0;
$L__BB1_1265:
	add.s32 	%r11347, %r33840, %r2444;
	cvt.u64.u32 	%rd1383, %r11347;
	add.s64 	%rd1384, %rd17, %rd1383;
	st.local.u8 	[%rd1384], %rs26245;
	add.s32 	%r2447, %r33840, 1;
	add.s32 	%r33841, %r2447, %r2444;
	cvt.u64.u32 	%rd1385, %r33840;
	add.s64 	%rd1386, %rd18, %rd1385;
	ld.local.u8 	%rs26245, [%rd1386+9];
	setp.ne.s16 	%p241, %rs26245, 0;
	mov.u32 	%r33840, %r2447;
	@%p241 bra 	$L__BB1_1265;
$L__BB1_1266:
	cvt.u64.u32 	%rd1387, %r33841;
	add.s64 	%rd1388, %rd17, %rd1387;
	mov.b16 	%rs17032, 0;
	st.local.u8 	[%rd1388], %rs17032;
	ld.local.v2.b32 	{%r11348, %r11349}, [%rd17];
	bfe.u32 	%r11350, %r11348, 0, 8;
	cvt.u16.u32 	%rs26245, %r11350;
	bfe.u32 	%r11351, %r11348, 8, 8;
	cvt.u16.u32 	%rs26450, %r11351;
	bfe.u32 	%r11352, %r11348, 16, 8;
	cvt.u16.u32 	%rs26451, %r11352;
	bfe.u32 	%r11353, %r11348, 24, 8;
	cvt.u16.u32 	%rs26452, %r11353;
	bfe.u32 	%r11354, %r11349, 0, 8;
	cvt.u16.u32 	%rs26453, %r11354;
	bfe.u32 	%r11355, %r11349, 8, 8;
	cvt.u16.u32 	%rs26454, %r11355;
	bfe.u32 	%r11356, %r11349, 16, 8;
	cvt.u16.u32 	%rs26455, %r11356;
	bfe.u32 	%r11357, %r11349, 24, 8;
	cvt.u16.u32 	%rs26456, %r11357;
	ld.local.v2.b32 	{%r11358, %r11359}, [%rd17+8];
	bfe.u32 	%r11360, %r11358, 0, 8;
	cvt.u16.u32 	%rs26457, %r11360;
	bfe.u32 	%r11361, %r11358, 8, 8;
	cvt.u16.u32 	%rs26458, %r11361;
	bfe.u32 	%r11362, %r11358, 16, 8;
	cvt.u16.u32 	%rs26459, %r11362;
	bfe.u32 	%r11363, %r11358, 24, 8;
	cvt.u16.u32 	%rs26460, %r11363;
	bfe.u32 	%r11364, %r11359, 0, 8;
	cvt.u16.u32 	%rs26461, %r11364;
	bfe.u32 	%r11365, %r11359, 8, 8;
	cvt.u16.u32 	%rs26462, %r11365;
	bfe.u32 	%r11366, %r11359, 16, 8;
	cvt.u16.u32 	%rs26463, %r11366;
	bfe.u32 	%r11367, %r11359, 24, 8;
	cvt.u16.u32 	%rs26464, %r11367;
	ld.local.v2.b32 	{%r11368, %r11369}, [%rd17+16];
	bfe.u32 	%r11370, %r11368, 0, 8;
	cvt.u16.u32 	%rs26465, %r11370;
	bfe.u32 	%r11371, %r11368, 8, 8;
	cvt.u16.u32 	%rs26466, %r11371;
	bfe.u32 	%r11372, %r11368, 16, 8;
	cvt.u16.u32 	%rs26467, %r11372;
	bfe.u32 	%r11373, %r11368, 24, 8;
	cvt.u16.u32 	%rs26468, %r11373;
	bfe.u32 	%r11374, %r11369, 0, 8;
	cvt.u16.u32 	%rs26469, %r11374;
	bfe.u32 	%r11375, %r11369, 8, 8;
	cvt.u16.u32 	%rs26470, %r11375;
	bfe.u32 	%r11376, %r11369, 16, 8;
	cvt.u16.u32 	%rs26471, %r11376;
	bfe.u32 	%r11377, %r11369, 24, 8;
	cvt.u16.u32 	%rs26472, %r11377;
	ld.local.v2.b32 	{%r11378, %r11379}, [%rd17+24];
	bfe.u32 	%r11380, %r11378, 0, 8;
	cvt.u16.u32 	%rs26473, %r11380;
	bfe.u32 	%r11381, %r11378, 8, 8;
	cvt.u16.u32 	%rs26474, %r11381;
	bfe.u32 	%r11382, %r11378, 16, 8;
	cvt.u16.u32 	%rs26475, %r11382;
	bfe.u32 	%r11383, %r11378, 24, 8;
	cvt.u16.u32 	%rs26476, %r11383;
	bfe.u32 	%r11384, %r11379, 0, 8;
	cvt.u16.u32 	%rs26477, %r11384;
	bfe.u32 	%r11385, %r11379, 8, 8;
	cvt.u16.u32 	%rs26478, %r11385;
	bfe.u32 	%r11386, %r11379, 16, 8;
	cvt.u16.u32 	%rs26479, %r11386;
	bfe.u32 	%r11387, %r11379, 24, 8;
	cvt.u16.u32 	%rs26480, %r11387;
	ld.local.v2.b32 	{%r11388, %r11389}, [%rd17+32];
	bfe.u32 	%r11390, %r11388, 0, 8;
	cvt.u16.u32 	%rs26481, %r11390;
	bfe.u32 	%r11391, %r11388, 8, 8;
	cvt.u16.u32 	%rs26482, %r11391;
	bfe.u32 	%r11392, %r11388, 16, 8;
	cvt.u16.u32 	%rs26483, %r11392;
	bfe.u32 	%r11393, %r11388, 24, 8;
	cvt.u16.u32 	%rs26484, %r11393;
	bfe.u32 	%r11394, %r11389, 0, 8;
	cvt.u16.u32 	%rs26485, %r11394;
	bfe.u32 	%r11395, %r11389, 8, 8;
	cvt.u16.u32 	%rs26486, %r11395;
	bfe.u32 	%r11396, %r11389, 16, 8;
	cvt.u16.u32 	%rs26487, %r11396;
	bfe.u32 	%r11397, %r11389, 24, 8;
	cvt.u16.u32 	%rs26488, %r11397;
	ld.local.v2.b32 	{%r11398, %r11399}, [%rd17+40];
	bfe.u32 	%r11400, %r11398, 0, 8;
	cvt.u16.u32 	%rs26489, %r11400;
	bfe.u32 	%r11401, %r11398, 8, 8;
	cvt.u16.u32 	%rs26490, %r11401;
	bfe.u32 	%r11402, %r11398, 16, 8;
	cvt.u16.u32 	%rs26491, %r11402;
	bfe.u32 	%r11403, %r11398, 24, 8;
	cvt.u16.u32 	%rs26492, %r11403;
	bfe.u32 	%r11404, %r11399, 0, 8;
	cvt.u16.u32 	%rs26493, %r11404;
	bfe.u32 	%r11405, %r11399, 8, 8;
	cvt.u16.u32 	%rs26494, %r11405;
	bfe.u32 	%r11406, %r11399, 16, 8;
	cvt.u16.u32 	%rs26495, %r11406;
	bfe.u32 	%r11407, %r11399, 24, 8;
	cvt.u16.u32 	%rs26496, %r11407;
	ld.local.v2.u8 	{%rs26497, %rs26498}, [%rd17+48];
	ld.local.u32 	%r33826, [%rd17+52];
	ld.local.f64 	%fd530, [%rd17+56];
$L__BB1_1267:
	mov.u32 	%r33843, %r2437;
$L__BB1_1268:
	cvt.u32.u16 	%r11498, %rs26245;
	and.b32  	%r11499, %r11498, 255;
	and.b16  	%rs17033, %rs26450, 255;
	mul.wide.u16 	%r11500, %rs17033, 256;
	or.b32  	%r11501, %r11500, %r11499;
	cvt.u32.u16 	%r11502, %rs26451;
	shl.b32 	%r11503, %r11502, 16;
	and.b32  	%r11504, %r11503, 16711680;
	or.b32  	%r11505, %r11501, %r11504;
	cvt.u32.u16 	%r11506, %rs26452;
	shl.b32 	%r11507, %r11506, 24;
	or.b32  	%r11419, %r11505, %r11507;
	cvt.u32.u16 	%r11508, %rs26453;
	and.b32  	%r11509, %r11508, 255;
	and.b16  	%rs17034, %rs26454, 255;
	mul.wide.u16 	%r11510, %rs17034, 256;
	or.b32  	%r11511, %r11510, %r11509;
	cvt.u32.u16 	%r11512, %rs26455;
	shl.b32 	%r11513, %r11512, 16;
	and.b32  	%r11514, %r11513, 16711680;
	or.b32  	%r11515, %r11511, %r11514;
	cvt.u32.u16 	%r11516, %rs26456;
	shl.b32 	%r11517, %r11516, 24;
	or.b32  	%r11424, %r11515, %r11517;
	cvt.u32.u16 	%r11518, %rs26457;
	and.b32  	%r11519, %r11518, 255;
	and.b16  	%rs17035, %rs26458, 255;
	mul.wide.u16 	%r11520, %rs17035, 256;
	or.b32  	%r11521, %r11520, %r11519;
	cvt.u32.u16 	%r11522, %rs26459;
	shl.b32 	%r11523, %r11522, 16;
	and.b32  	%r11524, %r11523, 16711680;
	or.b32  	%r11525, %r11521, %r11524;
	cvt.u32.u16 	%r11526, %rs26460;
	shl.b32 	%r11527, %r11526, 24;
	or.b32  	%r11429, %r11525, %r11527;
	cvt.u32.u16 	%r11528, %rs26461;
	and.b32  	%r11529, %r11528, 255;
	and.b16  	%rs17036, %rs26462, 255;
	mul.wide.u16 	%r11530, %rs17036, 256;
	or.b32  	%r11531, %r11530, %r11529;
	cvt.u32.u16 	%r11532, %rs26463;
	shl.b32 	%r11533, %r11532, 16;
	and.b32  	%r11534, %r11533, 16711680;
	or.b32  	%r11535, %r11531, %r11534;
	cvt.u32.u16 	%r11536, %rs26464;
	shl.b32 	%r11537, %r11536, 24;
	or.b32  	%r11434, %r11535, %r11537;
	cvt.u32.u16 	%r11538, %rs26465;
	and.b32  	%r11539, %r11538, 255;
	and.b16  	%rs17037, %rs26466, 255;
	mul.wide.u16 	%r11540, %rs17037, 256;
	or.b32  	%r11541, %r11540, %r11539;
	cvt.u32.u16 	%r11542, %rs26467;
	shl.b32 	%r11543, %r11542, 16;
	and.b32  	%r11544, %r11543, 16711680;
	or.b32  	%r11545, %r11541, %r11544;
	cvt.u32.u16 	%r11546, %rs26468;
	shl.b32 	%r11547, %r11546, 24;
	or.b32  	%r11439, %r11545, %r11547;
	cvt.u32.u16 	%r11548, %rs26469;
	and.b32  	%r11549, %r11548, 255;
	and.b16  	%rs17038, %rs26470, 255;
	mul.wide.u16 	%r11550, %rs17038, 256;
	or.b32  	%r11551, %r11550, %r11549;
	cvt.u32.u16 	%r11552, %rs26471;
	shl.b32 	%r11553, %r11552, 16;
	and.b32  	%r11554, %r11553, 16711680;
	or.b32  	%r11555, %r11551, %r11554;
	cvt.u32.u16 	%r11556, %rs26472;
	shl.b32 	%r11557, %r11556, 24;
	or.b32  	%r11444, %r11555, %r11557;
	cvt.u32.u16 	%r11558, %rs26473;
	and.b32  	%r11559, %r11558, 255;
	and.b16  	%rs17039, %rs26474, 255;
	mul.wide.u16 	%r11560, %rs17039, 256;
	or.b32  	%r11561, %r11560, %r11559;
	cvt.u32.u16 	%r11562, %rs26475;
	shl.b32 	%r11563, %r11562, 16;
	and.b32  	%r11564, %r11563, 16711680;
	or.b32  	%r11565, %r11561, %r11564;
	cvt.u32.u16 	%r11566, %rs26476;
	shl.b32 	%r11567, %r11566, 24;
	or.b32  	%r11449, %r11565, %r11567;
	cvt.u32.u16 	%r11568, %rs26477;
	and.b32  	%r11569, %r11568, 255;
	and.b16  	%rs17040, %rs26478, 255;
	mul.wide.u16 	%r11570, %rs17040, 256;
	or.b32  	%r11571, %r11570, %r11569;
	cvt.u32.u16 	%r11572, %rs26479;
	shl.b32 	%r11573, %r11572, 16;
	and.b32  	%r11574, %r11573, 16711680;
	or.b32  	%r11575, %r11571, %r11574;
	cvt.u32.u16 	%r11576, %rs26480;
	shl.b32 	%r11577, %r11576, 24;
	or.b32  	%r11454, %r11575, %r11577;
	cvt.u32.u16 	%r11578, %rs26481;
	and.b32  	%r11579, %r11578, 255;
	and.b16  	%rs17041, %rs26482, 255;
	mul.wide.u16 	%r11580, %rs17041, 256;
	or.b32  	%r11581, %r11580, %r11579;
	cvt.u32.u16 	%r11582, %rs26483;
	shl.b32 	%r11583, %r11582, 16;
	and.b32  	%r11584, %r11583, 16711680;
	or.b32  	%r11585, %r11581, %r11584;
	cvt.u32.u16 	%r11586, %rs26484;
	shl.b32 	%r11587, %r11586, 24;
	or.b32  	%r11459, %r11585, %r11587;
	cvt.u32.u16 	%r11588, %rs26485;
	and.b32  	%r11589, %r11588, 255;
	and.b16  	%rs17042, %rs26486, 255;
	mul.wide.u16 	%r11590, %rs17042, 256;
	or.b32  	%r11591, %r11590, %r11589;
	cvt.u32.u16 	%r11592, %rs26487;
	shl.b32 	%r11593, %r11592, 16;
	and.b32  	%r11594, %r11593, 16711680;
	or.b32  	%r11595, %r11591, %r11594;
	cvt.u32.u16 	%r11596, %rs26488;
	shl.b32 	%r11597, %r11596, 24;
	or.b32  	%r11464, %r11595, %r11597;
	cvt.u32.u16 	%r11598, %rs26489;
	and.b32  	%r11599, %r11598, 255;
	and.b16  	%rs17043, %rs26490, 255;
	mul.wide.u16 	%r11600, %rs17043, 256;
	or.b32  	%r11601, %r11600, %r11599;
	cvt.u32.u16 	%r11602, %rs26491;
	shl.b32 	%r11603, %r11602, 16;
	and.b32  	%r11604, %r11603, 16711680;
	or.b32  	%r11605, %r11601, %r11604;
	cvt.u32.u16 	%r11606, %rs26492;
	shl.b32 	%r11607, %r11606, 24;
	or.b32  	%r11469, %r11605, %r11607;
	cvt.u32.u16 	%r11608, %rs26493;
	and.b32  	%r11609, %r11608, 255;
	and.b16  	%rs17044, %rs26494, 255;
	mul.wide.u16 	%r11610, %rs17044, 256;
	or.b32  	%r11611, %r11610, %r11609;
	cvt.u32.u16 	%r11612, %rs26495;
	shl.b32 	%r11613, %r11612, 16;
	and.b32  	%r11614, %r11613, 16711680;
	or.b32  	%r11615, %r11611, %r11614;
	cvt.u32.u16 	%r11616, %rs26496;
	shl.b32 	%r11617, %r11616, 24;
	or.b32  	%r11474, %r11615, %r11617;
	cvt.u32.u16 	%r11618, %rs26497;
	and.b32  	%r11619, %r11618, 255;
	and.b32  	%r11620, %r33818, -65536;
	or.b32  	%r11621, %r11620, %r11619;
	and.b16  	%rs17045, %rs26498, 255;
	mul.wide.u16 	%r11622, %rs17045, 256;
	or.b32  	%r33818, %r11621, %r11622;
	mov.b32 	%r11495, 4;
	mov.b32 	%r11497, -1;
	// begin inline asm
	shfl.sync.down.b32 %r11408, %r33843, %r11495, %r2383, %r11497;
	// end inline asm
	// begin inline asm
	shfl.sync.down.b32 %r11413, %r11414, %r11495, %r2383, %r11497;
	// end inline asm
	// begin inline asm
	shfl.sync.down.b32 %r11418, %r11419, %r11495, %r2383, %r11497;
	// end inline asm
	// begin inline asm
	shfl.sync.down.b32 %r11423, %r11424, %r11495, %r2383, %r11497;
	// end inline asm
	// begin inline asm
	shfl.sync.down.b32 %r11428, %r11429, %r11495, %r2383, %r11497;
	// end inline asm
	// begin inline asm
	shfl.sync.down.b32 %r11433, %r11434, %r11495, %r2383, %r11497;
	// end inline asm
	// begin inline asm
	shfl.sync.down.b32 %r11438, %r11439, %r11495, %r2383, %r11497;
	// end inline asm
	// begin inline asm
	shfl.sync.down.b32 %r11443, %r11444, %r11495, %r2383, %r11497;
	// end inline asm
	// begin inline asm
	shfl.sync.down.b32 %r11448, %r11449, %r11495, %r2383, %r11497;
	// end inline asm
	// begin inline asm
	shfl.sync.down.b32 %r11453, %r11454, %r11495, %r2383, %r11497;
	// end inline asm
	// begin inline asm
	shfl.sync.down.b32 %r11458, %r11459, %r11495, %r2383, %r11497;
	// end inline asm
	// begin inline asm
	shfl.sync.down.b32 %r11463, %r11464, %r11495, %r2383, %r11497;
	// end inline asm
	// begin inline asm
	shfl.sync.down.b32 %r11468, %r11469, %r11495, %r2383, %r11497;
	// end inline asm
	// begin inline asm
	shfl.sync.down.b32 %r11473, %r11474, %r11495, %r2383, %r11497;
	// end inline asm
	// begin inline asm
	shfl.sync.down.b32 %r11478, %r33818, %r11495, %r2383, %r11497;
	// end inline asm
	// begin inline asm
	shfl.sync.down.b32 %r11483, %r33826, %r11495, %r2383, %r11497;
	// end inline asm
	mov.b64 	%rd1389, %fd530;
	mov.b64 	{%r11489, %r11494}, %rd1389;
	// begin inline asm
	shfl.sync.down.b32 %r11488, %r11489, %r11495, %r2383, %r11497;
	// end inline asm
	// begin inline asm
	shfl.sync.down.b32 %r11493, %r11494, %r11495, %r2383, %r11497;
	// end inline asm
	add.s32 	%r11623, %r2759, 4;
	setp.gt.s32 	%p242, %r11623, %r2383;
	@%p242 bra 	$L__BB1_1282;
	shr.u32 	%r11624, %r11478, 8;
	cvt.u16.u32 	%rs17046, %r11624;
	cvt.u16.u32 	%rs17047, %r11478;
	cvt.u16.u32 	%rs26499, %r11418;
	mov.b64 	%rd1390, {%r11488, %r11493};
	mov.b64 	%fd268, %rd1390;
	st.local.u32 	[%rd15], %r33843;
	cvt.u32.u16 	%r11625, %rs26456;
	cvt.u32.u16 	%r11626, %rs26455;
	prmt.b32 	%r11627, %r11626, %r11625, 0x3340U;
	cvt.u32.u16 	%r11628, %rs26454;
	cvt.u32.u16 	%r11629, %rs26453;
	prmt.b32 	%r11630, %r11629, %r11628, 0x3340U;
	prmt.b32 	%r11631, %r11630, %r11627, 0x5410U;
	cvt.u32.u16 	%r11632, %rs26452;
	cvt.u32.u16 	%r11633, %rs26451;
	prmt.b32 	%r11634, %r11633, %r11632, 0x3340U;
	cvt.u32.u16 	%r11635, %rs26450;
	cvt.u32.u16 	%r11636, %rs26245;
	prmt.b32 	%r11637, %r11636, %r11635, 0x3340U;
	prmt.b32 	%r11638, %r11637, %r11634, 0x5410U;
	st.local.v2.b32 	[%rd15+8], {%r11638, %r11631};
	cvt.u32.u16 	%r11639, %rs26464;
	cvt.u32.u16 	%r11640, %rs26463;
	prmt.b32 	%r11641, %r11640, %r11639, 0x3340U;
	cvt.u32.u16 	%r11642, %rs26462;
	cvt.u32.u16 	%r11643, %rs26461;
	prmt.b32 	%r11644, %r11643, %r11642, 0x3340U;
	prmt.b32 	%r11645, %r11644, %r11641, 0x5410U;
	cvt.u32.u16 	%r11646, %rs26460;
	cvt.u32.u16 	%r11647, %rs26459;
	prmt.b32 	%r11648, %r11647, %r11646, 0x3340U;
	cvt.u32.u16 	%r11649, %rs26458;
	cvt.u32.u16 	%r11650, %rs26457;
	prmt.b32 	%r11651, %r11650, %r11649, 0x3340U;
	prmt.b32 	%r11652, %r11651, %r11648, 0x5410U;
	st.local.v2.b32 	[%rd15+16], {%r11652, %r11645};
	cvt.u32.u16 	%r11653, %rs26472;
	cvt.u32.u16 	%r11654, %rs26471;
	prmt.b32 	%r11655, %r11654, %r11653, 0x3340U;
	cvt.u32.u16 	%r11656, %rs26470;
	cvt.u32.u16 	%r11657, %rs26469;
	prmt.b32 	%r11658, %r11657, %r11656, 0x3340U;
	prmt.b32 	%r11659, %r11658, %r11655, 0x5410U;
	cvt.u32.u16 	%r11660, %rs26468;
	cvt.u32.u16 	%r11661, %rs26467;
	prmt.b32 	%r11662, %r11661, %r11660, 0x3340U;
	cvt.u32.u16 	%r11663, %rs26466;
	cvt.u32.u16 	%r11664, %rs26465;
	prmt.b32 	%r11665, %r11664, %r11663, 0x3340U;
	prmt.b32 	%r11666, %r11665, %r11662, 0x5410U;
	st.local.v2.b32 	[%rd15+24], {%r11666, %r11659};
	cvt.u32.u16 	%r11667, %rs26480;
	cvt.u32.u16 	%r11668, %rs26479;
	prmt.b32 	%r11669, %r11668, %r11667, 0x3340U;
	cvt.u32.u16 	%r11670, %rs26478;
	cvt.u32.u16 	%r11671, %rs26477;
	prmt.b32 	%r11672, %r11671, %r11670, 0x3340U;
	prmt.b32 	%r11673, %r11672, %r11669, 0x5410U;
	cvt.u32.u16 	%r11674, %rs26476;
	cvt.u32.u16 	%r11675, %rs26475;
	prmt.b32 	%r11676, %r11675, %r11674, 0x3340U;
	cvt.u32.u16 	%r11677, %rs26474;
	cvt.u32.u16 	%r11678, %rs26473;
	prmt.b32 	%r11679, %r11678, %r11677, 0x3340U;
	prmt.b32 	%r11680, %r11679, %r11676, 0x5410U;
	st.local.v2.b32 	[%rd15+32], {%r11680, %r11673};
	cvt.u32.u16 	%r11681, %rs26488;
	cvt.u32.u16 	%r11682, %rs26487;
	prmt.b32 	%r11683, %r11682, %r11681, 0x3340U;
	cvt.u32.u16 	%r11684, %rs26486;
	cvt.u32.u16 	%r11685, %rs26485;
	prmt.b32 	%r11686, %r11685, %r11684, 0x3340U;
	prmt.b32 	%r11687, %r11686, %r11683, 0x5410U;
	cvt.u32.u16 	%r11688, %rs26484;
	cvt.u32.u16 	%r11689, %rs26483;
	prmt.b32 	%r11690, %r11689, %r11688, 0x3340U;
	cvt.u32.u16 	%r11691, %rs26482;
	cvt.u32.u16 	%r11692, %rs26481;
	prmt.b32 	%r11693, %r11692, %r11691, 0x3340U;
	prmt.b32 	%r11694, %r11693, %r11690, 0x5410U;
	st.local.v2.b32 	[%rd15+40], {%r11694, %r11687};
	cvt.u32.u16 	%r11695, %rs26496;
	cvt.u32.u16 	%r11696, %rs26495;
	prmt.b32 	%r11697, %r11696, %r11695, 0x3340U;
	cvt.u32.u16 	%r11698, %rs26494;
	cvt.u32.u16 	%r11699, %rs26493;
	prmt.b32 	%r11700, %r11699, %r11698, 0x3340U;
	prmt.b32 	%r11701, %r11700, %r11697, 0x5410U;
	cvt.u32.u16 	%r11702, %rs26492;
	cvt.u32.u16 	%r11703, %rs26491;
	prmt.b32 	%r11704, %r11703, %r11702, 0x3340U;
	cvt.u32.u16 	%r11705, %rs26490;
	cvt.u32.u16 	%r11706, %rs26489;
	prmt.b32 	%r11707, %r11706, %r11705, 0x3340U;
	prmt.b32 	%r11708, %r11707, %r11704, 0x5410U;
	st.local.v2.b32 	[%rd15+48], {%r11708, %r11701};
	st.local.v2.u8 	[%rd15+56], {%rs26497, %rs26498};
	st.local.u32 	[%rd15+60], %r33826;
	st.local.f64 	[%rd15+64], %fd530;
	st.local.u32 	[%rd16], %r11408;
	st.local.v2.b32 	[%rd16+8], {%r11418, %r11423};
	st.local.v2.b32 	[%rd16+16], {%r11428, %r11433};
	st.local.v2.b32 	[%rd16+24], {%r11438, %r11443};
	st.local.v2.b32 	[%rd16+32], {%r11448, %r11453};
	st.local.v2.b32 	[%rd16+40], {%r11458, %r11463};
	st.local.v2.b32 	[%rd16+48], {%r11468, %r11473};
	st.local.v2.u8 	[%rd16+56], {%rs17047, %rs17046};
	st.local.u32 	[%rd16+60], %r11483;
	st.local.v2.u32 	[%rd16+64], {%r11488, %r11493};
	add.s32 	%r2472, %r33843, %r11408;
	setp.ne.s32 	%p243, %r33843, 0;
	@%p243 bra 	$L__BB1_1281;
	mov.b16 	%rs17048, 0;
	st.local.u8 	[%rd14], %rs17048;
	add.s32 	%r11710, %r33826, %r11483;
	st.local.u32 	[%rd14+52], %r11710;
	add.f64 	%fd326, %fd530, %fd268;
	st.local.f64 	[%rd14+56], %fd326;
	mov.b32 	%r33845, 0;
$L__BB1_1271:
	mov.u32 	%r2473, %r33845;
	cvt.u64.u32 	%rd1391, %r2473;
	add.s64 	%rd1392, %rd14, %rd1391;
	ld.local.u8 	%rs17049, [%rd1392];
	setp.ne.s16 	%p244, %rs17049, 0;
	add.s32 	%r33845, %r2473, 1;
	@%p244 bra 	$L__BB1_1271;
	and.b16  	%rs17050, %rs26499, 255;
	setp.eq.s16 	%p245, %rs17050, 0;
	mov.u32 	%r33847, %r2473;
	@%p245 bra 	$L__BB1_1275;
	mov.b32 	%r33846, 0;
$L__BB1_1274:
	add.s32 	%r11712, %r33846, %r2473;
	cvt.u64.u32 	%rd1393, %r11712;
	add.s64 	%rd1394, %rd14, %rd1393;
	st.local.u8 	[%rd1394], %rs26499;
	add.s32 	%r2476, %r33846, 1;
	add.s32 	%r33847, %r2476, %r2473;
	cvt.u64.u32 	%rd1395, %r33846;
	add.s64 	%rd1396, %rd16, %rd1395;
	ld.local.u8 	%rs26499, [%rd1396+9];
	setp.ne.s16 	%p246, %rs26499, 0;
	mov.u32 	%r33846, %r2476;
	@%p246 bra 	$L__BB1_1274;
$L__BB1_1275:
	cvt.u64.u32 	%rd1397, %r33847;
	add.s64 	%rd1398, %rd14, %rd1397;
	mov.b16 	%rs17051, 0;
	st.local.u8 	[%rd1398], %rs17051;
	mov.b32 	%r33848, 0;
$L__BB1_1276:
	mov.u32 	%r2479, %r33848;
	cvt.u64.u32 	%rd1399, %r2479;
	add.s64 	%rd1400, %rd14, %rd1399;
	ld.local.u8 	%rs17052, [%rd1400];
	setp.ne.s16 	%p247, %rs17052, 0;
	add.s32 	%r33848, %r2479, 1;
	@%p247 bra 	$L__BB1_1276;
	and.b16  	%rs17053, %rs26245, 255;
	setp.eq.s16 	%p248, %rs17053, 0;
	mov.u32 	%r33850, %r2479;
	@%p248 bra 	$L__BB1_1280;
	mov.b32 	%r33849, 0;
$L__BB1_1279:
	add.s32 	%r11715, %r33849, %r2479;
	cvt.u64.u32 	%rd1401, %r11715;
	add.s64 	%rd1402, %rd14, %rd1401;
	st.local.u8 	[%rd1402], %rs26245;
	add.s32 	%r2482, %r33849, 1;
	add.s32 	%r33850, %r2482, %r2479;
	cvt.u64.u32 	%rd1403, %r33849;
	add.s64 	%rd1404, %rd15, %rd1403;
	ld.local.u8 	%rs26245, [%rd1404+9];
	setp.ne.s16 	%p249, %rs26245, 0;
	mov.u32 	%r33849, %r2482;
	@%p249 bra 	$L__BB1_1279;
$L__BB1_1280:
	cvt.u64.u32 	%rd1405, %r33850;
	add.s64 	%rd1406, %rd14, %rd1405;
	mov.b16 	%rs17054, 0;
	st.local.u8 	[%rd1406], %rs17054;
	ld.local.v2.b32 	{%r11716, %r11717}, [%rd14];
	bfe.u32 	%r11718, %r11716, 0, 8;
	cvt.u16.u32 	%rs26245, %r11718;
	bfe.u32 	%r11719, %r11716, 8, 8;
	cvt.u16.u32 	%rs26450, %r11719;
	bfe.u32 	%r11720, %r11716, 16, 8;
	cvt.u16.u32 	%rs26451, %r11720;
	bfe.u32 	%r11721, %r11716, 24, 8;
	cvt.u16.u32 	%rs26452, %r11721;
	bfe.u32 	%r11722, %r11717, 0, 8;
	cvt.u16.u32 	%rs26453, %r11722;
	bfe.u32 	%r11723, %r11717, 8, 8;
	cvt.u16.u32 	%rs26454, %r11723;
	bfe.u32 	%r11724, %r11717, 16, 8;
	cvt.u16.u32 	%rs26455, %r11724;
	bfe.u32 	%r11725, %r11717, 24, 8;
	cvt.u16.u32 	%rs26456, %r11725;
	ld.local.v2.b32 	{%r11726, %r11727}, [%rd14+8];
	bfe.u32 	%r11728, %r11726, 0, 8;
	cvt.u16.u32 	%rs26457, %r11728;
	bfe.u32 	%r11729, %r11726, 8, 8;
	cvt.u16.u32 	%rs26458, %r11729;
	bfe.u32 	%r11730, %r11726, 16, 8;
	cvt.u16.u32 	%rs26459, %r11730;
	bfe.u32 	%r11731, %r11726, 24, 8;
	cvt.u16.u32 	%rs26460, %r11731;
	bfe.u32 	%r11732, %r11727, 0, 8;
	cvt.u16.u32 	%rs26461, %r11732;
	bfe.u32 	%r11733, %r11727, 8, 8;
	cvt.u16.u32 	%rs26462, %r11733;
	bfe.u32 	%r11734, %r11727, 16, 8;
	cvt.u16.u32 	%rs26463, %r11734;
	bfe.u32 	%r11735, %r11727, 24, 8;
	cvt.u16.u32 	%rs26464, %r11735;
	ld.local.v2.b32 	{%r11736, %r11737}, [%rd14+16];
	bfe.u32 	%r11738, %r11736, 0, 8;
	cvt.u16.u32 	%rs26465, %r11738;
	bfe.u32 	%r11739, %r11736, 8, 8;
	cvt.u16.u32 	%rs26466, %r11739;
	bfe.u32 	%r11740, %r11736, 16, 8;
	cvt.u16.u32 	%rs26467, %r11740;
	bfe.u32 	%r11741, %r11736, 24, 8;
	cvt.u16.u32 	%rs26468, %r11741;
	bfe.u32 	%r11742, %r11737, 0, 8;
	cvt.u16.u32 	%rs26469, %r11742;
	bfe.u32 	%r11743, %r11737, 8, 8;
	cvt.u16.u32 	%rs26470, %r11743;
	bfe.u32 	%r11744, %r11737, 16, 8;
	cvt.u16.u32 	%rs26471, %r11744;
	bfe.u32 	%r11745, %r11737, 24, 8;
	cvt.u16.u32 	%rs26472, %r11745;
	ld.local.v2.b32 	{%r11746, %r11747}, [%rd14+24];
	bfe.u32 	%r11748, %r11746, 0, 8;
	cvt.u16.u32 	%rs26473, %r11748;
	bfe.u32 	%r11749, %r11746, 8, 8;
	cvt.u16.u32 	%rs26474, %r11749;
	bfe.u32 	%r11750, %r11746, 16, 8;
	cvt.u16.u32 	%rs26475, %r11750;
	bfe.u32 	%r11751, %r11746, 24, 8;
	cvt.u16.u32 	%rs26476, %r11751;
	bfe.u32 	%r11752, %r11747, 0, 8;
	cvt.u16.u32 	%rs26477, %r11752;
	bfe.u32 	%r11753, %r11747, 8, 8;
	cvt.u16.u32 	%rs26478, %r11753;
	bfe.u32 	%r11754, %r11747, 16, 8;
	cvt.u16.u32 	%rs26479, %r11754;
	bfe.u32 	%r11755, %r11747, 24, 8;
	cvt.u16.u32 	%rs26480, %r11755;
	ld.local.v2.b32 	{%r11756, %r11757}, [%rd14+32];
	bfe.u32 	%r11758, %r11756, 0, 8;
	cvt.u16.u32 	%rs26481, %r11758;
	bfe.u32 	%r11759, %r11756, 8, 8;
	cvt.u16.u32 	%rs26482, %r11759;
	bfe.u32 	%r11760, %r11756, 16, 8;
	cvt.u16.u32 	%rs26483, %r11760;
	bfe.u32 	%r11761, %r11756, 24, 8;
	cvt.u16.u32 	%rs26484, %r11761;
	bfe.u32 	%r11762, %r11757, 0, 8;
	cvt.u16.u32 	%rs26485, %r11762;
	bfe.u32 	%r11763, %r11757, 8, 8;
	cvt.u16.u32 	%rs26486, %r11763;
	bfe.u32 	%r11764, %r11757, 16, 8;
	cvt.u16.u32 	%rs26487, %r11764;
	bfe.u32 	%r11765, %r11757, 24, 8;
	cvt.u16.u32 	%rs26488, %r11765;
	ld.local.v2.b32 	{%r11766, %r11767}, [%rd14+40];
	bfe.u32 	%r11768, %r11766, 0, 8;
	cvt.u16.u32 	%rs26489, %r11768;
	bfe.u32 	%r11769, %r11766, 8, 8;
	cvt.u16.u32 	%rs26490, %r11769;
	bfe.u32 	%r11770, %r11766, 16, 8;
	cvt.u16.u32 	%rs26491, %r11770;
	bfe.u32 	%r11771, %r11766, 24, 8;
	cvt.u16.u32 	%rs26492, %r11771;
	bfe.u32 	%r11772, %r11767, 0, 8;
	cvt.u16.u32 	%rs26493, %r11772;
	bfe.u32 	%r11773, %r11767, 8, 8;
	cvt.u16.u32 	%rs26494, %r11773;
	bfe.u32 	%r11774, %r11767, 16, 8;
	cvt.u16.u32 	%rs26495, %r11774;
	bfe.u32 	%r11775, %r11767, 24, 8;
	cvt.u16.u32 	%rs26496, %r11775;
	ld.local.v2.u8 	{%rs26497, %rs26498}, [%rd14+48];
	ld.local.u32 	%r33826, [%rd14+52];
	ld.local.f64 	%fd530, [%rd14+56];
$L__BB1_1281:
	mov.u32 	%r33843, %r2472;
$L__BB1_1282:
	cvt.u32.u16 	%r11866, %rs26245;
	and.b32  	%r11867, %r11866, 255;
	and.b16  	%rs17055, %rs26450, 255;
	mul.wide.u16 	%r11868, %rs17055, 256;
	or.b32  	%r11869, %r11868, %r11867;
	cvt.u32.u16 	%r11870, %rs26451;
	shl.b32 	%r11871, %r11870, 16;
	and.b32  	%r11872, %r11871, 16711680;
	or.b32  	%r11873, %r11869, %r11872;
	cvt.u32.u16 	%r11874, %rs26452;
	shl.b32 	%r11875, %r11874, 24;
	or.b32  	%r11787, %r11873, %r11875;
	cvt.u32.u16 	%r11876, %rs26453;
	and.b32  	%r11877, %r11876, 255;
	and.b16  	%rs17056, %rs26454, 255;
	mul.wide.u16 	%r11878, %rs17056, 256;
	or.b32  	%r11879, %r11878, %r11877;
	cvt.u32.u16 	%r11880, %rs26455;
	shl.b32 	%r11881, %r11880, 16;
	and.b32  	%r11882, %r11881, 16711680;
	or.b32  	%r11883, %r11879, %r11882;
	cvt.u32.u16 	%r11884, %rs26456;
	shl.b32 	%r11885, %r11884, 24;
	or.b32  	%r11792, %r11883, %r11885;
	cvt.u32.u16 	%r11886, %rs26457;
	and.b32  	%r11887, %r11886, 255;
	and.b16  	%rs17057, %rs26458, 255;
	mul.wide.u16 	%r11888, %rs17057, 256;
	or.b32  	%r11889, %r11888, %r11887;
	cvt.u32.u16 	%r11890, %rs26459;
	shl.b32 	%r11891, %r11890, 16;
	and.b32  	%r11892, %r11891, 16711680;
	or.b32  	%r11893, %r11889, %r11892;
	cvt.u32.u16 	%r11894, %rs26460;
	shl.b32 	%r11895, %r11894, 24;
	or.b32  	%r11797, %r11893, %r11895;
	cvt.u32.u16 	%r11896, %rs26461;
	and.b32  	%r11897, %r11896, 255;
	and.b16  	%rs17058, %rs26462, 255;
	mul.wide.u16 	%r11898, %rs17058, 256;
	or.b32  	%r11899, %r11898, %r11897;
	cvt.u32.u16 	%r11900, %rs26463;
	shl.b32 	%r11901, %r11900, 16;
	and.b32  	%r11902, %r11901, 16711680;
	or.b32  	%r11903, %r11899, %r11902;
	cvt.u32.u16 	%r11904, %rs26464;
	shl.b32 	%r11905, %r11904, 24;
	or.b32  	%r11802, %r11903, %r11905;
	cvt.u32.u16 	%r11906, %rs26465;
	and.b32  	%r11907, %r11906, 255;
	and.b16  	%rs17059, %rs26466, 255;
	mul.wide.u16 	%r11908, %rs17059, 256;
	or.b32  	%r11909, %r11908, %r11907;
	cvt.u32.u16 	%r11910, %rs26467;
	shl.b32 	%r11911, %r11910, 16;
	and.b32  	%r11912, %r11911, 16711680;
	or.b32  	%r11913, %r11909, %r11912;
	cvt.u32.u16 	%r11914, %rs26468;
	shl.b32 	%r11915, %r11914, 24;
	or.b32  	%r11807, %r11913, %r11915;
	cvt.u32.u16 	%r11916, %rs26469;
	and.b32  	%r11917, %r11916, 255;
	and.b16  	%rs17060, %rs26470, 255;
	mul.wide.u16 	%r11918, %rs17060, 256;
	or.b32  	%r11919, %r11918, %r11917;
	cvt.u32.u16 	%r11920, %rs26471;
	shl.b32 	%r11921, %r11920, 16;
	and.b32  	%r11922, %r11921, 16711680;
	or.b32  	%r11923, %r11919, %r11922;
	cvt.u32.u16 	%r11924, %rs26472;
	shl.b32 	%r11925, %r11924, 24;
	or.b32  	%r11812, %r11923, %r11925;
	cvt.u32.u16 	%r11926, %rs26473;
	and.b32  	%r11927, %r11926, 255;
	and.b16  	%rs17061, %rs26474, 255;
	mul.wide.u16 	%r11928, %rs17061, 256;
	or.b32  	%r11929, %r11928, %r11927;
	cvt.u32.u16 	%r11930, %rs26475;
	shl.b32 	%r11931, %r11930, 16;
	and.b32  	%r11932, %r11931, 16711680;
	or.b32  	%r11933, %r11929, %r11932;
	cvt.u32.u16 	%r11934, %rs26476;
	shl.b32 	%r11935, %r11934, 24;
	or.b32  	%r11817, %r11933, %r11935;
	cvt.u32.u16 	%r11936, %rs26477;
	and.b32  	%r11937, %r11936, 255;
	and.b16  	%rs17062, %rs26478, 255;
	mul.wide.u16 	%r11938, %rs17062, 256;
	or.b32  	%r11939, %r11938, %r11937;
	cvt.u32.u16 	%r11940, %rs26479;
	shl.b32 	%r11941, %r11940, 16;
	and.b32  	%r11942, %r11941, 16711680;
	or.b32  	%r11943, %r11939, %r11942;
	cvt.u32.u16 	%r11944, %rs26480;
	shl.b32 	%r11945, %r11944, 24;
	or.b32  	%r11822, %r11943, %r11945;
	cvt.u32.u16 	%r11946, %rs26481;
	and.b32  	%r11947, %r11946, 255;
	and.b16  	%rs17063, %rs26482, 255;
	mul.wide.u16 	%r11948, %rs17063, 256;
	or.b32  	%r11949, %r11948, %r11947;
	cvt.u32.u16 	%r11950, %rs26483;
	shl.b32 	%r11951, %r11950, 16;
	and.b32  	%r11952, %r11951, 16711680;
	or.b32  	%r11953, %r11949, %r11952;
	cvt.u32.u16 	%r11954, %rs26484;
	shl.b32 	%r11955, %r11954, 24;
	or.b32  	%r11827, %r11953, %r11955;
	cvt.u32.u16 	%r11956, %rs26485;
	and.b32  	%r11957, %r11956, 255;
	and.b16  	%rs17064, %rs26486, 255;
	mul.wide.u16 	%r11958, %rs17064, 256;
	or.b32  	%r11959, %r11958, %r11957;
	cvt.u32.u16 	%r11960, %rs26487;
	shl.b32 	%r11961, %r11960, 16;
	and.b32  	%r11962, %r11961, 16711680;
	or.b32  	%r11963, %r11959, %r11962;
	cvt.u32.u16 	%r11964, %rs26488;
	shl.b32 	%r11965, %r11964, 24;
	or.b32  	%r11832, %r11963, %r11965;
	cvt.u32.u16 	%r11966, %rs26489;
	and.b32  	%r11967, %r11966, 255;
	and.b16  	%rs17065, %rs26490, 255;
	mul.wide.u16 	%r11968, %rs17065, 256;
	or.b32  	%r11969, %r11968, %r11967;
	cvt.u32.u16 	%r11970, %rs26491;
	shl.b32 	%r11971, %r11970, 16;
	and.b32  	%r11972, %r11971, 16711680;
	or.b32  	%r11973, %r11969, %r11972;
	cvt.u32.u16 	%r11974, %rs26492;
	shl.b32 	%r11975, %r11974, 24;
	or.b32  	%r11837, %r11973, %r11975;
	cvt.u32.u16 	%r11976, %rs26493;
	and.b32  	%r11977, %r11976, 255;
	and.b16  	%rs17066, %rs26494, 255;
	mul.wide.u16 	%r11978, %rs17066, 256;
	or.b32  	%r11979, %r11978, %r11977;
	cvt.u32.u16 	%r11980, %rs26495;
	shl.b32 	%r11981, %r11980, 16;
	and.b32  	%r11982, %r11981, 16711680;
	or.b32  	%r11983, %r11979, %r11982;
	cvt.u32.u16 	%r11984, %rs26496;
	shl.b32 	%r11985, %r11984, 24;
	or.b32  	%r11842, %r11983, %r11985;
	cvt.u32.u16 	%r11986, %rs26497;
	and.b32  	%r11987, %r11986, 255;
	and.b32  	%r11988, %r33819, -65536;
	or.b32  	%r11989, %r11988, %r11987;
	and.b16  	%rs17067, %rs26498, 255;
	mul.wide.u16 	%r11990, %rs17067, 256;
	or.b32  	%r33819, %r11989, %r11990;
	mov.b32 	%r11863, 8;
	mov.b32 	%r11865, -1;
	// begin inline asm
	shfl.sync.down.b32 %r11776, %r33843, %r11863, %r2383, %r11865;
	// end inline asm
	// begin inline asm
	shfl.sync.down.b32 %r11781, %r11782, %r11863, %r2383, %r11865;
	// end inline asm
	// begin inline asm
	shfl.sync.down.b32 %r11786, %r11787, %r11863, %r2383, %r11865;
	// end inline asm
	// begin inline asm
	shfl.sync.down.b32 %r11791, %r11792, %r11863, %r2383, %r11865;
	// end inline asm
	// begin inline asm
	shfl.sync.down.b32 %r11796, %r11797, %r11863, %r2383, %r11865;
	// end inline asm
	// begin inline asm
	shfl.sync.down.b32 %r11801, %r11802, %r11863, %r2383, %r11865;
	// end inline asm
	// begin inline asm
	shfl.sync.down.b32 %r11806, %r11807, %r11863, %r2383, %r11865;
	// end inline asm
	// begin inline asm
	shfl.sync.down.b32 %r11811, %r11812, %r11863, %r2383, %r11865;
	// end inline asm
	// begin inline asm
	shfl.sync.down.b32 %r11816, %r11817, %r11863, %r2383, %r11865;
	// end inline asm
	// begin inline asm
	shfl.sync.down.b32 %r11821, %r11822, %r11863, %r2383, %r11865;
	// end inline asm
	// begin inline asm
	shfl.sync.down.b32 %r11826, %r11827, %r11863, %r2383, %r11865;
	// end inline asm
	// begin inline asm
	shfl.sync.down.b32 %r11831, %r11832, %r11863, %r2383, %r11865;
	// end inline asm
	// begin inline asm
	shfl.sync.down.b32 %r11836, %r11837, %r11863, %r2383, %r11865;
	// end inline asm
	// begin inline asm
	shfl.sync.down.b32 %r11841, %r11842, %r11863, %r2383, %r11865;
	// end inline asm
	// begin inline asm
	shfl.sync.down.b32 %r11846, %r33819, %r11863, %r2383, %r11865;
	// end inline asm
	// begin inline asm
	shfl.sync.down.b32 %r11851, %r33826, %r11863, %r2383, %r11865;
	// end inline asm
	mov.b64 	%rd1407, %fd530;
	mov.b64 	{%r11857, %r11862}, %rd1407;
	// begin inline asm
	shfl.sync.down.b32 %r11856, %r11857, %r11863, %r2383, %r11865;
	// end inline asm
	// begin inline asm
	shfl.sync.down.b32 %r11861, %r11862, %r11863, %r2383, %r11865;
	// end inline asm
	add.s32 	%r11991, %r2759, 8;
	setp.gt.s32 	%p250, %r11991, %r2383;
	@%p250 bra 	$L__BB1_1296;
	shr.u32 	%r11992, %r11846, 8;
	cvt.u16.u32 	%rs17068, %r11992;
	cvt.u16.u32 	%rs17069, %r11846;
	cvt.u16.u32 	%rs26601, %r11786;
	mov.b64 	%rd1408, {%r11856, %r11861};
	mov.b64 	%fd272, %rd1408;
	st.local.u32 	[%rd12], %r33843;
	cvt.u32.u16 	%r11993, %rs26456;
	cvt.u32.u16 	%r11994, %rs26455;
	prmt.b32 	%r11995, %r11994, %r11993, 0x3340U;
	cvt.u32.u16 	%r11996, %rs26454;
	cvt.u32.u16 	%r11997, %rs26453;
	prmt.b32 	%r11998, %r11997, %r11996, 0x3340U;
	prmt.b32 	%r11999, %r11998, %r11995, 0x5410U;
	cvt.u32.u16 	%r12000, %rs26452;
	cvt.u32.u16 	%r12001, %rs26451;
	prmt.b32 	%r12002, %r12001, %r12000, 0x3340U;
	cvt.u32.u16 	%r12003, %rs26450;
	cvt.u32.u16 	%r12004, %rs26245;
	prmt.b32 	%r12005, %r12004, %r12003, 0x3340U;
	prmt.b32 	%r12006, %r12005, %r12002, 0x5410U;
	st.local.v2.b32 	[%rd12+8], {%r12006, %r11999};
	cvt.u32.u16 	%r12007, %rs26464;
	cvt.u32.u16 	%r12008, %rs26463;
	prmt.b32 	%r12009, %r12008, %r12007, 0x3340U;
	cvt.u32.u16 	%r12010, %rs26462;
	cvt.u32.u16 	%r12011, %rs26461;
	prmt.b32 	%r12012, %r12011, %r12010, 0x3340U;
	prmt.b32 	%r12013, %r12012, %r12009, 0x5410U;
	cvt.u32.u16 	%r12014, %rs26460;
	cvt.u32.u16 	%r12015, %rs26459;
	prmt.b32 	%r12016, %r12015, %r12014, 0x3340U;
	cvt.u32.u16 	%r12017, %rs26458;
	cvt.u32.u16 	%r12018, %rs26457;
	prmt.b32 	%r12019, %r12018, %r12017, 0x3340U;
	prmt.b32 	%r12020, %r12019, %r12016, 0x5410U;
	st.local.v2.b32 	[%rd12+16], {%r12020, %r12013};
	cvt.u32.u16 	%r12021, %rs26472;
	cvt.u32.u16 	%r12022, %rs26471;
	prmt.b32 	%r12023, %r12022, %r12021, 0x3340U;
	cvt.u32.u16 	%r12024, %rs26470;
	cvt.u32.u16 	%r12025, %rs26469;
	prmt.b32 	%r12026, %r12025, %r12024, 0x3340U;
	prmt.b32 	%r12027, %r12026, %r12023, 0x5410U;
	cvt.u32.u16 	%r12028, %rs26468;
	cvt.u32.u16 	%r12029, %rs26467;
	prmt.b32 	%r12030, %r12029, %r12028, 0x3340U;
	cvt.u32.u16 	%r12031, %rs26466;
	cvt.u32.u16 	%r12032, %rs26465;
	prmt.b32 	%r12033, %r12032, %r12031, 0x3340U;
	prmt.b32 	%r12034, %r12033, %r12030, 0x5410U;
	st.local.v2.b32 	[%rd12+24], {%r12034, %r12027};
	cvt.u32.u16 	%r12035, %rs26480;
	cvt.u32.u16 	%r12036, %rs26479;
	prmt.b32 	%r12037, %r12036, %r12035, 0x3340U;
	cvt.u32.u16 	%r12038, %rs26478;
	cvt.u32.u16 	%r12039, %rs26477;
	prmt.b32 	%r12040, %r12039, %r12038, 0x3340U;
	prmt.b32 	%r12041, %r12040, %r12037, 0x5410U;
	cvt.u32.u16 	%r12042, %rs26476;
	cvt.u32.u16 	%r12043, %rs26475;
	prmt.b32 	%r12044, %r12043, %r12042, 0x3340U;
	cvt.u32.u16 	%r12045, %rs26474;
	cvt.u32.u16 	%r12046, %rs26473;
	prmt.b32 	%r12047, %r12046, %r12045, 0x3340U;
	prmt.b32 	%r12048, %r12047, %r12044, 0x5410U;
	st.local.v2.b32 	[%rd12+32], {%r12048, %r12041};
	cvt.u32.u16 	%r12049, %rs26488;
	cvt.u32.u16 	%r12050, %rs26487;
	prmt.b32 	%r12051, %r12050, %r12049, 0x3340U;
	cvt.u32.u16 	%r12052, %rs26486;
	cvt.u32.u16 	%r12053, %rs26485;
	prmt.b32 	%r12054, %r12053, %r12052, 0x3340U;
	prmt.b32 	%r12055, %r12054, %r12051, 0x5410U;
	cvt.u32.u16 	%r12056, %rs26484;
	cvt.u32.u16 	%r12057, %rs26483;
	prmt.b32 	%r12058, %r12057, %r12056, 0x3340U;
	cvt.u32.u16 	%r12059, %rs26482;
	cvt.u32.u16 	%r12060, %rs26481;
	prmt.b32 	%r12061, %r12060, %r12059, 0x3340U;
	prmt.b32 	%r12062, %r12061, %r12058, 0x5410U;
	st.local.v2.b32 	[%rd12+40], {%r12062, %r12055};
	cvt.u32.u16 	%r12063, %rs26496;
	cvt.u32.u16 	%r12064, %rs26495;
	prmt.b32 	%r12065, %r12064, %r12063, 0x3340U;
	cvt.u32.u16 	%r12066, %rs26494;
	cvt.u32.u16 	%r12067, %rs26493;
	prmt.b32 	%r12068, %r12067, %r12066, 0x3340U;
	prmt.b32 	%r12069, %r12068, %r12065, 0x5410U;
	cvt.u32.u16 	%r12070, %rs26492;
	cvt.u32.u16 	%r12071, %rs26491;
	prmt.b32 	%r12072, %r12071, %r12070, 0x3340U;
	cvt.u32.u16 	%r12073, %rs26490;
	cvt.u32.u16 	%r12074, %rs26489;
	prmt.b32 	%r12075, %r12074, %r12073, 0x3340U;
	prmt.b32 	%r12076, %r12075, %r12072, 0x5410U;
	st.local.v2.b32 	[%rd12+48], {%r12076, %r12069};
	st.local.v2.u8 	[%rd12+56], {%rs26497, %rs26498};
	st.local.u32 	[%rd12+60], %r33826;
	st.local.f64 	[%rd12+64], %fd530;
	st.local.u32 	[%rd13], %r11776;
	st.local.v2.b32 	[%rd13+8], {%r11786, %r11791};
	st.local.v2.b32 	[%rd13+16], {%r11796, %r11801};
	st.local.v2.b32 	[%rd13+24], {%r11806, %r11811};
	st.local.v2.b32 	[%rd13+32], {%r11816, %r11821};
	st.local.v2.b32 	[%rd13+40], {%r11826, %r11831};
	st.local.v2.b32 	[%rd13+48], {%r11836, %r11841};
	st.local.v2.u8 	[%rd13+56], {%rs17069, %rs17068};
	st.local.u32 	[%rd13+60], %r11851;
	st.local.v2.u32 	[%rd13+64], {%r11856, %r11861};
	add.s32 	%r2507, %r33843, %r11776;
	setp.ne.s32 	%p251, %r33843, 0;
	@%p251 bra 	$L__BB1_1295;
	mov.b16 	%rs17070, 0;
	st.local.u8 	[%rd11], %rs17070;
	add.s32 	%r12078, %r33826, %r11851;
	st.local.u32 	[%rd11+52], %r12078;
	add.f64 	%fd327, %fd530, %fd272;
	st.local.f64 	[%rd11+56], %fd327;
	mov.b32 	%r33854, 0;
$L__BB1_1285:
	mov.u32 	%r2508, %r33854;
	cvt.u64.u32 	%rd1409, %r2508;
	add.s64 	%rd1410, %rd11, %rd1409;
	ld.local.u8 	%rs17071, [%rd1410];
	setp.ne.s16 	%p252, %rs17071, 0;
	add.s32 	%r33854, %r2508, 1;
	@%p252 bra 	$L__BB1_1285;
	and.b16  	%rs17072, %rs26601, 255;
	setp.eq.s16 	%p253, %rs17072, 0;
	mov.u32 	%r33856, %r2508;
	@%p253 bra 	$L__BB1_1289;
	mov.b32 	%r33855, 0;
$L__BB1_1288:
	add.s32 	%r12080, %r33855, %r2508;
	cvt.u64.u32 	%rd1411, %r12080;
	add.s64 	%rd1412, %rd11, %rd1411;
	st.local.u8 	[%rd1412], %rs26601;
	add.s32 	%r2511, %r33855, 1;
	add.s32 	%r33856, %r2511, %r2508;
	cvt.u64.u32 	%rd1413, %r33855;
	add.s64 	%rd1414, %rd13, %rd1413;
	ld.local.u8 	%rs26601, [%rd1414+9];
	setp.ne.s16 	%p254, %rs26601, 0;
	mov.u32 	%r33855, %r2511;
	@%p254 bra 	$L__BB1_1288;
$L__BB1_1289:
	cvt.u64.u32 	%rd1415, %r33856;
	add.s64 	%rd1416, %rd11, %rd1415;
	mov.b16 	%rs17073, 0;
	st.local.u8 	[%rd1416], %rs17073;
	mov.b32 	%r33857, 0;
$L__BB1_1290:
	mov.u32 	%r2514, %r33857;
	cvt.u64.u32 	%rd1417, %r2514;
	add.s64 	%rd1418, %rd11, %rd1417;
	ld.local.u8 	%rs17074, [%rd1418];
	setp.ne.s16 	%p255, %rs17074, 0;
	add.s32 	%r33857, %r2514, 1;
	@%p255 bra 	$L__BB1_1290;
	and.b16  	%rs17075, %rs26245, 255;
	setp.eq.s16 	%p256, %rs17075, 0;
	mov.u32 	%r33859, %r2514;
	@%p256 bra 	$L__BB1_1294;
	mov.b32 	%r33858, 0;
$L__BB1_1293:
	add.s32 	%r12083, %r33858, %r2514;
	cvt.u64.u32 	%rd1419, %r12083;
	add.s64 	%rd1420, %rd11, %rd1419;
	st.local.u8 	[%rd1420], %rs26245;
	add.s32 	%r2517, %r33858, 1;
	add.s32 	%r33859, %r2517, %r2514;
	cvt.u64.u32 	%rd1421, %r33858;
	add.s64 	%rd1422, %rd12, %rd1421;
	ld.local.u8 	%rs26245, [%rd1422+9];
	setp.ne.s16 	%p257, %rs26245, 0;
	mov.u32 	%r33858, %r2517;
	@%p257 bra 	$L__BB1_1293;
$L__BB1_1294:
	cvt.u64.u32 	%rd1423, %r33859;
	add.s64 	%rd1424, %rd11, %rd1423;
	mov.b16 	%rs17076, 0;
	st.local.u8 	[%rd1424], %rs17076;
	ld.local.v2.b32 	{%r12084, %r12085}, [%rd11];
	bfe.u32 	%r12086, %r12084, 0, 8;
	cvt.u16.u32 	%rs26245, %r12086;
	bfe.u32 	%r12087, %r12084, 8, 8;
	cvt.u16.u32 	%rs26450, %r12087;
	bfe.u32 	%r12088, %r12084, 16, 8;
	cvt.u16.u32 	%rs26451, %r12088;
	bfe.u32 	%r12089, %r12084, 24, 8;
	cvt.u16.u32 	%rs26452, %r12089;
	bfe.u32 	%r12090, %r12085, 0, 8;
	cvt.u16.u32 	%rs26453, %r12090;
	bfe.u32 	%r12091, %r12085, 8, 8;
	cvt.u16.u32 	%rs26454, %r12091;
	bfe.u32 	%r12092, %r12085, 16, 8;
	cvt.u16.u32 	%rs26455, %r12092;
	bfe.u32 	%r12093, %r12085, 24, 8;
	cvt.u16.u32 	%rs26456, %r12093;
	ld.local.v2.b32 	{%r12094, %r12095}, [%rd11+8];
	bfe.u32 	%r12096, %r12094, 0, 8;
	cvt.u16.u32 	%rs26457, %r12096;
	bfe.u32 	%r12097, %r12094, 8, 8;
	cvt.u16.u32 	%rs26458, %r12097;
	bfe.u32 	%r12098, %r12094, 16, 8;
	cvt.u16.u32 	%rs26459, %r12098;
	bfe.u32 	%r12099, %r12094, 24, 8;
	cvt.u16.u32 	%rs26460, %r12099;
	bfe.u32 	%r12100, %r12095, 0, 8;
	cvt.u16.u32 	%rs26461, %r12100;
	bfe.u32 	%r12101, %r12095, 8, 8;
	cvt.u16.u32 	%rs26462, %r12101;
	bfe.u32 	%r12102, %r12095, 16, 8;
	cvt.u16.u32 	%rs26463, %r12102;
	bfe.u32 	%r12103, %r12095, 24, 8;
	cvt.u16.u32 	%rs26464, %r12103;
	ld.local.v2.b32 	{%r12104, %r12105}, [%rd11+16];
	bfe.u32 	%r12106, %r12104, 0, 8;
	cvt.u16.u32 	%rs26465, %r12106;
	bfe.u32 	%r12107, %r12104, 8, 8;
	cvt.u16.u32 	%rs26466, %r12107;
	bfe.u32 	%r12108, %r12104, 16, 8;
	cvt.u16.u32 	%rs26467, %r12108;
	bfe.u32 	%r12109, %r12104, 24, 8;
	cvt.u16.u32 	%rs26468, %r12109;
	bfe.u32 	%r12110, %r12105, 0, 8;
	cvt.u16.u32 	%rs26469, %r12110;
	bfe.u32 	%r12111, %r12105, 8, 8;
	cvt.u16.u32 	%rs26470, %r12111;
	bfe.u32 	%r12112, %r12105, 16, 8;
	cvt.u16.u32 	%rs26471, %r12112;
	bfe.u32 	%r12113, %r12105, 24, 8;
	cvt.u16.u32 	%rs26472, %r12113;
	ld.local.v2.b32 	{%r12114, %r12115}, [%rd11+24];
	bfe.u32 	%r12116, %r12114, 0, 8;
	cvt.u16.u32 	%rs26473, %r12116;
	bfe.u32 	%r12117, %r12114, 8, 8;
	cvt.u16.u32 	%rs26474, %r12117;
	bfe.u32 	%r12118, %r12114, 16, 8;
	cvt.u16.u32 	%rs26475, %r12118;
	bfe.u32 	%r12119, %r12114, 24, 8;
	cvt.u16.u32 	%rs26476, %r12119;
	bfe.u32 	%r12120, %r12115, 0, 8;
	cvt.u16.u32 	%rs26477, %r12120;
	bfe.u32 	%r12121, %r12115, 8, 8;
	cvt.u16.u32 	%rs26478, %r12121;
	bfe.u32 	%r12122, %r12115, 16, 8;
	cvt.u16.u32 	%rs26479, %r12122;
	bfe.u32 	%r12123, %r12115, 24, 8;
	cvt.u16.u32 	%rs26480, %r12123;
	ld.local.v2.b32 	{%r12124, %r12125}, [%rd11+32];
	bfe.u32 	%r12126, %r12124, 0, 8;
	cvt.u16.u32 	%rs26481, %r12126;
	bfe.u32 	%r12127, %r12124, 8, 8;
	cvt.u16.u32 	%rs26482, %r12127;
	bfe.u32 	%r12128, %r12124, 16, 8;
	cvt.u16.u32 	%rs26483, %r12128;
	bfe.u32 	%r12129, %r12124, 24, 8;
	cvt.u16.u32 	%rs26484, %r12129;
	bfe.u32 	%r12130, %r12125, 0, 8;
	cvt.u16.u32 	%rs26485, %r12130;
	bfe.u32 	%r12131, %r12125, 8, 8;
	cvt.u16.u32 	%rs26486, %r12131;
	bfe.u32 	%r12132, %r12125, 16, 8;
	cvt.u16.u32 	%rs26487, %r12132;
	bfe.u32 	%r12133, %r12125, 24, 8;
	cvt.u16.u32 	%rs26488, %r12133;
	ld.local.v2.b32 	{%r12134, %r12135}, [%rd11+40];
	bfe.u32 	%r12136, %r12134, 0, 8;
	cvt.u16.u32 	%rs26489, %r12136;
	bfe.u32 	%r12137, %r12134, 8, 8;
	cvt.u16.u32 	%rs26490, %r12137;
	bfe.u32 	%r12138, %r12134, 16, 8;
	cvt.u16.u32 	%rs26491, %r12138;
	bfe.u32 	%r12139, %r12134, 24, 8;
	cvt.u16.u32 	%rs26492, %r12139;
	bfe.u32 	%r12140, %r12135, 0, 8;
	cvt.u16.u32 	%rs26493, %r12140;
	bfe.u32 	%r12141, %r12135, 8, 8;
	cvt.u16.u32 	%rs26494, %r12141;
	bfe.u32 	%r12142, %r12135, 16, 8;
	cvt.u16.u32 	%rs26495, %r12142;
	bfe.u32 	%r12143, %r12135, 24, 8;
	cvt.u16.u32 	%rs26496, %r12143;
	ld.local.v2.u8 	{%rs26497, %rs26498}, [%rd11+48];
	ld.local.u32 	%r33826, [%rd11+52];
	ld.local.f64 	%fd530, [%rd11+56];
$L__BB1_1295:
	mov.u32 	%r33843, %r2507;
$L__BB1_1296:
	cvt.u32.u16 	%r12234, %rs26245;
	and.b32  	%r12235, %r12234, 255;
	and.b16  	%rs17077, %rs26450, 255;
	mul.wide.u16 	%r12236, %rs17077, 256;
	or.b32  	%r12237, %r12236, %r12235;
	cvt.u32.u16 	%r12238, %rs26451;
	shl.b32 	%r12239, %r12238, 16;
	and.b32  	%r12240, %r12239, 16711680;
	or.b32  	%r12241, %r12237, %r12240;
	cvt.u32.u16 	%r12242, %rs26452;
	shl.b32 	%r12243, %r12242, 24;
	or.b32  	%r12155, %r12241, %r12243;
	cvt.u32.u16 	%r12244, %rs26453;
	and.b32  	%r12245, %r12244, 255;
	and.b16  	%rs17078, %rs26454, 255;
	mul.wide.u16 	%r12246, %rs17078, 256;
	or.b32  	%r12247, %r12246, %r12245;
	cvt.u32.u16 	%r12248, %rs26455;
	shl.b32 	%r12249, %r12248, 16;
	and.b32  	%r12250, %r12249, 16711680;
	or.b32  	%r12251, %r12247, %r12250;
	cvt.u32.u16 	%r12252, %rs26456;
	shl.b32 	%r12253, %r12252, 24;
	or.b32  	%r12160, %r12251, %r12253;
	cvt.u32.u16 	%r12254, %rs26457;
	and.b32  	%r12255, %r12254, 255;
	and.b16  	%rs17079, %rs26458, 255;
	mul.wide.u16 	%r12256, %rs17079, 256;
	or.b32  	%r12257, %r12256, %r12255;
	cvt.u32.u16 	%r12258, %rs26459;
	shl.b32 	%r12259, %r12258, 16;
	and.b32  	%r12260, %r12259, 16711680;
	or.b32  	%r12261, %r12257, %r12260;
	cvt.u32.u16 	%r12262, %rs26460;
	shl.b32 	%r12263, %r12262, 24;
	or.b32  	%r12165, %r12261, %r12263;
	cvt.u32.u16 	%r12264, %rs26461;
	and.b32  	%r12265, %r12264, 255;
	and.b16  	%rs17080, %rs26462, 255;
	mul.wide.u16 	%r12266, %rs17080, 256;
	or.b32  	%r12267, %r12266, %r12265;
	cvt.u32.u16 	%r12268, %rs26463;
	shl.b32 	%r12269, %r12268, 16;
	and.b32  	%r12270, %r12269, 16711680;
	or.b32  	%r12271, %r12267, %r12270;
	cvt.u32.u16 	%r12272, %rs26464;
	shl.b32 	%r12273, %r12272, 24;
	or.b32  	%r12170, %r12271, %r12273;
	cvt.u32.u16 	%r12274, %rs26465;
	and.b32  	%r12275, %r12274, 255;
	and.b16  	%rs17081, %rs26466, 255;
	mul.wide.u16 	%r12276, %rs17081, 256;
	or.b32  	%r12277, %r12276, %r12275;
	cvt.u32.u16 	%r12278, %rs26467;
	shl.b32 	%r12279, %r12278, 16;
	and.b32  	%r12280, %r12279, 16711680;
	or.b32  	%r12281, %r12277, %r12280;
	cvt.u32.u16 	%r12282, %rs26468;
	shl.b32 	%r12283, %r12282, 24;
	or.b32  	%r12175, %r12281, %r12283;
	cvt.u32.u16 	%r12284, %rs26469;
	and.b32  	%r12285, %r12284, 255;
	and.b16  	%rs17082, %rs26470, 255;
	mul.wide.u16 	%r12286, %rs17082, 256;
	or.b32  	%r12287, %r12286, %r12285;
	cvt.u32.u16 	%r12288, %rs26471;
	shl.b32 	%r12289, %r12288, 16;
	and.b32  	%r12290, %r12289, 16711680;
	or.b32  	%r12291, %r12287, %r12290;
	cvt.u32.u16 	%r12292, %rs26472;
	shl.b32 	%r12293, %r12292, 24;
	or.b32  	%r12180, %r12291, %r12293;
	cvt.u32.u16 	%r12294, %rs26473;
	and.b32  	%r12295, %r12294, 255;
	and.b16  	%rs17083, %rs26474, 255;
	mul.wide.u16 	%r12296, %rs17083, 256;
	or.b32  	%r12297, %r12296, %r12295;
	cvt.u32.u16 	%r12298, %rs26475;
	shl.b32 	%r12299, %r12298, 16;
	and.b32  	%r12300, %r12299, 16711680;
	or.b32  	%r12301, %r12297, %r12300;
	cvt.u32.u16 	%r12302, %rs26476;
	shl.b32 	%r12303, %r12302, 24;
	or.b32  	%r12185, %r12301, %r12303;
	cvt.u32.u16 	%r12304, %rs26477;
	and.b32  	%r12305, %r12304, 255;
	and.b16  	%rs17084, %rs26478, 255;
	mul.wide.u16 	%r12306, %rs17084, 256;
	or.b32  	%r12307, %r12306, %r12305;
	cvt.u32.u16 	%r12308, %rs26479;
	shl.b32 	%r12309, %r12308, 16;
	and.b32  	%r12310, %r12309, 16711680;
	or.b32  	%r12311, %r12307, %r12310;
	cvt.u32.u16 	%r12312, %rs26480;
	shl.b32 	%r12313, %r12312, 24;
	or.b32  	%r12190, %r12311, %r12313;
	cvt.u32.u16 	%r12314, %rs26481;
	and.b32  	%r12315, %r12314, 255;
	and.b16  	%rs17085, %rs26482, 255;
	mul.wide.u16 	%r12316, %rs17085, 256;
	or.b32  	%r12317, %r12316, %r12315;
	cvt.u32.u16 	%r12318, %rs26483;
	shl.b32 	%r12319, %r12318, 16;
	and.b32  	%r12320, %r12319, 16711680;
	or.b32  	%r12321, %r12317, %r12320;
	cvt.u32.u16 	%r12322, %rs26484;
	shl.b32 	%r12323, %r12322, 24;
	or.b32  	%r12195, %r12321, %r12323;
	cvt.u32.u16 	%r12324, %rs26485;
	and.b32  	%r12325, %r12324, 255;
	and.b16  	%rs17086, %rs26486, 255;
	mul.wide.u16 	%r12326, %rs17086, 256;
	or.b32  	%r12327, %r12326, %r12325;
	cvt.u32.u16 	%r12328, %rs26487;
	shl.b32 	%r12329, %r12328, 16;
	and.b32  	%r12330, %r12329, 16711680;
	or.b32  	%r12331, %r12327, %r12330;
	cvt.u32.u16 	%r12332, %rs26488;
	shl.b32 	%r12333, %r12332, 24;
	or.b32  	%r12200, %r12331, %r12333;
	cvt.u32.u16 	%r12334, %rs26489;
	and.b32  	%r12335, %r12334, 255;
	and.b16  	%rs17087, %rs26490, 255;
	mul.wide.u16 	%r12336, %rs17087, 256;
	or.b32  	%r12337, %r12336, %r12335;
	cvt.u32.u16 	%r12338, %rs26491;
	shl.b32 	%r12339, %r12338, 16;
	and.b32  	%r12340, %r12339, 16711680;
	or.b32  	%r12341, %r12337, %r12340;
	cvt.u32.u16 	%r12342, %rs26492;
	shl.b32 	%r12343, %r12342, 24;
	or.b32  	%r12205, %r12341, %r12343;
	cvt.u32.u16 	%r12344, %rs26493;
	and.b32  	%r12345, %r12344, 255;
	and.b16  	%rs17088, %rs26494, 255;
	mul.wide.u16 	%r12346, %rs17088, 256;
	or.b32  	%r12347, %r12346, %r12345;
	cvt.u32.u16 	%r12348, %rs26495;
	shl.b32 	%r12349, %r12348, 16;
	and.b32  	%r12350, %r12349, 16711680;
	or.b32  	%r12351, %r12347, %r12350;
	cvt.u32.u16 	%r12352, %rs26496;
	shl.b32 	%r12353, %r12352, 24;
	or.b32  	%r12210, %r12351, %r12353;
	cvt.u32.u16 	%r12354, %rs26497;
	and.b32  	%r12355, %r12354, 255;
	and.b32  	%r12356, %r33820, -65536;
	or.b32  	%r12357, %r12356, %r12355;
	and.b16  	%rs17089, %rs26498, 255;
	mul.wide.u16 	%r12358, %rs17089, 256;
	or.b32  	%r33820, %r12357, %r12358;
	mov.b32 	%r12231, 16;
	mov.b32 	%r12233, -1;
	// begin inline asm
	shfl.sync.down.b32 %r12144, %r33843, %r12231, %r2383, %r12233;
	// end inline asm
	// begin inline asm
	shfl.sync.down.b32 %r12149, %r12150, %r12231, %r2383, %r12233;
	// end inline asm
	// begin inline asm
	shfl.sync.down.b32 %r12154, %r12155, %r12231, %r2383, %r12233;
	// end inline asm
	// begin inline asm
	shfl.sync.down.b32 %r12159, %r12160, %r12231, %r2383, %r12233;
	// end inline asm
	// begin inline asm
	shfl.sync.down.b32 %r12164, %r12165, %r12231, %r2383, %r12233;
	// end inline asm
	// begin inline asm
	shfl.sync.down.b32 %r12169, %r12170, %r12231, %r2383, %r12233;
	// end inline asm
	// begin inline asm
	shfl.sync.down.b32 %r12174, %r12175, %r12231, %r2383, %r12233;
	// end inline asm
	// begin inline asm
	shfl.sync.down.b32 %r12179, %r12180, %r12231, %r2383, %r12233;
	// end inline asm
	// begin inline asm
	shfl.sync.down.b32 %r12184, %r12185, %r12231, %r2383, %r12233;
	// end inline asm
	// begin inline asm
	shfl.sync.down.b32 %r12189, %r12190, %r12231, %r2383, %r12233;
	// end inline asm
	// begin inline asm
	shfl.sync.down.b32 %r12194, %r12195, %r12231, %r2383, %r12233;
	// end inline asm
	// begin inline asm
	shfl.sync.down.b32 %r12199, %r12200, %r12231, %r2383, %r12233;
	// end inline asm
	// begin inline asm
	shfl.sync.down.b32 %r12204, %r12205, %r12231, %r2383, %r12233;
	// end inline asm
	// begin inline asm
	shfl.sync.down.b32 %r12209, %r12210, %r12231, %r2383, %r12233;
	// end inline asm
	// begin inline asm
	shfl.sync.down.b32 %r12214, %r33820, %r12231, %r2383, %r12233;
	// end inline asm
	// begin inline asm
	shfl.sync.down.b32 %r12219, %r33826, %r12231, %r2383, %r12233;
	// end inline asm
	mov.b64 	%rd1425, %fd530;
	mov.b64 	{%r12225, %r12230}, %rd1425;
	// begin inline asm
	shfl.sync.down.b32 %r12224, %r12225, %r12231, %r2383, %r12233;
	// end inline asm
	// begin inline asm
	shfl.sync.down.b32 %r12229, %r12230, %r12231, %r2383, %r12233;
	// end inline asm
	add.s32 	%r12359, %r2759, 16;
	setp.gt.s32 	%p258, %r12359, %r2383;
	@%p258 bra 	$L__BB1_1310;
	shr.u32 	%r12360, %r12214, 8;
	cvt.u16.u32 	%rs17090, %r12360;
	cvt.u16.u32 	%rs17091, %r12214;
	cvt.u16.u32 	%rs26703, %r12154;
	mov.b64 	%rd1426, {%r12224, %r12229};
	mov.b64 	%fd276, %rd1426;
	st.local.u32 	[%rd9], %r33843;
	cvt.u32.u16 	%r12361, %rs26456;
	cvt.u32.u16 	%r12362, %rs26455;
	prmt.b32 	%r12363, %r12362, %r12361, 0x3340U;
	cvt.u32.u16 	%r12364, %rs26454;
	cvt.u32.u16 	%r12365, %rs26453;
	prmt.b32 	%r12366, %r12365, %r12364, 0x3340U;
	prmt.b32 	%r12367, %r12366, %r12363, 0x5410U;
	cvt.u32.u16 	%r12368, %rs26452;
	cvt.u32.u16 	%r12369, %rs26451;
	prmt.b32 	%r12370, %r12369, %r12368, 0x3340U;
	cvt.u32.u16 	%r12371, %rs26450;
	cvt.u32.u16 	%r12372, %rs26245;
	prmt.b32 	%r12373, %r12372, %r12371, 0x3340U;
	prmt.b32 	%r12374, %r12373, %r12370, 0x5410U;
	st.local.v2.b32 	[%rd9+8], {%r12374, %r12367};
	cvt.u32.u16 	%r12375, %rs26464;
	cvt.u32.u16 	%r12376, %rs26463;
	prmt.b32 	%r12377, %r12376, %r12375, 0x3340U;
	cvt.u32.u16 	%r12378, %rs26462;
	cvt.u32.u16 	%r12379, %rs26461;
	prmt.b32 	%r12380, %r12379, %r12378, 0x3340U;
	prmt.b32 	%r12381, %r12380, %r12377, 0x5410U;
	cvt.u32.u16 	%r12382, %rs26460;
	cvt.u32.u16 	%r12383, %rs26459;
	prmt.b32 	%r12384, %r12383, %r12382, 0x3340U;
	cvt.u32.u16 	%r12385, %rs26458;
	cvt.u32.u16 	%r12386, %rs26457;
	prmt.b32 	%r12387, %r12386, %r12385, 0x3340U;
	prmt.b32 	%r12388, %r12387, %r12384, 0x5410U;
	st.local.v2.b32 	[%rd9+16], {%r12388, %r12381};
	cvt.u32.u16 	%r12389, %rs26472;
	cvt.u32.u16 	%r12390, %rs26471;
	prmt.b32 	%r12391, %r12390, %r12389, 0x3340U;
	cvt.u32.u16 	%r12392, %rs26470;
	cvt.u32.u16 	%r12393, %rs26469;
	prmt.b32 	%r12394, %r12393, %r12392, 0x3340U;
	prmt.b32 	%r12395, %r12394, %r12391, 0x5410U;
	cvt.u32.u16 	%r12396, %rs26468;
	cvt.u32.u16 	%r12397, %rs26467;
	prmt.b32 	%r12398, %r12397, %r12396, 0x3340U;
	cvt.u32.u16 	%r12399, %rs26466;
	cvt.u32.u16 	%r12400, %rs26465;
	prmt.b32 	%r12401, %r12400, %r12399, 0x3340U;
	prmt.b32 	%r12402, %r12401, %r12398, 0x5410U;
	st.local.v2.b32 	[%rd9+24], {%r12402, %r12395};
	cvt.u32.u16 	%r12403, %rs26480;
	cvt.u32.u16 	%r12404, %rs26479;
	prmt.b32 	%r12405, %r12404, %r12403, 0x3340U;
	cvt.u32.u16 	%r12406, %rs26478;
	cvt.u32.u16 	%r12407, %rs26477;
	prmt.b32 	%r12408, %r12407, %r12406, 0x3340U;
	prmt.b32 	%r12409, %r12408, %r12405, 0x5410U;
	cvt.u32.u16 	%r12410, %rs26476;
	cvt.u32.u16 	%r12411, %rs26475;
	prmt.b32 	%r12412, %r12411, %r12410, 0x3340U;
	cvt.u32.u16 	%r12413, %rs26474;
	cvt.u32.u16 	%r12414, %rs26473;
	prmt.b32 	%r12415, %r12414, %r12413, 0x3340U;
	prmt.b32 	%r12416, %r12415, %r12412, 0x5410U;
	st.local.v2.b32 	[%rd9+32], {%r12416, %r12409};
	cvt.u32.u16 	%r12417, %rs26488;
	cvt.u32.u16 	%r12418, %rs26487;
	prmt.b32 	%r12419, %r12418, %r12417, 0x3340U;
	cvt.u32.u16 	%r12420, %rs26486;
	cvt.u32.u16 	%r12421, %rs26485;
	prmt.b32 	%r12422, %r12421, %r12420, 0x3340U;
	prmt.b32 	%r12423, %r12422, %r12419, 0x5410U;
	cvt.u32.u16 	%r12424, %rs26484;
	cvt.u32.u16 	%r12425, %rs26483;
	prmt.b32 	%r12426, %r12425, %r12424, 0x3340U;
	cvt.u32.u16 	%r12427, %rs26482;
	cvt.u32.u16 	%r12428, %rs26481;
	prmt.b32 	%r12429, %r12428, %r12427, 0x3340U;
	prmt.b32 	%r12430, %r12429, %r12426, 0x5410U;
	st.local.v2.b32 	[%rd9+40], {%r12430, %r12423};
	cvt.u32.u16 	%r12431, %rs26496;
	cvt.u32.u16 	%r12432, %rs26495;
	prmt.b32 	%r12433, %r12432, %r12431, 0x3340U;
	cvt.u32.u16 	%r12434, %rs26494;
	cvt.u32.u16 	%r12435, %rs26493;
	prmt.b32 	%r12436, %r12435, %r12434, 0x3340U;
	prmt.b32 	%r12437, %r12436, %r12433, 0x5410U;
	cvt.u32.u16 	%r12438, %rs26492;
	cvt.u32.u16 	%r12439, %rs26491;
	prmt.b32 	%r12440, %r12439, %r12438, 0x3340U;
	cvt.u32.u16 	%r12441, %rs26490;
	cvt.u32.u16 	%r12442, %rs26489;
	prmt.b32 	%r12443, %r12442, %r12441, 0x3340U;
	prmt.b32 	%r12444, %r12443, %r12440, 0x5410U;
	st.local.v2.b32 	[%rd9+48], {%r12444, %r12437};
	st.local.v2.u8 	[%rd9+56], {%rs26497, %rs26498};
	st.local.u32 	[%rd9+60], %r33826;
	st.local.f64 	[%rd9+64], %fd530;
	st.local.u32 	[%rd10], %r12144;
	st.local.v2.b32 	[%rd10+8], {%r12154, %r12159};
	st.local.v2.b32 	[%rd10+16], {%r12164, %r12169};
	st.local.v2.b32 	[%rd10+24], {%r12174, %r12179};
	st.local.v2.b32 	[%rd10+32], {%r12184, %r12189};
	st.local.v2.b32 	[%rd10+40], {%r12194, %r12199};
	st.local.v2.b32 	[%rd10+48], {%r12204, %r12209};
	st.local.v2.u8 	[%rd10+56], {%rs17091, %rs17090};
	st.local.u32 	[%rd10+60], %r12219;
	st.local.v2.u32 	[%rd10+64], {%r12224, %r12229};
	add.s32 	%r2542, %r33843, %r12144;
	setp.ne.s32 	%p259, %r33843, 0;
	@%p259 bra 	$L__BB1_1309;
	mov.b16 	%rs17092, 0;
	st.local.u8 	[%rd8], %rs17092;
	add.s32 	%r12446, %r33826, %r12219;
	st.local.u32 	[%rd8+52], %r12446;
	add.f64 	%fd328, %fd530, %fd276;
	st.local.f64 	[%rd8+56], %fd328;
	mov.b32 	%r33863, 0;
$L__BB1_1299:
	mov.u32 	%r2543, %r33863;
	cvt.u64.u32 	%rd1427, %r2543;
	add.s64 	%rd1428, %rd8, %rd1427;
	ld.local.u8 	%rs17093, [%rd1428];
	setp.ne.s16 	%p260, %rs17093, 0;
	add.s32 	%r33863, %r2543, 1;
	@%p260 bra 	$L__BB1_1299;
	and.b16  	%rs17094, %rs26703, 255;
	setp.eq.s16 	%p261, %rs17094, 0;
	mov.u32 	%r33865, %r2543;
	@%p261 bra 	$L__BB1_1303;
	mov.b32 	%r33864, 0;
$L__BB1_1302:
	add.s32 	%r12448, %r33864, %r2543;
	cvt.u64.u32 	%rd1429, %r12448;
	add.s64 	%rd1430, %rd8, %rd1429;
	st.local.u8 	[%rd1430], %rs26703;
	add.s32 	%r2546, %r33864, 1;
	add.s32 	%r33865, %r2546, %r2543;
	cvt.u64.u32 	%rd1431, %r33864;
	add.s64 	%rd1432, %rd10, %rd1431;
	ld.local.u8 	%rs26703, [%rd1432+9];
	setp.ne.s16 	%p262, %rs26703, 0;
	mov.u32 	%r33864, %r2546;
	@%p262 bra 	$L__BB1_1302;
$L__BB1_1303:
	cvt.u64.u32 	%rd1433, %r33865;
	add.s64 	%rd1434, %rd8, %rd1433;
	mov.b16 	%rs17095, 0;
	st.local.u8 	[%rd1434], %rs17095;
	mov.b32 	%r33866, 0;
$L__BB1_1304:
	mov.u32 	%r2549, %r33866;
	cvt.u64.u32 	%rd1435, %r2549;
	add.s64 	%rd1436, %rd8, %rd1435;
	ld.local.u8 	%rs17096, [%rd1436];
	setp.ne.s16 	%p263, %rs17096, 0;
	add.s32 	%r33866, %r2549, 1;
	@%p263 bra 	$L__BB1_1304;
	and.b16  	%rs17097, %rs26245, 255;
	setp.eq.s16 	%p264, %rs17097, 0;
	mov.u32 	%r33868, %r2549;
	@%p264 bra 	$L__BB1_1308;
	mov.b32 	%r33867, 0;
$L__BB1_1307:
	add.s32 	%r12451, %r33867, %r2549;
	cvt.u64.u32 	%rd1437, %r12451;
	add.s64 	%rd1438, %rd8, %rd1437;
	st.local.u8 	[%rd1438], %rs26245;
	add.s32 	%r2552, %r33867, 1;
	add.s32 	%r33868, %r2552, %r2549;
	cvt.u64.u32 	%rd1439, %r33867;
	add.s64 	%rd1440, %rd9, %rd1439;
	ld.local.u8 	%rs26245, [%rd1440+9];
	setp.ne.s16 	%p265, %rs26245, 0;
	mov.u32 	%r33867, %r2552;
	@%p265 bra 	$L__BB1_1307;
$L__BB1_1308:
	cvt.u64.u32 	%rd1441, %r33868;
	add.s64 	%rd1442, %rd8, %rd1441;
	mov.b16 	%rs17098, 0;
	st.local.u8 	[%rd1442], %rs17098;
	ld.local.v2.b32 	{%r12452, %r12453}, [%rd8];
	bfe.u32 	%r12454, %r12452, 0, 8;
	cvt.u16.u32 	%rs26245, %r12454;
	bfe.u32 	%r12455, %r12452, 8, 8;
	cvt.u16.u32 	%rs26450, %r12455;
	bfe.u32 	%r12456, %r12452, 16, 8;
	cvt.u16.u32 	%rs26451, %r12456;
	bfe.u32 	%r12457, %r12452, 24, 8;
	cvt.u16.u32 	%rs26452, %r12457;
	bfe.u32 	%r12458, %r12453, 0, 8;
	cvt.u16.u32 	%rs26453, %r12458;
	bfe.u32 	%r12459, %r12453, 8, 8;
	cvt.u16.u32 	%rs26454, %r12459;
	bfe.u32 	%r12460, %r12453, 16, 8;
	cvt.u16.u32 	%rs26455, %r12460;
	bfe.u32 	%r12461, %r12453, 24, 8;
	cvt.u16.u32 	%rs26456, %r12461;
	ld.local.v2.b32 	{%r12462, %r12463}, [%rd8+8];
	bfe.u32 	%r12464, %r12462, 0, 8;
	cvt.u16.u32 	%rs26457, %r12464;
	bfe.u32 	%r12465, %r12462, 8, 8;
	cvt.u16.u32 	%rs26458, %r12465;
	bfe.u32 	%r12466, %r12462, 16, 8;
	cvt.u16.u32 	%rs26459, %r12466;
	bfe.u32 	%r12467, %r12462, 24, 8;
	cvt.u16.u32 	%rs26460, %r12467;
	bfe.u32 	%r12468, %r12463, 0, 8;
	cvt.u16.u32 	%rs26461, %r12468;
	bfe.u32 	%r12469, %r12463, 8, 8;
	cvt.u16.u32 	%rs26462, %r12469;
	bfe.u32 	%r12470, %r12463, 16, 8;
	cvt.u16.u32 	%rs26463, %r12470;
	bfe.u32 	%r12471, %r12463, 24, 8;
	cvt.u16.u32 	%rs26464, %r12471;
	ld.local.v2.b32 	{%r12472, %r12473}, [%rd8+16];
	bfe.u32 	%r12474, %r12472, 0, 8;
	cvt.u16.u32 	%rs26465, %r12474;
	bfe.u32 	%r12475, %r12472, 8, 8;
	cvt.u16.u32 	%rs26466, %r12475;
	bfe.u32 	%r12476, %r12472, 16, 8;
	cvt.u16.u32 	%rs26467, %r12476;
	bfe.u32 	%r12477, %r12472, 24, 8;
	cvt.u16.u32 	%rs26468, %r12477;
	bfe.u32 	%r12478, %r12473, 0, 8;
	cvt.u16.u32 	%rs26469, %r12478;
	bfe.u32 	%r12479, %r12473, 8, 8;
	cvt.u16.u32 	%rs26470, %r12479;
	bfe.u32 	%r12480, %r12473, 16, 8;
	cvt.u16.u32 	%rs26471, %r12480;
	bfe.u32 	%r12481, %r12473, 24, 8;
	cvt.u16.u32 	%rs26472, %r12481;
	ld.local.v2.b32 	{%r12482, %r12483}, [%rd8+24];
	bfe.u32 	%r12484, %r12482, 0, 8;
	cvt.u16.u32 	%rs26473, %r12484;
	bfe.u32 	%r12485, %r12482, 8, 8;
	cvt.u16.u32 	%rs26474, %r12485;
	bfe.u32 	%r12486, %r12482, 16, 8;
	cvt.u16.u32 	%rs26475, %r12486;
	bfe.u32 	%r12487, %r12482, 24, 8;
	cvt.u16.u32 	%rs26476, %r12487;
	bfe.u32 	%r12488, %r12483, 0, 8;
	cvt.u16.u32 	%rs26477, %r12488;
	bfe.u32 	%r12489, %r12483, 8, 8;
	cvt.u16.u32 	%rs26478, %r12489;
	bfe.u32 	%r12490, %r12483, 16, 8;
	cvt.u16.u32 	%rs26479, %r12490;
	bfe.u32 	%r12491, %r12483, 24, 8;
	cvt.u16.u32 	%rs26480, %r12491;
	ld.local.v2.b32 	{%r12492, %r12493}, [%rd8+32];
	bfe.u32 	%r12494, %r12492, 0, 8;
	cvt.u16.u32 	%rs26481, %r12494;
	bfe.u32 	%r12495, %r12492, 8, 8;
	cvt.u16.u32 	%rs26482, %r12495;
	bfe.u32 	%r12496, %r12492, 16, 8;
	cvt.u16.u32 	%rs26483, %r12496;
	bfe.u32 	%r12497, %r12492, 24, 8;
	cvt.u16.u32 	%rs26484, %r12497;
	bfe.u32 	%r12498, %r12493, 0, 8;
	cvt.u16.u32 	%rs26485, %r12498;
	bfe.u32 	%r12499, %r12493, 8, 8;
	cvt.u16.u32 	%rs26486, %r12499;
	bfe.u32 	%r12500, %r12493, 16, 8;
	cvt.u16.u32 	%rs26487, %r12500;
	bfe.u32 	%r12501, %r12493, 24, 8;
	cvt.u16.u32 	%rs26488, %r12501;
	ld.local.v2.b32 	{%r12502, %r12503}, [%rd8+40];
	bfe.u32 	%r12504, %r12502, 0, 8;
	cvt.u16.u32 	%rs26489, %r12504;
	bfe.u32 	%r12505, %r12502, 8, 8;
	cvt.u16.u32 	%rs26490, %r12505;
	bfe.u32 	%r12506, %r12502, 16, 8;
	cvt.u16.u32 	%rs26491, %r12506;
	bfe.u32 	%r12507, %r12502, 24, 8;
	cvt.u16.u32 	%rs26492, %r12507;
	bfe.u32 	%r12508, %r12503, 0, 8;
	cvt.u16.u32 	%rs26493, %r12508;
	bfe.u32 	%r12509, %r12503, 8, 8;
	cvt.u16.u32 	%rs26494, %r12509;
	bfe.u32 	%r12510, %r12503, 16, 8;
	cvt.u16.u32 	%rs26495, %r12510;
	bfe.u32 	%r12511, %r12503, 24, 8;
	cvt.u16.u32 	%rs26496, %r12511;
	ld.local.v2.u8 	{%rs26497, %rs26498}, [%rd8+48];
	ld.local.u32 	%r33826, [%rd8+52];
	ld.local.f64 	%fd530, [%rd8+56];
$L__BB1_1309:
	mov.u32 	%r33843, %r2542;
$L__BB1_1310:
	st.local.u32 	[%rd28], %r33843;
	cvt.u32.u16 	%r12512, %rs26456;
	cvt.u32.u16 	%r12513, %rs26455;
	prmt.b32 	%r12514, %r12513, %r12512, 0x3340U;
	cvt.u32.u16 	%r12515, %rs26454;
	cvt.u32.u16 	%r12516, %rs26453;
	prmt.b32 	%r12517, %r12516, %r12515, 0x3340U;
	prmt.b32 	%r12518, %r12517, %r12514, 0x5410U;
	cvt.u32.u16 	%r12519, %rs26452;
	cvt.u32.u16 	%r12520, %rs26451;
	prmt.b32 	%r12521, %r12520, %r12519, 0x3340U;
	cvt.u32.u16 	%r12522, %rs26450;
	cvt.u32.u16 	%r12523, %rs26245;
	prmt.b32 	%r12524, %r12523, %r12522, 0x3340U;
	prmt.b32 	%r12525, %r12524, %r12521, 0x5410U;
	st.local.v2.b32 	[%rd28+8], {%r12525, %r12518};
	cvt.u32.u16 	%r12526, %rs26464;
	cvt.u32.u16 	%r12527, %rs26463;
	prmt.b32 	%r12528, %r12527, %r12526, 0x3340U;
	cvt.u32.u16 	%r12529, %rs26462;
	cvt.u32.u16 	%r12530, %rs26461;
	prmt.b32 	%r12531, %r12530, %r12529, 0x3340U;
	prmt.b32 	%r12532, %r12531, %r12528, 0x5410U;
	cvt.u32.u16 	%r12533, %rs26460;
	cvt.u32.u16 	%r12534, %rs26459;
	prmt.b32 	%r12535, %r12534, %r12533, 0x3340U;
	cvt.u32.u16 	%r12536, %rs26458;
	cvt.u32.u16 	%r12537, %rs26457;
	prmt.b32 	%r12538, %r12537, %r12536, 0x3340U;
	prmt.b32 	%r12539, %r12538, %r12535, 0x5410U;
	st.local.v2.b32 	[%rd28+16], {%r12539, %r12532};
	cvt.u32.u16 	%r12540, %rs26472;
	cvt.u32.u16 	%r12541, %rs26471;
	prmt.b32 	%r12542, %r12541, %r12540, 0x3340U;
	cvt.u32.u16 	%r12543, %rs26470;
	cvt.u32.u16 	%r12544, %rs26469;
	prmt.b32 	%r12545, %r12544, %r12543, 0x3340U;
	prmt.b32 	%r12546, %r12545, %r12542, 0x5410U;
	cvt.u32.u16 	%r12547, %rs26468;
	cvt.u32.u16 	%r12548, %rs26467;
	prmt.b32 	%r12549, %r12548, %r12547, 0x3340U;
	cvt.u32.u16 	%r12550, %rs26466;
	cvt.u32.u16 	%r12551, %rs26465;
	prmt.b32 	%r12552, %r12551, %r12550, 0x3340U;
	prmt.b32 	%r12553, %r12552, %r12549, 0x5410U;
	st.local.v2.b32 	[%rd28+24], {%r12553, %r12546};
	cvt.u32.u16 	%r12554, %rs26480;
	cvt.u32.u16 	%r12555, %rs26479;
	prmt.b32 	%r12556, %r12555, %r12554, 0x3340U;
	cvt.u32.u16 	%r12557, %rs26478;
	cvt.u32.u16 	%r12558, %rs26477;
	prmt.b32 	%r12559, %r12558, %r12557, 0x3340U;
	prmt.b32 	%r12560, %r12559, %r12556, 0x5410U;
	cvt.u32.u16 	%r12561, %rs26476;
	cvt.u32.u16 	%r12562, %rs26475;
	prmt.b32 	%r12563, %r12562, %r12561, 0x3340U;
	cvt.u32.u16 	%r12564, %rs26474;
	cvt.u32.u16 	%r12565, %rs26473;
	prmt.b32 	%r12566, %r12565, %r12564, 0x3340U;
	prmt.b32 	%r12567, %r12566, %r12563, 0x5410U;
	st.local.v2.b32 	[%rd28+32], {%r12567, %r12560};
	cvt.u32.u16 	%r12568, %rs26488;
	cvt.u32.u16 	%r12569, %rs26487;
	prmt.b32 	%r12570, %r12569, %r12568, 0x3340U;
	cvt.u32.u16 	%r12571, %rs26486;
	cvt.u32.u16 	%r12572, %rs26485;
	prmt.b32 	%r12573, %r12572, %r12571, 0x3340U;
	prmt.b32 	%r12574, %r12573, %r12570, 0x5410U;
	cvt.u32.u16 	%r12575, %rs26484;
	cvt.u32.u16 	%r12576, %rs26483;
	prmt.b32 	%r12577, %r12576, %r12575, 0x3340U;
	cvt.u32.u16 	%r12578, %rs26482;
	cvt.u32.u16 	%r12579, %rs26481;
	prmt.b32 	%r12580, %r12579, %r12578, 0x3340U;
	prmt.b32 	%r12581, %r12580, %r12577, 0x5410U;
	st.local.v2.b32 	[%rd28+40], {%r12581, %r12574};
	cvt.u32.u16 	%r12582, %rs26496;
	cvt.u32.u16 	%r12583, %rs26495;
	prmt.b32 	%r12584, %r12583, %r12582, 0x3340U;
	cvt.u32.u16 	%r12585, %rs26494;
	cvt.u32.u16 	%r12586, %rs26493;
	prmt.b32 	%r12587, %r12586, %r12585, 0x3340U;
	prmt.b32 	%r12588, %r12587, %r12584, 0x5410U;
	cvt.u32.u16 	%r12589, %rs26492;
	cvt.u32.u16 	%r12590, %rs26491;
	prmt.b32 	%r12591, %r12590, %r12589, 0x3340U;
	cvt.u32.u16 	%r12592, %rs26490;
	cvt.u32.u16 	%r12593, %rs26489;
	prmt.b32 	%r12594, %r12593, %r12592, 0x3340U;
	prmt.b32 	%r12595, %r12594, %r12591, 0x5410U;
	st.local.v2.b32 	[%rd28+48], {%r12595, %r12588};
	st.local.v2.u8 	[%rd28+56], {%rs26497, %rs26498};
	st.local.u32 	[%rd28+60], %r33826;
	st.local.f64 	[%rd28+64], %fd530;
	add.s32 	%r2559, %r33768, %r33843;
	setp.ne.s32 	%p266, %r33768, 0;
	@%p266 bra 	$L__BB1_1322;
	mov.b16 	%rs17099, 0;
	st.local.u8 	[%rd7], %rs17099;
	add.s32 	%r12597, %r33769, %r33826;
	st.local.u32 	[%rd7+52], %r12597;
	add.f64 	%fd329, %fd530, %fd518;
	st.local.f64 	[%rd7+56], %fd329;
	mov.b32 	%r33872, 0;
$L__BB1_1312:
	mov.u32 	%r2560, %r33872;
	cvt.u64.u32 	%rd1443, %r2560;
	add.s64 	%rd1444, %rd7, %rd1443;
	ld.local.u8 	%rs17100, [%rd1444];
	setp.ne.s16 	%p267, %rs17100, 0;
	add.s32 	%r33872, %r2560, 1;
	@%p267 bra 	$L__BB1_1312;
	and.b16  	%rs17101, %rs26245, 255;
	setp.eq.s16 	%p268, %rs17101, 0;
	mov.u32 	%r33874, %r2560;
	@%p268 bra 	$L__BB1_1316;
	mov.b32 	%r33873, 0;
$L__BB1_1315:
	add.s32 	%r12599, %r33873, %r2560;
	cvt.u64.u32 	%rd1445, %r12599;
	add.s64 	%rd1446, %rd7, %rd1445;
	st.local.u8 	[%rd1446], %rs26245;
	add.s32 	%r2563, %r33873, 1;
	add.s32 	%r33874, %r2563, %r2560;
	cvt.u64.u32 	%rd1447, %r33873;
	add.s64 	%rd1448, %rd28, %rd1447;
	ld.local.u8 	%rs26245, [%rd1448+9];
	setp.ne.s16 	%p269, %rs26245, 0;
	mov.u32 	%r33873, %r2563;
	@%p269 bra 	$L__BB1_1315;
$L__BB1_1316:
	cvt.u64.u32 	%rd1449, %r33874;
	add.s64 	%rd1450, %rd7, %rd1449;
	mov.b16 	%rs17102, 0;
	st.local.u8 	[%rd1450], %rs17102;
	mov.b32 	%r33875, 0;
$L__BB1_1317:
	mov.u32 	%r2566, %r33875;
	cvt.u64.u32 	%rd1451, %r2566;
	add.s64 	%rd1452, %rd7, %rd1451;
	ld.local.u8 	%rs17103, [%rd1452];
	setp.ne.s16 	%p270, %rs17103, 0;
	add.s32 	%r33875, %r2566, 1;
	@%p270 bra 	$L__BB1_1317;
	and.b16  	%rs17104, %rs25586, 255;
	setp.eq.s16 	%p271, %rs17104, 0;
	mov.u32 	%r33877, %r2566;
	@%p271 bra 	$L__BB1_1321;
	mov.b32 	%r33876, 0;
$L__BB1_1320:
	add.s32 	%r12602, %r33876, %r2566;
	cvt.u64.u32 	%rd1453, %r12602;
	add.s64 	%rd1454, %rd7, %rd1453;
	st.local.u8 	[%rd1454], %rs25586;
	add.s32 	%r2569, %r33876, 1;
	add.s32 	%r33877, %r2569, %r2566;
	cvt.u64.u32 	%rd1455, %r33876;
	add.s64 	%rd1456, %rd45, %rd1455;
	ld.local.u8 	%rs25586, [%rd1456+33];
	setp.ne.s16 	%p272, %rs25586, 0;
	mov.u32 	%r33876, %r2569;
	@%p272 bra 	$L__BB1_1320;
$L__BB1_1321:
	cvt.u64.u32 	%rd1457, %r33877;
	add.s64 	%rd1458, %rd7, %rd1457;
	mov.b16 	%rs17105, 0;
	st.local.u8 	[%rd1458], %rs17105;
	ld.local.v2.b32 	{%r12603, %r12604}, [%rd7];
	bfe.u32 	%r12605, %r12603, 0, 8;
	cvt.u16.u32 	%rs25586, %r12605;
	bfe.u32 	%r12606, %r12603, 8, 8;
	cvt.u16.u32 	%rs25587, %r12606;
	bfe.u32 	%r12607, %r12603, 16, 8;
	cvt.u16.u32 	%rs25588, %r12607;
	bfe.u32 	%r12608, %r12603, 24, 8;
	cvt.u16.u32 	%rs25589, %r12608;
	bfe.u32 	%r12609, %r12604, 0, 8;
	cvt.u16.u32 	%rs25590, %r12609;
	bfe.u32 	%r12610, %r12604, 8, 8;
	cvt.u16.u32 	%rs25591, %r12610;
	bfe.u32 	%r12611, %r12604, 16, 8;
	cvt.u16.u32 	%rs25592, %r12611;
	bfe.u32 	%r12612, %r12604, 24, 8;
	cvt.u16.u32 	%rs25593, %r12612;
	ld.local.v2.b32 	{%r12613, %r12614}, [%rd7+8];
	bfe.u32 	%r12615, %r12613, 0, 8;
	cvt.u16.u32 	%rs25594, %r12615;
	bfe.u32 	%r12616, %r12613, 8, 8;
	cvt.u16.u32 	%rs25595, %r12616;
	bfe.u32 	%r12617, %r12613, 16, 8;
	cvt.u16.u32 	%rs25596, %r12617;
	bfe.u32 	%r12618, %r12613, 24, 8;
	cvt.u16.u32 	%rs25597, %r12618;
	bfe.u32 	%r12619, %r12614, 0, 8;
	cvt.u16.u32 	%rs25598, %r12619;
	bfe.u32 	%r12620, %r12614, 8, 8;
	cvt.u16.u32 	%rs25599, %r12620;
	bfe.u32 	%r12621, %r12614, 16, 8;
	cvt.u16.u32 	%rs25600, %r12621;
	bfe.u32 	%r12622, %r12614, 24, 8;
	cvt.u16.u32 	%rs25601, %r12622;
	ld.local.v2.b32 	{%r12623, %r12624}, [%rd7+16];
	bfe.u32 	%r12625, %r12623, 0, 8;
	cvt.u16.u32 	%rs25602, %r12625;
	bfe.u32 	%r12626, %r12623, 8, 8;
	cvt.u16.u32 	%rs25603, %r12626;
	bfe.u32 	%r12627, %r12623, 16, 8;
	cvt.u16.u32 	%rs25604, %r12627;
	bfe.u32 	%r12628, %r12623, 24, 8;
	cvt.u16.u32 	%rs25605, %r12628;
	bfe.u32 	%r12629, %r12624, 0, 8;
	cvt.u16.u32 	%rs25606, %r12629;
	bfe.u32 	%r12630, %r12624, 8, 8;
	cvt.u16.u32 	%rs25607, %r12630;
	bfe.u32 	%r12631, %r12624, 16, 8;
	cvt.u16.u32 	%rs25608, %r12631;
	bfe.u32 	%r12632, %r12624, 24, 8;
	cvt.u16.u32 	%rs25609, %r12632;
	ld.local.v2.b32 	{%r12633, %r12634}, [%rd7+24];
	bfe.u32 	%r12635, %r12633, 0, 8;
	cvt.u16.u32 	%rs25610, %r12635;
	bfe.u32 	%r12636, %r12633, 8, 8;
	cvt.u16.u32 	%rs25611, %r12636;
	bfe.u32 	%r12637, %r12633, 16, 8;
	cvt.u16.u32 	%rs25612, %r12637;
	bfe.u32 	%r12638, %r12633, 24, 8;
	cvt.u16.u32 	%rs25613, %r12638;
	bfe.u32 	%r12639, %r12634, 0, 8;
	cvt.u16.u32 	%rs25614, %r12639;
	bfe.u32 	%r12640, %r12634, 8, 8;
	cvt.u16.u32 	%rs25615, %r12640;
	bfe.u32 	%r12641, %r12634, 16, 8;
	cvt.u16.u32 	%rs25616, %r12641;
	bfe.u32 	%r12642, %r12634, 24, 8;
	cvt.u16.u32 	%rs25617, %r12642;
	ld.local.v2.b32 	{%r12643, %r12644}, [%rd7+32];
	bfe.u32 	%r12645, %r12643, 0, 8;
	cvt.u16.u32 	%rs25618, %r12645;
	bfe.u32 	%r12646, %r12643, 8, 8;
	cvt.u16.u32 	%rs25619, %r12646;
	bfe.u32 	%r12647, %r12643, 16, 8;
	cvt.u16.u32 	%rs25620, %r12647;
	bfe.u32 	%r12648, %r12643, 24, 8;
	cvt.u16.u32 	%rs25621, %r12648;
	bfe.u32 	%r12649, %r12644, 0, 8;
	cvt.u16.u32 	%rs25622, %r12649;
	bfe.u32 	%r12650, %r12644, 8, 8;
	cvt.u16.u32 	%rs25623, %r12650;
	bfe.u32 	%r12651, %r12644, 16, 8;
	cvt.u16.u32 	%rs25624, %r12651;
	bfe.u32 	%r12652, %r12644, 24, 8;
	cvt.u16.u32 	%rs25625, %r12652;
	ld.local.v2.b32 	{%r12653, %r12654}, [%rd7+40];
	bfe.u32 	%r12655, %r12653, 0, 8;
	cvt.u16.u32 	%rs25626, %r12655;
	bfe.u32 	%r12656, %r12653, 8, 8;
	cvt.u16.u32 	%rs25627, %r12656;
	bfe.u32 	%r12657, %r12653, 16, 8;
	cvt.u16.u32 	%rs25628, %r12657;
	bfe.u32 	%r12658, %r12653, 24, 8;
	cvt.u16.u32 	%rs25629, %r12658;
	bfe.u32 	%r12659, %r12654, 0, 8;
	cvt.u16.u32 	%rs25630, %r12659;
	bfe.u32 	%r12660, %r12654, 8, 8;
	cvt.u16.u32 	%rs25631, %r12660;
	bfe.u32 	%r12661, %r12654, 16, 8;
	cvt.u16.u32 	%rs25632, %r12661;
	bfe.u32 	%r12662, %r12654, 24, 8;
	cvt.u16.u32 	%rs25633, %r12662;
	ld.local.v2.u8 	{%rs25634, %rs25635}, [%rd7+48];
	ld.local.u32 	%r33769, [%rd7+52];
	ld.local.f64 	%fd518, [%rd7+56];
$L__BB1_1322:
	st.local.u32 	[%rd45+24], %r2559;
	cvt.u32.u16 	%r12663, %rs25593;
	cvt.u32.u16 	%r12664, %rs25592;
	prmt.b32 	%r12665, %r12664, %r12663, 0x3340U;
	cvt.u32.u16 	%r12666, %rs25591;
	cvt.u32.u16 	%r12667, %rs25590;
	prmt.b32 	%r12668, %r12667, %r12666, 0x3340U;
	prmt.b32 	%r12669, %r12668, %r12665, 0x5410U;
	cvt.u32.u16 	%r12670, %rs25589;
	cvt.u32.u16 	%r12671, %rs25588;
	prmt.b32 	%r12672, %r12671, %r12670, 0x3340U;
	cvt.u32.u16 	%r12673, %rs25587;
	cvt.u32.u16 	%r12674, %rs25586;
	prmt.b32 	%r12675, %r12674, %r12673, 0x3340U;
	prmt.b32 	%r12676, %r12675, %r12672, 0x5410U;
	st.local.v2.b32 	[%rd45+32], {%r12676, %r12669};
	cvt.u32.u16 	%r12677, %rs25601;
	cvt.u32.u16 	%r12678, %rs25600;
	prmt.b32 	%r12679, %r12678, %r12677, 0x3340U;
	cvt.u32.u16 	%r12680, %rs25599;
	cvt.u32.u16 	%r12681, %rs25598;
	prmt.b32 	%r12682, %r12681, %r12680, 0x3340U;
	prmt.b32 	%r12683, %r12682, %r12679, 0x5410U;
	cvt.u32.u16 	%r12684, %rs25597;
	cvt.u32.u16 	%r12685, %rs25596;
	prmt.b32 	%r12686, %r12685, %r12684, 0x3340U;
	cvt.u32.u16 	%r12687, %rs25595;
	cvt.u32.u16 	%r12688, %rs25594;
	prmt.b32 	%r12689, %r12688, %r12687, 0x3340U;
	prmt.b32 	%r12690, %r12689, %r12686, 0x5410U;
	st.local.v2.b32 	[%rd45+40], {%r12690, %r12683};
	cvt.u32.u16 	%r12691, %rs25609;
	cvt.u32.u16 	%r12692, %rs25608;
	prmt.b32 	%r12693, %r12692, %r12691, 0x3340U;
	cvt.u32.u16 	%r12694, %rs25607;
	cvt.u32.u16 	%r12695, %rs25606;
	prmt.b32 	%r12696, %r12695, %r12694, 0x3340U;
	prmt.b32 	%r12697, %r12696, %r12693, 0x5410U;
	cvt.u32.u16 	%r12698, %rs25605;
	cvt.u32.u16 	%r12699, %rs25604;
	prmt.b32 	%r12700, %r12699, %r12698, 0x3340U;
	cvt.u32.u16 	%r12701, %rs25603;
	cvt.u32.u16 	%r12702, %rs25602;
	prmt.b32 	%r12703, %r12702, %r12701, 0x3340U;
	prmt.b32 	%r12704, %r12703, %r12700, 0x5410U;
	st.local.v2.b32 	[%rd45+48], {%r12704, %r12697};
	cvt.u32.u16 	%r12705, %rs25617;
	cvt.u32.u16 	%r12706, %rs25616;
	prmt.b32 	%r12707, %r12706, %r12705, 0x3340U;
	cvt.u32.u16 	%r12708, %rs25615;
	cvt.u32.u16 	%r12709, %rs25614;
	prmt.b32 	%r12710, %r12709, %r12708, 0x3340U;
	prmt.b32 	%r12711, %r12710, %r12707, 0x5410U;
	cvt.u32.u16 	%r12712, %rs25613;
	cvt.u32.u16 	%r12713, %rs25612;
	prmt.b32 	%r12714, %r12713, %r12712, 0x3340U;
	cvt.u32.u16 	%r12715, %rs25611;
	cvt.u32.u16 	%r12716, %rs25610;
	prmt.b32 	%r12717, %r12716, %r12715, 0x3340U;
	prmt.b32 	%r12718, %r12717, %r12714, 0x5410U;
	st.local.v2.b32 	[%rd45+56], {%r12718, %r12711};
	cvt.u32.u16 	%r12719, %rs25625;
	cvt.u32.u16 	%r12720, %rs25624;
	prmt.b32 	%r12721, %r12720, %r12719, 0x3340U;
	cvt.u32.u16 	%r12722, %rs25623;
	cvt.u32.u16 	%r12723, %rs25622;
	prmt.b32 	%r12724, %r12723, %r12722, 0x3340U;
	prmt.b32 	%r12725, %r12724, %r12721, 0x5410U;
	cvt.u32.u16 	%r12726, %rs25621;
	cvt.u32.u16 	%r12727, %rs25620;
	prmt.b32 	%r12728, %r12727, %r12726, 0x3340U;
	cvt.u32.u16 	%r12729, %rs25619;
	cvt.u32.u16 	%r12730, %rs25618;
	prmt.b32 	%r12731, %r12730, %r12729, 0x3340U;
	prmt.b32 	%r12732, %r12731, %r12728, 0x5410U;
	st.local.v2.b32 	[%rd45+64], {%r12732, %r12725};
	cvt.u32.u16 	%r12733, %rs25633;
	cvt.u32.u16 	%r12734, %rs25632;
	prmt.b32 	%r12735, %r12734, %r12733, 0x3340U;
	cvt.u32.u16 	%r12736, %rs25631;
	cvt.u32.u16 	%r12737, %rs25630;
	prmt.b32 	%r12738, %r12737, %r12736, 0x3340U;
	prmt.b32 	%r12739, %r12738, %r12735, 0x5410U;
	cvt.u32.u16 	%r12740, %rs25629;
	cvt.u32.u16 	%r12741, %rs25628;
	prmt.b32 	%r12742, %r12741, %r12740, 0x3340U;
	cvt.u32.u16 	%r12743, %rs25627;
	cvt.u32.u16 	%r12744, %rs25626;
	prmt.b32 	%r12745, %r12744, %r12743, 0x3340U;
	prmt.b32 	%r12746, %r12745, %r12742, 0x5410U;
	st.local.v2.b32 	[%rd45+72], {%r12746, %r12739};
	st.local.u8 	[%rd45+80], %rs25634;
	add.s32 	%r33824, %r33824, -32;
	mov.u32 	%r33768, %r2559;
	bra.uni 	$L__BB1_1233;
$L__BB1_1323:
	mov.u32 	%r9240, %tid.x;
	setp.ne.s32 	%p180, %r9240, 0;
	@%p180 bra 	$L__BB1_1337;
	mov.b64 	%rd3409, %fd515;
	setp.ne.s32 	%p181, %r2154, 0;
	@%p181 bra 	$L__BB1_1336;
	mov.b16 	%rs16925, 0;
	st.local.u8 	[%rd6], %rs16925;
	add.s32 	%r9242, %r33758, %r33769;
	st.local.u32 	[%rd6+52], %r9242;
	add.f64 	%fd316, %fd518, %fd515;
	st.local.f64 	[%rd6+56], %fd316;
	mov.b32 	%r33879, 0;
$L__BB1_1326:
	mov.u32 	%r2575, %r33879;
	cvt.u64.u32 	%rd1107, %r2575;
	add.s64 	%rd1108, %rd6, %rd1107;
	ld.local.u8 	%rs16926, [%rd1108];
	setp.ne.s16 	%p182, %rs16926, 0;
	add.s32 	%r33879, %r2575, 1;
	@%p182 bra 	$L__BB1_1326;
	and.b16  	%rs16927, %rs25586, 255;
	setp.eq.s16 	%p183, %rs16927, 0;
	mov.u32 	%r33881, %r2575;
	@%p183 bra 	$L__BB1_1330;
	mov.b32 	%r33880, 0;
	mov.u16 	%rs26857, %rs25586;
$L__BB1_1329:
	add.s32 	%r9244, %r33880, %r2575;
	cvt.u64.u32 	%rd1109, %r9244;
	add.s64 	%rd1110, %rd6, %rd1109;
	st.local.u8 	[%rd1110], %rs26857;
	add.s32 	%r2578, %r33880, 1;
	add.s32 	%r33881, %r2578, %r2575;
	cvt.u64.u32 	%rd1111, %r33880;
	add.s64 	%rd1112, %rd45, %rd1111;
	ld.local.u8 	%rs26857, [%rd1112+33];
	setp.ne.s16 	%p184, %rs26857, 0;
	mov.u32 	%r33880, %r2578;
	@%p184 bra 	$L__BB1_1329;
$L__BB1_1330:
	cvt.u64.u32 	%rd1113, %r33881;
	add.s64 	%rd1114, %rd6, %rd1113;
	mov.b16 	%rs16928, 0;
	st.local.u8 	[%rd1114], %rs16928;
	mov.b32 	%r33882, 0;
$L__BB1_1331:
	mov.u32 	%r2581, %r33882;
	cvt.u64.u32 	%rd1115, %r2581;
	add.s64 	%rd1116, %rd6, %rd1115;
	ld.local.u8 	%rs16929, [%rd1116];
	setp.ne.s16 	%p185, %rs16929, 0;
	add.s32 	%r33882, %r2581, 1;
	@%p185 bra 	$L__BB1_1331;
	and.b16  	%rs16930, %rs25434, 255;
	setp.eq.s16 	%p186, %rs16930, 0;
	mov.u32 	%r33884, %r2581;
	@%p186 bra 	$L__BB1_1335;
	mov.b32 	%r33883, 0;
$L__BB1_1334:
	add.s32 	%r9247, %r33883, %r2581;
	cvt.u64.u32 	%rd1117, %r9247;
	add.s64 	%rd1118, %rd6, %rd1117;
	st.local.u8 	[%rd1118], %rs25434;
	add.s32 	%r2584, %r33883, 1;
	add.s32 	%r33884, %r2584, %r2581;
	cvt.u64.u32 	%rd1119, %r33883;
	add.s64 	%rd1120, %rd227, %rd1119;
	ld.local.u8 	%rs25434, [%rd1120+1];
	setp.ne.s16 	%p187, %rs25434, 0;
	mov.u32 	%r33883, %r2584;
	@%p187 bra 	$L__BB1_1334;
$L__BB1_1335:
	cvt.u64.u32 	%rd1121, %r33884;
	add.s64 	%rd1122, %rd6, %rd1121;
	mov.b16 	%rs16931, 0;
	st.local.u8 	[%rd1122], %rs16931;
	ld.local.v2.b32 	{%r9248, %r9249}, [%rd6];
	bfe.u32 	%r9250, %r9248, 0, 8;
	cvt.u16.u32 	%rs25434, %r9250;
	bfe.u32 	%r9251, %r9248, 8, 8;
	cvt.u16.u32 	%rs25435, %r9251;
	bfe.u32 	%r9252, %r9248, 16, 8;
	cvt.u16.u32 	%rs25436, %r9252;
	bfe.u32 	%r9253, %r9248, 24, 8;
	cvt.u16.u32 	%rs25437, %r9253;
	bfe.u32 	%r9254, %r9249, 0, 8;
	cvt.u16.u32 	%rs25438, %r9254;
	bfe.u32 	%r9255, %r9249, 8, 8;
	cvt.u16.u32 	%rs25439, %r9255;
	bfe.u32 	%r9256, %r9249, 16, 8;
	cvt.u16.u32 	%rs25440, %r9256;
	bfe.u32 	%r9257, %r9249, 24, 8;
	cvt.u16.u32 	%rs25441, %r9257;
	ld.local.v2.b32 	{%r9258, %r9259}, [%rd6+8];
	bfe.u32 	%r9260, %r9258, 0, 8;
	cvt.u16.u32 	%rs25442, %r9260;
	bfe.u32 	%r9261, %r9258, 8, 8;
	cvt.u16.u32 	%rs25443, %r9261;
	bfe.u32 	%r9262, %r9258, 16, 8;
	cvt.u16.u32 	%rs25444, %r9262;
	bfe.u32 	%r9263, %r9258, 24, 8;
	cvt.u16.u32 	%rs25445, %r9263;
	bfe.u32 	%r9264, %r9259, 0, 8;
	cvt.u16.u32 	%rs25446, %r9264;
	bfe.u32 	%r9265, %r9259, 8, 8;
	cvt.u16.u32 	%rs25447, %r9265;
	bfe.u32 	%r9266, %r9259, 16, 8;
	cvt.u16.u32 	%rs25448, %r9266;
	bfe.u32 	%r9267, %r9259, 24, 8;
	cvt.u16.u32 	%rs25449, %r9267;
	ld.local.v2.b32 	{%r9268, %r9269}, [%rd6+16];
	bfe.u32 	%r9270, %r9268, 0, 8;
	cvt.u16.u32 	%rs25450, %r9270;
	bfe.u32 	%r9271, %r9268, 8, 8;
	cvt.u16.u32 	%rs25451, %r9271;
	bfe.u32 	%r9272, %r9268, 16, 8;
	cvt.u16.u32 	%rs25452, %r9272;
	bfe.u32 	%r9273, %r9268, 24, 8;
	cvt.u16.u32 	%rs25453, %r9273;
	bfe.u32 	%r9274, %r9269, 0, 8;
	cvt.u16.u32 	%rs25454, %r9274;
	bfe.u32 	%r9275, %r9269, 8, 8;
	cvt.u16.u32 	%rs25455, %r9275;
	bfe.u32 	%r9276, %r9269, 16, 8;
	cvt.u16.u32 	%rs25456, %r9276;
	bfe.u32 	%r9277, %r9269, 24, 8;
	cvt.u16.u32 	%rs25457, %r9277;
	ld.local.v2.b32 	{%r9278, %r9279}, [%rd6+24];
	bfe.u32 	%r9280, %r9278, 0, 8;
	cvt.u16.u32 	%rs25458, %r9280;
	bfe.u32 	%r9281, %r9278, 8, 8;
	cvt.u16.u32 	%rs25459, %r9281;
	bfe.u32 	%r9282, %r9278, 16, 8;
	cvt.u16.u32 	%rs25460, %r9282;
	bfe.u32 	%r9283, %r9278, 24, 8;
	cvt.u16.u32 	%rs25461, %r9283;
	bfe.u32 	%r9284, %r9279, 0, 8;
	cvt.u16.u32 	%rs25462, %r9284;
	bfe.u32 	%r9285, %r9279, 8, 8;
	cvt.u16.u32 	%rs25463, %r9285;
	bfe.u32 	%r9286, %r9279, 16, 8;
	cvt.u16.u32 	%rs25464, %r9286;
	bfe.u32 	%r9287, %r9279, 24, 8;
	cvt.u16.u32 	%rs25465, %r9287;
	ld.local.v2.b32 	{%r9288, %r9289}, [%rd6+32];
	bfe.u32 	%r9290, %r9288, 0, 8;
	cvt.u16.u32 	%rs25466, %r9290;
	bfe.u32 	%r9291, %r9288, 8, 8;
	cvt.u16.u32 	%rs25467, %r9291;
	bfe.u32 	%r9292, %r9288, 16, 8;
	cvt.u16.u32 	%rs25468, %r9292;
	bfe.u32 	%r9293, %r9288, 24, 8;
	cvt.u16.u32 	%rs25469, %r9293;
	bfe.u32 	%r9294, %r9289, 0, 8;
	cvt.u16.u32 	%rs25470, %r9294;
	bfe.u32 	%r9295, %r9289, 8, 8;
	cvt.u16.u32 	%rs25471, %r9295;
	bfe.u32 	%r9296, %r9289, 16, 8;
	cvt.u16.u32 	%rs25472, %r9296;
	bfe.u32 	%r9297, %r9289, 24, 8;
	cvt.u16.u32 	%rs25473, %r9297;
	ld.local.v2.b32 	{%r9298, %r9299}, [%rd6+40];
	bfe.u32 	%r9300, %r9298, 0, 8;
	cvt.u16.u32 	%rs25474, %r9300;
	bfe.u32 	%r9301, %r9298, 8, 8;
	cvt.u16.u32 	%rs25475, %r9301;
	bfe.u32 	%r9302, %r9298, 16, 8;
	cvt.u16.u32 	%rs25476, %r9302;
	bfe.u32 	%r9303, %r9298, 24, 8;
	cvt.u16.u32 	%rs25477, %r9303;
	bfe.u32 	%r9304, %r9299, 0, 8;
	cvt.u16.u32 	%rs25478, %r9304;
	bfe.u32 	%r9305, %r9299, 8, 8;
	cvt.u16.u32 	%rs25479, %r9305;
	bfe.u32 	%r9306, %r9299, 16, 8;
	cvt.u16.u32 	%rs25480, %r9306;
	bfe.u32 	%r9307, %r9299, 24, 8;
	cvt.u16.u32 	%rs25481, %r9307;
	ld.local.v2.u8 	{%rs25482, %rs25483}, [%rd6+48];
	ld.local.u32 	%r33758, [%rd6+52];
	ld.local.u64 	%rd3409, [%rd6+56];
$L__BB1_1336:
	add.s32 	%r9309, %r2154, %r33768;
	st.local.u32 	[%rd45+96], %r9309;
	cvt.u32.u16 	%r9310, %rs25440;
	cvt.u32.u16 	%r9311, %rs25441;
	prmt.b32 	%r9312, %r9310, %r9311, 0x3340U;
	cvt.u32.u16 	%r9313, %rs25439;
	cvt.u32.u16 	%r9314, %rs25438;
	prmt.b32 	%r9315, %r9314, %r9313, 0x3340U;
	prmt.b32 	%r9316, %r9315, %r9312, 0x5410U;
	cvt.u32.u16 	%r9317, %rs25436;
	cvt.u32.u16 	%r9318, %rs25437;
	prmt.b32 	%r9319, %r9317, %r9318, 0x3340U;
	cvt.u32.u16 	%r9320, %rs25435;
	cvt.u32.u16 	%r9321, %rs25434;
	prmt.b32 	%r9322, %r9321, %r9320, 0x3340U;
	prmt.b32 	%r9323, %r9322, %r9319, 0x5410U;
	st.local.v2.b32 	[%rd45+104], {%r9323, %r9316};
	cvt.u32.u16 	%r9324, %rs25448;
	cvt.u32.u16 	%r9325, %rs25449;
	prmt.b32 	%r9326, %r9324, %r9325, 0x3340U;
	cvt.u32.u16 	%r9327, %rs25447;
	cvt.u32.u16 	%r9328, %rs25446;
	prmt.b32 	%r9329, %r9328, %r9327, 0x3340U;
	prmt.b32 	%r9330, %r9329, %r9326, 0x5410U;
	cvt.u32.u16 	%r9331, %rs25444;
	cvt.u32.u16 	%r9332, %rs25445;
	prmt.b32 	%r9333, %r9331, %r9332, 0x3340U;
	cvt.u32.u16 	%r9334, %rs25443;
	cvt.u32.u16 	%r9335, %rs25442;
	prmt.b32 	%r9336, %r9335, %r9334, 0x3340U;
	prmt.b32 	%r9337, %r9336, %r9333, 0x5410U;
	st.local.v2.b32 	[%rd45+112], {%r9337, %r9330};
	cvt.u32.u16 	%r9338, %rs25456;
	cvt.u32.u16 	%r9339, %rs25457;
	prmt.b32 	%r9340, %r9338, %r9339, 0x3340U;
	cvt.u32.u16 	%r9341, %rs25455;
	cvt.u32.u16 	%r9342, %rs25454;
	prmt.b32 	%r9343, %r9342, %r9341, 0x3340U;
	prmt.b32 	%r9344, %r9343, %r9340, 0x5410U;
	cvt.u32.u16 	%r9345, %rs25452;
	cvt.u32.u16 	%r9346, %rs25453;
	prmt.b32 	%r9347, %r9345, %r9346, 0x3340U;
	cvt.u32.u16 	%r9348, %rs25451;
	cvt.u32.u16 	%r9349, %rs25450;
	prmt.b32 	%r9350, %r9349, %r9348, 0x3340U;
	prmt.b32 	%r9351, %r9350, %r9347, 0x5410U;
	st.local.v2.b32 	[%rd45+120], {%r9351, %r9344};
	cvt.u32.u16 	%r9352, %rs25464;
	cvt.u32.u16 	%r9353, %rs25465;
	prmt.b32 	%r9354, %r9352, %r9353, 0x3340U;
	cvt.u32.u16 	%r9355, %rs25463;
	cvt.u32.u16 	%r9356, %rs25462;
	prmt.b32 	%r9357, %r9356, %r9355, 0x3340U;
	prmt.b32 	%r9358, %r9357, %r9354, 0x5410U;
	cvt.u32.u16 	%r9359, %rs25460;
	cvt.u32.u16 	%r9360, %rs25461;
	prmt.b32 	%r9361, %r9359, %r9360, 0x3340U;
	cvt.u32.u16 	%r9362, %rs25459;
	cvt.u32.u16 	%r9363, %rs25458;
	prmt.b32 	%r9364, %r9363, %r9362, 0x3340U;
	prmt.b32 	%r9365, %r9364, %r9361, 0x5410U;
	st.local.v2.b32 	[%rd45+128], {%r9365, %r9358};
	cvt.u32.u16 	%r9366, %rs25472;
	cvt.u32.u16 	%r9367, %rs25473;
	prmt.b32 	%r9368, %r9366, %r9367, 0x3340U;
	cvt.u32.u16 	%r9369, %rs25471;
	cvt.u32.u16 	%r9370, %rs25470;
	prmt.b32 	%r9371, %r9370, %r9369, 0x3340U;
	prmt.b32 	%r9372, %r9371, %r9368, 0x5410U;
	cvt.u32.u16 	%r9373, %rs25468;
	cvt.u32.u16 	%r9374, %rs25469;
	prmt.b32 	%r9375, %r9373, %r9374, 0x3340U;
	cvt.u32.u16 	%r9376, %rs25467;
	cvt.u32.u16 	%r9377, %rs25466;
	prmt.b32 	%r9378, %r9377, %r9376, 0x3340U;
	prmt.b32 	%r9379, %r9378, %r9375, 0x5410U;
	st.local.v2.b32 	[%rd45+136], {%r9379, %r9372};
	cvt.u32.u16 	%r9380, %rs25480;
	cvt.u32.u16 	%r9381, %rs25481;
	prmt.b32 	%r9382, %r9380, %r9381, 0x3340U;
	cvt.u32.u16 	%r9383, %rs25479;
	cvt.u32.u16 	%r9384, %rs25478;
	prmt.b32 	%r9385, %r9384, %r9383, 0x3340U;
	prmt.b32 	%r9386, %r9385, %r9382, 0x5410U;
	cvt.u32.u16 	%r9387, %rs25476;
	cvt.u32.u16 	%r9388, %rs25477;
	prmt.b32 	%r9389, %r9387, %r9388, 0x3340U;
	cvt.u32.u16 	%r9390, %rs25475;
	cvt.u32.u16 	%r9391, %rs25474;
	prmt.b32 	%r9392, %r9391, %r9390, 0x3340U;
	prmt.b32 	%r9393, %r9392, %r9389, 0x5410U;
	st.local.v2.b32 	[%rd45+144], {%r9393, %r9386};
	st.local.v2.u8 	[%rd45+152], {%rs25482, %rs25483};
	st.local.u32 	[%rd45+156], %r33758;
	st.local.u64 	[%rd45+160], %rd3409;
	ld.local.u64 	%rd1142, [%rd128+16];
	mov.u32 	%r9394, %ctaid.x;
	mul.wide.u32 	%rd1143, %r9394, 72;
	add.s64 	%rd1144, %rd1142, %rd1143;
	add.s64 	%rd1123, %rd1144, 2304;
	and.b32  	%r9395, %r9321, 255;
	and.b16  	%rs16932, %rs25435, 255;
	mul.wide.u16 	%r9396, %rs16932, 256;
	or.b32  	%r9397, %r9396, %r9395;
	shl.b32 	%r9398, %r9317, 16;
	and.b32  	%r9399, %r9398, 16711680;
	or.b32  	%r9400, %r9397, %r9399;
	shl.b32 	%r9401, %r9318, 24;
	or.b32  	%r9402, %r9400, %r9401;
	and.b32  	%r9403, %r9314, 255;
	and.b16  	%rs16933, %rs25439, 255;
	mul.wide.u16 	%r9404, %rs16933, 256;
	or.b32  	%r9405, %r9404, %r9403;
	shl.b32 	%r9406, %r9310, 16;
	and.b32  	%r9407, %r9406, 16711680;
	or.b32  	%r9408, %r9405, %r9407;
	shl.b32 	%r9409, %r9311, 24;
	or.b32  	%r9410, %r9408, %r9409;
	and.b32  	%r9411, %r9335, 255;
	and.b16  	%rs16934, %rs25443, 255;
	mul.wide.u16 	%r9412, %rs16934, 256;
	or.b32  	%r9413, %r9412, %r9411;
	shl.b32 	%r9414, %r9331, 16;
	and.b32  	%r9415, %r9414, 16711680;
	or.b32  	%r9416, %r9413, %r9415;
	shl.b32 	%r9417, %r9332, 24;
	or.b32  	%r9418, %r9416, %r9417;
	and.b32  	%r9419, %r9328, 255;
	and.b16  	%rs16935, %rs25447, 255;
	mul.wide.u16 	%r9420, %rs16935, 256;
	or.b32  	%r9421, %r9420, %r9419;
	shl.b32 	%r9422, %r9324, 16;
	and.b32  	%r9423, %r9422, 16711680;
	or.b32  	%r9424, %r9421, %r9423;
	shl.b32 	%r9425, %r9325, 24;
	or.b32  	%r9426, %r9424, %r9425;
	and.b32  	%r9427, %r9349, 255;
	and.b16  	%rs16936, %rs25451, 255;
	mul.wide.u16 	%r9428, %rs16936, 256;
	or.b32  	%r9429, %r9428, %r9427;
	shl.b32 	%r9430, %r9345, 16;
	and.b32  	%r9431, %r9430, 16711680;
	or.b32  	%r9432, %r9429, %r9431;
	shl.b32 	%r9433, %r9346, 24;
	or.b32  	%r9434, %r9432, %r9433;
	and.b32  	%r9435, %r9342, 255;
	and.b16  	%rs16937, %rs25455, 255;
	mul.wide.u16 	%r9436, %rs16937, 256;
	or.b32  	%r9437, %r9436, %r9435;
	shl.b32 	%r9438, %r9338, 16;
	and.b32  	%r9439, %r9438, 16711680;
	or.b32  	%r9440, %r9437, %r9439;
	shl.b32 	%r9441, %r9339, 24;
	or.b32  	%r9442, %r9440, %r9441;
	and.b32  	%r9443, %r9363, 255;
	and.b16  	%rs16938, %rs25459, 255;
	mul.wide.u16 	%r9444, %rs16938, 256;
	or.b32  	%r9445, %r9444, %r9443;
	shl.b32 	%r9446, %r9359, 16;
	and.b32  	%r9447, %r9446, 16711680;
	or.b32  	%r9448, %r9445, %r9447;
	shl.b32 	%r9449, %r9360, 24;
	or.b32  	%r9450, %r9448, %r9449;
	and.b32  	%r9451, %r9356, 255;
	and.b16  	%rs16939, %rs25463, 255;
	mul.wide.u16 	%r9452, %rs16939, 256;
	or.b32  	%r9453, %r9452, %r9451;
	shl.b32 	%r9454, %r9352, 16;
	and.b32  	%r9455, %r9454, 16711680;
	or.b32  	%r9456, %r9453, %r9455;
	shl.b32 	%r9457, %r9353, 24;
	or.b32  	%r9458, %r9456, %r9457;
	and.b32  	%r9459, %r9377, 255;
	and.b16  	%rs16940, %rs25467, 255;
	mul.wide.u16 	%r9460, %rs16940, 256;
	or.b32  	%r9461, %r9460, %r9459;
	shl.b32 	%r9462, %r9373, 16;
	and.b32  	%r9463, %r9462, 16711680;
	or.b32  	%r9464, %r9461, %r9463;
	shl.b32 	%r9465, %r9374, 24;
	or.b32  	%r9466, %r9464, %r9465;
	and.b32  	%r9467, %r9370, 255;
	and.b16  	%rs16941, %rs25471, 255;
	mul.wide.u16 	%r9468, %rs16941, 256;
	or.b32  	%r9469, %r9468, %r9467;
	shl.b32 	%r9470, %r9366, 16;
	and.b32  	%r9471, %r9470, 16711680;
	or.b32  	%r9472, %r9469, %r9471;
	shl.b32 	%r9473, %r9367, 24;
	or.b32  	%r9474, %r9472, %r9473;
	and.b32  	%r9475, %r9391, 255;
	and.b16  	%rs16942, %rs25475, 255;
	mul.wide.u16 	%r9476, %rs16942, 256;
	or.b32  	%r9477, %r9476, %r9475;
	shl.b32 	%r9478, %r9387, 16;
	and.b32  	%r9479, %r9478, 16711680;
	or.b32  	%r9480, %r9477, %r9479;
	shl.b32 	%r9481, %r9388, 24;
	or.b32  	%r9482, %r9480, %r9481;
	and.b32  	%r9483, %r9384, 255;
	and.b16  	%rs16943, %rs25479, 255;
	mul.wide.u16 	%r9484, %rs16943, 256;
	or.b32  	%r9485, %r9484, %r9483;
	shl.b32 	%r9486, %r9380, 16;
	and.b32  	%r9487, %r9486, 16711680;
	or.b32  	%r9488, %r9485, %r9487;
	shl.b32 	%r9489, %r9381, 24;
	or.b32  	%r9490, %r9488, %r9489;
	cvt.u32.u16 	%r9491, %rs25482;
	and.b32  	%r9492, %r9491, 255;
	and.b16  	%rs16944, %rs25483, 255;
	mul.wide.u16 	%r9493, %rs16944, 256;
	or.b32  	%r9494, %r9493, %r9492;
	mov.b64 	%rd1126, {%r9402, %r9410};
	mov.b64 	%rd1128, {%r9418, %r9426};
	mov.b64 	%rd1130, {%r9434, %r9442};
	mov.b64 	%rd1132, {%r9450, %r9458};
	mov.b64 	%rd1134, {%r9466, %r9474};
	mov.b64 	%rd1136, {%r9482, %r9490};
	mov.b64 	%rd1138, {%r9494, %r33758};
	mov.b64 	%rd1124, {%r9309, %r9495};
	// begin inline asm
	st.cg.u64 [%rd1123], %rd1124;
	// end inline asm
	add.s64 	%rd1125, %rd1144, 2312;
	// begin inline asm
	st.cg.u64 [%rd1125], %rd1126;
	// end inline asm
	add.s64 	%rd1127, %rd1144, 2320;
	// begin inline asm
	st.cg.u64 [%rd1127], %rd1128;
	// end inline asm
	add.s64 	%rd1129, %rd1144, 2328;
	// begin inline asm
	st.cg.u64 [%rd1129], %rd1130;
	// end inline asm
	add.s64 	%rd1131, %rd1144, 2336;
	// begin inline asm
	st.cg.u64 [%rd1131], %rd1132;
	// end inline asm
	add.s64 	%rd1133, %rd1144, 2344;
	// begin inline asm
	st.cg.u64 [%rd1133], %rd1134;
	// end inline asm
	add.s64 	%rd1135, %rd1144, 2352;
	// begin inline asm
	st.cg.u64 [%rd1135], %rd1136;
	// end inline asm
	add.s64 	%rd1137, %rd1144, 2360;
	// begin inline asm
	st.cg.u64 [%rd1137], %rd1138;
	// end inline asm
	add.s64 	%rd1139, %rd1144, 2368;
	// begin inline asm
	st.cg.u64 [%rd1139], %rd3409;
	// end inline asm
	ld.local.u64 	%rd1145, [%rd128];
	mul.wide.u32 	%rd1146, %r9394, 4;
	add.s64 	%rd1147, %rd1145, %rd1146;
	add.s64 	%rd1141, %rd1147, 128;
	mov.b32 	%r9308, 101;
	// begin inline asm
	st.release.gpu.u32 [%rd1141], %r9308;
	// end inline asm
	st.shared.u32 	[_ZN6thrust24THRUST_300001_SM_1000_NS8cuda_cub4core6detail5shmemE+680], %r33768;
	cvt.u32.u16 	%r9496, %rs25601;
	cvt.u32.u16 	%r9497, %rs25600;
	prmt.b32 	%r9498, %r9497, %r9496, 0x3340U;
	cvt.u32.u16 	%r9499, %rs25599;
	cvt.u32.u16 	%r9500, %rs25598;
	prmt.b32 	%r9501, %r9500, %r9499, 0x3340U;
	prmt.b32 	%r9502, %r9501, %r9498, 0x5410U;
	cvt.u32.u16 	%r9503, %rs25597;
	cvt.u32.u16 	%r9504, %rs25596;
	prmt.b32 	%r9505, %r9504, %r9503, 0x3340U;
	cvt.u32.u16 	%r9506, %rs25595;
	cvt.u32.u16 	%r9507, %rs25594;
	prmt.b32 	%r9508, %r9507, %r9506, 0x3340U;
	prmt.b32 	%r9509, %r9508, %r9505, 0x5410U;
	cvt.u32.u16 	%r9510, %rs25593;
	cvt.u32.u16 	%r9511, %rs25592;
	prmt.b32 	%r9512, %r9511, %r9510, 0x3340U;
	cvt.u32.u16 	%r9513, %rs25591;
	cvt.u32.u16 	%r9514, %rs25590;
	prmt.b32 	%r9515, %r9514, %r9513, 0x3340U;
	prmt.b32 	%r9516, %r9515, %r9512, 0x5410U;
	cvt.u32.u16 	%r9517, %rs25589;
	cvt.u32.u16 	%r9518, %rs25588;
	prmt.b32 	%r9519, %r9518, %r9517, 0x3340U;
	cvt.u32.u16 	%r9520, %rs25587;
	cvt.u32.u16 	%r9521, %rs25586;
	prmt.b32 	%r9522, %r9521, %r9520, 0x3340U;
	prmt.b32 	%r9523, %r9522, %r9519, 0x5410U;
	st.shared.v4.b32 	[_ZN6thrust24THRUST_300001_SM_1000_NS8cuda_cub4core6detail5shmemE+688], {%r9523, %r9516, %r9509, %r9502};
	cvt.u32.u16 	%r9524, %rs25617;
	cvt.u32.u16 	%r9525, %rs25616;
	prmt.b32 	%r9526, %r9525, %r9524, 0x3340U;
	cvt.u32.u16 	%r9527, %rs25615;
	cvt.u32.u16 	%r9528, %rs25614;
	prmt.b32 	%r9529, %r9528, %r9527, 0x3340U;
	prmt.b32 	%r9530, %r9529, %r9526, 0x5410U;
	cvt.u32.u16 	%r9531, %rs25613;
	cvt.u32.u16 	%r9532, %rs25612;
	prmt.b32 	%r9533, %r9532, %r9531, 0x3340U;
	cvt.u32.u16 	%r9534, %rs25611;
	cvt.u32.u16 	%r9535, %rs25610;
	prmt.b32 	%r9536, %r9535, %r9534, 0x3340U;
	prmt.b32 	%r9537, %r9536, %r9533, 0x5410U;
	cvt.u32.u16 	%r9538, %rs25609;
	cvt.u32.u16 	%r9539, %rs25608;
	prmt.b32 	%r9540, %r9539, %r9538, 0x3340U;
	cvt.u32.u16 	%r9541, %rs25607;
	cvt.u32.u16 	%r9542, %rs25606;
	prmt.b32 	%r9543, %r9542, %r9541, 0x3340U;
	prmt.b32 	%r9544, %r9543, %r9540, 0x5410U;
	cvt.u32.u16 	%r9545, %rs25605;
	cvt.u32.u16 	%r9546, %rs25604;
	prmt.b32 	%r9547, %r9546, %r9545, 0x3340U;
	cvt.u32.u16 	%r9548, %rs25603;
	cvt.u32.u16 	%r9549, %rs25602;
	prmt.b32 	%r9550, %r9549, %r9548, 0x3340U;
	prmt.b32 	%r9551, %r9550, %r9547, 0x5410U;
	st.shared.v4.b32 	[_ZN6thrust24THRUST_300001_SM_1000_NS8cuda_cub4core6detail5shmemE+704], {%r9551, %r9544, %r9537, %r9530};
	cvt.u32.u16 	%r9552, %rs25633;
	cvt.u32.u16 	%r9553, %rs25632;
	prmt.b32 	%r9554, %r9553, %r9552, 0x3340U;
	cvt.u32.u16 	%r9555, %rs25631;
	cvt.u32.u16 	%r9556, %rs25630;
	prmt.b32 	%r9557, %r9556, %r9555, 0x3340U;
	prmt.b32 	%r9558, %r9557, %r9554, 0x5410U;
	cvt.u32.u16 	%r9559, %rs25629;
	cvt.u32.u16 	%r9560, %rs25628;
	prmt.b32 	%r9561, %r9560, %r9559, 0x3340U;
	cvt.u32.u16 	%r9562, %rs25627;
	cvt.u32.u16 	%r9563, %rs25626;
	prmt.b32 	%r9564, %r9563, %r9562, 0x3340U;
	prmt.b32 	%r9565, %r9564, %r9561, 0x5410U;
	cvt.u32.u16 	%r9566, %rs25625;
	cvt.u32.u16 	%r9567, %rs25624;
	prmt.b32 	%r9568, %r9567, %r9566, 0x3340U;
	cvt.u32.u16 	%r9569, %rs25623;
	cvt.u32.u16 	%r9570, %rs25622;
	prmt.b32 	%r9571, %r9570, %r9569, 0x3340U;
	prmt.b32 	%r9572, %r9571, %r9568, 0x5410U;
	cvt.u32.u16 	%r9573, %rs25621;
	cvt.u32.u16 	%r9574, %rs25620;
	prmt.b32 	%r9575, %r9574, %r9573, 0x3340U;
	cvt.u32.u16 	%r9576, %rs25619;
	cvt.u32.u16 	%r9577, %rs25618;
	prmt.b32 	%r9578, %r9577, %r9576, 0x3340U;
	prmt.b32 	%r9579, %r9578, %r9575, 0x5410U;
	st.shared.v4.b32 	[_ZN6thrust24THRUST_300001_SM_1000_NS8cuda_cub4core6detail5shmemE+720], {%r9579, %r9572, %r9565, %r9558};
	st.shared.v2.u8 	[_ZN6thrust24THRUST_300001_SM_1000_NS8cuda_cub4core6detail5shmemE+736], {%rs25634, %rs25635};
	st.shared.u32 	[_ZN6thrust24THRUST_300001_SM_1000_NS8cuda_cub4core6detail5shmemE+740], %r33769;
	st.shared.f64 	[_ZN6thrust24THRUST_300001_SM_1000_NS8cuda_cub4core6detail5shmemE+744], %fd518;
	st.shared.u32 	[_ZN6thrust24THRUST_300001_SM_1000_NS8cuda_cub4core6detail5shmemE+752], %r9309;
	st.shared.v2.b32 	[_ZN6thrust24THRUST_300001_SM_1000_NS8cuda_cub4core6detail5shmemE+760], {%r9323, %r9316};
	st.shared.v4.b32 	[_ZN6thrust24THRUST_300001_SM_1000_NS8cuda_cub4core6detail5shmemE+768], {%r9337, %r9330, %r9351, %r9344};
	st.shared.v4.b32 	[_ZN6thrust24THRUST_300001_SM_1000_NS8cuda_cub4core6detail5shmemE+784], {%r9365, %r9358, %r9379, %r9372};
	st.shared.v2.b32 	[_ZN6thrust24THRUST_300001_SM_1000_NS8cuda_cub4core6detail5shmemE+800], {%r9393, %r9386};
	st.shared.v2.u8 	[_ZN6thrust24THRUST_300001_SM_1000_NS8cuda_cub4core6detail5shmemE+808], {%rs25482, %rs25483};
	st.shared.u32 	[_ZN6thrust24THRUST_300001_SM_1000_NS8cuda_cub4core6detail5shmemE+812], %r33758;
	st.shared.u64 	[_ZN6thrust24THRUST_300001_SM_1000_NS8cuda_cub4core6detail5shmemE+816], %rd3409;
$L__BB1_1337:
	setp.ne.s32 	%p188, %r2759, 0;
	@%p188 bra 	$L__BB1_1339;
	st.shared.u32 	[_ZN6thrust24THRUST_300001_SM_1000_NS8cuda_cub4core6detail5shmemE+584], %r33768;
	cvt.u32.u16 	%r9580, %rs25593;
	cvt.u32.u16 	%r9581, %rs25592;
	prmt.b32 	%r9582, %r9581, %r9580, 0x3340U;
	cvt.u32.u16 	%r9583, %rs25591;
	cvt.u32.u16 	%r9584, %rs25590;
	prmt.b32 	%r9585, %r9584, %r9583, 0x3340U;
	prmt.b32 	%r9586, %r9585, %r9582, 0x5410U;
	cvt.u32.u16 	%r9587, %rs25589;
	cvt.u32.u16 	%r9588, %rs25588;
	prmt.b32 	%r9589, %r9588, %r9587, 0x3340U;
	cvt.u32.u16 	%r9590, %rs25587;
	cvt.u32.u16 	%r9591, %rs25586;
	prmt.b32 	%r9592, %r9591, %r9590, 0x3340U;
	prmt.b32 	%r9593, %r9592, %r9589, 0x5410U;
	cvt.u32.u16 	%r9594, %rs25601;
	cvt.u32.u16 	%r9595, %rs25600;
	prmt.b32 	%r9596, %r9595, %r9594, 0x3340U;
	cvt.u32.u16 	%r9597, %rs25599;
	cvt.u32.u16 	%r9598, %rs25598;
	prmt.b32 	%r9599, %r9598, %r9597, 0x3340U;
	prmt.b32 	%r9600, %r9599, %r9596, 0x5410U;
	cvt.u32.u16 	%r9601, %rs25597;
	cvt.u32.u16 	%r9602, %rs25596;
	prmt.b32 	%r9603, %r9602, %r9601, 0x3340U;
	cvt.u32.u16 	%r9604, %rs25595;
	cvt.u32.u16 	%r9605, %rs25594;
	prmt.b32 	%r9606, %r9605, %r9604, 0x3340U;
	prmt.b32 	%r9607, %r9606, %r9603, 0x5410U;
	st.shared.v4.b32 	[_ZN6thrust24THRUST_300001_SM_1000_NS8cuda_cub4core6detail5shmemE+592], {%r9593, %r9586, %r9607, %r9600};
	cvt.u32.u16 	%r9608, %rs25609;
	cvt.u32.u16 	%r9609, %rs25608;
	prmt.b32 	%r9610, %r9609, %r9608, 0x3340U;
	cvt.u32.u16 	%r9611, %rs25607;
	cvt.u32.u16 	%r9612, %rs25606;
	prmt.b32 	%r9613, %r9612, %r9611, 0x3340U;
	prmt.b32 	%r9614, %r9613, %r9610, 0x5410U;
	cvt.u32.u16 	%r9615, %rs25605;
	cvt.u32.u16 	%r9616, %rs25604;
	prmt.b32 	%r9617, %r9616, %r9615, 0x3340U;
	cvt.u32.u16 	%r9618, %rs25603;
	cvt.u32.u16 	%r9619, %rs25602;
	prmt.b32 	%r9620, %r9619, %r9618, 0x3340U;
	prmt.b32 	%r9621, %r9620, %r9617, 0x5410U;
	cvt.u32.u16 	%r9622, %rs25617;
	cvt.u32.u16 	%r9623, %rs25616;
	prmt.b32 	%r9624, %r9623, %r9622, 0x3340U;
	cvt.u32.u16 	%r9625, %rs25615;
	cvt.u32.u16 	%r9626, %rs25614;
	prmt.b32 	%r9627, %r9626, %r9625, 0x3340U;
	prmt.b32 	%r9628, %r9627, %r9624, 0x5410U;
	cvt.u32.u16 	%r9629, %rs25613;
	cvt.u32.u16 	%r9630, %rs25612;
	prmt.b32 	%r9631, %r9630, %r9629, 0x3340U;
	cvt.u32.u16 	%r9632, %rs25611;
	cvt.u32.u16 	%r9633, %rs25610;
	prmt.b32 	%r9634, %r9633, %r9632, 0x3340U;
	prmt.b32 	%r9635, %r9634, %r9631, 0x5410U;
	st.shared.v4.b32 	[_ZN6thrust24THRUST_300001_SM_1000_NS8cuda_cub4core6detail5shmemE+608], {%r9621, %r9614, %r9635, %r9628};
	cvt.u32.u16 	%r9636, %rs25625;
	cvt.u32.u16 	%r9637, %rs25624;
	prmt.b32 	%r9638, %r9637, %r9636, 0x3340U;
	cvt.u32.u16 	%r9639, %rs25623;
	cvt.u32.u16 	%r9640, %rs25622;
	prmt.b32 	%r9641, %r9640, %r9639, 0x3340U;
	prmt.b32 	%r9642, %r9641, %r9638, 0x5410U;
	cvt.u32.u16 	%r9643, %rs25621;
	cvt.u32.u16 	%r9644, %rs25620;
	prmt.b32 	%r9645, %r9644, %r9643, 0x3340U;
	cvt.u32.u16 	%r9646, %rs25619;
	cvt.u32.u16 	%r9647, %rs25618;
	prmt.b32 	%r9648, %r9647, %r9646, 0x3340U;
	prmt.b32 	%r9649, %r9648, %r9645, 0x5410U;
	cvt.u32.u16 	%r9650, %rs25633;
	cvt.u32.u16 	%r9651, %rs25632;
	prmt.b32 	%r9652, %r9651, %r9650, 0x3340U;
	cvt.u32.u16 	%r9653, %rs25631;
	cvt.u32.u16 	%r9654, %rs25630;
	prmt.b32 	%r9655, %r9654, %r9653, 0x3340U;
	prmt.b32 	%r9656, %r9655, %r9652, 0x5410U;
	cvt.u32.u16 	%r9657, %rs25629;
	cvt.u32.u16 	%r9658, %rs25628;
	prmt.b32 	%r9659, %r9658, %r9657, 0x3340U;
	cvt.u32.u16 	%r9660, %rs25627;
	cvt.u32.u16 	%r9661, %rs25626;
	prmt.b32 	%r9662, %r9661, %r9660, 0x3340U;
	prmt.b32 	%r9663, %r9662, %r9659, 0x5410U;
	st.shared.v4.b32 	[_ZN6thrust24THRUST_300001_SM_1000_NS8cuda_cub4core6detail5shmemE+624], {%r9649, %r9642, %r9663, %r9656};
	st.shared.v2.u8 	[_ZN6thrust24THRUST_300001_SM_1000_NS8cuda_cub4core6detail5shmemE+640], {%rs25634, %rs25635};
	st.shared.u32 	[_ZN6thrust24THRUST_300001_SM_1000_NS8cuda_cub4core6detail5shmemE+644], %r33769;
	st.shared.f64 	[_ZN6thrust24THRUST_300001_SM_1000_NS8cuda_cub4core6detail5shmemE+648], %fd518;
	st.local.u32 	[%rd43], %r33768;
	st.local.v2.b32 	[%rd43+8], {%r9593, %r9586};
	st.local.v2.b32 	[%rd43+16], {%r9607, %r9600};
	st.local.v2.b32 	[%rd43+24], {%r9621, %r9614};
	st.local.v2.b32 	[%rd43+32], {%r9635, %r9628};
	st.local.v2.b32 	[%rd43+40], {%r9649, %r9642};
	st.local.v2.b32 	[%rd43+48], {%r9663, %r9656};
	st.local.v2.u8 	[%rd43+56], {%rs25634, %rs25635};
	st.local.u32 	[%rd43+60], %r33769;
	st.local.f64 	[%rd43+64], %fd518;
	mov.f64 	%fd542, %fd518;
	mov.u32 	%r33886, %r33769;
	mov.u16 	%rs26909, %rs25635;
	mov.u16 	%rs26910, %rs25634;
	mov.u16 	%rs26911, %rs25633;
	mov.u16 	%rs26912, %rs25632;
	mov.u16 	%rs26913, %rs25631;
	mov.u16 	%rs26914, %rs25630;
	mov.u16 	%rs26915, %rs25629;
	mov.u16 	%rs26916, %rs25628;
	mov.u16 	%rs26917, %rs25627;
	mov.u16 	%rs26918, %rs25626;
	mov.u16 	%rs26919, %rs25625;
	mov.u16 	%rs26920, %rs25624;
	mov.u16 	%rs26921, %rs25623;
	mov.u16 	%rs26922, %rs25622;
	mov.u16 	%rs26923, %rs25621;
	mov.u16 	%rs26924, %rs25620;
	mov.u16 	%rs26925, %rs25619;
	mov.u16 	%rs26926, %rs25618;
	mov.u16 	%rs26927, %rs25617;
	mov.u16 	%rs26928, %rs25616;
	mov.u16 	%rs26929, %rs25615;
	mov.u16 	%rs26930, %rs25614;
	mov.u16 	%rs26931, %rs25613;
	mov.u16 	%rs26932, %rs25612;
	mov.u16 	%rs26933, %rs25611;
	mov.u16 	%rs26934, %rs25610;
	mov.u16 	%rs26935, %rs25609;
	mov.u16 	%rs26936, %rs25608;
	mov.u16 	%rs26937, %rs25607;
	mov.u16 	%rs26938, %rs25606;
	mov.u16 	%rs26939, %rs25605;
	mov.u16 	%rs26940, %rs25604;
	mov.u16 	%rs26941, %rs25603;
	mov.u16 	%rs26942, %rs25602;
	mov.u16 	%rs26943, %rs25601;
	mov.u16 	%rs26944, %rs25600;
	mov.u16 	%rs26945, %rs25599;
	mov.u16 	%rs26946, %rs25598;
	mov.u16 	%rs26947, %rs25597;
	mov.u16 	%rs26948, %rs25596;
	mov.u16 	%rs26949, %rs25595;
	mov.u16 	%rs26950, %rs25594;
	mov.u16 	%rs26951, %rs25593;
	mov.u16 	%rs26952, %rs25592;
	mov.u16 	%rs26953, %rs25591;
	mov.u16 	%rs26954, %rs25590;
	mov.u16 	%rs26955, %rs25589;
	mov.u16 	%rs26956, %rs25588;
	mov.u16 	%rs26957, %rs25587;
	mov.u16 	%rs26958, %rs25586;
	mov.u32 	%r33887, %r33768;
$L__BB1_1339:
	add.u64 	%rd1149, %SPL, 352;
	mov.u32 	%r9664, %tid.x;
	setp.eq.s32 	%p189, %r9664, 0;
	bar.sync 	0;
	ld.shared.u32 	%r2591, [_ZN6thrust24THRUST_300001_SM_1000_NS8cuda_cub4core6detail5shmemE+584];
	ld.shared.v4.b32 	{%r9665, %r9666, %r9667, %r9668}, [_ZN6thrust24THRUST_300001_SM_1000_NS8cuda_cub4core6detail5shmemE+592];
	bfe.u32 	%r9669, %r9665, 0, 8;
	cvt.u16.u32 	%rs26959, %r9669;
	ld.shared.v4.b32 	{%r9670, %r9671, %r9672, %r9673}, [_ZN6thrust24THRUST_300001_SM_1000_NS8cuda_cub4core6detail5shmemE+608];
	ld.shared.v4.b32 	{%r9674, %r9675, %r9676, %r9677}, [_ZN6thrust24THRUST_300001_SM_1000_NS8cuda_cub4core6detail5shmemE+624];
	ld.shared.v2.u8 	{%rs16945, %rs16946}, [_ZN6thrust24THRUST_300001_SM_1000_NS8cuda_cub4core6detail5shmemE+640];
	ld.shared.u32 	%r2592, [_ZN6thrust24THRUST_300001_SM_1000_NS8cuda_cub4core6detail5shmemE+644];
	ld.shared.f64 	%fd283, [_ZN6thrust24THRUST_300001_SM_1000_NS8cuda_cub4core6detail5shmemE+648];
	st.local.u32 	[%rd1149], %r2591;
	add.s64 	%rd241, %rd1149, 8;
	st.local.v2.b32 	[%rd1149+8], {%r9665, %r9666};
	st.local.v2.b32 	[%rd1149+16], {%r9667, %r9668};
	st.local.v2.b32 	[%rd1149+24], {%r9670, %r9671};
	st.local.v2.b32 	[%rd1149+32], {%r9672, %r9673};
	st.local.v2.b32 	[%rd1149+40], {%r9674, %r9675};
	st.local.v2.b32 	[%rd1149+48], {%r9676, %r9677};
	st.local.v2.u8 	[%rd1149+56], {%rs16945, %rs16946};
	st.local.u32 	[%rd1149+60], %r2592;
	st.local.f64 	[%rd1149+64], %fd283;
	@%p189 bra 	$L__BB1_1353;
	add.s32 	%r2593, %r33887, %r2591;
	setp.ne.s32 	%p190, %r33887, 0;
	@%p190 bra 	$L__BB1_1352;
	mov.b16 	%rs16947, 0;
	st.local.u8 	[%rd5], %rs16947;
	add.s32 	%r9679, %r33886, %r2592;
	st.local.u32 	[%rd5+52], %r9679;
	add.f64 	%fd317, %fd283, %fd542;
	st.local.f64 	[%rd5+56], %fd317;
	mov.b32 	%r33888, 0;
$L__BB1_1342:
	mov.u32 	%r2594, %r33888;
	cvt.u64.u32 	%rd1150, %r2594;
	add.s64 	%rd1151, %rd5, %rd1150;
	ld.local.u8 	%rs16948, [%rd1151];
	setp.ne.s16 	%p191, %rs16948, 0;
	add.s32 	%r33888, %r2594, 1;
	@%p191 bra 	$L__BB1_1342;
	and.b16  	%rs16949, %rs26959, 255;
	setp.eq.s16 	%p192, %rs16949, 0;
	mov.u32 	%r33890, %r2594;
	@%p192 bra 	$L__BB1_1346;
	mov.b32 	%r33889, 0;
$L__BB1_1345:
	add.s32 	%r9681, %r33889, %r2594;
	cvt.u64.u32 	%rd1152, %r9681;
	add.s64 	%rd1153, %rd5, %rd1152;
	st.local.u8 	[%rd1153], %rs26959;
	add.s32 	%r2597, %r33889, 1;
	add.s32 	%r33890, %r2597, %r2594;
	cvt.u64.u32 	%rd1154, %r33889;
	add.s64 	%rd1155, %rd241, %rd1154;
	ld.local.u8 	%rs26959, [%rd1155+1];
	setp.ne.s16 	%p193, %rs26959, 0;
	mov.u32 	%r33889, %r2597;
	@%p193 bra 	$L__BB1_1345;
$L__BB1_1346:
	cvt.u64.u32 	%rd1156, %r33890;
	add.s64 	%rd1157, %rd5, %rd1156;
	mov.b16 	%rs16950, 0;
	st.local.u8 	[%rd1157], %rs16950;
	mov.b32 	%r33891, 0;
$L__BB1_1347:
	mov.u32 	%r2600, %r33891;
	cvt.u64.u32 	%rd1158, %r2600;
	add.s64 	%rd1159, %rd5, %rd1158;
	ld.local.u8 	%rs16951, [%rd1159];
	setp.ne.s16 	%p194, %rs16951, 0;
	add.s32 	%r33891, %r2600, 1;
	@%p194 bra 	$L__BB1_1347;
	and.b16  	%rs16952, %rs26958, 255;
	setp.eq.s16 	%p195, %rs16952, 0;
	mov.u32 	%r33893, %r2600;
	@%p195 bra 	$L__BB1_1351;
	mov.b32 	%r33892, 0;
$L__BB1_1350:
	add.s32 	%r9684, %r33892, %r2600;
	cvt.u64.u32 	%rd1160, %r9684;
	add.s64 	%rd1161, %rd5, %rd1160;
	st.local.u8 	[%rd1161], %rs26958;
	add.s32 	%r2603, %r33892, 1;
	add.s32 	%r33893, %r2603, %r2600;
	cvt.u64.u32 	%rd1162, %r33892;
	add.s64 	%rd1163, %rd43, %rd1162;
	ld.local.u8 	%rs26958, [%rd1163+9];
	setp.ne.s16 	%p196, %rs26958, 0;
	mov.u32 	%r33892, %r2603;
	@%p196 bra 	$L__BB1_1350;
$L__BB1_1351:
	cvt.u64.u32 	%rd1164, %r33893;
	add.s64 	%rd1165, %rd5, %rd1164;
	mov.b16 	%rs16953, 0;
	st.local.u8 	[%rd1165], %rs16953;
	ld.local.v2.b32 	{%r9685, %r9686}, [%rd5];
	bfe.u32 	%r9687, %r9685, 0, 8;
	cvt.u16.u32 	%rs26958, %r9687;
	bfe.u32 	%r9688, %r9685, 8, 8;
	cvt.u16.u32 	%rs26957, %r9688;
	bfe.u32 	%r9689, %r9685, 16, 8;
	cvt.u16.u32 	%rs26956, %r9689;
	bfe.u32 	%r9690, %r9685, 24, 8;
	cvt.u16.u32 	%rs26955, %r9690;
	bfe.u32 	%r9691, %r9686, 0, 8;
	cvt.u16.u32 	%rs26954, %r9691;
	bfe.u32 	%r9692, %r9686, 8, 8;
	cvt.u16.u32 	%rs26953, %r9692;
	bfe.u32 	%r9693, %r9686, 16, 8;
	cvt.u16.u32 	%rs26952, %r9693;
	bfe.u32 	%r9694, %r9686, 24, 8;
	cvt.u16.u32 	%rs26951, %r9694;
	ld.local.v2.b32 	{%r9695, %r9696}, [%rd5+8];
	bfe.u32 	%r9697, %r9695, 0, 8;
	cvt.u16.u32 	%rs26950, %r9697;
	bfe.u32 	%r9698, %r9695, 8, 8;
	cvt.u16.u32 	%rs26949, %r9698;
	bfe.u32 	%r9699, %r9695, 16, 8;
	cvt.u16.u32 	%rs26948, %r9699;
	bfe.u32 	%r9700, %r9695, 24, 8;
	cvt.u16.u32 	%rs26947, %r9700;
	bfe.u32 	%r9701, %r9696, 0, 8;
	cvt.u16.u32 	%rs26946, %r9701;
	bfe.u32 	%r9702, %r9696, 8, 8;
	cvt.u16.u32 	%rs26945, %r9702;
	bfe.u32 	%r9703, %r9696, 16, 8;
	cvt.u16.u32 	%rs26944, %r9703;
	bfe.u32 	%r9704, %r9696, 24, 8;
	cvt.u16.u32 	%rs26943, %r9704;
	ld.local.v2.b32 	{%r9705, %r9706}, [%rd5+16];
	bfe.u32 	%r9707, %r9705, 0, 8;
	cvt.u16.u32 	%rs26942, %r9707;
	bfe.u32 	%r9708, %r9705, 8, 8;
	cvt.u16.u32 	%rs26941, %r9708;
	bfe.u32 	%r9709, %r9705, 16, 8;
	cvt.u16.u32 	%rs26940, %r9709;
	bfe.u32 	%r9710, %r9705, 24, 8;
	cvt.u16.u32 	%rs26939, %r9710;
	bfe.u32 	%r9711, %r9706, 0, 8;
	cvt.u16.u32 	%rs26938, %r9711;
	bfe.u32 	%r9712, %r9706, 8, 8;
	cvt.u16.u32 	%rs26937, %r9712;
	bfe.u32 	%r9713, %r9706, 16, 8;
	cvt.u16.u32 	%rs26936, %r9713;
	bfe.u32 	%r9714, %r9706, 24, 8;
	cvt.u16.u32 	%rs26935, %r9714;
	ld.local.v2.b32 	{%r9715, %r9716}, [%rd5+24];
	bfe.u32 	%r9717, %r9715, 0, 8;
	cvt.u16.u32 	%rs26934, %r9717;
	bfe.u32 	%r9718, %r9715, 8, 8;
	cvt.u16.u32 	%rs26933, %r9718;
	bfe.u32 	%r9719, %r9715, 16, 8;
	cvt.u16.u32 	%rs26932, %r9719;
	bfe.u32 	%r9720, %r9715, 24, 8;
	cvt.u16.u32 	%rs26931, %r9720;
	bfe.u32 	%r9721, %r9716, 0, 8;
	cvt.u16.u32 	%rs26930, %r9721;
	bfe.u32 	%r9722, %r9716, 8, 8;
	cvt.u16.u32 	%rs26929, %r9722;
	bfe.u32 	%r9723, %r9716, 16, 8;
	cvt.u16.u32 	%rs26928, %r9723;
	bfe.u32 	%r9724, %r9716, 24, 8;
	cvt.u16.u32 	%rs26927, %r9724;
	ld.local.v2.b32 	{%r9725, %r9726}, [%rd5+32];
	bfe.u32 	%r9727, %r9725, 0, 8;
	cvt.u16.u32 	%rs26926, %r9727;
	bfe.u32 	%r9728, %r9725, 8, 8;
	cvt.u16.u32 	%rs26925, %r9728;
	bfe.u32 	%r9729, %r9725, 16, 8;
	cvt.u16.u32 	%rs26924, %r9729;
	bfe.u32 	%r9730, %r9725, 24, 8;
	cvt.u16.u32 	%rs26923, %r9730;
	bfe.u32 	%r9731, %r9726, 0, 8;
	cvt.u16.u32 	%rs26922, %r9731;
	bfe.u32 	%r9732, %r9726, 8, 8;
	cvt.u16.u32 	%rs26921, %r9732;
	bfe.u32 	%r9733, %r9726, 16, 8;
	cvt.u16.u32 	%rs26920, %r9733;
	bfe.u32 	%r9734, %r9726, 24, 8;
	cvt.u16.u32 	%rs26919, %r9734;
	ld.local.v2.b32 	{%r9735, %r9736}, [%rd5+40];
	bfe.u32 	%r9737, %r9735, 0, 8;
	cvt.u16.u32 	%rs26918, %r9737;
	bfe.u32 	%r9738, %r9735, 8, 8;
	cvt.u16.u32 	%rs26917, %r9738;
	bfe.u32 	%r9739, %r9735, 16, 8;
	cvt.u16.u32 	%rs26916, %r9739;
	bfe.u32 	%r9740, %r9735, 24, 8;
	cvt.u16.u32 	%rs26915, %r9740;
	bfe.u32 	%r9741, %r9736, 0, 8;
	cvt.u16.u32 	%rs26914, %r9741;
	bfe.u32 	%r9742, %r9736, 8, 8;
	cvt.u16.u32 	%rs26913, %r9742;
	bfe.u32 	%r9743, %r9736, 16, 8;
	cvt.u16.u32 	%rs26912, %r9743;
	bfe.u32 	%r9744, %r9736, 24, 8;
	cvt.u16.u32 	%rs26911, %r9744;
	ld.local.v2.u8 	{%rs26910, %rs26909}, [%rd5+48];
	ld.local.u32 	%r33886, [%rd5+52];
	ld.local.f64 	%fd542, [%rd5+56];
$L__BB1_1352:
	st.local.u32 	[%rd43], %r2593;
	cvt.u32.u16 	%r9745, %rs26951;
	cvt.u32.u16 	%r9746, %rs26952;
	prmt.b32 	%r9747, %r9746, %r9745, 0x3340U;
	cvt.u32.u16 	%r9748, %rs26953;
	cvt.u32.u16 	%r9749, %rs26954;
	prmt.b32 	%r9750, %r9749, %r9748, 0x3340U;
	prmt.b32 	%r9751, %r9750, %r9747, 0x5410U;
	cvt.u32.u16 	%r9752, %rs26955;
	cvt.u32.u16 	%r9753, %rs26956;
	prmt.b32 	%r9754, %r9753, %r9752, 0x3340U;
	cvt.u32.u16 	%r9755, %rs26957;
	cvt.u32.u16 	%r9756, %rs26958;
	prmt.b32 	%r9757, %r9756, %r9755, 0x3340U;
	prmt.b32 	%r9758, %r9757, %r9754, 0x5410U;
	st.local.v2.b32 	[%rd43+8], {%r9758, %r9751};
	cvt.u32.u16 	%r9759, %rs26943;
	cvt.u32.u16 	%r9760, %rs26944;
	prmt.b32 	%r9761, %r9760, %r9759, 0x3340U;
	cvt.u32.u16 	%r9762, %rs26945;
	cvt.u32.u16 	%r9763, %rs26946;
	prmt.b32 	%r9764, %r9763, %r9762, 0x3340U;
	prmt.b32 	%r9765, %r9764, %r9761, 0x5410U;
	cvt.u32.u16 	%r9766, %rs26947;
	cvt.u32.u16 	%r9767, %rs26948;
	prmt.b32 	%r9768, %r9767, %r9766, 0x3340U;
	cvt.u32.u16 	%r9769, %rs26949;
	cvt.u32.u16 	%r9770, %rs26950;
	prmt.b32 	%r9771, %r9770, %r9769, 0x3340U;
	prmt.b32 	%r9772, %r9771, %r9768, 0x5410U;
	st.local.v2.b32 	[%rd43+16], {%r9772, %r9765};
	cvt.u32.u16 	%r9773, %rs26935;
	cvt.u32.u16 	%r9774, %rs26936;
	prmt.b32 	%r9775, %r9774, %r9773, 0x3340U;
	cvt.u32.u16 	%r9776, %rs26937;
	cvt.u32.u16 	%r9777, %rs26938;
	prmt.b32 	%r9778, %r9777, %r9776, 0x3340U;
	prmt.b32 	%r9779, %r9778, %r9775, 0x5410U;
	cvt.u32.u16 	%r9780, %rs26939;
	cvt.u32.u16 	%r9781, %rs26940;
	prmt.b32 	%r9782, %r9781, %r9780, 0x3340U;
	cvt.u32.u16 	%r9783, %rs26941;
	cvt.u32.u16 	%r9784, %rs26942;
	prmt.b32 	%r9785, %r9784, %r9783, 0x3340U;
	prmt.b32 	%r9786, %r9785, %r9782, 0x5410U;
	st.local.v2.b32 	[%rd43+24], {%r9786, %r9779};
	cvt.u32.u16 	%r9787, %rs26927;
	cvt.u32.u16 	%r9788, %rs26928;
	prmt.b32 	%r9789, %r9788, %r9787, 0x3340U;
	cvt.u32.u16 	%r9790, %rs26929;
	cvt.u32.u16 	%r9791, %rs26930;
	prmt.b32 	%r9792, %r9791, %r9790, 0x3340U;
	prmt.b32 	%r9793, %r9792, %r9789, 0x5410U;
	cvt.u32.u16 	%r9794, %rs26931;
	cvt.u32.u16 	%r9795, %rs26932;
	prmt.b32 	%r9796, %r9795, %r9794, 0x3340U;
	cvt.u32.u16 	%r9797, %rs26933;
	cvt.u32.u16 	%r9798, %rs26934;
	prmt.b32 	%r9799, %r9798, %r9797, 0x3340U;
	prmt.b32 	%r9800, %r9799, %r9796, 0x5410U;
	st.local.v2.b32 	[%rd43+32], {%r9800, %r9793};
	cvt.u32.u16 	%r9801, %rs26919;
	cvt.u32.u16 	%r9802, %rs26920;
	prmt.b32 	%r9803, %r9802, %r9801, 0x3340U;
	cvt.u32.u16 	%r9804, %rs26921;
	cvt.u32.u16 	%r9805, %rs26922;
	prmt.b32 	%r9806, %r9805, %r9804, 0x3340U;
	prmt.b32 	%r9807, %r9806, %r9803, 0x5410U;
	cvt.u32.u16 	%r9808, %rs26923;
	cvt.u32.u16 	%r9809, %rs26924;
	prmt.b32 	%r9810, %r9809, %r9808, 0x3340U;
	cvt.u32.u16 	%r9811, %rs26925;
	cvt.u32.u16 	%r9812, %rs26926;
	prmt.b32 	%r9813, %r9812, %r9811, 0x3340U;
	prmt.b32 	%r9814, %r9813, %r9810, 0x5410U;
	st.local.v2.b32 	[%rd43+40], {%r9814, %r9807};
	cvt.u32.u16 	%r9815, %rs26911;
	cvt.u32.u16 	%r9816, %rs26912;
	prmt.b32 	%r9817, %r9816, %r9815, 0x3340U;
	cvt.u32.u16 	%r9818, %rs26913;
	cvt.u32.u16 	%r9819, %rs26914;
	prmt.b32 	%r9820, %r9819, %r9818, 0x3340U;
	prmt.b32 	%r9821, %r9820, %r9817, 0x5410U;
	cvt.u32.u16 	%r9822, %rs26915;
	cvt.u32.u16 	%r9823, %rs26916;
	prmt.b32 	%r9824, %r9823, %r9822, 0x3340U;
	cvt.u32.u16 	%r9825, %rs26917;
	cvt.u32.u16 	%r9826, %rs26918;
	prmt.b32 	%r9827, %r9826, %r9825, 0x3340U;
	prmt.b32 	%r9828, %r9827, %r9824, 0x5410U;
	st.local.v2.b32 	[%rd43+48], {%r9828, %r9821};
	st.local.v2.u8 	[%rd43+56], {%rs26910, %rs26909};
	st.local.u32 	[%rd43+60], %r33886;
	st.local.f64 	[%rd43+64], %fd542;
	mov.u32 	%r33887, %r2593;
$L__BB1_1353:
	add.u64 	%rd1167, %SPL, 72;
	st.local.u32 	[%rd1167], %r33887;
	add.s64 	%rd242, %rd1167, 8;
	cvt.u32.u16 	%r9829, %rs26951;
	cvt.u32.u16 	%r9830, %rs26952;
	prmt.b32 	%r9831, %r9830, %r9829, 0x3340U;
	cvt.u32.u16 	%r9832, %rs26953;
	cvt.u32.u16 	%r9833, %rs26954;
	prmt.b32 	%r9834, %r9833, %r9832, 0x3340U;
	prmt.b32 	%r9835, %r9834, %r9831, 0x5410U;
	cvt.u32.u16 	%r9836, %rs26955;
	cvt.u32.u16 	%r9837, %rs26956;
	prmt.b32 	%r9838, %r9837, %r9836, 0x3340U;
	cvt.u32.u16 	%r9839, %rs26957;
	cvt.u32.u16 	%r9840, %rs26958;
	prmt.b32 	%r9841, %r9840, %r9839, 0x3340U;
	prmt.b32 	%r9842, %r9841, %r9838, 0x5410U;
	st.local.v2.b32 	[%rd1167+8], {%r9842, %r9835};
	cvt.u32.u16 	%r9843, %rs26943;
	cvt.u32.u16 	%r9844, %rs26944;
	prmt.b32 	%r9845, %r9844, %r9843, 0x3340U;
	cvt.u32.u16 	%r9846, %rs26945;
	cvt.u32.u16 	%r9847, %rs26946;
	prmt.b32 	%r9848, %r9847, %r9846, 0x3340U;
	prmt.b32 	%r9849, %r9848, %r9845, 0x5410U;
	cvt.u32.u16 	%r9850, %rs26947;
	cvt.u32.u16 	%r9851, %rs26948;
	prmt.b32 	%r9852, %r9851, %r9850, 0x3340U;
	cvt.u32.u16 	%r9853, %rs26949;
	cvt.u32.u16 	%r9854, %rs26950;
	prmt.b32 	%r9855, %r9854, %r9853, 0x3340U;
	prmt.b32 	%r9856, %r9855, %r9852, 0x5410U;
	st.local.v2.b32 	[%rd1167+16], {%r9856, %r9849};
	cvt.u32.u16 	%r9857, %rs26935;
	cvt.u32.u16 	%r9858, %rs26936;
	prmt.b32 	%r9859, %r9858, %r9857, 0x3340U;
	cvt.u32.u16 	%r9860, %rs26937;
	cvt.u32.u16 	%r9861, %rs26938;
	prmt.b32 	%r9862, %r9861, %r9860, 0x3340U;
	prmt.b32 	%r9863, %r9862, %r9859, 0x5410U;
	cvt.u32.u16 	%r9864, %rs26939;
	cvt.u32.u16 	%r9865, %rs26940;
	prmt.b32 	%r9866, %r9865, %r9864, 0x3340U;
	cvt.u32.u16 	%r9867, %rs26941;
	cvt.u32.u16 	%r9868, %rs26942;
	prmt.b32 	%r9869, %r9868, %r9867, 0x3340U;
	prmt.b32 	%r9870, %r9869, %r9866, 0x5410U;
	st.local.v2.b32 	[%rd1167+24], {%r9870, %r9863};
	cvt.u32.u16 	%r9871, %rs26927;
	cvt.u32.u16 	%r9872, %rs26928;
	prmt.b32 	%r9873, %r9872, %r9871, 0x3340U;
	cvt.u32.u16 	%r9874, %rs26929;
	cvt.u32.u16 	%r9875, %rs26930;
	prmt.b32 	%r9876, %r9875, %r9874, 0x3340U;
	prmt.b32 	%r9877, %r9876, %r9873, 0x5410U;
	cvt.u32.u16 	%r9878, %rs26931;
	cvt.u32.u16 	%r9879, %rs26932;
	prmt.b32 	%r9880, %r9879, %r9878, 0x3340U;
	cvt.u32.u16 	%r9881, %rs26933;
	cvt.u32.u16 	%r9882, %rs26934;
	prmt.b32 	%r9883, %r9882, %r9881, 0x3340U;
	prmt.b32 	%r9884, %r9883, %r9880, 0x5410U;
	st.local.v2.b32 	[%rd1167+32], {%r9884, %r9877};
	cvt.u32.u16 	%r9885, %rs26919;
	cvt.u32.u16 	%r9886, %rs26920;
	prmt.b32 	%r9887, %r9886, %r9885, 0x3340U;
	cvt.u32.u16 	%r9888, %rs26921;
	cvt.u32.u16 	%r9889, %rs26922;
	prmt.b32 	%r9890, %r9889, %r9888, 0x3340U;
	prmt.b32 	%r9891, %r9890, %r9887, 0x5410U;
	cvt.u32.u16 	%r9892, %rs26923;
	cvt.u32.u16 	%r9893, %rs26924;
	prmt.b32 	%r9894, %r9893, %r9892, 0x3340U;
	cvt.u32.u16 	%r9895, %rs26925;
	cvt.u32.u16 	%r9896, %rs26926;
	prmt.b32 	%r9897, %r9896, %r9895, 0x3340U;
	prmt.b32 	%r9898, %r9897, %r9894, 0x5410U;
	st.local.v2.b32 	[%rd1167+40], {%r9898, %r9891};
	cvt.u32.u16 	%r9899, %rs26911;
	cvt.u32.u16 	%r9900, %rs26912;
	prmt.b32 	%r9901, %r9900, %r9899, 0x3340U;
	cvt.u32.u16 	%r9902, %rs26913;
	cvt.u32.u16 	%r9903, %rs26914;
	prmt.b32 	%r9904, %r9903, %r9902, 0x3340U;
	prmt.b32 	%r9905, %r9904, %r9901, 0x5410U;
	cvt.u32.u16 	%r9906, %rs26915;
	cvt.u32.u16 	%r9907, %rs26916;
	prmt.b32 	%r9908, %r9907, %r9906, 0x3340U;
	cvt.u32.u16 	%r9909, %rs26917;
	cvt.u32.u16 	%r9910, %rs26918;
	prmt.b32 	%r9911, %r9910, %r9909, 0x3340U;
	prmt.b32 	%r9912, %r9911, %r9908, 0x5410U;
	st.local.v2.b32 	[%rd1167+48], {%r9912, %r9905};
	st.local.v2.u8 	[%rd1167+56], {%rs26910, %rs26909};
	st.local.u32 	[%rd1167+60], %r33886;
	st.local.f64 	[%rd1167+64], %fd542;
	selp.u32 	%r9913, 1, 0, %p2;
	st.local.u32 	[%rd4], %r9913;
	add.s64 	%rd243, %rd4, 8;
	st.local.v2.b32 	[%rd4+8], {%r1855, %r1856};
	st.local.v2.b32 	[%rd4+16], {%r1857, %r1858};
	st.local.v2.b32 	[%rd4+24], {%r1859, %r1860};
	st.local.v2.b32 	[%rd4+32], {%r1861, %r1862};
	st.local.v2.b32 	[%rd4+40], {%r1863, %r1864};
	st.local.v2.b32 	[%rd4+48], {%r1865, %r1866};
	st.local.v2.u8 	[%rd4+56], {%rs27111, %rs27112};
	st.local.u32 	[%rd4+60], %r33903;
	st.local.f64 	[%rd4+64], %fd545;
	@%p2 bra 	$L__BB1_1365;
	mov.b16 	%rs16954, 0;
	st.local.u8 	[%rd3], %rs16954;
	add.s32 	%r9915, %r33903, %r33886;
	st.local.u32 	[%rd3+52], %r9915;
	add.f64 	%fd318, %fd542, %fd545;
	st.local.f64 	[%rd3+56], %fd318;
	mov.b32 	%r33897, 0;
$L__BB1_1355:
	mov.u32 	%r2610, %r33897;
	cvt.u64.u32 	%rd1168, %r2610;
	add.s64 	%rd1169, %rd3, %rd1168;
	ld.local.u8 	%rs16955, [%rd1169];
	setp.ne.s16 	%p197, %rs16955, 0;
	add.s32 	%r33897, %r2610, 1;
	@%p197 bra 	$L__BB1_1355;
	and.b16  	%rs16956, %rs26958, 255;
	setp.eq.s16 	%p198, %rs16956, 0;
	mov.u32 	%r33899, %r2610;
	@%p198 bra 	$L__BB1_1359;
	mov.b32 	%r33898, 0;
$L__BB1_1358:
	add.s32 	%r9917, %r33898, %r2610;
	cvt.u64.u32 	%rd1170, %r9917;
	add.s64 	%rd1171, %rd3, %rd1170;
	st.local.u8 	[%rd1171], %rs26958;
	add.s32 	%r2613, %r33898, 1;
	add.s32 	%r33899, %r2613, %r2610;
	cvt.u64.u32 	%rd1172, %r33898;
	add.s64 	%rd1173, %rd242, %rd1172;
	ld.local.u8 	%rs26958, [%rd1173+1];
	setp.ne.s16 	%p199, %rs26958, 0;
	mov.u32 	%r33898, %r2613;
	@%p199 bra 	$L__BB1_1358;
$L__BB1_1359:
	cvt.u64.u32 	%rd1174, %r33899;
	add.s64 	%rd1175, %rd3, %rd1174;
	mov.b16 	%rs16957, 0;
	st.local.u8 	[%rd1175], %rs16957;
	mov.b32 	%r33900, 0;
$L__BB1_1360:
	mov.u32 	%r2616, %r33900;
	cvt.u64.u32 	%rd1176, %r2616;
	add.s64 	%rd1177, %rd3, %rd1176;
	ld.local.u8 	%rs16958, [%rd1177];
	setp.ne.s16 	%p200, %rs16958, 0;
	add.s32 	%r33900, %r2616, 1;
	@%p200 bra 	$L__BB1_1360;
	and.b16  	%rs16959, %rs27062, 255;
	setp.eq.s16 	%p201, %rs16959, 0;
	mov.u32 	%r33902, %r2616;
	@%p201 bra 	$L__BB1_1364;
	mov.b32 	%r33901, 0;
$L__BB1_1363:
	add.s32 	%r9920, %r33901, %r2616;
	cvt.u64.u32 	%rd1178, %r9920;
	add.s64 	%rd1179, %rd3, %rd1178;
	st.local.u8 	[%rd1179], %rs27062;
	add.s32 	%r2619, %r33901, 1;
	add.s32 	%r33902, %r2619, %r2616;
	cvt.u64.u32 	%rd1180, %r33901;
	add.s64 	%rd1181, %rd243, %rd1180;
	ld.local.u8 	%rs27062, [%rd1181+1];
	setp.ne.s16 	%p202, %rs27062, 0;
	mov.u32 	%r33901, %r2619;
	@%p202 bra 	$L__BB1_1363;
$L__BB1_1364:
	cvt.u64.u32 	%rd1182, %r33902;
	add.s64 	%rd1183, %rd3, %rd1182;
	mov.b16 	%rs16960, 0;
	st.local.u8 	[%rd1183], %rs16960;
	ld.local.v2.b32 	{%r9921, %r9922}, [%rd3];
	bfe.u32 	%r9923, %r9921, 0, 8;
	cvt.u16.u32 	%rs27062, %r9923;
	bfe.u32 	%r9924, %r9921, 8, 8;
	cvt.u16.u32 	%rs27064, %r9924;
	bfe.u32 	%r9925, %r9921, 16, 8;
	cvt.u16.u32 	%rs27065, %r9925;
	bfe.u32 	%r9926, %r9921, 24, 8;
	cvt.u16.u32 	%rs27066, %r9926;
	bfe.u32 	%r9927, %r9922, 0, 8;
	cvt.u16.u32 	%rs27067, %r9927;
	bfe.u32 	%r9928, %r9922, 8, 8;
	cvt.u16.u32 	%rs27068, %r9928;
	bfe.u32 	%r9929, %r9922, 16, 8;
	cvt.u16.u32 	%rs27069, %r9929;
	bfe.u32 	%r9930, %r9922, 24, 8;
	cvt.u16.u32 	%rs27070, %r9930;
	ld.local.v2.b32 	{%r9931, %r9932}, [%rd3+8];
	bfe.u32 	%r9933, %r9931, 0, 8;
	cvt.u16.u32 	%rs27071, %r9933;
	bfe.u32 	%r9934, %r9931, 8, 8;
	cvt.u16.u32 	%rs27072, %r9934;
	bfe.u32 	%r9935, %r9931, 16, 8;
	cvt.u16.u32 	%rs27073, %r9935;
	bfe.u32 	%r9936, %r9931, 24, 8;
	cvt.u16.u32 	%rs27074, %r9936;
	bfe.u32 	%r9937, %r9932, 0, 8;
	cvt.u16.u32 	%rs27075, %r9937;
	bfe.u32 	%r9938, %r9932, 8, 8;
	cvt.u16.u32 	%rs27076, %r9938;
	bfe.u32 	%r9939, %r9932, 16, 8;
	cvt.u16.u32 	%rs27077, %r9939;
	bfe.u32 	%r9940, %r9932, 24, 8;
	cvt.u16.u32 	%rs27078, %r9940;
	ld.local.v2.b32 	{%r9941, %r9942}, [%rd3+16];
	bfe.u32 	%r9943, %r9941, 0, 8;
	cvt.u16.u32 	%rs27079, %r9943;
	bfe.u32 	%r9944, %r9941, 8, 8;
	cvt.u16.u32 	%rs27080, %r9944;
	bfe.u32 	%r9945, %r9941, 16, 8;
	cvt.u16.u32 	%rs27081, %r9945;
	bfe.u32 	%r9946, %r9941, 24, 8;
	cvt.u16.u32 	%rs27082, %r9946;
	bfe.u32 	%r9947, %r9942, 0, 8;
	cvt.u16.u32 	%rs27083, %r9947;
	bfe.u32 	%r9948, %r9942, 8, 8;
	cvt.u16.u32 	%rs27084, %r9948;
	bfe.u32 	%r9949, %r9942, 16, 8;
	cvt.u16.u32 	%rs27085, %r9949;
	bfe.u32 	%r9950, %r9942, 24, 8;
	cvt.u16.u32 	%rs27086, %r9950;
	ld.local.v2.b32 	{%r9951, %r9952}, [%rd3+24];
	bfe.u32 	%r9953, %r9951, 0, 8;
	cvt.u16.u32 	%rs27087, %r9953;
	bfe.u32 	%r9954, %r9951, 8, 8;
	cvt.u16.u32 	%rs27088, %r9954;
	bfe.u32 	%r9955, %r9951, 16, 8;
	cvt.u16.u32 	%rs27089, %r9955;
	bfe.u32 	%r9956, %r9951, 24, 8;
	cvt.u16.u32 	%rs27090, %r9956;
	bfe.u32 	%r9957, %r9952, 0, 8;
	cvt.u16.u32 	%rs27091, %r9957;
	bfe.u32 	%r9958, %r9952, 8, 8;
	cvt.u16.u32 	%rs27092, %r9958;
	bfe.u32 	%r9959, %r9952, 16, 8;
	cvt.u16.u32 	%rs27093, %r9959;
	bfe.u32 	%r9960, %r9952, 24, 8;
	cvt.u16.u32 	%rs27094, %r9960;
	ld.local.v2.b32 	{%r9961, %r9962}, [%rd3+32];
	bfe.u32 	%r9963, %r9961, 0, 8;
	cvt.u16.u32 	%rs27095, %r9963;
	bfe.u32 	%r9964, %r9961, 8, 8;
	cvt.u16.u32 	%rs27096, %r9964;
	bfe.u32 	%r9965, %r9961, 16, 8;
	cvt.u16.u32 	%rs27097, %r9965;
	bfe.u32 	%r9966, %r9961, 24, 8;
	cvt.u16.u32 	%rs27098, %r9966;
	bfe.u32 	%r9967, %r9962, 0, 8;
	cvt.u16.u32 	%rs27099, %r9967;
	bfe.u32 	%r9968, %r9962, 8, 8;
	cvt.u16.u32 	%rs27100, %r9968;
	bfe.u32 	%r9969, %r9962, 16, 8;
	cvt.u16.u32 	%rs27101, %r9969;
	bfe.u32 	%r9970, %r9962, 24, 8;
	cvt.u16.u32 	%rs27102, %r9970;
	ld.local.v2.b32 	{%r9971, %r9972}, [%rd3+40];
	bfe.u32 	%r9973, %r9971, 0, 8;
	cvt.u16.u32 	%rs27103, %r9973;
	bfe.u32 	%r9974, %r9971, 8, 8;
	cvt.u16.u32 	%rs27104, %r9974;
	bfe.u32 	%r9975, %r9971, 16, 8;
	cvt.u16.u32 	%rs27105, %r9975;
	bfe.u32 	%r9976, %r9971, 24, 8;
	cvt.u16.u32 	%rs27106, %r9976;
	bfe.u32 	%r9977, %r9972, 0, 8;
	cvt.u16.u32 	%rs27107, %r9977;
	bfe.u32 	%r9978, %r9972, 8, 8;
	cvt.u16.u32 	%rs27108, %r9978;
	bfe.u32 	%r9979, %r9972, 16, 8;
	cvt.u16.u32 	%rs27109, %r9979;
	bfe.u32 	%r9980, %r9972, 24, 8;
	cvt.u16.u32 	%rs27110, %r9980;
	ld.local.v2.u8 	{%rs27111, %rs27112}, [%rd3+48];
	ld.local.u32 	%r33903, [%rd3+52];
	ld.local.f64 	%fd545, [%rd3+56];
$L__BB1_1365:
	add.s32 	%r2624, %r33887, %r9913;
	st.local.u32 	[%rd4], %r2624;
	cvt.u32.u16 	%r9982, %rs27070;
	cvt.u32.u16 	%r9983, %rs27069;
	prmt.b32 	%r9984, %r9983, %r9982, 0x3340U;
	cvt.u32.u16 	%r9985, %rs27068;
	cvt.u32.u16 	%r9986, %rs27067;
	prmt.b32 	%r9987, %r9986, %r9985, 0x3340U;
	prmt.b32 	%r9988, %r9987, %r9984, 0x5410U;
	cvt.u32.u16 	%r9989, %rs27066;
	cvt.u32.u16 	%r9990, %rs27065;
	prmt.b32 	%r9991, %r9990, %r9989, 0x3340U;
	cvt.u32.u16 	%r9992, %rs27064;
	cvt.u32.u16 	%r9993, %rs27062;
	prmt.b32 	%r9994, %r9993, %r9992, 0x3340U;
	prmt.b32 	%r9995, %r9994, %r9991, 0x5410U;
	st.local.v2.b32 	[%rd4+8], {%r9995, %r9988};
	cvt.u32.u16 	%r9996, %rs27073;
	prmt.b32 	%r9997, %r9996, %r9998, 0x3340U;
	cvt.u32.u16 	%r9999, %rs27072;
	cvt.u32.u16 	%r10000, %rs27071;
	prmt.b32 	%r10001, %r10000, %r9999, 0x3340U;
	prmt.b32 	%r2625, %r10001, %r9997, 0x5410U;
	cvt.u32.u16 	%r10002, %rs27074;
	bfi.b32 	%r2627, %r10002, %r2625, 24, 8;
	cvt.u32.u16 	%r10003, %rs27078;
	cvt.u32.u16 	%r10004, %rs27077;
	prmt.b32 	%r10005, %r10004, %r10003, 0x3340U;
	cvt.u32.u16 	%r10006, %rs27076;
	cvt.u32.u16 	%r10007, %rs27075;
	prmt.b32 	%r10008, %r10007, %r10006, 0x3340U;
	prmt.b32 	%r2628, %r10008, %r10005, 0x5410U;
	prmt.b32 	%r10009, %r9996, %r10002, 0x3340U;
	prmt.b32 	%r10010, %r10001, %r10009, 0x5410U;
	st.local.v2.b32 	[%rd4+16], {%r10010, %r2628};
	cvt.u32.u16 	%r10011, %rs27086;
	cvt.u32.u16 	%r10012, %rs27085;
	prmt.b32 	%r10013, %r10012, %r10011, 0x3340U;
	cvt.u32.u16 	%r10014, %rs27084;
	cvt.u32.u16 	%r10015, %rs27083;
	prmt.b32 	%r10016, %r10015, %r10014, 0x3340U;
	prmt.b32 	%r10017, %r10016, %r10013, 0x5410U;
	cvt.u32.u16 	%r10018, %rs27082;
	cvt.u32.u16 	%r10019, %rs27081;
	prmt.b32 	%r10020, %r10019, %r10018, 0x3340U;
	cvt.u32.u16 	%r10021, %rs27080;
	cvt.u32.u16 	%r10022, %rs27079;
	prmt.b32 	%r10023, %r10022, %r10021, 0x3340U;
	prmt.b32 	%r10024, %r10023, %r10020, 0x5410U;
	st.local.v2.b32 	[%rd4+24], {%r10024, %r10017};
	cvt.u32.u16 	%r10025, %rs27088;
	cvt.u32.u16 	%r10026, %rs27087;
	prmt.b32 	%r10027, %r10026, %r10025, 0x3340U;
	prmt.b32 	%r10028, %r10029, %r10030, 0x3340U;
	prmt.b32 	%r2629, %r10027, %r10028, 0x5410U;
	cvt.u32.u16 	%r10031, %rs27089;
	bfi.b32 	%r10032, %r10031, %r2629, 16, 8;
	cvt.u32.u16 	%r10033, %rs27090;
	bfi.b32 	%r2633, %r10033, %r10032, 24, 8;
	cvt.u32.u16 	%r10034, %rs27092;
	cvt.u32.u16 	%r10035, %rs27091;
	prmt.b32 	%r10036, %r10035, %r10034, 0x3340U;
	prmt.b32 	%r2634, %r10036, %r10028, 0x5410U;
	cvt.u32.u16 	%r10037, %rs27094;
	cvt.u32.u16 	%r10038, %rs27093;
	prmt.b32 	%r10039, %r10038, %r10037, 0x3340U;
	prmt.b32 	%r10040, %r10036, %r10039, 0x5410U;
	prmt.b32 	%r10041, %r10031, %r10033, 0x3340U;
	prmt.b32 	%r10042, %r10027, %r10041, 0x5410U;
	st.local.v2.b32 	[%rd4+32], {%r10042, %r10040};
	cvt.u32.u16 	%r10043, %rs27098;
	cvt.u32.u16 	%r10044, %rs27097;
	prmt.b32 	%r10045, %r10044, %r10043, 0x3340U;
	cvt.u32.u16 	%r10046, %rs27096;
	cvt.u32.u16 	%r10047, %rs27095;
	prmt.b32 	%r10048, %r10047, %r10046, 0x3340U;
	prmt.b32 	%r2635, %r10048, %r10045, 0x5410U;
	cvt.u32.u16 	%r10049, %rs27099;
	prmt.b32 	%r10050, %r10049, %r10051, 0x3340U;
	prmt.b32 	%r2636, %r10050, %r10028, 0x5410U;
	cvt.u32.u16 	%r10052, %rs27100;
	bfi.b32 	%r2638, %r10052, %r2636, 8, 8;
	cvt.u32.u16 	%r10053, %rs27102;
	cvt.u32.u16 	%r10054, %rs27101;
	prmt.b32 	%r10055, %r10054, %r10053, 0x3340U;
	prmt.b32 	%r10056, %r10049, %r10052, 0x3340U;
	prmt.b32 	%r10057, %r10056, %r10055, 0x5410U;
	st.local.v2.b32 	[%rd4+40], {%r2635, %r10057};
	cvt.u32.u16 	%r10058, %rs27106;
	cvt.u32.u16 	%r10059, %rs27105;
	prmt.b32 	%r10060, %r10059, %r10058, 0x3340U;
	cvt.u32.u16 	%r10061, %rs27104;
	cvt.u32.u16 	%r10062, %rs27103;
	prmt.b32 	%r10063, %r10062, %r10061, 0x3340U;
	prmt.b32 	%r2639, %r10063, %r10060, 0x5410U;
	cvt.u32.u16 	%r10064, %rs27107;
	prmt.b32 	%r10065, %r10064, %r10066, 0x3340U;
	prmt.b32 	%r2642, %r10065, %r10028, 0x5410U;
	cvt.u32.u16 	%r10067, %rs27110;
	cvt.u32.u16 	%r10068, %rs27109;
	prmt.b32 	%r10069, %r10068, %r10067, 0x3340U;
	cvt.u32.u16 	%r10070, %rs27108;
	prmt.b32 	%r10071, %r10064, %r10070, 0x3340U;
	prmt.b32 	%r10072, %r10071, %r10069, 0x5410U;
	st.local.v2.b32 	[%rd4+48], {%r2639, %r10072};
	mov.b32 	%r2644, {%rs27111, %rs27112};
	st.local.v2.u8 	[%rd4+56], {%rs27111, %rs27112};
	st.local.u32 	[%rd4+60], %r33903;
	st.local.f64 	[%rd4+64], %fd545;
	st.local.u32 	[%rd44], %r33887;
	prmt.b32 	%r10074, %r9840, %r10075, 0x3340U;
	prmt.b32 	%r2645, %r10074, %r10028, 0x5410U;
	bfi.b32 	%r2647, %r9839, %r2645, 8, 8;
	bfi.b32 	%r2649, %r9837, %r2647, 16, 8;
	bfi.b32 	%r2659, %r9836, %r2649, 24, 8;
	prmt.b32 	%r10080, %r9833, %r10081, 0x3340U;
	prmt.b32 	%r2654, %r10080, %r10028, 0x5410U;
	bfi.b32 	%r2656, %r9832, %r2654, 8, 8;
	bfi.b32 	%r2658, %r9830, %r2656, 16, 8;
	bfi.b32 	%r2660, %r9829, %r2658, 24, 8;
	st.local.v2.b32 	[%rd44+8], {%r9842, %r9835};
	st.local.v4.b32 	[%rd44+16], {%r9856, %r9849, %r9870, %r9863};
	st.local.v4.b32 	[%rd44+32], {%r9884, %r9877, %r9898, %r9891};
	prmt.b32 	%r10148, %r9910, %r10149, 0x3340U;
	prmt.b32 	%r2661, %r10148, %r10028, 0x5410U;
	bfi.b32 	%r2663, %r9909, %r2661, 8, 8;
	bfi.b32 	%r2665, %r9907, %r2663, 16, 8;
	bfi.b32 	%r2675, %r9906, %r2665, 24, 8;
	prmt.b32 	%r10154, %r9903, %r10155, 0x3340U;
	prmt.b32 	%r2670, %r10154, %r10028, 0x5410U;
	bfi.b32 	%r2672, %r9902, %r2670, 8, 8;
	bfi.b32 	%r2674, %r9900, %r2672, 16, 8;
	bfi.b32 	%r2676, %r9899, %r2674, 24, 8;
	st.local.v2.b32 	[%rd44+48], {%r9912, %r9905};
	mov.b32 	%r2678, {%rs26910, %rs26909};
	st.local.v2.u8 	[%rd44+56], {%rs26910, %rs26909};
	st.local.u32 	[%rd44+60], %r33886;
	st.local.f64 	[%rd44+64], %fd542;
	st.local.u32 	[%rd2], %r2624;
	add.s64 	%rd244, %rd2, 8;
	st.local.v2.b32 	[%rd2+8], {%r9995, %r9988};
	st.local.v2.b32 	[%rd2+16], {%r10010, %r2628};
	st.local.v2.b32 	[%rd2+24], {%r10024, %r10017};
	st.local.v2.b32 	[%rd2+32], {%r10042, %r10040};
	st.local.v2.b32 	[%rd2+40], {%r2635, %r10057};
	st.local.v2.b32 	[%rd2+48], {%r2639, %r10072};
	st.local.v2.u8 	[%rd2+56], {%rs27111, %rs27112};
	st.local.u32 	[%rd2+60], %r33903;
	st.local.f64 	[%rd2+64], %fd545;
	@%p3 bra 	$L__BB1_1377;
	mov.b16 	%rs16963, 0;
	st.local.u8 	[%rd1], %rs16963;
	add.s32 	%r10166, %r33910, %r33903;
	st.local.u32 	[%rd1+52], %r10166;
	add.f64 	%fd319, %fd545, %fd546;
	st.local.f64 	[%rd1+56], %fd319;
	mov.b32 	%r33904, 0;
$L__BB1_1367:
	mov.u32 	%r2679, %r33904;
	cvt.u64.u32 	%rd1184, %r2679;
	add.s64 	%rd1185, %rd1, %rd1184;
	ld.local.u8 	%rs16964, [%rd1185];
	setp.ne.s16 	%p203, %rs16964, 0;
	add.s32 	%r33904, %r2679, 1;
	@%p203 bra 	$L__BB1_1367;
	and.b16  	%rs16965, %rs27062, 255;
	setp.eq.s16 	%p204, %rs16965, 0;
	mov.u32 	%r33906, %r2679;
	@%p204 bra 	$L__BB1_1371;
	mov.b32 	%r33905, 0;
$L__BB1_1370:
	add.s32 	%r10168, %r33905, %r2679;
	cvt.u64.u32 	%rd1186, %r10168;
	add.s64 	%rd1187, %rd1, %rd1186;
	st.local.u8 	[%rd1187], %rs27062;
	add.s32 	%r2682, %r33905, 1;
	add.s32 	%r33906, %r2682, %r2679;
	cvt.u64.u32 	%rd1188, %r33905;
	add.s64 	%rd1189, %rd244, %rd1188;
	ld.local.u8 	%rs27062, [%rd1189+1];
	setp.ne.s16 	%p205, %rs27062, 0;
	mov.u32 	%r33905, %r2682;
	@%p205 bra 	$L__BB1_1370;
$L__BB1_1371:
	cvt.u64.u32 	%rd1190, %r33906;
	add.s64 	%rd1191, %rd1, %rd1190;
	mov.b16 	%rs16966, 0;
	st.local.u8 	[%rd1191], %rs16966;
	mov.b32 	%r33907, 0;
$L__BB1_1372:
	mov.u32 	%r2685, %r33907;
	cvt.u64.u32 	%rd1192, %r2685;
	add.s64 	%rd1193, %rd1, %rd1192;
	ld.local.u8 	%rs16967, [%rd1193];
	setp.ne.s16 	%p206, %rs16967, 0;
	add.s32 	%r33907, %r2685, 1;
	@%p206 bra 	$L__BB1_1372;
	and.b16  	%rs16968, %rs27114, 255;
	setp.eq.s16 	%p207, %rs16968, 0;
	mov.u32 	%r33909, %r2685;
	@%p207 bra 	$L__BB1_1376;
	mov.b32 	%r33908, 0;
$L__BB1_1375:
	add.s32 	%r10171, %r33908, %r2685;
	cvt.u64.u32 	%rd1194, %r10171;
	add.s64 	%rd1195, %rd1, %rd1194;
	st.local.u8 	[%rd1195], %rs27114;
	add.s32 	%r2688, %r33908, 1;
	add.s32 	%r33909, %r2688, %r2685;
	cvt.u64.u32 	%rd1196, %r33908;
	add.s64 	%rd1197, %rd44, %rd1196;
	ld.local.u8 	%rs27114, [%rd1197+81];
	setp.ne.s16 	%p208, %rs27114, 0;
	mov.u32 	%r33908, %r2688;
	@%p208 bra 	$L__BB1_1375;
$L__BB1_1376:
	cvt.u64.u32 	%rd1198, %r33909;
	add.s64 	%rd1199, %rd1, %rd1198;
	mov.b16 	%rs16969, 0;
	st.local.u8 	[%rd1199], %rs16969;
	ld.local.v2.b32 	{%r10172, %r10173}, [%rd1];
	bfe.u32 	%r10174, %r10172, 0, 8;
	cvt.u16.u32 	%rs27114, %r10174;
	bfe.u32 	%r10175, %r10172, 8, 8;
	cvt.u16.u32 	%rs27116, %r10175;
	bfe.u32 	%r10176, %r10172, 16, 8;
	cvt.u16.u32 	%rs27117, %r10176;
	bfe.u32 	%r10177, %r10172, 24, 8;
	cvt.u16.u32 	%rs27118, %r10177;
	bfe.u32 	%r10178, %r10173, 0, 8;
	cvt.u16.u32 	%rs27119, %r10178;
	bfe.u32 	%r10179, %r10173, 8, 8;
	cvt.u16.u32 	%rs27120, %r10179;
	bfe.u32 	%r10180, %r10173, 16, 8;
	cvt.u16.u32 	%rs27121, %r10180;
	bfe.u32 	%r10181, %r10173, 24, 8;
	cvt.u16.u32 	%rs27122, %r10181;
	ld.local.v2.b32 	{%r10182, %r10183}, [%rd1+8];
	bfe.u32 	%r10184, %r10182, 0, 8;
	cvt.u16.u32 	%rs27123, %r10184;
	bfe.u32 	%r10185, %r10182, 8, 8;
	cvt.u16.u32 	%rs27124, %r10185;
	bfe.u32 	%r10186, %r10182, 16, 8;
	cvt.u16.u32 	%rs27125, %r10186;
	bfe.u32 	%r10187, %r10182, 24, 8;
	cvt.u16.u32 	%rs27126, %r10187;
	bfe.u32 	%r10188, %r10183, 0, 8;
	cvt.u16.u32 	%rs27127, %r10188;
	bfe.u32 	%r10189, %r10183, 8, 8;
	cvt.u16.u32 	%rs27128, %r10189;
	bfe.u32 	%r10190, %r10183, 16, 8;
	cvt.u16.u32 	%rs27129, %r10190;
	bfe.u32 	%r10191, %r10183, 24, 8;
	cvt.u16.u32 	%rs27130, %r10191;
	ld.local.v2.b32 	{%r10192, %r10193}, [%rd1+16];
	bfe.u32 	%r10194, %r10192, 0, 8;
	cvt.u16.u32 	%rs27131, %r10194;
	bfe.u32 	%r10195, %r10192, 8, 8;
	cvt.u16.u32 	%rs27132, %r10195;
	bfe.u32 	%r10196, %r10192, 16, 8;
	cvt.u16.u32 	%rs27133, %r10196;
	bfe.u32 	%r10197, %r10192, 24, 8;
	cvt.u16.u32 	%rs27134, %r10197;
	bfe.u32 	%r10198, %r10193, 0, 8;
	cvt.u16.u32 	%rs27135, %r10198;
	bfe.u32 	%r10199, %r10193, 8, 8;
	cvt.u16.u32 	%rs27136, %r10199;
	bfe.u32 	%r10200, %r10193, 16, 8;
	cvt.u16.u32 	%rs27137, %r10200;
	bfe.u32 	%r10201, %r10193, 24, 8;
	cvt.u16.u32 	%rs27138, %r10201;
	ld.local.v2.b32 	{%r10202, %r10203}, [%rd1+24];
	bfe.u32 	%r10204, %r10202, 0, 8;
	cvt.u16.u32 	%rs27139, %r10204;
	bfe.u32 	%r10205, %r10202, 8, 8;
	cvt.u16.u32 	%rs27140, %r10205;
	bfe.u32 	%r10206, %r10202, 16, 8;
	cvt.u16.u32 	%rs27141, %r10206;
	bfe.u32 	%r10207, %r10202, 24, 8;
	cvt.u16.u32 	%rs27142, %r10207;
	bfe.u32 	%r10208, %r10203, 0, 8;
	cvt.u16.u32 	%rs27143, %r10208;
	bfe.u32 	%r10209, %r10203, 8, 8;
	cvt.u16.u32 	%rs27144, %r10209;
	bfe.u32 	%r10210, %r10203, 16, 8;
	cvt.u16.u32 	%rs27145, %r10210;
	bfe.u32 	%r10211, %r10203, 24, 8;
	cvt.u16.u32 	%rs27146, %r10211;
	ld.local.v2.b32 	{%r10212, %r10213}, [%rd1+32];
	bfe.u32 	%r10214, %r10212, 0, 8;
	cvt.u16.u32 	%rs27147, %r10214;
	bfe.u32 	%r10215, %r10212, 8, 8;
	cvt.u16.u32 	%rs27148, %r10215;
	bfe.u32 	%r10216, %r10212, 16, 8;
	cvt.u16.u32 	%rs27149, %r10216;
	bfe.u32 	%r10217, %r10212, 24, 8;
	cvt.u16.u32 	%rs27150, %r10217;
	bfe.u32 	%r10218, %r10213, 0, 8;
	cvt.u16.u32 	%rs27151, %r10218;
	bfe.u32 	%r10219, %r10213, 8, 8;
	cvt.u16.u32 	%rs27152, %r10219;
	bfe.u32 	%r10220, %r10213, 16, 8;
	cvt.u16.u32 	%rs27153, %r10220;
	bfe.u32 	%r10221, %r10213, 24, 8;
	cvt.u16.u32 	%rs27154, %r10221;
	ld.local.v2.b32 	{%r10222, %r10223}, [%rd1+40];
	bfe.u32 	%r10224, %r10222, 0, 8;
	cvt.u16.u32 	%rs27155, %r10224;
	bfe.u32 	%r10225, %r10222, 8, 8;
	cvt.u16.u32 	%rs27156, %r10225;
	bfe.u32 	%r10226, %r10222, 16, 8;
	cvt.u16.u32 	%rs27157, %r10226;
	bfe.u32 	%r10227, %r10222, 24, 8;
	cvt.u16.u32 	%rs27158, %r10227;
	bfe.u32 	%r10228, %r10223, 0, 8;
	cvt.u16.u32 	%rs27159, %r10228;
	bfe.u32 	%r10229, %r10223, 8, 8;
	cvt.u16.u32 	%rs27160, %r10229;
	bfe.u32 	%r10230, %r10223, 16, 8;
	cvt.u16.u32 	%rs27161, %r10230;
	bfe.u32 	%r10231, %r10223, 24, 8;
	cvt.u16.u32 	%rs27162, %r10231;
	ld.local.v2.u8 	{%rs27163, %rs27164}, [%rd1+48];
	ld.local.u32 	%r33910, [%rd1+52];
	ld.local.f64 	%fd546, [%rd1+56];
$L__BB1_1377:
	prmt.b32 	%r10238, %r10239, %r10240, 0x3340U;
	prmt.b32 	%r2695, %r9987, %r10238, 0x5410U;
	prmt.b32 	%r10254, %r10022, %r10255, 0x3340U;
	prmt.b32 	%r2704, %r10254, %r10238, 0x5410U;
	bfi.b32 	%r2706, %r10021, %r2704, 8, 8;
	bfi.b32 	%r10258, %r10019, %r2706, 16, 8;
	bfi.b32 	%r2708, %r10018, %r10258, 24, 8;
	prmt.b32 	%r10261, %r10012, %r10262, 0x3340U;
	prmt.b32 	%r2709, %r10016, %r10261, 0x5410U;
	bfi.b32 	%r2713, %r10038, %r2634, 16, 8;
	bfi.b32 	%r2719, %r10054, %r2638, 16, 8;
	st.local.u32 	[%rd44+72], %r2624;
	st.local.v4.b32 	[%rd44+80], {%r9995, %r9988, %r10010, %r2628};
	st.local.v4.b32 	[%rd44+96], {%r10024, %r10017, %r10042, %r10040};
	st.local.v4.b32 	[%rd44+112], {%r2635, %r10057, %r2639, %r10072};
	mov.b32 	{%rs16970, %rs16971}, %r2644;
	st.local.v2.u8 	[%rd44+128], {%rs16970, %rs16971};
	st.local.u32 	[%rd44+132], %r33903;
	st.local.f64 	[%rd44+136], %fd545;
	selp.u32 	%r10329, 1, 0, %p3;
	add.s32 	%r10331, %r10329, %r9913;
	add.s32 	%r10332, %r10331, %r33887;
	st.local.u32 	[%rd2], %r10332;
	cvt.u32.u16 	%r10333, %rs27122;
	cvt.u32.u16 	%r10334, %rs27121;
	prmt.b32 	%r10335, %r10334, %r10333, 0x3340U;
	cvt.u32.u16 	%r10336, %rs27120;
	cvt.u32.u16 	%r10337, %rs27119;
	prmt.b32 	%r10338, %r10337, %r10336, 0x3340U;
	prmt.b32 	%r10339, %r10338, %r10335, 0x5410U;
	cvt.u32.u16 	%r10340, %rs27118;
	cvt.u32.u16 	%r10341, %rs27117;
	prmt.b32 	%r10342, %r10341, %r10340, 0x3340U;
	cvt.u32.u16 	%r10343, %rs27116;
	cvt.u32.u16 	%r10344, %rs27114;
	prmt.b32 	%r10345, %r10344, %r10343, 0x3340U;
	prmt.b32 	%r10346, %r10345, %r10342, 0x5410U;
	st.local.v2.b32 	[%rd2+8], {%r10346, %r10339};
	cvt.u32.u16 	%r10347, %rs27130;
	cvt.u32.u16 	%r10348, %rs27129;
	prmt.b32 	%r10349, %r10348, %r10347, 0x3340U;
	cvt.u32.u16 	%r10350, %rs27128;
	cvt.u32.u16 	%r10351, %rs27127;
	prmt.b32 	%r10352, %r10351, %r10350, 0x3340U;
	prmt.b32 	%r10353, %r10352, %r10349, 0x5410U;
	cvt.u32.u16 	%r10354, %rs27126;
	cvt.u32.u16 	%r10355, %rs27125;
	prmt.b32 	%r10356, %r10355, %r10354, 0x3340U;
	cvt.u32.u16 	%r10357, %rs27124;
	cvt.u32.u16 	%r10358, %rs27123;
	prmt.b32 	%r10359, %r10358, %r10357, 0x3340U;
	prmt.b32 	%r10360, %r10359, %r10356, 0x5410U;
	st.local.v2.b32 	[%rd2+16], {%r10360, %r10353};
	cvt.u32.u16 	%r10361, %rs27138;
	cvt.u32.u16 	%r10362, %rs27137;
	prmt.b32 	%r10363, %r10362, %r10361, 0x3340U;
	cvt.u32.u16 	%r10364, %rs27136;
	cvt.u32.u16 	%r10365, %rs27135;
	prmt.b32 	%r10366, %r10365, %r10364, 0x3340U;
	prmt.b32 	%r10367, %r10366, %r10363, 0x5410U;
	cvt.u32.u16 	%r10368, %rs27134;
	cvt.u32.u16 	%r10369, %rs27133;
	prmt.b32 	%r10370, %r10369, %r10368, 0x3340U;
	cvt.u32.u16 	%r10371, %rs27132;
	cvt.u32.u16 	%r10372, %rs27131;
	prmt.b32 	%r10373, %r10372, %r10371, 0x3340U;
	prmt.b32 	%r10374, %r10373, %r10370, 0x5410U;
	st.local.v2.b32 	[%rd2+24], {%r10374, %r10367};
	cvt.u32.u16 	%r10375, %rs27146;
	cvt.u32.u16 	%r10376, %rs27145;
	prmt.b32 	%r10377, %r10376, %r10375, 0x3340U;
	cvt.u32.u16 	%r10378, %rs27144;
	cvt.u32.u16 	%r10379, %rs27143;
	prmt.b32 	%r10380, %r10379, %r10378, 0x3340U;
	prmt.b32 	%r10381, %r10380, %r10377, 0x5410U;
	cvt.u32.u16 	%r10382, %rs27142;
	cvt.u32.u16 	%r10383, %rs27141;
	prmt.b32 	%r10384, %r10383, %r10382, 0x3340U;
	cvt.u32.u16 	%r10385, %rs27140;
	cvt.u32.u16 	%r10386, %rs27139;
	prmt.b32 	%r10387, %r10386, %r10385, 0x3340U;
	prmt.b32 	%r10388, %r10387, %r10384, 0x5410U;
	st.local.v2.b32 	[%rd2+32], {%r10388, %r10381};
	cvt.u32.u16 	%r10389, %rs27154;
	cvt.u32.u16 	%r10390, %rs27153;
	prmt.b32 	%r10391, %r10390, %r10389, 0x3340U;
	cvt.u32.u16 	%r10392, %rs27152;
	cvt.u32.u16 	%r10393, %rs27151;
	prmt.b32 	%r10394, %r10393, %r10392, 0x3340U;
	prmt.b32 	%r10395, %r10394, %r10391, 0x5410U;
	cvt.u32.u16 	%r10396, %rs27150;
	cvt.u32.u16 	%r10397, %rs27149;
	prmt.b32 	%r10398, %r10397, %r10396, 0x3340U;
	cvt.u32.u16 	%r10399, %rs27148;
	cvt.u32.u16 	%r10400, %rs27147;
	prmt.b32 	%r10401, %r10400, %r10399, 0x3340U;
	prmt.b32 	%r10402, %r10401, %r10398, 0x5410U;
	st.local.v2.b32 	[%rd2+40], {%r10402, %r10395};
	cvt.u32.u16 	%r10403, %rs27162;
	cvt.u32.u16 	%r10404, %rs27161;
	prmt.b32 	%r10405, %r10404, %r10403, 0x3340U;
	cvt.u32.u16 	%r10406, %rs27160;
	cvt.u32.u16 	%r10407, %rs27159;
	prmt.b32 	%r10408, %r10407, %r10406, 0x3340U;
	prmt.b32 	%r10409, %r10408, %r10405, 0x5410U;
	cvt.u32.u16 	%r10410, %rs27158;
	cvt.u32.u16 	%r10411, %rs27157;
	prmt.b32 	%r10412, %r10411, %r10410, 0x3340U;
	cvt.u32.u16 	%r10413, %rs27156;
	cvt.u32.u16 	%r10414, %rs27155;
	prmt.b32 	%r10415, %r10414, %r10413, 0x3340U;
	prmt.b32 	%r10416, %r10415, %r10412, 0x5410U;
	st.local.v2.b32 	[%rd2+48], {%r10416, %r10409};
	st.local.v2.u8 	[%rd2+56], {%rs27163, %rs27164};
	st.local.u32 	[%rd2+60], %r33910;
	st.local.f64 	[%rd2+64], %fd546;
	ld.shared.v4.u32 	{%r10417, %r10418, %r2720, %r10419}, [_ZN6thrust24THRUST_300001_SM_1000_NS8cuda_cub4core6detail5shmemE+816];
	mov.b64 	%rd245, {%r10417, %r10418};
	ld.shared.u32 	%r33915, [_ZN6thrust24THRUST_300001_SM_1000_NS8cuda_cub4core6detail5shmemE+752];
	ld.shared.v2.b32 	{%r2722, %r2723}, [_ZN6thrust24THRUST_300001_SM_1000_NS8cuda_cub4core6detail5shmemE+760];
	ld.shared.v4.b32 	{%r2724, %r2725, %r2726, %r2727}, [_ZN6thrust24THRUST_300001_SM_1000_NS8cuda_cub4core6detail5shmemE+768];
	ld.shared.v4.b32 	{%r2728, %r2729, %r2730, %r2731}, [_ZN6thrust24THRUST_300001_SM_1000_NS8cuda_cub4core6detail5shmemE+784];
	ld.shared.v4.b32 	{%r2732, %r2733, %r2734, %r2735}, [_ZN6thrust24THRUST_300001_SM_1000_NS8cuda_cub4core6detail5shmemE+800];
	ld.shared.u32 	%r2736, [_ZN6thrust24THRUST_300001_SM_1000_NS8cuda_cub4core6detail5shmemE+680];
	setp.lt.s32 	%p209, %r2720, 257;
	@%p209 bra 	$L__BB1_1388;
	bar.sync 	0;
	not.pred 	%p212, %p2;
	@%p212 bra 	$L__BB1_1380;
	sub.s32 	%r10511, %r33887, %r2736;
	mov.u32 	%r10512, _ZN6thrust24THRUST_300001_SM_1000_NS8cuda_cub4core6detail5shmemE;
	mad.lo.s32 	%r10513, %r10511, 72, %r10512;
	st.shared.u32 	[%r10513], %r33623;
	st.shared.v2.b32 	[%r10513+8], {%r2659, %r2660};
	st.shared.v2.b32 	[%r10513+16], {%r9856, %r9849};
	st.shared.v2.b32 	[%r10513+24], {%r9870, %r9863};
	st.shared.v2.b32 	[%r10513+32], {%r9884, %r9877};
	st.shared.v2.b32 	[%r10513+40], {%r9898, %r9891};
	st.shared.v2.b32 	[%r10513+48], {%r2675, %r2676};
	mov.b32 	{%rs16976, %rs16977}, %r2678;
	st.shared.v2.u8 	[%r10513+56], {%rs16976, %rs16977};
	st.shared.u32 	[%r10513+60], %r33886;
	st.shared.f64 	[%r10513+64], %fd542;
$L__BB1_1380:
	not.pred 	%p213, %p3;
	@%p213 bra 	$L__BB1_1382;
	sub.s32 	%r10570, %r2624, %r2736;
	mov.u32 	%r10571, _ZN6thrust24THRUST_300001_SM_1000_NS8cuda_cub4core6detail5shmemE;
	mad.lo.s32 	%r10572, %r10570, 72, %r10571;
	st.shared.u32 	[%r10572], %r1846;
	bfe.u32 	%r10573, %r2695, 8, 8;
	bfe.u32 	%r10574, %r2695, 0, 8;
	prmt.b32 	%r10578, %r10574, %r10573, 0x3340U;
	prmt.b32 	%r10579, %r10578, %r9984, 0x5410U;
	st.shared.v2.b32 	[%r10572+8], {%r9995, %r10579};
	st.shared.v2.b32 	[%r10572+16], {%r2627, %r2628};
	bfe.u32 	%r10580, %r2709, 8, 8;
	bfe.u32 	%r10581, %r2709, 0, 8;
	bfe.u32 	%r10582, %r2709, 16, 8;
	prmt.b32 	%r10584, %r10582, %r10011, 0x3340U;
	prmt.b32 	%r10585, %r10581, %r10580, 0x3340U;
	prmt.b32 	%r10586, %r10585, %r10584, 0x5410U;
	st.shared.v2.b32 	[%r10572+24], {%r2708, %r10586};
	bfe.u32 	%r10587, %r2713, 8, 8;
	bfe.u32 	%r10588, %r2713, 0, 8;
	bfe.u32 	%r10589, %r2713, 16, 8;
	prmt.b32 	%r10591, %r10589, %r10037, 0x3340U;
	prmt.b32 	%r10592, %r10588, %r10587, 0x3340U;
	prmt.b32 	%r10593, %r10592, %r10591, 0x5410U;
	st.shared.v2.b32 	[%r10572+32], {%r2633, %r10593};
	bfe.u32 	%r10594, %r2719, 8, 8;
	bfe.u32 	%r10595, %r2719, 0, 8;
	bfe.u32 	%r10596, %r2719, 16, 8;
	prmt.b32 	%r10598, %r10596, %r10053, 0x3340U;
	prmt.b32 	%r10599, %r10595, %r10594, 0x3340U;
	prmt.b32 	%r10600, %r10599, %r10598, 0x5410U;
	st.shared.v2.b32 	[%r10572+40], {%r2635, %r10600};
	bfe.u32 	%r10601, %r2642, 0, 8;
	prmt.b32 	%r10606, %r10601, %r10070, 0x3340U;
	prmt.b32 	%r10607, %r10606, %r10069, 0x5410U;
	st.shared.v2.b32 	[%r10572+48], {%r2639, %r10607};
	st.shared.v2.u8 	[%r10572+56], {%rs16970, %rs16971};
	st.shared.u32 	[%r10572+60], %r33903;
	st.shared.f64 	[%r10572+64], %fd545;
$L__BB1_1382:
	bar.sync 	0;
	setp.ge.s32 	%p214, %r9664, %r2720;
	@%p214 bra 	$L__BB1_1392;
	not.b32 	%r10608, %r9664;
	add.s32 	%r2737, %r2720, %r10608;
	and.b32  	%r10609, %r2737, 256;
	setp.ne.s32 	%p215, %r10609, 0;
	mov.u32 	%r33914, %r9664;
	@%p215 bra 	$L__BB1_1385;
	add.s32 	%r10610, %r9664, %r2736;
	mov.u32 	%r10611, _ZN6thrust24THRUST_300001_SM_1000_NS8cuda_cub4core6detail5shmemE;
	mad.lo.s32 	%r10612, %r9664, 72, %r10611;
	ld.shared.u32 	%r10613, [%r10612];
	ld.shared.v2.b32 	{%r10614, %r10615}, [%r10612+8];
	ld.shared.v2.b32 	{%r10616, %r10617}, [%r10612+16];
	ld.shared.v2.b32 	{%r10618, %r10619}, [%r10612+24];
	ld.shared.v2.b32 	{%r10620, %r10621}, [%r10612+32];
	ld.shared.v2.b32 	{%r10622, %r10623}, [%r10612+40];
	ld.shared.v2.b32 	{%r10624, %r10625}, [%r10612+48];
	ld.shared.v2.u8 	{%rs16980, %rs16981}, [%r10612+56];
	ld.shared.u32 	%r10626, [%r10612+60];
	ld.shared.f64 	%fd320, [%r10612+64];
	mul.wide.s32 	%rd1208, %r10610, 4;
	add.s64 	%rd1209, %rd131, %rd1208;
	st.global.u32 	[%rd1209], %r10613;
	mul.wide.s32 	%rd1210, %r10610, 64;
	add.s64 	%rd1211, %rd132, %rd1210;
	st.global.v2.b32 	[%rd1211], {%r10614, %r10615};
	st.global.v2.b32 	[%rd1211+8], {%r10616, %r10617};
	st.global.v2.b32 	[%rd1211+16], {%r10618, %r10619};
	st.global.v2.b32 	[%rd1211+24], {%r10620, %r10621};
	st.global.v2.b32 	[%rd1211+32], {%r10622, %r10623};
	st.global.v2.b32 	[%rd1211+40], {%r10624, %r10625};
	st.global.v2.u8 	[%rd1211+48], {%rs16980, %rs16981};
	st.global.u32 	[%rd1211+52], %r10626;
	st.global.f64 	[%rd1211+56], %fd320;
	add.s32 	%r33914, %r9664, 256;
$L__BB1_1385:
	setp.lt.u32 	%p216, %r2737, 256;
	@%p216 bra 	$L__BB1_1392;
	mov.u32 	%r10627, _ZN6thrust24THRUST_300001_SM_1000_NS8cuda_cub4core6detail5shmemE;
	mad.lo.s32 	%r10628, %r33914, 72, %r10627;
	add.s32 	%r33913, %r10628, 18496;
	add.s64 	%rd246, %rd131, 1024;
	add.s32 	%r33912, %r33914, %r2736;
	add.s64 	%rd247, %rd132, 16384;
$L__BB1_1387:
	mul.wide.s32 	%rd1212, %r33912, 4;
	add.s64 	%rd1213, %rd246, %rd1212;
	mul.wide.s32 	%rd1214, %r33912, 64;
	add.s64 	%rd1215, %rd247, %rd1214;
	ld.shared.u32 	%r10629, [%r33913+-18496];
	ld.shared.v2.b32 	{%r10630, %r10631}, [%r33913+-18488];
	ld.shared.v2.b32 	{%r10632, %r10633}, [%r33913+-18480];
	ld.shared.v2.b32 	{%r10634, %r10635}, [%r33913+-18472];
	ld.shared.v2.b32 	{%r10636, %r10637}, [%r33913+-18464];
	ld.shared.v2.b32 	{%r10638, %r10639}, [%r33913+-18456];
	ld.shared.v2.b32 	{%r10640, %r10641}, [%r33913+-18448];
	ld.shared.v2.u8 	{%rs16982, %rs16983}, [%r33913+-18440];
	ld.shared.u32 	%r10642, [%r33913+-18436];
	ld.shared.f64 	%fd321, [%r33913+-18432];
	st.global.u32 	[%rd1213+-1024], %r10629;
	st.global.v2.b32 	[%rd1215+-16384], {%r10630, %r10631};
	st.global.v2.b32 	[%rd1215+-16376], {%r10632, %r10633};
	st.global.v2.b32 	[%rd1215+-16368], {%r10634, %r10635};
	st.global.v2.b32 	[%rd1215+-16360], {%r10636, %r10637};
	st.global.v2.b32 	[%rd1215+-16352], {%r10638, %r10639};
	st.global.v2.b32 	[%rd1215+-16344], {%r10640, %r10641};
	st.global.v2.u8 	[%rd1215+-16336], {%rs16982, %rs16983};
	st.global.u32 	[%rd1215+-16332], %r10642;
	st.global.f64 	[%rd1215+-16328], %fd321;
	ld.shared.u32 	%r10643, [%r33913+-64];
	ld.shared.v2.b32 	{%r10644, %r10645}, [%r33913+-56];
	ld.shared.v2.b32 	{%r10646, %r10647}, [%r33913+-48];
	ld.shared.v2.b32 	{%r10648, %r10649}, [%r33913+-40];
	ld.shared.v2.b32 	{%r10650, %r10651}, [%r33913+-32];
	ld.shared.v2.b32 	{%r10652, %r10653}, [%r33913+-24];
	ld.shared.v2.b32 	{%r10654, %r10655}, [%r33913+-16];
	ld.shared.v2.u8 	{%rs16984, %rs16985}, [%r33913+-8];
	ld.shared.u32 	%r10656, [%r33913+-4];
	ld.shared.f64 	%fd322, [%r33913];
	st.global.u32 	[%rd1213], %r10643;
	st.global.v2.b32 	[%rd1215], {%r10644, %r10645};
	st.global.v2.b32 	[%rd1215+8], {%r10646, %r10647};
	st.global.v2.b32 	[%rd1215+16], {%r10648, %r10649};
	st.global.v2.b32 	[%rd1215+24], {%r10650, %r10651};
	st.global.v2.b32 	[%rd1215+32], {%r10652, %r10653};
	st.global.v2.b32 	[%rd1215+40], {%r10654, %r10655};
	st.global.v2.u8 	[%rd1215+48], {%rs16984, %rs16985};
	st.global.u32 	[%rd1215+52], %r10656;
	st.global.f64 	[%rd1215+56], %fd322;
	add.s32 	%r33914, %r33914, 512;
	add.s32 	%r33913, %r33913, 36864;
	add.s32 	%r33912, %r33912, 512;
	setp.lt.s32 	%p217, %r33914, %r2720;
	@%p217 bra 	$L__BB1_1387;
	bra.uni 	$L__BB1_1392;
$L__BB1_1388:
	not.pred 	%p210, %p2;
	@%p210 bra 	$L__BB1_1390;
	mul.wide.s32 	%rd1200, %r33887, 4;
	add.s64 	%rd1201, %rd131, %rd1200;
	st.global.u32 	[%rd1201], %r33623;
	mul.wide.s32 	%rd1202, %r33887, 64;
	add.s64 	%rd1203, %rd132, %rd1202;
	st.global.v2.b32 	[%rd1203], {%r2659, %r2660};
	st.global.v2.b32 	[%rd1203+8], {%r9856, %r9849};
	st.global.v2.b32 	[%rd1203+16], {%r9870, %r9863};
	st.global.v2.b32 	[%rd1203+24], {%r9884, %r9877};
	st.global.v2.b32 	[%rd1203+32], {%r9898, %r9891};
	st.global.v2.b32 	[%rd1203+40], {%r2675, %r2676};
	mov.b32 	{%rs16972, %rs16973}, %r2678;
	st.global.v2.u8 	[%rd1203+48], {%rs16972, %rs16973};
	st.global.u32 	[%rd1203+52], %r33886;
	st.global.f64 	[%rd1203+56], %fd542;
$L__BB1_1390:
	not.pred 	%p211, %p3;
	@%p211 bra 	$L__BB1_1392;
	mul.wide.s32 	%rd1204, %r2624, 4;
	add.s64 	%rd1205, %rd131, %rd1204;
	st.global.u32 	[%rd1205], %r1846;
	mul.wide.s32 	%rd1206, %r2624, 64;
	add.s64 	%rd1207, %rd132, %rd1206;
	bfe.u32 	%r10476, %r2695, 8, 8;
	bfe.u32 	%r10477, %r2695, 0, 8;
	prmt.b32 	%r10481, %r10477, %r10476, 0x3340U;
	prmt.b32 	%r10482, %r10481, %r9984, 0x5410U;
	st.global.v2.b32 	[%rd1207], {%r9995, %r10482};
	st.global.v2.b32 	[%rd1207+8], {%r2627, %r2628};
	bfe.u32 	%r10483, %r2709, 8, 8;
	bfe.u32 	%r10484, %r2709, 0, 8;
	bfe.u32 	%r10485, %r2709, 16, 8;
	prmt.b32 	%r10487, %r10485, %r10011, 0x3340U;
	prmt.b32 	%r10488, %r10484, %r10483, 0x3340U;
	prmt.b32 	%r10489, %r10488, %r10487, 0x5410U;
	st.global.v2.b32 	[%rd1207+16], {%r2708, %r10489};
	bfe.u32 	%r10490, %r2713, 8, 8;
	bfe.u32 	%r10491, %r2713, 0, 8;
	bfe.u32 	%r10492, %r2713, 16, 8;
	prmt.b32 	%r10494, %r10492, %r10037, 0x3340U;
	prmt.b32 	%r10495, %r10491, %r10490, 0x3340U;
	prmt.b32 	%r10496, %r10495, %r10494, 0x5410U;
	st.global.v2.b32 	[%rd1207+24], {%r2633, %r10496};
	bfe.u32 	%r10497, %r2719, 8, 8;
	bfe.u32 	%r10498, %r2719, 0, 8;
	bfe.u32 	%r10499, %r2719, 16, 8;
	prmt.b32 	%r10501, %r10499, %r10053, 0x3340U;
	prmt.b32 	%r10502, %r10498, %r10497, 0x3340U;
	prmt.b32 	%r10503, %r10502, %r10501, 0x5410U;
	st.global.v2.b32 	[%rd1207+32], {%r2635, %r10503};
	bfe.u32 	%r10504, %r2642, 0, 8;
	prmt.b32 	%r10509, %r10504, %r10070, 0x3340U;
	prmt.b32 	%r10510, %r10509, %r10069, 0x5410U;
	st.global.v2.b32 	[%rd1207+40], {%r2639, %r10510};
	st.global.v2.u8 	[%rd1207+48], {%rs16970, %rs16971};
	st.global.u32 	[%rd1207+52], %r33903;
	st.global.f64 	[%rd1207+56], %fd545;
$L__BB1_1392:
	setp.ne.s32 	%p218, %r9664, 255;
	@%p218 bra 	$L__BB1_1396;
	ld.param.u32 	%r32990, [_ZN6thrust24THRUST_300001_SM_1000_NS8cuda_cub4core6detail13_kernel_agentINS1_15__reduce_by_key16ReduceByKeyAgentINS0_6detail15normal_iteratorINS0_10device_ptrIiEEEENS8_INS9_I6StructEEEESB_SE_N4cuda3std3__48equal_toIiEENSH_4plusISC_EEPiiEEJSB_SE_SB_SE_SM_N3cub18CUB_300001_SM_100024ReduceByKeyScanTileStateISC_iLb0EEESJ_SL_iiEEEvDpT0__param_8];
	mov.u32 	%r10657, %ctaid.x;
	shl.b32 	%r10658, %r10657, 9;
	sub.s32 	%r10659, %r32990, %r10658;
	setp.ne.s32 	%p219, %r10659, 512;
	@%p219 bra 	$L__BB1_1395;
	mul.wide.s32 	%rd1216, %r33915, 4;
	add.s64 	%rd1217, %rd131, %rd1216;
	st.global.u32 	[%rd1217], %r1847;
	mul.wide.s32 	%rd1218, %r33915, 64;
	add.s64 	%rd1219, %rd132, %rd1218;
	st.global.v2.b32 	[%rd1219], {%r2722, %r2723};
	st.global.v2.b32 	[%rd1219+8], {%r2724, %r2725};
	st.global.v2.b32 	[%rd1219+16], {%r2726, %r2727};
	st.global.v2.b32 	[%rd1219+24], {%r2728, %r2729};
	st.global.v2.b32 	[%rd1219+32], {%r2730, %r2731};
	mov.b64 	%rd1220, {%r2734, %r2735};
	st.global.v2.b32 	[%rd1219+40], {%r2732, %r2733};
	bfe.u32 	%r10660, %r2734, 0, 8;
	cvt.u16.u32 	%rs16986, %r10660;
	shr.u64 	%rd1221, %rd1220, 8;
	cvt.u16.u64 	%rs16987, %rd1221;
	st.global.v2.u8 	[%rd1219+48], {%rs16986, %rs16987};
	shr.u64 	%rd1222, %rd1220, 32;
	st.global.u32 	[%rd1219+52], %rd1222;
	st.global.u64 	[%rd1219+56], %rd245;
	add.s32 	%r33915, %r33915, 1;
$L__BB1_1395:
	ld.param.u64 	%rd3398, [_ZN6thrust24THRUST_300001_SM_1000_NS8cuda_cub4core6detail13_kernel_agentINS1_15__reduce_by_key16ReduceByKeyAgentINS0_6detail15normal_iteratorINS0_10device_ptrIiEEEENS8_INS9_I6StructEEEESB_SE_N4cuda3std3__48equal_toIiEENSH_4plusISC_EEPiiEEJSB_SE_SB_SE_SM_N3cub18CUB_300001_SM_100024ReduceByKeyScanTileStateISC_iLb0EEESJ_SL_iiEEEvDpT0__param_4];
	cvta.to.global.u64 	%rd1223, %rd3398;
	st.global.u32 	[%rd1223], %r33915;
$L__BB1_1396:
	ret;

}
	// .globl	_ZN6thrust24THRUST_300001_SM_1000_NS8cuda_cub4core6detail13_kernel_agentINS1_15__reduce_by_key9InitAgentIN3cub18CUB_300001_SM_100024ReduceByKeyScanTileStateI6StructlLb0EEElPlEEJSB_lSC_EEEvDpT0_
.visible .entry _ZN6thrust24THRUST_300001_SM_1000_NS8cuda_cub4core6detail13_kernel_agentINS1_15__reduce_by_key9InitAgentIN3cub18CUB_300001_SM_100024ReduceByKeyScanTileStateI6StructlLb0EEElPlEEJSB_lSC_EEEvDpT0_(
	.param .align 8 .b8 _ZN6thrust24THRUST_300001_SM_1000_NS8cuda_cub4core6detail13_kernel_agentINS1_15__reduce_by_key9InitAgentIN3cub18CUB_300001_SM_100024ReduceByKeyScanTileStateI6StructlLb0EEElPlEEJSB_lSC_EEEvDpT0__param_0[24],
	.param .u64 _ZN6thrust24THRUST_300001_SM_1000_NS8cuda_cub4core6detail13_kernel_agentINS1_15__reduce_by_key9InitAgentIN3cub18CUB_300001_SM_100024ReduceByKeyScanTileStateI6StructlLb0EEElPlEEJSB_lSC_EEEvDpT0__param_1,
	.param .u64 .ptr .align 1 _ZN6thrust24THRUST_300001_SM_1000_NS8cuda_cub4core6detail13_kernel_agentINS1_15__reduce_by_key9InitAgentIN3cub18CUB_300001_SM_100024ReduceByKeyScanTileStateI6StructlLb0EEElPlEEJSB_lSC_EEEvDpT0__param_2
)
.maxntid 128
{
	.reg .pred 	%p<6>;
	.reg .b32 	%r<10>;
	.reg .b64 	%rd<10>;

	ld.param.u64 	%rd3, [_ZN6thrust24THRUST_300001_SM_1000_NS8cuda_cub4core6detail13_kernel_agentINS1_15__reduce_by_key9InitAgentIN3cub18CUB_300001_SM_100024ReduceByKeyScanTileStateI6StructlLb0EEElPlEEJSB_lSC_EEEvDpT0__param_0];
	ld.param.u32 	%r4, [_ZN6thrust24THRUST_300001_SM_1000_NS8cuda_cub4core6detail13_kernel_agentINS1_15__reduce_by_key9InitAgentIN3cub18CUB_300001_SM_100024ReduceByKeyScanTileStateI6StructlLb0EEElPlEEJSB_lSC_EEEvDpT0__param_1];
	ld.param.u64 	%rd2, [_ZN6thrust24THRUST_300001_SM_1000_NS8cuda_cub4core6detail13_kernel_agentINS1_15__reduce_by_key9InitAgentIN3cub18CUB_300001_SM_100024ReduceByKeyScanTileStateI6StructlLb0EEElPlEEJSB_lSC_EEEvDpT0__param_2];
	cvta.to.global.u64 	%rd1, %rd3;
	mov.u32 	%r1, %ctaid.x;
	mov.u32 	%r5, %ntid.x;
	mov.u32 	%r2, %tid.x;
	mad.lo.s32 	%r3, %r1, %r5, %r2;
	setp.ge.s32 	%p1, %r3, %r4;
	@%p1 bra 	$L__BB2_2;
	mul.wide.s32 	%rd4, %r3, 4;
	add.s64 	%rd5, %rd1, %rd4;
	mov.b32 	%r6, 99;
	st.global.u32 	[%rd5+128], %r6;
$L__BB2_2:
	setp.ne.s32 	%p2, %r1, 0;
	setp.gt.u32 	%p3, %r2, 31;
	or.pred  	%p4, %p2, %p3;
	@%p4 bra 	$L__BB2_4;
	mul.wide.u32 	%rd6, %r2, 4;
	add.s64 	%rd7, %rd1, %rd6;
	mov.b32 	%r8, 0;
	st.global.u32 	[%rd7], %r8;
$L__BB2_4:
	or.b32  	%r9, %r1, %r2;
	setp.ne.s32 	%p5, %r9, 0;
	@%p5 bra 	$L__BB2_6;
	cvta.to.global.u64 	%rd8, %rd2;
	mov.b64 	%rd9, 0;
	st.global.u64 	[%rd8], %rd9;
$L__BB2_6:
	ret;

}
	// .globl	_ZN6thrust24THRUST_300001_SM_1000_NS8cuda_cub4core6detail13_kernel_agentINS1_15__reduce_by_key16ReduceByKeyAgentINS0_6detail15normal_iteratorINS0_10device_ptrIiEEEENS8_INS9_I6StructEEEESB_SE_N4cuda3std3__48equal_toIiEENSH_4plusISC_EEPllEEJSB_SE_SB_SE_SM_N3cub18CUB_300001_SM_100024ReduceByKeyScanTileStateISC_lLb0EEESJ_SL_llEEEvDpT0_
.visible .entry _ZN6thrust24THRUST_300001_SM_1000_NS8cuda_cub4core6detail13_kernel_agentINS1_15__reduce_by_key16ReduceByKeyAgentINS0_6detail15normal_iteratorINS0_10device_ptrIiEEEENS8_INS9_I6StructEEEESB_SE_N4cuda3std3__48equal_toIiEENSH_4plusISC_EEPllEEJSB_SE_SB_SE_SM_N3cub18CUB_300001_SM_100024ReduceByKeyScanTileStateISC_lLb0EEESJ_SL_llEEEvDpT0_(
	.param .align 8 .b8 _ZN6thrust24THRUST_300001_SM_1000_NS8cuda_cub4core6detail13_kernel_agentINS1_15__reduce_by_key16ReduceByKeyAgentINS0_6detail15normal_iteratorINS0_10device_ptrIiEEEENS8_INS9_I6StructEEEESB_SE_N4cuda3std3__48equal_toIiEENSH_4plusISC_EEPllEEJSB_SE_SB_SE_SM_N3cub18CUB_300001_SM_100024ReduceByKeyScanTileStateISC_lLb0EEESJ_SL_llEEEvDpT0__param_0[8],
	.param .align 8 .b8 _ZN6thrust24THRUST_300001_SM_1000_NS8cuda_cub4core6detail13_kernel_agentINS1_15__reduce_by_key16ReduceByKeyAgentINS0_6detail15normal_iteratorINS0_10device_ptrIiEEEENS8_INS9_I6StructEEEESB_SE_N4cuda3std3__48equal_toIiEENSH_4plusISC_EEPllEEJSB_SE_SB_SE_SM_N3cub18CUB_300001_SM_100024ReduceByKeyScanTileStateISC_lLb0EEESJ_SL_llEEEvDpT0__param_1[8],
	.param .align 8 .b8 _ZN6thrust24THRUST_300001_SM_1000_NS8cuda_cub4core6detail13_kernel_agentINS1_15__reduce_by_key16ReduceByKeyAgentINS0_6detail15normal_iteratorINS0_10device_ptrIiEEEENS8_INS9_I6StructEEEESB_SE_N4cuda3std3__48equal_toIiEENSH_4plusISC_EEPllEEJSB_SE_SB_SE_SM_N3cub18CUB_300001_SM_100024ReduceByKeyScanTileStateISC_lLb0EEESJ_SL_llEEEvDpT0__param_2[8],
	.param .align 8 .b8 _ZN6thrust24THRUST_300001_SM_1000_NS8cuda_cub4core6detail13_kernel_agentINS1_15__reduce_by_key16ReduceByKeyAgentINS0_6detail15normal_iteratorINS0_10device_ptrIiEEEENS8_INS9_I6StructEEEESB_SE_N4cuda3std3__48equal_toIiEENSH_4plusISC_EEPllEEJSB_SE_SB_SE_SM_N3cub18CUB_300001_SM_100024ReduceByKeyScanTileStateISC_lLb0EEESJ_SL_llEEEvDpT0__param_3[8],
	.param .u64 .ptr .align 1 _ZN6thrust24THRUST_300001_SM_1000_NS8cuda_cub4core6detail13_kernel_agentINS1_15__reduce_by_key16ReduceByKeyAgentINS0_6detail15normal_iteratorINS0_10device_ptrIiEEEENS8_INS9_I6StructEEEESB_SE_N4cuda3std3__48equal_toIiEENSH_4plusISC_EEPllEEJSB_SE_SB_SE_SM_N3cub18CUB_300001_SM_100024ReduceByKeyScanTileStateISC_lLb0EEESJ_SL_llEEEvDpT0__param_4,
	.param .align 8 .b8 _ZN6thrust24THRUST_300001_SM_1000_NS8cuda_cub4core6detail13_kernel_agentINS1_15__reduce_by_key16ReduceByKeyAgentINS0_6detail15normal_iteratorINS0_10device_ptrIiEEEENS8_INS9_I6StructEEEESB_SE_N4cuda3std3__48equal_toIiEENSH_4plusISC_EEPllEEJSB_SE_SB_SE_SM_N3cub18CUB_300001_SM_100024ReduceByKeyScanTileStateISC_lLb0EEESJ_SL_llEEEvDpT0__param_5[24],
	.param .align 1 .b8 _ZN6thrust24THRUST_300001_SM_1000_NS8cuda_cub4core6detail13_kernel_agentINS1_15__reduce_by_key16ReduceByKeyAgentINS0_6detail15normal_iteratorINS0_10device_ptrIiEEEENS8_INS9_I6StructEEEESB_SE_N4cuda3std3__48equal_toIiEENSH_4plusISC_EEPllEEJSB_SE_SB_SE_SM_N3cub18CUB_300001_SM_100024ReduceByKeyScanTileStateISC_lLb0EEESJ_SL_llEEEvDpT0__param_6[1],
	.param .align 1 .b8 _ZN6thrust24THRUST_300001_SM_1000_NS8cuda_cub4core6detail13_kernel_agentINS1_15__reduce_by_key16ReduceByKeyAgentINS0_6detail15normal_iteratorINS0_10device_ptrIiEEEENS8_INS9_I6StructEEEESB_SE_N4cuda3std3__48equal_toIiEENSH_4plusISC_EEPllEEJSB_SE_SB_SE_SM_N3cub18CUB_300001_SM_100024ReduceByKeyScanTileStateISC_lLb0EEESJ_SL_llEEEvDpT0__param_7[1],
	.param .u64 _ZN6thrust24THRUST_300001_SM_1000_NS8cuda_cub4core6detail13_kernel_agentINS1_15__reduce_by_key16ReduceByKeyAgentINS0_6detail15normal_iteratorINS0_10device_ptrIiEEEENS8_INS9_I6StructEEEESB_SE_N4cuda3std3__48equal_toIiEENSH_4plusISC_EEPllEEJSB_SE_SB_SE_SM_N3cub18CUB_300001_SM_100024ReduceByKeyScanTileStateISC_lLb0EEESJ_SL_llEEEvDpT0__param_8,
	.param .u64 _ZN6thrust24THRUST_300001_SM_1000_NS8cuda_cub4core6detail13_kernel_agentINS1_15__reduce_by_key16ReduceByKeyAgentINS0_6detail15normal_iteratorINS0_10device_ptrIiEEEENS8_INS9_I6StructEEEESB_SE_N4cuda3std3__48equal_toIiEENSH_4plusISC_EEPllEEJSB_SE_SB_SE_SM_N3cub18CUB_300001_SM_100024ReduceByKeyScanTileStateISC_lLb0EEESJ_SL_llEEEvDpT0__param_9
)
.maxntid 256
{
	.local .align 16 .b8 	__local_depot3[1424];
	.reg .b64 	%SP;
	.reg .b64 	%SPL;
	.reg .pred 	%p<830>;
	.reg .b16 	%rs<27165>;
	.reg .b32 	%r<33289>;
	.reg .b64 	%rd<3908>;
	.reg .b64 	%fd<618>;

	mov.u64 	%SPL, __local_depot3;
	cvta.local.u64 	%SP, %SPL;
	ld.param.u64 	%rd129, [_ZN6thrust24THRUST_300001_SM_1000_NS8cuda_cub4core6detail13_kernel_agentINS1_15__reduce_by_key16ReduceByKeyAgentINS0_6detail15normal_iteratorINS0_10device_ptrIiEEEENS8_INS9_I6StructEEEESB_SE_N4cuda3std3__48equal_toIiEENSH_4plusISC_EEPllEEJSB_SE_SB_SE_SM_N3cub18CUB_300001_SM_100024ReduceByKeyScanTileStateISC_lLb0EEESJ_SL_llEEEvDpT0__param_0];
	ld.param.u64 	%rd130, [_ZN6thrust24THRUST_300001_SM_1000_NS8cuda_cub4core6detail13_kernel_agentINS1_15__reduce_by_key16ReduceByKeyAgentINS0_6detail15normal_iteratorINS0_10device_ptrIiEEEENS8_INS9_I6StructEEEESB_SE_N4cuda3std3__48equal_toIiEENSH_4plusISC_EEPllEEJSB_SE_SB_SE_SM_N3cub18CUB_300001_SM_100024ReduceByKeyScanTileStateISC_lLb0EEESJ_SL_llEEEvDpT0__param_1];
	ld.param.u64 	%rd499, [_ZN6thrust24THRUST_300001_SM_1000_NS8cuda_cub4core6detail13_kernel_agentINS1_15__reduce_by_key16ReduceByKeyAgentINS0_6detail15normal_iteratorINS0_10device_ptrIiEEEENS8_INS9_I6StructEEEESB_SE_N4cuda3std3__48equal_toIiEENSH_4plusISC_EEPllEEJSB_SE_SB_SE_SM_N3cub18CUB_300001_SM_100024ReduceByKeyScanTileStateISC_lLb0EEESJ_SL_llEEEvDpT0__param_3];
	ld.param.u64 	%rd500, [_ZN6thrust24THRUST_300001_SM_1000_NS8cuda_cub4core6detail13_kernel_agentINS1_15__reduce_by_key16ReduceByKeyAgentINS0_6detail15normal_iteratorINS0_10device_ptrIiEEEENS8_INS9_I6StructEEEESB_SE_N4cuda3std3__48equal_toIiEENSH_4plusISC_EEPllEEJSB_SE_SB_SE_SM_N3cub18CUB_300001_SM_100024ReduceByKeyScanTileStateISC_lLb0EEESJ_SL_llEEEvDpT0__param_2];
	ld.param.u64 	%rd497, [_ZN6thrust24THRUST_300001_SM_1000_NS8cuda_cub4core6detail13_kernel_agentINS1_15__reduce_by_key16ReduceByKeyAgentINS0_6detail15normal_iteratorINS0_10device_ptrIiEEEENS8_INS9_I6StructEEEESB_SE_N4cuda3std3__48equal_toIiEENSH_4plusISC_EEPllEEJSB_SE_SB_SE_SM_N3cub18CUB_300001_SM_100024ReduceByKeyScanTileStateISC_lLb0EEESJ_SL_llEEEvDpT0__param_5+16];
	ld.param.u64 	%rd496, [_ZN6thrust24THRUST_300001_SM_1000_NS8cuda_cub4core6detail13_kernel_agentINS1_15__reduce_by_key16ReduceByKeyAgentINS0_6detail15normal_iteratorINS0_10device_ptrIiEEEENS8_INS9_I6StructEEEESB_SE_N4cuda3std3__48equal_toIiEENSH_4plusISC_EEPllEEJSB_SE_SB_SE_SM_N3cub18CUB_300001_SM_100024ReduceByKeyScanTileStateISC_lLb0EEESJ_SL_llEEEvDpT0__param_5+8];
	ld.param.u64 	%rd495, [_ZN6thrust24THRUST_300001_SM_1000_NS8cuda_cub4core6detail13_kernel_agentINS1_15__reduce_by_key16ReduceByKeyAgentINS0_6detail15normal_iteratorINS0_10device_ptrIiEEEENS8_INS9_I6StructEEEESB_SE_N4cuda3std3__48equal_toIiEENSH_4plusISC_EEPllEEJSB_SE_SB_SE_SM_N3cub18CUB_300001_SM_100024ReduceByKeyScanTileStateISC_lLb0EEESJ_SL_llEEEvDpT0__param_5];
	ld.param.u64 	%rd498, [_ZN6thrust24THRUST_300001_SM_1000_NS8cuda_cub4core6detail13_kernel_agentINS1_15__reduce_by_key16ReduceByKeyAgentINS0_6detail15normal_iteratorINS0_10device_ptrIiEEEENS8_INS9_I6StructEEEESB_SE_N4cuda3std3__48equal_toIiEENSH_4plusISC_EEPllEEJSB_SE_SB_SE_SM_N3cub18CUB_300001_SM_100024ReduceByKeyScanTileStateISC_lLb0EEESJ_SL_llEEEvDpT0__param_8];
	add.u64 	%rd1, %SPL, 280;
	add.u64 	%rd2, %SPL, 0;
	add.u64 	%rd3, %SPL, 0;
	add.u64 	%rd4, %SPL, 144;
	add.u64 	%rd5, %SPL, 0;
	add.u64 	%rd6, %SPL, 0;
	add.u64 	%rd7, %SPL, 0;
	add.u64 	%rd8, %SPL, 216;
	add.u64 	%rd9, %SPL, 0;
	add.u64 	%rd10, %SPL, 72;
	add.u64 	%rd11, %SPL, 216;
	add.u64 	%rd12, %SPL, 0;
	add.u64 	%rd13, %SPL, 72;
	add.u64 	%rd14, %SPL, 216;
	add.u64 	%rd15, %SPL, 0;
	add.u64 	%rd16, %SPL, 72;
	add.u64 	%rd17, %SPL, 216;
	add.u64 	%rd18, %SPL, 0;
	add.u64 	%rd19, %SPL, 72;
	add.u64 	%rd20, %SPL, 216;
	add.u64 	%rd21, %SPL, 0;
	add.u64 	%rd22, %SPL, 72;
	add.u64 	%rd23, %SPL, 216;
	add.u64 	%rd24, %SPL, 216;
	add.u64 	%rd25, %SPL, 216;
	add.u64 	%rd26, %SPL, 216;
	add.u64 	%rd27, %SPL, 216;
	add.u64 	%rd28, %SPL, 280;
	add.u64 	%rd29, %SPL, 0;
	add.u64 	%rd30, %SPL, 0;
	add.u64 	%rd31, %SPL, 0;
	add.u64 	%rd32, %SPL, 0;
	add.u64 	%rd33, %SPL, 0;
	add.u64 	%rd34, %SPL, 0;
	add.u64 	%rd35, %SPL, 0;
	add.u64 	%rd36, %SPL, 0;
	add.u64 	%rd37, %SPL, 280;
	add.u64 	%rd38, %SPL, 0;
	add.u64 	%rd39, %SPL, 72;
	add.u64 	%rd40, %SPL, 856;
	add.u64 	%rd41, %SPL, 72;
	add.u64 	%rd42, %SPL, 0;
	add.u64 	%rd43, %SPL, 928;
	add.u64 	%rd544, %SP, 1008;
	add.u64 	%rd44, %SPL, 1008;
	add.u64 	%rd45, %SPL, 1152;
	add.u64 	%rd46, %SPL, 856;
	add.u64 	%rd47, %SPL, 1008;
	add.u64 	%rd48, %SPL, 1008;
	add.u64 	%rd49, %SPL, 72;
	add.u64 	%rd50, %SPL, 1008;
	add.u64 	%rd51, %SPL, 1008;
	add.u64 	%rd52, %SPL, 1008;
	add.u64 	%rd53, %SPL, 1008;
	add.u64 	%rd54, %SPL, 1008;
	add.u64 	%rd55, %SPL, 1008;
	add.u64 	%rd56, %SPL, 1008;
	add.u64 	%rd57, %SPL, 1008;
	add.u64 	%rd58, %SPL, 72;
	add.u64 	%rd59, %SPL, 1008;
	add.u64 	%rd60, %SPL, 0;
	add.u64 	%rd61, %SPL, 0;
	add.u64 	%rd62, %SPL, 1008;
	add.u64 	%rd63, %SPL, 144;
	add.u64 	%rd64, %SPL, 1152;
	add.u64 	%rd65, %SPL, 280;
	add.u64 	%rd66, %SPL, 280;
	add.u64 	%rd67, %SPL, 0;
	add.u64 	%rd68, %SPL, 144;
	add.u64 	%rd69, %SPL, 0;
	add.u64 	%rd70, %SPL, 0;
	add.u64 	%rd71, %SPL, 0;
	add.u64 	%rd72, %SPL, 216;
	add.u64 	%rd73, %SPL, 0;
	add.u64 	%rd74, %SPL, 72;
	add.u64 	%rd75, %SPL, 216;
	add.u64 	%rd76, %SPL, 0;
	add.u64 	%rd77, %SPL, 72;
	add.u64 	%rd78, %SPL, 216;
	add.u64 	%rd79, %SPL, 0;
	add.u64 	%rd80, %SPL, 72;
	add.u64 	%rd81, %SPL, 216;
	add.u64 	%rd82, %SPL, 0;
	add.u64 	%rd83, %SPL, 72;
	add.u64 	%rd84, %SPL, 216;
	add.u64 	%rd85, %SPL, 0;
	add.u64 	%rd86, %SPL, 72;
	add.u64 	%rd87, %SPL, 216;
	add.u64 	%rd88, %SPL, 216;
	add.u64 	%rd89, %SPL, 216;
	add.u64 	%rd90, %SPL, 216;
	add.u64 	%rd91, %SPL, 216;
	add.u64 	%rd92, %SPL, 280;
	add.u64 	%rd93, %SPL, 0;
	add.u64 	%rd94, %SPL, 0;
	add.u64 	%rd95, %SPL, 0;
	add.u64 	%rd96, %SPL, 0;
	add.u64 	%rd97, %SPL, 0;
	add.u64 	%rd98, %SPL, 0;
	add.u64 	%rd99, %SPL, 0;
	add.u64 	%rd100, %SPL, 0;
	add.u64 	%rd101, %SPL, 280;
	add.u64 	%rd102, %SPL, 0;
	add.u64 	%rd103, %SPL, 72;
	add.u64 	%rd104, %SPL, 856;
	add.u64 	%rd105, %SPL, 72;
	add.u64 	%rd106, %SPL, 0;
	add.u64 	%rd107, %SPL, 928;
	add.u64 	%rd108, %SPL, 1008;
	add.u64 	%rd109, %SPL, 1152;
	add.u64 	%rd110, %SPL, 856;
	add.u64 	%rd111, %SPL, 1008;
	add.u64 	%rd112, %SPL, 72;
	add.u64 	%rd113, %SPL, 1008;
	add.u64 	%rd114, %SPL, 1008;
	add.u64 	%rd115, %SPL, 1008;
	add.u64 	%rd116, %SPL, 1008;
	add.u64 	%rd117, %SPL, 1008;
	add.u64 	%rd118, %SPL, 1008;
	add.u64 	%rd119, %SPL, 1008;
	add.u64 	%rd120, %SPL, 1008;
	add.u64 	%rd121, %SPL, 72;
	add.u64 	%rd122, %SPL, 1008;
	add.u64 	%rd123, %SPL, 0;
	add.u64 	%rd124, %SPL, 0;
	add.u64 	%rd125, %SPL, 144;
	add.u64 	%rd126, %SPL, 1152;
	add.u64 	%rd127, %SPL, 280;
	add.u64 	%rd628, %SP, 1392;
	add.u64 	%rd128, %SPL, 1392;
	st.local.u64 	[%rd128], %rd495;
	st.local.u64 	[%rd128+8], %rd496;
	st.local.u64 	[%rd128+16], %rd497;
	cvta.to.global.u64 	%rd131, %rd500;
	cvta.to.global.u64 	%rd132, %rd499;
	mov.u32 	%r1, %ctaid.x;
	mul.wide.u32 	%rd133, %r1, 512;
	sub.s64 	%rd134, %rd498, %rd133;
	setp.lt.s64 	%p4, %rd134, 513;
	@%p4 bra 	$L__BB3_685;
	setp.ne.s32 	%p420, %r1, 0;
	@%p420 bra 	$L__BB3_243;
	mov.b32 	%r27432, 0;
	st.local.u32 	[%rd126+60], %r27432;
	mov.b64 	%rd3796, 0;
	st.local.u64 	[%rd126+64], %rd3796;
	mov.b16 	%rs17843, 0;
	st.local.u8 	[%rd126+8], %rs17843;
	st.local.u32 	[%rd126+132], %r27432;
	st.local.u64 	[%rd126+136], %rd3796;
	st.local.u8 	[%rd126+80], %rs17843;
	mov.u32 	%r27433, %tid.x;
	and.b32  	%r27434, %r27433, 31;
	shl.b32 	%r27435, %r27433, 1;
	and.b32  	%r27436, %r27435, 1984;
	or.b32  	%r27437, %r27436, %r27434;
	cvt.u64.u32 	%rd3360, %r27437;
	add.s64 	%rd3361, %rd133, %rd3360;
	shl.b64 	%rd3362, %rd3361, 2;
	add.s64 	%rd3325, %rd129, %rd3362;
	// begin inline asm
	ld.global.nc.u32 %r27428, [%rd3325];
	// end inline asm
	add.s64 	%rd3326, %rd3325, 128;
	// begin inline asm
	ld.global.nc.u32 %r27429, [%rd3326];
	// end inline asm
	// begin inline asm
	mov.u32 %r27430, %laneid;
	// end inline asm
	add.s32 	%r27438, %r27430, %r27436;
	shl.b32 	%r27439, %r27438, 2;
	mov.u32 	%r27440, _ZN6thrust24THRUST_300001_SM_1000_NS8cuda_cub4core6detail5shmemE;
	add.s32 	%r27441, %r27440, %r27439;
	st.shared.u32 	[%r27441], %r27428;
	st.shared.u32 	[%r27441+128], %r27429;
	bar.warp.sync 	-1;
	and.b32  	%r27442, %r27433, 992;
	add.s32 	%r27443, %r27430, %r27442;
	shl.b32 	%r27444, %r27430, 2;
	add.s32 	%r27445, %r27441, %r27444;
	ld.shared.v2.u32 	{%r3, %r4}, [%r27445];
	bar.sync 	0;
	shl.b64 	%rd3363, %rd3361, 6;
	add.s64 	%rd3328, %rd130, %rd3363;
	// begin inline asm
	ld.global.nc.u64 %rd3327, [%rd3328];
	// end inline asm
	add.s64 	%rd3330, %rd3328, 8;
	// begin inline asm
	ld.global.nc.u64 %rd3329, [%rd3330];
	// end inline asm
	add.s64 	%rd3332, %rd3328, 16;
	// begin inline asm
	ld.global.nc.u64 %rd3331, [%rd3332];
	// end inline asm
	add.s64 	%rd3334, %rd3328, 24;
	// begin inline asm
	ld.global.nc.u64 %rd3333, [%rd3334];
	// end inline asm
	add.s64 	%rd3336, %rd3328, 32;
	// begin inline asm
	ld.global.nc.u64 %rd3335, [%rd3336];
	// end inline asm
	add.s64 	%rd3338, %rd3328, 40;
	// begin inline asm
	ld.global.nc.u64 %rd3337, [%rd3338];
	// end inline asm
	add.s64 	%rd3340, %rd3328, 48;
	// begin inline asm
	ld.global.nc.u64 %rd3339, [%rd3340];
	// end inline asm
	mov.b64 	{%r27446, %r27447}, %rd3339;
	add.s64 	%rd3342, %rd3328, 56;
	// begin inline asm
	ld.global.nc.u64 %rd3341, [%rd3342];
	// end inline asm
	shr.u64 	%rd3364, %rd3327, 8;
	shr.u64 	%rd3365, %rd3327, 16;
	shr.u64 	%rd3366, %rd3327, 24;
	shr.u64 	%rd3367, %rd3327, 40;
	shr.u64 	%rd3368, %rd3327, 48;
	shr.u64 	%rd3369, %rd3327, 56;
	shr.u64 	%rd3370, %rd3329, 8;
	shr.u64 	%rd3371, %rd3329, 16;
	shr.u64 	%rd3372, %rd3329, 24;
	shr.u64 	%rd3373, %rd3329, 40;
	shr.u64 	%rd3374, %rd3329, 48;
	shr.u64 	%rd3375, %rd3329, 56;
	shr.u64 	%rd3376, %rd3331, 8;
	shr.u64 	%rd3377, %rd3331, 16;
	shr.u64 	%rd3378, %rd3331, 24;
	shr.u64 	%rd3379, %rd3331, 40;
	shr.u64 	%rd3380, %rd3331, 48;
	shr.u64 	%rd3381, %rd3331, 56;
	shr.u64 	%rd3382, %rd3333, 8;
	shr.u64 	%rd3383, %rd3333, 16;
	shr.u64 	%rd3384, %rd3333, 24;
	shr.u64 	%rd3385, %rd3333, 40;
	shr.u64 	%rd3386, %rd3333, 48;
	shr.u64 	%rd3387, %rd3333, 56;
	shr.u64 	%rd3388, %rd3335, 8;
	shr.u64 	%rd3389, %rd3335, 16;
	shr.u64 	%rd3390, %rd3335, 24;
	shr.u64 	%rd3391, %rd3335, 40;
	shr.u64 	%rd3392, %rd3335, 48;
	shr.u64 	%rd3393, %rd3335, 56;
	shr.u64 	%rd3394, %rd3337, 8;
	shr.u64 	%rd3395, %rd3337, 16;
	shr.u64 	%rd3396, %rd3337, 24;
	shr.u64 	%rd3397, %rd3337, 40;
	shr.u64 	%rd3398, %rd3337, 48;
	shr.u64 	%rd3399, %rd3337, 56;
	cvt.u16.u64 	%rs17844, %rd3339;
	shr.u64 	%rd3400, %rd3339, 8;
	cvt.u16.u64 	%rs17845, %rd3400;
	add.s64 	%rd3344, %rd3328, 2048;
	// begin inline asm
	ld.global.nc.u64 %rd3343, [%rd3344];
	// end inline asm
	add.s64 	%rd3346, %rd3328, 2056;
	// begin inline asm
	ld.global.nc.u64 %rd3345, [%rd3346];
	// end inline asm
	add.s64 	%rd3348, %rd3328, 2064;
	// begin inline asm
	ld.global.nc.u64 %rd3347, [%rd3348];
	// end inline asm
	add.s64 	%rd3350, %rd3328, 2072;
	// begin inline asm
	ld.global.nc.u64 %rd3349, [%rd3350];
	// end inline asm
	add.s64 	%rd3352, %rd3328, 2080;
	// begin inline asm
	ld.global.nc.u64 %rd3351, [%rd3352];
	// end inline asm
	add.s64 	%rd3354, %rd3328, 2088;
	// begin inline asm
	ld.global.nc.u64 %rd3353, [%rd3354];
	// end inline asm
	add.s64 	%rd3356, %rd3328, 2096;
	// begin inline asm
	ld.global.nc.u64 %rd3355, [%rd3356];
	// end inline asm
	mov.b64 	{%r27448, %r27449}, %rd3355;
	add.s64 	%rd3358, %rd3328, 2104;
	// begin inline asm
	ld.global.nc.u64 %rd3357, [%rd3358];
	// end inline asm
	shr.u64 	%rd3401, %rd3343, 8;
	shr.u64 	%rd3402, %rd3343, 16;
	shr.u64 	%rd3403, %rd3343, 24;
	shr.u64 	%rd3404, %rd3343, 40;
	shr.u64 	%rd3405, %rd3343, 48;
	shr.u64 	%rd3406, %rd3343, 56;
	shr.u64 	%rd3407, %rd3345, 8;
	shr.u64 	%rd3408, %rd3345, 16;
	shr.u64 	%rd3409, %rd3345, 24;
	shr.u64 	%rd3410, %rd3345, 40;
	shr.u64 	%rd3411, %rd3345, 48;
	shr.u64 	%rd3412, %rd3345, 56;
	shr.u64 	%rd3413, %rd3347, 8;
	shr.u64 	%rd3414, %rd3347, 16;
	shr.u64 	%rd3415, %rd3347, 24;
	shr.u64 	%rd3416, %rd3347, 40;
	shr.u64 	%rd3417, %rd3347, 48;
	shr.u64 	%rd3418, %rd3347, 56;
	shr.u64 	%rd3419, %rd3349, 8;
	shr.u64 	%rd3420, %rd3349, 16;
	shr.u64 	%rd3421, %rd3349, 24;
	shr.u64 	%rd3422, %rd3349, 40;
	shr.u64 	%rd3423, %rd3349, 48;
	shr.u64 	%rd3424, %rd3349, 56;
	shr.u64 	%rd3425, %rd3351, 8;
	shr.u64 	%rd3426, %rd3351, 16;
	shr.u64 	%rd3427, %rd3351, 24;
	shr.u64 	%rd3428, %rd3351, 40;
	shr.u64 	%rd3429, %rd3351, 48;
	shr.u64 	%rd3430, %rd3351, 56;
	shr.u64 	%rd3431, %rd3353, 8;
	shr.u64 	%rd3432, %rd3353, 16;
	shr.u64 	%rd3433, %rd3353, 24;
	shr.u64 	%rd3434, %rd3353, 40;
	shr.u64 	%rd3435, %rd3353, 48;
	shr.u64 	%rd3436, %rd3353, 56;
	cvt.u16.u64 	%rs17846, %rd3355;
	shr.u64 	%rd3437, %rd3355, 8;
	cvt.u16.u64 	%rs17847, %rd3437;
	mad.lo.s32 	%r27450, %r27438, 60, %r27441;
	cvt.u32.u64 	%r27451, %rd3369;
	cvt.u32.u64 	%r27452, %rd3368;
	prmt.b32 	%r27453, %r27452, %r27451, 0x3340U;
	{ .reg .b32 tmp; mov.b64 {tmp, %r27454}, %rd3327; }
	cvt.u32.u64 	%r27455, %rd3367;
	prmt.b32 	%r27456, %r27454, %r27455, 0x3340U;
	prmt.b32 	%r27457, %r27456, %r27453, 0x5410U;
	cvt.u32.u64 	%r27458, %rd3366;
	cvt.u32.u64 	%r27459, %rd3365;
	prmt.b32 	%r27460, %r27459, %r27458, 0x3340U;
	cvt.u32.u64 	%r27461, %rd3327;
	cvt.u32.u64 	%r27462, %rd3364;
	prmt.b32 	%r27463, %r27461, %r27462, 0x3340U;
	prmt.b32 	%r27464, %r27463, %r27460, 0x5410U;
	cvt.u32.u64 	%r27465, %rd3375;
	cvt.u32.u64 	%r27466, %rd3374;
	prmt.b32 	%r27467, %r27466, %r27465, 0x3340U;
	{ .reg .b32 tmp; mov.b64 {tmp, %r27468}, %rd3329; }
	cvt.u32.u64 	%r27469, %rd3373;
	prmt.b32 	%r27470, %r27468, %r27469, 0x3340U;
	prmt.b32 	%r27471, %r27470, %r27467, 0x5410U;
	cvt.u32.u64 	%r27472, %rd3372;
	cvt.u32.u64 	%r27473, %rd3371;
	prmt.b32 	%r27474, %r27473, %r27472, 0x3340U;
	cvt.u32.u64 	%r27475, %rd3329;
	cvt.u32.u64 	%r27476, %rd3370;
	prmt.b32 	%r27477, %r27475, %r27476, 0x3340U;
	prmt.b32 	%r27478, %r27477, %r27474, 0x5410U;
	st.shared.v4.b32 	[%r27450], {%r27464, %r27457, %r27478, %r27471};
	cvt.u32.u64 	%r27479, %rd3381;
	cvt.u32.u64 	%r27480, %rd3380;
	prmt.b32 	%r27481, %r27480, %r27479, 0x3340U;
	{ .reg .b32 tmp; mov.b64 {tmp, %r27482}, %rd3331; }
	cvt.u32.u64 	%r27483, %rd3379;
	prmt.b32 	%r27484, %r27482, %r27483, 0x3340U;
	prmt.b32 	%r27485, %r27484, %r27481, 0x5410U;
	cvt.u32.u64 	%r27486, %rd3378;
	cvt.u32.u64 	%r27487, %rd3377;
	prmt.b32 	%r27488, %r27487, %r27486, 0x3340U;
	cvt.u32.u64 	%r27489, %rd3331;
	cvt.u32.u64 	%r27490, %rd3376;
	prmt.b32 	%r27491, %r27489, %r27490, 0x3340U;
	prmt.b32 	%r27492, %r27491, %r27488, 0x5410U;
	cvt.u32.u64 	%r27493, %rd3387;
	cvt.u32.u64 	%r27494, %rd3386;
	prmt.b32 	%r27495, %r27494, %r27493, 0x3340U;
	{ .reg .b32 tmp; mov.b64 {tmp, %r27496}, %rd3333; }
	cvt.u32.u64 	%r27497, %rd3385;
	prmt.b32 	%r27498, %r27496, %r27497, 0x3340U;
	prmt.b32 	%r27499, %r27498, %r27495, 0x5410U;
	cvt.u32.u64 	%r27500, %rd3384;
	cvt.u32.u64 	%r27501, %rd3383;
	prmt.b32 	%r27502, %r27501, %r27500, 0x3340U;
	cvt.u32.u64 	%r27503, %rd3333;
	cvt.u32.u64 	%r27504, %rd3382;
	prmt.b32 	%r27505, %r27503, %r27504, 0x3340U;
	prmt.b32 	%r27506, %r27505, %r27502, 0x5410U;
	st.shared.v4.b32 	[%r27450+16], {%r27492, %r27485, %r27506, %r27499};
	cvt.u32.u64 	%r27507, %rd3393;
	cvt.u32.u64 	%r27508, %rd3392;
	prmt.b32 	%r27509, %r27508, %r27507, 0x3340U;
	{ .reg .b32 tmp; mov.b64 {tmp, %r27510}, %rd3335; }
	cvt.u32.u64 	%r27511, %rd3391;
	prmt.b32 	%r27512, %r27510, %r27511, 0x3340U;
	prmt.b32 	%r27513, %r27512, %r27509, 0x5410U;
	cvt.u32.u64 	%r27514, %rd3390;
	cvt.u32.u64 	%r27515, %rd3389;
	prmt.b32 	%r27516, %r27515, %r27514, 0x3340U;
	cvt.u32.u64 	%r27517, %rd3335;
	cvt.u32.u64 	%r27518, %rd3388;
	prmt.b32 	%r27519, %r27517, %r27518, 0x3340U;
	prmt.b32 	%r27520, %r27519, %r27516, 0x5410U;
	cvt.u32.u64 	%r27521, %rd3399;
	cvt.u32.u64 	%r27522, %rd3398;
	prmt.b32 	%r27523, %r27522, %r27521, 0x3340U;
	{ .reg .b32 tmp; mov.b64 {tmp, %r27524}, %rd3337; }
	cvt.u32.u64 	%r27525, %rd3397;
	prmt.b32 	%r27526, %r27524, %r27525, 0x3340U;
	prmt.b32 	%r27527, %r27526, %r27523, 0x5410U;
	cvt.u32.u64 	%r27528, %rd3396;
	cvt.u32.u64 	%r27529, %rd3395;
	prmt.b32 	%r27530, %r27529, %r27528, 0x3340U;
	cvt.u32.u64 	%r27531, %rd3337;
	cvt.u32.u64 	%r27532, %rd3394;
	prmt.b32 	%r27533, %r27531, %r27532, 0x3340U;
	prmt.b32 	%r27534, %r27533, %r27530, 0x5410U;
	st.shared.v4.b32 	[%r27450+32], {%r27520, %r27513, %r27534, %r27527};
	st.shared.v2.u8 	[%r27450+48], {%rs17844, %rs17845};
	st.shared.u32 	[%r27450+52], %r27447;
	st.shared.u64 	[%r27450+56], %rd3341;
	cvt.u32.u64 	%r27535, %rd3406;
	cvt.u32.u64 	%r27536, %rd3405;
	prmt.b32 	%r27537, %r27536, %r27535, 0x3340U;
	{ .reg .b32 tmp; mov.b64 {tmp, %r27538}, %rd3343; }
	cvt.u32.u64 	%r27539, %rd3404;
	prmt.b32 	%r27540, %r27538, %r27539, 0x3340U;
	prmt.b32 	%r27541, %r27540, %r27537, 0x5410U;
	cvt.u32.u64 	%r27542, %rd3403;
	cvt.u32.u64 	%r27543, %rd3402;
	prmt.b32 	%r27544, %r27543, %r27542, 0x3340U;
	cvt.u32.u64 	%r27545, %rd3343;
	cvt.u32.u64 	%r27546, %rd3401;
	prmt.b32 	%r27547, %r27545, %r27546, 0x3340U;
	prmt.b32 	%r27548, %r27547, %r27544, 0x5410U;
	cvt.u32.u64 	%r27549, %rd3412;
	cvt.u32.u64 	%r27550, %rd3411;
	prmt.b32 	%r27551, %r27550, %r27549, 0x3340U;
	{ .reg .b32 tmp; mov.b64 {tmp, %r27552}, %rd3345; }
	cvt.u32.u64 	%r27553, %rd3410;
	prmt.b32 	%r27554, %r27552, %r27553, 0x3340U;
	prmt.b32 	%r27555, %r27554, %r27551, 0x5410U;
	cvt.u32.u64 	%r27556, %rd3409;
	cvt.u32.u64 	%r27557, %rd3408;
	prmt.b32 	%r27558, %r27557, %r27556, 0x3340U;
	cvt.u32.u64 	%r27559, %rd3345;
	cvt.u32.u64 	%r27560, %rd3407;
	prmt.b32 	%r27561, %r27559, %r27560, 0x3340U;
	prmt.b32 	%r27562, %r27561, %r27558, 0x5410U;
	st.shared.v4.b32 	[%r27450+2048], {%r27548, %r27541, %r27562, %r27555};
	cvt.u32.u64 	%r27563, %rd3418;
	cvt.u32.u64 	%r27564, %rd3417;
	prmt.b32 	%r27565, %r27564, %r27563, 0x3340U;
	{ .reg .b32 tmp; mov.b64 {tmp, %r27566}, %rd3347; }
	cvt.u32.u64 	%r27567, %rd3416;
	prmt.b32 	%r27568, %r27566, %r27567, 0x3340U;
	prmt.b32 	%r27569, %r27568, %r27565, 0x5410U;
	cvt.u32.u64 	%r27570, %rd3415;
	cvt.u32.u64 	%r27571, %rd3414;
	prmt.b32 	%r27572, %r27571, %r27570, 0x3340U;
	cvt.u32.u64 	%r27573, %rd3347;
	cvt.u32.u64 	%r27574, %rd3413;
	prmt.b32 	%r27575, %r27573, %r27574, 0x3340U;
	prmt.b32 	%r27576, %r27575, %r27572, 0x5410U;
	cvt.u32.u64 	%r27577, %rd3424;
	cvt.u32.u64 	%r27578, %rd3423;
	prmt.b32 	%r27579, %r27578, %r27577, 0x3340U;
	{ .reg .b32 tmp; mov.b64 {tmp, %r27580}, %rd3349; }
	cvt.u32.u64 	%r27581, %rd3422;
	prmt.b32 	%r27582, %r27580, %r27581, 0x3340U;
	prmt.b32 	%r27583, %r27582, %r27579, 0x5410U;
	cvt.u32.u64 	%r27584, %rd3421;
	cvt.u32.u64 	%r27585, %rd3420;
	prmt.b32 	%r27586, %r27585, %r27584, 0x3340U;
	cvt.u32.u64 	%r27587, %rd3349;
	cvt.u32.u64 	%r27588, %rd3419;
	prmt.b32 	%r27589, %r27587, %r27588, 0x3340U;
	prmt.b32 	%r27590, %r27589, %r27586, 0x5410U;
	st.shared.v4.b32 	[%r27450+2064], {%r27576, %r27569, %r27590, %r27583};
	cvt.u32.u64 	%r27591, %rd3430;
	cvt.u32.u64 	%r27592, %rd3429;
	prmt.b32 	%r27593, %r27592, %r27591, 0x3340U;
	{ .reg .b32 tmp; mov.b64 {tmp, %r27594}, %rd3351; }
	cvt.u32.u64 	%r27595, %rd3428;
	prmt.b32 	%r27596, %r27594, %r27595, 0x3340U;
	prmt.b32 	%r27597, %r27596, %r27593, 0x5410U;
	cvt.u32.u64 	%r27598, %rd3427;
	cvt.u32.u64 	%r27599, %rd3426;
	prmt.b32 	%r27600, %r27599, %r27598, 0x3340U;
	cvt.u32.u64 	%r27601, %rd3351;
	cvt.u32.u64 	%r27602, %rd3425;
	prmt.b32 	%r27603, %r27601, %r27602, 0x3340U;
	prmt.b32 	%r27604, %r27603, %r27600, 0x5410U;
	cvt.u32.u64 	%r27605, %rd3436;
	cvt.u32.u64 	%r27606, %rd3435;
	prmt.b32 	%r27607, %r27606, %r27605, 0x3340U;
	{ .reg .b32 tmp; mov.b64 {tmp, %r27608}, %rd3353; }
	cvt.u32.u64 	%r27609, %rd3434;
	prmt.b32 	%r27610, %r27608, %r27609, 0x3340U;
	prmt.b32 	%r27611, %r27610, %r27607, 0x5410U;
	cvt.u32.u64 	%r27612, %rd3433;
	cvt.u32.u64 	%r27613, %rd3432;
	prmt.b32 	%r27614, %r27613, %r27612, 0x3340U;
	cvt.u32.u64 	%r27615, %rd3353;
	cvt.u32.u64 	%r27616, %rd3431;
	prmt.b32 	%r27617, %r27615, %r27616, 0x3340U;
	prmt.b32 	%r27618, %r27617, %r27614, 0x5410U;
	st.shared.v4.b32 	[%r27450+2080], {%r27604, %r27597, %r27618, %r27611};
	st.shared.v2.u8 	[%r27450+2096], {%rs17846, %rs17847};
	st.shared.u32 	[%r27450+2100], %r27449;
	st.shared.u64 	[%r27450+2104], %rd3357;
	bar.warp.sync 	-1;
	mad.lo.s32 	%r27619, %r27443, 120, %r27445;
	ld.shared.v4.b32 	{%r5, %r6, %r7, %r8}, [%r27619];
	bfe.u32 	%r27620, %r5, 0, 8;
	cvt.u16.u32 	%rs19467, %r27620;
	bfe.u32 	%r27621, %r5, 8, 8;
	cvt.u16.u32 	%rs19468, %r27621;
	bfe.u32 	%r27622, %r5, 16, 8;
	cvt.u16.u32 	%rs19469, %r27622;
	bfe.u32 	%r27623, %r5, 24, 8;
	cvt.u16.u32 	%rs19470, %r27623;
	bfe.u32 	%r27624, %r6, 0, 8;
	cvt.u16.u32 	%rs19471, %r27624;
	bfe.u32 	%r27625, %r6, 8, 8;
	cvt.u16.u32 	%rs19472, %r27625;
	bfe.u32 	%r27626, %r6, 16, 8;
	cvt.u16.u32 	%rs19473, %r27626;
	bfe.u32 	%r27627, %r6, 24, 8;
	cvt.u16.u32 	%rs19474, %r27627;
	bfe.u32 	%r27628, %r7, 0, 8;
	cvt.u16.u32 	%rs19475, %r27628;
	bfe.u32 	%r27629, %r7, 8, 8;
	cvt.u16.u32 	%rs19476, %r27629;
	bfe.u32 	%r27630, %r7, 16, 8;
	cvt.u16.u32 	%rs19477, %r27630;
	bfe.u32 	%r27631, %r7, 24, 8;
	cvt.u16.u32 	%rs19478, %r27631;
	bfe.u32 	%r27632, %r8, 0, 8;
	cvt.u16.u32 	%rs19479, %r27632;
	bfe.u32 	%r27633, %r8, 8, 8;
	cvt.u16.u32 	%rs19480, %r27633;
	bfe.u32 	%r27634, %r8, 16, 8;
	cvt.u16.u32 	%rs19481, %r27634;
	bfe.u32 	%r27635, %r8, 24, 8;
	cvt.u16.u32 	%rs19482, %r27635;
	ld.shared.v4.b32 	{%r9, %r10, %r11, %r12}, [%r27619+16];
	bfe.u32 	%r27636, %r9, 0, 8;
	cvt.u16.u32 	%rs19483, %r27636;
	bfe.u32 	%r27637, %r9, 8, 8;
	cvt.u16.u32 	%rs19484, %r27637;
	bfe.u32 	%r27638, %r9, 16, 8;
	cvt.u16.u32 	%rs19485, %r27638;
	bfe.u32 	%r27639, %r9, 24, 8;
	cvt.u16.u32 	%rs19486, %r27639;
	bfe.u32 	%r27640, %r10, 0, 8;
	cvt.u16.u32 	%rs19487, %r27640;
	bfe.u32 	%r27641, %r10, 8, 8;
	cvt.u16.u32 	%rs19488, %r27641;
	bfe.u32 	%r27642, %r10, 16, 8;
	cvt.u16.u32 	%rs19489, %r27642;
	bfe.u32 	%r27643, %r10, 24, 8;
	cvt.u16.u32 	%rs19490, %r27643;
	bfe.u32 	%r27644, %r11, 0, 8;
	cvt.u16.u32 	%rs19491, %r27644;
	bfe.u32 	%r27645, %r11, 8, 8;
	cvt.u16.u32 	%rs19492, %r27645;
	bfe.u32 	%r27646, %r11, 16, 8;
	cvt.u16.u32 	%rs19493, %r27646;
	bfe.u32 	%r27647, %r11, 24, 8;
	cvt.u16.u32 	%rs19494, %r27647;
	bfe.u32 	%r27648, %r12, 0, 8;
	cvt.u16.u32 	%rs19495, %r27648;
	bfe.u32 	%r27649, %r12, 8, 8;
	cvt.u16.u32 	%rs19496, %r27649;
	bfe.u32 	%r27650, %r12, 16, 8;
	cvt.u16.u32 	%rs19497, %r27650;
	bfe.u32 	%r27651, %r12, 24, 8;
	cvt.u16.u32 	%rs19498, %r27651;
	ld.shared.v4.b32 	{%r13, %r14, %r15, %r16}, [%r27619+32];
	bfe.u32 	%r27652, %r13, 0, 8;
	cvt.u16.u32 	%rs19499, %r27652;
	bfe.u32 	%r27653, %r13, 8, 8;
	cvt.u16.u32 	%rs19500, %r27653;
	bfe.u32 	%r27654, %r13, 16, 8;
	cvt.u16.u32 	%rs19501, %r27654;
	bfe.u32 	%r27655, %r13, 24, 8;
	cvt.u16.u32 	%rs19502, %r27655;
	bfe.u32 	%r27656, %r14, 0, 8;
	cvt.u16.u32 	%rs19503, %r27656;
	bfe.u32 	%r27657, %r14, 8, 8;
	cvt.u16.u32 	%rs19504, %r27657;
	bfe.u32 	%r27658, %r14, 16, 8;
	cvt.u16.u32 	%rs19505, %r27658;
	bfe.u32 	%r27659, %r14, 24, 8;
	cvt.u16.u32 	%rs19506, %r27659;
	bfe.u32 	%r27660, %r15, 0, 8;
	cvt.u16.u32 	%rs19507, %r27660;
	bfe.u32 	%r27661, %r15, 8, 8;
	cvt.u16.u32 	%rs19508, %r27661;
	bfe.u32 	%r27662, %r15, 16, 8;
	cvt.u16.u32 	%rs19509, %r27662;
	bfe.u32 	%r27663, %r15, 24, 8;
	cvt.u16.u32 	%rs19510, %r27663;
	bfe.u32 	%r27664, %r16, 0, 8;
	cvt.u16.u32 	%rs19511, %r27664;
	bfe.u32 	%r27665, %r16, 8, 8;
	cvt.u16.u32 	%rs19512, %r27665;
	bfe.u32 	%r27666, %r16, 16, 8;
	cvt.u16.u32 	%rs19513, %r27666;
	bfe.u32 	%r27667, %r16, 24, 8;
	cvt.u16.u32 	%rs19514, %r27667;
	ld.shared.v2.u8 	{%rs19515, %rs19516}, [%r27619+48];
	mov.b32 	%r17, {%rs19515, %rs19516};
	ld.shared.u32 	%r32670, [%r27619+52];
	ld.shared.f64 	%fd480, [%r27619+56];
	ld.shared.v4.b32 	{%r19, %r20, %r21, %r22}, [%r27619+64];
	bfe.u32 	%r27668, %r19, 8, 8;
	cvt.u16.u32 	%rs18090, %r27668;
	bfe.u32 	%r27669, %r19, 16, 8;
	cvt.u16.u32 	%rs18091, %r27669;
	bfe.u32 	%r27670, %r19, 24, 8;
	cvt.u16.u32 	%rs18092, %r27670;
	bfe.u32 	%r27671, %r20, 0, 8;
	cvt.u16.u32 	%rs18093, %r27671;
	bfe.u32 	%r27672, %r20, 8, 8;
	cvt.u16.u32 	%rs18094, %r27672;
	bfe.u32 	%r27673, %r20, 16, 8;
	cvt.u16.u32 	%rs18095, %r27673;
	bfe.u32 	%r27674, %r20, 24, 8;
	cvt.u16.u32 	%rs18096, %r27674;
	bfe.u32 	%r27675, %r21, 0, 8;
	cvt.u16.u32 	%rs18097, %r27675;
	bfe.u32 	%r27676, %r21, 8, 8;
	cvt.u16.u32 	%rs18098, %r27676;
	bfe.u32 	%r27677, %r21, 16, 8;
	cvt.u16.u32 	%rs18099, %r27677;
	bfe.u32 	%r27678, %r21, 24, 8;
	cvt.u16.u32 	%rs18100, %r27678;
	bfe.u32 	%r27679, %r22, 0, 8;
	cvt.u16.u32 	%rs18101, %r27679;
	bfe.u32 	%r27680, %r22, 8, 8;
	cvt.u16.u32 	%rs18102, %r27680;
	bfe.u32 	%r27681, %r22, 16, 8;
	cvt.u16.u32 	%rs18103, %r27681;
	bfe.u32 	%r27682, %r22, 24, 8;
	cvt.u16.u32 	%rs18104, %r27682;
	bfe.u32 	%r27683, %r19, 0, 8;
	cvt.u16.u32 	%rs19568, %r27683;
	ld.shared.v4.b32 	{%r23, %r24, %r25, %r26}, [%r27619+80];
	bfe.u32 	%r27684, %r23, 0, 8;
	cvt.u16.u32 	%rs18105, %r27684;
	bfe.u32 	%r27685, %r23, 8, 8;
	cvt.u16.u32 	%rs18106, %r27685;
	bfe.u32 	%r27686, %r23, 16, 8;
	cvt.u16.u32 	%rs18107, %r27686;
	bfe.u32 	%r27687, %r23, 24, 8;
	cvt.u16.u32 	%rs18108, %r27687;
	bfe.u32 	%r27688, %r24, 0, 8;
	cvt.u16.u32 	%rs18109, %r27688;
	bfe.u32 	%r27689, %r24, 8, 8;
	cvt.u16.u32 	%rs18110, %r27689;
	bfe.u32 	%r27690, %r24, 16, 8;
	cvt.u16.u32 	%rs18111, %r27690;
	bfe.u32 	%r27691, %r24, 24, 8;
	cvt.u16.u32 	%rs18112, %r27691;
	bfe.u32 	%r27692, %r25, 0, 8;
	cvt.u16.u32 	%rs18113, %r27692;
	bfe.u32 	%r27693, %r25, 8, 8;
	cvt.u16.u32 	%rs18114, %r27693;
	bfe.u32 	%r27694, %r25, 16, 8;
	cvt.u16.u32 	%rs18115, %r27694;
	bfe.u32 	%r27695, %r25, 24, 8;
	cvt.u16.u32 	%rs18116, %r27695;
	bfe.u32 	%r27696, %r26, 0, 8;
	cvt.u16.u32 	%rs18117, %r27696;
	bfe.u32 	%r27697, %r26, 8, 8;
	cvt.u16.u32 	%rs18118, %r27697;
	bfe.u32 	%r27698, %r26, 16, 8;
	cvt.u16.u32 	%rs18119, %r27698;
	bfe.u32 	%r27699, %r26, 24, 8;
	cvt.u16.u32 	%rs18120, %r27699;
	ld.shared.v4.b32 	{%r27, %r28, %r29, %r30}, [%r27619+96];
	bfe.u32 	%r27700, %r27, 0, 8;
	cvt.u16.u32 	%rs18121, %r27700;
	bfe.u32 	%r27701, %r27, 8, 8;
	cvt.u16.u32 	%rs18122, %r27701;
	bfe.u32 	%r27702, %r27, 16, 8;
	cvt.u16.u32 	%rs18123, %r27702;
	bfe.u32 	%r27703, %r27, 24, 8;
	cvt.u16.u32 	%rs18124, %r27703;
	bfe.u32 	%r27704, %r28, 0, 8;
	cvt.u16.u32 	%rs18125, %r27704;
	bfe.u32 	%r27705, %r28, 8, 8;
	cvt.u16.u32 	%rs18126, %r27705;
	bfe.u32 	%r27706, %r28, 16, 8;
	cvt.u16.u32 	%rs18127, %r27706;
	bfe.u32 	%r27707, %r28, 24, 8;
	cvt.u16.u32 	%rs18128, %r27707;
	bfe.u32 	%r27708, %r29, 0, 8;
	cvt.u16.u32 	%rs18129, %r27708;
	bfe.u32 	%r27709, %r29, 8, 8;
	cvt.u16.u32 	%rs18130, %r27709;
	bfe.u32 	%r27710, %r29, 16, 8;
	cvt.u16.u32 	%rs18131, %r27710;
	bfe.u32 	%r27711, %r29, 24, 8;
	cvt.u16.u32 	%rs18132, %r27711;
	bfe.u32 	%r27712, %r30, 0, 8;
	cvt.u16.u32 	%rs18133, %r27712;
	bfe.u32 	%r27713, %r30, 8, 8;
	cvt.u16.u32 	%rs18134, %r27713;
	bfe.u32 	%r27714, %r30, 16, 8;
	cvt.u16.u32 	%rs18135, %r27714;
	bfe.u32 	%r27715, %r30, 24, 8;
	cvt.u16.u32 	%rs18136, %r27715;
	ld.shared.v2.u8 	{%rs18137, %rs18138}, [%r27619+112];
	mov.b32 	%r31, {%rs18137, %rs18138};
	ld.shared.u32 	%r32, [%r27619+116];
	ld.shared.f64 	%fd2, [%r27619+120];
	bar.sync 	0;
	shl.b32 	%r27716, %r27433, 2;
	add.s32 	%r27717, %r27440, %r27716;
	add.s32 	%r33, %r27717, 1920;
	st.shared.u32 	[%r27717+1920], %r4;
	bar.sync 	0;
	setp.eq.s32 	%p688, %r27433, 0;
	@%p688 bra 	$L__BB3_4;
	ld.shared.u32 	%r32551, [%r33+-4];
	setp.ne.s32 	%p689, %r32551, %r3;
	selp.u64 	%rd3796, 1, 0, %p689;
$L__BB3_4:
	cvta.to.local.u64 	%rd3439, %rd544;
	setp.ne.s32 	%p690, %r3, %r4;
	selp.u64 	%rd3440, 1, 0, %p690;
	st.local.v2.b32 	[%rd126+8], {%r5, %r6};
	st.local.v4.b32 	[%rd126+16], {%r7, %r8, %r9, %r10};
	st.local.v4.b32 	[%rd126+32], {%r11, %r12, %r13, %r14};
	st.local.v2.b32 	[%rd126+48], {%r15, %r16};
	mov.b32 	{%rs17848, %rs17849}, %r17;
	st.local.v2.u8 	[%rd126+56], {%rs17848, %rs17849};
	st.local.u32 	[%rd126+60], %r32670;
	st.local.u64 	[%rd126], %rd3796;
	st.local.v4.b32 	[%rd126+80], {%r19, %r20, %r21, %r22};
	st.local.v4.b32 	[%rd126+96], {%r23, %r24, %r25, %r26};
	st.local.v4.b32 	[%rd126+112], {%r27, %r28, %r29, %r30};
	mov.b32 	{%rs17850, %rs17851}, %r31;
	st.local.v2.u8 	[%rd126+128], {%rs17850, %rs17851};
	st.local.u32 	[%rd126+132], %r32;
	st.local.f64 	[%rd126+136], %fd2;
	mov.b64 	%rd3441, %fd480;
	st.local.v2.u64 	[%rd126+64], {%rd3441, %rd3440};
	mov.b32 	%r27718, 0;
	st.local.u32 	[%rd127+60], %r27718;
	mov.b64 	%rd3442, 0;
	st.local.u64 	[%rd127+64], %rd3442;
	mov.b16 	%rs17852, 0;
	st.local.u8 	[%rd127+8], %rs17852;
	st.local.u64 	[%rd3439], %rd3796;
	add.s64 	%rd137, %rd3439, 8;
	st.local.v2.b32 	[%rd3439+8], {%r5, %r6};
	st.local.v2.b32 	[%rd3439+16], {%r7, %r8};
	st.local.v2.b32 	[%rd3439+24], {%r9, %r10};
	st.local.v2.b32 	[%rd3439+32], {%r11, %r12};
	st.local.v2.b32 	[%rd3439+40], {%r13, %r14};
	st.local.v2.b32 	[%rd3439+48], {%r15, %r16};
	st.local.v2.u8 	[%rd3439+56], {%rs17848, %rs17849};
	st.local.u32 	[%rd3439+60], %r32670;
	st.local.f64 	[%rd3439+64], %fd480;
	mov.u16 	%rs18089, %rs19568;
	mov.u32 	%r32558, %r32;
	mov.f64 	%fd454, %fd2;
	@%p690 bra 	$L__BB3_16;
	mov.b16 	%rs17853, 0;
	st.local.u8 	[%rd124], %rs17853;
	add.s32 	%r27720, %r32, %r32670;
	st.local.u32 	[%rd124+52], %r27720;
	add.f64 	%fd434, %fd480, %fd2;
	st.local.f64 	[%rd124+56], %fd434;
	mov.b32 	%r32552, 0;
$L__BB3_6:
	mov.u32 	%r48, %r32552;
	cvt.u64.u32 	%rd3443, %r48;
	add.s64 	%rd3444, %rd124, %rd3443;
	ld.local.u8 	%rs17854, [%rd3444];
	setp.ne.s16 	%p691, %rs17854, 0;
	add.s32 	%r32552, %r48, 1;
	@%p691 bra 	$L__BB3_6;
	and.b16  	%rs17855, %rs19467, 255;
	setp.eq.s16 	%p692, %rs17855, 0;
	mov.u32 	%r32554, %r48;
	@%p692 bra 	$L__BB3_10;
	mov.b32 	%r32553, 0;
	mov.u16 	%rs18087, %rs19467;
$L__BB3_9:
	add.s32 	%r27722, %r32553, %r48;
	cvt.u64.u32 	%rd3445, %r27722;
	add.s64 	%rd3446, %rd124, %rd3445;
	st.local.u8 	[%rd3446], %rs18087;
	add.s32 	%r51, %r32553, 1;
	add.s32 	%r32554, %r51, %r48;
	cvt.u64.u32 	%rd3447, %r32553;
	add.s64 	%rd3448, %rd137, %rd3447;
	ld.local.u8 	%rs18087, [%rd3448+1];
	setp.ne.s16 	%p693, %rs18087, 0;
	mov.u32 	%r32553, %r51;
	@%p693 bra 	$L__BB3_9;
$L__BB3_10:
	cvt.u64.u32 	%rd3449, %r32554;
	add.s64 	%rd3450, %rd124, %rd3449;
	mov.b16 	%rs17856, 0;
	st.local.u8 	[%rd3450], %rs17856;
	mov.b32 	%r32555, 0;
$L__BB3_11:
	mov.u32 	%r54, %r32555;
	cvt.u64.u32 	%rd3451, %r54;
	add.s64 	%rd3452, %rd124, %rd3451;
	ld.local.u8 	%rs17857, [%rd3452];
	setp.ne.s16 	%p694, %rs17857, 0;
	add.s32 	%r32555, %r54, 1;
	@%p694 bra 	$L__BB3_11;
	and.b16  	%rs17858, %rs19568, 255;
	setp.eq.s16 	%p695, %rs17858, 0;
	mov.u32 	%r32557, %r54;
	@%p695 bra 	$L__BB3_15;
	mov.b32 	%r32556, 0;
	mov.u16 	%rs18088, %rs19568;
$L__BB3_14:
	add.s32 	%r27725, %r32556, %r54;
	cvt.u64.u32 	%rd3453, %r27725;
	add.s64 	%rd3454, %rd124, %rd3453;
	st.local.u8 	[%rd3454], %rs18088;
	add.s32 	%r57, %r32556, 1;
	add.s32 	%r32557, %r57, %r54;
	cvt.u64.u32 	%rd3455, %r32556;
	add.s64 	%rd3456, %rd126, %rd3455;
	ld.local.u8 	%rs18088, [%rd3456+81];
	setp.ne.s16 	%p696, %rs18088, 0;
	mov.u32 	%r32556, %r57;
	@%p696 bra 	$L__BB3_14;
$L__BB3_15:
	cvt.u64.u32 	%rd3457, %r32557;
	add.s64 	%rd3458, %rd124, %rd3457;
	mov.b16 	%rs17859, 0;
	st.local.u8 	[%rd3458], %rs17859;
	ld.local.v2.b32 	{%r27726, %r27727}, [%rd124];
	bfe.u32 	%r27728, %r27726, 0, 8;
	cvt.u16.u32 	%rs18089, %r27728;
	bfe.u32 	%r27729, %r27726, 8, 8;
	cvt.u16.u32 	%rs18090, %r27729;
	bfe.u32 	%r27730, %r27726, 16, 8;
	cvt.u16.u32 	%rs18091, %r27730;
	bfe.u32 	%r27731, %r27726, 24, 8;
	cvt.u16.u32 	%rs18092, %r27731;
	bfe.u32 	%r27732, %r27727, 0, 8;
	cvt.u16.u32 	%rs18093, %r27732;
	bfe.u32 	%r27733, %r27727, 8, 8;
	cvt.u16.u32 	%rs18094, %r27733;
	bfe.u32 	%r27734, %r27727, 16, 8;
	cvt.u16.u32 	%rs18095, %r27734;
	bfe.u32 	%r27735, %r27727, 24, 8;
	cvt.u16.u32 	%rs18096, %r27735;
	ld.local.v2.b32 	{%r27736, %r27737}, [%rd124+8];
	bfe.u32 	%r27738, %r27736, 0, 8;
	cvt.u16.u32 	%rs18097, %r27738;
	bfe.u32 	%r27739, %r27736, 8, 8;
	cvt.u16.u32 	%rs18098, %r27739;
	bfe.u32 	%r27740, %r27736, 16, 8;
	cvt.u16.u32 	%rs18099, %r27740;
	bfe.u32 	%r27741, %r27736, 24, 8;
	cvt.u16.u32 	%rs18100, %r27741;
	bfe.u32 	%r27742, %r27737, 0, 8;
	cvt.u16.u32 	%rs18101, %r27742;
	bfe.u32 	%r27743, %r27737, 8, 8;
	cvt.u16.u32 	%rs18102, %r27743;
	bfe.u32 	%r27744, %r27737, 16, 8;
	cvt.u16.u32 	%rs18103, %r27744;
	bfe.u32 	%r27745, %r27737, 24, 8;
	cvt.u16.u32 	%rs18104, %r27745;
	ld.local.v2.b32 	{%r27746, %r27747}, [%rd124+16];
	bfe.u32 	%r27748, %r27746, 0, 8;
	cvt.u16.u32 	%rs18105, %r27748;
	bfe.u32 	%r27749, %r27746, 8, 8;
	cvt.u16.u32 	%rs18106, %r27749;
	bfe.u32 	%r27750, %r27746, 16, 8;
	cvt.u16.u32 	%rs18107, %r27750;
	bfe.u32 	%r27751, %r27746, 24, 8;
	cvt.u16.u32 	%rs18108, %r27751;
	bfe.u32 	%r27752, %r27747, 0, 8;
	cvt.u16.u32 	%rs18109, %r27752;
	bfe.u32 	%r27753, %r27747, 8, 8;
	cvt.u16.u32 	%rs18110, %r27753;
	bfe.u32 	%r27754, %r27747, 16, 8;
	cvt.u16.u32 	%rs18111, %r27754;
	bfe.u32 	%r27755, %r27747, 24, 8;
	cvt.u16.u32 	%rs18112, %r27755;
	ld.local.v2.b32 	{%r27756, %r27757}, [%rd124+24];
	bfe.u32 	%r27758, %r27756, 0, 8;
	cvt.u16.u32 	%rs18113, %r27758;
	bfe.u32 	%r27759, %r27756, 8, 8;
	cvt.u16.u32 	%rs18114, %r27759;
	bfe.u32 	%r27760, %r27756, 16, 8;
	cvt.u16.u32 	%rs18115, %r27760;
	bfe.u32 	%r27761, %r27756, 24, 8;
	cvt.u16.u32 	%rs18116, %r27761;
	bfe.u32 	%r27762, %r27757, 0, 8;
	cvt.u16.u32 	%rs18117, %r27762;
	bfe.u32 	%r27763, %r27757, 8, 8;
	cvt.u16.u32 	%rs18118, %r27763;
	bfe.u32 	%r27764, %r27757, 16, 8;
	cvt.u16.u32 	%rs18119, %r27764;
	bfe.u32 	%r27765, %r27757, 24, 8;
	cvt.u16.u32 	%rs18120, %r27765;
	ld.local.v2.b32 	{%r27766, %r27767}, [%rd124+32];
	bfe.u32 	%r27768, %r27766, 0, 8;
	cvt.u16.u32 	%rs18121, %r27768;
	bfe.u32 	%r27769, %r27766, 8, 8;
	cvt.u16.u32 	%rs18122, %r27769;
	bfe.u32 	%r27770, %r27766, 16, 8;
	cvt.u16.u32 	%rs18123, %r27770;
	bfe.u32 	%r27771, %r27766, 24, 8;
	cvt.u16.u32 	%rs18124, %r27771;
	bfe.u32 	%r27772, %r27767, 0, 8;
	cvt.u16.u32 	%rs18125, %r27772;
	bfe.u32 	%r27773, %r27767, 8, 8;
	cvt.u16.u32 	%rs18126, %r27773;
	bfe.u32 	%r27774, %r27767, 16, 8;
	cvt.u16.u32 	%rs18127, %r27774;
	bfe.u32 	%r27775, %r27767, 24, 8;
	cvt.u16.u32 	%rs18128, %r27775;
	ld.local.v2.b32 	{%r27776, %r27777}, [%rd124+40];
	bfe.u32 	%r27778, %r27776, 0, 8;
	cvt.u16.u32 	%rs18129, %r27778;
	bfe.u32 	%r27779, %r27776, 8, 8;
	cvt.u16.u32 	%rs18130, %r27779;
	bfe.u32 	%r27780, %r27776, 16, 8;
	cvt.u16.u32 	%rs18131, %r27780;
	bfe.u32 	%r27781, %r27776, 24, 8;
	cvt.u16.u32 	%rs18132, %r27781;
	bfe.u32 	%r27782, %r27777, 0, 8;
	cvt.u16.u32 	%rs18133, %r27782;
	bfe.u32 	%r27783, %r27777, 8, 8;
	cvt.u16.u32 	%rs18134, %r27783;
	bfe.u32 	%r27784, %r27777, 16, 8;
	cvt.u16.u32 	%rs18135, %r27784;
	bfe.u32 	%r27785, %r27777, 24, 8;
	cvt.u16.u32 	%rs18136, %r27785;
	ld.local.v2.u8 	{%rs18137, %rs18138}, [%rd124+48];
	ld.local.u32 	%r32558, [%rd124+52];
	ld.local.f64 	%fd454, [%rd124+56];
$L__BB3_16:
	setp.ne.s32 	%p697, %r3, %r4;
	selp.u64 	%rd3459, 1, 0, %p697;
	add.s64 	%rd3460, %rd3796, %rd3459;
	mov.b64 	{%r27787, %r27792}, %rd3460;
	st.local.u64 	[%rd125], %rd3460;
	cvt.u32.u16 	%r27876, %rs18095;
	cvt.u32.u16 	%r27877, %rs18096;
	prmt.b32 	%r27878, %r27876, %r27877, 0x3340U;
	cvt.u32.u16 	%r27879, %rs18094;
	cvt.u32.u16 	%r27880, %rs18093;
	prmt.b32 	%r27881, %r27880, %r27879, 0x3340U;
	prmt.b32 	%r27882, %r27881, %r27878, 0x5410U;
	cvt.u32.u16 	%r27883, %rs18091;
	cvt.u32.u16 	%r27884, %rs18092;
	prmt.b32 	%r27885, %r27883, %r27884, 0x3340U;
	cvt.u32.u16 	%r27886, %rs18090;
	cvt.u32.u16 	%r27887, %rs18089;
	prmt.b32 	%r27888, %r27887, %r27886, 0x3340U;
	prmt.b32 	%r27889, %r27888, %r27885, 0x5410U;
	st.local.v2.b32 	[%rd125+8], {%r27889, %r27882};
	cvt.u32.u16 	%r27890, %rs18103;
	cvt.u32.u16 	%r27891, %rs18104;
	prmt.b32 	%r27892, %r27890, %r27891, 0x3340U;
	cvt.u32.u16 	%r27893, %rs18102;
	cvt.u32.u16 	%r27894, %rs18101;
	prmt.b32 	%r27895, %r27894, %r27893, 0x3340U;
	prmt.b32 	%r27896, %r27895, %r27892, 0x5410U;
	cvt.u32.u16 	%r27897, %rs18099;
	cvt.u32.u16 	%r27898, %rs18100;
	prmt.b32 	%r27899, %r27897, %r27898, 0x3340U;
	cvt.u32.u16 	%r27900, %rs18098;
	cvt.u32.u16 	%r27901, %rs18097;
	prmt.b32 	%r27902, %r27901, %r27900, 0x3340U;
	prmt.b32 	%r27903, %r27902, %r27899, 0x5410U;
	st.local.v2.b32 	[%rd125+16], {%r27903, %r27896};
	cvt.u32.u16 	%r27904, %rs18111;
	cvt.u32.u16 	%r27905, %rs18112;
	prmt.b32 	%r27906, %r27904, %r27905, 0x3340U;
	cvt.u32.u16 	%r27907, %rs18110;
	cvt.u32.u16 	%r27908, %rs18109;
	prmt.b32 	%r27909, %r27908, %r27907, 0x3340U;
	prmt.b32 	%r27910, %r27909, %r27906, 0x5410U;
	cvt.u32.u16 	%r27911, %rs18107;
	cvt.u32.u16 	%r27912, %rs18108;
	prmt.b32 	%r27913, %r27911, %r27912, 0x3340U;
	cvt.u32.u16 	%r27914, %rs18106;
	cvt.u32.u16 	%r27915, %rs18105;
	prmt.b32 	%r27916, %r27915, %r27914, 0x3340U;
	prmt.b32 	%r27917, %r27916, %r27913, 0x5410U;
	st.local.v2.b32 	[%rd125+24], {%r27917, %r27910};
	cvt.u32.u16 	%r27918, %rs18119;
	cvt.u32.u16 	%r27919, %rs18120;
	prmt.b32 	%r27920, %r27918, %r27919, 0x3340U;
	cvt.u32.u16 	%r27921, %rs18118;
	cvt.u32.u16 	%r27922, %rs18117;
	prmt.b32 	%r27923, %r27922, %r27921, 0x3340U;
	prmt.b32 	%r27924, %r27923, %r27920, 0x5410U;
	cvt.u32.u16 	%r27925, %rs18115;
	cvt.u32.u16 	%r27926, %rs18116;
	prmt.b32 	%r27927, %r27925, %r27926, 0x3340U;
	cvt.u32.u16 	%r27928, %rs18114;
	cvt.u32.u16 	%r27929, %rs18113;
	prmt.b32 	%r27930, %r27929, %r27928, 0x3340U;
	prmt.b32 	%r27931, %r27930, %r27927, 0x5410U;
	st.local.v2.b32 	[%rd125+32], {%r27931, %r27924};
	cvt.u32.u16 	%r27932, %rs18127;
	cvt.u32.u16 	%r27933, %rs18128;
	prmt.b32 	%r27934, %r27932, %r27933, 0x3340U;
	cvt.u32.u16 	%r27935, %rs18126;
	cvt.u32.u16 	%r27936, %rs18125;
	prmt.b32 	%r27937, %r27936, %r27935, 0x3340U;
	prmt.b32 	%r27938, %r27937, %r27934, 0x5410U;
	cvt.u32.u16 	%r27939, %rs18123;
	cvt.u32.u16 	%r27940, %rs18124;
	prmt.b32 	%r27941, %r27939, %r27940, 0x3340U;
	cvt.u32.u16 	%r27942, %rs18122;
	cvt.u32.u16 	%r27943, %rs18121;
	prmt.b32 	%r27944, %r27943, %r27942, 0x3340U;
	prmt.b32 	%r27945, %r27944, %r27941, 0x5410U;
	st.local.v2.b32 	[%rd125+40], {%r27945, %r27938};
	cvt.u32.u16 	%r27946, %rs18135;
	cvt.u32.u16 	%r27947, %rs18136;
	prmt.b32 	%r27948, %r27946, %r27947, 0x3340U;
	cvt.u32.u16 	%r27949, %rs18134;
	cvt.u32.u16 	%r27950, %rs18133;
	prmt.b32 	%r27951, %r27950, %r27949, 0x3340U;
	prmt.b32 	%r27952, %r27951, %r27948, 0x5410U;
	cvt.u32.u16 	%r27953, %rs18131;
	cvt.u32.u16 	%r27954, %rs18132;
	prmt.b32 	%r27955, %r27953, %r27954, 0x3340U;
	cvt.u32.u16 	%r27956, %rs18130;
	cvt.u32.u16 	%r27957, %rs18129;
	prmt.b32 	%r27958, %r27957, %r27956, 0x3340U;
	prmt.b32 	%r27959, %r27958, %r27955, 0x5410U;
	st.local.v2.b32 	[%rd125+48], {%r27959, %r27952};
	st.local.v2.u8 	[%rd125+56], {%rs18137, %rs18138};
	st.local.u32 	[%rd125+60], %r32558;
	st.local.f64 	[%rd125+64], %fd454;
	mov.b64 	%rd3461, %fd454;
	mov.b64 	{%r27867, %r27872}, %rd3461;
	add.s64 	%rd138, %rd122, 8;
	add.s64 	%rd139, %rd123, 8;
	st.local.u64 	[%rd122], %rd3460;
	st.local.v2.b32 	[%rd122+8], {%r27889, %r27882};
	st.local.v2.b32 	[%rd122+16], {%r27903, %r27896};
	st.local.v2.b32 	[%rd122+24], {%r27917, %r27910};
	st.local.v2.b32 	[%rd122+32], {%r27931, %r27924};
	st.local.v2.b32 	[%rd122+40], {%r27945, %r27938};
	st.local.v2.b32 	[%rd122+48], {%r27959, %r27952};
	st.local.v2.u8 	[%rd122+56], {%rs18137, %rs18138};
	st.local.u32 	[%rd122+60], %r32558;
	st.local.f64 	[%rd122+64], %fd454;
	and.b32  	%r27960, %r27887, 255;
	and.b16  	%rs17860, %rs18090, 255;
	mul.wide.u16 	%r27961, %rs17860, 256;
	or.b32  	%r27962, %r27961, %r27960;
	shl.b32 	%r27963, %r27883, 16;
	and.b32  	%r27964, %r27963, 16711680;
	or.b32  	%r27965, %r27962, %r27964;
	shl.b32 	%r27966, %r27884, 24;
	or.b32  	%r27797, %r27965, %r27966;
	and.b32  	%r27967, %r27880, 255;
	and.b16  	%rs17861, %rs18094, 255;
	mul.wide.u16 	%r27968, %rs17861, 256;
	or.b32  	%r27969, %r27968, %r27967;
	shl.b32 	%r27970, %r27876, 16;
	and.b32  	%r27971, %r27970, 16711680;
	or.b32  	%r27972, %r27969, %r27971;
	shl.b32 	%r27973, %r27877, 24;
	or.b32  	%r27802, %r27972, %r27973;
	and.b32  	%r27974, %r27901, 255;
	and.b16  	%rs17862, %rs18098, 255;
	mul.wide.u16 	%r27975, %rs17862, 256;
	or.b32  	%r27976, %r27975, %r27974;
	shl.b32 	%r27977, %r27897, 16;
	and.b32  	%r27978, %r27977, 16711680;
	or.b32  	%r27979, %r27976, %r27978;
	shl.b32 	%r27980, %r27898, 24;
	or.b32  	%r27807, %r27979, %r27980;
	and.b32  	%r27981, %r27894, 255;
	and.b16  	%rs17863, %rs18102, 255;
	mul.wide.u16 	%r27982, %rs17863, 256;
	or.b32  	%r27983, %r27982, %r27981;
	shl.b32 	%r27984, %r27890, 16;
	and.b32  	%r27985, %r27984, 16711680;
	or.b32  	%r27986, %r27983, %r27985;
	shl.b32 	%r27987, %r27891, 24;
	or.b32  	%r27812, %r27986, %r27987;
	and.b32  	%r27988, %r27915, 255;
	and.b16  	%rs17864, %rs18106, 255;
	mul.wide.u16 	%r27989, %rs17864, 256;
	or.b32  	%r27990, %r27989, %r27988;
	shl.b32 	%r27991, %r27911, 16;
	and.b32  	%r27992, %r27991, 16711680;
	or.b32  	%r27993, %r27990, %r27992;
	shl.b32 	%r27994, %r27912, 24;
	or.b32  	%r27817, %r27993, %r27994;
	and.b32  	%r27995, %r27908, 255;
	and.b16  	%rs17865, %rs18110, 255;
	mul.wide.u16 	%r27996, %rs17865, 256;
	or.b32  	%r27997, %r27996, %r27995;
	shl.b32 	%r27998, %r27904, 16;
	and.b32  	%r27999, %r27998, 16711680;
	or.b32  	%r28000, %r27997, %r27999;
	shl.b32 	%r28001, %r27905, 24;
	or.b32  	%r27822, %r28000, %r28001;
	and.b32  	%r28002, %r27929, 255;
	and.b16  	%rs17866, %rs18114, 255;
	mul.wide.u16 	%r28003, %rs17866, 256;
	or.b32  	%r28004, %r28003, %r28002;
	shl.b32 	%r28005, %r27925, 16;
	and.b32  	%r28006, %r28005, 16711680;
	or.b32  	%r28007, %r28004, %r28006;
	shl.b32 	%r28008, %r27926, 24;
	or.b32  	%r27827, %r28007, %r28008;
	and.b32  	%r28009, %r27922, 255;
	and.b16  	%rs17867, %rs18118, 255;
	mul.wide.u16 	%r28010, %rs17867, 256;
	or.b32  	%r28011, %r28010, %r28009;
	shl.b32 	%r28012, %r27918, 16;
	and.b32  	%r28013, %r28012, 16711680;
	or.b32  	%r28014, %r28011, %r28013;
	shl.b32 	%r28015, %r27919, 24;
	or.b32  	%r27832, %r28014, %r28015;
	and.b32  	%r28016, %r27943, 255;
	and.b16  	%rs17868, %rs18122, 255;
	mul.wide.u16 	%r28017, %rs17868, 256;
	or.b32  	%r28018, %r28017, %r28016;
	shl.b32 	%r28019, %r27939, 16;
	and.b32  	%r28020, %r28019, 16711680;
	or.b32  	%r28021, %r28018, %r28020;
	shl.b32 	%r28022, %r27940, 24;
	or.b32  	%r27837, %r28021, %r28022;
	and.b32  	%r28023, %r27936, 255;
	and.b16  	%rs17869, %rs18126, 255;
	mul.wide.u16 	%r28024, %rs17869, 256;
	or.b32  	%r28025, %r28024, %r28023;
	shl.b32 	%r28026, %r27932, 16;
	and.b32  	%r28027, %r28026, 16711680;
	or.b32  	%r28028, %r28025, %r28027;
	shl.b32 	%r28029, %r27933, 24;
	or.b32  	%r27842, %r28028, %r28029;
	and.b32  	%r28030, %r27957, 255;
	and.b16  	%rs17870, %rs18130, 255;
	mul.wide.u16 	%r28031, %rs17870, 256;
	or.b32  	%r28032, %r28031, %r28030;
	shl.b32 	%r28033, %r27953, 16;
	and.b32  	%r28034, %r28033, 16711680;
	or.b32  	%r28035, %r28032, %r28034;
	shl.b32 	%r28036, %r27954, 24;
	or.b32  	%r27847, %r28035, %r28036;
	and.b32  	%r28037, %r27950, 255;
	and.b16  	%rs17871, %rs18134, 255;
	mul.wide.u16 	%r28038, %rs17871, 256;
	or.b32  	%r28039, %r28038, %r28037;
	shl.b32 	%r28040, %r27946, 16;
	and.b32  	%r28041, %r28040, 16711680;
	or.b32  	%r28042, %r28039, %r28041;
	shl.b32 	%r28043, %r27947, 24;
	or.b32  	%r27852, %r28042, %r28043;
	cvt.u32.u16 	%r28044, %rs18137;
	and.b32  	%r28045, %r28044, 255;
	and.b16  	%rs17872, %rs18138, 255;
	mul.wide.u16 	%r28046, %rs17872, 256;
	or.b32  	%r27857, %r28046, %r28045;
	mov.b32 	%r27873, 1;
	mov.b32 	%r27874, 0;
	mov.b32 	%r27875, -1;
	// begin inline asm
	shfl.sync.up.b32 %r27786, %r27787, %r27873, %r27874, %r27875;
	// end inline asm
	// begin inline asm
	shfl.sync.up.b32 %r27791, %r27792, %r27873, %r27874, %r27875;
	// end inline asm
	mov.b64 	%rd140, {%r27786, %r27791};
	// begin inline asm
	shfl.sync.up.b32 %r27796, %r27797, %r27873, %r27874, %r27875;
	// end inline asm
	// begin inline asm
	shfl.sync.up.b32 %r27801, %r27802, %r27873, %r27874, %r27875;
	// end inline asm
	// begin inline asm
	shfl.sync.up.b32 %r27806, %r27807, %r27873, %r27874, %r27875;
	// end inline asm
	// begin inline asm
	shfl.sync.up.b32 %r27811, %r27812, %r27873, %r27874, %r27875;
	// end inline asm
	// begin inline asm
	shfl.sync.up.b32 %r27816, %r27817, %r27873, %r27874, %r27875;
	// end inline asm
	// begin inline asm
	shfl.sync.up.b32 %r27821, %r27822, %r27873, %r27874, %r27875;
	// end inline asm
	// begin inline asm
	shfl.sync.up.b32 %r27826, %r27827, %r27873, %r27874, %r27875;
	// end inline asm
	// begin inline asm
	shfl.sync.up.b32 %r27831, %r27832, %r27873, %r27874, %r27875;
	// end inline asm
	// begin inline asm
	shfl.sync.up.b32 %r27836, %r27837, %r27873, %r27874, %r27875;
	// end inline asm
	// begin inline asm
	shfl.sync.up.b32 %r27841, %r27842, %r27873, %r27874, %r27875;
	// end inline asm
	// begin inline asm
	shfl.sync.up.b32 %r27846, %r27847, %r27873, %r27874, %r27875;
	// end inline asm
	// begin inline asm
	shfl.sync.up.b32 %r27851, %r27852, %r27873, %r27874, %r27875;
	// end inline asm
	// begin inline asm
	shfl.sync.up.b32 %r27856, %r27857, %r27873, %r27874, %r27875;
	// end inline asm
	// begin inline asm
	shfl.sync.up.b32 %r27861, %r32558, %r27873, %r27874, %r27875;
	// end inline asm
	// begin inline asm
	shfl.sync.up.b32 %r27866, %r27867, %r27873, %r27874, %r27875;
	// end inline asm
	// begin inline asm
	shfl.sync.up.b32 %r27871, %r27872, %r27873, %r27874, %r27875;
	// end inline asm
	mov.b64 	%rd3462, {%r27866, %r27871};
	mov.b64 	%fd5, %rd3462;
	cvt.u16.u32 	%rs18139, %r27796;
	cvt.u16.u32 	%rs17873, %r27856;
	shr.u32 	%r28047, %r27856, 8;
	cvt.u16.u32 	%rs17874, %r28047;
	st.local.v2.u32 	[%rd123], {%r27786, %r27791};
	st.local.v2.b32 	[%rd123+8], {%r27796, %r27801};
	st.local.v2.b32 	[%rd123+16], {%r27806, %r27811};
	st.local.v2.b32 	[%rd123+24], {%r27816, %r27821};
	st.local.v2.b32 	[%rd123+32], {%r27826, %r27831};
	st.local.v2.b32 	[%rd123+40], {%r27836, %r27841};
	st.local.v2.b32 	[%rd123+48], {%r27846, %r27851};
	st.local.v2.u8 	[%rd123+56], {%rs17873, %rs17874};
	st.local.u32 	[%rd123+60], %r27861;
	st.local.v2.u32 	[%rd123+64], {%r27866, %r27871};
	setp.ne.s64 	%p698, %rd3460, 0;
	mov.u16 	%rs18240, %rs18089;
	mov.u16 	%rs18239, %rs18090;
	mov.u16 	%rs18238, %rs18091;
	mov.u16 	%rs18237, %rs18092;
	mov.u16 	%rs18236, %rs18093;
	mov.u16 	%rs18235, %rs18094;
	mov.u16 	%rs18234, %rs18095;
	mov.u16 	%rs18233, %rs18096;
	mov.u16 	%rs18232, %rs18097;
	mov.u16 	%rs18231, %rs18098;
	mov.u16 	%rs18230, %rs18099;
	mov.u16 	%rs18229, %rs18100;
	mov.u16 	%rs18228, %rs18101;
	mov.u16 	%rs18227, %rs18102;
	mov.u16 	%rs18226, %rs18103;
	mov.u16 	%rs18225, %rs18104;
	mov.u16 	%rs18224, %rs18105;
	mov.u16 	%rs18223, %rs18106;
	mov.u16 	%rs18222, %rs18107;
	mov.u16 	%rs18221, %rs18108;
	mov.u16 	%rs18220, %rs18109;
	mov.u16 	%rs18219, %rs18110;
	mov.u16 	%rs18218, %rs18111;
	mov.u16 	%rs18217, %rs18112;
	mov.u16 	%rs18216, %rs18113;
	mov.u16 	%rs18215, %rs18114;
	mov.u16 	%rs18214, %rs18115;
	mov.u16 	%rs18213, %rs18116;
	mov.u16 	%rs18212, %rs18117;
	mov.u16 	%rs18211, %rs18118;
	mov.u16 	%rs18210, %rs18119;
	mov.u16 	%rs18209, %rs18120;
	mov.u16 	%rs18208, %rs18121;
	mov.u16 	%rs18207, %rs18122;
	mov.u16 	%rs18206, %rs18123;
	mov.u16 	%rs18205, %rs18124;
	mov.u16 	%rs18204, %rs18125;
	mov.u16 	%rs18203, %rs18126;
	mov.u16 	%rs18202, %rs18127;
	mov.u16 	%rs18201, %rs18128;
	mov.u16 	%rs18200, %rs18129;
	mov.u16 	%rs18199, %rs18130;
	mov.u16 	%rs18198, %rs18131;
	mov.u16 	%rs18197, %rs18132;
	mov.u16 	%rs18196, %rs18133;
	mov.u16 	%rs18195, %rs18134;
	mov.u16 	%rs18194, %rs18135;
	mov.u16 	%rs18193, %rs18136;
	mov.u16 	%rs18192, %rs18137;
	mov.u16 	%rs18191, %rs18138;
	mov.u32 	%r32566, %r32558;
	mov.f64 	%fd456, %fd454;
	@%p698 bra 	$L__BB3_28;
	mov.b16 	%rs17875, 0;
	st.local.u8 	[%rd121], %rs17875;
	add.s32 	%r28049, %r32558, %r27861;
	st.local.u32 	[%rd121+52], %r28049;
	add.f64 	%fd435, %fd454, %fd5;
	st.local.f64 	[%rd121+56], %fd435;
	mov.b32 	%r32559, 0;
$L__BB3_18:
	mov.u32 	%r63, %r32559;
	cvt.u64.u32 	%rd3463, %r63;
	add.s64 	%rd3464, %rd121, %rd3463;
	ld.local.u8 	%rs17876, [%rd3464];
	setp.ne.s16 	%p699, %rs17876, 0;
	add.s32 	%r32559, %r63, 1;
	@%p699 bra 	$L__BB3_18;
	and.b16  	%rs17877, %rs18139, 255;
	setp.eq.s16 	%p700, %rs17877, 0;
	mov.u32 	%r32561, %r63;
	@%p700 bra 	$L__BB3_22;
	mov.b32 	%r32560, 0;
$L__BB3_21:
	add.s32 	%r28051, %r32560, %r63;
	cvt.u64.u32 	%rd3465, %r28051;
	add.s64 	%rd3466, %rd121, %rd3465;
	st.local.u8 	[%rd3466], %rs18139;
	add.s32 	%r66, %r32560, 1;
	add.s32 	%r32561, %r66, %r63;
	cvt.u64.u32 	%rd3467, %r32560;
	add.s64 	%rd3468, %rd139, %rd3467;
	ld.local.u8 	%rs18139, [%rd3468+1];
	setp.ne.s16 	%p701, %rs18139, 0;
	mov.u32 	%r32560, %r66;
	@%p701 bra 	$L__BB3_21;
$L__BB3_22:
	cvt.u64.u32 	%rd3469, %r32561;
	add.s64 	%rd3470, %rd121, %rd3469;
	mov.b16 	%rs17878, 0;
	st.local.u8 	[%rd3470], %rs17878;
	mov.b32 	%r32562, 0;
$L__BB3_23:
	mov.u32 	%r69, %r32562;
	cvt.u64.u32 	%rd3471, %r69;
	add.s64 	%rd3472, %rd121, %rd3471;
	ld.local.u8 	%rs17879, [%rd3472];
	setp.ne.s16 	%p702, %rs17879, 0;
	add.s32 	%r32562, %r69, 1;
	@%p702 bra 	$L__BB3_23;
	and.b16  	%rs17880, %rs18089, 255;
	setp.eq.s16 	%p703, %rs17880, 0;
	mov.u32 	%r32564, %r69;
	@%p703 bra 	$L__BB3_27;
	mov.b32 	%r32563, 0;
	mov.u16 	%rs18140, %rs18089;
$L__BB3_26:
	add.s32 	%r28054, %r32563, %r69;
	cvt.u64.u32 	%rd3473, %r28054;
	add.s64 	%rd3474, %rd121, %rd3473;
	st.local.u8 	[%rd3474], %rs18140;
	add.s32 	%r72, %r32563, 1;
	add.s32 	%r32564, %r72, %r69;
	cvt.u64.u32 	%rd3475, %r32563;
	add.s64 	%rd3476, %rd138, %rd3475;
	ld.local.u8 	%rs18140, [%rd3476+1];
	setp.ne.s16 	%p704, %rs18140, 0;
	mov.u32 	%r32563, %r72;
	@%p704 bra 	$L__BB3_26;
$L__BB3_27:
	cvt.u64.u32 	%rd3477, %r32564;
	add.s64 	%rd3478, %rd121, %rd3477;
	mov.b16 	%rs17881, 0;
	st.local.u8 	[%rd3478], %rs17881;
	ld.local.v2.b32 	{%r28055, %r28056}, [%rd121];
	bfe.u32 	%r28057, %r28055, 0, 8;
	cvt.u16.u32 	%rs18240, %r28057;
	bfe.u32 	%r28058, %r28055, 8, 8;
	cvt.u16.u32 	%rs18239, %r28058;
	bfe.u32 	%r28059, %r28055, 16, 8;
	cvt.u16.u32 	%rs18238, %r28059;
	bfe.u32 	%r28060, %r28055, 24, 8;
	cvt.u16.u32 	%rs18237, %r28060;
	bfe.u32 	%r28061, %r28056, 0, 8;
	cvt.u16.u32 	%rs18236, %r28061;
	bfe.u32 	%r28062, %r28056, 8, 8;
	cvt.u16.u32 	%rs18235, %r28062;
	bfe.u32 	%r28063, %r28056, 16, 8;
	cvt.u16.u32 	%rs18234, %r28063;
	bfe.u32 	%r28064, %r28056, 24, 8;
	cvt.u16.u32 	%rs18233, %r28064;
	ld.local.v2.b32 	{%r28065, %r28066}, [%rd121+8];
	bfe.u32 	%r28067, %r28065, 0, 8;
	cvt.u16.u32 	%rs18232, %r28067;
	bfe.u32 	%r28068, %r28065, 8, 8;
	cvt.u16.u32 	%rs18231, %r28068;
	bfe.u32 	%r28069, %r28065, 16, 8;
	cvt.u16.u32 	%rs18230, %r28069;
	bfe.u32 	%r28070, %r28065, 24, 8;
	cvt.u16.u32 	%rs18229, %r28070;
	bfe.u32 	%r28071, %r28066, 0, 8;
	cvt.u16.u32 	%rs18228, %r28071;
	bfe.u32 	%r28072, %r28066, 8, 8;
	cvt.u16.u32 	%rs18227, %r28072;
	bfe.u32 	%r28073, %r28066, 16, 8;
	cvt.u16.u32 	%rs18226, %r28073;
	bfe.u32 	%r28074, %r28066, 24, 8;
	cvt.u16.u32 	%rs18225, %r28074;
	ld.local.v2.b32 	{%r28075, %r28076}, [%rd121+16];
	bfe.u32 	%r28077, %r28075, 0, 8;
	cvt.u16.u32 	%rs18224, %r28077;
	bfe.u32 	%r28078, %r28075, 8, 8;
	cvt.u16.u32 	%rs18223, %r28078;
	bfe.u32 	%r28079, %r28075, 16, 8;
	cvt.u16.u32 	%rs18222, %r28079;
	bfe.u32 	%r28080, %r28075, 24, 8;
	cvt.u16.u32 	%rs18221, %r28080;
	bfe.u32 	%r28081, %r28076, 0, 8;
	cvt.u16.u32 	%rs18220, %r28081;
	bfe.u32 	%r28082, %r28076, 8, 8;
	cvt.u16.u32 	%rs18219, %r28082;
	bfe.u32 	%r28083, %r28076, 16, 8;
	cvt.u16.u32 	%rs18218, %r28083;
	bfe.u32 	%r28084, %r28076, 24, 8;
	cvt.u16.u32 	%rs18217, %r28084;
	ld.local.v2.b32 	{%r28085, %r28086}, [%rd121+24];
	bfe.u32 	%r28087, %r28085, 0, 8;
	cvt.u16.u32 	%rs18216, %r28087;
	bfe.u32 	%r28088, %r28085, 8, 8;
	cvt.u16.u32 	%rs18215, %r28088;
	bfe.u32 	%r28089, %r28085, 16, 8;
	cvt.u16.u32 	%rs18214, %r28089;
	bfe.u32 	%r28090, %r28085, 24, 8;
	cvt.u16.u32 	%rs18213, %r28090;
	bfe.u32 	%r28091, %r28086, 0, 8;
	cvt.u16.u32 	%rs18212, %r28091;
	bfe.u32 	%r28092, %r28086, 8, 8;
	cvt.u16.u32 	%rs18211, %r28092;
	bfe.u32 	%r28093, %r28086, 16, 8;
	cvt.u16.u32 	%rs18210, %r28093;
	bfe.u32 	%r28094, %r28086, 24, 8;
	cvt.u16.u32 	%rs18209, %r28094;
	ld.local.v2.b32 	{%r28095, %r28096}, [%rd121+32];
	bfe.u32 	%r28097, %r28095, 0, 8;
	cvt.u16.u32 	%rs18208, %r28097;
	bfe.u32 	%r28098, %r28095, 8, 8;
	cvt.u16.u32 	%rs18207, %r28098;
	bfe.u32 	%r28099, %r28095, 16, 8;
	cvt.u16.u32 	%rs18206, %r28099;
	bfe.u32 	%r28100, %r28095, 24, 8;
	cvt.u16.u32 	%rs18205, %r28100;
	bfe.u32 	%r28101, %r28096, 0, 8;
	cvt.u16.u32 	%rs18204, %r28101;
	bfe.u32 	%r28102, %r28096, 8, 8;
	cvt.u16.u32 	%rs18203, %r28102;
	bfe.u32 	%r28103, %r28096, 16, 8;
	cvt.u16.u32 	%rs18202, %r28103;
	bfe.u32 	%r28104, %r28096, 24, 8;
	cvt.u16.u32 	%rs18201, %r28104;
	ld.local.v2.b32 	{%r28105, %r28106}, [%rd121+40];
	bfe.u32 	%r28107, %r28105, 0, 8;
	cvt.u16.u32 	%rs18200, %r28107;
	bfe.u32 	%r28108, %r28105, 8, 8;
	cvt.u16.u32 	%rs18199, %r28108;
	bfe.u32 	%r28109, %r28105, 16, 8;
	cvt.u16.u32 	%rs18198, %r28109;
	bfe.u32 	%r28110, %r28105, 24, 8;
	cvt.u16.u32 	%rs18197, %r28110;
	bfe.u32 	%r28111, %r28106, 0, 8;
	cvt.u16.u32 	%rs18196, %r28111;
	bfe.u32 	%r28112, %r28106, 8, 8;
	cvt.u16.u32 	%rs18195, %r28112;
	bfe.u32 	%r28113, %r28106, 16, 8;
	cvt.u16.u32 	%rs18194, %r28113;
	bfe.u32 	%r28114, %r28106, 24, 8;
	cvt.u16.u32 	%rs18193, %r28114;
	ld.local.v2.u8 	{%rs18192, %rs18191}, [%rd121+48];
	ld.local.u32 	%r32566, [%rd121+52];
	ld.local.f64 	%fd456, [%rd121+56];
$L__BB3_28:
	setp.gt.s32 	%p705, %r27430, 0;
	setp.ne.s32 	%p706, %r3, %r4;
	selp.u64 	%rd3479, 1, 0, %p706;
	add.s64 	%rd141, %rd3796, %rd3479;
	add.s64 	%rd3797, %rd141, %rd140;
	@%p705 bra 	$L__BB3_30;
	mov.f64 	%fd456, %fd454;
	mov.u32 	%r32566, %r32558;
	mov.u16 	%rs18191, %rs18138;
	mov.u16 	%rs18192, %rs18137;
	mov.u16 	%rs18193, %rs18136;
	mov.u16 	%rs18194, %rs18135;
	mov.u16 	%rs18195, %rs18134;
	mov.u16 	%rs18196, %rs18133;
	mov.u16 	%rs18197, %rs18132;
	mov.u16 	%rs18198, %rs18131;
	mov.u16 	%rs18199, %rs18130;
	mov.u16 	%rs18200, %rs18129;
	mov.u16 	%rs18201, %rs18128;
	mov.u16 	%rs18202, %rs18127;
	mov.u16 	%rs18203, %rs18126;
	mov.u16 	%rs18204, %rs18125;
	mov.u16 	%rs18205, %rs18124;
	mov.u16 	%rs18206, %rs18123;
	mov.u16 	%rs18207, %rs18122;
	mov.u16 	%rs18208, %rs18121;
	mov.u16 	%rs18209, %rs18120;
	mov.u16 	%rs18210, %rs18119;
	mov.u16 	%rs18211, %rs18118;
	mov.u16 	%rs18212, %rs18117;
	mov.u16 	%rs18213, %rs18116;
	mov.u16 	%rs18214, %rs18115;
	mov.u16 	%rs18215, %rs18114;
	mov.u16 	%rs18216, %rs18113;
	mov.u16 	%rs18217, %rs18112;
	mov.u16 	%rs18218, %rs18111;
	mov.u16 	%rs18219, %rs18110;
	mov.u16 	%rs18220, %rs18109;
	mov.u16 	%rs18221, %rs18108;
	mov.u16 	%rs18222, %rs18107;
	mov.u16 	%rs18223, %rs18106;
	mov.u16 	%rs18224, %rs18105;
	mov.u16 	%rs18225, %rs18104;
	mov.u16 	%rs18226, %rs18103;
	mov.u16 	%rs18227, %rs18102;
	mov.u16 	%rs18228, %rs18101;
	mov.u16 	%rs18229, %rs18100;
	mov.u16 	%rs18230, %rs18099;
	mov.u16 	%rs18231, %rs18098;
	mov.u16 	%rs18232, %rs18097;
	mov.u16 	%rs18233, %rs18096;
	mov.u16 	%rs18234, %rs18095;
	mov.u16 	%rs18235, %rs18094;
	mov.u16 	%rs18236, %rs18093;
	mov.u16 	%rs18237, %rs18092;
	mov.u16 	%rs18238, %rs18091;
	mov.u16 	%rs18239, %rs18090;
	mov.u16 	%rs18240, %rs18089;
	mov.u64 	%rd3797, %rd141;
$L__BB3_30:
	st.local.u64 	[%rd122], %rd3797;
	mov.b64 	{%r28116, %r28121}, %rd3797;
	cvt.u32.u16 	%r28205, %rs18234;
	cvt.u32.u16 	%r28206, %rs18233;
	prmt.b32 	%r28207, %r28205, %r28206, 0x3340U;
	cvt.u32.u16 	%r28208, %rs18235;
	cvt.u32.u16 	%r28209, %rs18236;
	prmt.b32 	%r28210, %r28209, %r28208, 0x3340U;
	prmt.b32 	%r28211, %r28210, %r28207, 0x5410U;
	cvt.u32.u16 	%r28212, %rs18238;
	cvt.u32.u16 	%r28213, %rs18237;
	prmt.b32 	%r28214, %r28212, %r28213, 0x3340U;
	cvt.u32.u16 	%r28215, %rs18239;
	cvt.u32.u16 	%r28216, %rs18240;
	prmt.b32 	%r28217, %r28216, %r28215, 0x3340U;
	prmt.b32 	%r28218, %r28217, %r28214, 0x5410U;
	st.local.v2.b32 	[%rd122+8], {%r28218, %r28211};
	cvt.u32.u16 	%r28219, %rs18226;
	cvt.u32.u16 	%r28220, %rs18225;
	prmt.b32 	%r28221, %r28219, %r28220, 0x3340U;
	cvt.u32.u16 	%r28222, %rs18227;
	cvt.u32.u16 	%r28223, %rs18228;
	prmt.b32 	%r28224, %r28223, %r28222, 0x3340U;
	prmt.b32 	%r28225, %r28224, %r28221, 0x5410U;
	cvt.u32.u16 	%r28226, %rs18230;
	cvt.u32.u16 	%r28227, %rs18229;
	prmt.b32 	%r28228, %r28226, %r28227, 0x3340U;
	cvt.u32.u16 	%r28229, %rs18231;
	cvt.u32.u16 	%r28230, %rs18232;
	prmt.b32 	%r28231, %r28230, %r28229, 0x3340U;
	prmt.b32 	%r28232, %r28231, %r28228, 0x5410U;
	st.local.v2.b32 	[%rd122+16], {%r28232, %r28225};
	cvt.u32.u16 	%r28233, %rs18218;
	cvt.u32.u16 	%r28234, %rs18217;
	prmt.b32 	%r28235, %r28233, %r28234, 0x3340U;
	cvt.u32.u16 	%r28236, %rs18219;
	cvt.u32.u16 	%r28237, %rs18220;
	prmt.b32 	%r28238, %r28237, %r28236, 0x3340U;
	prmt.b32 	%r28239, %r28238, %r28235, 0x5410U;
	cvt.u32.u16 	%r28240, %rs18222;
	cvt.u32.u16 	%r28241, %rs18221;
	prmt.b32 	%r28242, %r28240, %r28241, 0x3340U;
	cvt.u32.u16 	%r28243, %rs18223;
	cvt.u32.u16 	%r28244, %rs18224;
	prmt.b32 	%r28245, %r28244, %r28243, 0x3340U;
	prmt.b32 	%r28246, %r28245, %r28242, 0x5410U;
	st.local.v2.b32 	[%rd122+24], {%r28246, %r28239};
	cvt.u32.u16 	%r28247, %rs18210;
	cvt.u32.u16 	%r28248, %rs18209;
	prmt.b32 	%r28249, %r28247, %r28248, 0x3340U;
	cvt.u32.u16 	%r28250, %rs18211;
	cvt.u32.u16 	%r28251, %rs18212;
	prmt.b32 	%r28252, %r28251, %r28250, 0x3340U;
	prmt.b32 	%r28253, %r28252, %r28249, 0x5410U;
	cvt.u32.u16 	%r28254, %rs18214;
	cvt.u32.u16 	%r28255, %rs18213;
	prmt.b32 	%r28256, %r28254, %r28255, 0x3340U;
	cvt.u32.u16 	%r28257, %rs18215;
	cvt.u32.u16 	%r28258, %rs18216;
	prmt.b32 	%r28259, %r28258, %r28257, 0x3340U;
	prmt.b32 	%r28260, %r28259, %r28256, 0x5410U;
	st.local.v2.b32 	[%rd122+32], {%r28260, %r28253};
	cvt.u32.u16 	%r28261, %rs18202;
	cvt.u32.u16 	%r28262, %rs18201;
	prmt.b32 	%r28263, %r28261, %r28262, 0x3340U;
	cvt.u32.u16 	%r28264, %rs18203;
	cvt.u32.u16 	%r28265, %rs18204;
	prmt.b32 	%r28266, %r28265, %r28264, 0x3340U;
	prmt.b32 	%r28267, %r28266, %r28263, 0x5410U;
	cvt.u32.u16 	%r28268, %rs18206;
	cvt.u32.u16 	%r28269, %rs18205;
	prmt.b32 	%r28270, %r28268, %r28269, 0x3340U;
	cvt.u32.u16 	%r28271, %rs18207;
	cvt.u32.u16 	%r28272, %rs18208;
	prmt.b32 	%r28273, %r28272, %r28271, 0x3340U;
	prmt.b32 	%r28274, %r28273, %r28270, 0x5410U;
	st.local.v2.b32 	[%rd122+40], {%r28274, %r28267};
	cvt.u32.u16 	%r28275, %rs18194;
	cvt.u32.u16 	%r28276, %rs18193;
	prmt.b32 	%r28277, %r28275, %r28276, 0x3340U;
	cvt.u32.u16 	%r28278, %rs18195;
	cvt.u32.u16 	%r28279, %rs18196;
	prmt.b32 	%r28280, %r28279, %r28278, 0x3340U;
	prmt.b32 	%r28281, %r28280, %r28277, 0x5410U;
	cvt.u32.u16 	%r28282, %rs18198;
	cvt.u32.u16 	%r28283, %rs18197;
	prmt.b32 	%r28284, %r28282, %r28283, 0x3340U;
	cvt.u32.u16 	%r28285, %rs18199;
	cvt.u32.u16 	%r28286, %rs18200;
	prmt.b32 	%r28287, %r28286, %r28285, 0x3340U;
	prmt.b32 	%r28288, %r28287, %r28284, 0x5410U;
	st.local.v2.b32 	[%rd122+48], {%r28288, %r28281};
	st.local.v2.u8 	[%rd122+56], {%rs18192, %rs18191};
	st.local.u32 	[%rd122+60], %r32566;
	st.local.f64 	[%rd122+64], %fd456;
	mov.b64 	%rd3480, %fd456;
	mov.b64 	{%r28196, %r28201}, %rd3480;
	and.b32  	%r28289, %r28216, 255;
	and.b16  	%rs17882, %rs18239, 255;
	mul.wide.u16 	%r28290, %rs17882, 256;
	or.b32  	%r28291, %r28290, %r28289;
	shl.b32 	%r28292, %r28212, 16;
	and.b32  	%r28293, %r28292, 16711680;
	or.b32  	%r28294, %r28291, %r28293;
	shl.b32 	%r28295, %r28213, 24;
	or.b32  	%r28126, %r28294, %r28295;
	and.b32  	%r28296, %r28209, 255;
	and.b16  	%rs17883, %rs18235, 255;
	mul.wide.u16 	%r28297, %rs17883, 256;
	or.b32  	%r28298, %r28297, %r28296;
	shl.b32 	%r28299, %r28205, 16;
	and.b32  	%r28300, %r28299, 16711680;
	or.b32  	%r28301, %r28298, %r28300;
	shl.b32 	%r28302, %r28206, 24;
	or.b32  	%r28131, %r28301, %r28302;
	and.b32  	%r28303, %r28230, 255;
	and.b16  	%rs17884, %rs18231, 255;
	mul.wide.u16 	%r28304, %rs17884, 256;
	or.b32  	%r28305, %r28304, %r28303;
	shl.b32 	%r28306, %r28226, 16;
	and.b32  	%r28307, %r28306, 16711680;
	or.b32  	%r28308, %r28305, %r28307;
	shl.b32 	%r28309, %r28227, 24;
	or.b32  	%r28136, %r28308, %r28309;
	and.b32  	%r28310, %r28223, 255;
	and.b16  	%rs17885, %rs18227, 255;
	mul.wide.u16 	%r28311, %rs17885, 256;
	or.b32  	%r28312, %r28311, %r28310;
	shl.b32 	%r28313, %r28219, 16;
	and.b32  	%r28314, %r28313, 16711680;
	or.b32  	%r28315, %r28312, %r28314;
	shl.b32 	%r28316, %r28220, 24;
	or.b32  	%r28141, %r28315, %r28316;
	and.b32  	%r28317, %r28244, 255;
	and.b16  	%rs17886, %rs18223, 255;
	mul.wide.u16 	%r28318, %rs17886, 256;
	or.b32  	%r28319, %r28318, %r28317;
	shl.b32 	%r28320, %r28240, 16;
	and.b32  	%r28321, %r28320, 16711680;
	or.b32  	%r28322, %r28319, %r28321;
	shl.b32 	%r28323, %r28241, 24;
	or.b32  	%r28146, %r28322, %r28323;
	and.b32  	%r28324, %r28237, 255;
	and.b16  	%rs17887, %rs18219, 255;
	mul.wide.u16 	%r28325, %rs17887, 256;
	or.b32  	%r28326, %r28325, %r28324;
	shl.b32 	%r28327, %r28233, 16;
	and.b32  	%r28328, %r28327, 16711680;
	or.b32  	%r28329, %r28326, %r28328;
	shl.b32 	%r28330, %r28234, 24;
	or.b32  	%r28151, %r28329, %r28330;
	and.b32  	%r28331, %r28258, 255;
	and.b16  	%rs17888, %rs18215, 255;
	mul.wide.u16 	%r28332, %rs17888, 256;
	or.b32  	%r28333, %r28332, %r28331;
	shl.b32 	%r28334, %r28254, 16;
	and.b32  	%r28335, %r28334, 16711680;
	or.b32  	%r28336, %r28333, %r28335;
	shl.b32 	%r28337, %r28255, 24;
	or.b32  	%r28156, %r28336, %r28337;
	and.b32  	%r28338, %r28251, 255;
	and.b16  	%rs17889, %rs18211, 255;
	mul.wide.u16 	%r28339, %rs17889, 256;
	or.b32  	%r28340, %r28339, %r28338;
	shl.b32 	%r28341, %r28247, 16;
	and.b32  	%r28342, %r28341, 16711680;
	or.b32  	%r28343, %r28340, %r28342;
	shl.b32 	%r28344, %r28248, 24;
	or.b32  	%r28161, %r28343, %r28344;
	and.b32  	%r28345, %r28272, 255;
	and.b16  	%rs17890, %rs18207, 255;
	mul.wide.u16 	%r28346, %rs17890, 256;
	or.b32  	%r28347, %r28346, %r28345;
	shl.b32 	%r28348, %r28268, 16;
	and.b32  	%r28349, %r28348, 16711680;
	or.b32  	%r28350, %r28347, %r28349;
	shl.b32 	%r28351, %r28269, 24;
	or.b32  	%r28166, %r28350, %r28351;
	and.b32  	%r28352, %r28265, 255;
	and.b16  	%rs17891, %rs18203, 255;
	mul.wide.u16 	%r28353, %rs17891, 256;
	or.b32  	%r28354, %r28353, %r28352;
	shl.b32 	%r28355, %r28261, 16;
	and.b32  	%r28356, %r28355, 16711680;
	or.b32  	%r28357, %r28354, %r28356;
	shl.b32 	%r28358, %r28262, 24;
	or.b32  	%r28171, %r28357, %r28358;
	and.b32  	%r28359, %r28286, 255;
	and.b16  	%rs17892, %rs18199, 255;
	mul.wide.u16 	%r28360, %rs17892, 256;
	or.b32  	%r28361, %r28360, %r28359;
	shl.b32 	%r28362, %r28282, 16;
	and.b32  	%r28363, %r28362, 16711680;
	or.b32  	%r28364, %r28361, %r28363;
	shl.b32 	%r28365, %r28283, 24;
	or.b32  	%r28176, %r28364, %r28365;
	and.b32  	%r28366, %r28279, 255;
	and.b16  	%rs17893, %rs18195, 255;
	mul.wide.u16 	%r28367, %rs17893, 256;
	or.b32  	%r28368, %r28367, %r28366;
	shl.b32 	%r28369, %r28275, 16;
	and.b32  	%r28370, %r28369, 16711680;
	or.b32  	%r28371, %r28368, %r28370;
	shl.b32 	%r28372, %r28276, 24;
	or.b32  	%r28181, %r28371, %r28372;
	cvt.u32.u16 	%r28373, %rs18192;
	and.b32  	%r28374, %r28373, 255;
	and.b16  	%rs17894, %rs18191, 255;
	mul.wide.u16 	%r28375, %rs17894, 256;
	or.b32  	%r28186, %r28375, %r28374;
	mov.b32 	%r28202, 2;
	mov.b32 	%r28203, 0;
	mov.b32 	%r28204, -1;
	// begin inline asm
	shfl.sync.up.b32 %r28115, %r28116, %r28202, %r28203, %r28204;
	// end inline asm
	// begin inline asm
	shfl.sync.up.b32 %r28120, %r28121, %r28202, %r28203, %r28204;
	// end inline asm
	mov.b64 	%rd144, {%r28115, %r28120};
	// begin inline asm
	shfl.sync.up.b32 %r28125, %r28126, %r28202, %r28203, %r28204;
	// end inline asm
	// begin inline asm
	shfl.sync.up.b32 %r28130, %r28131, %r28202, %r28203, %r28204;
	// end inline asm
	// begin inline asm
	shfl.sync.up.b32 %r28135, %r28136, %r28202, %r28203, %r28204;
	// end inline asm
	// begin inline asm
	shfl.sync.up.b32 %r28140, %r28141, %r28202, %r28203, %r28204;
	// end inline asm
	// begin inline asm
	shfl.sync.up.b32 %r28145, %r28146, %r28202, %r28203, %r28204;
	// end inline asm
	// begin inline asm
	shfl.sync.up.b32 %r28150, %r28151, %r28202, %r28203, %r28204;
	// end inline asm
	// begin inline asm
	shfl.sync.up.b32 %r28155, %r28156, %r28202, %r28203, %r28204;
	// end inline asm
	// begin inline asm
	shfl.sync.up.b32 %r28160, %r28161, %r28202, %r28203, %r28204;
	// end inline asm
	// begin inline asm
	shfl.sync.up.b32 %r28165, %r28166, %r28202, %r28203, %r28204;
	// end inline asm
	// begin inline asm
	shfl.sync.up.b32 %r28170, %r28171, %r28202, %r28203, %r28204;
	// end inline asm
	// begin inline asm
	shfl.sync.up.b32 %r28175, %r28176, %r28202, %r28203, %r28204;
	// end inline asm
	// begin inline asm
	shfl.sync.up.b32 %r28180, %r28181, %r28202, %r28203, %r28204;
	// end inline asm
	// begin inline asm
	shfl.sync.up.b32 %r28185, %r28186, %r28202, %r28203, %r28204;
	// end inline asm
	// begin inline asm
	shfl.sync.up.b32 %r28190, %r32566, %r28202, %r28203, %r28204;
	// end inline asm
	// begin inline asm
	shfl.sync.up.b32 %r28195, %r28196, %r28202, %r28203, %r28204;
	// end inline asm
	// begin inline asm
	shfl.sync.up.b32 %r28200, %r28201, %r28202, %r28203, %r28204;
	// end inline asm
	mov.b64 	%rd3481, {%r28195, %r28200};
	mov.b64 	%fd9, %rd3481;
	cvt.u16.u32 	%rs18241, %r28125;
	cvt.u16.u32 	%rs17895, %r28185;
	shr.u32 	%r28376, %r28185, 8;
	cvt.u16.u32 	%rs17896, %r28376;
	st.local.v2.u32 	[%rd123], {%r28115, %r28120};
	st.local.v2.b32 	[%rd123+8], {%r28125, %r28130};
	st.local.v2.b32 	[%rd123+16], {%r28135, %r28140};
	st.local.v2.b32 	[%rd123+24], {%r28145, %r28150};
	st.local.v2.b32 	[%rd123+32], {%r28155, %r28160};
	st.local.v2.b32 	[%rd123+40], {%r28165, %r28170};
	st.local.v2.b32 	[%rd123+48], {%r28175, %r28180};
	st.local.v2.u8 	[%rd123+56], {%rs17895, %rs17896};
	st.local.u32 	[%rd123+60], %r28190;
	st.local.v2.u32 	[%rd123+64], {%r28195, %r28200};
	setp.ne.s64 	%p707, %rd3797, 0;
	mov.u16 	%rs18342, %rs18240;
	mov.u16 	%rs18341, %rs18239;
	mov.u16 	%rs18340, %rs18238;
	mov.u16 	%rs18339, %rs18237;
	mov.u16 	%rs18338, %rs18236;
	mov.u16 	%rs18337, %rs18235;
	mov.u16 	%rs18336, %rs18234;
	mov.u16 	%rs18335, %rs18233;
	mov.u16 	%rs18334, %rs18232;
	mov.u16 	%rs18333, %rs18231;
	mov.u16 	%rs18332, %rs18230;
	mov.u16 	%rs18331, %rs18229;
	mov.u16 	%rs18330, %rs18228;
	mov.u16 	%rs18329, %rs18227;
	mov.u16 	%rs18328, %rs18226;
	mov.u16 	%rs18327, %rs18225;
	mov.u16 	%rs18326, %rs18224;
	mov.u16 	%rs18325, %rs18223;
	mov.u16 	%rs18324, %rs18222;
	mov.u16 	%rs18323, %rs18221;
	mov.u16 	%rs18322, %rs18220;
	mov.u16 	%rs18321, %rs18219;
	mov.u16 	%rs18320, %rs18218;
	mov.u16 	%rs18319, %rs18217;
	mov.u16 	%rs18318, %rs18216;
	mov.u16 	%rs18317, %rs18215;
	mov.u16 	%rs18316, %rs18214;
	mov.u16 	%rs18315, %rs18213;
	mov.u16 	%rs18314, %rs18212;
	mov.u16 	%rs18313, %rs18211;
	mov.u16 	%rs18312, %rs18210;
	mov.u16 	%rs18311, %rs18209;
	mov.u16 	%rs18310, %rs18208;
	mov.u16 	%rs18309, %rs18207;
	mov.u16 	%rs18308, %rs18206;
	mov.u16 	%rs18307, %rs18205;
	mov.u16 	%rs18306, %rs18204;
	mov.u16 	%rs18305, %rs18203;
	mov.u16 	%rs18304, %rs18202;
	mov.u16 	%rs18303, %rs18201;
	mov.u16 	%rs18302, %rs18200;
	mov.u16 	%rs18301, %rs18199;
	mov.u16 	%rs18300, %rs18198;
	mov.u16 	%rs18299, %rs18197;
	mov.u16 	%rs18298, %rs18196;
	mov.u16 	%rs18297, %rs18195;
	mov.u16 	%rs18296, %rs18194;
	mov.u16 	%rs18295, %rs18193;
	mov.u16 	%rs18294, %rs18192;
	mov.u16 	%rs18293, %rs18191;
	mov.u32 	%r32574, %r32566;
	mov.f64 	%fd458, %fd456;
	@%p707 bra 	$L__BB3_42;
	mov.b16 	%rs17897, 0;
	st.local.u8 	[%rd121], %rs17897;
	add.s32 	%r28378, %r32566, %r28190;
	st.local.u32 	[%rd121+52], %r28378;
	add.f64 	%fd436, %fd456, %fd9;
	st.local.f64 	[%rd121+56], %fd436;
	mov.b32 	%r32567, 0;
$L__BB3_32:
	mov.u32 	%r79, %r32567;
	cvt.u64.u32 	%rd3482, %r79;
	add.s64 	%rd3483, %rd121, %rd3482;
	ld.local.u8 	%rs17898, [%rd3483];
	setp.ne.s16 	%p708, %rs17898, 0;
	add.s32 	%r32567, %r79, 1;
	@%p708 bra 	$L__BB3_32;
	and.b16  	%rs17899, %rs18241, 255;
	setp.eq.s16 	%p709, %rs17899, 0;
	mov.u32 	%r32569, %r79;
	@%p709 bra 	$L__BB3_36;
	mov.b32 	%r32568, 0;
$L__BB3_35:
	add.s32 	%r28380, %r32568, %r79;
	cvt.u64.u32 	%rd3484, %r28380;
	add.s64 	%rd3485, %rd121, %rd3484;
	st.local.u8 	[%rd3485], %rs18241;
	add.s32 	%r82, %r32568, 1;
	add.s32 	%r32569, %r82, %r79;
	cvt.u64.u32 	%rd3486, %r32568;
	add.s64 	%rd3487, %rd139, %rd3486;
	ld.local.u8 	%rs18241, [%rd3487+1];
	setp.ne.s16 	%p710, %rs18241, 0;
	mov.u32 	%r32568, %r82;
	@%p710 bra 	$L__BB3_35;
$L__BB3_36:
	cvt.u64.u32 	%rd3488, %r32569;
	add.s64 	%rd3489, %rd121, %rd3488;
	mov.b16 	%rs17900, 0;
	st.local.u8 	[%rd3489], %rs17900;
	mov.b32 	%r32570, 0;
$L__BB3_37:
	mov.u32 	%r85, %r32570;
	cvt.u64.u32 	%rd3490, %r85;
	add.s64 	%rd3491, %rd121, %rd3490;
	ld.local.u8 	%rs17901, [%rd3491];
	setp.ne.s16 	%p711, %rs17901, 0;
	add.s32 	%r32570, %r85, 1;
	@%p711 bra 	$L__BB3_37;
	and.b16  	%rs17902, %rs18240, 255;
	setp.eq.s16 	%p712, %rs17902, 0;
	mov.u32 	%r32572, %r85;
	@%p712 bra 	$L__BB3_41;
	mov.b32 	%r32571, 0;
	mov.u16 	%rs18242, %rs18240;
$L__BB3_40:
	add.s32 	%r28383, %r32571, %r85;
	cvt.u64.u32 	%rd3492, %r28383;
	add.s64 	%rd3493, %rd121, %rd3492;
	st.local.u8 	[%rd3493], %rs18242;
	add.s32 	%r88, %r32571, 1;
	add.s32 	%r32572, %r88, %r85;
	cvt.u64.u32 	%rd3494, %r32571;
	add.s64 	%rd3495, %rd138, %rd3494;
	ld.local.u8 	%rs18242, [%rd3495+1];
	setp.ne.s16 	%p713, %rs18242, 0;
	mov.u32 	%r32571, %r88;
	@%p713 bra 	$L__BB3_40;
$L__BB3_41:
	cvt.u64.u32 	%rd3496, %r32572;
	add.s64 	%rd3497, %rd121, %rd3496;
	mov.b16 	%rs17903, 0;
	st.local.u8 	[%rd3497], %rs17903;
	ld.local.v2.b32 	{%r28384, %r28385}, [%rd121];
	bfe.u32 	%r28386, %r28384, 0, 8;
	cvt.u16.u32 	%rs18342, %r28386;
	bfe.u32 	%r28387, %r28384, 8, 8;
	cvt.u16.u32 	%rs18341, %r28387;
	bfe.u32 	%r28388, %r28384, 16, 8;
	cvt.u16.u32 	%rs18340, %r28388;
	bfe.u32 	%r28389, %r28384, 24, 8;
	cvt.u16.u32 	%rs18339, %r28389;
	bfe.u32 	%r28390, %r28385, 0, 8;
	cvt.u16.u32 	%rs18338, %r28390;
	bfe.u32 	%r28391, %r28385, 8, 8;
	cvt.u16.u32 	%rs18337, %r28391;
	bfe.u32 	%r28392, %r28385, 16, 8;
	cvt.u16.u32 	%rs18336, %r28392;
	bfe.u32 	%r28393, %r28385, 24, 8;
	cvt.u16.u32 	%rs18335, %r28393;
	ld.local.v2.b32 	{%r28394, %r28395}, [%rd121+8];
	bfe.u32 	%r28396, %r28394, 0, 8;
	cvt.u16.u32 	%rs18334, %r28396;
	bfe.u32 	%r28397, %r28394, 8, 8;
	cvt.u16.u32 	%rs18333, %r28397;
	bfe.u32 	%r28398, %r28394, 16, 8;
	cvt.u16.u32 	%rs18332, %r28398;
	bfe.u32 	%r28399, %r28394, 24, 8;
	cvt.u16.u32 	%rs18331, %r28399;
	bfe.u32 	%r28400, %r28395, 0, 8;
	cvt.u16.u32 	%rs18330, %r28400;
	bfe.u32 	%r28401, %r28395, 8, 8;
	cvt.u16.u32 	%rs18329, %r28401;
	bfe.u32 	%r28402, %r28395, 16, 8;
	cvt.u16.u32 	%rs18328, %r28402;
	bfe.u32 	%r28403, %r28395, 24, 8;
	cvt.u16.u32 	%rs18327, %r28403;
	ld.local.v2.b32 	{%r28404, %r28405}, [%rd121+16];
	bfe.u32 	%r28406, %r28404, 0, 8;
	cvt.u16.u32 	%rs18326, %r28406;
	bfe.u32 	%r28407, %r28404, 8, 8;
	cvt.u16.u32 	%rs18325, %r28407;
	bfe.u32 	%r28408, %r28404, 16, 8;
	cvt.u16.u32 	%rs18324, %r28408;
	bfe.u32 	%r28409, %r28404, 24, 8;
	cvt.u16.u32 	%rs18323, %r28409;
	bfe.u32 	%r28410, %r28405, 0, 8;
	cvt.u16.u32 	%rs18322, %r28410;
	bfe.u32 	%r28411, %r28405, 8, 8;
	cvt.u16.u32 	%rs18321, %r28411;
	bfe.u32 	%r28412, %r28405, 16, 8;
	cvt.u16.u32 	%rs18320, %r28412;
	bfe.u32 	%r28413, %r28405, 24, 8;
	cvt.u16.u32 	%rs18319, %r28413;
	ld.local.v2.b32 	{%r28414, %r28415}, [%rd121+24];
	bfe.u32 	%r28416, %r28414, 0, 8;
	cvt.u16.u32 	%rs18318, %r28416;
	bfe.u32 	%r28417, %r28414, 8, 8;
	cvt.u16.u32 	%rs18317, %r28417;
	bfe.u32 	%r28418, %r28414, 16, 8;
	cvt.u16.u32 	%rs18316, %r28418;
	bfe.u32 	%r28419, %r28414, 24, 8;
	cvt.u16.u32 	%rs18315, %r28419;
	bfe.u32 	%r28420, %r28415, 0, 8;
	cvt.u16.u32 	%rs18314, %r28420;
	bfe.u32 	%r28421, %r28415, 8, 8;
	cvt.u16.u32 	%rs18313, %r28421;
	bfe.u32 	%r28422, %r28415, 16, 8;
	cvt.u16.u32 	%rs18312, %r28422;
	bfe.u32 	%r28423, %r28415, 24, 8;
	cvt.u16.u32 	%rs18311, %r28423;
	ld.local.v2.b32 	{%r28424, %r28425}, [%rd121+32];
	bfe.u32 	%r28426, %r28424, 0, 8;
	cvt.u16.u32 	%rs18310, %r28426;
	bfe.u32 	%r28427, %r28424, 8, 8;
	cvt.u16.u32 	%rs18309, %r28427;
	bfe.u32 	%r28428, %r28424, 16, 8;
	cvt.u16.u32 	%rs18308, %r28428;
	bfe.u32 	%r28429, %r28424, 24, 8;
	cvt.u16.u32 	%rs18307, %r28429;
	bfe.u32 	%r28430, %r28425, 0, 8;
	cvt.u16.u32 	%rs18306, %r28430;
	bfe.u32 	%r28431, %r28425, 8, 8;
	cvt.u16.u32 	%rs18305, %r28431;
	bfe.u32 	%r28432, %r28425, 16, 8;
	cvt.u16.u32 	%rs18304, %r28432;
	bfe.u32 	%r28433, %r28425, 24, 8;
	cvt.u16.u32 	%rs18303, %r28433;
	ld.local.v2.b32 	{%r28434, %r28435}, [%rd121+40];
	bfe.u32 	%r28436, %r28434, 0, 8;
	cvt.u16.u32 	%rs18302, %r28436;
	bfe.u32 	%r28437, %r28434, 8, 8;
	cvt.u16.u32 	%rs18301, %r28437;
	bfe.u32 	%r28438, %r28434, 16, 8;
	cvt.u16.u32 	%rs18300, %r28438;
	bfe.u32 	%r28439, %r28434, 24, 8;
	cvt.u16.u32 	%rs18299, %r28439;
	bfe.u32 	%r28440, %r28435, 0, 8;
	cvt.u16.u32 	%rs18298, %r28440;
	bfe.u32 	%r28441, %r28435, 8, 8;
	cvt.u16.u32 	%rs18297, %r28441;
	bfe.u32 	%r28442, %r28435, 16, 8;
	cvt.u16.u32 	%rs18296, %r28442;
	bfe.u32 	%r28443, %r28435, 24, 8;
	cvt.u16.u32 	%rs18295, %r28443;
	ld.local.v2.u8 	{%rs18294, %rs18293}, [%rd121+48];
	ld.local.u32 	%r32574, [%rd121+52];
	ld.local.f64 	%fd458, [%rd121+56];
$L__BB3_42:
	setp.gt.s32 	%p714, %r27430, 1;
	add.s64 	%rd3798, %rd3797, %rd144;
	@%p714 bra 	$L__BB3_44;
	mov.f64 	%fd458, %fd456;
	mov.u32 	%r32574, %r32566;
	mov.u16 	%rs18293, %rs18191;
	mov.u16 	%rs18294, %rs18192;
	mov.u16 	%rs18295, %rs18193;
	mov.u16 	%rs18296, %rs18194;
	mov.u16 	%rs18297, %rs18195;
	mov.u16 	%rs18298, %rs18196;
	mov.u16 	%rs18299, %rs18197;
	mov.u16 	%rs18300, %rs18198;
	mov.u16 	%rs18301, %rs18199;
	mov.u16 	%rs18302, %rs18200;
	mov.u16 	%rs18303, %rs18201;
	mov.u16 	%rs18304, %rs18202;
	mov.u16 	%rs18305, %rs18203;
	mov.u16 	%rs18306, %rs18204;
	mov.u16 	%rs18307, %rs18205;
	mov.u16 	%rs18308, %rs18206;
	mov.u16 	%rs18309, %rs18207;
	mov.u16 	%rs18310, %rs18208;
	mov.u16 	%rs18311, %rs18209;
	mov.u16 	%rs18312, %rs18210;
	mov.u16 	%rs18313, %rs18211;
	mov.u16 	%rs18314, %rs18212;
	mov.u16 	%rs18315, %rs18213;
	mov.u16 	%rs18316, %rs18214;
	mov.u16 	%rs18317, %rs18215;
	mov.u16 	%rs18318, %rs18216;
	mov.u16 	%rs18319, %rs18217;
	mov.u16 	%rs18320, %rs18218;
	mov.u16 	%rs18321, %rs18219;
	mov.u16 	%rs18322, %rs18220;
	mov.u16 	%rs18323, %rs18221;
	mov.u16 	%rs18324, %rs18222;
	mov.u16 	%rs18325, %rs18223;
	mov.u16 	%rs18326, %rs18224;
	mov.u16 	%rs18327, %rs18225;
	mov.u16 	%rs18328, %rs18226;
	mov.u16 	%rs18329, %rs18227;
	mov.u16 	%rs18330, %rs18228;
	mov.u16 	%rs18331, %rs18229;
	mov.u16 	%rs18332, %rs18230;
	mov.u16 	%rs18333, %rs18231;
	mov.u16 	%rs18334, %rs18232;
	mov.u16 	%rs18335, %rs18233;
	mov.u16 	%rs18336, %rs18234;
	mov.u16 	%rs18337, %rs18235;
	mov.u16 	%rs18338, %rs18236;
	mov.u16 	%rs18339, %rs18237;
	mov.u16 	%rs18340, %rs18238;
	mov.u16 	%rs18341, %rs18239;
	mov.u16 	%rs18342, %rs18240;
	mov.u64 	%rd3798, %rd3797;
$L__BB3_44:
	st.local.u64 	[%rd122], %rd3798;
	mov.b64 	{%r28445, %r28450}, %rd3798;
	cvt.u32.u16 	%r28534, %rs18336;
	cvt.u32.u16 	%r28535, %rs18335;
	prmt.b32 	%r28536, %r28534, %r28535, 0x3340U;
	cvt.u32.u16 	%r28537, %rs18337;
	cvt.u32.u16 	%r28538, %rs18338;
	prmt.b32 	%r28539, %r28538, %r28537, 0x3340U;
	prmt.b32 	%r28540, %r28539, %r28536, 0x5410U;
	cvt.u32.u16 	%r28541, %rs18340;
	cvt.u32.u16 	%r28542, %rs18339;
	prmt.b32 	%r28543, %r28541, %r28542, 0x3340U;
	cvt.u32.u16 	%r28544, %rs18341;
	cvt.u32.u16 	%r28545, %rs18342;
	prmt.b32 	%r28546, %r28545, %r28544, 0x3340U;
	prmt.b32 	%r28547, %r28546, %r28543, 0x5410U;
	st.local.v2.b32 	[%rd122+8], {%r28547, %r28540};
	cvt.u32.u16 	%r28548, %rs18328;
	cvt.u32.u16 	%r28549, %rs18327;
	prmt.b32 	%r28550, %r28548, %r28549, 0x3340U;
	cvt.u32.u16 	%r28551, %rs18329;
	cvt.u32.u16 	%r28552, %rs18330;
	prmt.b32 	%r28553, %r28552, %r28551, 0x3340U;
	prmt.b32 	%r28554, %r28553, %r28550, 0x5410U;
	cvt.u32.u16 	%r28555, %rs18332;
	cvt.u32.u16 	%r28556, %rs18331;
	prmt.b32 	%r28557, %r28555, %r28556, 0x3340U;
	cvt.u32.u16 	%r28558, %rs18333;
	cvt.u32.u16 	%r28559, %rs18334;
	prmt.b32 	%r28560, %r28559, %r28558, 0x3340U;
	prmt.b32 	%r28561, %r28560, %r28557, 0x5410U;
	st.local.v2.b32 	[%rd122+16], {%r28561, %r28554};
	cvt.u32.u16 	%r28562, %rs18320;
	cvt.u32.u16 	%r28563, %rs18319;
	prmt.b32 	%r28564, %r28562, %r28563, 0x3340U;
	cvt.u32.u16 	%r28565, %rs18321;
	cvt.u32.u16 	%r28566, %rs18322;
	prmt.b32 	%r28567, %r28566, %r28565, 0x3340U;
	prmt.b32 	%r28568, %r28567, %r28564, 0x5410U;
	cvt.u32.u16 	%r28569, %rs18324;
	cvt.u32.u16 	%r28570, %rs18323;
	prmt.b32 	%r28571, %r28569, %r28570, 0x3340U;
	cvt.u32.u16 	%r28572, %rs18325;
	cvt.u32.u16 	%r28573, %rs18326;
	prmt.b32 	%r28574, %r28573, %r28572, 0x3340U;
	prmt.b32 	%r28575, %r28574, %r28571, 0x5410U;
	st.local.v2.b32 	[%rd122+24], {%r28575, %r28568};
	cvt.u32.u16 	%r28576, %rs18312;
	cvt.u32.u16 	%r28577, %rs18311;
	prmt.b32 	%r28578, %r28576, %r28577, 0x3340U;
	cvt.u32.u16 	%r28579, %rs18313;
	cvt.u32.u16 	%r28580, %rs18314;
	prmt.b32 	%r28581, %r28580, %r28579, 0x3340U;
	prmt.b32 	%r28582, %r28581, %r28578, 0x5410U;
	cvt.u32.u16 	%r28583, %rs18316;
	cvt.u32.u16 	%r28584, %rs18315;
	prmt.b32 	%r28585, %r28583, %r28584, 0x3340U;
	cvt.u32.u16 	%r28586, %rs18317;
	cvt.u32.u16 	%r28587, %rs18318;
	prmt.b32 	%r28588, %r28587, %r28586, 0x3340U;
	prmt.b32 	%r28589, %r28588, %r28585, 0x5410U;
	st.local.v2.b32 	[%rd122+32], {%r28589, %r28582};
	cvt.u32.u16 	%r28590, %rs18304;
	cvt.u32.u16 	%r28591, %rs18303;
	prmt.b32 	%r28592, %r28590, %r28591, 0x3340U;
	cvt.u32.u16 	%r28593, %rs18305;
	cvt.u32.u16 	%r28594, %rs18306;
	prmt.b32 	%r28595, %r28594, %r28593, 0x3340U;
	prmt.b32 	%r28596, %r28595, %r28592, 0x5410U;
	cvt.u32.u16 	%r28597, %rs18308;
	cvt.u32.u16 	%r28598, %rs18307;
	prmt.b32 	%r28599, %r28597, %r28598, 0x3340U;
	cvt.u32.u16 	%r28600, %rs18309;
	cvt.u32.u16 	%r28601, %rs18310;
	prmt.b32 	%r28602, %r28601, %r28600, 0x3340U;
	prmt.b32 	%r28603, %r28602, %r28599, 0x5410U;
	st.local.v2.b32 	[%rd122+40], {%r28603, %r28596};
	cvt.u32.u16 	%r28604, %rs18296;
	cvt.u32.u16 	%r28605, %rs18295;
	prmt.b32 	%r28606, %r28604, %r28605, 0x3340U;
	cvt.u32.u16 	%r28607, %rs18297;
	cvt.u32.u16 	%r28608, %rs18298;
	prmt.b32 	%r28609, %r28608, %r28607, 0x3340U;
	prmt.b32 	%r28610, %r28609, %r28606, 0x5410U;
	cvt.u32.u16 	%r28611, %rs18300;
	cvt.u32.u16 	%r28612, %rs18299;
	prmt.b32 	%r28613, %r28611, %r28612, 0x3340U;
	cvt.u32.u16 	%r28614, %rs18301;
	cvt.u32.u16 	%r28615, %rs18302;
	prmt.b32 	%r28616, %r28615, %r28614, 0x3340U;
	prmt.b32 	%r28617, %r28616, %r28613, 0x5410U;
	st.local.v2.b32 	[%rd122+48], {%r28617, %r28610};
	st.local.v2.u8 	[%rd122+56], {%rs18294, %rs18293};
	st.local.u32 	[%rd122+60], %r32574;
	st.local.f64 	[%rd122+64], %fd458;
	mov.b64 	%rd3498, %fd458;
	mov.b64 	{%r28525, %r28530}, %rd3498;
	and.b32  	%r28618, %r28545, 255;
	and.b16  	%rs17904, %rs18341, 255;
	mul.wide.u16 	%r28619, %rs17904, 256;
	or.b32  	%r28620, %r28619, %r28618;
	shl.b32 	%r28621, %r28541, 16;
	and.b32  	%r28622, %r28621, 16711680;
	or.b32  	%r28623, %r28620, %r28622;
	shl.b32 	%r28624, %r28542, 24;
	or.b32  	%r28455, %r28623, %r28624;
	and.b32  	%r28625, %r28538, 255;
	and.b16  	%rs17905, %rs18337, 255;
	mul.wide.u16 	%r28626, %rs17905, 256;
	or.b32  	%r28627, %r28626, %r28625;
	shl.b32 	%r28628, %r28534, 16;
	and.b32  	%r28629, %r28628, 16711680;
	or.b32  	%r28630, %r28627, %r28629;
	shl.b32 	%r28631, %r28535, 24;
	or.b32  	%r28460, %r28630, %r28631;
	and.b32  	%r28632, %r28559, 255;
	and.b16  	%rs17906, %rs18333, 255;
	mul.wide.u16 	%r28633, %rs17906, 256;
	or.b32  	%r28634, %r28633, %r28632;
	shl.b32 	%r28635, %r28555, 16;
	and.b32  	%r28636, %r28635, 16711680;
	or.b32  	%r28637, %r28634, %r28636;
	shl.b32 	%r28638, %r28556, 24;
	or.b32  	%r28465, %r28637, %r28638;
	and.b32  	%r28639, %r28552, 255;
	and.b16  	%rs17907, %rs18329, 255;
	mul.wide.u16 	%r28640, %rs17907, 256;
	or.b32  	%r28641, %r28640, %r28639;
	shl.b32 	%r28642, %r28548, 16;
	and.b32  	%r28643, %r28642, 16711680;
	or.b32  	%r28644, %r28641, %r28643;
	shl.b32 	%r28645, %r28549, 24;
	or.b32  	%r28470, %r28644, %r28645;
	and.b32  	%r28646, %r28573, 255;
	and.b16  	%rs17908, %rs18325, 255;
	mul.wide.u16 	%r28647, %rs17908, 256;
	or.b32  	%r28648, %r28647, %r28646;
	shl.b32 	%r28649, %r28569, 16;
	and.b32  	%r28650, %r28649, 16711680;
	or.b32  	%r28651, %r28648, %r28650;
	shl.b32 	%r28652, %r28570, 24;
	or.b32  	%r28475, %r28651, %r28652;
	and.b32  	%r28653, %r28566, 255;
	and.b16  	%rs17909, %rs18321, 255;
	mul.wide.u16 	%r28654, %rs17909, 256;
	or.b32  	%r28655, %r28654, %r28653;
	shl.b32 	%r28656, %r28562, 16;
	and.b32  	%r28657, %r28656, 16711680;
	or.b32  	%r28658, %r28655, %r28657;
	shl.b32 	%r28659, %r28563, 24;
	or.b32  	%r28480, %r28658, %r28659;
	and.b32  	%r28660, %r28587, 255;
	and.b16  	%rs17910, %rs18317, 255;
	mul.wide.u16 	%r28661, %rs17910, 256;
	or.b32  	%r28662, %r28661, %r28660;
	shl.b32 	%r28663, %r28583, 16;
	and.b32  	%r28664, %r28663, 16711680;
	or.b32  	%r28665, %r28662, %r28664;
	shl.b32 	%r28666, %r28584, 24;
	or.b32  	%r28485, %r28665, %r28666;
	and.b32  	%r28667, %r28580, 255;
	and.b16  	%rs17911, %rs18313, 255;
	mul.wide.u16 	%r28668, %rs17911, 256;
	or.b32  	%r28669, %r28668, %r28667;
	shl.b32 	%r28670, %r28576, 16;
	and.b32  	%r28671, %r28670, 16711680;
	or.b32  	%r28672, %r28669, %r28671;
	shl.b32 	%r28673, %r28577, 24;
	or.b32  	%r28490, %r28672, %r28673;
	and.b32  	%r28674, %r28601, 255;
	and.b16  	%rs17912, %rs18309, 255;
	mul.wide.u16 	%r28675, %rs17912, 256;
	or.b32  	%r28676, %r28675, %r28674;
	shl.b32 	%r28677, %r28597, 16;
	and.b32  	%r28678, %r28677, 16711680;
	or.b32  	%r28679, %r28676, %r28678;
	shl.b32 	%r28680, %r28598, 24;
	or.b32  	%r28495, %r28679, %r28680;
	and.b32  	%r28681, %r28594, 255;
	and.b16  	%rs17913, %rs18305, 255;
	mul.wide.u16 	%r28682, %rs17913, 256;
	or.b32  	%r28683, %r28682, %r28681;
	shl.b32 	%r28684, %r28590, 16;
	and.b32  	%r28685, %r28684, 16711680;
	or.b32  	%r28686, %r28683, %r28685;
	shl.b32 	%r28687, %r28591, 24;
	or.b32  	%r28500, %r28686, %r28687;
	and.b32  	%r28688, %r28615, 255;
	and.b16  	%rs17914, %rs18301, 255;
	mul.wide.u16 	%r28689, %rs17914, 256;
	or.b32  	%r28690, %r28689, %r28688;
	shl.b32 	%r28691, %r28611, 16;
	and.b32  	%r28692, %r28691, 16711680;
	or.b32  	%r28693, %r28690, %r28692;
	shl.b32 	%r28694, %r28612, 24;
	or.b32  	%r28505, %r28693, %r28694;
	and.b32  	%r28695, %r28608, 255;
	and.b16  	%rs17915, %rs18297, 255;
	mul.wide.u16 	%r28696, %rs17915, 256;
	or.b32  	%r28697, %r28696, %r28695;
	shl.b32 	%r28698, %r28604, 16;
	and.b32  	%r28699, %r28698, 16711680;
	or.b32  	%r28700, %r28697, %r28699;
	shl.b32 	%r28701, %r28605, 24;
	or.b32  	%r28510, %r28700, %r28701;
	cvt.u32.u16 	%r28702, %rs18294;
	and.b32  	%r28703, %r28702, 255;
	and.b16  	%rs17916, %rs18293, 255;
	mul.wide.u16 	%r28704, %rs17916, 256;
	or.b32  	%r28515, %r28704, %r28703;
	mov.b32 	%r28531, 4;
	mov.b32 	%r28532, 0;
	mov.b32 	%r28533, -1;
	// begin inline asm
	shfl.sync.up.b32 %r28444, %r28445, %r28531, %r28532, %r28533;
	// end inline asm
	// begin inline asm
	shfl.sync.up.b32 %r28449, %r28450, %r28531, %r28532, %r28533;
	// end inline asm
	mov.b64 	%rd147, {%r28444, %r28449};
	// begin inline asm
	shfl.sync.up.b32 %r28454, %r28455, %r28531, %r28532, %r28533;
	// end inline asm
	// begin inline asm
	shfl.sync.up.b32 %r28459, %r28460, %r28531, %r28532, %r28533;
	// end inline asm
	// begin inline asm
	shfl.sync.up.b32 %r28464, %r28465, %r28531, %r28532, %r28533;
	// end inline asm
	// begin inline asm
	shfl.sync.up.b32 %r28469, %r28470, %r28531, %r28532, %r28533;
	// end inline asm
	// begin inline asm
	shfl.sync.up.b32 %r28474, %r28475, %r28531, %r28532, %r28533;
	// end inline asm
	// begin inline asm
	shfl.sync.up.b32 %r28479, %r28480, %r28531, %r28532, %r28533;
	// end inline asm
	// begin inline asm
	shfl.sync.up.b32 %r28484, %r28485, %r28531, %r28532, %r28533;
	// end inline asm
	// begin inline asm
	shfl.sync.up.b32 %r28489, %r28490, %r28531, %r28532, %r28533;
	// end inline asm
	// begin inline asm
	shfl.sync.up.b32 %r28494, %r28495, %r28531, %r28532, %r28533;
	// end inline asm
	// begin inline asm
	shfl.sync.up.b32 %r28499, %r28500, %r28531, %r28532, %r28533;
	// end inline asm
	// begin inline asm
	shfl.sync.up.b32 %r28504, %r28505, %r28531, %r28532, %r28533;
	// end inline asm
	// begin inline asm
	shfl.sync.up.b32 %r28509, %r28510, %r28531, %r28532, %r28533;
	// end inline asm
	// begin inline asm
	shfl.sync.up.b32 %r28514, %r28515, %r28531, %r28532, %r28533;
	// end inline asm
	// begin inline asm
	shfl.sync.up.b32 %r28519, %r32574, %r28531, %r28532, %r28533;
	// end inline asm
	// begin inline asm
	shfl.sync.up.b32 %r28524, %r28525, %r28531, %r28532, %r28533;
	// end inline asm
	// begin inline asm
	shfl.sync.up.b32 %r28529, %r28530, %r28531, %r28532, %r28533;
	// end inline asm
	mov.b64 	%rd3499, {%r28524, %r28529};
	mov.b64 	%fd13, %rd3499;
	cvt.u16.u32 	%rs18343, %r28454;
	cvt.u16.u32 	%rs17917, %r28514;
	shr.u32 	%r28705, %r28514, 8;
	cvt.u16.u32 	%rs17918, %r28705;
	st.local.v2.u32 	[%rd123], {%r28444, %r28449};
	st.local.v2.b32 	[%rd123+8], {%r28454, %r28459};
	st.local.v2.b32 	[%rd123+16], {%r28464, %r28469};
	st.local.v2.b32 	[%rd123+24], {%r28474, %r28479};
	st.local.v2.b32 	[%rd123+32], {%r28484, %r28489};
	st.local.v2.b32 	[%rd123+40], {%r28494, %r28499};
	st.local.v2.b32 	[%rd123+48], {%r28504, %r28509};
	st.local.v2.u8 	[%rd123+56], {%rs17917, %rs17918};
	st.local.u32 	[%rd123+60], %r28519;
	st.local.v2.u32 	[%rd123+64], {%r28524, %r28529};
	setp.ne.s64 	%p715, %rd3798, 0;
	mov.u16 	%rs18444, %rs18342;
	mov.u16 	%rs18443, %rs18341;
	mov.u16 	%rs18442, %rs18340;
	mov.u16 	%rs18441, %rs18339;
	mov.u16 	%rs18440, %rs18338;
	mov.u16 	%rs18439, %rs18337;
	mov.u16 	%rs18438, %rs18336;
	mov.u16 	%rs18437, %rs18335;
	mov.u16 	%rs18436, %rs18334;
	mov.u16 	%rs18435, %rs18333;
	mov.u16 	%rs18434, %rs18332;
	mov.u16 	%rs18433, %rs18331;
	mov.u16 	%rs18432, %rs18330;
	mov.u16 	%rs18431, %rs18329;
	mov.u16 	%rs18430, %rs18328;
	mov.u16 	%rs18429, %rs18327;
	mov.u16 	%rs18428, %rs18326;
	mov.u16 	%rs18427, %rs18325;
	mov.u16 	%rs18426, %rs18324;
	mov.u16 	%rs18425, %rs18323;
	mov.u16 	%rs18424, %rs18322;
	mov.u16 	%rs18423, %rs18321;
	mov.u16 	%rs18422, %rs18320;
	mov.u16 	%rs18421, %rs18319;
	mov.u16 	%rs18420, %rs18318;
	mov.u16 	%rs18419, %rs18317;
	mov.u16 	%rs18418, %rs18316;
	mov.u16 	%rs18417, %rs18315;
	mov.u16 	%rs18416, %rs18314;
	mov.u16 	%rs18415, %rs18313;
	mov.u16 	%rs18414, %rs18312;
	mov.u16 	%rs18413, %rs18311;
	mov.u16 	%rs18412, %rs18310;
	mov.u16 	%rs18411, %rs18309;
	mov.u16 	%rs18410, %rs18308;
	mov.u16 	%rs18409, %rs18307;
	mov.u16 	%rs18408, %rs18306;
	mov.u16 	%rs18407, %rs18305;
	mov.u16 	%rs18406, %rs18304;
	mov.u16 	%rs18405, %rs18303;
	mov.u16 	%rs18404, %rs18302;
	mov.u16 	%rs18403, %rs18301;
	mov.u16 	%rs18402, %rs18300;
	mov.u16 	%rs18401, %rs18299;
	mov.u16 	%rs18400, %rs18298;
	mov.u16 	%rs18399, %rs18297;
	mov.u16 	%rs18398, %rs18296;
	mov.u16 	%rs18397, %rs18295;
	mov.u16 	%rs18396, %rs18294;
	mov.u16 	%rs18395, %rs18293;
	mov.u32 	%r32582, %r32574;
	mov.f64 	%fd460, %fd458;
	@%p715 bra 	$L__BB3_56;
	mov.b16 	%rs17919, 0;
	st.local.u8 	[%rd121], %rs17919;
	add.s32 	%r28707, %r32574, %r28519;
	st.local.u32 	[%rd121+52], %r28707;
	add.f64 	%fd437, %fd458, %fd13;
	st.local.f64 	[%rd121+56], %fd437;
	mov.b32 	%r32575, 0;
$L__BB3_46:
	mov.u32 	%r95, %r32575;
	cvt.u64.u32 	%rd3500, %r95;
	add.s64 	%rd3501, %rd121, %rd3500;
	ld.local.u8 	%rs17920, [%rd3501];
	setp.ne.s16 	%p716, %rs17920, 0;
	add.s32 	%r32575, %r95, 1;
	@%p716 bra 	$L__BB3_46;
	and.b16  	%rs17921, %rs18343, 255;
	setp.eq.s16 	%p717, %rs17921, 0;
	mov.u32 	%r32577, %r95;
	@%p717 bra 	$L__BB3_50;
	mov.b32 	%r32576, 0;
$L__BB3_49:
	add.s32 	%r28709, %r32576, %r95;
	cvt.u64.u32 	%rd3502, %r28709;
	add.s64 	%rd3503, %rd121, %rd3502;
	st.local.u8 	[%rd3503], %rs18343;
	add.s32 	%r98, %r32576, 1;
	add.s32 	%r32577, %r98, %r95;
	cvt.u64.u32 	%rd3504, %r32576;
	add.s64 	%rd3505, %rd139, %rd3504;
	ld.local.u8 	%rs18343, [%rd3505+1];
	setp.ne.s16 	%p718, %rs18343, 0;
	mov.u32 	%r32576, %r98;
	@%p718 bra 	$L__BB3_49;
$L__BB3_50:
	cvt.u64.u32 	%rd3506, %r32577;
	add.s64 	%rd3507, %rd121, %rd3506;
	mov.b16 	%rs17922, 0;
	st.local.u8 	[%rd3507], %rs17922;
	mov.b32 	%r32578, 0;
$L__BB3_51:
	mov.u32 	%r101, %r32578;
	cvt.u64.u32 	%rd3508, %r101;
	add.s64 	%rd3509, %rd121, %rd3508;
	ld.local.u8 	%rs17923, [%rd3509];
	setp.ne.s16 	%p719, %rs17923, 0;
	add.s32 	%r32578, %r101, 1;
	@%p719 bra 	$L__BB3_51;
	and.b16  	%rs17924, %rs18342, 255;
	setp.eq.s16 	%p720, %rs17924, 0;
	mov.u32 	%r32580, %r101;
	@%p720 bra 	$L__BB3_55;
	mov.b32 	%r32579, 0;
	mov.u16 	%rs18344, %rs18342;
$L__BB3_54:
	add.s32 	%r28712, %r32579, %r101;
	cvt.u64.u32 	%rd3510, %r28712;
	add.s64 	%rd3511, %rd121, %rd3510;
	st.local.u8 	[%rd3511], %rs18344;
	add.s32 	%r104, %r32579, 1;
	add.s32 	%r32580, %r104, %r101;
	cvt.u64.u32 	%rd3512, %r32579;
	add.s64 	%rd3513, %rd138, %rd3512;
	ld.local.u8 	%rs18344, [%rd3513+1];
	setp.ne.s16 	%p721, %rs18344, 0;
	mov.u32 	%r32579, %r104;
	@%p721 bra 	$L__BB3_54;
$L__BB3_55:
	cvt.u64.u32 	%rd3514, %r32580;
	add.s64 	%rd3515, %rd121, %rd3514;
	mov.b16 	%rs17925, 0;
	st.local.u8 	[%rd3515], %rs17925;
	ld.local.v2.b32 	{%r28713, %r28714}, [%rd121];
	bfe.u32 	%r28715, %r28713, 0, 8;
	cvt.u16.u32 	%rs18444, %r28715;
	bfe.u32 	%r28716, %r28713, 8, 8;
	cvt.u16.u32 	%rs18443, %r28716;
	bfe.u32 	%r28717, %r28713, 16, 8;
	cvt.u16.u32 	%rs18442, %r28717;
	bfe.u32 	%r28718, %r28713, 24, 8;
	cvt.u16.u32 	%rs18441, %r28718;
	bfe.u32 	%r28719, %r28714, 0, 8;
	cvt.u16.u32 	%rs18440, %r28719;
	bfe.u32 	%r28720, %r28714, 8, 8;
	cvt.u16.u32 	%rs18439, %r28720;
	bfe.u32 	%r28721, %r28714, 16, 8;
	cvt.u16.u32 	%rs18438, %r28721;
	bfe.u32 	%r28722, %r28714, 24, 8;
	cvt.u16.u32 	%rs18437, %r28722;
	ld.local.v2.b32 	{%r28723, %r28724}, [%rd121+8];
	bfe.u32 	%r28725, %r28723, 0, 8;
	cvt.u16.u32 	%rs18436, %r28725;
	bfe.u32 	%r28726, %r28723, 8, 8;
	cvt.u16.u32 	%rs18435, %r28726;
	bfe.u32 	%r28727, %r28723, 16, 8;
	cvt.u16.u32 	%rs18434, %r28727;
	bfe.u32 	%r28728, %r28723, 24, 8;
	cvt.u16.u32 	%rs18433, %r28728;
	bfe.u32 	%r28729, %r28724, 0, 8;
	cvt.u16.u32 	%rs18432, %r28729;
	bfe.u32 	%r28730, %r28724, 8, 8;
	cvt.u16.u32 	%rs18431, %r28730;
	bfe.u32 	%r28731, %r28724, 16, 8;
	cvt.u16.u32 	%rs18430, %r28731;
	bfe.u32 	%r28732, %r28724, 24, 8;
	cvt.u16.u32 	%rs18429, %r28732;
	ld.local.v2.b32 	{%r28733, %r28734}, [%rd121+16];
	bfe.u32 	%r28735, %r28733, 0, 8;
	cvt.u16.u32 	%rs18428, %r28735;
	bfe.u32 	%r28736, %r28733, 8, 8;
	cvt.u16.u32 	%rs18427, %r28736;
	bfe.u32 	%r28737, %r28733, 16, 8;
	cvt.u16.u32 	%rs18426, %r28737;
	bfe.u32 	%r28738, %r28733, 24, 8;
	cvt.u16.u32 	%rs18425, %r28738;
	bfe.u32 	%r28739, %r28734, 0, 8;
	cvt.u16.u32 	%rs18424, %r28739;
	bfe.u32 	%r28740, %r28734, 8, 8;
	cvt.u16.u32 	%rs18423, %r28740;
	bfe.u32 	%r28741, %r28734, 16, 8;
	cvt.u16.u32 	%rs18422, %r28741;
	bfe.u32 	%r28742, %r28734, 24, 8;
	cvt.u16.u32 	%rs18421, %r28742;
	ld.local.v2.b32 	{%r28743, %r28744}, [%rd121+24];
	bfe.u32 	%r28745, %r28743, 0, 8;
	cvt.u16.u32 	%rs18420, %r28745;
	bfe.u32 	%r28746, %r28743, 8, 8;
	cvt.u16.u32 	%rs18419, %r28746;
	bfe.u32 	%r28747, %r28743, 16, 8;
	cvt.u16.u32 	%rs18418, %r28747;
	bfe.u32 	%r28748, %r28743, 24, 8;
	cvt.u16.u32 	%rs18417, %r28748;
	bfe.u32 	%r28749, %r28744, 0, 8;
	cvt.u16.u32 	%rs18416, %r28749;
	bfe.u32 	%r28750, %r28744, 8, 8;
	cvt.u16.u32 	%rs18415, %r28750;
	bfe.u32 	%r28751, %r28744, 16, 8;
	cvt.u16.u32 	%rs18414, %r28751;
	bfe.u32 	%r28752, %r28744, 24, 8;
	cvt.u16.u32 	%rs18413, %r28752;
	ld.local.v2.b32 	{%r28753, %r28754}, [%rd121+32];
	bfe.u32 	%r28755, %r28753, 0, 8;
	cvt.u16.u32 	%rs18412, %r28755;
	bfe.u32 	%r28756, %r28753, 8, 8;
	cvt.u16.u32 	%rs18411, %r28756;
	bfe.u32 	%r28757, %r28753, 16, 8;
	cvt.u16.u32 	%rs18410, %r28757;
	bfe.u32 	%r28758, %r28753, 24, 8;
	cvt.u16.u32 	%rs18409, %r28758;
	bfe.u32 	%r28759, %r28754, 0, 8;
	cvt.u16.u32 	%rs18408, %r28759;
	bfe.u32 	%r28760, %r28754, 8, 8;
	cvt.u16.u32 	%rs18407, %r28760;
	bfe.u32 	%r28761, %r28754, 16, 8;
	cvt.u16.u32 	%rs18406, %r28761;
	bfe.u32 	%r28762, %r28754, 24, 8;
	cvt.u16.u32 	%rs18405, %r28762;
	ld.local.v2.b32 	{%r28763, %r28764}, [%rd121+40];
	bfe.u32 	%r28765, %r28763, 0, 8;
	cvt.u16.u32 	%rs18404, %r28765;
	bfe.u32 	%r28766, %r28763, 8, 8;
	cvt.u16.u32 	%rs18403, %r28766;
	bfe.u32 	%r28767, %r28763, 16, 8;
	cvt.u16.u32 	%rs18402, %r28767;
	bfe.u32 	%r28768, %r28763, 24, 8;
	cvt.u16.u32 	%rs18401, %r28768;
	bfe.u32 	%r28769, %r28764, 0, 8;
	cvt.u16.u32 	%rs18400, %r28769;
	bfe.u32 	%r28770, %r28764, 8, 8;
	cvt.u16.u32 	%rs18399, %r28770;
	bfe.u32 	%r28771, %r28764, 16, 8;
	cvt.u16.u32 	%rs18398, %r28771;
	bfe.u32 	%r28772, %r28764, 24, 8;
	cvt.u16.u32 	%rs18397, %r28772;
	ld.local.v2.u8 	{%rs18396, %rs18395}, [%rd121+48];
	ld.local.u32 	%r32582, [%rd121+52];
	ld.local.f64 	%fd460, [%rd121+56];
$L__BB3_56:
	setp.gt.s32 	%p722, %r27430, 3;
	add.s64 	%rd3799, %rd3798, %rd147;
	@%p722 bra 	$L__BB3_58;
	mov.f64 	%fd460, %fd458;
	mov.u32 	%r32582, %r32574;
	mov.u16 	%rs18395, %rs18293;
	mov.u16 	%rs18396, %rs18294;
	mov.u16 	%rs18397, %rs18295;
	mov.u16 	%rs18398, %rs18296;
	mov.u16 	%rs18399, %rs18297;
	mov.u16 	%rs18400, %rs18298;
	mov.u16 	%rs18401, %rs18299;
	mov.u16 	%rs18402, %rs18300;
	mov.u16 	%rs18403, %rs18301;
	mov.u16 	%rs18404, %rs18302;
	mov.u16 	%rs18405, %rs18303;
	mov.u16 	%rs18406, %rs18304;
	mov.u16 	%rs18407, %rs18305;
	mov.u16 	%rs18408, %rs18306;
	mov.u16 	%rs18409, %rs18307;
	mov.u16 	%rs18410, %rs18308;
	mov.u16 	%rs18411, %rs18309;
	mov.u16 	%rs18412, %rs18310;
	mov.u16 	%rs18413, %rs18311;
	mov.u16 	%rs18414, %rs18312;
	mov.u16 	%rs18415, %rs18313;
	mov.u16 	%rs18416, %rs18314;
	mov.u16 	%rs18417, %rs18315;
	mov.u16 	%rs18418, %rs18316;
	mov.u16 	%rs18419, %rs18317;
	mov.u16 	%rs18420, %rs18318;
	mov.u16 	%rs18421, %rs18319;
	mov.u16 	%rs18422, %rs18320;
	mov.u16 	%rs18423, %rs18321;
	mov.u16 	%rs18424, %rs18322;
	mov.u16 	%rs18425, %rs18323;
	mov.u16 	%rs18426, %rs18324;
	mov.u16 	%rs18427, %rs18325;
	mov.u16 	%rs18428, %rs18326;
	mov.u16 	%rs18429, %rs18327;
	mov.u16 	%rs18430, %rs18328;
	mov.u16 	%rs18431, %rs18329;
	mov.u16 	%rs18432, %rs18330;
	mov.u16 	%rs18433, %rs18331;
	mov.u16 	%rs18434, %rs18332;
	mov.u16 	%rs18435, %rs18333;
	mov.u16 	%rs18436, %rs18334;
	mov.u16 	%rs18437, %rs18335;
	mov.u16 	%rs18438, %rs18336;
	mov.u16 	%rs18439, %rs18337;
	mov.u16 	%rs18440, %rs18338;
	mov.u16 	%rs18441, %rs18339;
	mov.u16 	%rs18442, %rs18340;
	mov.u16 	%rs18443, %rs18341;
	mov.u16 	%rs18444, %rs18342;
	mov.u64 	%rd3799, %rd3798;
$L__BB3_58:
	st.local.u64 	[%rd122], %rd3799;
	mov.b64 	{%r28774, %r28779}, %rd3799;
	cvt.u32.u16 	%r28863, %rs18438;
	cvt.u32.u16 	%r28864, %rs18437;
	prmt.b32 	%r28865, %r28863, %r28864, 0x3340U;
	cvt.u32.u16 	%r28866, %rs18439;
	cvt.u32.u16 	%r28867, %rs18440;
	prmt.b32 	%r28868, %r28867, %r28866, 0x3340U;
	prmt.b32 	%r28869, %r28868, %r28865, 0x5410U;
	cvt.u32.u16 	%r28870, %rs18442;
	cvt.u32.u16 	%r28871, %rs18441;
	prmt.b32 	%r28872, %r28870, %r28871, 0x3340U;
	cvt.u32.u16 	%r28873, %rs18443;
	cvt.u32.u16 	%r28874, %rs18444;
	prmt.b32 	%r28875, %r28874, %r28873, 0x3340U;
	prmt.b32 	%r28876, %r28875, %r28872, 0x5410U;
	st.local.v2.b32 	[%rd122+8], {%r28876, %r28869};
	cvt.u32.u16 	%r28877, %rs18430;
	cvt.u32.u16 	%r28878, %rs18429;
	prmt.b32 	%r28879, %r28877, %r28878, 0x3340U;
	cvt.u32.u16 	%r28880, %rs18431;
	cvt.u32.u16 	%r28881, %rs18432;
	prmt.b32 	%r28882, %r28881, %r28880, 0x3340U;
	prmt.b32 	%r28883, %r28882, %r28879, 0x5410U;
	cvt.u32.u16 	%r28884, %rs18434;
	cvt.u32.u16 	%r28885, %rs18433;
	prmt.b32 	%r28886, %r28884, %r28885, 0x3340U;
	cvt.u32.u16 	%r28887, %rs18435;
	cvt.u32.u16 	%r28888, %rs18436;
	prmt.b32 	%r28889, %r28888, %r28887, 0x3340U;
	prmt.b32 	%r28890, %r28889, %r28886, 0x5410U;
	st.local.v2.b32 	[%rd122+16], {%r28890, %r28883};
	cvt.u32.u16 	%r28891, %rs18422;
	cvt.u32.u16 	%r28892, %rs18421;
	prmt.b32 	%r28893, %r28891, %r28892, 0x3340U;
	cvt.u32.u16 	%r28894, %rs18423;
	cvt.u32.u16 	%r28895, %rs18424;
	prmt.b32 	%r28896, %r28895, %r28894, 0x3340U;
	prmt.b32 	%r28897, %r28896, %r28893, 0x5410U;
	cvt.u32.u16 	%r28898, %rs18426;
	cvt.u32.u16 	%r28899, %rs18425;
	prmt.b32 	%r28900, %r28898, %r28899, 0x3340U;
	cvt.u32.u16 	%r28901, %rs18427;
	cvt.u32.u16 	%r28902, %rs18428;
	prmt.b32 	%r28903, %r28902, %r28901, 0x3340U;
	prmt.b32 	%r28904, %r28903, %r28900, 0x5410U;
	st.local.v2.b32 	[%rd122+24], {%r28904, %r28897};
	cvt.u32.u16 	%r28905, %rs18414;
	cvt.u32.u16 	%r28906, %rs18413;
	prmt.b32 	%r28907, %r28905, %r28906, 0x3340U;
	cvt.u32.u16 	%r28908, %rs18415;
	cvt.u32.u16 	%r28909, %rs18416;
	prmt.b32 	%r28910, %r28909, %r28908, 0x3340U;
	prmt.b32 	%r28911, %r28910, %r28907, 0x5410U;
	cvt.u32.u16 	%r28912, %rs18418;
	cvt.u32.u16 	%r28913, %rs18417;
	prmt.b32 	%r28914, %r28912, %r28913, 0x3340U;
	cvt.u32.u16 	%r28915, %rs18419;
	cvt.u32.u16 	%r28916, %rs18420;
	prmt.b32 	%r28917, %r28916, %r28915, 0x3340U;
	prmt.b32 	%r28918, %r28917, %r28914, 0x5410U;
	st.local.v2.b32 	[%rd122+32], {%r28918, %r28911};
	cvt.u32.u16 	%r28919, %rs18406;
	cvt.u32.u16 	%r28920, %rs18405;
	prmt.b32 	%r28921, %r28919, %r28920, 0x3340U;
	cvt.u32.u16 	%r28922, %rs18407;
	cvt.u32.u16 	%r28923, %rs18408;
	prmt.b32 	%r28924, %r28923, %r28922, 0x3340U;
	prmt.b32 	%r28925, %r28924, %r28921, 0x5410U;
	cvt.u32.u16 	%r28926, %rs18410;
	cvt.u32.u16 	%r28927, %rs18409;
	prmt.b32 	%r28928, %r28926, %r28927, 0x3340U;
	cvt.u32.u16 	%r28929, %rs18411;
	cvt.u32.u16 	%r28930, %rs18412;
	prmt.b32 	%r28931, %r28930, %r28929, 0x3340U;
	prmt.b32 	%r28932, %r28931, %r28928, 0x5410U;
	st.local.v2.b32 	[%rd122+40], {%r28932, %r28925};
	cvt.u32.u16 	%r28933, %rs18398;
	cvt.u32.u16 	%r28934, %rs18397;
	prmt.b32 	%r28935, %r28933, %r28934, 0x3340U;
	cvt.u32.u16 	%r28936, %rs18399;
	cvt.u32.u16 	%r28937, %rs18400;
	prmt.b32 	%r28938, %r28937, %r28936, 0x3340U;
	prmt.b32 	%r28939, %r28938, %r28935, 0x5410U;
	cvt.u32.u16 	%r28940, %rs18402;
	cvt.u32.u16 	%r28941, %rs18401;
	prmt.b32 	%r28942, %r28940, %r28941, 0x3340U;
	cvt.u32.u16 	%r28943, %rs18403;
	cvt.u32.u16 	%r28944, %rs18404;
	prmt.b32 	%r28945, %r28944, %r28943, 0x3340U;
	prmt.b32 	%r28946, %r28945, %r28942, 0x5410U;
	st.local.v2.b32 	[%rd122+48], {%r28946, %r28939};
	st.local.v2.u8 	[%rd122+56], {%rs18396, %rs18395};
	st.local.u32 	[%rd122+60], %r32582;
	st.local.f64 	[%rd122+64], %fd460;
	mov.b64 	%rd3516, %fd460;
	mov.b64 	{%r28854, %r28859}, %rd3516;
	and.b32  	%r28947, %r28874, 255;
	and.b16  	%rs17926, %rs18443, 255;
	mul.wide.u16 	%r28948, %rs17926, 256;
	or.b32  	%r28949, %r28948, %r28947;
	shl.b32 	%r28950, %r28870, 16;
	and.b32  	%r28951, %r28950, 16711680;
	or.b32  	%r28952, %r28949, %r28951;
	shl.b32 	%r28953, %r28871, 24;
	or.b32  	%r28784, %r28952, %r28953;
	and.b32  	%r28954, %r28867, 255;
	and.b16  	%rs17927, %rs18439, 255;
	mul.wide.u16 	%r28955, %rs17927, 256;
	or.b32  	%r28956, %r28955, %r28954;
	shl.b32 	%r28957, %r28863, 16;
	and.b32  	%r28958, %r28957, 16711680;
	or.b32  	%r28959, %r28956, %r28958;
	shl.b32 	%r28960, %r28864, 24;
	or.b32  	%r28789, %r28959, %r28960;
	and.b32  	%r28961, %r28888, 255;
	and.b16  	%rs17928, %rs18435, 255;
	mul.wide.u16 	%r28962, %rs17928, 256;
	or.b32  	%r28963, %r28962, %r28961;
	shl.b32 	%r28964, %r28884, 16;
	and.b32  	%r28965, %r28964, 16711680;
	or.b32  	%r28966, %r28963, %r28965;
	shl.b32 	%r28967, %r28885, 24;
	or.b32  	%r28794, %r28966, %r28967;
	and.b32  	%r28968, %r28881, 255;
	and.b16  	%rs17929, %rs18431, 255;
	mul.wide.u16 	%r28969, %rs17929, 256;
	or.b32  	%r28970, %r28969, %r28968;
	shl.b32 	%r28971, %r28877, 16;
	and.b32  	%r28972, %r28971, 16711680;
	or.b32  	%r28973, %r28970, %r28972;
	shl.b32 	%r28974, %r28878, 24;
	or.b32  	%r28799, %r28973, %r28974;
	and.b32  	%r28975, %r28902, 255;
	and.b16  	%rs17930, %rs18427, 255;
	mul.wide.u16 	%r28976, %rs17930, 256;
	or.b32  	%r28977, %r28976, %r28975;
	shl.b32 	%r28978, %r28898, 16;
	and.b32  	%r28979, %r28978, 16711680;
	or.b32  	%r28980, %r28977, %r28979;
	shl.b32 	%r28981, %r28899, 24;
	or.b32  	%r28804, %r28980, %r28981;
	and.b32  	%r28982, %r28895, 255;
	and.b16  	%rs17931, %rs18423, 255;
	mul.wide.u16 	%r28983, %rs17931, 256;
	or.b32  	%r28984, %r28983, %r28982;
	shl.b32 	%r28985, %r28891, 16;
	and.b32  	%r28986, %r28985, 16711680;
	or.b32  	%r28987, %r28984, %r28986;
	shl.b32 	%r28988, %r28892, 24;
	or.b32  	%r28809, %r28987, %r28988;
	and.b32  	%r28989, %r28916, 255;
	and.b16  	%rs17932, %rs18419, 255;
	mul.wide.u16 	%r28990, %rs17932, 256;
	or.b32  	%r28991, %r28990, %r28989;
	shl.b32 	%r28992, %r28912, 16;
	and.b32  	%r28993, %r28992, 16711680;
	or.b32  	%r28994, %r28991, %r28993;
	shl.b32 	%r28995, %r28913, 24;
	or.b32  	%r28814, %r28994, %r28995;
	and.b32  	%r28996, %r28909, 255;
	and.b16  	%rs17933, %rs18415, 255;
	mul.wide.u16 	%r28997, %rs17933, 256;
	or.b32  	%r28998, %r28997, %r28996;
	shl.b32 	%r28999, %r28905, 16;
	and.b32  	%r29000, %r28999, 16711680;
	or.b32  	%r29001, %r28998, %r29000;
	shl.b32 	%r29002, %r28906, 24;
	or.b32  	%r28819, %r29001, %r29002;
	and.b32  	%r29003, %r28930, 255;
	and.b16  	%rs17934, %rs18411, 255;
	mul.wide.u16 	%r29004, %rs17934, 256;
	or.b32  	%r29005, %r29004, %r29003;
	shl.b32 	%r29006, %r28926, 16;
	and.b32  	%r29007, %r29006, 16711680;
	or.b32  	%r29008, %r29005, %r29007;
	shl.b32 	%r29009, %r28927, 24;
	or.b32  	%r28824, %r29008, %r29009;
	and.b32  	%r29010, %r28923, 255;
	and.b16  	%rs17935, %rs18407, 255;
	mul.wide.u16 	%r29011, %rs17935, 256;
	or.b32  	%r29012, %r29011, %r29010;
	shl.b32 	%r29013, %r28919, 16;
	and.b32  	%r29014, %r29013, 16711680;
	or.b32  	%r29015, %r29012, %r29014;
	shl.b32 	%r29016, %r28920, 24;
	or.b32  	%r28829, %r29015, %r29016;
	and.b32  	%r29017, %r28944, 255;
	and.b16  	%rs17936, %rs18403, 255;
	mul.wide.u16 	%r29018, %rs17936, 256;
	or.b32  	%r29019, %r29018, %r29017;
	shl.b32 	%r29020, %r28940, 16;
	and.b32  	%r29021, %r29020, 16711680;
	or.b32  	%r29022, %r29019, %r29021;
	shl.b32 	%r29023, %r28941, 24;
	or.b32  	%r28834, %r29022, %r29023;
	and.b32  	%r29024, %r28937, 255;
	and.b16  	%rs17937, %rs18399, 255;
	mul.wide.u16 	%r29025, %rs17937, 256;
	or.b32  	%r29026, %r29025, %r29024;
	shl.b32 	%r29027, %r28933, 16;
	and.b32  	%r29028, %r29027, 16711680;
	or.b32  	%r29029, %r29026, %r29028;
	shl.b32 	%r29030, %r28934, 24;
	or.b32  	%r28839, %r29029, %r29030;
	cvt.u32.u16 	%r29031, %rs18396;
	and.b32  	%r29032, %r29031, 255;
	and.b16  	%rs17938, %rs18395, 255;
	mul.wide.u16 	%r29033, %rs17938, 256;
	or.b32  	%r28844, %r29033, %r29032;
	mov.b32 	%r28860, 8;
	mov.b32 	%r28861, 0;
	mov.b32 	%r28862, -1;
	// begin inline asm
	shfl.sync.up.b32 %r28773, %r28774, %r28860, %r28861, %r28862;
	// end inline asm
	// begin inline asm
	shfl.sync.up.b32 %r28778, %r28779, %r28860, %r28861, %r28862;
	// end inline asm
	mov.b64 	%rd150, {%r28773, %r28778};
	// begin inline asm
	shfl.sync.up.b32 %r28783, %r28784, %r28860, %r28861, %r28862;
	// end inline asm
	// begin inline asm
	shfl.sync.up.b32 %r28788, %r28789, %r28860, %r28861, %r28862;
	// end inline asm
	// begin inline asm
	shfl.sync.up.b32 %r28793, %r28794, %r28860, %r28861, %r28862;
	// end inline asm
	// begin inline asm
	shfl.sync.up.b32 %r28798, %r28799, %r28860, %r28861, %r28862;
	// end inline asm
	// begin inline asm
	shfl.sync.up.b32 %r28803, %r28804, %r28860, %r28861, %r28862;
	// end inline asm
	// begin inline asm
	shfl.sync.up.b32 %r28808, %r28809, %r28860, %r28861, %r28862;
	// end inline asm
	// begin inline asm
	shfl.sync.up.b32 %r28813, %r28814, %r28860, %r28861, %r28862;
	// end inline asm
	// begin inline asm
	shfl.sync.up.b32 %r28818, %r28819, %r28860, %r28861, %r28862;
	// end inline asm
	// begin inline asm
	shfl.sync.up.b32 %r28823, %r28824, %r28860, %r28861, %r28862;
	// end inline asm
	// begin inline asm
	shfl.sync.up.b32 %r28828, %r28829, %r28860, %r28861, %r28862;
	// end inline asm
	// begin inline asm
	shfl.sync.up.b32 %r28833, %r28834, %r28860, %r28861, %r28862;
	// end inline asm
	// begin inline asm
	shfl.sync.up.b32 %r28838, %r28839, %r28860, %r28861, %r28862;
	// end inline asm
	// begin inline asm
	shfl.sync.up.b32 %r28843, %r28844, %r28860, %r28861, %r28862;
	// end inline asm
	// begin inline asm
	shfl.sync.up.b32 %r28848, %r32582, %r28860, %r28861, %r28862;
	// end inline asm
	// begin inline asm
	shfl.sync.up.b32 %r28853, %r28854, %r28860, %r28861, %r28862;
	// end inline asm
	// begin inline asm
	shfl.sync.up.b32 %r28858, %r28859, %r28860, %r28861, %r28862;
	// end inline asm
	mov.b64 	%rd3517, {%r28853, %r28858};
	mov.b64 	%fd17, %rd3517;
	cvt.u16.u32 	%rs18445, %r28783;
	cvt.u16.u32 	%rs17939, %r28843;
	shr.u32 	%r29034, %r28843, 8;
	cvt.u16.u32 	%rs17940, %r29034;
	st.local.v2.u32 	[%rd123], {%r28773, %r28778};
	st.local.v2.b32 	[%rd123+8], {%r28783, %r28788};
	st.local.v2.b32 	[%rd123+16], {%r28793, %r28798};
	st.local.v2.b32 	[%rd123+24], {%r28803, %r28808};
	st.local.v2.b32 	[%rd123+32], {%r28813, %r28818};
	st.local.v2.b32 	[%rd123+40], {%r28823, %r28828};
	st.local.v2.b32 	[%rd123+48], {%r28833, %r28838};
	st.local.v2.u8 	[%rd123+56], {%rs17939, %rs17940};
	st.local.u32 	[%rd123+60], %r28848;
	st.local.v2.u32 	[%rd123+64], {%r28853, %r28858};
	setp.ne.s64 	%p723, %rd3799, 0;
	mov.u16 	%rs18546, %rs18444;
	mov.u16 	%rs18545, %rs18443;
	mov.u16 	%rs18544, %rs18442;
	mov.u16 	%rs18543, %rs18441;
	mov.u16 	%rs18542, %rs18440;
	mov.u16 	%rs18541, %rs18439;
	mov.u16 	%rs18540, %rs18438;
	mov.u16 	%rs18539, %rs18437;
	mov.u16 	%rs18538, %rs18436;
	mov.u16 	%rs18537, %rs18435;
	mov.u16 	%rs18536, %rs18434;
	mov.u16 	%rs18535, %rs18433;
	mov.u16 	%rs18534, %rs18432;
	mov.u16 	%rs18533, %rs18431;
	mov.u16 	%rs18532, %rs18430;
	mov.u16 	%rs18531, %rs18429;
	mov.u16 	%rs18530, %rs18428;
	mov.u16 	%rs18529, %rs18427;
	mov.u16 	%rs18528, %rs18426;
	mov.u16 	%rs18527, %rs18425;
	mov.u16 	%rs18526, %rs18424;
	mov.u16 	%rs18525, %rs18423;
	mov.u16 	%rs18524, %rs18422;
	mov.u16 	%rs18523, %rs18421;
	mov.u16 	%rs18522, %rs18420;
	mov.u16 	%rs18521, %rs18419;
	mov.u16 	%rs18520, %rs18418;
	mov.u16 	%rs18519, %rs18417;
	mov.u16 	%rs18518, %rs18416;
	mov.u16 	%rs18517, %rs18415;
	mov.u16 	%rs18516, %rs18414;
	mov.u16 	%rs18515, %rs18413;
	mov.u16 	%rs18514, %rs18412;
	mov.u16 	%rs18513, %rs18411;
	mov.u16 	%rs18512, %rs18410;
	mov.u16 	%rs18511, %rs18409;
	mov.u16 	%rs18510, %rs18408;
	mov.u16 	%rs18509, %rs18407;
	mov.u16 	%rs18508, %rs18406;
	mov.u16 	%rs18507, %rs18405;
	mov.u16 	%rs18506, %rs18404;
	mov.u16 	%rs18505, %rs18403;
	mov.u16 	%rs18504, %rs18402;
	mov.u16 	%rs18503, %rs18401;
	mov.u16 	%rs18502, %rs18400;
	mov.u16 	%rs18501, %rs18399;
	mov.u16 	%rs18500, %rs18398;
	mov.u16 	%rs18499, %rs18397;
	mov.u16 	%rs18498, %rs18396;
	mov.u16 	%rs18497, %rs18395;
	mov.u32 	%r32590, %r32582;
	mov.f64 	%fd462, %fd460;
	@%p723 bra 	$L__BB3_70;
	mov.b16 	%rs17941, 0;
	st.local.u8 	[%rd121], %rs17941;
	add.s32 	%r29036, %r32582, %r28848;
	st.local.u32 	[%rd121+52], %r29036;
	add.f64 	%fd438, %fd460, %fd17;
	st.local.f64 	[%rd121+56], %fd438;
	mov.b32 	%r32583, 0;
$L__BB3_60:
	mov.u32 	%r111, %r32583;
	cvt.u64.u32 	%rd3518, %r111;
	add.s64 	%rd3519, %rd121, %rd3518;
	ld.local.u8 	%rs17942, [%rd3519];
	setp.ne.s16 	%p724, %rs17942, 0;
	add.s32 	%r32583, %r111, 1;
	@%p724 bra 	$L__BB3_60;
	and.b16  	%rs17943, %rs18445, 255;
	setp.eq.s16 	%p725, %rs17943, 0;
	mov.u32 	%r32585, %r111;
	@%p725 bra 	$L__BB3_64;
	mov.b32 	%r32584, 0;
$L__BB3_63:
	add.s32 	%r29038, %r32584, %r111;
	cvt.u64.u32 	%rd3520, %r29038;
	add.s64 	%rd3521, %rd121, %rd3520;
	st.local.u8 	[%rd3521], %rs18445;
	add.s32 	%r114, %r32584, 1;
	add.s32 	%r32585, %r114, %r111;
	cvt.u64.u32 	%rd3522, %r32584;
	add.s64 	%rd3523, %rd139, %rd3522;
	ld.local.u8 	%rs18445, [%rd3523+1];
	setp.ne.s16 	%p726, %rs18445, 0;
	mov.u32 	%r32584, %r114;
	@%p726 bra 	$L__BB3_63;
$L__BB3_64:
	cvt.u64.u32 	%rd3524, %r32585;
	add.s64 	%rd3525, %rd121, %rd3524;
	mov.b16 	%rs17944, 0;
	st.local.u8 	[%rd3525], %rs17944;
	mov.b32 	%r32586, 0;
$L__BB3_65:
	mov.u32 	%r117, %r32586;
	cvt.u64.u32 	%rd3526, %r117;
	add.s64 	%rd3527, %rd121, %rd3526;
	ld.local.u8 	%rs17945, [%rd3527];
	setp.ne.s16 	%p727, %rs17945, 0;
	add.s32 	%r32586, %r117, 1;
	@%p727 bra 	$L__BB3_65;
	and.b16  	%rs17946, %rs18444, 255;
	setp.eq.s16 	%p728, %rs17946, 0;
	mov.u32 	%r32588, %r117;
	@%p728 bra 	$L__BB3_69;
	mov.b32 	%r32587, 0;
	mov.u16 	%rs18446, %rs18444;
$L__BB3_68:
	add.s32 	%r29041, %r32587, %r117;
	cvt.u64.u32 	%rd3528, %r29041;
	add.s64 	%rd3529, %rd121, %rd3528;
	st.local.u8 	[%rd3529], %rs18446;
	add.s32 	%r120, %r32587, 1;
	add.s32 	%r32588, %r120, %r117;
	cvt.u64.u32 	%rd3530, %r32587;
	add.s64 	%rd3531, %rd138, %rd3530;
	ld.local.u8 	%rs18446, [%rd3531+1];
	setp.ne.s16 	%p729, %rs18446, 0;
	mov.u32 	%r32587, %r120;
	@%p729 bra 	$L__BB3_68;
$L__BB3_69:
	cvt.u64.u32 	%rd3532, %r32588;
	add.s64 	%rd3533, %rd121, %rd3532;
	mov.b16 	%rs17947, 0;
	st.local.u8 	[%rd3533], %rs17947;
	ld.local.v2.b32 	{%r29042, %r29043}, [%rd121];
	bfe.u32 	%r29044, %r29042, 0, 8;
	cvt.u16.u32 	%rs18546, %r29044;
	bfe.u32 	%r29045, %r29042, 8, 8;
	cvt.u16.u32 	%rs18545, %r29045;
	bfe.u32 	%r29046, %r29042, 16, 8;
	cvt.u16.u32 	%rs18544, %r29046;
	bfe.u32 	%r29047, %r29042, 24, 8;
	cvt.u16.u32 	%rs18543, %r29047;
	bfe.u32 	%r29048, %r29043, 0, 8;
	cvt.u16.u32 	%rs18542, %r29048;
	bfe.u32 	%r29049, %r29043, 8, 8;
	cvt.u16.u32 	%rs18541, %r29049;
	bfe.u32 	%r29050, %r29043, 16, 8;
	cvt.u16.u32 	%rs18540, %r29050;
	bfe.u32 	%r29051, %r29043, 24, 8;
	cvt.u16.u32 	%rs18539, %r29051;
	ld.local.v2.b32 	{%r29052, %r29053}, [%rd121+8];
	bfe.u32 	%r29054, %r29052, 0, 8;
	cvt.u16.u32 	%rs18538, %r29054;
	bfe.u32 	%r29055, %r29052, 8, 8;
	cvt.u16.u32 	%rs18537, %r29055;
	bfe.u32 	%r29056, %r29052, 16, 8;
	cvt.u16.u32 	%rs18536, %r29056;
	bfe.u32 	%r29057, %r29052, 24, 8;
	cvt.u16.u32 	%rs18535, %r29057;
	bfe.u32 	%r29058, %r29053, 0, 8;
	cvt.u16.u32 	%rs18534, %r29058;
	bfe.u32 	%r29059, %r29053, 8, 8;
	cvt.u16.u32 	%rs18533, %r29059;
	bfe.u32 	%r29060, %r29053, 16, 8;
	cvt.u16.u32 	%rs18532, %r29060;
	bfe.u32 	%r29061, %r29053, 24, 8;
	cvt.u16.u32 	%rs18531, %r29061;
	ld.local.v2.b32 	{%r29062, %r29063}, [%rd121+16];
	bfe.u32 	%r29064, %r29062, 0, 8;
	cvt.u16.u32 	%rs18530, %r29064;
	bfe.u32 	%r29065, %r29062, 8, 8;
	cvt.u16.u32 	%rs18529, %r29065;
	bfe.u32 	%r29066, %r29062, 16, 8;
	cvt.u16.u32 	%rs18528, %r29066;
	bfe.u32 	%r29067, %r29062, 24, 8;
	cvt.u16.u32 	%rs18527, %r29067;
	bfe.u32 	%r29068, %r29063, 0, 8;
	cvt.u16.u32 	%rs18526, %r29068;
	bfe.u32 	%r29069, %r29063, 8, 8;
	cvt.u16.u32 	%rs18525, %r29069;
	bfe.u32 	%r29070, %r29063, 16, 8;
	cvt.u16.u32 	%rs18524, %r29070;
	bfe.u32 	%r29071, %r29063, 24, 8;
	cvt.u16.u32 	%rs18523, %r29071;
	ld.local.v2.b32 	{%r29072, %r29073}, [%rd121+24];
	bfe.u32 	%r29074, %r29072, 0, 8;
	cvt.u16.u32 	%rs18522, %r29074;
	bfe.u32 	%r29075, %r29072, 8, 8;
	cvt.u16.u32 	%rs18521, %r29075;
	bfe.u32 	%r29076, %r29072, 16, 8;
	cvt.u16.u32 	%rs18520, %r29076;
	bfe.u32 	%r29077, %r29072, 24, 8;
	cvt.u16.u32 	%rs18519, %r29077;
	bfe.u32 	%r29078, %r29073, 0, 8;
	cvt.u16.u32 	%rs18518, %r29078;
	bfe.u32 	%r29079, %r29073, 8, 8;
	cvt.u16.u32 	%rs18517, %r29079;
	bfe.u32 	%r29080, %r29073, 16, 8;
	cvt.u16.u32 	%rs18516, %r29080;
	bfe.u32 	%r29081, %r29073, 24, 8;
	cvt.u16.u32 	%rs18515, %r29081;
	ld.local.v2.b32 	{%r29082, %r29083}, [%rd121+32];
	bfe.u32 	%r29084, %r29082, 0, 8;
	cvt.u16.u32 	%rs18514, %r29084;
	bfe.u32 	%r29085, %r29082, 8, 8;
	cvt.u16.u32 	%rs18513, %r29085;
	bfe.u32 	%r29086, %r29082, 16, 8;
	cvt.u16.u32 	%rs18512, %r29086;
	bfe.u32 	%r29087, %r29082, 24, 8;
	cvt.u16.u32 	%rs18511, %r29087;
	bfe.u32 	%r29088, %r29083, 0, 8;
	cvt.u16.u32 	%rs18510, %r29088;
	bfe.u32 	%r29089, %r29083, 8, 8;
	cvt.u16.u32 	%rs18509, %r29089;
	bfe.u32 	%r29090, %r29083, 16, 8;
	cvt.u16.u32 	%rs18508, %r29090;
	bfe.u32 	%r29091, %r29083, 24, 8;
	cvt.u16.u32 	%rs18507, %r29091;
	ld.local.v2.b32 	{%r29092, %r29093}, [%rd121+40];
	bfe.u32 	%r29094, %r29092, 0, 8;
	cvt.u16.u32 	%rs18506, %r29094;
	bfe.u32 	%r29095, %r29092, 8, 8;
	cvt.u16.u32 	%rs18505, %r29095;
	bfe.u32 	%r29096, %r29092, 16, 8;
	cvt.u16.u32 	%rs18504, %r29096;
	bfe.u32 	%r29097, %r29092, 24, 8;
	cvt.u16.u32 	%rs18503, %r29097;
	bfe.u32 	%r29098, %r29093, 0, 8;
	cvt.u16.u32 	%rs18502, %r29098;
	bfe.u32 	%r29099, %r29093, 8, 8;
	cvt.u16.u32 	%rs18501, %r29099;
	bfe.u32 	%r29100, %r29093, 16, 8;
	cvt.u16.u32 	%rs18500, %r29100;
	bfe.u32 	%r29101, %r29093, 24, 8;
	cvt.u16.u32 	%rs18499, %r29101;
	ld.local.v2.u8 	{%rs18498, %rs18497}, [%rd121+48];
	ld.local.u32 	%r32590, [%rd121+52];
	ld.local.f64 	%fd462, [%rd121+56];
$L__BB3_70:
	setp.gt.s32 	%p730, %r27430, 7;
	add.s64 	%rd3800, %rd3799, %rd150;
	@%p730 bra 	$L__BB3_72;
	mov.f64 	%fd462, %fd460;
	mov.u32 	%r32590, %r32582;
	mov.u16 	%rs18497, %rs18395;
	mov.u16 	%rs18498, %rs18396;
	mov.u16 	%rs18499, %rs18397;
	mov.u16 	%rs18500, %rs18398;
	mov.u16 	%rs18501, %rs18399;
	mov.u16 	%rs18502, %rs18400;
	mov.u16 	%rs18503, %rs18401;
	mov.u16 	%rs18504, %rs18402;
	mov.u16 	%rs18505, %rs18403;
	mov.u16 	%rs18506, %rs18404;
	mov.u16 	%rs18507, %rs18405;
	mov.u16 	%rs18508, %rs18406;
	mov.u16 	%rs18509, %rs18407;
	mov.u16 	%rs18510, %rs18408;
	mov.u16 	%rs18511, %rs18409;
	mov.u16 	%rs18512, %rs18410;
	mov.u16 	%rs18513, %rs18411;
	mov.u16 	%rs18514, %rs18412;
	mov.u16 	%rs18515, %rs18413;
	mov.u16 	%rs18516, %rs18414;
	mov.u16 	%rs18517, %rs18415;
	mov.u16 	%rs18518, %rs18416;
	mov.u16 	%rs18519, %rs18417;
	mov.u16 	%rs18520, %rs18418;
	mov.u16 	%rs18521, %rs18419;
	mov.u16 	%rs18522, %rs18420;
	mov.u16 	%rs18523, %rs18421;
	mov.u16 	%rs18524, %rs18422;
	mov.u16 	%rs18525, %rs18423;
	mov.u16 	%rs18526, %rs18424;
	mov.u16 	%rs18527, %rs18425;
	mov.u16 	%rs18528, %rs18426;
	mov.u16 	%rs18529, %rs18427;
	mov.u16 	%rs18530, %rs18428;
	mov.u16 	%rs18531, %rs18429;
	mov.u16 	%rs18532, %rs18430;
	mov.u16 	%rs18533, %rs18431;
	mov.u16 	%rs18534, %rs18432;
	mov.u16 	%rs18535, %rs18433;
	mov.u16 	%rs18536, %rs18434;
	mov.u16 	%rs18537, %rs18435;
	mov.u16 	%rs18538, %rs18436;
	mov.u16 	%rs18539, %rs18437;
	mov.u16 	%rs18540, %rs18438;
	mov.u16 	%rs18541, %rs18439;
	mov.u16 	%rs18542, %rs18440;
	mov.u16 	%rs18543, %rs18441;
	mov.u16 	%rs18544, %rs18442;
	mov.u16 	%rs18545, %rs18443;
	mov.u16 	%rs18546, %rs18444;
	mov.u64 	%rd3800, %rd3799;
$L__BB3_72:
	st.local.u64 	[%rd122], %rd3800;
	mov.b64 	{%r29103, %r29108}, %rd3800;
	cvt.u32.u16 	%r29192, %rs18540;
	cvt.u32.u16 	%r29193, %rs18539;
	prmt.b32 	%r29194, %r29192, %r29193, 0x3340U;
	cvt.u32.u16 	%r29195, %rs18541;
	cvt.u32.u16 	%r29196, %rs18542;
	prmt.b32 	%r29197, %r29196, %r29195, 0x3340U;
	prmt.b32 	%r29198, %r29197, %r29194, 0x5410U;
	cvt.u32.u16 	%r29199, %rs18544;
	cvt.u32.u16 	%r29200, %rs18543;
	prmt.b32 	%r29201, %r29199, %r29200, 0x3340U;
	cvt.u32.u16 	%r29202, %rs18545;
	cvt.u32.u16 	%r29203, %rs18546;
	prmt.b32 	%r29204, %r29203, %r29202, 0x3340U;
	prmt.b32 	%r29205, %r29204, %r29201, 0x5410U;
	st.local.v2.b32 	[%rd122+8], {%r29205, %r29198};
	cvt.u32.u16 	%r29206, %rs18532;
	cvt.u32.u16 	%r29207, %rs18531;
	prmt.b32 	%r29208, %r29206, %r29207, 0x3340U;
	cvt.u32.u16 	%r29209, %rs18533;
	cvt.u32.u16 	%r29210, %rs18534;
	prmt.b32 	%r29211, %r29210, %r29209, 0x3340U;
	prmt.b32 	%r29212, %r29211, %r29208, 0x5410U;
	cvt.u32.u16 	%r29213, %rs18536;
	cvt.u32.u16 	%r29214, %rs18535;
	prmt.b32 	%r29215, %r29213, %r29214, 0x3340U;
	cvt.u32.u16 	%r29216, %rs18537;
	cvt.u32.u16 	%r29217, %rs18538;
	prmt.b32 	%r29218, %r29217, %r29216, 0x3340U;
	prmt.b32 	%r29219, %r29218, %r29215, 0x5410U;
	st.local.v2.b32 	[%rd122+16], {%r29219, %r29212};
	cvt.u32.u16 	%r29220, %rs18524;
	cvt.u32.u16 	%r29221, %rs18523;
	prmt.b32 	%r29222, %r29220, %r29221, 0x3340U;
	cvt.u32.u16 	%r29223, %rs18525;
	cvt.u32.u16 	%r29224, %rs18526;
	prmt.b32 	%r29225, %r29224, %r29223, 0x3340U;
	prmt.b32 	%r29226, %r29225, %r29222, 0x5410U;
	cvt.u32.u16 	%r29227, %rs18528;
	cvt.u32.u16 	%r29228, %rs18527;
	prmt.b32 	%r29229, %r29227, %r29228, 0x3340U;
	cvt.u32.u16 	%r29230, %rs18529;
	cvt.u32.u16 	%r29231, %rs18530;
	prmt.b32 	%r29232, %r29231, %r29230, 0x3340U;
	prmt.b32 	%r29233, %r29232, %r29229, 0x5410U;
	st.local.v2.b32 	[%rd122+24], {%r29233, %r29226};
	cvt.u32.u16 	%r29234, %rs18516;
	cvt.u32.u16 	%r29235, %rs18515;
	prmt.b32 	%r29236, %r29234, %r29235, 0x3340U;
	cvt.u32.u16 	%r29237, %rs18517;
	cvt.u32.u16 	%r29238, %rs18518;
	prmt.b32 	%r29239, %r29238, %r29237, 0x3340U;
	prmt.b32 	%r29240, %r29239, %r29236, 0x5410U;
	cvt.u32.u16 	%r29241, %rs18520;
	cvt.u32.u16 	%r29242, %rs18519;
	prmt.b32 	%r29243, %r29241, %r29242, 0x3340U;
	cvt.u32.u16 	%r29244, %rs18521;
	cvt.u32.u16 	%r29245, %rs18522;
	prmt.b32 	%r29246, %r29245, %r29244, 0x3340U;
	prmt.b32 	%r29247, %r29246, %r29243, 0x5410U;
	st.local.v2.b32 	[%rd122+32], {%r29247, %r29240};
	cvt.u32.u16 	%r29248, %rs18508;
	cvt.u32.u16 	%r29249, %rs18507;
	prmt.b32 	%r29250, %r29248, %r29249, 0x3340U;
	cvt.u32.u16 	%r29251, %rs18509;
	cvt.u32.u16 	%r29252, %rs18510;
	prmt.b32 	%r29253, %r29252, %r29251, 0x3340U;
	prmt.b32 	%r29254, %r29253, %r29250, 0x5410U;
	cvt.u32.u16 	%r29255, %rs18512;
	cvt.u32.u16 	%r29256, %rs18511;
	prmt.b32 	%r29257, %r29255, %r29256, 0x3340U;
	cvt.u32.u16 	%r29258, %rs18513;
	cvt.u32.u16 	%r29259, %rs18514;
	prmt.b32 	%r29260, %r29259, %r29258, 0x3340U;
	prmt.b32 	%r29261, %r29260, %r29257, 0x5410U;
	st.local.v2.b32 	[%rd122+40], {%r29261, %r29254};
	cvt.u32.u16 	%r29262, %rs18500;
	cvt.u32.u16 	%r29263, %rs18499;
	prmt.b32 	%r29264, %r29262, %r29263, 0x3340U;
	cvt.u32.u16 	%r29265, %rs18501;
	cvt.u32.u16 	%r29266, %rs18502;
	prmt.b32 	%r29267, %r29266, %r29265, 0x3340U;
	prmt.b32 	%r29268, %r29267, %r29264, 0x5410U;
	cvt.u32.u16 	%r29269, %rs18504;
	cvt.u32.u16 	%r29270, %rs18503;
	prmt.b32 	%r29271, %r29269, %r29270, 0x3340U;
	cvt.u32.u16 	%r29272, %rs18505;
	cvt.u32.u16 	%r29273, %rs18506;
	prmt.b32 	%r29274, %r29273, %r29272, 0x3340U;
	prmt.b32 	%r29275, %r29274, %r29271, 0x5410U;
	st.local.v2.b32 	[%rd122+48], {%r29275, %r29268};
	st.local.v2.u8 	[%rd122+56], {%rs18498, %rs18497};
	st.local.u32 	[%rd122+60], %r32590;
	st.local.f64 	[%rd122+64], %fd462;
	and.b32  	%r29276, %r29203, 255;
	and.b16  	%rs17948, %rs18545, 255;
	mul.wide.u16 	%r29277, %rs17948, 256;
	or.b32  	%r29278, %r29277, %r29276;
	shl.b32 	%r29279, %r29199, 16;
	and.b32  	%r29280, %r29279, 16711680;
	or.b32  	%r29281, %r29278, %r29280;
	shl.b32 	%r29282, %r29200, 24;
	or.b32  	%r29113, %r29281, %r29282;
	and.b32  	%r29283, %r29196, 255;
	and.b16  	%rs17949, %rs18541, 255;
	mul.wide.u16 	%r29284, %rs17949, 256;
	or.b32  	%r29285, %r29284, %r29283;
	shl.b32 	%r29286, %r29192, 16;
	and.b32  	%r29287, %r29286, 16711680;
	or.b32  	%r29288, %r29285, %r29287;
	shl.b32 	%r29289, %r29193, 24;
	or.b32  	%r29118, %r29288, %r29289;
	and.b32  	%r29290, %r29217, 255;
	and.b16  	%rs17950, %rs18537, 255;
	mul.wide.u16 	%r29291, %rs17950, 256;
	or.b32  	%r29292, %r29291, %r29290;
	shl.b32 	%r29293, %r29213, 16;
	and.b32  	%r29294, %r29293, 16711680;
	or.b32  	%r29295, %r29292, %r29294;
	shl.b32 	%r29296, %r29214, 24;
	or.b32  	%r29123, %r29295, %r29296;
	and.b32  	%r29297, %r29210, 255;
	and.b16  	%rs17951, %rs18533, 255;
	mul.wide.u16 	%r29298, %rs17951, 256;
	or.b32  	%r29299, %r29298, %r29297;
	shl.b32 	%r29300, %r29206, 16;
	and.b32  	%r29301, %r29300, 16711680;
	or.b32  	%r29302, %r29299, %r29301;
	shl.b32 	%r29303, %r29207, 24;
	or.b32  	%r29128, %r29302, %r29303;
	and.b32  	%r29304, %r29231, 255;
	and.b16  	%rs17952, %rs18529, 255;
	mul.wide.u16 	%r29305, %rs17952, 256;
	or.b32  	%r29306, %r29305, %r29304;
	shl.b32 	%r29307, %r29227, 16;
	and.b32  	%r29308, %r29307, 16711680;
	or.b32  	%r29309, %r29306, %r29308;
	shl.b32 	%r29310, %r29228, 24;
	or.b32  	%r29133, %r29309, %r29310;
	and.b32  	%r29311, %r29224, 255;
	and.b16  	%rs17953, %rs18525, 255;
	mul.wide.u16 	%r29312, %rs17953, 256;
	or.b32  	%r29313, %r29312, %r29311;
	shl.b32 	%r29314, %r29220, 16;
	and.b32  	%r29315, %r29314, 16711680;
	or.b32  	%r29316, %r29313, %r29315;
	shl.b32 	%r29317, %r29221, 24;
	or.b32  	%r29138, %r29316, %r29317;
	and.b32  	%r29318, %r29245, 255;
	and.b16  	%rs17954, %rs18521, 255;
	mul.wide.u16 	%r29319, %rs17954, 256;
	or.b32  	%r29320, %r29319, %r29318;
	shl.b32 	%r29321, %r29241, 16;
	and.b32  	%r29322, %r29321, 16711680;
	or.b32  	%r29323, %r29320, %r29322;
	shl.b32 	%r29324, %r29242, 24;
	or.b32  	%r29143, %r29323, %r29324;
	and.b32  	%r29325, %r29238, 255;
	and.b16  	%rs17955, %rs18517, 255;
	mul.wide.u16 	%r29326, %rs17955, 256;
	or.b32  	%r29327, %r29326, %r29325;
	shl.b32 	%r29328, %r29234, 16;
	and.b32  	%r29329, %r29328, 16711680;
	or.b32  	%r29330, %r29327, %r29329;
	shl.b32 	%r29331, %r29235, 24;
	or.b32  	%r29148, %r29330, %r29331;
	and.b32  	%r29332, %r29259, 255;
	and.b16  	%rs17956, %rs18513, 255;
	mul.wide.u16 	%r29333, %rs17956, 256;
	or.b32  	%r29334, %r29333, %r29332;
	shl.b32 	%r29335, %r29255, 16;
	and.b32  	%r29336, %r29335, 16711680;
	or.b32  	%r29337, %r29334, %r29336;
	shl.b32 	%r29338, %r29256, 24;
	or.b32  	%r29153, %r29337, %r29338;
	and.b32  	%r29339, %r29252, 255;
	and.b16  	%rs17957, %rs18509, 255;
	mul.wide.u16 	%r29340, %rs17957, 256;
	or.b32  	%r29341, %r29340, %r29339;
	shl.b32 	%r29342, %r29248, 16;
	and.b32  	%r29343, %r29342, 16711680;
	or.b32  	%r29344, %r29341, %r29343;
	shl.b32 	%r29345, %r29249, 24;
	or.b32  	%r29158, %r29344, %r29345;
	and.b32  	%r29346, %r29273, 255;
	and.b16  	%rs17958, %rs18505, 255;
	mul.wide.u16 	%r29347, %rs17958, 256;
	or.b32  	%r29348, %r29347, %r29346;
	shl.b32 	%r29349, %r29269, 16;
	and.b32  	%r29350, %r29349, 16711680;
	or.b32  	%r29351, %r29348, %r29350;
	shl.b32 	%r29352, %r29270, 24;
	or.b32  	%r29163, %r29351, %r29352;
	and.b32  	%r29353, %r29266, 255;
	and.b16  	%rs17959, %rs18501, 255;
	mul.wide.u16 	%r29354, %rs17959, 256;
	or.b32  	%r29355, %r29354, %r29353;
	shl.b32 	%r29356, %r29262, 16;
	and.b32  	%r29357, %r29356, 16711680;
	or.b32  	%r29358, %r29355, %r29357;
	shl.b32 	%r29359, %r29263, 24;
	or.b32  	%r29168, %r29358, %r29359;
	cvt.u32.u16 	%r29360, %rs18498;
	and.b32  	%r29361, %r29360, 255;
	and.b16  	%rs17960, %rs18497, 255;
	mul.wide.u16 	%r29362, %rs17960, 256;
	or.b32  	%r29173, %r29362, %r29361;
	mov.b32 	%r29189, 16;
	mov.b32 	%r29190, 0;
	mov.b32 	%r29191, -1;
	// begin inline asm
	shfl.sync.up.b32 %r29102, %r29103, %r29189, %r29190, %r29191;
	// end inline asm
	// begin inline asm
	shfl.sync.up.b32 %r29107, %r29108, %r29189, %r29190, %r29191;
	// end inline asm
	mov.b64 	%rd153, {%r29102, %r29107};
	// begin inline asm
	shfl.sync.up.b32 %r29112, %r29113, %r29189, %r29190, %r29191;
	// end inline asm
	// begin inline asm
	shfl.sync.up.b32 %r29117, %r29118, %r29189, %r29190, %r29191;
	// end inline asm
	// begin inline asm
	shfl.sync.up.b32 %r29122, %r29123, %r29189, %r29190, %r29191;
	// end inline asm
	// begin inline asm
	shfl.sync.up.b32 %r29127, %r29128, %r29189, %r29190, %r29191;
	// end inline asm
	// begin inline asm
	shfl.sync.up.b32 %r29132, %r29133, %r29189, %r29190, %r29191;
	// end inline asm
	// begin inline asm
	shfl.sync.up.b32 %r29137, %r29138, %r29189, %r29190, %r29191;
	// end inline asm
	// begin inline asm
	shfl.sync.up.b32 %r29142, %r29143, %r29189, %r29190, %r29191;
	// end inline asm
	// begin inline asm
	shfl.sync.up.b32 %r29147, %r29148, %r29189, %r29190, %r29191;
	// end inline asm
	// begin inline asm
	shfl.sync.up.b32 %r29152, %r29153, %r29189, %r29190, %r29191;
	// end inline asm
	// begin inline asm
	shfl.sync.up.b32 %r29157, %r29158, %r29189, %r29190, %r29191;
	// end inline asm
	// begin inline asm
	shfl.sync.up.b32 %r29162, %r29163, %r29189, %r29190, %r29191;
	// end inline asm
	// begin inline asm
	shfl.sync.up.b32 %r29167, %r29168, %r29189, %r29190, %r29191;
	// end inline asm
	// begin inline asm
	shfl.sync.up.b32 %r29172, %r29173, %r29189, %r29190, %r29191;
	// end inline asm
	// begin inline asm
	shfl.sync.up.b32 %r29177, %r32590, %r29189, %r29190, %r29191;
	// end inline asm
	mov.b64 	%rd154, %fd462;
	mov.b64 	{%r29183, %r29188}, %rd154;
	// begin inline asm
	shfl.sync.up.b32 %r29182, %r29183, %r29189, %r29190, %r29191;
	// end inline asm
	// begin inline asm
	shfl.sync.up.b32 %r29187, %r29188, %r29189, %r29190, %r29191;
	// end inline asm
	mov.b64 	%rd3534, {%r29182, %r29187};
	mov.b64 	%fd21, %rd3534;
	cvt.u16.u32 	%rs18547, %r29112;
	cvt.u16.u32 	%rs17961, %r29172;
	shr.u32 	%r29363, %r29172, 8;
	cvt.u16.u32 	%rs17962, %r29363;
	st.local.v2.u32 	[%rd123], {%r29102, %r29107};
	st.local.v2.b32 	[%rd123+8], {%r29112, %r29117};
	st.local.v2.b32 	[%rd123+16], {%r29122, %r29127};
	st.local.v2.b32 	[%rd123+24], {%r29132, %r29137};
	st.local.v2.b32 	[%rd123+32], {%r29142, %r29147};
	st.local.v2.b32 	[%rd123+40], {%r29152, %r29157};
	st.local.v2.b32 	[%rd123+48], {%r29162, %r29167};
	st.local.v2.u8 	[%rd123+56], {%rs17961, %rs17962};
	st.local.u32 	[%rd123+60], %r29177;
	st.local.v2.u32 	[%rd123+64], {%r29182, %r29187};
	setp.ne.s64 	%p731, %rd3800, 0;
	mov.u16 	%rs18648, %rs18546;
	mov.u16 	%rs18647, %rs18545;
	mov.u16 	%rs18646, %rs18544;
	mov.u16 	%rs18645, %rs18543;
	mov.u16 	%rs18644, %rs18542;
	mov.u16 	%rs18643, %rs18541;
	mov.u16 	%rs18642, %rs18540;
	mov.u16 	%rs18641, %rs18539;
	mov.u16 	%rs18640, %rs18538;
	mov.u16 	%rs18639, %rs18537;
	mov.u16 	%rs18638, %rs18536;
	mov.u16 	%rs18637, %rs18535;
	mov.u16 	%rs18636, %rs18534;
	mov.u16 	%rs18635, %rs18533;
	mov.u16 	%rs18634, %rs18532;
	mov.u16 	%rs18633, %rs18531;
	mov.u16 	%rs18632, %rs18530;
	mov.u16 	%rs18631, %rs18529;
	mov.u16 	%rs18630, %rs18528;
	mov.u16 	%rs18629, %rs18527;
	mov.u16 	%rs18628, %rs18526;
	mov.u16 	%rs18627, %rs18525;
	mov.u16 	%rs18626, %rs18524;
	mov.u16 	%rs18625, %rs18523;
	mov.u16 	%rs18624, %rs18522;
	mov.u16 	%rs18623, %rs18521;
	mov.u16 	%rs18622, %rs18520;
	mov.u16 	%rs18621, %rs18519;
	mov.u16 	%rs18620, %rs18518;
	mov.u16 	%rs18619, %rs18517;
	mov.u16 	%rs18618, %rs18516;
	mov.u16 	%rs18617, %rs18515;
	mov.u16 	%rs18616, %rs18514;
	mov.u16 	%rs18615, %rs18513;
	mov.u16 	%rs18614, %rs18512;
	mov.u16 	%rs18613, %rs18511;
	mov.u16 	%rs18612, %rs18510;
	mov.u16 	%rs18611, %rs18509;
	mov.u16 	%rs18610, %rs18508;
	mov.u16 	%rs18609, %rs18507;
	mov.u16 	%rs18608, %rs18506;
	mov.u16 	%rs18607, %rs18505;
	mov.u16 	%rs18606, %rs18504;
	mov.u16 	%rs18605, %rs18503;
	mov.u16 	%rs18604, %rs18502;
	mov.u16 	%rs18603, %rs18501;
	mov.u16 	%rs18602, %rs18500;
	mov.u16 	%rs18601, %rs18499;
	mov.u16 	%rs18600, %rs18498;
	mov.u16 	%rs18599, %rs18497;
	mov.u32 	%r32598, %r32590;
	mov.u64 	%rd3802, %rd154;
	@%p731 bra 	$L__BB3_84;
	mov.b16 	%rs17963, 0;
	st.local.u8 	[%rd121], %rs17963;
	add.s32 	%r29365, %r32590, %r29177;
	st.local.u32 	[%rd121+52], %r29365;
	add.f64 	%fd439, %fd462, %fd21;
	st.local.f64 	[%rd121+56], %fd439;
	mov.b32 	%r32591, 0;
$L__BB3_74:
	mov.u32 	%r127, %r32591;
	cvt.u64.u32 	%rd3535, %r127;
	add.s64 	%rd3536, %rd121, %rd3535;
	ld.local.u8 	%rs17964, [%rd3536];
	setp.ne.s16 	%p732, %rs17964, 0;
	add.s32 	%r32591, %r127, 1;
	@%p732 bra 	$L__BB3_74;
	and.b16  	%rs17965, %rs18547, 255;
	setp.eq.s16 	%p733, %rs17965, 0;
	mov.u32 	%r32593, %r127;
	@%p733 bra 	$L__BB3_78;
	mov.b32 	%r32592, 0;
$L__BB3_77:
	add.s32 	%r29367, %r32592, %r127;
	cvt.u64.u32 	%rd3537, %r29367;
	add.s64 	%rd3538, %rd121, %rd3537;
	st.local.u8 	[%rd3538], %rs18547;
	add.s32 	%r130, %r32592, 1;
	add.s32 	%r32593, %r130, %r127;
	cvt.u64.u32 	%rd3539, %r32592;
	add.s64 	%rd3540, %rd139, %rd3539;
	ld.local.u8 	%rs18547, [%rd3540+1];
	setp.ne.s16 	%p734, %rs18547, 0;
	mov.u32 	%r32592, %r130;
	@%p734 bra 	$L__BB3_77;
$L__BB3_78:
	cvt.u64.u32 	%rd3541, %r32593;
	add.s64 	%rd3542, %rd121, %rd3541;
	mov.b16 	%rs17966, 0;
	st.local.u8 	[%rd3542], %rs17966;
	mov.b32 	%r32594, 0;
$L__BB3_79:
	mov.u32 	%r133, %r32594;
	cvt.u64.u32 	%rd3543, %r133;
	add.s64 	%rd3544, %rd121, %rd3543;
	ld.local.u8 	%rs17967, [%rd3544];
	setp.ne.s16 	%p735, %rs17967, 0;
	add.s32 	%r32594, %r133, 1;
	@%p735 bra 	$L__BB3_79;
	and.b16  	%rs17968, %rs18546, 255;
	setp.eq.s16 	%p736, %rs17968, 0;
	mov.u32 	%r32596, %r133;
	@%p736 bra 	$L__BB3_83;
	mov.b32 	%r32595, 0;
	mov.u16 	%rs18548, %rs18546;
$L__BB3_82:
	add.s32 	%r29370, %r32595, %r133;
	cvt.u64.u32 	%rd3545, %r29370;
	add.s64 	%rd3546, %rd121, %rd3545;
	st.local.u8 	[%rd3546], %rs18548;
	add.s32 	%r136, %r32595, 1;
	add.s32 	%r32596, %r136, %r133;
	cvt.u64.u32 	%rd3547, %r32595;
	add.s64 	%rd3548, %rd138, %rd3547;
	ld.local.u8 	%rs18548, [%rd3548+1];
	setp.ne.s16 	%p737, %rs18548, 0;
	mov.u32 	%r32595, %r136;
	@%p737 bra 	$L__BB3_82;
$L__BB3_83:
	cvt.u64.u32 	%rd3549, %r32596;
	add.s64 	%rd3550, %rd121, %rd3549;
	mov.b16 	%rs17969, 0;
	st.local.u8 	[%rd3550], %rs17969;
	ld.local.v2.b32 	{%r29371, %r29372}, [%rd121];
	bfe.u32 	%r29373, %r29371, 0, 8;
	cvt.u16.u32 	%rs18648, %r29373;
	bfe.u32 	%r29374, %r29371, 8, 8;
	cvt.u16.u32 	%rs18647, %r29374;
	bfe.u32 	%r29375, %r29371, 16, 8;
	cvt.u16.u32 	%rs18646, %r29375;
	bfe.u32 	%r29376, %r29371, 24, 8;
	cvt.u16.u32 	%rs18645, %r29376;
	bfe.u32 	%r29377, %r29372, 0, 8;
	cvt.u16.u32 	%rs18644, %r29377;
	bfe.u32 	%r29378, %r29372, 8, 8;
	cvt.u16.u32 	%rs18643, %r29378;
	bfe.u32 	%r29379, %r29372, 16, 8;
	cvt.u16.u32 	%rs18642, %r29379;
	bfe.u32 	%r29380, %r29372, 24, 8;
	cvt.u16.u32 	%rs18641, %r29380;
	ld.local.v2.b32 	{%r29381, %r29382}, [%rd121+8];
	bfe.u32 	%r29383, %r29381, 0, 8;
	cvt.u16.u32 	%rs18640, %r29383;
	bfe.u32 	%r29384, %r29381, 8, 8;
	cvt.u16.u32 	%rs18639, %r29384;
	bfe.u32 	%r29385, %r29381, 16, 8;
	cvt.u16.u32 	%rs18638, %r29385;
	bfe.u32 	%r29386, %r29381, 24, 8;
	cvt.u16.u32 	%rs18637, %r29386;
	bfe.u32 	%r29387, %r29382, 0, 8;
	cvt.u16.u32 	%rs18636, %r29387;
	bfe.u32 	%r29388, %r29382, 8, 8;
	cvt.u16.u32 	%rs18635, %r29388;
	bfe.u32 	%r29389, %r29382, 16, 8;
	cvt.u16.u32 	%rs18634, %r29389;
	bfe.u32 	%r29390, %r29382, 24, 8;
	cvt.u16.u32 	%rs18633, %r29390;
	ld.local.v2.b32 	{%r29391, %r29392}, [%rd121+16];
	bfe.u32 	%r29393, %r29391, 0, 8;
	cvt.u16.u32 	%rs18632, %r29393;
	bfe.u32 	%r29394, %r29391, 8, 8;
	cvt.u16.u32 	%rs18631, %r29394;
	bfe.u32 	%r29395, %r29391, 16, 8;
	cvt.u16.u32 	%rs18630, %r29395;
	bfe.u32 	%r29396, %r29391, 24, 8;
	cvt.u16.u32 	%rs18629, %r29396;
	bfe.u32 	%r29397, %r29392, 0, 8;
	cvt.u16.u32 	%rs18628, %r29397;
	bfe.u32 	%r29398, %r29392, 8, 8;
	cvt.u16.u32 	%rs18627, %r29398;
	bfe.u32 	%r29399, %r29392, 16, 8;
	cvt.u16.u32 	%rs18626, %r29399;
	bfe.u32 	%r29400, %r29392, 24, 8;
	cvt.u16.u32 	%rs18625, %r29400;
	ld.local.v2.b32 	{%r29401, %r29402}, [%rd121+24];
	bfe.u32 	%r29403, %r29401, 0, 8;
	cvt.u16.u32 	%rs18624, %r29403;
	bfe.u32 	%r29404, %r29401, 8, 8;
	cvt.u16.u32 	%rs18623, %r29404;
	bfe.u32 	%r29405, %r29401, 16, 8;
	cvt.u16.u32 	%rs18622, %r29405;
	bfe.u32 	%r29406, %r29401, 24, 8;
	cvt.u16.u32 	%rs18621, %r29406;
	bfe.u32 	%r29407, %r29402, 0, 8;
	cvt.u16.u32 	%rs18620, %r29407;
	bfe.u32 	%r29408, %r29402, 8, 8;
	cvt.u16.u32 	%rs18619, %r29408;
	bfe.u32 	%r29409, %r29402, 16, 8;
	cvt.u16.u32 	%rs18618, %r29409;
	bfe.u32 	%r29410, %r29402, 24, 8;
	cvt.u16.u32 	%rs18617, %r29410;
	ld.local.v2.b32 	{%r29411, %r29412}, [%rd121+32];
	bfe.u32 	%r29413, %r29411, 0, 8;
	cvt.u16.u32 	%rs18616, %r29413;
	bfe.u32 	%r29414, %r29411, 8, 8;
	cvt.u16.u32 	%rs18615, %r29414;
	bfe.u32 	%r29415, %r29411, 16, 8;
	cvt.u16.u32 	%rs18614, %r29415;
	bfe.u32 	%r29416, %r29411, 24, 8;
	cvt.u16.u32 	%rs18613, %r29416;
	bfe.u32 	%r29417, %r29412, 0, 8;
	cvt.u16.u32 	%rs18612, %r29417;
	bfe.u32 	%r29418, %r29412, 8, 8;
	cvt.u16.u32 	%rs18611, %r29418;
	bfe.u32 	%r29419, %r29412, 16, 8;
	cvt.u16.u32 	%rs18610, %r29419;
	bfe.u32 	%r29420, %r29412, 24, 8;
	cvt.u16.u32 	%rs18609, %r29420;
	ld.local.v2.b32 	{%r29421, %r29422}, [%rd121+40];
	bfe.u32 	%r29423, %r29421, 0, 8;
	cvt.u16.u32 	%rs18608, %r29423;
	bfe.u32 	%r29424, %r29421, 8, 8;
	cvt.u16.u32 	%rs18607, %r29424;
	bfe.u32 	%r29425, %r29421, 16, 8;
	cvt.u16.u32 	%rs18606, %r29425;
	bfe.u32 	%r29426, %r29421, 24, 8;
	cvt.u16.u32 	%rs18605, %r29426;
	bfe.u32 	%r29427, %r29422, 0, 8;
	cvt.u16.u32 	%rs18604, %r29427;
	bfe.u32 	%r29428, %r29422, 8, 8;
	cvt.u16.u32 	%rs18603, %r29428;
	bfe.u32 	%r29429, %r29422, 16, 8;
	cvt.u16.u32 	%rs18602, %r29429;
	bfe.u32 	%r29430, %r29422, 24, 8;
	cvt.u16.u32 	%rs18601, %r29430;
	ld.local.v2.u8 	{%rs18600, %rs18599}, [%rd121+48];
	ld.local.u32 	%r32598, [%rd121+52];
	ld.local.u64 	%rd3802, [%rd121+56];
$L__BB3_84:
	setp.gt.s32 	%p738, %r27430, 15;
	add.s64 	%rd3803, %rd3800, %rd153;
	@%p738 bra 	$L__BB3_86;
	mov.u64 	%rd3802, %rd154;
	mov.u32 	%r32598, %r32590;
	mov.u16 	%rs18599, %rs18497;
	mov.u16 	%rs18600, %rs18498;
	mov.u16 	%rs18601, %rs18499;
	mov.u16 	%rs18602, %rs18500;
	mov.u16 	%rs18603, %rs18501;
	mov.u16 	%rs18604, %rs18502;
	mov.u16 	%rs18605, %rs18503;
	mov.u16 	%rs18606, %rs18504;
	mov.u16 	%rs18607, %rs18505;
	mov.u16 	%rs18608, %rs18506;
	mov.u16 	%rs18609, %rs18507;
	mov.u16 	%rs18610, %rs18508;
	mov.u16 	%rs18611, %rs18509;
	mov.u16 	%rs18612, %rs18510;
	mov.u16 	%rs18613, %rs18511;
	mov.u16 	%rs18614, %rs18512;
	mov.u16 	%rs18615, %rs18513;
	mov.u16 	%rs18616, %rs18514;
	mov.u16 	%rs18617, %rs18515;
	mov.u16 	%rs18618, %rs18516;
	mov.u16 	%rs18619, %rs18517;
	mov.u16 	%rs18620, %rs18518;
	mov.u16 	%rs18621, %rs18519;
	mov.u16 	%rs18622, %rs18520;
	mov.u16 	%rs18623, %rs18521;
	mov.u16 	%rs18624, %rs18522;
	mov.u16 	%rs18625, %rs18523;
	mov.u16 	%rs18626, %rs18524;
	mov.u16 	%rs18627, %rs18525;
	mov.u16 	%rs18628, %rs18526;
	mov.u16 	%rs18629, %rs18527;
	mov.u16 	%rs18630, %rs18528;
	mov.u16 	%rs18631, %rs18529;
	mov.u16 	%rs18632, %rs18530;
	mov.u16 	%rs18633, %rs18531;
	mov.u16 	%rs18634, %rs18532;
	mov.u16 	%rs18635, %rs18533;
	mov.u16 	%rs18636, %rs18534;
	mov.u16 	%rs18637, %rs18535;
	mov.u16 	%rs18638, %rs18536;
	mov.u16 	%rs18639, %rs18537;
	mov.u16 	%rs18640, %rs18538;
	mov.u16 	%rs18641, %rs18539;
	mov.u16 	%rs18642, %rs18540;
	mov.u16 	%rs18643, %rs18541;
	mov.u16 	%rs18644, %rs18542;
	mov.u16 	%rs18645, %rs18543;
	mov.u16 	%rs18646, %rs18544;
	mov.u16 	%rs18647, %rs18545;
	mov.u16 	%rs18648, %rs18546;
	mov.u64 	%rd3803, %rd3800;
$L__BB3_86:
	cvt.u32.u16 	%r29521, %rs18648;
	and.b32  	%r29522, %r29521, 255;
	and.b16  	%rs17970, %rs18647, 255;
	mul.wide.u16 	%r29523, %rs17970, 256;
	or.b32  	%r29524, %r29523, %r29522;
	cvt.u32.u16 	%r29525, %rs18646;
	shl.b32 	%r29526, %r29525, 16;
	and.b32  	%r29527, %r29526, 16711680;
	or.b32  	%r29528, %r29524, %r29527;
	cvt.u32.u16 	%r29529, %rs18645;
	shl.b32 	%r29530, %r29529, 24;
	or.b32  	%r29442, %r29528, %r29530;
	cvt.u32.u16 	%r29531, %rs18644;
	and.b32  	%r29532, %r29531, 255;
	and.b16  	%rs17971, %rs18643, 255;
	mul.wide.u16 	%r29533, %rs17971, 256;
	or.b32  	%r29534, %r29533, %r29532;
	cvt.u32.u16 	%r29535, %rs18642;
	shl.b32 	%r29536, %r29535, 16;
	and.b32  	%r29537, %r29536, 16711680;
	or.b32  	%r29538, %r29534, %r29537;
	cvt.u32.u16 	%r29539, %rs18641;
	shl.b32 	%r29540, %r29539, 24;
	or.b32  	%r29447, %r29538, %r29540;
	cvt.u32.u16 	%r29541, %rs18640;
	and.b32  	%r29542, %r29541, 255;
	and.b16  	%rs17972, %rs18639, 255;
	mul.wide.u16 	%r29543, %rs17972, 256;
	or.b32  	%r29544, %r29543, %r29542;
	cvt.u32.u16 	%r29545, %rs18638;
	shl.b32 	%r29546, %r29545, 16;
	and.b32  	%r29547, %r29546, 16711680;
	or.b32  	%r29548, %r29544, %r29547;
	cvt.u32.u16 	%r29549, %rs18637;
	shl.b32 	%r29550, %r29549, 24;
	or.b32  	%r29452, %r29548, %r29550;
	cvt.u32.u16 	%r29551, %rs18636;
	and.b32  	%r29552, %r29551, 255;
	and.b16  	%rs17973, %rs18635, 255;
	mul.wide.u16 	%r29553, %rs17973, 256;
	or.b32  	%r29554, %r29553, %r29552;
	cvt.u32.u16 	%r29555, %rs18634;
	shl.b32 	%r29556, %r29555, 16;
	and.b32  	%r29557, %r29556, 16711680;
	or.b32  	%r29558, %r29554, %r29557;
	cvt.u32.u16 	%r29559, %rs18633;
	shl.b32 	%r29560, %r29559, 24;
	or.b32  	%r29457, %r29558, %r29560;
	cvt.u32.u16 	%r29561, %rs18632;
	and.b32  	%r29562, %r29561, 255;
	and.b16  	%rs17974, %rs18631, 255;
	mul.wide.u16 	%r29563, %rs17974, 256;
	or.b32  	%r29564, %r29563, %r29562;
	cvt.u32.u16 	%r29565, %rs18630;
	shl.b32 	%r29566, %r29565, 16;
	and.b32  	%r29567, %r29566, 16711680;
	or.b32  	%r29568, %r29564, %r29567;
	cvt.u32.u16 	%r29569, %rs18629;
	shl.b32 	%r29570, %r29569, 24;
	or.b32  	%r29462, %r29568, %r29570;
	cvt.u32.u16 	%r29571, %rs18628;
	and.b32  	%r29572, %r29571, 255;
	and.b16  	%rs17975, %rs18627, 255;
	mul.wide.u16 	%r29573, %rs17975, 256;
	or.b32  	%r29574, %r29573, %r29572;
	cvt.u32.u16 	%r29575, %rs18626;
	shl.b32 	%r29576, %r29575, 16;
	and.b32  	%r29577, %r29576, 16711680;
	or.b32  	%r29578, %r29574, %r29577;
	cvt.u32.u16 	%r29579, %rs18625;
	shl.b32 	%r29580, %r29579, 24;
	or.b32  	%r29467, %r29578, %r29580;
	cvt.u32.u16 	%r29581, %rs18624;
	and.b32  	%r29582, %r29581, 255;
	and.b16  	%rs17976, %rs18623, 255;
	mul.wide.u16 	%r29583, %rs17976, 256;
	or.b32  	%r29584, %r29583, %r29582;
	cvt.u32.u16 	%r29585, %rs18622;
	shl.b32 	%r29586, %r29585, 16;
	and.b32  	%r29587, %r29586, 16711680;
	or.b32  	%r29588, %r29584, %r29587;
	cvt.u32.u16 	%r29589, %rs18621;
	shl.b32 	%r29590, %r29589, 24;
	or.b32  	%r29472, %r29588, %r29590;
	cvt.u32.u16 	%r29591, %rs18620;
	and.b32  	%r29592, %r29591, 255;
	and.b16  	%rs17977, %rs18619, 255;
	mul.wide.u16 	%r29593, %rs17977, 256;
	or.b32  	%r29594, %r29593, %r29592;
	cvt.u32.u16 	%r29595, %rs18618;
	shl.b32 	%r29596, %r29595, 16;
	and.b32  	%r29597, %r29596, 16711680;
	or.b32  	%r29598, %r29594, %r29597;
	cvt.u32.u16 	%r29599, %rs18617;
	shl.b32 	%r29600, %r29599, 24;
	or.b32  	%r29477, %r29598, %r29600;
	cvt.u32.u16 	%r29601, %rs18616;
	and.b32  	%r29602, %r29601, 255;
	and.b16  	%rs17978, %rs18615, 255;
	mul.wide.u16 	%r29603, %rs17978, 256;
	or.b32  	%r29604, %r29603, %r29602;
	cvt.u32.u16 	%r29605, %rs18614;
	shl.b32 	%r29606, %r29605, 16;
	and.b32  	%r29607, %r29606, 16711680;
	or.b32  	%r29608, %r29604, %r29607;
	cvt.u32.u16 	%r29609, %rs18613;
	shl.b32 	%r29610, %r29609, 24;
	or.b32  	%r29482, %r29608, %r29610;
	cvt.u32.u16 	%r29611, %rs18612;
	and.b32  	%r29612, %r29611, 255;
	and.b16  	%rs17979, %rs18611, 255;
	mul.wide.u16 	%r29613, %rs17979, 256;
	or.b32  	%r29614, %r29613, %r29612;
	cvt.u32.u16 	%r29615, %rs18610;
	shl.b32 	%r29616, %r29615, 16;
	and.b32  	%r29617, %r29616, 16711680;
	or.b32  	%r29618, %r29614, %r29617;
	cvt.u32.u16 	%r29619, %rs18609;
	shl.b32 	%r29620, %r29619, 24;
	or.b32  	%r29487, %r29618, %r29620;
	cvt.u32.u16 	%r29621, %rs18608;
	and.b32  	%r29622, %r29621, 255;
	and.b16  	%rs17980, %rs18607, 255;
	mul.wide.u16 	%r29623, %rs17980, 256;
	or.b32  	%r29624, %r29623, %r29622;
	cvt.u32.u16 	%r29625, %rs18606;
	shl.b32 	%r29626, %r29625, 16;
	and.b32  	%r29627, %r29626, 16711680;
	or.b32  	%r29628, %r29624, %r29627;
	cvt.u32.u16 	%r29629, %rs18605;
	shl.b32 	%r29630, %r29629, 24;
	or.b32  	%r29492, %r29628, %r29630;
	cvt.u32.u16 	%r29631, %rs18604;
	and.b32  	%r29632, %r29631, 255;
	and.b16  	%rs17981, %rs18603, 255;
	mul.wide.u16 	%r29633, %rs17981, 256;
	or.b32  	%r29634, %r29633, %r29632;
	cvt.u32.u16 	%r29635, %rs18602;
	shl.b32 	%r29636, %r29635, 16;
	and.b32  	%r29637, %r29636, 16711680;
	or.b32  	%r29638, %r29634, %r29637;
	cvt.u32.u16 	%r29639, %rs18601;
	shl.b32 	%r29640, %r29639, 24;
	or.b32  	%r29497, %r29638, %r29640;
	cvt.u32.u16 	%r29641, %rs18600;
	and.b32  	%r29642, %r29641, 255;
	and.b16  	%rs17982, %rs18599, 255;
	mul.wide.u16 	%r29643, %rs17982, 256;
	or.b32  	%r29502, %r29643, %r29642;
	mov.b64 	{%r29432, %r29437}, %rd3803;
	mov.b32 	%r29518, 1;
	mov.b32 	%r29519, 0;
	mov.b32 	%r29520, -1;
	// begin inline asm
	shfl.sync.up.b32 %r29431, %r29432, %r29518, %r29519, %r29520;
	// end inline asm
	// begin inline asm
	shfl.sync.up.b32 %r29436, %r29437, %r29518, %r29519, %r29520;
	// end inline asm
	mov.b64 	%rd3811, {%r29431, %r29436};
	// begin inline asm
	shfl.sync.up.b32 %r29441, %r29442, %r29518, %r29519, %r29520;
	// end inline asm
	// begin inline asm
	shfl.sync.up.b32 %r29446, %r29447, %r29518, %r29519, %r29520;
	// end inline asm
	// begin inline asm
	shfl.sync.up.b32 %r29451, %r29452, %r29518, %r29519, %r29520;
	// end inline asm
	// begin inline asm
	shfl.sync.up.b32 %r29456, %r29457, %r29518, %r29519, %r29520;
	// end inline asm
	// begin inline asm
	shfl.sync.up.b32 %r29461, %r29462, %r29518, %r29519, %r29520;
	// end inline asm
	// begin inline asm
	shfl.sync.up.b32 %r29466, %r29467, %r29518, %r29519, %r29520;
	// end inline asm
	// begin inline asm
	shfl.sync.up.b32 %r29471, %r29472, %r29518, %r29519, %r29520;
	// end inline asm
	// begin inline asm
	shfl.sync.up.b32 %r29476, %r29477, %r29518, %r29519, %r29520;
	// end inline asm
	// begin inline asm
	shfl.sync.up.b32 %r29481, %r29482, %r29518, %r29519, %r29520;
	// end inline asm
	// begin inline asm
	shfl.sync.up.b32 %r29486, %r29487, %r29518, %r29519, %r29520;
	// end inline asm
	// begin inline asm
	shfl.sync.up.b32 %r29491, %r29492, %r29518, %r29519, %r29520;
	// end inline asm
	// begin inline asm
	shfl.sync.up.b32 %r29496, %r29497, %r29518, %r29519, %r29520;
	// end inline asm
	// begin inline asm
	shfl.sync.up.b32 %r29501, %r29502, %r29518, %r29519, %r29520;
	// end inline asm
	// begin inline asm
	shfl.sync.up.b32 %r32662, %r32598, %r29518, %r29519, %r29520;
	// end inline asm
	mov.b64 	{%r29512, %r29517}, %rd3802;
	// begin inline asm
	shfl.sync.up.b32 %r29511, %r29512, %r29518, %r29519, %r29520;
	// end inline asm
	// begin inline asm
	shfl.sync.up.b32 %r29516, %r29517, %r29518, %r29519, %r29520;
	// end inline asm
	mov.b64 	%rd3551, {%r29511, %r29516};
	mov.b64 	%fd478, %rd3551;
	cvt.u16.u32 	%rs19464, %r29441;
	shr.u32 	%r29644, %r29441, 8;
	cvt.u16.u32 	%rs19463, %r29644;
	{ .reg .b16 tmp; mov.b32 {tmp, %rs19462}, %r29441; }
	shr.u32 	%r29645, %r29441, 24;
	cvt.u16.u32 	%rs19461, %r29645;
	cvt.u16.u32 	%rs19460, %r29446;
	shr.u32 	%r29646, %r29446, 8;
	cvt.u16.u32 	%rs19459, %r29646;
	{ .reg .b16 tmp; mov.b32 {tmp, %rs19458}, %r29446; }
	shr.u32 	%r29647, %r29446, 24;
	cvt.u16.u32 	%rs19457, %r29647;
	cvt.u16.u32 	%rs19456, %r29451;
	shr.u32 	%r29648, %r29451, 8;
	cvt.u16.u32 	%rs19455, %r29648;
	{ .reg .b16 tmp; mov.b32 {tmp, %rs19454}, %r29451; }
	shr.u32 	%r29649, %r29451, 24;
	cvt.u16.u32 	%rs19453, %r29649;
	cvt.u16.u32 	%rs19452, %r29456;
	shr.u32 	%r29650, %r29456, 8;
	cvt.u16.u32 	%rs19451, %r29650;
	{ .reg .b16 tmp; mov.b32 {tmp, %rs19450}, %r29456; }
	shr.u32 	%r29651, %r29456, 24;
	cvt.u16.u32 	%rs19449, %r29651;
	cvt.u16.u32 	%rs19448, %r29461;
	shr.u32 	%r29652, %r29461, 8;
	cvt.u16.u32 	%rs19447, %r29652;
	{ .reg .b16 tmp; mov.b32 {tmp, %rs19446}, %r29461; }
	shr.u32 	%r29653, %r29461, 24;
	cvt.u16.u32 	%rs19445, %r29653;
	cvt.u16.u32 	%rs19444, %r29466;
	shr.u32 	%r29654, %r29466, 8;
	cvt.u16.u32 	%rs19443, %r29654;
	{ .reg .b16 tmp; mov.b32 {tmp, %rs19442}, %r29466; }
	shr.u32 	%r29655, %r29466, 24;
	cvt.u16.u32 	%rs19441, %r29655;
	cvt.u16.u32 	%rs19440, %r29471;
	shr.u32 	%r29656, %r29471, 8;
	cvt.u16.u32 	%rs19439, %r29656;
	{ .reg .b16 tmp; mov.b32 {tmp, %rs19438}, %r29471; }
	shr.u32 	%r29657, %r29471, 24;
	cvt.u16.u32 	%rs19437, %r29657;
	cvt.u16.u32 	%rs19436, %r29476;
	shr.u32 	%r29658, %r29476, 8;
	cvt.u16.u32 	%rs19435, %r29658;
	{ .reg .b16 tmp; mov.b32 {tmp, %rs19434}, %r29476; }
	shr.u32 	%r29659, %r29476, 24;
	cvt.u16.u32 	%rs19433, %r29659;
	cvt.u16.u32 	%rs19432, %r29481;
	shr.u32 	%r29660, %r29481, 8;
	cvt.u16.u32 	%rs19431, %r29660;
	{ .reg .b16 tmp; mov.b32 {tmp, %rs19430}, %r29481; }
	shr.u32 	%r29661, %r29481, 24;
	cvt.u16.u32 	%rs19429, %r29661;
	cvt.u16.u32 	%rs19428, %r29486;
	shr.u32 	%r29662, %r29486, 8;
	cvt.u16.u32 	%rs19427, %r29662;
	{ .reg .b16 tmp; mov.b32 {tmp, %rs19426}, %r29486; }
	shr.u32 	%r29663, %r29486, 24;
	cvt.u16.u32 	%rs19425, %r29663;
	cvt.u16.u32 	%rs19424, %r29491;
	shr.u32 	%r29664, %r29491, 8;
	cvt.u16.u32 	%rs19423, %r29664;
	{ .reg .b16 tmp; mov.b32 {tmp, %rs19422}, %r29491; }
	shr.u32 	%r29665, %r29491, 24;
	cvt.u16.u32 	%rs19421, %r29665;
	cvt.u16.u32 	%rs19420, %r29496;
	shr.u32 	%r29666, %r29496, 8;
	cvt.u16.u32 	%rs19419, %r29666;
	{ .reg .b16 tmp; mov.b32 {tmp, %rs19418}, %r29496; }
	shr.u32 	%r29667, %r29496, 24;
	cvt.u16.u32 	%rs19417, %r29667;
	cvt.u16.u32 	%rs19416, %r29501;
	shr.u32 	%r29668, %r29501, 8;
	cvt.u16.u32 	%rs19415, %r29668;
	st.local.v2.u32 	[%rd125], {%r29431, %r29436};
	st.local.v2.b32 	[%rd125+8], {%r29441, %r29446};
	st.local.v2.b32 	[%rd125+16], {%r29451, %r29456};
	st.local.v2.b32 	[%rd125+24], {%r29461, %r29466};
	st.local.v2.b32 	[%rd125+32], {%r29471, %r29476};
	st.local.v2.b32 	[%rd125+40], {%r29481, %r29486};
	st.local.v2.b32 	[%rd125+48], {%r29491, %r29496};
	st.local.v2.u8 	[%rd125+56], {%rs19416, %rs19415};
	st.local.u32 	[%rd125+60], %r32662;
	st.local.v2.u32 	[%rd125+64], {%r29511, %r29516};
	setp.ne.s32 	%p739, %r27430, 31;
	@%p739 bra 	$L__BB3_88;
	shr.u32 	%r29670, %r27433, 5;
	mad.lo.s32 	%r29672, %r29670, 72, %r27440;
	st.shared.u64 	[%r29672], %rd3803;
	prmt.b32 	%r29675, %r29535, %r29539, 0x3340U;
	cvt.u32.u16 	%r29676, %rs18643;
	prmt.b32 	%r29678, %r29531, %r29676, 0x3340U;
	prmt.b32 	%r29679, %r29678, %r29675, 0x5410U;
	prmt.b32 	%r29682, %r29525, %r29529, 0x3340U;
	cvt.u32.u16 	%r29683, %rs18647;
	prmt.b32 	%r29685, %r29521, %r29683, 0x3340U;
	prmt.b32 	%r29686, %r29685, %r29682, 0x5410U;
	st.shared.v2.b32 	[%r29672+8], {%r29686, %r29679};
	prmt.b32 	%r29689, %r29555, %r29559, 0x3340U;
	cvt.u32.u16 	%r29690, %rs18635;
	prmt.b32 	%r29692, %r29551, %r29690, 0x3340U;
	prmt.b32 	%r29693, %r29692, %r29689, 0x5410U;
	prmt.b32 	%r29696, %r29545, %r29549, 0x3340U;
	cvt.u32.u16 	%r29697, %rs18639;
	prmt.b32 	%r29699, %r29541, %r29697, 0x3340U;
	prmt.b32 	%r29700, %r29699, %r29696, 0x5410U;
	st.shared.v2.b32 	[%r29672+16], {%r29700, %r29693};
	prmt.b32 	%r29703, %r29575, %r29579, 0x3340U;
	cvt.u32.u16 	%r29704, %rs18627;
	prmt.b32 	%r29706, %r29571, %r29704, 0x3340U;
	prmt.b32 	%r29707, %r29706, %r29703, 0x5410U;
	prmt.b32 	%r29710, %r29565, %r29569, 0x3340U;
	cvt.u32.u16 	%r29711, %rs18631;
	prmt.b32 	%r29713, %r29561, %r29711, 0x3340U;
	prmt.b32 	%r29714, %r29713, %r29710, 0x5410U;
	st.shared.v2.b32 	[%r29672+24], {%r29714, %r29707};
	prmt.b32 	%r29717, %r29595, %r29599, 0x3340U;
	cvt.u32.u16 	%r29718, %rs18619;
	prmt.b32 	%r29720, %r29591, %r29718, 0x3340U;
	prmt.b32 	%r29721, %r29720, %r29717, 0x5410U;
	prmt.b32 	%r29724, %r29585, %r29589, 0x3340U;
	cvt.u32.u16 	%r29725, %rs18623;
	prmt.b32 	%r29727, %r29581, %r29725, 0x3340U;
	prmt.b32 	%r29728, %r29727, %r29724, 0x5410U;
	st.shared.v2.b32 	[%r29672+32], {%r29728, %r29721};
	prmt.b32 	%r29731, %r29615, %r29619, 0x3340U;
	cvt.u32.u16 	%r29732, %rs18611;
	prmt.b32 	%r29734, %r29611, %r29732, 0x3340U;
	prmt.b32 	%r29735, %r29734, %r29731, 0x5410U;
	prmt.b32 	%r29738, %r29605, %r29609, 0x3340U;
	cvt.u32.u16 	%r29739, %rs18615;
	prmt.b32 	%r29741, %r29601, %r29739, 0x3340U;
	prmt.b32 	%r29742, %r29741, %r29738, 0x5410U;
	st.shared.v2.b32 	[%r29672+40], {%r29742, %r29735};
	prmt.b32 	%r29745, %r29635, %r29639, 0x3340U;
	cvt.u32.u16 	%r29746, %rs18603;
	prmt.b32 	%r29748, %r29631, %r29746, 0x3340U;
	prmt.b32 	%r29749, %r29748, %r29745, 0x5410U;
	prmt.b32 	%r29752, %r29625, %r29629, 0x3340U;
	cvt.u32.u16 	%r29753, %rs18607;
	prmt.b32 	%r29755, %r29621, %r29753, 0x3340U;
	prmt.b32 	%r29756, %r29755, %r29752, 0x5410U;
	st.shared.v2.b32 	[%r29672+48], {%r29756, %r29749};
	st.shared.v2.u8 	[%r29672+56], {%rs18600, %rs18599};
	st.shared.u32 	[%r29672+60], %r32598;
	st.shared.u64 	[%r29672+64], %rd3802;
$L__BB3_88:
	bar.sync 	0;
	ld.shared.u64 	%rd3805, [_ZN6thrust24THRUST_300001_SM_1000_NS8cuda_cub4core6detail5shmemE];
	ld.shared.v2.b32 	{%r29758, %r29759}, [_ZN6thrust24THRUST_300001_SM_1000_NS8cuda_cub4core6detail5shmemE+8];
	bfe.u32 	%r29760, %r29758, 8, 8;
	cvt.u16.u32 	%rs18799, %r29760;
	bfe.u32 	%r29761, %r29758, 16, 8;
	cvt.u16.u32 	%rs18798, %r29761;
	bfe.u32 	%r29762, %r29758, 24, 8;
	cvt.u16.u32 	%rs18797, %r29762;
	bfe.u32 	%r29763, %r29759, 0, 8;
	cvt.u16.u32 	%rs18796, %r29763;
	bfe.u32 	%r29764, %r29759, 8, 8;
	cvt.u16.u32 	%rs18795, %r29764;
	bfe.u32 	%r29765, %r29759, 16, 8;
	cvt.u16.u32 	%rs18794, %r29765;
	bfe.u32 	%r29766, %r29759, 24, 8;
	cvt.u16.u32 	%rs18793, %r29766;
	bfe.u32 	%r29767, %r29758, 0, 8;
	cvt.u16.u32 	%rs18699, %r29767;
	ld.shared.v4.b32 	{%r29768, %r29769, %r29770, %r29771}, [_ZN6thrust24THRUST_300001_SM_1000_NS8cuda_cub4core6detail5shmemE+16];
	bfe.u32 	%r29772, %r29768, 0, 8;
	cvt.u16.u32 	%rs18792, %r29772;
	bfe.u32 	%r29773, %r29768, 8, 8;
	cvt.u16.u32 	%rs18791, %r29773;
	bfe.u32 	%r29774, %r29768, 16, 8;
	cvt.u16.u32 	%rs18790, %r29774;
	bfe.u32 	%r29775, %r29768, 24, 8;
	cvt.u16.u32 	%rs18789, %r29775;
	bfe.u32 	%r29776, %r29769, 0, 8;
	cvt.u16.u32 	%rs18788, %r29776;
	bfe.u32 	%r29777, %r29769, 8, 8;
	cvt.u16.u32 	%rs18787, %r29777;
	bfe.u32 	%r29778, %r29769, 16, 8;
	cvt.u16.u32 	%rs18786, %r29778;
	bfe.u32 	%r29779, %r29769, 24, 8;
	cvt.u16.u32 	%rs18785, %r29779;
	bfe.u32 	%r29780, %r29770, 0, 8;
	cvt.u16.u32 	%rs18784, %r29780;
	bfe.u32 	%r29781, %r29770, 8, 8;
	cvt.u16.u32 	%rs18783, %r29781;
	bfe.u32 	%r29782, %r29770, 16, 8;
	cvt.u16.u32 	%rs18782, %r29782;
	bfe.u32 	%r29783, %r29770, 24, 8;
	cvt.u16.u32 	%rs18781, %r29783;
	bfe.u32 	%r29784, %r29771, 0, 8;
	cvt.u16.u32 	%rs18780, %r29784;
	bfe.u32 	%r29785, %r29771, 8, 8;
	cvt.u16.u32 	%rs18779, %r29785;
	bfe.u32 	%r29786, %r29771, 16, 8;
	cvt.u16.u32 	%rs18778, %r29786;
	bfe.u32 	%r29787, %r29771, 24, 8;
	cvt.u16.u32 	%rs18777, %r29787;
	ld.shared.v4.b32 	{%r29788, %r29789, %r29790, %r29791}, [_ZN6thrust24THRUST_300001_SM_1000_NS8cuda_cub4core6detail5shmemE+32];
	bfe.u32 	%r29792, %r29788, 0, 8;
	cvt.u16.u32 	%rs18776, %r29792;
	bfe.u32 	%r29793, %r29788, 8, 8;
	cvt.u16.u32 	%rs18775, %r29793;
	bfe.u32 	%r29794, %r29788, 16, 8;
	cvt.u16.u32 	%rs18774, %r29794;
	bfe.u32 	%r29795, %r29788, 24, 8;
	cvt.u16.u32 	%rs18773, %r29795;
	bfe.u32 	%r29796, %r29789, 0, 8;
	cvt.u16.u32 	%rs18772, %r29796;
	bfe.u32 	%r29797, %r29789, 8, 8;
	cvt.u16.u32 	%rs18771, %r29797;
	bfe.u32 	%r29798, %r29789, 16, 8;
	cvt.u16.u32 	%rs18770, %r29798;
	bfe.u32 	%r29799, %r29789, 24, 8;
	cvt.u16.u32 	%rs18769, %r29799;
	bfe.u32 	%r29800, %r29790, 0, 8;
	cvt.u16.u32 	%rs18768, %r29800;
	bfe.u32 	%r29801, %r29790, 8, 8;
	cvt.u16.u32 	%rs18767, %r29801;
	bfe.u32 	%r29802, %r29790, 16, 8;
	cvt.u16.u32 	%rs18766, %r29802;
	bfe.u32 	%r29803, %r29790, 24, 8;
	cvt.u16.u32 	%rs18765, %r29803;
	bfe.u32 	%r29804, %r29791, 0, 8;
	cvt.u16.u32 	%rs18764, %r29804;
	bfe.u32 	%r29805, %r29791, 8, 8;
	cvt.u16.u32 	%rs18763, %r29805;
	bfe.u32 	%r29806, %r29791, 16, 8;
	cvt.u16.u32 	%rs18762, %r29806;
	bfe.u32 	%r29807, %r29791, 24, 8;
	cvt.u16.u32 	%rs18761, %r29807;
	ld.shared.v4.b32 	{%r29808, %r29809, %r29810, %r29811}, [_ZN6thrust24THRUST_300001_SM_1000_NS8cuda_cub4core6detail5shmemE+48];
	bfe.u32 	%r29812, %r29808, 0, 8;
	cvt.u16.u32 	%rs18760, %r29812;
	bfe.u32 	%r29813, %r29808, 8, 8;
	cvt.u16.u32 	%rs18759, %r29813;
	bfe.u32 	%r29814, %r29808, 16, 8;
	cvt.u16.u32 	%rs18758, %r29814;
	bfe.u32 	%r29815, %r29808, 24, 8;
	cvt.u16.u32 	%rs18757, %r29815;
	bfe.u32 	%r29816, %r29809, 0, 8;
	cvt.u16.u32 	%rs18756, %r29816;
	bfe.u32 	%r29817, %r29809, 8, 8;
	cvt.u16.u32 	%rs18755, %r29817;
	bfe.u32 	%r29818, %r29809, 16, 8;
	cvt.u16.u32 	%rs18754, %r29818;
	bfe.u32 	%r29819, %r29809, 24, 8;
	cvt.u16.u32 	%rs18753, %r29819;
	bfe.u32 	%r29820, %r29810, 0, 8;
	cvt.u16.u32 	%rs18752, %r29820;
	mov.b64 	%rd3553, {%r29810, %r29811};
	shr.u64 	%rd3554, %rd3553, 8;
	cvt.u16.u64 	%rs18751, %rd3554;
	{ .reg .b32 tmp; mov.b64 {tmp, %r143}, %rd3553; }
	ld.shared.f64 	%fd23, [_ZN6thrust24THRUST_300001_SM_1000_NS8cuda_cub4core6detail5shmemE+64];
	st.local.u64 	[%rd127], %rd3805;
	st.local.v2.b32 	[%rd127+8], {%r29758, %r29759};
	st.local.v2.b32 	[%rd127+16], {%r29768, %r29769};
	st.local.v2.b32 	[%rd127+24], {%r29770, %r29771};
	st.local.v2.b32 	[%rd127+32], {%r29788, %r29789};
	st.local.v2.b32 	[%rd127+40], {%r29790, %r29791};
	st.local.v2.b32 	[%rd127+48], {%r29808, %r29809};
	st.local.v2.u8 	[%rd127+56], {%rs18752, %rs18751};
	st.local.u32 	[%rd127+60], %r143;
	st.local.f64 	[%rd127+64], %fd23;
	shr.u32 	%r29822, %r27433, 5;
	setp.ne.s32 	%p740, %r29822, 1;
	mov.b16 	%rs18800, 0;
	mov.b32 	%r32607, 0;
	mov.f64 	%fd465, 0d0000000000000000;
	@%p740 bra 	$L__BB3_90;
	mov.f64 	%fd465, %fd23;
	mov.u32 	%r32607, %r143;
	mov.u16 	%rs18800, %rs18699;
$L__BB3_90:
	add.u64 	%rd3556, %SPL, 784;
	ld.shared.u64 	%rd3557, [_ZN6thrust24THRUST_300001_SM_1000_NS8cuda_cub4core6detail5shmemE+72];
	ld.shared.v4.b32 	{%r29823, %r29824, %r29825, %r29826}, [_ZN6thrust24THRUST_300001_SM_1000_NS8cuda_cub4core6detail5shmemE+80];
	bfe.u32 	%r29827, %r29823, 0, 8;
	cvt.u16.u32 	%rs18700, %r29827;
	bfe.u32 	%r29828, %r29823, 8, 8;
	cvt.u16.u32 	%rs18702, %r29828;
	bfe.u32 	%r29829, %r29823, 16, 8;
	cvt.u16.u32 	%rs18703, %r29829;
	bfe.u32 	%r29830, %r29823, 24, 8;
	cvt.u16.u32 	%rs18704, %r29830;
	bfe.u32 	%r29831, %r29824, 0, 8;
	cvt.u16.u32 	%rs18705, %r29831;
	bfe.u32 	%r29832, %r29824, 8, 8;
	cvt.u16.u32 	%rs18706, %r29832;
	bfe.u32 	%r29833, %r29824, 16, 8;
	cvt.u16.u32 	%rs18707, %r29833;
	bfe.u32 	%r29834, %r29824, 24, 8;
	cvt.u16.u32 	%rs18708, %r29834;
	bfe.u32 	%r29835, %r29825, 0, 8;
	cvt.u16.u32 	%rs18709, %r29835;
	bfe.u32 	%r29836, %r29825, 8, 8;
	cvt.u16.u32 	%rs18710, %r29836;
	bfe.u32 	%r29837, %r29825, 16, 8;
	cvt.u16.u32 	%rs18711, %r29837;
	bfe.u32 	%r29838, %r29825, 24, 8;
	cvt.u16.u32 	%rs18712, %r29838;
	bfe.u32 	%r29839, %r29826, 0, 8;
	cvt.u16.u32 	%rs18713, %r29839;
	bfe.u32 	%r29840, %r29826, 8, 8;
	cvt.u16.u32 	%rs18714, %r29840;
	bfe.u32 	%r29841, %r29826, 16, 8;
	cvt.u16.u32 	%rs18715, %r29841;
	bfe.u32 	%r29842, %r29826, 24, 8;
	cvt.u16.u32 	%rs18716, %r29842;
	ld.shared.v4.b32 	{%r29843, %r29844, %r29845, %r29846}, [_ZN6thrust24THRUST_300001_SM_1000_NS8cuda_cub4core6detail5shmemE+96];
	bfe.u32 	%r29847, %r29843, 0, 8;
	cvt.u16.u32 	%rs18717, %r29847;
	bfe.u32 	%r29848, %r29843, 8, 8;
	cvt.u16.u32 	%rs18718, %r29848;
	bfe.u32 	%r29849, %r29843, 16, 8;
	cvt.u16.u32 	%rs18719, %r29849;
	bfe.u32 	%r29850, %r29843, 24, 8;
	cvt.u16.u32 	%rs18720, %r29850;
	bfe.u32 	%r29851, %r29844, 0, 8;
	cvt.u16.u32 	%rs18721, %r29851;
	bfe.u32 	%r29852, %r29844, 8, 8;
	cvt.u16.u32 	%rs18722, %r29852;
	bfe.u32 	%r29853, %r29844, 16, 8;
	cvt.u16.u32 	%rs18723, %r29853;
	bfe.u32 	%r29854, %r29844, 24, 8;
	cvt.u16.u32 	%rs18724, %r29854;
	bfe.u32 	%r29855, %r29845, 0, 8;
	cvt.u16.u32 	%rs18725, %r29855;
	bfe.u32 	%r29856, %r29845, 8, 8;
	cvt.u16.u32 	%rs18726, %r29856;
	bfe.u32 	%r29857, %r29845, 16, 8;
	cvt.u16.u32 	%rs18727, %r29857;
	bfe.u32 	%r29858, %r29845, 24, 8;
	cvt.u16.u32 	%rs18728, %r29858;
	bfe.u32 	%r29859, %r29846, 0, 8;
	cvt.u16.u32 	%rs18729, %r29859;
	bfe.u32 	%r29860, %r29846, 8, 8;
	cvt.u16.u32 	%rs18730, %r29860;
	bfe.u32 	%r29861, %r29846, 16, 8;
	cvt.u16.u32 	%rs18731, %r29861;
	bfe.u32 	%r29862, %r29846, 24, 8;
	cvt.u16.u32 	%rs18732, %r29862;
	ld.shared.v4.b32 	{%r29863, %r29864, %r29865, %r29866}, [_ZN6thrust24THRUST_300001_SM_1000_NS8cuda_cub4core6detail5shmemE+112];
	bfe.u32 	%r29867, %r29863, 0, 8;
	cvt.u16.u32 	%rs18733, %r29867;
	bfe.u32 	%r29868, %r29863, 8, 8;
	cvt.u16.u32 	%rs18734, %r29868;
	bfe.u32 	%r29869, %r29863, 16, 8;
	cvt.u16.u32 	%rs18735, %r29869;
	bfe.u32 	%r29870, %r29863, 24, 8;
	cvt.u16.u32 	%rs18736, %r29870;
	bfe.u32 	%r29871, %r29864, 0, 8;
	cvt.u16.u32 	%rs18737, %r29871;
	bfe.u32 	%r29872, %r29864, 8, 8;
	cvt.u16.u32 	%rs18738, %r29872;
	bfe.u32 	%r29873, %r29864, 16, 8;
	cvt.u16.u32 	%rs18739, %r29873;
	bfe.u32 	%r29874, %r29864, 24, 8;
	cvt.u16.u32 	%rs18740, %r29874;
	bfe.u32 	%r29875, %r29865, 0, 8;
	cvt.u16.u32 	%rs18741, %r29875;
	bfe.u32 	%r29876, %r29865, 8, 8;
	cvt.u16.u32 	%rs18742, %r29876;
	bfe.u32 	%r29877, %r29865, 16, 8;
	cvt.u16.u32 	%rs18743, %r29877;
	bfe.u32 	%r29878, %r29865, 24, 8;
	cvt.u16.u32 	%rs18744, %r29878;
	bfe.u32 	%r29879, %r29866, 0, 8;
	cvt.u16.u32 	%rs18745, %r29879;
	bfe.u32 	%r29880, %r29866, 8, 8;
	cvt.u16.u32 	%rs18746, %r29880;
	bfe.u32 	%r29881, %r29866, 16, 8;
	cvt.u16.u32 	%rs18747, %r29881;
	bfe.u32 	%r29882, %r29866, 24, 8;
	cvt.u16.u32 	%rs18748, %r29882;
	ld.shared.v2.u8 	{%rs18749, %rs18750}, [_ZN6thrust24THRUST_300001_SM_1000_NS8cuda_cub4core6detail5shmemE+128];
	ld.shared.u32 	%r32606, [_ZN6thrust24THRUST_300001_SM_1000_NS8cuda_cub4core6detail5shmemE+132];
	ld.shared.f64 	%fd464, [_ZN6thrust24THRUST_300001_SM_1000_NS8cuda_cub4core6detail5shmemE+136];
	st.local.u64 	[%rd3556], %rd3557;
	add.s64 	%rd163, %rd3556, 8;
	st.local.v2.b32 	[%rd3556+8], {%r29823, %r29824};
	st.local.v2.b32 	[%rd3556+16], {%r29825, %r29826};
	st.local.v2.b32 	[%rd3556+24], {%r29843, %r29844};
	st.local.v2.b32 	[%rd3556+32], {%r29845, %r29846};
	st.local.v2.b32 	[%rd3556+40], {%r29863, %r29864};
	st.local.v2.b32 	[%rd3556+48], {%r29865, %r29866};
	st.local.v2.u8 	[%rd3556+56], {%rs18749, %rs18750};
	st.local.u32 	[%rd3556+60], %r32606;
	st.local.f64 	[%rd3556+64], %fd464;
	add.s64 	%rd164, %rd3557, %rd3805;
	setp.ne.s64 	%p741, %rd3557, 0;
	@%p741 bra 	$L__BB3_102;
	mov.b16 	%rs17985, 0;
	st.local.u8 	[%rd120], %rs17985;
	add.s32 	%r29884, %r32606, %r143;
	st.local.u32 	[%rd120+52], %r29884;
	add.f64 	%fd441, %fd23, %fd464;
	st.local.f64 	[%rd120+56], %fd441;
	mov.b32 	%r32600, 0;
$L__BB3_92:
	mov.u32 	%r146, %r32600;
	cvt.u64.u32 	%rd3558, %r146;
	add.s64 	%rd3559, %rd120, %rd3558;
	ld.local.u8 	%rs17986, [%rd3559];
	setp.ne.s16 	%p742, %rs17986, 0;
	add.s32 	%r32600, %r146, 1;
	@%p742 bra 	$L__BB3_92;
	and.b16  	%rs17987, %rs18699, 255;
	setp.eq.s16 	%p743, %rs17987, 0;
	mov.u32 	%r32602, %r146;
	@%p743 bra 	$L__BB3_96;
	mov.b32 	%r32601, 0;
$L__BB3_95:
	add.s32 	%r29886, %r32601, %r146;
	cvt.u64.u32 	%rd3560, %r29886;
	add.s64 	%rd3561, %rd120, %rd3560;
	st.local.u8 	[%rd3561], %rs18699;
	add.s32 	%r149, %r32601, 1;
	add.s32 	%r32602, %r149, %r146;
	cvt.u64.u32 	%rd3562, %r32601;
	add.s64 	%rd3563, %rd127, %rd3562;
	ld.local.u8 	%rs18699, [%rd3563+9];
	setp.ne.s16 	%p744, %rs18699, 0;
	mov.u32 	%r32601, %r149;
	@%p744 bra 	$L__BB3_95;
$L__BB3_96:
	cvt.u64.u32 	%rd3564, %r32602;
	add.s64 	%rd3565, %rd120, %rd3564;
	mov.b16 	%rs17988, 0;
	st.local.u8 	[%rd3565], %rs17988;
	mov.b32 	%r32603, 0;
$L__BB3_97:
	mov.u32 	%r152, %r32603;
	cvt.u64.u32 	%rd3566, %r152;
	add.s64 	%rd3567, %rd120, %rd3566;
	ld.local.u8 	%rs17989, [%rd3567];
	setp.ne.s16 	%p745, %rs17989, 0;
	add.s32 	%r32603, %r152, 1;
	@%p745 bra 	$L__BB3_97;
	and.b16  	%rs17990, %rs18700, 255;
	setp.eq.s16 	%p746, %rs17990, 0;
	mov.u32 	%r32605, %r152;
	@%p746 bra 	$L__BB3_101;
	mov.b32 	%r32604, 0;
$L__BB3_100:
	add.s32 	%r29889, %r32604, %r152;
	cvt.u64.u32 	%rd3568, %r29889;
	add.s64 	%rd3569, %rd120, %rd3568;
	st.local.u8 	[%rd3569], %rs18700;
	add.s32 	%r155, %r32604, 1;
	add.s32 	%r32605, %r155, %r152;
	cvt.u64.u32 	%rd3570, %r32604;
	add.s64 	%rd3571, %rd163, %rd3570;
	ld.local.u8 	%rs18700, [%rd3571+1];
	setp.ne.s16 	%p747, %rs18700, 0;
	mov.u32 	%r32604, %r155;
	@%p747 bra 	$L__BB3_100;
$L__BB3_101:
	cvt.u64.u32 	%rd3572, %r32605;
	add.s64 	%rd3573, %rd120, %rd3572;
	mov.b16 	%rs17991, 0;
	st.local.u8 	[%rd3573], %rs17991;
	ld.local.v2.b32 	{%r29890, %r29891}, [%rd120];
	bfe.u32 	%r29892, %r29890, 0, 8;
	cvt.u16.u32 	%rs18700, %r29892;
	bfe.u32 	%r29893, %r29890, 8, 8;
	cvt.u16.u32 	%rs18702, %r29893;
	bfe.u32 	%r29894, %r29890, 16, 8;
	cvt.u16.u32 	%rs18703, %r29894;
	bfe.u32 	%r29895, %r29890, 24, 8;
	cvt.u16.u32 	%rs18704, %r29895;
	bfe.u32 	%r29896, %r29891, 0, 8;
	cvt.u16.u32 	%rs18705, %r29896;
	bfe.u32 	%r29897, %r29891, 8, 8;
	cvt.u16.u32 	%rs18706, %r29897;
	bfe.u32 	%r29898, %r29891, 16, 8;
	cvt.u16.u32 	%rs18707, %r29898;
	bfe.u32 	%r29899, %r29891, 24, 8;
	cvt.u16.u32 	%rs18708, %r29899;
	ld.local.v2.b32 	{%r29900, %r29901}, [%rd120+8];
	bfe.u32 	%r29902, %r29900, 0, 8;
	cvt.u16.u32 	%rs18709, %r29902;
	bfe.u32 	%r29903, %r29900, 8, 8;
	cvt.u16.u32 	%rs18710, %r29903;
	bfe.u32 	%r29904, %r29900, 16, 8;
	cvt.u16.u32 	%rs18711, %r29904;
	bfe.u32 	%r29905, %r29900, 24, 8;
	cvt.u16.u32 	%rs18712, %r29905;
	bfe.u32 	%r29906, %r29901, 0, 8;
	cvt.u16.u32 	%rs18713, %r29906;
	bfe.u32 	%r29907, %r29901, 8, 8;
	cvt.u16.u32 	%rs18714, %r29907;
	bfe.u32 	%r29908, %r29901, 16, 8;
	cvt.u16.u32 	%rs18715, %r29908;
	bfe.u32 	%r29909, %r29901, 24, 8;
	cvt.u16.u32 	%rs18716, %r29909;
	ld.local.v2.b32 	{%r29910, %r29911}, [%rd120+16];
	bfe.u32 	%r29912, %r29910, 0, 8;
	cvt.u16.u32 	%rs18717, %r29912;
	bfe.u32 	%r29913, %r29910, 8, 8;
	cvt.u16.u32 	%rs18718, %r29913;
	bfe.u32 	%r29914, %r29910, 16, 8;
	cvt.u16.u32 	%rs18719, %r29914;
	bfe.u32 	%r29915, %r29910, 24, 8;
	cvt.u16.u32 	%rs18720, %r29915;
	bfe.u32 	%r29916, %r29911, 0, 8;
	cvt.u16.u32 	%rs18721, %r29916;
	bfe.u32 	%r29917, %r29911, 8, 8;
	cvt.u16.u32 	%rs18722, %r29917;
	bfe.u32 	%r29918, %r29911, 16, 8;
	cvt.u16.u32 	%rs18723, %r29918;
	bfe.u32 	%r29919, %r29911, 24, 8;
	cvt.u16.u32 	%rs18724, %r29919;
	ld.local.v2.b32 	{%r29920, %r29921}, [%rd120+24];
	bfe.u32 	%r29922, %r29920, 0, 8;
	cvt.u16.u32 	%rs18725, %r29922;
	bfe.u32 	%r29923, %r29920, 8, 8;
	cvt.u16.u32 	%rs18726, %r29923;
	bfe.u32 	%r29924, %r29920, 16, 8;
	cvt.u16.u32 	%rs18727, %r29924;
	bfe.u32 	%r29925, %r29920, 24, 8;
	cvt.u16.u32 	%rs18728, %r29925;
	bfe.u32 	%r29926, %r29921, 0, 8;
	cvt.u16.u32 	%rs18729, %r29926;
	bfe.u32 	%r29927, %r29921, 8, 8;
	cvt.u16.u32 	%rs18730, %r29927;
	bfe.u32 	%r29928, %r29921, 16, 8;
	cvt.u16.u32 	%rs18731, %r29928;
	bfe.u32 	%r29929, %r29921, 24, 8;
	cvt.u16.u32 	%rs18732, %r29929;
	ld.local.v2.b32 	{%r29930, %r29931}, [%rd120+32];
	bfe.u32 	%r29932, %r29930, 0, 8;
	cvt.u16.u32 	%rs18733, %r29932;
	bfe.u32 	%r29933, %r29930, 8, 8;
	cvt.u16.u32 	%rs18734, %r29933;
	bfe.u32 	%r29934, %r29930, 16, 8;
	cvt.u16.u32 	%rs18735, %r29934;
	bfe.u32 	%r29935, %r29930, 24, 8;
	cvt.u16.u32 	%rs18736, %r29935;
	bfe.u32 	%r29936, %r29931, 0, 8;
	cvt.u16.u32 	%rs18737, %r29936;
	bfe.u32 	%r29937, %r29931, 8, 8;
	cvt.u16.u32 	%rs18738, %r29937;
	bfe.u32 	%r29938, %r29931, 16, 8;
	cvt.u16.u32 	%rs18739, %r29938;
	bfe.u32 	%r29939, %r29931, 24, 8;
	cvt.u16.u32 	%rs18740, %r29939;
	ld.local.v2.b32 	{%r29940, %r29941}, [%rd120+40];
	bfe.u32 	%r29942, %r29940, 0, 8;
	cvt.u16.u32 	%rs18741, %r29942;
	bfe.u32 	%r29943, %r29940, 8, 8;
	cvt.u16.u32 	%rs18742, %r29943;
	bfe.u32 	%r29944, %r29940, 16, 8;
	cvt.u16.u32 	%rs18743, %r29944;
	bfe.u32 	%r29945, %r29940, 24, 8;
	cvt.u16.u32 	%rs18744, %r29945;
	bfe.u32 	%r29946, %r29941, 0, 8;
	cvt.u16.u32 	%rs18745, %r29946;
	bfe.u32 	%r29947, %r29941, 8, 8;
	cvt.u16.u32 	%rs18746, %r29947;
	bfe.u32 	%r29948, %r29941, 16, 8;
	cvt.u16.u32 	%rs18747, %r29948;
	bfe.u32 	%r29949, %r29941, 24, 8;
	cvt.u16.u32 	%rs18748, %r29949;
	ld.local.v2.u8 	{%rs18749, %rs18750}, [%rd120+48];
	ld.local.u32 	%r32606, [%rd120+52];
	ld.local.f64 	%fd464, [%rd120+56];
$L__BB3_102:
	st.local.u64 	[%rd127], %rd164;
	cvt.u32.u16 	%r29950, %rs18708;
	cvt.u32.u16 	%r29951, %rs18707;
	prmt.b32 	%r29952, %r29951, %r29950, 0x3340U;
	cvt.u32.u16 	%r29953, %rs18706;
	cvt.u32.u16 	%r29954, %rs18705;
	prmt.b32 	%r29955, %r29954, %r29953, 0x3340U;
	prmt.b32 	%r29956, %r29955, %r29952, 0x5410U;
	cvt.u32.u16 	%r29957, %rs18704;
	cvt.u32.u16 	%r29958, %rs18703;
	prmt.b32 	%r29959, %r29958, %r29957, 0x3340U;
	cvt.u32.u16 	%r29960, %rs18702;
	cvt.u32.u16 	%r29961, %rs18700;
	prmt.b32 	%r29962, %r29961, %r29960, 0x3340U;
	prmt.b32 	%r29963, %r29962, %r29959, 0x5410U;
	st.local.v2.b32 	[%rd127+8], {%r29963, %r29956};
	cvt.u32.u16 	%r29964, %rs18716;
	cvt.u32.u16 	%r29965, %rs18715;
	prmt.b32 	%r29966, %r29965, %r29964, 0x3340U;
	cvt.u32.u16 	%r29967, %rs18714;
	cvt.u32.u16 	%r29968, %rs18713;
	prmt.b32 	%r29969, %r29968, %r29967, 0x3340U;
	prmt.b32 	%r29970, %r29969, %r29966, 0x5410U;
	cvt.u32.u16 	%r29971, %rs18712;
	cvt.u32.u16 	%r29972, %rs18711;
	prmt.b32 	%r29973, %r29972, %r29971, 0x3340U;
	cvt.u32.u16 	%r29974, %rs18710;
	cvt.u32.u16 	%r29975, %rs18709;
	prmt.b32 	%r29976, %r29975, %r29974, 0x3340U;
	prmt.b32 	%r29977, %r29976, %r29973, 0x5410U;
	st.local.v2.b32 	[%rd127+16], {%r29977, %r29970};
	cvt.u32.u16 	%r29978, %rs18724;
	cvt.u32.u16 	%r29979, %rs18723;
	prmt.b32 	%r29980, %r29979, %r29978, 0x3340U;
	cvt.u32.u16 	%r29981, %rs18722;
	cvt.u32.u16 	%r29982, %rs18721;
	prmt.b32 	%r29983, %r29982, %r29981, 0x3340U;
	prmt.b32 	%r29984, %r29983, %r29980, 0x5410U;
	cvt.u32.u16 	%r29985, %rs18720;
	cvt.u32.u16 	%r29986, %rs18719;
	prmt.b32 	%r29987, %r29986, %r29985, 0x3340U;
	cvt.u32.u16 	%r29988, %rs18718;
	cvt.u32.u16 	%r29989, %rs18717;
	prmt.b32 	%r29990, %r29989, %r29988, 0x3340U;
	prmt.b32 	%r29991, %r29990, %r29987, 0x5410U;
	st.local.v2.b32 	[%rd127+24], {%r29991, %r29984};
	cvt.u32.u16 	%r29992, %rs18732;
	cvt.u32.u16 	%r29993, %rs18731;
	prmt.b32 	%r29994, %r29993, %r29992, 0x3340U;
	cvt.u32.u16 	%r29995, %rs18730;
	cvt.u32.u16 	%r29996, %rs18729;
	prmt.b32 	%r29997, %r29996, %r29995, 0x3340U;
	prmt.b32 	%r29998, %r29997, %r29994, 0x5410U;
	cvt.u32.u16 	%r29999, %rs18728;
	cvt.u32.u16 	%r30000, %rs18727;
	prmt.b32 	%r30001, %r30000, %r29999, 0x3340U;
	cvt.u32.u16 	%r30002, %rs18726;
	cvt.u32.u16 	%r30003, %rs18725;
	prmt.b32 	%r30004, %r30003, %r30002, 0x3340U;
	prmt.b32 	%r30005, %r30004, %r30001, 0x5410U;
	st.local.v2.b32 	[%rd127+32], {%r30005, %r29998};
	cvt.u32.u16 	%r30006, %rs18740;
	cvt.u32.u16 	%r30007, %rs18739;
	prmt.b32 	%r30008, %r30007, %r30006, 0x3340U;
	cvt.u32.u16 	%r30009, %rs18738;
	cvt.u32.u16 	%r30010, %rs18737;
	prmt.b32 	%r30011, %r30010, %r30009, 0x3340U;
	prmt.b32 	%r30012, %r30011, %r30008, 0x5410U;
	cvt.u32.u16 	%r30013, %rs18736;
	cvt.u32.u16 	%r30014, %rs18735;
	prmt.b32 	%r30015, %r30014, %r30013, 0x3340U;
	cvt.u32.u16 	%r30016, %rs18734;
	cvt.u32.u16 	%r30017, %rs18733;
	prmt.b32 	%r30018, %r30017, %r30016, 0x3340U;
	prmt.b32 	%r30019, %r30018, %r30015, 0x5410U;
	st.local.v2.b32 	[%rd127+40], {%r30019, %r30012};
	cvt.u32.u16 	%r30020, %rs18748;
	cvt.u32.u16 	%r30021, %rs18747;
	prmt.b32 	%r30022, %r30021, %r30020, 0x3340U;
	cvt.u32.u16 	%r30023, %rs18746;
	cvt.u32.u16 	%r30024, %rs18745;
	prmt.b32 	%r30025, %r30024, %r30023, 0x3340U;
	prmt.b32 	%r30026, %r30025, %r30022, 0x5410U;
	cvt.u32.u16 	%r30027, %rs18744;
	cvt.u32.u16 	%r30028, %rs18743;
	prmt.b32 	%r30029, %r30028, %r30027, 0x3340U;
	cvt.u32.u16 	%r30030, %rs18742;
	cvt.u32.u16 	%r30031, %rs18741;
	prmt.b32 	%r30032, %r30031, %r30030, 0x3340U;
	prmt.b32 	%r30033, %r30032, %r30029, 0x5410U;
	st.local.v2.b32 	[%rd127+48], {%r30033, %r30026};
	st.local.v2.u8 	[%rd127+56], {%rs18749, %rs18750};
	st.local.u32 	[%rd127+60], %r32606;
	st.local.f64 	[%rd127+64], %fd464;
	mov.u32 	%r30034, %tid.x;
	shr.u32 	%r30035, %r30034, 5;
	setp.ne.s32 	%p748, %r30035, 2;
	@%p748 bra 	$L__BB3_104;
	mov.f64 	%fd465, %fd464;
	mov.u32 	%r32607, %r32606;
	mov.u16 	%rs18751, %rs18750;
	mov.u16 	%rs18752, %rs18749;
	mov.u16 	%rs18753, %rs18748;
	mov.u16 	%rs18754, %rs18747;
	mov.u16 	%rs18755, %rs18746;
	mov.u16 	%rs18756, %rs18745;
	mov.u16 	%rs18757, %rs18744;
	mov.u16 	%rs18758, %rs18743;
	mov.u16 	%rs18759, %rs18742;
	mov.u16 	%rs18760, %rs18741;
	mov.u16 	%rs18761, %rs18740;
	mov.u16 	%rs18762, %rs18739;
	mov.u16 	%rs18763, %rs18738;
	mov.u16 	%rs18764, %rs18737;
	mov.u16 	%rs18765, %rs18736;
	mov.u16 	%rs18766, %rs18735;
	mov.u16 	%rs18767, %rs18734;
	mov.u16 	%rs18768, %rs18733;
	mov.u16 	%rs18769, %rs18732;
	mov.u16 	%rs18770, %rs18731;
	mov.u16 	%rs18771, %rs18730;
	mov.u16 	%rs18772, %rs18729;
	mov.u16 	%rs18773, %rs18728;
	mov.u16 	%rs18774, %rs18727;
	mov.u16 	%rs18775, %rs18726;
	mov.u16 	%rs18776, %rs18725;
	mov.u16 	%rs18777, %rs18724;
	mov.u16 	%rs18778, %rs18723;
	mov.u16 	%rs18779, %rs18722;
	mov.u16 	%rs18780, %rs18721;
	mov.u16 	%rs18781, %rs18720;
	mov.u16 	%rs18782, %rs18719;
	mov.u16 	%rs18783, %rs18718;
	mov.u16 	%rs18784, %rs18717;
	mov.u16 	%rs18785, %rs18716;
	mov.u16 	%rs18786, %rs18715;
	mov.u16 	%rs18787, %rs18714;
	mov.u16 	%rs18788, %rs18713;
	mov.u16 	%rs18789, %rs18712;
	mov.u16 	%rs18790, %rs18711;
	mov.u16 	%rs18791, %rs18710;
	mov.u16 	%rs18792, %rs18709;
	mov.u16 	%rs18793, %rs18708;
	mov.u16 	%rs18794, %rs18707;
	mov.u16 	%rs18795, %rs18706;
	mov.u16 	%rs18796, %rs18705;
	mov.u16 	%rs18797, %rs18704;
	mov.u16 	%rs18798, %rs18703;
	mov.u16 	%rs18799, %rs18702;
	mov.u16 	%rs18800, %rs18700;
	mov.u64 	%rd3805, %rd164;
$L__BB3_104:
	add.u64 	%rd3575, %SPL, 712;
	ld.shared.u64 	%rd3576, [_ZN6thrust24THRUST_300001_SM_1000_NS8cuda_cub4core6detail5shmemE+144];
	ld.shared.v2.b32 	{%r30036, %r30037}, [_ZN6thrust24THRUST_300001_SM_1000_NS8cuda_cub4core6detail5shmemE+152];
	bfe.u32 	%r30038, %r30036, 0, 8;
	cvt.u16.u32 	%rs18802, %r30038;
	bfe.u32 	%r30039, %r30036, 8, 8;
	cvt.u16.u32 	%rs18804, %r30039;
	bfe.u32 	%r30040, %r30036, 16, 8;
	cvt.u16.u32 	%rs18805, %r30040;
	bfe.u32 	%r30041, %r30036, 24, 8;
	cvt.u16.u32 	%rs18806, %r30041;
	bfe.u32 	%r30042, %r30037, 0, 8;
	cvt.u16.u32 	%rs18807, %r30042;
	bfe.u32 	%r30043, %r30037, 8, 8;
	cvt.u16.u32 	%rs18808, %r30043;
	bfe.u32 	%r30044, %r30037, 16, 8;
	cvt.u16.u32 	%rs18809, %r30044;
	bfe.u32 	%r30045, %r30037, 24, 8;
	cvt.u16.u32 	%rs18810, %r30045;
	ld.shared.v4.b32 	{%r30046, %r30047, %r30048, %r30049}, [_ZN6thrust24THRUST_300001_SM_1000_NS8cuda_cub4core6detail5shmemE+160];
	bfe.u32 	%r30050, %r30046, 0, 8;
	cvt.u16.u32 	%rs18811, %r30050;
	bfe.u32 	%r30051, %r30046, 8, 8;
	cvt.u16.u32 	%rs18812, %r30051;
	bfe.u32 	%r30052, %r30046, 16, 8;
	cvt.u16.u32 	%rs18813, %r30052;
	bfe.u32 	%r30053, %r30046, 24, 8;
	cvt.u16.u32 	%rs18814, %r30053;
	bfe.u32 	%r30054, %r30047, 0, 8;
	cvt.u16.u32 	%rs18815, %r30054;
	bfe.u32 	%r30055, %r30047, 8, 8;
	cvt.u16.u32 	%rs18816, %r30055;
	bfe.u32 	%r30056, %r30047, 16, 8;
	cvt.u16.u32 	%rs18817, %r30056;
	bfe.u32 	%r30057, %r30047, 24, 8;
	cvt.u16.u32 	%rs18818, %r30057;
	bfe.u32 	%r30058, %r30048, 0, 8;
	cvt.u16.u32 	%rs18819, %r30058;
	bfe.u32 	%r30059, %r30048, 8, 8;
	cvt.u16.u32 	%rs18820, %r30059;
	bfe.u32 	%r30060, %r30048, 16, 8;
	cvt.u16.u32 	%rs18821, %r30060;
	bfe.u32 	%r30061, %r30048, 24, 8;
	cvt.u16.u32 	%rs18822, %r30061;
	bfe.u32 	%r30062, %r30049, 0, 8;
	cvt.u16.u32 	%rs18823, %r30062;
	bfe.u32 	%r30063, %r30049, 8, 8;
	cvt.u16.u32 	%rs18824, %r30063;
	bfe.u32 	%r30064, %r30049, 16, 8;
	cvt.u16.u32 	%rs18825, %r30064;
	bfe.u32 	%r30065, %r30049, 24, 8;
	cvt.u16.u32 	%rs18826, %r30065;
	ld.shared.v4.b32 	{%r30066, %r30067, %r30068, %r30069}, [_ZN6thrust24THRUST_300001_SM_1000_NS8cuda_cub4core6detail5shmemE+176];
	bfe.u32 	%r30070, %r30066, 0, 8;
	cvt.u16.u32 	%rs18827, %r30070;
	bfe.u32 	%r30071, %r30066, 8, 8;
	cvt.u16.u32 	%rs18828, %r30071;
	bfe.u32 	%r30072, %r30066, 16, 8;
	cvt.u16.u32 	%rs18829, %r30072;
	bfe.u32 	%r30073, %r30066, 24, 8;
	cvt.u16.u32 	%rs18830, %r30073;
	bfe.u32 	%r30074, %r30067, 0, 8;
	cvt.u16.u32 	%rs18831, %r30074;
	bfe.u32 	%r30075, %r30067, 8, 8;
	cvt.u16.u32 	%rs18832, %r30075;
	bfe.u32 	%r30076, %r30067, 16, 8;
	cvt.u16.u32 	%rs18833, %r30076;
	bfe.u32 	%r30077, %r30067, 24, 8;
	cvt.u16.u32 	%rs18834, %r30077;
	bfe.u32 	%r30078, %r30068, 0, 8;
	cvt.u16.u32 	%rs18835, %r30078;
	bfe.u32 	%r30079, %r30068, 8, 8;
	cvt.u16.u32 	%rs18836, %r30079;
	bfe.u32 	%r30080, %r30068, 16, 8;
	cvt.u16.u32 	%rs18837, %r30080;
	bfe.u32 	%r30081, %r30068, 24, 8;
	cvt.u16.u32 	%rs18838, %r30081;
	bfe.u32 	%r30082, %r30069, 0, 8;
	cvt.u16.u32 	%rs18839, %r30082;
	bfe.u32 	%r30083, %r30069, 8, 8;
	cvt.u16.u32 	%rs18840, %r30083;
	bfe.u32 	%r30084, %r30069, 16, 8;
	cvt.u16.u32 	%rs18841, %r30084;
	bfe.u32 	%r30085, %r30069, 24, 8;
	cvt.u16.u32 	%rs18842, %r30085;
	ld.shared.v4.b32 	{%r30086, %r30087, %r30088, %r30089}, [_ZN6thrust24THRUST_300001_SM_1000_NS8cuda_cub4core6detail5shmemE+192];
	bfe.u32 	%r30090, %r30086, 0, 8;
	cvt.u16.u32 	%rs18843, %r30090;
	bfe.u32 	%r30091, %r30086, 8, 8;
	cvt.u16.u32 	%rs18844, %r30091;
	bfe.u32 	%r30092, %r30086, 16, 8;
	cvt.u16.u32 	%rs18845, %r30092;
	bfe.u32 	%r30093, %r30086, 24, 8;
	cvt.u16.u32 	%rs18846, %r30093;
	bfe.u32 	%r30094, %r30087, 0, 8;
	cvt.u16.u32 	%rs18847, %r30094;
	bfe.u32 	%r30095, %r30087, 8, 8;
	cvt.u16.u32 	%rs18848, %r30095;
	bfe.u32 	%r30096, %r30087, 16, 8;
	cvt.u16.u32 	%rs18849, %r30096;
	bfe.u32 	%r30097, %r30087, 24, 8;
	cvt.u16.u32 	%rs18850, %r30097;
	bfe.u32 	%r30098, %r30088, 0, 8;
	cvt.u16.u32 	%rs18851, %r30098;
	mov.b64 	%rd3577, {%r30088, %r30089};
	shr.u64 	%rd3578, %rd3577, 8;
	cvt.u16.u64 	%rs18852, %rd3578;
	{ .reg .b32 tmp; mov.b64 {tmp, %r32614}, %rd3577; }
	ld.shared.f64 	%fd466, [_ZN6thrust24THRUST_300001_SM_1000_NS8cuda_cub4core6detail5shmemE+208];
	st.local.u64 	[%rd3575], %rd3576;
	add.s64 	%rd166, %rd3575, 8;
	st.local.v2.b32 	[%rd3575+8], {%r30036, %r30037};
	st.local.v2.b32 	[%rd3575+16], {%r30046, %r30047};
	st.local.v2.b32 	[%rd3575+24], {%r30048, %r30049};
	st.local.v2.b32 	[%rd3575+32], {%r30066, %r30067};
	st.local.v2.b32 	[%rd3575+40], {%r30068, %r30069};
	st.local.v2.b32 	[%rd3575+48], {%r30086, %r30087};
	st.local.v2.u8 	[%rd3575+56], {%rs18851, %rs18852};
	st.local.u32 	[%rd3575+60], %r32614;
	st.local.f64 	[%rd3575+64], %fd466;
	add.s64 	%rd167, %rd3576, %rd164;
	setp.ne.s64 	%p749, %rd3576, 0;
	@%p749 bra 	$L__BB3_116;
	mov.b16 	%rs17992, 0;
	st.local.u8 	[%rd119], %rs17992;
	add.s32 	%r30100, %r32614, %r32606;
	st.local.u32 	[%rd119+52], %r30100;
	add.f64 	%fd442, %fd464, %fd466;
	st.local.f64 	[%rd119+56], %fd442;
	mov.b32 	%r32608, 0;
$L__BB3_106:
	mov.u32 	%r162, %r32608;
	cvt.u64.u32 	%rd3579, %r162;
	add.s64 	%rd3580, %rd119, %rd3579;
	ld.local.u8 	%rs17993, [%rd3580];
	setp.ne.s16 	%p750, %rs17993, 0;
	add.s32 	%r32608, %r162, 1;
	@%p750 bra 	$L__BB3_106;
	and.b16  	%rs17994, %rs18700, 255;
	setp.eq.s16 	%p751, %rs17994, 0;
	mov.u32 	%r32610, %r162;
	@%p751 bra 	$L__BB3_110;
	mov.b32 	%r32609, 0;
$L__BB3_109:
	add.s32 	%r30102, %r32609, %r162;
	cvt.u64.u32 	%rd3581, %r30102;
	add.s64 	%rd3582, %rd119, %rd3581;
	st.local.u8 	[%rd3582], %rs18700;
	add.s32 	%r165, %r32609, 1;
	add.s32 	%r32610, %r165, %r162;
	cvt.u64.u32 	%rd3583, %r32609;
	add.s64 	%rd3584, %rd127, %rd3583;
	ld.local.u8 	%rs18700, [%rd3584+9];
	setp.ne.s16 	%p752, %rs18700, 0;
	mov.u32 	%r32609, %r165;
	@%p752 bra 	$L__BB3_109;
$L__BB3_110:
	cvt.u64.u32 	%rd3585, %r32610;
	add.s64 	%rd3586, %rd119, %rd3585;
	mov.b16 	%rs17995, 0;
	st.local.u8 	[%rd3586], %rs17995;
	mov.b32 	%r32611, 0;
$L__BB3_111:
	mov.u32 	%r168, %r32611;
	cvt.u64.u32 	%rd3587, %r168;
	add.s64 	%rd3588, %rd119, %rd3587;
	ld.local.u8 	%rs17996, [%rd3588];
	setp.ne.s16 	%p753, %rs17996, 0;
	add.s32 	%r32611, %r168, 1;
	@%p753 bra 	$L__BB3_111;
	and.b16  	%rs17997, %rs18802, 255;
	setp.eq.s16 	%p754, %rs17997, 0;
	mov.u32 	%r32613, %r168;
	@%p754 bra 	$L__BB3_115;
	mov.b32 	%r32612, 0;
$L__BB3_114:
	add.s32 	%r30105, %r32612, %r168;
	cvt.u64.u32 	%rd3589, %r30105;
	add.s64 	%rd3590, %rd119, %rd3589;
	st.local.u8 	[%rd3590], %rs18802;
	add.s32 	%r171, %r32612, 1;
	add.s32 	%r32613, %r171, %r168;
	cvt.u64.u32 	%rd3591, %r32612;
	add.s64 	%rd3592, %rd166, %rd3591;
	ld.local.u8 	%rs18802, [%rd3592+1];
	setp.ne.s16 	%p755, %rs18802, 0;
	mov.u32 	%r32612, %r171;
	@%p755 bra 	$L__BB3_114;
$L__BB3_115:
	cvt.u64.u32 	%rd3593, %r32613;
	add.s64 	%rd3594, %rd119, %rd3593;
	mov.b16 	%rs17998, 0;
	st.local.u8 	[%rd3594], %rs17998;
	ld.local.v2.b32 	{%r30106, %r30107}, [%rd119];
	bfe.u32 	%r30108, %r30106, 0, 8;
	cvt.u16.u32 	%rs18802, %r30108;
	bfe.u32 	%r30109, %r30106, 8, 8;
	cvt.u16.u32 	%rs18804, %r30109;
	bfe.u32 	%r30110, %r30106, 16, 8;
	cvt.u16.u32 	%rs18805, %r30110;
	bfe.u32 	%r30111, %r30106, 24, 8;
	cvt.u16.u32 	%rs18806, %r30111;
	bfe.u32 	%r30112, %r30107, 0, 8;
	cvt.u16.u32 	%rs18807, %r30112;
	bfe.u32 	%r30113, %r30107, 8, 8;
	cvt.u16.u32 	%rs18808, %r30113;
	bfe.u32 	%r30114, %r30107, 16, 8;
	cvt.u16.u32 	%rs18809, %r30114;
	bfe.u32 	%r30115, %r30107, 24, 8;
	cvt.u16.u32 	%rs18810, %r30115;
	ld.local.v2.b32 	{%r30116, %r30117}, [%rd119+8];
	bfe.u32 	%r30118, %r30116, 0, 8;
	cvt.u16.u32 	%rs18811, %r30118;
	bfe.u32 	%r30119, %r30116, 8, 8;
	cvt.u16.u32 	%rs18812, %r30119;
	bfe.u32 	%r30120, %r30116, 16, 8;
	cvt.u16.u32 	%rs18813, %r30120;
	bfe.u32 	%r30121, %r30116, 24, 8;
	cvt.u16.u32 	%rs18814, %r30121;
	bfe.u32 	%r30122, %r30117, 0, 8;
	cvt.u16.u32 	%rs18815, %r30122;
	bfe.u32 	%r30123, %r30117, 8, 8;
	cvt.u16.u32 	%rs18816, %r30123;
	bfe.u32 	%r30124, %r30117, 16, 8;
	cvt.u16.u32 	%rs18817, %r30124;
	bfe.u32 	%r30125, %r30117, 24, 8;
	cvt.u16.u32 	%rs18818, %r30125;
	ld.local.v2.b32 	{%r30126, %r30127}, [%rd119+16];
	bfe.u32 	%r30128, %r30126, 0, 8;
	cvt.u16.u32 	%rs18819, %r30128;
	bfe.u32 	%r30129, %r30126, 8, 8;
	cvt.u16.u32 	%rs18820, %r30129;
	bfe.u32 	%r30130, %r30126, 16, 8;
	cvt.u16.u32 	%rs18821, %r30130;
	bfe.u32 	%r30131, %r30126, 24, 8;
	cvt.u16.u32 	%rs18822, %r30131;
	bfe.u32 	%r30132, %r30127, 0, 8;
	cvt.u16.u32 	%rs18823, %r30132;
	bfe.u32 	%r30133, %r30127, 8, 8;
	cvt.u16.u32 	%rs18824, %r30133;
	bfe.u32 	%r30134, %r30127, 16, 8;
	cvt.u16.u32 	%rs18825, %r30134;
	bfe.u32 	%r30135, %r30127, 24, 8;
	cvt.u16.u32 	%rs18826, %r30135;
	ld.local.v2.b32 	{%r30136, %r30137}, [%rd119+24];
	bfe.u32 	%r30138, %r30136, 0, 8;
	cvt.u16.u32 	%rs18827, %r30138;
	bfe.u32 	%r30139, %r30136, 8, 8;
	cvt.u16.u32 	%rs18828, %r30139;
	bfe.u32 	%r30140, %r30136, 16, 8;
	cvt.u16.u32 	%rs18829, %r30140;
	bfe.u32 	%r30141, %r30136, 24, 8;
	cvt.u16.u32 	%rs18830, %r30141;
	bfe.u32 	%r30142, %r30137, 0, 8;
	cvt.u16.u32 	%rs18831, %r30142;
	bfe.u32 	%r30143, %r30137, 8, 8;
	cvt.u16.u32 	%rs18832, %r30143;
	bfe.u32 	%r30144, %r30137, 16, 8;
	cvt.u16.u32 	%rs18833, %r30144;
	bfe.u32 	%r30145, %r30137, 24, 8;
	cvt.u16.u32 	%rs18834, %r30145;
	ld.local.v2.b32 	{%r30146, %r30147}, [%rd119+32];
	bfe.u32 	%r30148, %r30146, 0, 8;
	cvt.u16.u32 	%rs18835, %r30148;
	bfe.u32 	%r30149, %r30146, 8, 8;
	cvt.u16.u32 	%rs18836, %r30149;
	bfe.u32 	%r30150, %r30146, 16, 8;
	cvt.u16.u32 	%rs18837, %r30150;
	bfe.u32 	%r30151, %r30146, 24, 8;
	cvt.u16.u32 	%rs18838, %r30151;
	bfe.u32 	%r30152, %r30147, 0, 8;
	cvt.u16.u32 	%rs18839, %r30152;
	bfe.u32 	%r30153, %r30147, 8, 8;
	cvt.u16.u32 	%rs18840, %r30153;
	bfe.u32 	%r30154, %r30147, 16, 8;
	cvt.u16.u32 	%rs18841, %r30154;
	bfe.u32 	%r30155, %r30147, 24, 8;
	cvt.u16.u32 	%rs18842, %r30155;
	ld.local.v2.b32 	{%r30156, %r30157}, [%rd119+40];
	bfe.u32 	%r30158, %r30156, 0, 8;
	cvt.u16.u32 	%rs18843, %r30158;
	bfe.u32 	%r30159, %r30156, 8, 8;
	cvt.u16.u32 	%rs18844, %r30159;
	bfe.u32 	%r30160, %r30156, 16, 8;
	cvt.u16.u32 	%rs18845, %r30160;
	bfe.u32 	%r30161, %r30156, 24, 8;
	cvt.u16.u32 	%rs18846, %r30161;
	bfe.u32 	%r30162, %r30157, 0, 8;
	cvt.u16.u32 	%rs18847, %r30162;
	bfe.u32 	%r30163, %r30157, 8, 8;
	cvt.u16.u32 	%rs18848, %r30163;
	bfe.u32 	%r30164, %r30157, 16, 8;
	cvt.u16.u32 	%rs18849, %r30164;
	bfe.u32 	%r30165, %r30157, 24, 8;
	cvt.u16.u32 	%rs18850, %r30165;
	ld.local.v2.u8 	{%rs18851, %rs18852}, [%rd119+48];
	ld.local.u32 	%r32614, [%rd119+52];
	ld.local.f64 	%fd466, [%rd119+56];
$L__BB3_116:
	st.local.u64 	[%rd127], %rd167;
	cvt.u32.u16 	%r30166, %rs18810;
	cvt.u32.u16 	%r30167, %rs18809;
	prmt.b32 	%r30168, %r30167, %r30166, 0x3340U;
	cvt.u32.u16 	%r30169, %rs18808;
	cvt.u32.u16 	%r30170, %rs18807;
	prmt.b32 	%r30171, %r30170, %r30169, 0x3340U;
	prmt.b32 	%r30172, %r30171, %r30168, 0x5410U;
	cvt.u32.u16 	%r30173, %rs18806;
	cvt.u32.u16 	%r30174, %rs18805;
	prmt.b32 	%r30175, %r30174, %r30173, 0x3340U;
	cvt.u32.u16 	%r30176, %rs18804;
	cvt.u32.u16 	%r30177, %rs18802;
	prmt.b32 	%r30178, %r30177, %r30176, 0x3340U;
	prmt.b32 	%r30179, %r30178, %r30175, 0x5410U;
	st.local.v2.b32 	[%rd127+8], {%r30179, %r30172};
	cvt.u32.u16 	%r30180, %rs18818;
	cvt.u32.u16 	%r30181, %rs18817;
	prmt.b32 	%r30182, %r30181, %r30180, 0x3340U;
	cvt.u32.u16 	%r30183, %rs18816;
	cvt.u32.u16 	%r30184, %rs18815;
	prmt.b32 	%r30185, %r30184, %r30183, 0x3340U;
	prmt.b32 	%r30186, %r30185, %r30182, 0x5410U;
	cvt.u32.u16 	%r30187, %rs18814;
	cvt.u32.u16 	%r30188, %rs18813;
	prmt.b32 	%r30189, %r30188, %r30187, 0x3340U;
	cvt.u32.u16 	%r30190, %rs18812;
	cvt.u32.u16 	%r30191, %rs18811;
	prmt.b32 	%r30192, %r30191, %r30190, 0x3340U;
	prmt.b32 	%r30193, %r30192, %r30189, 0x5410U;
	st.local.v2.b32 	[%rd127+16], {%r30193, %r30186};
	cvt.u32.u16 	%r30194, %rs18826;
	cvt.u32.u16 	%r30195, %rs18825;
	prmt.b32 	%r30196, %r30195, %r30194, 0x3340U;
	cvt.u32.u16 	%r30197, %rs18824;
	cvt.u32.u16 	%r30198, %rs18823;
	prmt.b32 	%r30199, %r30198, %r30197, 0x3340U;
	prmt.b32 	%r30200, %r30199, %r30196, 0x5410U;
	cvt.u32.u16 	%r30201, %rs18822;
	cvt.u32.u16 	%r30202, %rs18821;
	prmt.b32 	%r30203, %r30202, %r30201, 0x3340U;
	cvt.u32.u16 	%r30204, %rs18820;
	cvt.u32.u16 	%r30205, %rs18819;
	prmt.b32 	%r30206, %r30205, %r30204, 0x3340U;
	prmt.b32 	%r30207, %r30206, %r30203, 0x5410U;
	st.local.v2.b32 	[%rd127+24], {%r30207, %r30200};
	cvt.u32.u16 	%r30208, %rs18834;
	cvt.u32.u16 	%r30209, %rs18833;
	prmt.b32 	%r30210, %r30209, %r30208, 0x3340U;
	cvt.u32.u16 	%r30211, %rs18832;
	cvt.u32.u16 	%r30212, %rs18831;
	prmt.b32 	%r30213, %r30212, %r30211, 0x3340U;
	prmt.b32 	%r30214, %r30213, %r30210, 0x5410U;
	cvt.u32.u16 	%r30215, %rs18830;
	cvt.u32.u16 	%r30216, %rs18829;
	prmt.b32 	%r30217, %r30216, %r30215, 0x3340U;
	cvt.u32.u16 	%r30218, %rs18828;
	cvt.u32.u16 	%r30219, %rs18827;
	prmt.b32 	%r30220, %r30219, %r30218, 0x3340U;
	prmt.b32 	%r30221, %r30220, %r30217, 0x5410U;
	st.local.v2.b32 	[%rd127+32], {%r30221, %r30214};
	cvt.u32.u16 	%r30222, %rs18842;
	cvt.u32.u16 	%r30223, %rs18841;
	prmt.b32 	%r30224, %r30223, %r30222, 0x3340U;
	cvt.u32.u16 	%r30225, %rs18840;
	cvt.u32.u16 	%r30226, %rs18839;
	prmt.b32 	%r30227, %r30226, %r30225, 0x3340U;
	prmt.b32 	%r30228, %r30227, %r30224, 0x5410U;
	cvt.u32.u16 	%r30229, %rs18838;
	cvt.u32.u16 	%r30230, %rs18837;
	prmt.b32 	%r30231, %r30230, %r30229, 0x3340U;
	cvt.u32.u16 	%r30232, %rs18836;
	cvt.u32.u16 	%r30233, %rs18835;
	prmt.b32 	%r30234, %r30233, %r30232, 0x3340U;
	prmt.b32 	%r30235, %r30234, %r30231, 0x5410U;
	st.local.v2.b32 	[%rd127+40], {%r30235, %r30228};
	cvt.u32.u16 	%r30236, %rs18850;
	cvt.u32.u16 	%r30237, %rs18849;
	prmt.b32 	%r30238, %r30237, %r30236, 0x3340U;
	cvt.u32.u16 	%r30239, %rs18848;
	cvt.u32.u16 	%r30240, %rs18847;
	prmt.b32 	%r30241, %r30240, %r30239, 0x3340U;
	prmt.b32 	%r30242, %r30241, %r30238, 0x5410U;
	cvt.u32.u16 	%r30243, %rs18846;
	cvt.u32.u16 	%r30244, %rs18845;
	prmt.b32 	%r30245, %r30244, %r30243, 0x3340U;
	cvt.u32.u16 	%r30246, %rs18844;
	cvt.u32.u16 	%r30247, %rs18843;
	prmt.b32 	%r30248, %r30247, %r30246, 0x3340U;
	prmt.b32 	%r30249, %r30248, %r30245, 0x5410U;
	st.local.v2.b32 	[%rd127+48], {%r30249, %r30242};
	st.local.v2.u8 	[%rd127+56], {%rs18851, %rs18852};
	st.local.u32 	[%rd127+60], %r32614;
	st.local.f64 	[%rd127+64], %fd466;
	mov.u32 	%r30250, %tid.x;
	shr.u32 	%r30251, %r30250, 5;
	setp.ne.s32 	%p756, %r30251, 3;
	@%p756 bra 	$L__BB3_118;
	mov.f64 	%fd465, %fd466;
	mov.u32 	%r32607, %r32614;
	mov.u16 	%rs18751, %rs18852;
	mov.u16 	%rs18752, %rs18851;
	mov.u16 	%rs18753, %rs18850;
	mov.u16 	%rs18754, %rs18849;
	mov.u16 	%rs18755, %rs18848;
	mov.u16 	%rs18756, %rs18847;
	mov.u16 	%rs18757, %rs18846;
	mov.u16 	%rs18758, %rs18845;
	mov.u16 	%rs18759, %rs18844;
	mov.u16 	%rs18760, %rs18843;
	mov.u16 	%rs18761, %rs18842;
	mov.u16 	%rs18762, %rs18841;
	mov.u16 	%rs18763, %rs18840;
	mov.u16 	%rs18764, %rs18839;
	mov.u16 	%rs18765, %rs18838;
	mov.u16 	%rs18766, %rs18837;
	mov.u16 	%rs18767, %rs18836;
	mov.u16 	%rs18768, %rs18835;
	mov.u16 	%rs18769, %rs18834;
	mov.u16 	%rs18770, %rs18833;
	mov.u16 	%rs18771, %rs18832;
	mov.u16 	%rs18772, %rs18831;
	mov.u16 	%rs18773, %rs18830;
	mov.u16 	%rs18774, %rs18829;
	mov.u16 	%rs18775, %rs18828;
	mov.u16 	%rs18776, %rs18827;
	mov.u16 	%rs18777, %rs18826;
	mov.u16 	%rs18778, %rs18825;
	mov.u16 	%rs18779, %rs18824;
	mov.u16 	%rs18780, %rs18823;
	mov.u16 	%rs18781, %rs18822;
	mov.u16 	%rs18782, %rs18821;
	mov.u16 	%rs18783, %rs18820;
	mov.u16 	%rs18784, %rs18819;
	mov.u16 	%rs18785, %rs18818;
	mov.u16 	%rs18786, %rs18817;
	mov.u16 	%rs18787, %rs18816;
	mov.u16 	%rs18788, %rs18815;
	mov.u16 	%rs18789, %rs18814;
	mov.u16 	%rs18790, %rs18813;
	mov.u16 	%rs18791, %rs18812;
	mov.u16 	%rs18792, %rs18811;
	mov.u16 	%rs18793, %rs18810;
	mov.u16 	%rs18794, %rs18809;
	mov.u16 	%rs18795, %rs18808;
	mov.u16 	%rs18796, %rs18807;
	mov.u16 	%rs18797, %rs18806;
	mov.u16 	%rs18798, %rs18805;
	mov.u16 	%rs18799, %rs18804;
	mov.u16 	%rs18800, %rs18802;
	mov.u64 	%rd3805, %rd167;
$L__BB3_118:
	add.u64 	%rd3596, %SPL, 640;
	ld.shared.u64 	%rd3597, [_ZN6thrust24THRUST_300001_SM_1000_NS8cuda_cub4core6detail5shmemE+216];
	ld.shared.v4.b32 	{%r30252, %r30253, %r30254, %r30255}, [_ZN6thrust24THRUST_300001_SM_1000_NS8cuda_cub4core6detail5shmemE+224];
	bfe.u32 	%r30256, %r30252, 0, 8;
	cvt.u16.u32 	%rs18904, %r30256;
	bfe.u32 	%r30257, %r30252, 8, 8;
	cvt.u16.u32 	%rs18906, %r30257;
	bfe.u32 	%r30258, %r30252, 16, 8;
	cvt.u16.u32 	%rs18907, %r30258;
	bfe.u32 	%r30259, %r30252, 24, 8;
	cvt.u16.u32 	%rs18908, %r30259;
	bfe.u32 	%r30260, %r30253, 0, 8;
	cvt.u16.u32 	%rs18909, %r30260;
	bfe.u32 	%r30261, %r30253, 8, 8;
	cvt.u16.u32 	%rs18910, %r30261;
	bfe.u32 	%r30262, %r30253, 16, 8;
	cvt.u16.u32 	%rs18911, %r30262;
	bfe.u32 	%r30263, %r30253, 24, 8;
	cvt.u16.u32 	%rs18912, %r30263;
	bfe.u32 	%r30264, %r30254, 0, 8;
	cvt.u16.u32 	%rs18913, %r30264;
	bfe.u32 	%r30265, %r30254, 8, 8;
	cvt.u16.u32 	%rs18914, %r30265;
	bfe.u32 	%r30266, %r30254, 16, 8;
	cvt.u16.u32 	%rs18915, %r30266;
	bfe.u32 	%r30267, %r30254, 24, 8;
	cvt.u16.u32 	%rs18916, %r30267;
	bfe.u32 	%r30268, %r30255, 0, 8;
	cvt.u16.u32 	%rs18917, %r30268;
	bfe.u32 	%r30269, %r30255, 8, 8;
	cvt.u16.u32 	%rs18918, %r30269;
	bfe.u32 	%r30270, %r30255, 16, 8;
	cvt.u16.u32 	%rs18919, %r30270;
	bfe.u32 	%r30271, %r30255, 24, 8;
	cvt.u16.u32 	%rs18920, %r30271;
	ld.shared.v4.b32 	{%r30272, %r30273, %r30274, %r30275}, [_ZN6thrust24THRUST_300001_SM_1000_NS8cuda_cub4core6detail5shmemE+240];
	bfe.u32 	%r30276, %r30272, 0, 8;
	cvt.u16.u32 	%rs18921, %r30276;
	bfe.u32 	%r30277, %r30272, 8, 8;
	cvt.u16.u32 	%rs18922, %r30277;
	bfe.u32 	%r30278, %r30272, 16, 8;
	cvt.u16.u32 	%rs18923, %r30278;
	bfe.u32 	%r30279, %r30272, 24, 8;
	cvt.u16.u32 	%rs18924, %r30279;
	bfe.u32 	%r30280, %r30273, 0, 8;
	cvt.u16.u32 	%rs18925, %r30280;
	bfe.u32 	%r30281, %r30273, 8, 8;
	cvt.u16.u32 	%rs18926, %r30281;
	bfe.u32 	%r30282, %r30273, 16, 8;
	cvt.u16.u32 	%rs18927, %r30282;
	bfe.u32 	%r30283, %r30273, 24, 8;
	cvt.u16.u32 	%rs18928, %r30283;
	bfe.u32 	%r30284, %r30274, 0, 8;
	cvt.u16.u32 	%rs18929, %r30284;
	bfe.u32 	%r30285, %r30274, 8, 8;
	cvt.u16.u32 	%rs18930, %r30285;
	bfe.u32 	%r30286, %r30274, 16, 8;
	cvt.u16.u32 	%rs18931, %r30286;
	bfe.u32 	%r30287, %r30274, 24, 8;
	cvt.u16.u32 	%rs18932, %r30287;
	bfe.u32 	%r30288, %r30275, 0, 8;
	cvt.u16.u32 	%rs18933, %r30288;
	bfe.u32 	%r30289, %r30275, 8, 8;
	cvt.u16.u32 	%rs18934, %r30289;
	bfe.u32 	%r30290, %r30275, 16, 8;
	cvt.u16.u32 	%rs18935, %r30290;
	bfe.u32 	%r30291, %r30275, 24, 8;
	cvt.u16.u32 	%rs18936, %r30291;
	ld.shared.v4.b32 	{%r30292, %r30293, %r30294, %r30295}, [_ZN6thrust24THRUST_300001_SM_1000_NS8cuda_cub4core6detail5shmemE+256];
	bfe.u32 	%r30296, %r30292, 0, 8;
	cvt.u16.u32 	%rs18937, %r30296;
	bfe.u32 	%r30297, %r30292, 8, 8;
	cvt.u16.u32 	%rs18938, %r30297;
	bfe.u32 	%r30298, %r30292, 16, 8;
	cvt.u16.u32 	%rs18939, %r30298;
	bfe.u32 	%r30299, %r30292, 24, 8;
	cvt.u16.u32 	%rs18940, %r30299;
	bfe.u32 	%r30300, %r30293, 0, 8;
	cvt.u16.u32 	%rs18941, %r30300;
	bfe.u32 	%r30301, %r30293, 8, 8;
	cvt.u16.u32 	%rs18942, %r30301;
	bfe.u32 	%r30302, %r30293, 16, 8;
	cvt.u16.u32 	%rs18943, %r30302;
	bfe.u32 	%r30303, %r30293, 24, 8;
	cvt.u16.u32 	%rs18944, %r30303;
	bfe.u32 	%r30304, %r30294, 0, 8;
	cvt.u16.u32 	%rs18945, %r30304;
	bfe.u32 	%r30305, %r30294, 8, 8;
	cvt.u16.u32 	%rs18946, %r30305;
	bfe.u32 	%r30306, %r30294, 16, 8;
	cvt.u16.u32 	%rs18947, %r30306;
	bfe.u32 	%r30307, %r30294, 24, 8;
	cvt.u16.u32 	%rs18948, %r30307;
	bfe.u32 	%r30308, %r30295, 0, 8;
	cvt.u16.u32 	%rs18949, %r30308;
	bfe.u32 	%r30309, %r30295, 8, 8;
	cvt.u16.u32 	%rs18950, %r30309;
	bfe.u32 	%r30310, %r30295, 16, 8;
	cvt.u16.u32 	%rs18951, %r30310;
	bfe.u32 	%r30311, %r30295, 24, 8;
	cvt.u16.u32 	%rs18952, %r30311;
	ld.shared.v2.u8 	{%rs18953, %rs18954}, [_ZN6thrust24THRUST_300001_SM_1000_NS8cuda_cub4core6detail5shmemE+272];
	ld.shared.u32 	%r32622, [_ZN6thrust24THRUST_300001_SM_1000_NS8cuda_cub4core6detail5shmemE+276];
	ld.shared.f64 	%fd468, [_ZN6thrust24THRUST_300001_SM_1000_NS8cuda_cub4core6detail5shmemE+280];
	st.local.u64 	[%rd3596], %rd3597;
	add.s64 	%rd169, %rd3596, 8;
	st.local.v2.b32 	[%rd3596+8], {%r30252, %r30253};
	st.local.v2.b32 	[%rd3596+16], {%r30254, %r30255};
	st.local.v2.b32 	[%rd3596+24], {%r30272, %r30273};
	st.local.v2.b32 	[%rd3596+32], {%r30274, %r30275};
	st.local.v2.b32 	[%rd3596+40], {%r30292, %r30293};
	st.local.v2.b32 	[%rd3596+48], {%r30294, %r30295};
	st.local.v2.u8 	[%rd3596+56], {%rs18953, %rs18954};
	st.local.u32 	[%rd3596+60], %r32622;
	st.local.f64 	[%rd3596+64], %fd468;
	add.s64 	%rd170, %rd3597, %rd167;
	setp.ne.s64 	%p757, %rd3597, 0;
	@%p757 bra 	$L__BB3_130;
	mov.b16 	%rs17999, 0;
	st.local.u8 	[%rd118], %rs17999;
	add.s32 	%r30313, %r32622, %r32614;
	st.local.u32 	[%rd118+52], %r30313;
	add.f64 	%fd443, %fd466, %fd468;
	st.local.f64 	[%rd118+56], %fd443;
	mov.b32 	%r32616, 0;
$L__BB3_120:
	mov.u32 	%r178, %r32616;
	cvt.u64.u32 	%rd3598, %r178;
	add.s64 	%rd3599, %rd118, %rd3598;
	ld.local.u8 	%rs18000, [%rd3599];
	setp.ne.s16 	%p758, %rs18000, 0;
	add.s32 	%r32616, %r178, 1;
	@%p758 bra 	$L__BB3_120;
	and.b16  	%rs18001, %rs18802, 255;
	setp.eq.s16 	%p759, %rs18001, 0;
	mov.u32 	%r32618, %r178;
	@%p759 bra 	$L__BB3_124;
	mov.b32 	%r32617, 0;
$L__BB3_123:
	add.s32 	%r30315, %r32617, %r178;
	cvt.u64.u32 	%rd3600, %r30315;
	add.s64 	%rd3601, %rd118, %rd3600;
	st.local.u8 	[%rd3601], %rs18802;
	add.s32 	%r181, %r32617, 1;
	add.s32 	%r32618, %r181, %r178;
	cvt.u64.u32 	%rd3602, %r32617;
	add.s64 	%rd3603, %rd127, %rd3602;
	ld.local.u8 	%rs18802, [%rd3603+9];
	setp.ne.s16 	%p760, %rs18802, 0;
	mov.u32 	%r32617, %r181;
	@%p760 bra 	$L__BB3_123;
$L__BB3_124:
	cvt.u64.u32 	%rd3604, %r32618;
	add.s64 	%rd3605, %rd118, %rd3604;
	mov.b16 	%rs18002, 0;
	st.local.u8 	[%rd3605], %rs18002;
	mov.b32 	%r32619, 0;
$L__BB3_125:
	mov.u32 	%r184, %r32619;
	cvt.u64.u32 	%rd3606, %r184;
	add.s64 	%rd3607, %rd118, %rd3606;
	ld.local.u8 	%rs18003, [%rd3607];
	setp.ne.s16 	%p761, %rs18003, 0;
	add.s32 	%r32619, %r184, 1;
	@%p761 bra 	$L__BB3_125;
	and.b16  	%rs18004, %rs18904, 255;
	setp.eq.s16 	%p762, %rs18004, 0;
	mov.u32 	%r32621, %r184;
	@%p762 bra 	$L__BB3_129;
	mov.b32 	%r32620, 0;
$L__BB3_128:
	add.s32 	%r30318, %r32620, %r184;
	cvt.u64.u32 	%rd3608, %r30318;
	add.s64 	%rd3609, %rd118, %rd3608;
	st.local.u8 	[%rd3609], %rs18904;
	add.s32 	%r187, %r32620, 1;
	add.s32 	%r32621, %r187, %r184;
	cvt.u64.u32 	%rd3610, %r32620;
	add.s64 	%rd3611, %rd169, %rd3610;
	ld.local.u8 	%rs18904, [%rd3611+1];
	setp.ne.s16 	%p763, %rs18904, 0;
	mov.u32 	%r32620, %r187;
	@%p763 bra 	$L__BB3_128;
$L__BB3_129:
	cvt.u64.u32 	%rd3612, %r32621;
	add.s64 	%rd3613, %rd118, %rd3612;
	mov.b16 	%rs18005, 0;
	st.local.u8 	[%rd3613], %rs18005;
	ld.local.v2.b32 	{%r30319, %r30320}, [%rd118];
	bfe.u32 	%r30321, %r30319, 0, 8;
	cvt.u16.u32 	%rs18904, %r30321;
	bfe.u32 	%r30322, %r30319, 8, 8;
	cvt.u16.u32 	%rs18906, %r30322;
	bfe.u32 	%r30323, %r30319, 16, 8;
	cvt.u16.u32 	%rs18907, %r30323;
	bfe.u32 	%r30324, %r30319, 24, 8;
	cvt.u16.u32 	%rs18908, %r30324;
	bfe.u32 	%r30325, %r30320, 0, 8;
	cvt.u16.u32 	%rs18909, %r30325;
	bfe.u32 	%r30326, %r30320, 8, 8;
	cvt.u16.u32 	%rs18910, %r30326;
	bfe.u32 	%r30327, %r30320, 16, 8;
	cvt.u16.u32 	%rs18911, %r30327;
	bfe.u32 	%r30328, %r30320, 24, 8;
	cvt.u16.u32 	%rs18912, %r30328;
	ld.local.v2.b32 	{%r30329, %r30330}, [%rd118+8];
	bfe.u32 	%r30331, %r30329, 0, 8;
	cvt.u16.u32 	%rs18913, %r30331;
	bfe.u32 	%r30332, %r30329, 8, 8;
	cvt.u16.u32 	%rs18914, %r30332;
	bfe.u32 	%r30333, %r30329, 16, 8;
	cvt.u16.u32 	%rs18915, %r30333;
	bfe.u32 	%r30334, %r30329, 24, 8;
	cvt.u16.u32 	%rs18916, %r30334;
	bfe.u32 	%r30335, %r30330, 0, 8;
	cvt.u16.u32 	%rs18917, %r30335;
	bfe.u32 	%r30336, %r30330, 8, 8;
	cvt.u16.u32 	%rs18918, %r30336;
	bfe.u32 	%r30337, %r30330, 16, 8;
	cvt.u16.u32 	%rs18919, %r30337;
	bfe.u32 	%r30338, %r30330, 24, 8;
	cvt.u16.u32 	%rs18920, %r30338;
	ld.local.v2.b32 	{%r30339, %r30340}, [%rd118+16];
	bfe.u32 	%r30341, %r30339, 0, 8;
	cvt.u16.u32 	%rs18921, %r30341;
	bfe.u32 	%r30342, %r30339, 8, 8;
	cvt.u16.u32 	%rs18922, %r30342;
	bfe.u32 	%r30343, %r30339, 16, 8;
	cvt.u16.u32 	%rs18923, %r30343;
	bfe.u32 	%r30344, %r30339, 24, 8;
	cvt.u16.u32 	%rs18924, %r30344;
	bfe.u32 	%r30345, %r30340, 0, 8;
	cvt.u16.u32 	%rs18925, %r30345;
	bfe.u32 	%r30346, %r30340, 8, 8;
	cvt.u16.u32 	%rs18926, %r30346;
	bfe.u32 	%r30347, %r30340, 16, 8;
	cvt.u16.u32 	%rs18927, %r30347;
	bfe.u32 	%r30348, %r30340, 24, 8;
	cvt.u16.u32 	%rs18928, %r30348;
	ld.local.v2.b32 	{%r30349, %r30350}, [%rd118+24];
	bfe.u32 	%r30351, %r30349, 0, 8;
	cvt.u16.u32 	%rs18929, %r30351;
	bfe.u32 	%r30352, %r30349, 8, 8;
	cvt.u16.u32 	%rs18930, %r30352;
	bfe.u32 	%r30353, %r30349, 16, 8;
	cvt.u16.u32 	%rs18931, %r30353;
	bfe.u32 	%r30354, %r30349, 24, 8;
	cvt.u16.u32 	%rs18932, %r30354;
	bfe.u32 	%r30355, %r30350, 0, 8;
	cvt.u16.u32 	%rs18933, %r30355;
	bfe.u32 	%r30356, %r30350, 8, 8;
	cvt.u16.u32 	%rs18934, %r30356;
	bfe.u32 	%r30357, %r30350, 16, 8;
	cvt.u16.u32 	%rs18935, %r30357;
	bfe.u32 	%r30358, %r30350, 24, 8;
	cvt.u16.u32 	%rs18936, %r30358;
	ld.local.v2.b32 	{%r30359, %r30360}, [%rd118+32];
	bfe.u32 	%r30361, %r30359, 0, 8;
	cvt.u16.u32 	%rs18937, %r30361;
	bfe.u32 	%r30362, %r30359, 8, 8;
	cvt.u16.u32 	%rs18938, %r30362;
	bfe.u32 	%r30363, %r30359, 16, 8;
	cvt.u16.u32 	%rs18939, %r30363;
	bfe.u32 	%r30364, %r30359, 24, 8;
	cvt.u16.u32 	%rs18940, %r30364;
	bfe.u32 	%r30365, %r30360, 0, 8;
	cvt.u16.u32 	%rs18941, %r30365;
	bfe.u32 	%r30366, %r30360, 8, 8;
	cvt.u16.u32 	%rs18942, %r30366;
	bfe.u32 	%r30367, %r30360, 16, 8;
	cvt.u16.u32 	%rs18943, %r30367;
	bfe.u32 	%r30368, %r30360, 24, 8;
	cvt.u16.u32 	%rs18944, %r30368;
	ld.local.v2.b32 	{%r30369, %r30370}, [%rd118+40];
	bfe.u32 	%r30371, %r30369, 0, 8;
	cvt.u16.u32 	%rs18945, %r30371;
	bfe.u32 	%r30372, %r30369, 8, 8;
	cvt.u16.u32 	%rs18946, %r30372;
	bfe.u32 	%r30373, %r30369, 16, 8;
	cvt.u16.u32 	%rs18947, %r30373;
	bfe.u32 	%r30374, %r30369, 24, 8;
	cvt.u16.u32 	%rs18948, %r30374;
	bfe.u32 	%r30375, %r30370, 0, 8;
	cvt.u16.u32 	%rs18949, %r30375;
	bfe.u32 	%r30376, %r30370, 8, 8;
	cvt.u16.u32 	%rs18950, %r30376;
	bfe.u32 	%r30377, %r30370, 16, 8;
	cvt.u16.u32 	%rs18951, %r30377;
	bfe.u32 	%r30378, %r30370, 24, 8;
	cvt.u16.u32 	%rs18952, %r30378;
	ld.local.v2.u8 	{%rs18953, %rs18954}, [%rd118+48];
	ld.local.u32 	%r32622, [%rd118+52];
	ld.local.f64 	%fd468, [%rd118+56];
$L__BB3_130:
	st.local.u64 	[%rd127], %rd170;
	cvt.u32.u16 	%r30379, %rs18912;
	cvt.u32.u16 	%r30380, %rs18911;
	prmt.b32 	%r30381, %r30380, %r30379, 0x3340U;
	cvt.u32.u16 	%r30382, %rs18910;
	cvt.u32.u16 	%r30383, %rs18909;
	prmt.b32 	%r30384, %r30383, %r30382, 0x3340U;
	prmt.b32 	%r30385, %r30384, %r30381, 0x5410U;
	cvt.u32.u16 	%r30386, %rs18908;
	cvt.u32.u16 	%r30387, %rs18907;
	prmt.b32 	%r30388, %r30387, %r30386, 0x3340U;
	cvt.u32.u16 	%r30389, %rs18906;
	cvt.u32.u16 	%r30390, %rs18904;
	prmt.b32 	%r30391, %r30390, %r30389, 0x3340U;
	prmt.b32 	%r30392, %r30391, %r30388, 0x5410U;
	st.local.v2.b32 	[%rd127+8], {%r30392, %r30385};
	cvt.u32.u16 	%r30393, %rs18920;
	cvt.u32.u16 	%r30394, %rs18919;
	prmt.b32 	%r30395, %r30394, %r30393, 0x3340U;
	cvt.u32.u16 	%r30396, %rs18918;
	cvt.u32.u16 	%r30397, %rs18917;
	prmt.b32 	%r30398, %r30397, %r30396, 0x3340U;
	prmt.b32 	%r30399, %r30398, %r30395, 0x5410U;
	cvt.u32.u16 	%r30400, %rs18916;
	cvt.u32.u16 	%r30401, %rs18915;
	prmt.b32 	%r30402, %r30401, %r30400, 0x3340U;
	cvt.u32.u16 	%r30403, %rs18914;
	cvt.u32.u16 	%r30404, %rs18913;
	prmt.b32 	%r30405, %r30404, %r30403, 0x3340U;
	prmt.b32 	%r30406, %r30405, %r30402, 0x5410U;
	st.local.v2.b32 	[%rd127+16], {%r30406, %r30399};
	cvt.u32.u16 	%r30407, %rs18928;
	cvt.u32.u16 	%r30408, %rs18927;
	prmt.b32 	%r30409, %r30408, %r30407, 0x3340U;
	cvt.u32.u16 	%r30410, %rs18926;
	cvt.u32.u16 	%r30411, %rs18925;
	prmt.b32 	%r30412, %r30411, %r30410, 0x3340U;
	prmt.b32 	%r30413, %r30412, %r30409, 0x5410U;
	cvt.u32.u16 	%r30414, %rs18924;
	cvt.u32.u16 	%r30415, %rs18923;
	prmt.b32 	%r30416, %r30415, %r30414, 0x3340U;
	cvt.u32.u16 	%r30417, %rs18922;
	cvt.u32.u16 	%r30418, %rs18921;
	prmt.b32 	%r30419, %r30418, %r30417, 0x3340U;
	prmt.b32 	%r30420, %r30419, %r30416, 0x5410U;
	st.local.v2.b32 	[%rd127+24], {%r30420, %r30413};
	cvt.u32.u16 	%r30421, %rs18936;
	cvt.u32.u16 	%r30422, %rs18935;
	prmt.b32 	%r30423, %r30422, %r30421, 0x3340U;
	cvt.u32.u16 	%r30424, %rs18934;
	cvt.u32.u16 	%r30425, %rs18933;
	prmt.b32 	%r30426, %r30425, %r30424, 0x3340U;
	prmt.b32 	%r30427, %r30426, %r30423, 0x5410U;
	cvt.u32.u16 	%r30428, %rs18932;
	cvt.u32.u16 	%r30429, %rs18931;
	prmt.b32 	%r30430, %r30429, %r30428, 0x3340U;
	cvt.u32.u16 	%r30431, %rs18930;
	cvt.u32.u16 	%r30432, %rs18929;
	prmt.b32 	%r30433, %r30432, %r30431, 0x3340U;
	prmt.b32 	%r30434, %r30433, %r30430, 0x5410U;
	st.local.v2.b32 	[%rd127+32], {%r30434, %r30427};
	cvt.u32.u16 	%r30435, %rs18944;
	cvt.u32.u16 	%r30436, %rs18943;
	prmt.b32 	%r30437, %r30436, %r30435, 0x3340U;
	cvt.u32.u16 	%r30438, %rs18942;
	cvt.u32.u16 	%r30439, %rs18941;
	prmt.b32 	%r30440, %r30439, %r30438, 0x3340U;
	prmt.b32 	%r30441, %r30440, %r30437, 0x5410U;
	cvt.u32.u16 	%r30442, %rs18940;
	cvt.u32.u16 	%r30443, %rs18939;
	prmt.b32 	%r30444, %r30443, %r30442, 0x3340U;
	cvt.u32.u16 	%r30445, %rs18938;
	cvt.u32.u16 	%r30446, %rs18937;
	prmt.b32 	%r30447, %r30446, %r30445, 0x3340U;
	prmt.b32 	%r30448, %r30447, %r30444, 0x5410U;
	st.local.v2.b32 	[%rd127+40], {%r30448, %r30441};
	cvt.u32.u16 	%r30449, %rs18952;
	cvt.u32.u16 	%r30450, %rs18951;
	prmt.b32 	%r30451, %r30450, %r30449, 0x3340U;
	cvt.u32.u16 	%r30452, %rs18950;
	cvt.u32.u16 	%r30453, %rs18949;
	prmt.b32 	%r30454, %r30453, %r30452, 0x3340U;
	prmt.b32 	%r30455, %r30454, %r30451, 0x5410U;
	cvt.u32.u16 	%r30456, %rs18948;
	cvt.u32.u16 	%r30457, %rs18947;
	prmt.b32 	%r30458, %r30457, %r30456, 0x3340U;
	cvt.u32.u16 	%r30459, %rs18946;
	cvt.u32.u16 	%r30460, %rs18945;
	prmt.b32 	%r30461, %r30460, %r30459, 0x3340U;
	prmt.b32 	%r30462, %r30461, %r30458, 0x5410U;
	st.local.v2.b32 	[%rd127+48], {%r30462, %r30455};
	st.local.v2.u8 	[%rd127+56], {%rs18953, %rs18954};
	st.local.u32 	[%rd127+60], %r32622;
	st.local.f64 	[%rd127+64], %fd468;
	mov.u32 	%r30463, %tid.x;
	shr.u32 	%r30464, %r30463, 5;
	setp.ne.s32 	%p764, %r30464, 4;
	@%p764 bra 	$L__BB3_132;
	mov.f64 	%fd465, %fd468;
	mov.u32 	%r32607, %r32622;
	mov.u16 	%rs18751, %rs18954;
	mov.u16 	%rs18752, %rs18953;
	mov.u16 	%rs18753, %rs18952;
	mov.u16 	%rs18754, %rs18951;
	mov.u16 	%rs18755, %rs18950;
	mov.u16 	%rs18756, %rs18949;
	mov.u16 	%rs18757, %rs18948;
	mov.u16 	%rs18758, %rs18947;
	mov.u16 	%rs18759, %rs18946;
	mov.u16 	%rs18760, %rs18945;
	mov.u16 	%rs18761, %rs18944;
	mov.u16 	%rs18762, %rs18943;
	mov.u16 	%rs18763, %rs18942;
	mov.u16 	%rs18764, %rs18941;
	mov.u16 	%rs18765, %rs18940;
	mov.u16 	%rs18766, %rs18939;
	mov.u16 	%rs18767, %rs18938;
	mov.u16 	%rs18768, %rs18937;
	mov.u16 	%rs18769, %rs18936;
	mov.u16 	%rs18770, %rs18935;
	mov.u16 	%rs18771, %rs18934;
	mov.u16 	%rs18772, %rs18933;
	mov.u16 	%rs18773, %rs18932;
	mov.u16 	%rs18774, %rs18931;
	mov.u16 	%rs18775, %rs18930;
	mov.u16 	%rs18776, %rs18929;
	mov.u16 	%rs18777, %rs18928;
	mov.u16 	%rs18778, %rs18927;
	mov.u16 	%rs18779, %rs18926;
	mov.u16 	%rs18780, %rs18925;
	mov.u16 	%rs18781, %rs18924;
	mov.u16 	%rs18782, %rs18923;
	mov.u16 	%rs18783, %rs18922;
	mov.u16 	%rs18784, %rs18921;
	mov.u16 	%rs18785, %rs18920;
	mov.u16 	%rs18786, %rs18919;
	mov.u16 	%rs18787, %rs18918;
	mov.u16 	%rs18788, %rs18917;
	mov.u16 	%rs18789, %rs18916;
	mov.u16 	%rs18790, %rs18915;
	mov.u16 	%rs18791, %rs18914;
	mov.u16 	%rs18792, %rs18913;
	mov.u16 	%rs18793, %rs18912;
	mov.u16 	%rs18794, %rs18911;
	mov.u16 	%rs18795, %rs18910;
	mov.u16 	%rs18796, %rs18909;
	mov.u16 	%rs18797, %rs18908;
	mov.u16 	%rs18798, %rs18907;
	mov.u16 	%rs18799, %rs18906;
	mov.u16 	%rs18800, %rs18904;
	mov.u64 	%rd3805, %rd170;
$L__BB3_132:
	add.u64 	%rd3615, %SPL, 568;
	ld.shared.u64 	%rd3616, [_ZN6thrust24THRUST_300001_SM_1000_NS8cuda_cub4core6detail5shmemE+288];
	ld.shared.v2.b32 	{%r30465, %r30466}, [_ZN6thrust24THRUST_300001_SM_1000_NS8cuda_cub4core6detail5shmemE+296];
	bfe.u32 	%r30467, %r30465, 0, 8;
	cvt.u16.u32 	%rs19006, %r30467;
	bfe.u32 	%r30468, %r30465, 8, 8;
	cvt.u16.u32 	%rs19008, %r30468;
	bfe.u32 	%r30469, %r30465, 16, 8;
	cvt.u16.u32 	%rs19009, %r30469;
	bfe.u32 	%r30470, %r30465, 24, 8;
	cvt.u16.u32 	%rs19010, %r30470;
	bfe.u32 	%r30471, %r30466, 0, 8;
	cvt.u16.u32 	%rs19011, %r30471;
	bfe.u32 	%r30472, %r30466, 8, 8;
	cvt.u16.u32 	%rs19012, %r30472;
	bfe.u32 	%r30473, %r30466, 16, 8;
	cvt.u16.u32 	%rs19013, %r30473;
	bfe.u32 	%r30474, %r30466, 24, 8;
	cvt.u16.u32 	%rs19014, %r30474;
	ld.shared.v4.b32 	{%r30475, %r30476, %r30477, %r30478}, [_ZN6thrust24THRUST_300001_SM_1000_NS8cuda_cub4core6detail5shmemE+304];
	bfe.u32 	%r30479, %r30475, 0, 8;
	cvt.u16.u32 	%rs19015, %r30479;
	bfe.u32 	%r30480, %r30475, 8, 8;
	cvt.u16.u32 	%rs19016, %r30480;
	bfe.u32 	%r30481, %r30475, 16, 8;
	cvt.u16.u32 	%rs19017, %r30481;
	bfe.u32 	%r30482, %r30475, 24, 8;
	cvt.u16.u32 	%rs19018, %r30482;
	bfe.u32 	%r30483, %r30476, 0, 8;
	cvt.u16.u32 	%rs19019, %r30483;
	bfe.u32 	%r30484, %r30476, 8, 8;
	cvt.u16.u32 	%rs19020, %r30484;
	bfe.u32 	%r30485, %r30476, 16, 8;
	cvt.u16.u32 	%rs19021, %r30485;
	bfe.u32 	%r30486, %r30476, 24, 8;
	cvt.u16.u32 	%rs19022, %r30486;
	bfe.u32 	%r30487, %r30477, 0, 8;
	cvt.u16.u32 	%rs19023, %r30487;
	bfe.u32 	%r30488, %r30477, 8, 8;
	cvt.u16.u32 	%rs19024, %r30488;
	bfe.u32 	%r30489, %r30477, 16, 8;
	cvt.u16.u32 	%rs19025, %r30489;
	bfe.u32 	%r30490, %r30477, 24, 8;
	cvt.u16.u32 	%rs19026, %r30490;
	bfe.u32 	%r30491, %r30478, 0, 8;
	cvt.u16.u32 	%rs19027, %r30491;
	bfe.u32 	%r30492, %r30478, 8, 8;
	cvt.u16.u32 	%rs19028, %r30492;
	bfe.u32 	%r30493, %r30478, 16, 8;
	cvt.u16.u32 	%rs19029, %r30493;
	bfe.u32 	%r30494, %r30478, 24, 8;
	cvt.u16.u32 	%rs19030, %r30494;
	ld.shared.v4.b32 	{%r30495, %r30496, %r30497, %r30498}, [_ZN6thrust24THRUST_300001_SM_1000_NS8cuda_cub4core6detail5shmemE+320];
	bfe.u32 	%r30499, %r30495, 0, 8;
	cvt.u16.u32 	%rs19031, %r30499;
	bfe.u32 	%r30500, %r30495, 8, 8;
	cvt.u16.u32 	%rs19032, %r30500;
	bfe.u32 	%r30501, %r30495, 16, 8;
	cvt.u16.u32 	%rs19033, %r30501;
	bfe.u32 	%r30502, %r30495, 24, 8;
	cvt.u16.u32 	%rs19034, %r30502;
	bfe.u32 	%r30503, %r30496, 0, 8;
	cvt.u16.u32 	%rs19035, %r30503;
	bfe.u32 	%r30504, %r30496, 8, 8;
	cvt.u16.u32 	%rs19036, %r30504;
	bfe.u32 	%r30505, %r30496, 16, 8;
	cvt.u16.u32 	%rs19037, %r30505;
	bfe.u32 	%r30506, %r30496, 24, 8;
	cvt.u16.u32 	%rs19038, %r30506;
	bfe.u32 	%r30507, %r30497, 0, 8;
	cvt.u16.u32 	%rs19039, %r30507;
	bfe.u32 	%r30508, %r30497, 8, 8;
	cvt.u16.u32 	%rs19040, %r30508;
	bfe.u32 	%r30509, %r30497, 16, 8;
	cvt.u16.u32 	%rs19041, %r30509;
	bfe.u32 	%r30510, %r30497, 24, 8;
	cvt.u16.u32 	%rs19042, %r30510;
	bfe.u32 	%r30511, %r30498, 0, 8;
	cvt.u16.u32 	%rs19043, %r30511;
	bfe.u32 	%r30512, %r30498, 8, 8;
	cvt.u16.u32 	%rs19044, %r30512;
	bfe.u32 	%r30513, %r30498, 16, 8;
	cvt.u16.u32 	%rs19045, %r30513;
	bfe.u32 	%r30514, %r30498, 24, 8;
	cvt.u16.u32 	%rs19046, %r30514;
	ld.shared.v4.b32 	{%r30515, %r30516, %r30517, %r30518}, [_ZN6thrust24THRUST_300001_SM_1000_NS8cuda_cub4core6detail5shmemE+336];
	bfe.u32 	%r30519, %r30515, 0, 8;
	cvt.u16.u32 	%rs19047, %r30519;
	bfe.u32 	%r30520, %r30515, 8, 8;
	cvt.u16.u32 	%rs19048, %r30520;
	bfe.u32 	%r30521, %r30515, 16, 8;
	cvt.u16.u32 	%rs19049, %r30521;
	bfe.u32 	%r30522, %r30515, 24, 8;
	cvt.u16.u32 	%rs19050, %r30522;
	bfe.u32 	%r30523, %r30516, 0, 8;
	cvt.u16.u32 	%rs19051, %r30523;
	bfe.u32 	%r30524, %r30516, 8, 8;
	cvt.u16.u32 	%rs19052, %r30524;
	bfe.u32 	%r30525, %r30516, 16, 8;
	cvt.u16.u32 	%rs19053, %r30525;
	bfe.u32 	%r30526, %r30516, 24, 8;
	cvt.u16.u32 	%rs19054, %r30526;
	bfe.u32 	%r30527, %r30517, 0, 8;
	cvt.u16.u32 	%rs19055, %r30527;
	mov.b64 	%rd3617, {%r30517, %r30518};
	shr.u64 	%rd3618, %rd3617, 8;
	cvt.u16.u64 	%rs19056, %rd3618;
	{ .reg .b32 tmp; mov.b64 {tmp, %r32630}, %rd3617; }
	ld.shared.f64 	%fd470, [_ZN6thrust24THRUST_300001_SM_1000_NS8cuda_cub4core6detail5shmemE+352];
	st.local.u64 	[%rd3615], %rd3616;
	add.s64 	%rd172, %rd3615, 8;
	st.local.v2.b32 	[%rd3615+8], {%r30465, %r30466};
	st.local.v2.b32 	[%rd3615+16], {%r30475, %r30476};
	st.local.v2.b32 	[%rd3615+24], {%r30477, %r30478};
	st.local.v2.b32 	[%rd3615+32], {%r30495, %r30496};
	st.local.v2.b32 	[%rd3615+40], {%r30497, %r30498};
	st.local.v2.b32 	[%rd3615+48], {%r30515, %r30516};
	st.local.v2.u8 	[%rd3615+56], {%rs19055, %rs19056};
	st.local.u32 	[%rd3615+60], %r32630;
	st.local.f64 	[%rd3615+64], %fd470;
	add.s64 	%rd173, %rd3616, %rd170;
	setp.ne.s64 	%p765, %rd3616, 0;
	@%p765 bra 	$L__BB3_144;
	mov.b16 	%rs18006, 0;
	st.local.u8 	[%rd117], %rs18006;
	add.s32 	%r30529, %r32630, %r32622;
	st.local.u32 	[%rd117+52], %r30529;
	add.f64 	%fd444, %fd468, %fd470;
	st.local.f64 	[%rd117+56], %fd444;
	mov.b32 	%r32624, 0;
$L__BB3_134:
	mov.u32 	%r194, %r32624;
	cvt.u64.u32 	%rd3619, %r194;
	add.s64 	%rd3620, %rd117, %rd3619;
	ld.local.u8 	%rs18007, [%rd3620];
	setp.ne.s16 	%p766, %rs18007, 0;
	add.s32 	%r32624, %r194, 1;
	@%p766 bra 	$L__BB3_134;
	and.b16  	%rs18008, %rs18904, 255;
	setp.eq.s16 	%p767, %rs18008, 0;
	mov.u32 	%r32626, %r194;
	@%p767 bra 	$L__BB3_138;
	mov.b32 	%r32625, 0;
$L__BB3_137:
	add.s32 	%r30531, %r32625, %r194;
	cvt.u64.u32 	%rd3621, %r30531;
	add.s64 	%rd3622, %rd117, %rd3621;
	st.local.u8 	[%rd3622], %rs18904;
	add.s32 	%r197, %r32625, 1;
	add.s32 	%r32626, %r197, %r194;
	cvt.u64.u32 	%rd3623, %r32625;
	add.s64 	%rd3624, %rd127, %rd3623;
	ld.local.u8 	%rs18904, [%rd3624+9];
	setp.ne.s16 	%p768, %rs18904, 0;
	mov.u32 	%r32625, %r197;
	@%p768 bra 	$L__BB3_137;
$L__BB3_138:
	cvt.u64.u32 	%rd3625, %r32626;
	add.s64 	%rd3626, %rd117, %rd3625;
	mov.b16 	%rs18009, 0;
	st.local.u8 	[%rd3626], %rs18009;
	mov.b32 	%r32627, 0;
$L__BB3_139:
	mov.u32 	%r200, %r32627;
	cvt.u64.u32 	%rd3627, %r200;
	add.s64 	%rd3628, %rd117, %rd3627;
	ld.local.u8 	%rs18010, [%rd3628];
	setp.ne.s16 	%p769, %rs18010, 0;
	add.s32 	%r32627, %r200, 1;
	@%p769 bra 	$L__BB3_139;
	and.b16  	%rs18011, %rs19006, 255;
	setp.eq.s16 	%p770, %rs18011, 0;
	mov.u32 	%r32629, %r200;
	@%p770 bra 	$L__BB3_143;
	mov.b32 	%r32628, 0;
$L__BB3_142:
	add.s32 	%r30534, %r32628, %r200;
	cvt.u64.u32 	%rd3629, %r30534;
	add.s64 	%rd3630, %rd117, %rd3629;
	st.local.u8 	[%rd3630], %rs19006;
	add.s32 	%r203, %r32628, 1;
	add.s32 	%r32629, %r203, %r200;
	cvt.u64.u32 	%rd3631, %r32628;
	add.s64 	%rd3632, %rd172, %rd3631;
	ld.local.u8 	%rs19006, [%rd3632+1];
	setp.ne.s16 	%p771, %rs19006, 0;
	mov.u32 	%r32628, %r203;
	@%p771 bra 	$L__BB3_142;
$L__BB3_143:
	cvt.u64.u32 	%rd3633, %r32629;
	add.s64 	%rd3634, %rd117, %rd3633;
	mov.b16 	%rs18012, 0;
	st.local.u8 	[%rd3634], %rs18012;
	ld.local.v2.b32 	{%r30535, %r30536}, [%rd117];
	bfe.u32 	%r30537, %r30535, 0, 8;
	cvt.u16.u32 	%rs19006, %r30537;
	bfe.u32 	%r30538, %r30535, 8, 8;
	cvt.u16.u32 	%rs19008, %r30538;
	bfe.u32 	%r30539, %r30535, 16, 8;
	cvt.u16.u32 	%rs19009, %r30539;
	bfe.u32 	%r30540, %r30535, 24, 8;
	cvt.u16.u32 	%rs19010, %r30540;
	bfe.u32 	%r30541, %r30536, 0, 8;
	cvt.u16.u32 	%rs19011, %r30541;
	bfe.u32 	%r30542, %r30536, 8, 8;
	cvt.u16.u32 	%rs19012, %r30542;
	bfe.u32 	%r30543, %r30536, 16, 8;
	cvt.u16.u32 	%rs19013, %r30543;
	bfe.u32 	%r30544, %r30536, 24, 8;
	cvt.u16.u32 	%rs19014, %r30544;
	ld.local.v2.b32 	{%r30545, %r30546}, [%rd117+8];
	bfe.u32 	%r30547, %r30545, 0, 8;
	cvt.u16.u32 	%rs19015, %r30547;
	bfe.u32 	%r30548, %r30545, 8, 8;
	cvt.u16.u32 	%rs19016, %r30548;
	bfe.u32 	%r30549, %r30545, 16, 8;
	cvt.u16.u32 	%rs19017, %r30549;
	bfe.u32 	%r30550, %r30545, 24, 8;
	cvt.u16.u32 	%rs19018, %r30550;
	bfe.u32 	%r30551, %r30546, 0, 8;
	cvt.u16.u32 	%rs19019, %r30551;
	bfe.u32 	%r30552, %r30546, 8, 8;
	cvt.u16.u32 	%rs19020, %r30552;
	bfe.u32 	%r30553, %r30546, 16, 8;
	cvt.u16.u32 	%rs19021, %r30553;
	bfe.u32 	%r30554, %r30546, 24, 8;
	cvt.u16.u32 	%rs19022, %r30554;
	ld.local.v2.b32 	{%r30555, %r30556}, [%rd117+16];
	bfe.u32 	%r30557, %r30555, 0, 8;
	cvt.u16.u32 	%rs19023, %r30557;
	bfe.u32 	%r30558, %r30555, 8, 8;
	cvt.u16.u32 	%rs19024, %r30558;
	bfe.u32 	%r30559, %r30555, 16, 8;
	cvt.u16.u32 	%rs19025, %r30559;
	bfe.u32 	%r30560, %r30555, 24, 8;
	cvt.u16.u32 	%rs19026, %r30560;
	bfe.u32 	%r30561, %r30556, 0, 8;
	cvt.u16.u32 	%rs19027, %r30561;
	bfe.u32 	%r30562, %r30556, 8, 8;
	cvt.u16.u32 	%rs19028, %r30562;
	bfe.u32 	%r30563, %r30556, 16, 8;
	cvt.u16.u32 	%rs19029, %r30563;
	bfe.u32 	%r30564, %r30556, 24, 8;
	cvt.u16.u32 	%rs19030, %r30564;
	ld.local.v2.b32 	{%r30565, %r30566}, [%rd117+24];
	bfe.u32 	%r30567, %r30565, 0, 8;
	cvt.u16.u32 	%rs19031, %r30567;
	bfe.u32 	%r30568, %r30565, 8, 8;
	cvt.u16.u32 	%rs19032, %r30568;
	bfe.u32 	%r30569, %r30565, 16, 8;
	cvt.u16.u32 	%rs19033, %r30569;
	bfe.u32 	%r30570, %r30565, 24, 8;
	cvt.u16.u32 	%rs19034, %r30570;
	bfe.u32 	%r30571, %r30566, 0, 8;
	cvt.u16.u32 	%rs19035, %r30571;
	bfe.u32 	%r30572, %r30566, 8, 8;
	cvt.u16.u32 	%rs19036, %r30572;
	bfe.u32 	%r30573, %r30566, 16, 8;
	cvt.u16.u32 	%rs19037, %r30573;
	bfe.u32 	%r30574, %r30566, 24, 8;
	cvt.u16.u32 	%rs19038, %r30574;
	ld.local.v2.b32 	{%r30575, %r30576}, [%rd117+32];
	bfe.u32 	%r30577, %r30575, 0, 8;
	cvt.u16.u32 	%rs19039, %r30577;
	bfe.u32 	%r30578, %r30575, 8, 8;
	cvt.u16.u32 	%rs19040, %r30578;
	bfe.u32 	%r30579, %r30575, 16, 8;
	cvt.u16.u32 	%rs19041, %r30579;
	bfe.u32 	%r30580, %r30575, 24, 8;
	cvt.u16.u32 	%rs19042, %r30580;
	bfe.u32 	%r30581, %r30576, 0, 8;
	cvt.u16.u32 	%rs19043, %r30581;
	bfe.u32 	%r30582, %r30576, 8, 8;
	cvt.u16.u32 	%rs19044, %r30582;
	bfe.u32 	%r30583, %r30576, 16, 8;
	cvt.u16.u32 	%rs19045, %r30583;
	bfe.u32 	%r30584, %r30576, 24, 8;
	cvt.u16.u32 	%rs19046, %r30584;
	ld.local.v2.b32 	{%r30585, %r30586}, [%rd117+40];
	bfe.u32 	%r30587, %r30585, 0, 8;
	cvt.u16.u32 	%rs19047, %r30587;
	bfe.u32 	%r30588, %r30585, 8, 8;
	cvt.u16.u32 	%rs19048, %r30588;
	bfe.u32 	%r30589, %r30585, 16, 8;
	cvt.u16.u32 	%rs19049, %r30589;
	bfe.u32 	%r30590, %r30585, 24, 8;
	cvt.u16.u32 	%rs19050, %r30590;
	bfe.u32 	%r30591, %r30586, 0, 8;
	cvt.u16.u32 	%rs19051, %r30591;
	bfe.u32 	%r30592, %r30586, 8, 8;
	cvt.u16.u32 	%rs19052, %r30592;
	bfe.u32 	%r30593, %r30586, 16, 8;
	cvt.u16.u32 	%rs19053, %r30593;
	bfe.u32 	%r30594, %r30586, 24, 8;
	cvt.u16.u32 	%rs19054, %r30594;
	ld.local.v2.u8 	{%rs19055, %rs19056}, [%rd117+48];
	ld.local.u32 	%r32630, [%rd117+52];
	ld.local.f64 	%fd470, [%rd117+56];
$L__BB3_144:
	st.local.u64 	[%rd127], %rd173;
	cvt.u32.u16 	%r30595, %rs19014;
	cvt.u32.u16 	%r30596, %rs19013;
	prmt.b32 	%r30597, %r30596, %r30595, 0x3340U;
	cvt.u32.u16 	%r30598, %rs19012;
	cvt.u32.u16 	%r30599, %rs19011;
	prmt.b32 	%r30600, %r30599, %r30598, 0x3340U;
	prmt.b32 	%r30601, %r30600, %r30597, 0x5410U;
	cvt.u32.u16 	%r30602, %rs19010;
	cvt.u32.u16 	%r30603, %rs19009;
	prmt.b32 	%r30604, %r30603, %r30602, 0x3340U;
	cvt.u32.u16 	%r30605, %rs19008;
	cvt.u32.u16 	%r30606, %rs19006;
	prmt.b32 	%r30607, %r30606, %r30605, 0x3340U;
	prmt.b32 	%r30608, %r30607, %r30604, 0x5410U;
	st.local.v2.b32 	[%rd127+8], {%r30608, %r30601};
	cvt.u32.u16 	%r30609, %rs19022;
	cvt.u32.u16 	%r30610, %rs19021;
	prmt.b32 	%r30611, %r30610, %r30609, 0x3340U;
	cvt.u32.u16 	%r30612, %rs19020;
	cvt.u32.u16 	%r30613, %rs19019;
	prmt.b32 	%r30614, %r30613, %r30612, 0x3340U;
	prmt.b32 	%r30615, %r30614, %r30611, 0x5410U;
	cvt.u32.u16 	%r30616, %rs19018;
	cvt.u32.u16 	%r30617, %rs19017;
	prmt.b32 	%r30618, %r30617, %r30616, 0x3340U;
	cvt.u32.u16 	%r30619, %rs19016;
	cvt.u32.u16 	%r30620, %rs19015;
	prmt.b32 	%r30621, %r30620, %r30619, 0x3340U;
	prmt.b32 	%r30622, %r30621, %r30618, 0x5410U;
	st.local.v2.b32 	[%rd127+16], {%r30622, %r30615};
	cvt.u32.u16 	%r30623, %rs19030;
	cvt.u32.u16 	%r30624, %rs19029;
	prmt.b32 	%r30625, %r30624, %r30623, 0x3340U;
	cvt.u32.u16 	%r30626, %rs19028;
	cvt.u32.u16 	%r30627, %rs19027;
	prmt.b32 	%r30628, %r30627, %r30626, 0x3340U;
	prmt.b32 	%r30629, %r30628, %r30625, 0x5410U;
	cvt.u32.u16 	%r30630, %rs19026;
	cvt.u32.u16 	%r30631, %rs19025;
	prmt.b32 	%r30632, %r30631, %r30630, 0x3340U;
	cvt.u32.u16 	%r30633, %rs19024;
	cvt.u32.u16 	%r30634, %rs19023;
	prmt.b32 	%r30635, %r30634, %r30633, 0x3340U;
	prmt.b32 	%r30636, %r30635, %r30632, 0x5410U;
	st.local.v2.b32 	[%rd127+24], {%r30636, %r30629};
	cvt.u32.u16 	%r30637, %rs19038;
	cvt.u32.u16 	%r30638, %rs19037;
	prmt.b32 	%r30639, %r30638, %r30637, 0x3340U;
	cvt.u32.u16 	%r30640, %rs19036;
	cvt.u32.u16 	%r30641, %rs19035;
	prmt.b32 	%r30642, %r30641, %r30640, 0x3340U;
	prmt.b32 	%r30643, %r30642, %r30639, 0x5410U;
	cvt.u32.u16 	%r30644, %rs19034;
	cvt.u32.u16 	%r30645, %rs19033;
	prmt.b32 	%r30646, %r30645, %r30644, 0x3340U;
	cvt.u32.u16 	%r30647, %rs19032;
	cvt.u32.u16 	%r30648, %rs19031;
	prmt.b32 	%r30649, %r30648, %r30647, 0x3340U;
	prmt.b32 	%r30650, %r30649, %r30646, 0x5410U;
	st.local.v2.b32 	[%rd127+32], {%r30650, %r30643};
	cvt.u32.u16 	%r30651, %rs19046;
	cvt.u32.u16 	%r30652, %rs19045;
	prmt.b32 	%r30653, %r30652, %r30651, 0x3340U;
	cvt.u32.u16 	%r30654, %rs19044;
	cvt.u32.u16 	%r30655, %rs19043;
	prmt.b32 	%r30656, %r30655, %r30654, 0x3340U;
	prmt.b32 	%r30657, %r30656, %r30653, 0x5410U;
	cvt.u32.u16 	%r30658, %rs19042;
	cvt.u32.u16 	%r30659, %rs19041;
	prmt.b32 	%r30660, %r30659, %r30658, 0x3340U;
	cvt.u32.u16 	%r30661, %rs19040;
	cvt.u32.u16 	%r30662, %rs19039;
	prmt.b32 	%r30663, %r30662, %r30661, 0x3340U;
	prmt.b32 	%r30664, %r30663, %r30660, 0x5410U;
	st.local.v2.b32 	[%rd127+40], {%r30664, %r30657};
	cvt.u32.u16 	%r30665, %rs19054;
	cvt.u32.u16 	%r30666, %rs19053;
	prmt.b32 	%r30667, %r30666, %r30665, 0x3340U;
	cvt.u32.u16 	%r30668, %rs19052;
	cvt.u32.u16 	%r30669, %rs19051;
	prmt.b32 	%r30670, %r30669, %r30668, 0x3340U;
	prmt.b32 	%r30671, %r30670, %r30667, 0x5410U;
	cvt.u32.u16 	%r30672, %rs19050;
	cvt.u32.u16 	%r30673, %rs19049;
	prmt.b32 	%r30674, %r30673, %r30672, 0x3340U;
	cvt.u32.u16 	%r30675, %rs19048;
	cvt.u32.u16 	%r30676, %rs19047;
	prmt.b32 	%r30677, %r30676, %r30675, 0x3340U;
	prmt.b32 	%r30678, %r30677, %r30674, 0x5410U;
	st.local.v2.b32 	[%rd127+48], {%r30678, %r30671};
	st.local.v2.u8 	[%rd127+56], {%rs19055, %rs19056};
	st.local.u32 	[%rd127+60], %r32630;
	st.local.f64 	[%rd127+64], %fd470;
	mov.u32 	%r30679, %tid.x;
	shr.u32 	%r30680, %r30679, 5;
	setp.ne.s32 	%p772, %r30680, 5;
	@%p772 bra 	$L__BB3_146;
	mov.f64 	%fd465, %fd470;
	mov.u32 	%r32607, %r32630;
	mov.u16 	%rs18751, %rs19056;
	mov.u16 	%rs18752, %rs19055;
	mov.u16 	%rs18753, %rs19054;
	mov.u16 	%rs18754, %rs19053;
	mov.u16 	%rs18755, %rs19052;
	mov.u16 	%rs18756, %rs19051;
	mov.u16 	%rs18757, %rs19050;
	mov.u16 	%rs18758, %rs19049;
	mov.u16 	%rs18759, %rs19048;
	mov.u16 	%rs18760, %rs19047;
	mov.u16 	%rs18761, %rs19046;
	mov.u16 	%rs18762, %rs19045;
	mov.u16 	%rs18763, %rs19044;
	mov.u16 	%rs18764, %rs19043;
	mov.u16 	%rs18765, %rs19042;
	mov.u16 	%rs18766, %rs19041;
	mov.u16 	%rs18767, %rs19040;
	mov.u16 	%rs18768, %rs19039;
	mov.u16 	%rs18769, %rs19038;
	mov.u16 	%rs18770, %rs19037;
	mov.u16 	%rs18771, %rs19036;
	mov.u16 	%rs18772, %rs19035;
	mov.u16 	%rs18773, %rs19034;
	mov.u16 	%rs18774, %rs19033;
	mov.u16 	%rs18775, %rs19032;
	mov.u16 	%rs18776, %rs19031;
	mov.u16 	%rs18777, %rs19030;
	mov.u16 	%rs18778, %rs19029;
	mov.u16 	%rs18779, %rs19028;
	mov.u16 	%rs18780, %rs19027;
	mov.u16 	%rs18781, %rs19026;
	mov.u16 	%rs18782, %rs19025;
	mov.u16 	%rs18783, %rs19024;
	mov.u16 	%rs18784, %rs19023;
	mov.u16 	%rs18785, %rs19022;
	mov.u16 	%rs18786, %rs19021;
	mov.u16 	%rs18787, %rs19020;
	mov.u16 	%rs18788, %rs19019;
	mov.u16 	%rs18789, %rs19018;
	mov.u16 	%rs18790, %rs19017;
	mov.u16 	%rs18791, %rs19016;
	mov.u16 	%rs18792, %rs19015;
	mov.u16 	%rs18793, %rs19014;
	mov.u16 	%rs18794, %rs19013;
	mov.u16 	%rs18795, %rs19012;
	mov.u16 	%rs18796, %rs19011;
	mov.u16 	%rs18797, %rs19010;
	mov.u16 	%rs18798, %rs19009;
	mov.u16 	%rs18799, %rs19008;
	mov.u16 	%rs18800, %rs19006;
	mov.u64 	%rd3805, %rd173;
$L__BB3_146:
	add.u64 	%rd3636, %SPL, 496;
	ld.shared.u64 	%rd3637, [_ZN6thrust24THRUST_300001_SM_1000_NS8cuda_cub4core6detail5shmemE+360];
	ld.shared.v4.b32 	{%r30681, %r30682, %r30683, %r30684}, [_ZN6thrust24THRUST_300001_SM_1000_NS8cuda_cub4core6detail5shmemE+368];
	bfe.u32 	%r30685, %r30681, 0, 8;
	cvt.u16.u32 	%rs19108, %r30685;
	bfe.u32 	%r30686, %r30681, 8, 8;
	cvt.u16.u32 	%rs19110, %r30686;
	bfe.u32 	%r30687, %r30681, 16, 8;
	cvt.u16.u32 	%rs19111, %r30687;
	bfe.u32 	%r30688, %r30681, 24, 8;
	cvt.u16.u32 	%rs19112, %r30688;
	bfe.u32 	%r30689, %r30682, 0, 8;
	cvt.u16.u32 	%rs19113, %r30689;
	bfe.u32 	%r30690, %r30682, 8, 8;
	cvt.u16.u32 	%rs19114, %r30690;
	bfe.u32 	%r30691, %r30682, 16, 8;
	cvt.u16.u32 	%rs19115, %r30691;
	bfe.u32 	%r30692, %r30682, 24, 8;
	cvt.u16.u32 	%rs19116, %r30692;
	bfe.u32 	%r30693, %r30683, 0, 8;
	cvt.u16.u32 	%rs19117, %r30693;
	bfe.u32 	%r30694, %r30683, 8, 8;
	cvt.u16.u32 	%rs19118, %r30694;
	bfe.u32 	%r30695, %r30683, 16, 8;
	cvt.u16.u32 	%rs19119, %r30695;
	bfe.u32 	%r30696, %r30683, 24, 8;
	cvt.u16.u32 	%rs19120, %r30696;
	bfe.u32 	%r30697, %r30684, 0, 8;
	cvt.u16.u32 	%rs19121, %r30697;
	bfe.u32 	%r30698, %r30684, 8, 8;
	cvt.u16.u32 	%rs19122, %r30698;
	bfe.u32 	%r30699, %r30684, 16, 8;
	cvt.u16.u32 	%rs19123, %r30699;
	bfe.u32 	%r30700, %r30684, 24, 8;
	cvt.u16.u32 	%rs19124, %r30700;
	ld.shared.v4.b32 	{%r30701, %r30702, %r30703, %r30704}, [_ZN6thrust24THRUST_300001_SM_1000_NS8cuda_cub4core6detail5shmemE+384];
	bfe.u32 	%r30705, %r30701, 0, 8;
	cvt.u16.u32 	%rs19125, %r30705;
	bfe.u32 	%r30706, %r30701, 8, 8;
	cvt.u16.u32 	%rs19126, %r30706;
	bfe.u32 	%r30707, %r30701, 16, 8;
	cvt.u16.u32 	%rs19127, %r30707;
	bfe.u32 	%r30708, %r30701, 24, 8;
	cvt.u16.u32 	%rs19128, %r30708;
	bfe.u32 	%r30709, %r30702, 0, 8;
	cvt.u16.u32 	%rs19129, %r30709;
	bfe.u32 	%r30710, %r30702, 8, 8;
	cvt.u16.u32 	%rs19130, %r30710;
	bfe.u32 	%r30711, %r30702, 16, 8;
	cvt.u16.u32 	%rs19131, %r30711;
	bfe.u32 	%r30712, %r30702, 24, 8;
	cvt.u16.u32 	%rs19132, %r30712;
	bfe.u32 	%r30713, %r30703, 0, 8;
	cvt.u16.u32 	%rs19133, %r30713;
	bfe.u32 	%r30714, %r30703, 8, 8;
	cvt.u16.u32 	%rs19134, %r30714;
	bfe.u32 	%r30715, %r30703, 16, 8;
	cvt.u16.u32 	%rs19135, %r30715;
	bfe.u32 	%r30716, %r30703, 24, 8;
	cvt.u16.u32 	%rs19136, %r30716;
	bfe.u32 	%r30717, %r30704, 0, 8;
	cvt.u16.u32 	%rs19137, %r30717;
	bfe.u32 	%r30718, %r30704, 8, 8;
	cvt.u16.u32 	%rs19138, %r30718;
	bfe.u32 	%r30719, %r30704, 16, 8;
	cvt.u16.u32 	%rs19139, %r30719;
	bfe.u32 	%r30720, %r30704, 24, 8;
	cvt.u16.u32 	%rs19140, %r30720;
	ld.shared.v4.b32 	{%r30721, %r30722, %r30723, %r30724}, [_ZN6thrust24THRUST_300001_SM_1000_NS8cuda_cub4core6detail5shmemE+400];
	bfe.u32 	%r30725, %r30721, 0, 8;
	cvt.u16.u32 	%rs19141, %r30725;
	bfe.u32 	%r30726, %r30721, 8, 8;
	cvt.u16.u32 	%rs19142, %r30726;
	bfe.u32 	%r30727, %r30721, 16, 8;
	cvt.u16.u32 	%rs19143, %r30727;
	bfe.u32 	%r30728, %r30721, 24, 8;
	cvt.u16.u32 	%rs19144, %r30728;
	bfe.u32 	%r30729, %r30722, 0, 8;
	cvt.u16.u32 	%rs19145, %r30729;
	bfe.u32 	%r30730, %r30722, 8, 8;
	cvt.u16.u32 	%rs19146, %r30730;
	bfe.u32 	%r30731, %r30722, 16, 8;
	cvt.u16.u32 	%rs19147, %r30731;
	bfe.u32 	%r30732, %r30722, 24, 8;
	cvt.u16.u32 	%rs19148, %r30732;
	bfe.u32 	%r30733, %r30723, 0, 8;
	cvt.u16.u32 	%rs19149, %r30733;
	bfe.u32 	%r30734, %r30723, 8, 8;
	cvt.u16.u32 	%rs19150, %r30734;
	bfe.u32 	%r30735, %r30723, 16, 8;
	cvt.u16.u32 	%rs19151, %r30735;
	bfe.u32 	%r30736, %r30723, 24, 8;
	cvt.u16.u32 	%rs19152, %r30736;
	bfe.u32 	%r30737, %r30724, 0, 8;
	cvt.u16.u32 	%rs19153, %r30737;
	bfe.u32 	%r30738, %r30724, 8, 8;
	cvt.u16.u32 	%rs19154, %r30738;
	bfe.u32 	%r30739, %r30724, 16, 8;
	cvt.u16.u32 	%rs19155, %r30739;
	bfe.u32 	%r30740, %r30724, 24, 8;
	cvt.u16.u32 	%rs19156, %r30740;
	ld.shared.v2.u8 	{%rs19157, %rs19158}, [_ZN6thrust24THRUST_300001_SM_1000_NS8cuda_cub4core6detail5shmemE+416];
	ld.shared.u32 	%r32638, [_ZN6thrust24THRUST_300001_SM_1000_NS8cuda_cub4core6detail5shmemE+420];
	ld.shared.f64 	%fd472, [_ZN6thrust24THRUST_300001_SM_1000_NS8cuda_cub4core6detail5shmemE+424];
	st.local.u64 	[%rd3636], %rd3637;
	add.s64 	%rd175, %rd3636, 8;
	st.local.v2.b32 	[%rd3636+8], {%r30681, %r30682};
	st.local.v2.b32 	[%rd3636+16], {%r30683, %r30684};
	st.local.v2.b32 	[%rd3636+24], {%r30701, %r30702};
	st.local.v2.b32 	[%rd3636+32], {%r30703, %r30704};
	st.local.v2.b32 	[%rd3636+40], {%r30721, %r30722};
	st.local.v2.b32 	[%rd3636+48], {%r30723, %r30724};
	st.local.v2.u8 	[%rd3636+56], {%rs19157, %rs19158};
	st.local.u32 	[%rd3636+60], %r32638;
	st.local.f64 	[%rd3636+64], %fd472;
	add.s64 	%rd176, %rd3637, %rd173;
	setp.ne.s64 	%p773, %rd3637, 0;
	@%p773 bra 	$L__BB3_158;
	mov.b16 	%rs18013, 0;
	st.local.u8 	[%rd116], %rs18013;
	add.s32 	%r30742, %r32638, %r32630;
	st.local.u32 	[%rd116+52], %r30742;
	add.f64 	%fd445, %fd470, %fd472;
	st.local.f64 	[%rd116+56], %fd445;
	mov.b32 	%r32632, 0;
$L__BB3_148:
	mov.u32 	%r210, %r32632;
	cvt.u64.u32 	%rd3638, %r210;
	add.s64 	%rd3639, %rd116, %rd3638;
	ld.local.u8 	%rs18014, [%rd3639];
	setp.ne.s16 	%p774, %rs18014, 0;
	add.s32 	%r32632, %r210, 1;
	@%p774 bra 	$L__BB3_148;
	and.b16  	%rs18015, %rs19006, 255;
	setp.eq.s16 	%p775, %rs18015, 0;
	mov.u32 	%r32634, %r210;
	@%p775 bra 	$L__BB3_152;
	mov.b32 	%r32633, 0;
$L__BB3_151:
	add.s32 	%r30744, %r32633, %r210;
	cvt.u64.u32 	%rd3640, %r30744;
	add.s64 	%rd3641, %rd116, %rd3640;
	st.local.u8 	[%rd3641], %rs19006;
	add.s32 	%r213, %r32633, 1;
	add.s32 	%r32634, %r213, %r210;
	cvt.u64.u32 	%rd3642, %r32633;
	add.s64 	%rd3643, %rd127, %rd3642;
	ld.local.u8 	%rs19006, [%rd3643+9];
	setp.ne.s16 	%p776, %rs19006, 0;
	mov.u32 	%r32633, %r213;
	@%p776 bra 	$L__BB3_151;
$L__BB3_152:
	cvt.u64.u32 	%rd3644, %r32634;
	add.s64 	%rd3645, %rd116, %rd3644;
	mov.b16 	%rs18016, 0;
	st.local.u8 	[%rd3645], %rs18016;
	mov.b32 	%r32635, 0;
$L__BB3_153:
	mov.u32 	%r216, %r32635;
	cvt.u64.u32 	%rd3646, %r216;
	add.s64 	%rd3647, %rd116, %rd3646;
	ld.local.u8 	%rs18017, [%rd3647];
	setp.ne.s16 	%p777, %rs18017, 0;
	add.s32 	%r32635, %r216, 1;
	@%p777 bra 	$L__BB3_153;
	and.b16  	%rs18018, %rs19108, 255;
	setp.eq.s16 	%p778, %rs18018, 0;
	mov.u32 	%r32637, %r216;
	@%p778 bra 	$L__BB3_157;
	mov.b32 	%r32636, 0;
$L__BB3_156:
	add.s32 	%r30747, %r32636, %r216;
	cvt.u64.u32 	%rd3648, %r30747;
	add.s64 	%rd3649, %rd116, %rd3648;
	st.local.u8 	[%rd3649], %rs19108;
	add.s32 	%r219, %r32636, 1;
	add.s32 	%r32637, %r219, %r216;
	cvt.u64.u32 	%rd3650, %r32636;
	add.s64 	%rd3651, %rd175, %rd3650;
	ld.local.u8 	%rs19108, [%rd3651+1];
	setp.ne.s16 	%p779, %rs19108, 0;
	mov.u32 	%r32636, %r219;
	@%p779 bra 	$L__BB3_156;
$L__BB3_157:
	cvt.u64.u32 	%rd3652, %r32637;
	add.s64 	%rd3653, %rd116, %rd3652;
	mov.b16 	%rs18019, 0;
	st.local.u8 	[%rd3653], %rs18019;
	ld.local.v2.b32 	{%r30748, %r30749}, [%rd116];
	bfe.u32 	%r30750, %r30748, 0, 8;
	cvt.u16.u32 	%rs19108, %r30750;
	bfe.u32 	%r30751, %r30748, 8, 8;
	cvt.u16.u32 	%rs19110, %r30751;
	bfe.u32 	%r30752, %r30748, 16, 8;
	cvt.u16.u32 	%rs19111, %r30752;
	bfe.u32 	%r30753, %r30748, 24, 8;
	cvt.u16.u32 	%rs19112, %r30753;
	bfe.u32 	%r30754, %r30749, 0, 8;
	cvt.u16.u32 	%rs19113, %r30754;
	bfe.u32 	%r30755, %r30749, 8, 8;
	cvt.u16.u32 	%rs19114, %r30755;
	bfe.u32 	%r30756, %r30749, 16, 8;
	cvt.u16.u32 	%rs19115, %r30756;
	bfe.u32 	%r30757, %r30749, 24, 8;
	cvt.u16.u32 	%rs19116, %r30757;
	ld.local.v2.b32 	{%r30758, %r30759}, [%rd116+8];
	bfe.u32 	%r30760, %r30758, 0, 8;
	cvt.u16.u32 	%rs19117, %r30760;
	bfe.u32 	%r30761, %r30758, 8, 8;
	cvt.u16.u32 	%rs19118, %r30761;
	bfe.u32 	%r30762, %r30758, 16, 8;
	cvt.u16.u32 	%rs19119, %r30762;
	bfe.u32 	%r30763, %r30758, 24, 8;
	cvt.u16.u32 	%rs19120, %r30763;
	bfe.u32 	%r30764, %r30759, 0, 8;
	cvt.u16.u32 	%rs19121, %r30764;
	bfe.u32 	%r30765, %r30759, 8, 8;
	cvt.u16.u32 	%rs19122, %r30765;
	bfe.u32 	%r30766, %r30759, 16, 8;
	cvt.u16.u32 	%rs19123, %r30766;
	bfe.u32 	%r30767, %r30759, 24, 8;
	cvt.u16.u32 	%rs19124, %r30767;
	ld.local.v2.b32 	{%r30768, %r30769}, [%rd116+16];
	bfe.u32 	%r30770, %r30768, 0, 8;
	cvt.u16.u32 	%rs19125, %r30770;
	bfe.u32 	%r30771, %r30768, 8, 8;
	cvt.u16.u32 	%rs19126, %r30771;
	bfe.u32 	%r30772, %r30768, 16, 8;
	cvt.u16.u32 	%rs19127, %r30772;
	bfe.u32 	%r30773, %r30768, 24, 8;
	cvt.u16.u32 	%rs19128, %r30773;
	bfe.u32 	%r30774, %r30769, 0, 8;
	cvt.u16.u32 	%rs19129, %r30774;
	bfe.u32 	%r30775, %r30769, 8, 8;
	cvt.u16.u32 	%rs19130, %r30775;
	bfe.u32 	%r30776, %r30769, 16, 8;
	cvt.u16.u32 	%rs19131, %r30776;
	bfe.u32 	%r30777, %r30769, 24, 8;
	cvt.u16.u32 	%rs19132, %r30777;
	ld.local.v2.b32 	{%r30778, %r30779}, [%rd116+24];
	bfe.u32 	%r30780, %r30778, 0, 8;
	cvt.u16.u32 	%rs19133, %r30780;
	bfe.u32 	%r30781, %r30778, 8, 8;
	cvt.u16.u32 	%rs19134, %r30781;
	bfe.u32 	%r30782, %r30778, 16, 8;
	cvt.u16.u32 	%rs19135, %r30782;
	bfe.u32 	%r30783, %r30778, 24, 8;
	cvt.u16.u32 	%rs19136, %r30783;
	bfe.u32 	%r30784, %r30779, 0, 8;
	cvt.u16.u32 	%rs19137, %r30784;
	bfe.u32 	%r30785, %r30779, 8, 8;
	cvt.u16.u32 	%rs19138, %r30785;
	bfe.u32 	%r30786, %r30779, 16, 8;
	cvt.u16.u32 	%rs19139, %r30786;
	bfe.u32 	%r30787, %r30779, 24, 8;
	cvt.u16.u32 	%rs19140, %r30787;
	ld.local.v2.b32 	{%r30788, %r30789}, [%rd116+32];
	bfe.u32 	%r30790, %r30788, 0, 8;
	cvt.u16.u32 	%rs19141, %r30790;
	bfe.u32 	%r30791, %r30788, 8, 8;
	cvt.u16.u32 	%rs19142, %r30791;
	bfe.u32 	%r30792, %r30788, 16, 8;
	cvt.u16.u32 	%rs19143, %r30792;
	bfe.u32 	%r30793, %r30788, 24, 8;
	cvt.u16.u32 	%rs19144, %r30793;
	bfe.u32 	%r30794, %r30789, 0, 8;
	cvt.u16.u32 	%rs19145, %r30794;
	bfe.u32 	%r30795, %r30789, 8, 8;
	cvt.u16.u32 	%rs19146, %r30795;
	bfe.u32 	%r30796, %r30789, 16, 8;
	cvt.u16.u32 	%rs19147, %r30796;
	bfe.u32 	%r30797, %r30789, 24, 8;
	cvt.u16.u32 	%rs19148, %r30797;
	ld.local.v2.b32 	{%r30798, %r30799}, [%rd116+40];
	bfe.u32 	%r30800, %r30798, 0, 8;
	cvt.u16.u32 	%rs19149, %r30800;
	bfe.u32 	%r30801, %r30798, 8, 8;
	cvt.u16.u32 	%rs19150, %r30801;
	bfe.u32 	%r30802, %r30798, 16, 8;
	cvt.u16.u32 	%rs19151, %r30802;
	bfe.u32 	%r30803, %r30798, 24, 8;
	cvt.u16.u32 	%rs19152, %r30803;
	bfe.u32 	%r30804, %r30799, 0, 8;
	cvt.u16.u32 	%rs19153, %r30804;
	bfe.u32 	%r30805, %r30799, 8, 8;
	cvt.u16.u32 	%rs19154, %r30805;
	bfe.u32 	%r30806, %r30799, 16, 8;
	cvt.u16.u32 	%rs19155, %r30806;
	bfe.u32 	%r30807, %r30799, 24, 8;
	cvt.u16.u32 	%rs19156, %r30807;
	ld.local.v2.u8 	{%rs19157, %rs19158}, [%rd116+48];
	ld.local.u32 	%r32638, [%rd116+52];
	ld.local.f64 	%fd472, [%rd116+56];
$L__BB3_158:
	st.local.u64 	[%rd127], %rd176;
	cvt.u32.u16 	%r30808, %rs19116;
	cvt.u32.u16 	%r30809, %rs19115;
	prmt.b32 	%r30810, %r30809, %r30808, 0x3340U;
	cvt.u32.u16 	%r30811, %rs19114;
	cvt.u32.u16 	%r30812, %rs19113;
	prmt.b32 	%r30813, %r30812, %r30811, 0x3340U;
	prmt.b32 	%r30814, %r30813, %r30810, 0x5410U;
	cvt.u32.u16 	%r30815, %rs19112;
	cvt.u32.u16 	%r30816, %rs19111;
	prmt.b32 	%r30817, %r30816, %r30815, 0x3340U;
	cvt.u32.u16 	%r30818, %rs19110;
	cvt.u32.u16 	%r30819, %rs19108;
	prmt.b32 	%r30820, %r30819, %r30818, 0x3340U;
	prmt.b32 	%r30821, %r30820, %r30817, 0x5410U;
	st.local.v2.b32 	[%rd127+8], {%r30821, %r30814};
	cvt.u32.u16 	%r30822, %rs19124;
	cvt.u32.u16 	%r30823, %rs19123;
	prmt.b32 	%r30824, %r30823, %r30822, 0x3340U;
	cvt.u32.u16 	%r30825, %rs19122;
	cvt.u32.u16 	%r30826, %rs19121;
	prmt.b32 	%r30827, %r30826, %r30825, 0x3340U;
	prmt.b32 	%r30828, %r30827, %r30824, 0x5410U;
	cvt.u32.u16 	%r30829, %rs19120;
	cvt.u32.u16 	%r30830, %rs19119;
	prmt.b32 	%r30831, %r30830, %r30829, 0x3340U;
	cvt.u32.u16 	%r30832, %rs19118;
	cvt.u32.u16 	%r30833, %rs19117;
	prmt.b32 	%r30834, %r30833, %r30832, 0x3340U;
	prmt.b32 	%r30835, %r30834, %r30831, 0x5410U;
	st.local.v2.b32 	[%rd127+16], {%r30835, %r30828};
	cvt.u32.u16 	%r30836, %rs19132;
	cvt.u32.u16 	%r30837, %rs19131;
	prmt.b32 	%r30838, %r30837, %r30836, 0x3340U;
	cvt.u32.u16 	%r30839, %rs19130;
	cvt.u32.u16 	%r30840, %rs19129;
	prmt.b32 	%r30841, %r30840, %r30839, 0x3340U;
	prmt.b32 	%r30842, %r30841, %r30838, 0x5410U;
	cvt.u32.u16 	%r30843, %rs19128;
	cvt.u32.u16 	%r30844, %rs19127;
	prmt.b32 	%r30845, %r30844, %r30843, 0x3340U;
	cvt.u32.u16 	%r30846, %rs19126;
	cvt.u32.u16 	%r30847, %rs19125;
	prmt.b32 	%r30848, %r30847, %r30846, 0x3340U;
	prmt.b32 	%r30849, %r30848, %r30845, 0x5410U;
	st.local.v2.b32 	[%rd127+24], {%r30849, %r30842};
	cvt.u32.u16 	%r30850, %rs19140;
	cvt.u32.u16 	%r30851, %rs19139;
	prmt.b32 	%r30852, %r30851, %r30850, 0x3340U;
	cvt.u32.u16 	%r30853, %rs19138;
	cvt.u32.u16 	%r30854, %rs19137;
	prmt.b32 	%r30855, %r30854, %r30853, 0x3340U;
	prmt.b32 	%r30856, %r30855, %r30852, 0x5410U;
	cvt.u32.u16 	%r30857, %rs19136;
	cvt.u32.u16 	%r30858, %rs19135;
	prmt.b32 	%r30859, %r30858, %r30857, 0x3340U;
	cvt.u32.u16 	%r30860, %rs19134;
	cvt.u32.u16 	%r30861, %rs19133;
	prmt.b32 	%r30862, %r30861, %r30860, 0x3340U;
	prmt.b32 	%r30863, %r30862, %r30859, 0x5410U;
	st.local.v2.b32 	[%rd127+32], {%r30863, %r30856};
	cvt.u32.u16 	%r30864, %rs19148;
	cvt.u32.u16 	%r30865, %rs19147;
	prmt.b32 	%r30866, %r30865, %r30864, 0x3340U;
	cvt.u32.u16 	%r30867, %rs19146;
	cvt.u32.u16 	%r30868, %rs19145;
	prmt.b32 	%r30869, %r30868, %r30867, 0x3340U;
	prmt.b32 	%r30870, %r30869, %r30866, 0x5410U;
	cvt.u32.u16 	%r30871, %rs19144;
	cvt.u32.u16 	%r30872, %rs19143;
	prmt.b32 	%r30873, %r30872, %r30871, 0x3340U;
	cvt.u32.u16 	%r30874, %rs19142;
	cvt.u32.u16 	%r30875, %rs19141;
	prmt.b32 	%r30876, %r30875, %r30874, 0x3340U;
	prmt.b32 	%r30877, %r30876, %r30873, 0x5410U;
	st.local.v2.b32 	[%rd127+40], {%r30877, %r30870};
	cvt.u32.u16 	%r30878, %rs19156;
	cvt.u32.u16 	%r30879, %rs19155;
	prmt.b32 	%r30880, %r30879, %r30878, 0x3340U;
	cvt.u32.u16 	%r30881, %rs19154;
	cvt.u32.u16 	%r30882, %rs19153;
	prmt.b32 	%r30883, %r30882, %r30881, 0x3340U;
	prmt.b32 	%r30884, %r30883, %r30880, 0x5410U;
	cvt.u32.u16 	%r30885, %rs19152;
	cvt.u32.u16 	%r30886, %rs19151;
	prmt.b32 	%r30887, %r30886, %r30885, 0x3340U;
	cvt.u32.u16 	%r30888, %rs19150;
	cvt.u32.u16 	%r30889, %rs19149;
	prmt.b32 	%r30890, %r30889, %r30888, 0x3340U;
	prmt.b32 	%r30891, %r30890, %r30887, 0x5410U;
	st.local.v2.b32 	[%rd127+48], {%r30891, %r30884};
	st.local.v2.u8 	[%rd127+56], {%rs19157, %rs19158};
	st.local.u32 	[%rd127+60], %r32638;
	st.local.f64 	[%rd127+64], %fd472;
	mov.u32 	%r30892, %tid.x;
	shr.u32 	%r30893, %r30892, 5;
	setp.ne.s32 	%p780, %r30893, 6;
	@%p780 bra 	$L__BB3_160;
	mov.f64 	%fd465, %fd472;
	mov.u32 	%r32607, %r32638;
	mov.u16 	%rs18751, %rs19158;
	mov.u16 	%rs18752, %rs19157;
	mov.u16 	%rs18753, %rs19156;
	mov.u16 	%rs18754, %rs19155;
	mov.u16 	%rs18755, %rs19154;
	mov.u16 	%rs18756, %rs19153;
	mov.u16 	%rs18757, %rs19152;
	mov.u16 	%rs18758, %rs19151;
	mov.u16 	%rs18759, %rs19150;
	mov.u16 	%rs18760, %rs19149;
	mov.u16 	%rs18761, %rs19148;
	mov.u16 	%rs18762, %rs19147;
	mov.u16 	%rs18763, %rs19146;
	mov.u16 	%rs18764, %rs19145;
	mov.u16 	%rs18765, %rs19144;
	mov.u16 	%rs18766, %rs19143;
	mov.u16 	%rs18767, %rs19142;
	mov.u16 	%rs18768, %rs19141;
	mov.u16 	%rs18769, %rs19140;
	mov.u16 	%rs18770, %rs19139;
	mov.u16 	%rs18771, %rs19138;
	mov.u16 	%rs18772, %rs19137;
	mov.u16 	%rs18773, %rs19136;
	mov.u16 	%rs18774, %rs19135;
	mov.u16 	%rs18775, %rs19134;
	mov.u16 	%rs18776, %rs19133;
	mov.u16 	%rs18777, %rs19132;
	mov.u16 	%rs18778, %rs19131;
	mov.u16 	%rs18779, %rs19130;
	mov.u16 	%rs18780, %rs19129;
	mov.u16 	%rs18781, %rs19128;
	mov.u16 	%rs18782, %rs19127;
	mov.u16 	%rs18783, %rs19126;
	mov.u16 	%rs18784, %rs19125;
	mov.u16 	%rs18785, %rs19124;
	mov.u16 	%rs18786, %rs19123;
	mov.u16 	%rs18787, %rs19122;
	mov.u16 	%rs18788, %rs19121;
	mov.u16 	%rs18789, %rs19120;
	mov.u16 	%rs18790, %rs19119;
	mov.u16 	%rs18791, %rs19118;
	mov.u16 	%rs18792, %rs19117;
	mov.u16 	%rs18793, %rs19116;
	mov.u16 	%rs18794, %rs19115;
	mov.u16 	%rs18795, %rs19114;
	mov.u16 	%rs18796, %rs19113;
	mov.u16 	%rs18797, %rs19112;
	mov.u16 	%rs18798, %rs19111;
	mov.u16 	%rs18799, %rs19110;
	mov.u16 	%rs18800, %rs19108;
	mov.u64 	%rd3805, %rd176;
$L__BB3_160:
	add.u64 	%rd3655, %SPL, 424;
	ld.shared.u64 	%rd3656, [_ZN6thrust24THRUST_300001_SM_1000_NS8cuda_cub4core6detail5shmemE+432];
	ld.shared.v2.b32 	{%r30894, %r30895}, [_ZN6thrust24THRUST_300001_SM_1000_NS8cuda_cub4core6detail5shmemE+440];
	bfe.u32 	%r30896, %r30894, 0, 8;
	cvt.u16.u32 	%rs19210, %r30896;
	bfe.u32 	%r30897, %r30894, 8, 8;
	cvt.u16.u32 	%rs19212, %r30897;
	bfe.u32 	%r30898, %r30894, 16, 8;
	cvt.u16.u32 	%rs19213, %r30898;
	bfe.u32 	%r30899, %r30894, 24, 8;
	cvt.u16.u32 	%rs19214, %r30899;
	bfe.u32 	%r30900, %r30895, 0, 8;
	cvt.u16.u32 	%rs19215, %r30900;
	bfe.u32 	%r30901, %r30895, 8, 8;
	cvt.u16.u32 	%rs19216, %r30901;
	bfe.u32 	%r30902, %r30895, 16, 8;
	cvt.u16.u32 	%rs19217, %r30902;
	bfe.u32 	%r30903, %r30895, 24, 8;
	cvt.u16.u32 	%rs19218, %r30903;
	ld.shared.v4.b32 	{%r30904, %r30905, %r30906, %r30907}, [_ZN6thrust24THRUST_300001_SM_1000_NS8cuda_cub4core6detail5shmemE+448];
	bfe.u32 	%r30908, %r30904, 0, 8;
	cvt.u16.u32 	%rs19219, %r30908;
	bfe.u32 	%r30909, %r30904, 8, 8;
	cvt.u16.u32 	%rs19220, %r30909;
	bfe.u32 	%r30910, %r30904, 16, 8;
	cvt.u16.u32 	%rs19221, %r30910;
	bfe.u32 	%r30911, %r30904, 24, 8;
	cvt.u16.u32 	%rs19222, %r30911;
	bfe.u32 	%r30912, %r30905, 0, 8;
	cvt.u16.u32 	%rs19223, %r30912;
	bfe.u32 	%r30913, %r30905, 8, 8;
	cvt.u16.u32 	%rs19224, %r30913;
	bfe.u32 	%r30914, %r30905, 16, 8;
	cvt.u16.u32 	%rs19225, %r30914;
	bfe.u32 	%r30915, %r30905, 24, 8;
	cvt.u16.u32 	%rs19226, %r30915;
	bfe.u32 	%r30916, %r30906, 0, 8;
	cvt.u16.u32 	%rs19227, %r30916;
	bfe.u32 	%r30917, %r30906, 8, 8;
	cvt.u16.u32 	%rs19228, %r30917;
	bfe.u32 	%r30918, %r30906, 16, 8;
	cvt.u16.u32 	%rs19229, %r30918;
	bfe.u32 	%r30919, %r30906, 24, 8;
	cvt.u16.u32 	%rs19230, %r30919;
	bfe.u32 	%r30920, %r30907, 0, 8;
	cvt.u16.u32 	%rs19231, %r30920;
	bfe.u32 	%r30921, %r30907, 8, 8;
	cvt.u16.u32 	%rs19232, %r30921;
	bfe.u32 	%r30922, %r30907, 16, 8;
	cvt.u16.u32 	%rs19233, %r30922;
	bfe.u32 	%r30923, %r30907, 24, 8;
	cvt.u16.u32 	%rs19234, %r30923;
	ld.shared.v4.b32 	{%r30924, %r30925, %r30926, %r30927}, [_ZN6thrust24THRUST_300001_SM_1000_NS8cuda_cub4core6detail5shmemE+464];
	bfe.u32 	%r30928, %r30924, 0, 8;
	cvt.u16.u32 	%rs19235, %r30928;
	bfe.u32 	%r30929, %r30924, 8, 8;
	cvt.u16.u32 	%rs19236, %r30929;
	bfe.u32 	%r30930, %r30924, 16, 8;
	cvt.u16.u32 	%rs19237, %r30930;
	bfe.u32 	%r30931, %r30924, 24, 8;
	cvt.u16.u32 	%rs19238, %r30931;
	bfe.u32 	%r30932, %r30925, 0, 8;
	cvt.u16.u32 	%rs19239, %r30932;
	bfe.u32 	%r30933, %r30925, 8, 8;
	cvt.u16.u32 	%rs19240, %r30933;
	bfe.u32 	%r30934, %r30925, 16, 8;
	cvt.u16.u32 	%rs19241, %r30934;
	bfe.u32 	%r30935, %r30925, 24, 8;
	cvt.u16.u32 	%rs19242, %r30935;
	bfe.u32 	%r30936, %r30926, 0, 8;
	cvt.u16.u32 	%rs19243, %r30936;
	bfe.u32 	%r30937, %r30926, 8, 8;
	cvt.u16.u32 	%rs19244, %r30937;
	bfe.u32 	%r30938, %r30926, 16, 8;
	cvt.u16.u32 	%rs19245, %r30938;
	bfe.u32 	%r30939, %r30926, 24, 8;
	cvt.u16.u32 	%rs19246, %r30939;
	bfe.u32 	%r30940, %r30927, 0, 8;
	cvt.u16.u32 	%rs19247, %r30940;
	bfe.u32 	%r30941, %r30927, 8, 8;
	cvt.u16.u32 	%rs19248, %r30941;
	bfe.u32 	%r30942, %r30927, 16, 8;
	cvt.u16.u32 	%rs19249, %r30942;
	bfe.u32 	%r30943, %r30927, 24, 8;
	cvt.u16.u32 	%rs19250, %r30943;
	ld.shared.v4.b32 	{%r30944, %r30945, %r30946, %r30947}, [_ZN6thrust24THRUST_300001_SM_1000_NS8cuda_cub4core6detail5shmemE+480];
	bfe.u32 	%r30948, %r30944, 0, 8;
	cvt.u16.u32 	%rs19251, %r30948;
	bfe.u32 	%r30949, %r30944, 8, 8;
	cvt.u16.u32 	%rs19252, %r30949;
	bfe.u32 	%r30950, %r30944, 16, 8;
	cvt.u16.u32 	%rs19253, %r30950;
	bfe.u32 	%r30951, %r30944, 24, 8;
	cvt.u16.u32 	%rs19254, %r30951;
	bfe.u32 	%r30952, %r30945, 0, 8;
	cvt.u16.u32 	%rs19255, %r30952;
	bfe.u32 	%r30953, %r30945, 8, 8;
	cvt.u16.u32 	%rs19256, %r30953;
	bfe.u32 	%r30954, %r30945, 16, 8;
	cvt.u16.u32 	%rs19257, %r30954;
	bfe.u32 	%r30955, %r30945, 24, 8;
	cvt.u16.u32 	%rs19258, %r30955;
	bfe.u32 	%r30956, %r30946, 0, 8;
	cvt.u16.u32 	%rs19259, %r30956;
	mov.b64 	%rd3657, {%r30946, %r30947};
	shr.u64 	%rd3658, %rd3657, 8;
	cvt.u16.u64 	%rs19260, %rd3658;
	{ .reg .b32 tmp; mov.b64 {tmp, %r32646}, %rd3657; }
	ld.shared.f64 	%fd474, [_ZN6thrust24THRUST_300001_SM_1000_NS8cuda_cub4core6detail5shmemE+496];
	st.local.u64 	[%rd3655], %rd3656;
	add.s64 	%rd178, %rd3655, 8;
	st.local.v2.b32 	[%rd3655+8], {%r30894, %r30895};
	st.local.v2.b32 	[%rd3655+16], {%r30904, %r30905};
	st.local.v2.b32 	[%rd3655+24], {%r30906, %r30907};
	st.local.v2.b32 	[%rd3655+32], {%r30924, %r30925};
	st.local.v2.b32 	[%rd3655+40], {%r30926, %r30927};
	st.local.v2.b32 	[%rd3655+48], {%r30944, %r30945};
	st.local.v2.u8 	[%rd3655+56], {%rs19259, %rs19260};
	st.local.u32 	[%rd3655+60], %r32646;
	st.local.f64 	[%rd3655+64], %fd474;
	add.s64 	%rd179, %rd3656, %rd176;
	setp.ne.s64 	%p781, %rd3656, 0;
	@%p781 bra 	$L__BB3_172;
	mov.b16 	%rs18020, 0;
	st.local.u8 	[%rd115], %rs18020;
	add.s32 	%r30958, %r32646, %r32638;
	st.local.u32 	[%rd115+52], %r30958;
	add.f64 	%fd446, %fd472, %fd474;
	st.local.f64 	[%rd115+56], %fd446;
	mov.b32 	%r32640, 0;
$L__BB3_162:
	mov.u32 	%r226, %r32640;
	cvt.u64.u32 	%rd3659, %r226;
	add.s64 	%rd3660, %rd115, %rd3659;
	ld.local.u8 	%rs18021, [%rd3660];
	setp.ne.s16 	%p782, %rs18021, 0;
	add.s32 	%r32640, %r226, 1;
	@%p782 bra 	$L__BB3_162;
	and.b16  	%rs18022, %rs19108, 255;
	setp.eq.s16 	%p783, %rs18022, 0;
	mov.u32 	%r32642, %r226;
	@%p783 bra 	$L__BB3_166;
	mov.b32 	%r32641, 0;
$L__BB3_165:
	add.s32 	%r30960, %r32641, %r226;
	cvt.u64.u32 	%rd3661, %r30960;
	add.s64 	%rd3662, %rd115, %rd3661;
	st.local.u8 	[%rd3662], %rs19108;
	add.s32 	%r229, %r32641, 1;
	add.s32 	%r32642, %r229, %r226;
	cvt.u64.u32 	%rd3663, %r32641;
	add.s64 	%rd3664, %rd127, %rd3663;
	ld.local.u8 	%rs19108, [%rd3664+9];
	setp.ne.s16 	%p784, %rs19108, 0;
	mov.u32 	%r32641, %r229;
	@%p784 bra 	$L__BB3_165;
$L__BB3_166:
	cvt.u64.u32 	%rd3665, %r32642;
	add.s64 	%rd3666, %rd115, %rd3665;
	mov.b16 	%rs18023, 0;
	st.local.u8 	[%rd3666], %rs18023;
	mov.b32 	%r32643, 0;
$L__BB3_167:
	mov.u32 	%r232, %r32643;
	cvt.u64.u32 	%rd3667, %r232;
	add.s64 	%rd3668, %rd115, %rd3667;
	ld.local.u8 	%rs18024, [%rd3668];
	setp.ne.s16 	%p785, %rs18024, 0;
	add.s32 	%r32643, %r232, 1;
	@%p785 bra 	$L__BB3_167;
	and.b16  	%rs18025, %rs19210, 255;
	setp.eq.s16 	%p786, %rs18025, 0;
	mov.u32 	%r32645, %r232;
	@%p786 bra 	$L__BB3_171;
	mov.b32 	%r32644, 0;
$L__BB3_170:
	add.s32 	%r30963, %r32644, %r232;
	cvt.u64.u32 	%rd3669, %r30963;
	add.s64 	%rd3670, %rd115, %rd3669;
	st.local.u8 	[%rd3670], %rs19210;
	add.s32 	%r235, %r32644, 1;
	add.s32 	%r32645, %r235, %r232;
	cvt.u64.u32 	%rd3671, %r32644;
	add.s64 	%rd3672, %rd178, %rd3671;
	ld.local.u8 	%rs19210, [%rd3672+1];
	setp.ne.s16 	%p787, %rs19210, 0;
	mov.u32 	%r32644, %r235;
	@%p787 bra 	$L__BB3_170;
$L__BB3_171:
	cvt.u64.u32 	%rd3673, %r32645;
	add.s64 	%rd3674, %rd115, %rd3673;
	mov.b16 	%rs18026, 0;
	st.local.u8 	[%rd3674], %rs18026;
	ld.local.v2.b32 	{%r30964, %r30965}, [%rd115];
	bfe.u32 	%r30966, %r30964, 0, 8;
	cvt.u16.u32 	%rs19210, %r30966;
	bfe.u32 	%r30967, %r30964, 8, 8;
	cvt.u16.u32 	%rs19212, %r30967;
	bfe.u32 	%r30968, %r30964, 16, 8;
	cvt.u16.u32 	%rs19213, %r30968;
	bfe.u32 	%r30969, %r30964, 24, 8;
	cvt.u16.u32 	%rs19214, %r30969;
	bfe.u32 	%r30970, %r30965, 0, 8;
	cvt.u16.u32 	%rs19215, %r30970;
	bfe.u32 	%r30971, %r30965, 8, 8;
	cvt.u16.u32 	%rs19216, %r30971;
	bfe.u32 	%r30972, %r30965, 16, 8;
	cvt.u16.u32 	%rs19217, %r30972;
	bfe.u32 	%r30973, %r30965, 24, 8;
	cvt.u16.u32 	%rs19218, %r30973;
	ld.local.v2.b32 	{%r30974, %r30975}, [%rd115+8];
	bfe.u32 	%r30976, %r30974, 0, 8;
	cvt.u16.u32 	%rs19219, %r30976;
	bfe.u32 	%r30977, %r30974, 8, 8;
	cvt.u16.u32 	%rs19220, %r30977;
	bfe.u32 	%r30978, %r30974, 16, 8;
	cvt.u16.u32 	%rs19221, %r30978;
	bfe.u32 	%r30979, %r30974, 24, 8;
	cvt.u16.u32 	%rs19222, %r30979;
	bfe.u32 	%r30980, %r30975, 0, 8;
	cvt.u16.u32 	%rs19223, %r30980;
	bfe.u32 	%r30981, %r30975, 8, 8;
	cvt.u16.u32 	%rs19224, %r30981;
	bfe.u32 	%r30982, %r30975, 16, 8;
	cvt.u16.u32 	%rs19225, %r30982;
	bfe.u32 	%r30983, %r30975, 24, 8;
	cvt.u16.u32 	%rs19226, %r30983;
	ld.local.v2.b32 	{%r30984, %r30985}, [%rd115+16];
	bfe.u32 	%r30986, %r30984, 0, 8;
	cvt.u16.u32 	%rs19227, %r30986;
	bfe.u32 	%r30987, %r30984, 8, 8;
	cvt.u16.u32 	%rs19228, %r30987;
	bfe.u32 	%r30988, %r30984, 16, 8;
	cvt.u16.u32 	%rs19229, %r30988;
	bfe.u32 	%r30989, %r30984, 24, 8;
	cvt.u16.u32 	%rs19230, %r30989;
	bfe.u32 	%r30990, %r30985, 0, 8;
	cvt.u16.u32 	%rs19231, %r30990;
	bfe.u32 	%r30991, %r30985, 8, 8;
	cvt.u16.u32 	%rs19232, %r30991;
	bfe.u32 	%r30992, %r30985, 16, 8;
	cvt.u16.u32 	%rs19233, %r30992;
	bfe.u32 	%r30993, %r30985, 24, 8;
	cvt.u16.u32 	%rs19234, %r30993;
	ld.local.v2.b32 	{%r30994, %r30995}, [%rd115+24];
	bfe.u32 	%r30996, %r30994, 0, 8;
	cvt.u16.u32 	%rs19235, %r30996;
	bfe.u32 	%r30997, %r30994, 8, 8;
	cvt.u16.u32 	%rs19236, %r30997;
	bfe.u32 	%r30998, %r30994, 16, 8;
	cvt.u16.u32 	%rs19237, %r30998;
	bfe.u32 	%r30999, %r30994, 24, 8;
	cvt.u16.u32 	%rs19238, %r30999;
	bfe.u32 	%r31000, %r30995, 0, 8;
	cvt.u16.u32 	%rs19239, %r31000;
	bfe.u32 	%r31001, %r30995, 8, 8;
	cvt.u16.u32 	%rs19240, %r31001;
	bfe.u32 	%r31002, %r30995, 16, 8;
	cvt.u16.u32 	%rs19241, %r31002;
	bfe.u32 	%r31003, %r30995, 24, 8;
	cvt.u16.u32 	%rs19242, %r31003;
	ld.local.v2.b32 	{%r31004, %r31005}, [%rd115+32];
	bfe.u32 	%r31006, %r31004, 0, 8;
	cvt.u16.u32 	%rs19243, %r31006;
	bfe.u32 	%r31007, %r31004, 8, 8;
	cvt.u16.u32 	%rs19244, %r31007;
	bfe.u32 	%r31008, %r31004, 16, 8;
	cvt.u16.u32 	%rs19245, %r31008;
	bfe.u32 	%r31009, %r31004, 24, 8;
	cvt.u16.u32 	%rs19246, %r31009;
	bfe.u32 	%r31010, %r31005, 0, 8;
	cvt.u16.u32 	%rs19247, %r31010;
	bfe.u32 	%r31011, %r31005, 8, 8;
	cvt.u16.u32 	%rs19248, %r31011;
	bfe.u32 	%r31012, %r31005, 16, 8;
	cvt.u16.u32 	%rs19249, %r31012;
	bfe.u32 	%r31013, %r31005, 24, 8;
	cvt.u16.u32 	%rs19250, %r31013;
	ld.local.v2.b32 	{%r31014, %r31015}, [%rd115+40];
	bfe.u32 	%r31016, %r31014, 0, 8;
	cvt.u16.u32 	%rs19251, %r31016;
	bfe.u32 	%r31017, %r31014, 8, 8;
	cvt.u16.u32 	%rs19252, %r31017;
	bfe.u32 	%r31018, %r31014, 16, 8;
	cvt.u16.u32 	%rs19253, %r31018;
	bfe.u32 	%r31019, %r31014, 24, 8;
	cvt.u16.u32 	%rs19254, %r31019;
	bfe.u32 	%r31020, %r31015, 0, 8;
	cvt.u16.u32 	%rs19255, %r31020;
	bfe.u32 	%r31021, %r31015, 8, 8;
	cvt.u16.u32 	%rs19256, %r31021;
	bfe.u32 	%r31022, %r31015, 16, 8;
	cvt.u16.u32 	%rs19257, %r31022;
	bfe.u32 	%r31023, %r31015, 24, 8;
	cvt.u16.u32 	%rs19258, %r31023;
	ld.local.v2.u8 	{%rs19259, %rs19260}, [%rd115+48];
	ld.local.u32 	%r32646, [%rd115+52];
	ld.local.f64 	%fd474, [%rd115+56];
$L__BB3_172:
	st.local.u64 	[%rd127], %rd179;
	cvt.u32.u16 	%r31024, %rs19218;
	cvt.u32.u16 	%r31025, %rs19217;
	prmt.b32 	%r31026, %r31025, %r31024, 0x3340U;
	cvt.u32.u16 	%r31027, %rs19216;
	cvt.u32.u16 	%r31028, %rs19215;
	prmt.b32 	%r31029, %r31028, %r31027, 0x3340U;
	prmt.b32 	%r31030, %r31029, %r31026, 0x5410U;
	cvt.u32.u16 	%r31031, %rs19214;
	cvt.u32.u16 	%r31032, %rs19213;
	prmt.b32 	%r31033, %r31032, %r31031, 0x3340U;
	cvt.u32.u16 	%r31034, %rs19212;
	cvt.u32.u16 	%r31035, %rs19210;
	prmt.b32 	%r31036, %r31035, %r31034, 0x3340U;
	prmt.b32 	%r31037, %r31036, %r31033, 0x5410U;
	st.local.v2.b32 	[%rd127+8], {%r31037, %r31030};
	cvt.u32.u16 	%r31038, %rs19226;
	cvt.u32.u16 	%r31039, %rs19225;
	prmt.b32 	%r31040, %r31039, %r31038, 0x3340U;
	cvt.u32.u16 	%r31041, %rs19224;
	cvt.u32.u16 	%r31042, %rs19223;
	prmt.b32 	%r31043, %r31042, %r31041, 0x3340U;
	prmt.b32 	%r31044, %r31043, %r31040, 0x5410U;
	cvt.u32.u16 	%r31045, %rs19222;
	cvt.u32.u16 	%r31046, %rs19221;
	prmt.b32 	%r31047, %r31046, %r31045, 0x3340U;
	cvt.u32.u16 	%r31048, %rs19220;
	cvt.u32.u16 	%r31049, %rs19219;
	prmt.b32 	%r31050, %r31049, %r31048, 0x3340U;
	prmt.b32 	%r31051, %r31050, %r31047, 0x5410U;
	st.local.v2.b32 	[%rd127+16], {%r31051, %r31044};
	cvt.u32.u16 	%r31052, %rs19234;
	cvt.u32.u16 	%r31053, %rs19233;
	prmt.b32 	%r31054, %r31053, %r31052, 0x3340U;
	cvt.u32.u16 	%r31055, %rs19232;
	cvt.u32.u16 	%r31056, %rs19231;
	prmt.b32 	%r31057, %r31056, %r31055, 0x3340U;
	prmt.b32 	%r31058, %r31057, %r31054, 0x5410U;
	cvt.u32.u16 	%r31059, %rs19230;
	cvt.u32.u16 	%r31060, %rs19229;
	prmt.b32 	%r31061, %r31060, %r31059, 0x3340U;
	cvt.u32.u16 	%r31062, %rs19228;
	cvt.u32.u16 	%r31063, %rs19227;
	prmt.b32 	%r31064, %r31063, %r31062, 0x3340U;
	prmt.b32 	%r31065, %r31064, %r31061, 0x5410U;
	st.local.v2.b32 	[%rd127+24], {%r31065, %r31058};
	cvt.u32.u16 	%r31066, %rs19242;
	cvt.u32.u16 	%r31067, %rs19241;
	prmt.b32 	%r31068, %r31067, %r31066, 0x3340U;
	cvt.u32.u16 	%r31069, %rs19240;
	cvt.u32.u16 	%r31070, %rs19239;
	prmt.b32 	%r31071, %r31070, %r31069, 0x3340U;
	prmt.b32 	%r31072, %r31071, %r31068, 0x5410U;
	cvt.u32.u16 	%r31073, %rs19238;
	cvt.u32.u16 	%r31074, %rs19237;
	prmt.b32 	%r31075, %r31074, %r31073, 0x3340U;
	cvt.u32.u16 	%r31076, %rs19236;
	cvt.u32.u16 	%r31077, %rs19235;
	prmt.b32 	%r31078, %r31077, %r31076, 0x3340U;
	prmt.b32 	%r31079, %r31078, %r31075, 0x5410U;
	st.local.v2.b32 	[%rd127+32], {%r31079, %r31072};
	cvt.u32.u16 	%r31080, %rs19250;
	cvt.u32.u16 	%r31081, %rs19249;
	prmt.b32 	%r31082, %r31081, %r31080, 0x3340U;
	cvt.u32.u16 	%r31083, %rs19248;
	cvt.u32.u16 	%r31084, %rs19247;
	prmt.b32 	%r31085, %r31084, %r31083, 0x3340U;
	prmt.b32 	%r31086, %r31085, %r31082, 0x5410U;
	cvt.u32.u16 	%r31087, %rs19246;
	cvt.u32.u16 	%r31088, %rs19245;
	prmt.b32 	%r31089, %r31088, %r31087, 0x3340U;
	cvt.u32.u16 	%r31090, %rs19244;
	cvt.u32.u16 	%r31091, %rs19243;
	prmt.b32 	%r31092, %r31091, %r31090, 0x3340U;
	prmt.b32 	%r31093, %r31092, %r31089, 0x5410U;
	st.local.v2.b32 	[%rd127+40], {%r31093, %r31086};
	cvt.u32.u16 	%r31094, %rs19258;
	cvt.u32.u16 	%r31095, %rs19257;
	prmt.b32 	%r31096, %r31095, %r31094, 0x3340U;
	cvt.u32.u16 	%r31097, %rs19256;
	cvt.u32.u16 	%r31098, %rs19255;
	prmt.b32 	%r31099, %r31098, %r31097, 0x3340U;
	prmt.b32 	%r31100, %r31099, %r31096, 0x5410U;
	cvt.u32.u16 	%r31101, %rs19254;
	cvt.u32.u16 	%r31102, %rs19253;
	prmt.b32 	%r31103, %r31102, %r31101, 0x3340U;
	cvt.u32.u16 	%r31104, %rs19252;
	cvt.u32.u16 	%r31105, %rs19251;
	prmt.b32 	%r31106, %r31105, %r31104, 0x3340U;
	prmt.b32 	%r31107, %r31106, %r31103, 0x5410U;
	st.local.v2.b32 	[%rd127+48], {%r31107, %r31100};
	st.local.v2.u8 	[%rd127+56], {%rs19259, %rs19260};
	st.local.u32 	[%rd127+60], %r32646;
	st.local.f64 	[%rd127+64], %fd474;
	mov.u32 	%r31108, %tid.x;
	shr.u32 	%r31109, %r31108, 5;
	setp.ne.s32 	%p788, %r31109, 7;
	@%p788 bra 	$L__BB3_174;
	mov.f64 	%fd465, %fd474;
	mov.u32 	%r32607, %r32646;
	mov.u16 	%rs18751, %rs19260;
	mov.u16 	%rs18752, %rs19259;
	mov.u16 	%rs18753, %rs19258;
	mov.u16 	%rs18754, %rs19257;
	mov.u16 	%rs18755, %rs19256;
	mov.u16 	%rs18756, %rs19255;
	mov.u16 	%rs18757, %rs19254;
	mov.u16 	%rs18758, %rs19253;
	mov.u16 	%rs18759, %rs19252;
	mov.u16 	%rs18760, %rs19251;
	mov.u16 	%rs18761, %rs19250;
	mov.u16 	%rs18762, %rs19249;
	mov.u16 	%rs18763, %rs19248;
	mov.u16 	%rs18764, %rs19247;
	mov.u16 	%rs18765, %rs19246;
	mov.u16 	%rs18766, %rs19245;
	mov.u16 	%rs18767, %rs19244;
	mov.u16 	%rs18768, %rs19243;
	mov.u16 	%rs18769, %rs19242;
	mov.u16 	%rs18770, %rs19241;
	mov.u16 	%rs18771, %rs19240;
	mov.u16 	%rs18772, %rs19239;
	mov.u16 	%rs18773, %rs19238;
	mov.u16 	%rs18774, %rs19237;
	mov.u16 	%rs18775, %rs19236;
	mov.u16 	%rs18776, %rs19235;
	mov.u16 	%rs18777, %rs19234;
	mov.u16 	%rs18778, %rs19233;
	mov.u16 	%rs18779, %rs19232;
	mov.u16 	%rs18780, %rs19231;
	mov.u16 	%rs18781, %rs19230;
	mov.u16 	%rs18782, %rs19229;
	mov.u16 	%rs18783, %rs19228;
	mov.u16 	%rs18784, %rs19227;
	mov.u16 	%rs18785, %rs19226;
	mov.u16 	%rs18786, %rs19225;
	mov.u16 	%rs18787, %rs19224;
	mov.u16 	%rs18788, %rs19223;
	mov.u16 	%rs18789, %rs19222;
	mov.u16 	%rs18790, %rs19221;
	mov.u16 	%rs18791, %rs19220;
	mov.u16 	%rs18792, %rs19219;
	mov.u16 	%rs18793, %rs19218;
	mov.u16 	%rs18794, %rs19217;
	mov.u16 	%rs18795, %rs19216;
	mov.u16 	%rs18796, %rs19215;
	mov.u16 	%rs18797, %rs19214;
	mov.u16 	%rs18798, %rs19213;
	mov.u16 	%rs18799, %rs19212;
	mov.u16 	%rs18800, %rs19210;
	mov.u64 	%rd3805, %rd179;
$L__BB3_174:
	add.u64 	%rd3676, %SPL, 352;
	ld.shared.u64 	%rd3677, [_ZN6thrust24THRUST_300001_SM_1000_NS8cuda_cub4core6detail5shmemE+504];
	ld.shared.v4.b32 	{%r31110, %r31111, %r31112, %r31113}, [_ZN6thrust24THRUST_300001_SM_1000_NS8cuda_cub4core6detail5shmemE+512];
	bfe.u32 	%r31114, %r31110, 0, 8;
	cvt.u16.u32 	%rs19312, %r31114;
	bfe.u32 	%r31115, %r31110, 8, 8;
	cvt.u16.u32 	%rs19314, %r31115;
	bfe.u32 	%r31116, %r31110, 16, 8;
	cvt.u16.u32 	%rs19315, %r31116;
	bfe.u32 	%r31117, %r31110, 24, 8;
	cvt.u16.u32 	%rs19316, %r31117;
	bfe.u32 	%r31118, %r31111, 0, 8;
	cvt.u16.u32 	%rs19317, %r31118;
	bfe.u32 	%r31119, %r31111, 8, 8;
	cvt.u16.u32 	%rs19318, %r31119;
	bfe.u32 	%r31120, %r31111, 16, 8;
	cvt.u16.u32 	%rs19319, %r31120;
	bfe.u32 	%r31121, %r31111, 24, 8;
	cvt.u16.u32 	%rs19320, %r31121;
	bfe.u32 	%r31122, %r31112, 0, 8;
	cvt.u16.u32 	%rs19321, %r31122;
	bfe.u32 	%r31123, %r31112, 8, 8;
	cvt.u16.u32 	%rs19322, %r31123;
	bfe.u32 	%r31124, %r31112, 16, 8;
	cvt.u16.u32 	%rs19323, %r31124;
	bfe.u32 	%r31125, %r31112, 24, 8;
	cvt.u16.u32 	%rs19324, %r31125;
	bfe.u32 	%r31126, %r31113, 0, 8;
	cvt.u16.u32 	%rs19325, %r31126;
	bfe.u32 	%r31127, %r31113, 8, 8;
	cvt.u16.u32 	%rs19326, %r31127;
	bfe.u32 	%r31128, %r31113, 16, 8;
	cvt.u16.u32 	%rs19327, %r31128;
	bfe.u32 	%r31129, %r31113, 24, 8;
	cvt.u16.u32 	%rs19328, %r31129;
	ld.shared.v4.b32 	{%r31130, %r31131, %r31132, %r31133}, [_ZN6thrust24THRUST_300001_SM_1000_NS8cuda_cub4core6detail5shmemE+528];
	bfe.u32 	%r31134, %r31130, 0, 8;
	cvt.u16.u32 	%rs19329, %r31134;
	bfe.u32 	%r31135, %r31130, 8, 8;
	cvt.u16.u32 	%rs19330, %r31135;
	bfe.u32 	%r31136, %r31130, 16, 8;
	cvt.u16.u32 	%rs19331, %r31136;
	bfe.u32 	%r31137, %r31130, 24, 8;
	cvt.u16.u32 	%rs19332, %r31137;
	bfe.u32 	%r31138, %r31131, 0, 8;
	cvt.u16.u32 	%rs19333, %r31138;
	bfe.u32 	%r31139, %r31131, 8, 8;
	cvt.u16.u32 	%rs19334, %r31139;
	bfe.u32 	%r31140, %r31131, 16, 8;
	cvt.u16.u32 	%rs19335, %r31140;
	bfe.u32 	%r31141, %r31131, 24, 8;
	cvt.u16.u32 	%rs19336, %r31141;
	bfe.u32 	%r31142, %r31132, 0, 8;
	cvt.u16.u32 	%rs19337, %r31142;
	bfe.u32 	%r31143, %r31132, 8, 8;
	cvt.u16.u32 	%rs19338, %r31143;
	bfe.u32 	%r31144, %r31132, 16, 8;
	cvt.u16.u32 	%rs19339, %r31144;
	bfe.u32 	%r31145, %r31132, 24, 8;
	cvt.u16.u32 	%rs19340, %r31145;
	bfe.u32 	%r31146, %r31133, 0, 8;
	cvt.u16.u32 	%rs19341, %r31146;
	bfe.u32 	%r31147, %r31133, 8, 8;
	cvt.u16.u32 	%rs19342, %r31147;
	bfe.u32 	%r31148, %r31133, 16, 8;
	cvt.u16.u32 	%rs19343, %r31148;
	bfe.u32 	%r31149, %r31133, 24, 8;
	cvt.u16.u32 	%rs19344, %r31149;
	ld.shared.v4.b32 	{%r31150, %r31151, %r31152, %r31153}, [_ZN6thrust24THRUST_300001_SM_1000_NS8cuda_cub4core6detail5shmemE+544];
	bfe.u32 	%r31154, %r31150, 0, 8;
	cvt.u16.u32 	%rs19345, %r31154;
	bfe.u32 	%r31155, %r31150, 8, 8;
	cvt.u16.u32 	%rs19346, %r31155;
	bfe.u32 	%r31156, %r31150, 16, 8;
	cvt.u16.u32 	%rs19347, %r31156;
	bfe.u32 	%r31157, %r31150, 24, 8;
	cvt.u16.u32 	%rs19348, %r31157;
	bfe.u32 	%r31158, %r31151, 0, 8;
	cvt.u16.u32 	%rs19349, %r31158;
	bfe.u32 	%r31159, %r31151, 8, 8;
	cvt.u16.u32 	%rs19350, %r31159;
	bfe.u32 	%r31160, %r31151, 16, 8;
	cvt.u16.u32 	%rs19351, %r31160;
	bfe.u32 	%r31161, %r31151, 24, 8;
	cvt.u16.u32 	%rs19352, %r31161;
	bfe.u32 	%r31162, %r31152, 0, 8;
	cvt.u16.u32 	%rs19353, %r31162;
	bfe.u32 	%r31163, %r31152, 8, 8;
	cvt.u16.u32 	%rs19354, %r31163;
	bfe.u32 	%r31164, %r31152, 16, 8;
	cvt.u16.u32 	%rs19355, %r31164;
	bfe.u32 	%r31165, %r31152, 24, 8;
	cvt.u16.u32 	%rs19356, %r31165;
	bfe.u32 	%r31166, %r31153, 0, 8;
	cvt.u16.u32 	%rs19357, %r31166;
	bfe.u32 	%r31167, %r31153, 8, 8;
	cvt.u16.u32 	%rs19358, %r31167;
	bfe.u32 	%r31168, %r31153, 16, 8;
	cvt.u16.u32 	%rs19359, %r31168;
	bfe.u32 	%r31169, %r31153, 24, 8;
	cvt.u16.u32 	%rs19360, %r31169;
	ld.shared.v2.u8 	{%rs19361, %rs19362}, [_ZN6thrust24THRUST_300001_SM_1000_NS8cuda_cub4core6detail5shmemE+560];
	ld.shared.u32 	%r32654, [_ZN6thrust24THRUST_300001_SM_1000_NS8cuda_cub4core6detail5shmemE+564];
	ld.shared.f64 	%fd476, [_ZN6thrust24THRUST_300001_SM_1000_NS8cuda_cub4core6detail5shmemE+568];
	st.local.u64 	[%rd3676], %rd3677;
	add.s64 	%rd181, %rd3676, 8;
	st.local.v2.b32 	[%rd3676+8], {%r31110, %r31111};
	st.local.v2.b32 	[%rd3676+16], {%r31112, %r31113};
	st.local.v2.b32 	[%rd3676+24], {%r31130, %r31131};
	st.local.v2.b32 	[%rd3676+32], {%r31132, %r31133};
	st.local.v2.b32 	[%rd3676+40], {%r31150, %r31151};
	st.local.v2.b32 	[%rd3676+48], {%r31152, %r31153};
	st.local.v2.u8 	[%rd3676+56], {%rs19361, %rs19362};
	st.local.u32 	[%rd3676+60], %r32654;
	st.local.f64 	[%rd3676+64], %fd476;
	add.s64 	%rd182, %rd3677, %rd179;
	setp.ne.s64 	%p789, %rd3677, 0;
	@%p789 bra 	$L__BB3_186;
	mov.b16 	%rs18027, 0;
	st.local.u8 	[%rd114], %rs18027;
	add.s32 	%r31171, %r32654, %r32646;
	st.local.u32 	[%rd114+52], %r31171;
	add.f64 	%fd447, %fd474, %fd476;
	st.local.f64 	[%rd114+56], %fd447;
	mov.b32 	%r32648, 0;
$L__BB3_176:
	mov.u32 	%r242, %r32648;
	cvt.u64.u32 	%rd3678, %r242;
	add.s64 	%rd3679, %rd114, %rd3678;
	ld.local.u8 	%rs18028, [%rd3679];
	setp.ne.s16 	%p790, %rs18028, 0;
	add.s32 	%r32648, %r242, 1;
	@%p790 bra 	$L__BB3_176;
	and.b16  	%rs18029, %rs19210, 255;
	setp.eq.s16 	%p791, %rs18029, 0;
	mov.u32 	%r32650, %r242;
	@%p791 bra 	$L__BB3_180;
	mov.b32 	%r32649, 0;
$L__BB3_179:
	add.s32 	%r31173, %r32649, %r242;
	cvt.u64.u32 	%rd3680, %r31173;
	add.s64 	%rd3681, %rd114, %rd3680;
	st.local.u8 	[%rd3681], %rs19210;
	add.s32 	%r245, %r32649, 1;
	add.s32 	%r32650, %r245, %r242;
	cvt.u64.u32 	%rd3682, %r32649;
	add.s64 	%rd3683, %rd127, %rd3682;
	ld.local.u8 	%rs19210, [%rd3683+9];
	setp.ne.s16 	%p792, %rs19210, 0;
	mov.u32 	%r32649, %r245;
	@%p792 bra 	$L__BB3_179;
$L__BB3_180:
	cvt.u64.u32 	%rd3684, %r32650;
	add.s64 	%rd3685, %rd114, %rd3684;
	mov.b16 	%rs18030, 0;
	st.local.u8 	[%rd3685], %rs18030;
	mov.b32 	%r32651, 0;
$L__BB3_181:
	mov.u32 	%r248, %r32651;
	cvt.u64.u32 	%rd3686, %r248;
	add.s64 	%rd3687, %rd114, %rd3686;
	ld.local.u8 	%rs18031, [%rd3687];
	setp.ne.s16 	%p793, %rs18031, 0;
	add.s32 	%r32651, %r248, 1;
	@%p793 bra 	$L__BB3_181;
	and.b16  	%rs18032, %rs19312, 255;
	setp.eq.s16 	%p794, %rs18032, 0;
	mov.u32 	%r32653, %r248;
	@%p794 bra 	$L__BB3_185;
	mov.b32 	%r32652, 0;
$L__BB3_184:
	add.s32 	%r31176, %r32652, %r248;
	cvt.u64.u32 	%rd3688, %r31176;
	add.s64 	%rd3689, %rd114, %rd3688;
	st.local.u8 	[%rd3689], %rs19312;
	add.s32 	%r251, %r32652, 1;
	add.s32 	%r32653, %r251, %r248;
	cvt.u64.u32 	%rd3690, %r32652;
	add.s64 	%rd3691, %rd181, %rd3690;
	ld.local.u8 	%rs19312, [%rd3691+1];
	setp.ne.s16 	%p795, %rs19312, 0;
	mov.u32 	%r32652, %r251;
	@%p795 bra 	$L__BB3_184;
$L__BB3_185:
	cvt.u64.u32 	%rd3692, %r32653;
	add.s64 	%rd3693, %rd114, %rd3692;
	mov.b16 	%rs18033, 0;
	st.local.u8 	[%rd3693], %rs18033;
	ld.local.v2.b32 	{%r31177, %r31178}, [%rd114];
	bfe.u32 	%r31179, %r31177, 0, 8;
	cvt.u16.u32 	%rs19312, %r31179;
	bfe.u32 	%r31180, %r31177, 8, 8;
	cvt.u16.u32 	%rs19314, %r31180;
	bfe.u32 	%r31181, %r31177, 16, 8;
	cvt.u16.u32 	%rs19315, %r31181;
	bfe.u32 	%r31182, %r31177, 24, 8;
	cvt.u16.u32 	%rs19316, %r31182;
	bfe.u32 	%r31183, %r31178, 0, 8;
	cvt.u16.u32 	%rs19317, %r31183;
	bfe.u32 	%r31184, %r31178, 8, 8;
	cvt.u16.u32 	%rs19318, %r31184;
	bfe.u32 	%r31185, %r31178, 16, 8;
	cvt.u16.u32 	%rs19319, %r31185;
	bfe.u32 	%r31186, %r31178, 24, 8;
	cvt.u16.u32 	%rs19320, %r31186;
	ld.local.v2.b32 	{%r31187, %r31188}, [%rd114+8];
	bfe.u32 	%r31189, %r31187, 0, 8;
	cvt.u16.u32 	%rs19321, %r31189;
	bfe.u32 	%r31190, %r31187, 8, 8;
	cvt.u16.u32 	%rs19322, %r31190;
	bfe.u32 	%r31191, %r31187, 16, 8;
	cvt.u16.u32 	%rs19323, %r31191;
	bfe.u32 	%r31192, %r31187, 24, 8;
	cvt.u16.u32 	%rs19324, %r31192;
	bfe.u32 	%r31193, %r31188, 0, 8;
	cvt.u16.u32 	%rs19325, %r31193;
	bfe.u32 	%r31194, %r31188, 8, 8;
	cvt.u16.u32 	%rs19326, %r31194;
	bfe.u32 	%r31195, %r31188, 16, 8;
	cvt.u16.u32 	%rs19327, %r31195;
	bfe.u32 	%r31196, %r31188, 24, 8;
	cvt.u16.u32 	%rs19328, %r31196;
	ld.local.v2.b32 	{%r31197, %r31198}, [%rd114+16];
	bfe.u32 	%r31199, %r31197, 0, 8;
	cvt.u16.u32 	%rs19329, %r31199;
	bfe.u32 	%r31200, %r31197, 8, 8;
	cvt.u16.u32 	%rs19330, %r31200;
	bfe.u32 	%r31201, %r31197, 16, 8;
	cvt.u16.u32 	%rs19331, %r31201;
	bfe.u32 	%r31202, %r31197, 24, 8;
	cvt.u16.u32 	%rs19332, %r31202;
	bfe.u32 	%r31203, %r31198, 0, 8;
	cvt.u16.u32 	%rs19333, %r31203;
	bfe.u32 	%r31204, %r31198, 8, 8;
	cvt.u16.u32 	%rs19334, %r31204;
	bfe.u32 	%r31205, %r31198, 16, 8;
	cvt.u16.u32 	%rs19335, %r31205;
	bfe.u32 	%r31206, %r31198, 24, 8;
	cvt.u16.u32 	%rs19336, %r31206;
	ld.local.v2.b32 	{%r31207, %r31208}, [%rd114+24];
	bfe.u32 	%r31209, %r31207, 0, 8;
	cvt.u16.u32 	%rs19337, %r31209;
	bfe.u32 	%r31210, %r31207, 8, 8;
	cvt.u16.u32 	%rs19338, %r31210;
	bfe.u32 	%r31211, %r31207, 16, 8;
	cvt.u16.u32 	%rs19339, %r31211;
	bfe.u32 	%r31212, %r31207, 24, 8;
	cvt.u16.u32 	%rs19340, %r31212;
	bfe.u32 	%r31213, %r31208, 0, 8;
	cvt.u16.u32 	%rs19341, %r31213;
	bfe.u32 	%r31214, %r31208, 8, 8;
	cvt.u16.u32 	%rs19342, %r31214;
	bfe.u32 	%r31215, %r31208, 16, 8;
	cvt.u16.u32 	%rs19343, %r31215;
	bfe.u32 	%r31216, %r31208, 24, 8;
	cvt.u16.u32 	%rs19344, %r31216;
	ld.local.v2.b32 	{%r31217, %r31218}, [%rd114+32];
	bfe.u32 	%r31219, %r31217, 0, 8;
	cvt.u16.u32 	%rs19345, %r31219;
	bfe.u32 	%r31220, %r31217, 8, 8;
	cvt.u16.u32 	%rs19346, %r31220;
	bfe.u32 	%r31221, %r31217, 16, 8;
	cvt.u16.u32 	%rs19347, %r31221;
	bfe.u32 	%r31222, %r31217, 24, 8;
	cvt.u16.u32 	%rs19348, %r31222;
	bfe.u32 	%r31223, %r31218, 0, 8;
	cvt.u16.u32 	%rs19349, %r31223;
	bfe.u32 	%r31224, %r31218, 8, 8;
	cvt.u16.u32 	%rs19350, %r31224;
	bfe.u32 	%r31225, %r31218, 16, 8;
	cvt.u16.u32 	%rs19351, %r31225;
	bfe.u32 	%r31226, %r31218, 24, 8;
	cvt.u16.u32 	%rs19352, %r31226;
	ld.local.v2.b32 	{%r31227, %r31228}, [%rd114+40];
	bfe.u32 	%r31229, %r31227, 0, 8;
	cvt.u16.u32 	%rs19353, %r31229;
	bfe.u32 	%r31230, %r31227, 8, 8;
	cvt.u16.u32 	%rs19354, %r31230;
	bfe.u32 	%r31231, %r31227, 16, 8;
	cvt.u16.u32 	%rs19355, %r31231;
	bfe.u32 	%r31232, %r31227, 24, 8;
	cvt.u16.u32 	%rs19356, %r31232;
	bfe.u32 	%r31233, %r31228, 0, 8;
	cvt.u16.u32 	%rs19357, %r31233;
	bfe.u32 	%r31234, %r31228, 8, 8;
	cvt.u16.u32 	%rs19358, %r31234;
	bfe.u32 	%r31235, %r31228, 16, 8;
	cvt.u16.u32 	%rs19359, %r31235;
	bfe.u32 	%r31236, %r31228, 24, 8;
	cvt.u16.u32 	%rs19360, %r31236;
	ld.local.v2.u8 	{%rs19361, %rs19362}, [%rd114+48];
	ld.local.u32 	%r32654, [%rd114+52];
	ld.local.f64 	%fd476, [%rd114+56];
$L__BB3_186:
	add.u64 	%rd3695, %SPL, 1320;
	st.local.u64 	[%rd127], %rd182;
	cvt.u32.u16 	%r31237, %rs19320;
	cvt.u32.u16 	%r31238, %rs19319;
	prmt.b32 	%r31239, %r31238, %r31237, 0x3340U;
	cvt.u32.u16 	%r31240, %rs19318;
	cvt.u32.u16 	%r31241, %rs19317;
	prmt.b32 	%r31242, %r31241, %r31240, 0x3340U;
	prmt.b32 	%r31243, %r31242, %r31239, 0x5410U;
	cvt.u32.u16 	%r31244, %rs19316;
	cvt.u32.u16 	%r31245, %rs19315;
	prmt.b32 	%r31246, %r31245, %r31244, 0x3340U;
	cvt.u32.u16 	%r31247, %rs19314;
	cvt.u32.u16 	%r31248, %rs19312;
	prmt.b32 	%r31249, %r31248, %r31247, 0x3340U;
	prmt.b32 	%r31250, %r31249, %r31246, 0x5410U;
	st.local.v2.b32 	[%rd127+8], {%r31250, %r31243};
	cvt.u32.u16 	%r31251, %rs19328;
	cvt.u32.u16 	%r31252, %rs19327;
	prmt.b32 	%r31253, %r31252, %r31251, 0x3340U;
	cvt.u32.u16 	%r31254, %rs19326;
	cvt.u32.u16 	%r31255, %rs19325;
	prmt.b32 	%r31256, %r31255, %r31254, 0x3340U;
	prmt.b32 	%r31257, %r31256, %r31253, 0x5410U;
	cvt.u32.u16 	%r31258, %rs19324;
	cvt.u32.u16 	%r31259, %rs19323;
	prmt.b32 	%r31260, %r31259, %r31258, 0x3340U;
	cvt.u32.u16 	%r31261, %rs19322;
	cvt.u32.u16 	%r31262, %rs19321;
	prmt.b32 	%r31263, %r31262, %r31261, 0x3340U;
	prmt.b32 	%r31264, %r31263, %r31260, 0x5410U;
	st.local.v2.b32 	[%rd127+16], {%r31264, %r31257};
	cvt.u32.u16 	%r31265, %rs19336;
	cvt.u32.u16 	%r31266, %rs19335;
	prmt.b32 	%r31267, %r31266, %r31265, 0x3340U;
	cvt.u32.u16 	%r31268, %rs19334;
	cvt.u32.u16 	%r31269, %rs19333;
	prmt.b32 	%r31270, %r31269, %r31268, 0x3340U;
	prmt.b32 	%r31271, %r31270, %r31267, 0x5410U;
	cvt.u32.u16 	%r31272, %rs19332;
	cvt.u32.u16 	%r31273, %rs19331;
	prmt.b32 	%r31274, %r31273, %r31272, 0x3340U;
	cvt.u32.u16 	%r31275, %rs19330;
	cvt.u32.u16 	%r31276, %rs19329;
	prmt.b32 	%r31277, %r31276, %r31275, 0x3340U;
	prmt.b32 	%r31278, %r31277, %r31274, 0x5410U;
	st.local.v2.b32 	[%rd127+24], {%r31278, %r31271};
	cvt.u32.u16 	%r31279, %rs19344;
	cvt.u32.u16 	%r31280, %rs19343;
	prmt.b32 	%r31281, %r31280, %r31279, 0x3340U;
	cvt.u32.u16 	%r31282, %rs19342;
	cvt.u32.u16 	%r31283, %rs19341;
	prmt.b32 	%r31284, %r31283, %r31282, 0x3340U;
	prmt.b32 	%r31285, %r31284, %r31281, 0x5410U;
	cvt.u32.u16 	%r31286, %rs19340;
	cvt.u32.u16 	%r31287, %rs19339;
	prmt.b32 	%r31288, %r31287, %r31286, 0x3340U;
	cvt.u32.u16 	%r31289, %rs19338;
	cvt.u32.u16 	%r31290, %rs19337;
	prmt.b32 	%r31291, %r31290, %r31289, 0x3340U;
	prmt.b32 	%r31292, %r31291, %r31288, 0x5410U;
	st.local.v2.b32 	[%rd127+32], {%r31292, %r31285};
	cvt.u32.u16 	%r31293, %rs19352;
	cvt.u32.u16 	%r31294, %rs19351;
	prmt.b32 	%r31295, %r31294, %r31293, 0x3340U;
	cvt.u32.u16 	%r31296, %rs19350;
	cvt.u32.u16 	%r31297, %rs19349;
	prmt.b32 	%r31298, %r31297, %r31296, 0x3340U;
	prmt.b32 	%r31299, %r31298, %r31295, 0x5410U;
	cvt.u32.u16 	%r31300, %rs19348;
	cvt.u32.u16 	%r31301, %rs19347;
	prmt.b32 	%r31302, %r31301, %r31300, 0x3340U;
	cvt.u32.u16 	%r31303, %rs19346;
	cvt.u32.u16 	%r31304, %rs19345;
	prmt.b32 	%r31305, %r31304, %r31303, 0x3340U;
	prmt.b32 	%r31306, %r31305, %r31302, 0x5410U;
	st.local.v2.b32 	[%rd127+40], {%r31306, %r31299};
	cvt.u32.u16 	%r31307, %rs19360;
	cvt.u32.u16 	%r31308, %rs19359;
	prmt.b32 	%r31309, %r31308, %r31307, 0x3340U;
	cvt.u32.u16 	%r31310, %rs19358;
	cvt.u32.u16 	%r31311, %rs19357;
	prmt.b32 	%r31312, %r31311, %r31310, 0x3340U;
	prmt.b32 	%r31313, %r31312, %r31309, 0x5410U;
	cvt.u32.u16 	%r31314, %rs19356;
	cvt.u32.u16 	%r31315, %rs19355;
	prmt.b32 	%r31316, %r31315, %r31314, 0x3340U;
	cvt.u32.u16 	%r31317, %rs19354;
	cvt.u32.u16 	%r31318, %rs19353;
	prmt.b32 	%r31319, %r31318, %r31317, 0x3340U;
	prmt.b32 	%r31320, %r31319, %r31316, 0x5410U;
	st.local.v2.b32 	[%rd127+48], {%r31320, %r31313};
	st.local.v2.u8 	[%rd127+56], {%rs19361, %rs19362};
	st.local.u32 	[%rd127+60], %r32654;
	st.local.f64 	[%rd127+64], %fd476;
	st.local.u64 	[%rd3695], %rd3805;
	add.s64 	%rd183, %rd3695, 8;
	cvt.u32.u16 	%r31321, %rs18793;
	cvt.u32.u16 	%r31322, %rs18794;
	prmt.b32 	%r31323, %r31322, %r31321, 0x3340U;
	cvt.u32.u16 	%r31324, %rs18795;
	cvt.u32.u16 	%r31325, %rs18796;
	prmt.b32 	%r31326, %r31325, %r31324, 0x3340U;
	prmt.b32 	%r31327, %r31326, %r31323, 0x5410U;
	cvt.u32.u16 	%r31328, %rs18797;
	cvt.u32.u16 	%r31329, %rs18798;
	prmt.b32 	%r31330, %r31329, %r31328, 0x3340U;
	cvt.u32.u16 	%r31331, %rs18799;
	cvt.u32.u16 	%r31332, %rs18800;
	prmt.b32 	%r31333, %r31332, %r31331, 0x3340U;
	prmt.b32 	%r31334, %r31333, %r31330, 0x5410U;
	st.local.v2.b32 	[%rd3695+8], {%r31334, %r31327};
	cvt.u32.u16 	%r31335, %rs18785;
	cvt.u32.u16 	%r31336, %rs18786;
	prmt.b32 	%r31337, %r31336, %r31335, 0x3340U;
	cvt.u32.u16 	%r31338, %rs18787;
	cvt.u32.u16 	%r31339, %rs18788;
	prmt.b32 	%r31340, %r31339, %r31338, 0x3340U;
	prmt.b32 	%r31341, %r31340, %r31337, 0x5410U;
	cvt.u32.u16 	%r31342, %rs18789;
	cvt.u32.u16 	%r31343, %rs18790;
	prmt.b32 	%r31344, %r31343, %r31342, 0x3340U;
	cvt.u32.u16 	%r31345, %rs18791;
	cvt.u32.u16 	%r31346, %rs18792;
	prmt.b32 	%r31347, %r31346, %r31345, 0x3340U;
	prmt.b32 	%r31348, %r31347, %r31344, 0x5410U;
	st.local.v2.b32 	[%rd3695+16], {%r31348, %r31341};
	cvt.u32.u16 	%r31349, %rs18777;
	cvt.u32.u16 	%r31350, %rs18778;
	prmt.b32 	%r31351, %r31350, %r31349, 0x3340U;
	cvt.u32.u16 	%r31352, %rs18779;
	cvt.u32.u16 	%r31353, %rs18780;
	prmt.b32 	%r31354, %r31353, %r31352, 0x3340U;
	prmt.b32 	%r31355, %r31354, %r31351, 0x5410U;
	cvt.u32.u16 	%r31356, %rs18781;
	cvt.u32.u16 	%r31357, %rs18782;
	prmt.b32 	%r31358, %r31357, %r31356, 0x3340U;
	cvt.u32.u16 	%r31359, %rs18783;
	cvt.u32.u16 	%r31360, %rs18784;
	prmt.b32 	%r31361, %r31360, %r31359, 0x3340U;
	prmt.b32 	%r31362, %r31361, %r31358, 0x5410U;
	st.local.v2.b32 	[%rd3695+24], {%r31362, %r31355};
	cvt.u32.u16 	%r31363, %rs18769;
	cvt.u32.u16 	%r31364, %rs18770;
	prmt.b32 	%r31365, %r31364, %r31363, 0x3340U;
	cvt.u32.u16 	%r31366, %rs18771;
	cvt.u32.u16 	%r31367, %rs18772;
	prmt.b32 	%r31368, %r31367, %r31366, 0x3340U;
	prmt.b32 	%r31369, %r31368, %r31365, 0x5410U;
	cvt.u32.u16 	%r31370, %rs18773;
	cvt.u32.u16 	%r31371, %rs18774;
	prmt.b32 	%r31372, %r31371, %r31370, 0x3340U;
	cvt.u32.u16 	%r31373, %rs18775;
	cvt.u32.u16 	%r31374, %rs18776;
	prmt.b32 	%r31375, %r31374, %r31373, 0x3340U;
	prmt.b32 	%r31376, %r31375, %r31372, 0x5410U;
	st.local.v2.b32 	[%rd3695+32], {%r31376, %r31369};
	cvt.u32.u16 	%r31377, %rs18761;
	cvt.u32.u16 	%r31378, %rs18762;
	prmt.b32 	%r31379, %r31378, %r31377, 0x3340U;
	cvt.u32.u16 	%r31380, %rs18763;
	cvt.u32.u16 	%r31381, %rs18764;
	prmt.b32 	%r31382, %r31381, %r31380, 0x3340U;
	prmt.b32 	%r31383, %r31382, %r31379, 0x5410U;
	cvt.u32.u16 	%r31384, %rs18765;
	cvt.u32.u16 	%r31385, %rs18766;
	prmt.b32 	%r31386, %r31385, %r31384, 0x3340U;
	cvt.u32.u16 	%r31387, %rs18767;
	cvt.u32.u16 	%r31388, %rs18768;
	prmt.b32 	%r31389, %r31388, %r31387, 0x3340U;
	prmt.b32 	%r31390, %r31389, %r31386, 0x5410U;
	st.local.v2.b32 	[%rd3695+40], {%r31390, %r31383};
	cvt.u32.u16 	%r31391, %rs18753;
	cvt.u32.u16 	%r31392, %rs18754;
	prmt.b32 	%r31393, %r31392, %r31391, 0x3340U;
	cvt.u32.u16 	%r31394, %rs18755;
	cvt.u32.u16 	%r31395, %rs18756;
	prmt.b32 	%r31396, %r31395, %r31394, 0x3340U;
	prmt.b32 	%r31397, %r31396, %r31393, 0x5410U;
	cvt.u32.u16 	%r31398, %rs18757;
	cvt.u32.u16 	%r31399, %rs18758;
	prmt.b32 	%r31400, %r31399, %r31398, 0x3340U;
	cvt.u32.u16 	%r31401, %rs18759;
	cvt.u32.u16 	%r31402, %rs18760;
	prmt.b32 	%r31403, %r31402, %r31401, 0x3340U;
	prmt.b32 	%r31404, %r31403, %r31400, 0x5410U;
	st.local.v2.b32 	[%rd3695+48], {%r31404, %r31397};
	st.local.v2.u8 	[%rd3695+56], {%rs18752, %rs18751};
	st.local.u32 	[%rd3695+60], %r32607;
	st.local.f64 	[%rd3695+64], %fd465;
	mov.u32 	%r31405, %tid.x;
	setp.lt.u32 	%p796, %r31405, 32;
	@%p796 bra 	$L__BB3_201;
	add.s64 	%rd184, %rd3805, %rd3811;
	setp.ne.s64 	%p797, %rd3811, 0;
	@%p797 bra 	$L__BB3_199;
	mov.b16 	%rs18034, 0;
	st.local.u8 	[%rd113], %rs18034;
	add.s32 	%r31407, %r32662, %r32607;
	st.local.u32 	[%rd113+52], %r31407;
	add.f64 	%fd448, %fd465, %fd478;
	st.local.f64 	[%rd113+56], %fd448;
	mov.b32 	%r32655, 0;
$L__BB3_189:
	mov.u32 	%r256, %r32655;
	cvt.u64.u32 	%rd3696, %r256;
	add.s64 	%rd3697, %rd113, %rd3696;
	ld.local.u8 	%rs18035, [%rd3697];
	setp.ne.s16 	%p798, %rs18035, 0;
	add.s32 	%r32655, %r256, 1;
	@%p798 bra 	$L__BB3_189;
	and.b16  	%rs18036, %rs18800, 255;
	setp.eq.s16 	%p799, %rs18036, 0;
	mov.u32 	%r32657, %r256;
	@%p799 bra 	$L__BB3_193;
	mov.b32 	%r32656, 0;
	mov.u16 	%rs19363, %rs18800;
$L__BB3_192:
	add.s32 	%r31409, %r32656, %r256;
	cvt.u64.u32 	%rd3698, %r31409;
	add.s64 	%rd3699, %rd113, %rd3698;
	st.local.u8 	[%rd3699], %rs19363;
	add.s32 	%r259, %r32656, 1;
	add.s32 	%r32657, %r259, %r256;
	cvt.u64.u32 	%rd3700, %r32656;
	add.s64 	%rd3701, %rd183, %rd3700;
	ld.local.u8 	%rs19363, [%rd3701+1];
	setp.ne.s16 	%p800, %rs19363, 0;
	mov.u32 	%r32656, %r259;
	@%p800 bra 	$L__BB3_192;
$L__BB3_193:
	cvt.u64.u32 	%rd3702, %r32657;
	add.s64 	%rd3703, %rd113, %rd3702;
	mov.b16 	%rs18037, 0;
	st.local.u8 	[%rd3703], %rs18037;
	mov.b32 	%r32658, 0;
$L__BB3_194:
	mov.u32 	%r262, %r32658;
	cvt.u64.u32 	%rd3704, %r262;
	add.s64 	%rd3705, %rd113, %rd3704;
	ld.local.u8 	%rs18038, [%rd3705];
	setp.ne.s16 	%p801, %rs18038, 0;
	add.s32 	%r32658, %r262, 1;
	@%p801 bra 	$L__BB3_194;
	and.b16  	%rs18039, %rs19464, 255;
	setp.eq.s16 	%p802, %rs18039, 0;
	mov.u32 	%r32660, %r262;
	@%p802 bra 	$L__BB3_198;
	mov.b32 	%r32659, 0;
$L__BB3_197:
	add.s32 	%r31412, %r32659, %r262;
	cvt.u64.u32 	%rd3706, %r31412;
	add.s64 	%rd3707, %rd113, %rd3706;
	st.local.u8 	[%rd3707], %rs19464;
	add.s32 	%r265, %r32659, 1;
	add.s32 	%r32660, %r265, %r262;
	cvt.u64.u32 	%rd3708, %r32659;
	add.s64 	%rd3709, %rd125, %rd3708;
	ld.local.u8 	%rs19464, [%rd3709+9];
	setp.ne.s16 	%p803, %rs19464, 0;
	mov.u32 	%r32659, %r265;
	@%p803 bra 	$L__BB3_197;
$L__BB3_198:
	cvt.u64.u32 	%rd3710, %r32660;
	add.s64 	%rd3711, %rd113, %rd3710;
	mov.b16 	%rs18040, 0;
	st.local.u8 	[%rd3711], %rs18040;
	ld.local.v2.b32 	{%r31413, %r31414}, [%rd113];
	bfe.u32 	%r31415, %r31413, 0, 8;
	cvt.u16.u32 	%rs19464, %r31415;
	bfe.u32 	%r31416, %r31413, 8, 8;
	cvt.u16.u32 	%rs19463, %r31416;
	bfe.u32 	%r31417, %r31413, 16, 8;
	cvt.u16.u32 	%rs19462, %r31417;
	bfe.u32 	%r31418, %r31413, 24, 8;
	cvt.u16.u32 	%rs19461, %r31418;
	bfe.u32 	%r31419, %r31414, 0, 8;
	cvt.u16.u32 	%rs19460, %r31419;
	bfe.u32 	%r31420, %r31414, 8, 8;
	cvt.u16.u32 	%rs19459, %r31420;
	bfe.u32 	%r31421, %r31414, 16, 8;
	cvt.u16.u32 	%rs19458, %r31421;
	bfe.u32 	%r31422, %r31414, 24, 8;
	cvt.u16.u32 	%rs19457, %r31422;
	ld.local.v2.b32 	{%r31423, %r31424}, [%rd113+8];
	bfe.u32 	%r31425, %r31423, 0, 8;
	cvt.u16.u32 	%rs19456, %r31425;
	bfe.u32 	%r31426, %r31423, 8, 8;
	cvt.u16.u32 	%rs19455, %r31426;
	bfe.u32 	%r31427, %r31423, 16, 8;
	cvt.u16.u32 	%rs19454, %r31427;
	bfe.u32 	%r31428, %r31423, 24, 8;
	cvt.u16.u32 	%rs19453, %r31428;
	bfe.u32 	%r31429, %r31424, 0, 8;
	cvt.u16.u32 	%rs19452, %r31429;
	bfe.u32 	%r31430, %r31424, 8, 8;
	cvt.u16.u32 	%rs19451, %r31430;
	bfe.u32 	%r31431, %r31424, 16, 8;
	cvt.u16.u32 	%rs19450, %r31431;
	bfe.u32 	%r31432, %r31424, 24, 8;
	cvt.u16.u32 	%rs19449, %r31432;
	ld.local.v2.b32 	{%r31433, %r31434}, [%rd113+16];
	bfe.u32 	%r31435, %r31433, 0, 8;
	cvt.u16.u32 	%rs19448, %r31435;
	bfe.u32 	%r31436, %r31433, 8, 8;
	cvt.u16.u32 	%rs19447, %r31436;
	bfe.u32 	%r31437, %r31433, 16, 8;
	cvt.u16.u32 	%rs19446, %r31437;
	bfe.u32 	%r31438, %r31433, 24, 8;
	cvt.u16.u32 	%rs19445, %r31438;
	bfe.u32 	%r31439, %r31434, 0, 8;
	cvt.u16.u32 	%rs19444, %r31439;
	bfe.u32 	%r31440, %r31434, 8, 8;
	cvt.u16.u32 	%rs19443, %r31440;
	bfe.u32 	%r31441, %r31434, 16, 8;
	cvt.u16.u32 	%rs19442, %r31441;
	bfe.u32 	%r31442, %r31434, 24, 8;
	cvt.u16.u32 	%rs19441, %r31442;
	ld.local.v2.b32 	{%r31443, %r31444}, [%rd113+24];
	bfe.u32 	%r31445, %r31443, 0, 8;
	cvt.u16.u32 	%rs19440, %r31445;
	bfe.u32 	%r31446, %r31443, 8, 8;
	cvt.u16.u32 	%rs19439, %r31446;
	bfe.u32 	%r31447, %r31443, 16, 8;
	cvt.u16.u32 	%rs19438, %r31447;
	bfe.u32 	%r31448, %r31443, 24, 8;
	cvt.u16.u32 	%rs19437, %r31448;
	bfe.u32 	%r31449, %r31444, 0, 8;
	cvt.u16.u32 	%rs19436, %r31449;
	bfe.u32 	%r31450, %r31444, 8, 8;
	cvt.u16.u32 	%rs19435, %r31450;
	bfe.u32 	%r31451, %r31444, 16, 8;
	cvt.u16.u32 	%rs19434, %r31451;
	bfe.u32 	%r31452, %r31444, 24, 8;
	cvt.u16.u32 	%rs19433, %r31452;
	ld.local.v2.b32 	{%r31453, %r31454}, [%rd113+32];
	bfe.u32 	%r31455, %r31453, 0, 8;
	cvt.u16.u32 	%rs19432, %r31455;
	bfe.u32 	%r31456, %r31453, 8, 8;
	cvt.u16.u32 	%rs19431, %r31456;
	bfe.u32 	%r31457, %r31453, 16, 8;
	cvt.u16.u32 	%rs19430, %r31457;
	bfe.u32 	%r31458, %r31453, 24, 8;
	cvt.u16.u32 	%rs19429, %r31458;
	bfe.u32 	%r31459, %r31454, 0, 8;
	cvt.u16.u32 	%rs19428, %r31459;
	bfe.u32 	%r31460, %r31454, 8, 8;
	cvt.u16.u32 	%rs19427, %r31460;
	bfe.u32 	%r31461, %r31454, 16, 8;
	cvt.u16.u32 	%rs19426, %r31461;
	bfe.u32 	%r31462, %r31454, 24, 8;
	cvt.u16.u32 	%rs19425, %r31462;
	ld.local.v2.b32 	{%r31463, %r31464}, [%rd113+40];
	bfe.u32 	%r31465, %r31463, 0, 8;
	cvt.u16.u32 	%rs19424, %r31465;
	bfe.u32 	%r31466, %r31463, 8, 8;
	cvt.u16.u32 	%rs19423, %r31466;
	bfe.u32 	%r31467, %r31463, 16, 8;
	cvt.u16.u32 	%rs19422, %r31467;
	bfe.u32 	%r31468, %r31463, 24, 8;
	cvt.u16.u32 	%rs19421, %r31468;
	bfe.u32 	%r31469, %r31464, 0, 8;
	cvt.u16.u32 	%rs19420, %r31469;
	bfe.u32 	%r31470, %r31464, 8, 8;
	cvt.u16.u32 	%rs19419, %r31470;
	bfe.u32 	%r31471, %r31464, 16, 8;
	cvt.u16.u32 	%rs19418, %r31471;
	bfe.u32 	%r31472, %r31464, 24, 8;
	cvt.u16.u32 	%rs19417, %r31472;
	ld.local.v2.u8 	{%rs19416, %rs19415}, [%rd113+48];
	ld.local.u32 	%r32662, [%rd113+52];
	ld.local.f64 	%fd478, [%rd113+56];
$L__BB3_199:
	st.local.u64 	[%rd125], %rd184;
	cvt.u32.u16 	%r31473, %rs19457;
	cvt.u32.u16 	%r31474, %rs19458;
	prmt.b32 	%r31475, %r31474, %r31473, 0x3340U;
	cvt.u32.u16 	%r31476, %rs19459;
	cvt.u32.u16 	%r31477, %rs19460;
	prmt.b32 	%r31478, %r31477, %r31476, 0x3340U;
	prmt.b32 	%r31479, %r31478, %r31475, 0x5410U;
	cvt.u32.u16 	%r31480, %rs19461;
	cvt.u32.u16 	%r31481, %rs19462;
	prmt.b32 	%r31482, %r31481, %r31480, 0x3340U;
	cvt.u32.u16 	%r31483, %rs19463;
	cvt.u32.u16 	%r31484, %rs19464;
	prmt.b32 	%r31485, %r31484, %r31483, 0x3340U;
	prmt.b32 	%r31486, %r31485, %r31482, 0x5410U;
	st.local.v2.b32 	[%rd125+8], {%r31486, %r31479};
	cvt.u32.u16 	%r31487, %rs19449;
	cvt.u32.u16 	%r31488, %rs19450;
	prmt.b32 	%r31489, %r31488, %r31487, 0x3340U;
	cvt.u32.u16 	%r31490, %rs19451;
	cvt.u32.u16 	%r31491, %rs19452;
	prmt.b32 	%r31492, %r31491, %r31490, 0x3340U;
	prmt.b32 	%r31493, %r31492, %r31489, 0x5410U;
	cvt.u32.u16 	%r31494, %rs19453;
	cvt.u32.u16 	%r31495, %rs19454;
	prmt.b32 	%r31496, %r31495, %r31494, 0x3340U;
	cvt.u32.u16 	%r31497, %rs19455;
	cvt.u32.u16 	%r31498, %rs19456;
	prmt.b32 	%r31499, %r31498, %r31497, 0x3340U;
	prmt.b32 	%r31500, %r31499, %r31496, 0x5410U;
	st.local.v2.b32 	[%rd125+16], {%r31500, %r31493};
	cvt.u32.u16 	%r31501, %rs19441;
	cvt.u32.u16 	%r31502, %rs19442;
	prmt.b32 	%r31503, %r31502, %r31501, 0x3340U;
	cvt.u32.u16 	%r31504, %rs19443;
	cvt.u32.u16 	%r31505, %rs19444;
	prmt.b32 	%r31506, %r31505, %r31504, 0x3340U;
	prmt.b32 	%r31507, %r31506, %r31503, 0x5410U;
	cvt.u32.u16 	%r31508, %rs19445;
	cvt.u32.u16 	%r31509, %rs19446;
	prmt.b32 	%r31510, %r31509, %r31508, 0x3340U;
	cvt.u32.u16 	%r31511, %rs19447;
	cvt.u32.u16 	%r31512, %rs19448;
	prmt.b32 	%r31513, %r31512, %r31511, 0x3340U;
	prmt.b32 	%r31514, %r31513, %r31510, 0x5410U;
	st.local.v2.b32 	[%rd125+24], {%r31514, %r31507};
	cvt.u32.u16 	%r31515, %rs19433;
	cvt.u32.u16 	%r31516, %rs19434;
	prmt.b32 	%r31517, %r31516, %r31515, 0x3340U;
	cvt.u32.u16 	%r31518, %rs19435;
	cvt.u32.u16 	%r31519, %rs19436;
	prmt.b32 	%r31520, %r31519, %r31518, 0x3340U;
	prmt.b32 	%r31521, %r31520, %r31517, 0x5410U;
	cvt.u32.u16 	%r31522, %rs19437;
	cvt.u32.u16 	%r31523, %rs19438;
	prmt.b32 	%r31524, %r31523, %r31522, 0x3340U;
	cvt.u32.u16 	%r31525, %rs19439;
	cvt.u32.u16 	%r31526, %rs19440;
	prmt.b32 	%r31527, %r31526, %r31525, 0x3340U;
	prmt.b32 	%r31528, %r31527, %r31524, 0x5410U;
	st.local.v2.b32 	[%rd125+32], {%r31528, %r31521};
	cvt.u32.u16 	%r31529, %rs19425;
	cvt.u32.u16 	%r31530, %rs19426;
	prmt.b32 	%r31531, %r31530, %r31529, 0x3340U;
	cvt.u32.u16 	%r31532, %rs19427;
	cvt.u32.u16 	%r31533, %rs19428;
	prmt.b32 	%r31534, %r31533, %r31532, 0x3340U;
	prmt.b32 	%r31535, %r31534, %r31531, 0x5410U;
	cvt.u32.u16 	%r31536, %rs19429;
	cvt.u32.u16 	%r31537, %rs19430;
	prmt.b32 	%r31538, %r31537, %r31536, 0x3340U;
	cvt.u32.u16 	%r31539, %rs19431;
	cvt.u32.u16 	%r31540, %rs19432;
	prmt.b32 	%r31541, %r31540, %r31539, 0x3340U;
	prmt.b32 	%r31542, %r31541, %r31538, 0x5410U;
	st.local.v2.b32 	[%rd125+40], {%r31542, %r31535};
	cvt.u32.u16 	%r31543, %rs19417;
	cvt.u32.u16 	%r31544, %rs19418;
	prmt.b32 	%r31545, %r31544, %r31543, 0x3340U;
	cvt.u32.u16 	%r31546, %rs19419;
	cvt.u32.u16 	%r31547, %rs19420;
	prmt.b32 	%r31548, %r31547, %r31546, 0x3340U;
	prmt.b32 	%r31549, %r31548, %r31545, 0x5410U;
	cvt.u32.u16 	%r31550, %rs19421;
	cvt.u32.u16 	%r31551, %rs19422;
	prmt.b32 	%r31552, %r31551, %r31550, 0x3340U;
	cvt.u32.u16 	%r31553, %rs19423;
	cvt.u32.u16 	%r31554, %rs19424;
	prmt.b32 	%r31555, %r31554, %r31553, 0x3340U;
	prmt.b32 	%r31556, %r31555, %r31552, 0x5410U;
	st.local.v2.b32 	[%rd125+48], {%r31556, %r31549};
	st.local.v2.u8 	[%rd125+56], {%rs19416, %rs19415};
	st.local.u32 	[%rd125+60], %r32662;
	st.local.f64 	[%rd125+64], %fd478;
	setp.ne.s32 	%p804, %r27430, 0;
	mov.u64 	%rd3811, %rd184;
	@%p804 bra 	$L__BB3_201;
	st.local.u64 	[%rd125], %rd3805;
	cvt.u32.u16 	%r31557, %rs18793;
	cvt.u32.u16 	%r31558, %rs18794;
	prmt.b32 	%r31559, %r31558, %r31557, 0x3340U;
	cvt.u32.u16 	%r31560, %rs18795;
	cvt.u32.u16 	%r31561, %rs18796;
	prmt.b32 	%r31562, %r31561, %r31560, 0x3340U;
	prmt.b32 	%r31563, %r31562, %r31559, 0x5410U;
	cvt.u32.u16 	%r31564, %rs18797;
	cvt.u32.u16 	%r31565, %rs18798;
	prmt.b32 	%r31566, %r31565, %r31564, 0x3340U;
	cvt.u32.u16 	%r31567, %rs18799;
	cvt.u32.u16 	%r31568, %rs18800;
	prmt.b32 	%r31569, %r31568, %r31567, 0x3340U;
	prmt.b32 	%r31570, %r31569, %r31566, 0x5410U;
	st.local.v2.b32 	[%rd125+8], {%r31570, %r31563};
	cvt.u32.u16 	%r31571, %rs18785;
	cvt.u32.u16 	%r31572, %rs18786;
	prmt.b32 	%r31573, %r31572, %r31571, 0x3340U;
	cvt.u32.u16 	%r31574, %rs18787;
	cvt.u32.u16 	%r31575, %rs18788;
	prmt.b32 	%r31576, %r31575, %r31574, 0x3340U;
	prmt.b32 	%r31577, %r31576, %r31573, 0x5410U;
	cvt.u32.u16 	%r31578, %rs18789;
	cvt.u32.u16 	%r31579, %rs18790;
	prmt.b32 	%r31580, %r31579, %r31578, 0x3340U;
	cvt.u32.u16 	%r31581, %rs18791;
	cvt.u32.u16 	%r31582, %rs18792;
	prmt.b32 	%r31583, %r31582, %r31581, 0x3340U;
	prmt.b32 	%r31584, %r31583, %r31580, 0x5410U;
	st.local.v2.b32 	[%rd125+16], {%r31584, %r31577};
	cvt.u32.u16 	%r31585, %rs18777;
	cvt.u32.u16 	%r31586, %rs18778;
	prmt.b32 	%r31587, %r31586, %r31585, 0x3340U;
	cvt.u32.u16 	%r31588, %rs18779;
	cvt.u32.u16 	%r31589, %rs18780;
	prmt.b32 	%r31590, %r31589, %r31588, 0x3340U;
	prmt.b32 	%r31591, %r31590, %r31587, 0x5410U;
	cvt.u32.u16 	%r31592, %rs18781;
	cvt.u32.u16 	%r31593, %rs18782;
	prmt.b32 	%r31594, %r31593, %r31592, 0x3340U;
	cvt.u32.u16 	%r31595, %rs18783;
	cvt.u32.u16 	%r31596, %rs18784;
	prmt.b32 	%r31597, %r31596, %r31595, 0x3340U;
	prmt.b32 	%r31598, %r31597, %r31594, 0x5410U;
	st.local.v2.b32 	[%rd125+24], {%r31598, %r31591};
	cvt.u32.u16 	%r31599, %rs18769;
	cvt.u32.u16 	%r31600, %rs18770;
	prmt.b32 	%r31601, %r31600, %r31599, 0x3340U;
	cvt.u32.u16 	%r31602, %rs18771;
	cvt.u32.u16 	%r31603, %rs18772;
	prmt.b32 	%r31604, %r31603, %r31602, 0x3340U;
	prmt.b32 	%r31605, %r31604, %r31601, 0x5410U;
	cvt.u32.u16 	%r31606, %rs18773;
	cvt.u32.u16 	%r31607, %rs18774;
	prmt.b32 	%r31608, %r31607, %r31606, 0x3340U;
	cvt.u32.u16 	%r31609, %rs18775;
	cvt.u32.u16 	%r31610, %rs18776;
	prmt.b32 	%r31611, %r31610, %r31609, 0x3340U;
	prmt.b32 	%r31612, %r31611, %r31608, 0x5410U;
	st.local.v2.b32 	[%rd125+32], {%r31612, %r31605};
	cvt.u32.u16 	%r31613, %rs18761;
	cvt.u32.u16 	%r31614, %rs18762;
	prmt.b32 	%r31615, %r31614, %r31613, 0x3340U;
	cvt.u32.u16 	%r31616, %rs18763;
	cvt.u32.u16 	%r31617, %rs18764;
	prmt.b32 	%r31618, %r31617, %r31616, 0x3340U;
	prmt.b32 	%r31619, %r31618, %r31615, 0x5410U;
	cvt.u32.u16 	%r31620, %rs18765;
	cvt.u32.u16 	%r31621, %rs18766;
	prmt.b32 	%r31622, %r31621, %r31620, 0x3340U;
	cvt.u32.u16 	%r31623, %rs18767;
	cvt.u32.u16 	%r31624, %rs18768;
	prmt.b32 	%r31625, %r31624, %r31623, 0x3340U;
	prmt.b32 	%r31626, %r31625, %r31622, 0x5410U;
	st.local.v2.b32 	[%rd125+40], {%r31626, %r31619};
	cvt.u32.u16 	%r31627, %rs18753;
	cvt.u32.u16 	%r31628, %rs18754;
	prmt.b32 	%r31629, %r31628, %r31627, 0x3340U;
	cvt.u32.u16 	%r31630, %rs18755;
	cvt.u32.u16 	%r31631, %rs18756;
	prmt.b32 	%r31632, %r31631, %r31630, 0x3340U;
	prmt.b32 	%r31633, %r31632, %r31629, 0x5410U;
	cvt.u32.u16 	%r31634, %rs18757;
	cvt.u32.u16 	%r31635, %rs18758;
	prmt.b32 	%r31636, %r31635, %r31634, 0x3340U;
	cvt.u32.u16 	%r31637, %rs18759;
	cvt.u32.u16 	%r31638, %rs18760;
	prmt.b32 	%r31639, %r31638, %r31637, 0x3340U;
	prmt.b32 	%r31640, %r31639, %r31636, 0x5410U;
	st.local.v2.b32 	[%rd125+48], {%r31640, %r31633};
	st.local.v2.u8 	[%rd125+56], {%rs18752, %rs18751};
	st.local.u32 	[%rd125+60], %r32607;
	st.local.f64 	[%rd125+64], %fd465;
	mov.f64 	%fd478, %fd465;
	mov.u32 	%r32662, %r32607;
	mov.u16 	%rs19415, %rs18751;
	mov.u16 	%rs19416, %rs18752;
	mov.u16 	%rs19417, %rs18753;
	mov.u16 	%rs19418, %rs18754;
	mov.u16 	%rs19419, %rs18755;
	mov.u16 	%rs19420, %rs18756;
	mov.u16 	%rs19421, %rs18757;
	mov.u16 	%rs19422, %rs18758;
	mov.u16 	%rs19423, %rs18759;
	mov.u16 	%rs19424, %rs18760;
	mov.u16 	%rs19425, %rs18761;
	mov.u16 	%rs19426, %rs18762;
	mov.u16 	%rs19427, %rs18763;
	mov.u16 	%rs19428, %rs18764;
	mov.u16 	%rs19429, %rs18765;
	mov.u16 	%rs19430, %rs18766;
	mov.u16 	%rs19431, %rs18767;
	mov.u16 	%rs19432, %rs18768;
	mov.u16 	%rs19433, %rs18769;
	mov.u16 	%rs19434, %rs18770;
	mov.u16 	%rs19435, %rs18771;
	mov.u16 	%rs19436, %rs18772;
	mov.u16 	%rs19437, %rs18773;
	mov.u16 	%rs19438, %rs18774;
	mov.u16 	%rs19439, %rs18775;
	mov.u16 	%rs19440, %rs18776;
	mov.u16 	%rs19441, %rs18777;
	mov.u16 	%rs19442, %rs18778;
	mov.u16 	%rs19443, %rs18779;
	mov.u16 	%rs19444, %rs18780;
	mov.u16 	%rs19445, %rs18781;
	mov.u16 	%rs19446, %rs18782;
	mov.u16 	%rs19447, %rs18783;
	mov.u16 	%rs19448, %rs18784;
	mov.u16 	%rs19449, %rs18785;
	mov.u16 	%rs19450, %rs18786;
	mov.u16 	%rs19451, %rs18787;
	mov.u16 	%rs19452, %rs18788;
	mov.u16 	%rs19453, %rs18789;
	mov.u16 	%rs19454, %rs18790;
	mov.u16 	%rs19455, %rs18791;
	mov.u16 	%rs19456, %rs18792;
	mov.u16 	%rs19457, %rs18793;
	mov.u16 	%rs19458, %rs18794;
	mov.u16 	%rs19459, %rs18795;
	mov.u16 	%rs19460, %rs18796;
	mov.u16 	%rs19461, %rs18797;
	mov.u16 	%rs19462, %rs18798;
	mov.u16 	%rs19463, %rs18799;
	mov.u16 	%rs19464, %rs18800;
	mov.u64 	%rd3811, %rd3805;
$L__BB3_201:
	add.u64 	%rd3713, %SPL, 0;
	mov.u32 	%r31641, %tid.x;
	setp.eq.s32 	%p805, %r31641, 0;
	st.local.u64 	[%rd3713], %rd3811;
	add.s64 	%rd186, %rd3713, 8;
	cvt.u32.u16 	%r31642, %rs19457;
	cvt.u32.u16 	%r31643, %rs19458;
	prmt.b32 	%r31644, %r31643, %r31642, 0x3340U;
	cvt.u32.u16 	%r31645, %rs19459;
	cvt.u32.u16 	%r31646, %rs19460;
	prmt.b32 	%r31647, %r31646, %r31645, 0x3340U;
	prmt.b32 	%r31648, %r31647, %r31644, 0x5410U;
	cvt.u32.u16 	%r31649, %rs19461;
	cvt.u32.u16 	%r31650, %rs19462;
	prmt.b32 	%r31651, %r31650, %r31649, 0x3340U;
	cvt.u32.u16 	%r31652, %rs19463;
	cvt.u32.u16 	%r31653, %rs19464;
	prmt.b32 	%r31654, %r31653, %r31652, 0x3340U;
	prmt.b32 	%r31655, %r31654, %r31651, 0x5410U;
	st.local.v2.b32 	[%rd3713+8], {%r31655, %r31648};
	cvt.u32.u16 	%r31656, %rs19449;
	cvt.u32.u16 	%r31657, %rs19450;
	prmt.b32 	%r31658, %r31657, %r31656, 0x3340U;
	cvt.u32.u16 	%r31659, %rs19451;
	cvt.u32.u16 	%r31660, %rs19452;
	prmt.b32 	%r31661, %r31660, %r31659, 0x3340U;
	prmt.b32 	%r31662, %r31661, %r31658, 0x5410U;
	cvt.u32.u16 	%r31663, %rs19453;
	cvt.u32.u16 	%r31664, %rs19454;
	prmt.b32 	%r31665, %r31664, %r31663, 0x3340U;
	cvt.u32.u16 	%r31666, %rs19455;
	cvt.u32.u16 	%r31667, %rs19456;
	prmt.b32 	%r31668, %r31667, %r31666, 0x3340U;
	prmt.b32 	%r31669, %r31668, %r31665, 0x5410U;
	st.local.v2.b32 	[%rd3713+16], {%r31669, %r31662};
	cvt.u32.u16 	%r31670, %rs19441;
	cvt.u32.u16 	%r31671, %rs19442;
	prmt.b32 	%r31672, %r31671, %r31670, 0x3340U;
	cvt.u32.u16 	%r31673, %rs19443;
	cvt.u32.u16 	%r31674, %rs19444;
	prmt.b32 	%r31675, %r31674, %r31673, 0x3340U;
	prmt.b32 	%r31676, %r31675, %r31672, 0x5410U;
	cvt.u32.u16 	%r31677, %rs19445;
	cvt.u32.u16 	%r31678, %rs19446;
	prmt.b32 	%r31679, %r31678, %r31677, 0x3340U;
	cvt.u32.u16 	%r31680, %rs19447;
	cvt.u32.u16 	%r31681, %rs19448;
	prmt.b32 	%r31682, %r31681, %r31680, 0x3340U;
	prmt.b32 	%r31683, %r31682, %r31679, 0x5410U;
	st.local.v2.b32 	[%rd3713+24], {%r31683, %r31676};
	cvt.u32.u16 	%r31684, %rs19433;
	cvt.u32.u16 	%r31685, %rs19434;
	prmt.b32 	%r31686, %r31685, %r31684, 0x3340U;
	cvt.u32.u16 	%r31687, %rs19435;
	cvt.u32.u16 	%r31688, %rs19436;
	prmt.b32 	%r31689, %r31688, %r31687, 0x3340U;
	prmt.b32 	%r31690, %r31689, %r31686, 0x5410U;
	cvt.u32.u16 	%r31691, %rs19437;
	cvt.u32.u16 	%r31692, %rs19438;
	prmt.b32 	%r31693, %r31692, %r31691, 0x3340U;
	cvt.u32.u16 	%r31694, %rs19439;
	cvt.u32.u16 	%r31695, %rs19440;
	prmt.b32 	%r31696, %r31695, %r31694, 0x3340U;
	prmt.b32 	%r31697, %r31696, %r31693, 0x5410U;
	st.local.v2.b32 	[%rd3713+32], {%r31697, %r31690};
	cvt.u32.u16 	%r31698, %rs19425;
	cvt.u32.u16 	%r31699, %rs19426;
	prmt.b32 	%r31700, %r31699, %r31698, 0x3340U;
	cvt.u32.u16 	%r31701, %rs19427;
	cvt.u32.u16 	%r31702, %rs19428;
	prmt.b32 	%r31703, %r31702, %r31701, 0x3340U;
	prmt.b32 	%r31704, %r31703, %r31700, 0x5410U;
	cvt.u32.u16 	%r31705, %rs19429;
	cvt.u32.u16 	%r31706, %rs19430;
	prmt.b32 	%r31707, %r31706, %r31705, 0x3340U;
	cvt.u32.u16 	%r31708, %rs19431;
	cvt.u32.u16 	%r31709, %rs19432;
	prmt.b32 	%r31710, %r31709, %r31708, 0x3340U;
	prmt.b32 	%r31711, %r31710, %r31707, 0x5410U;
	st.local.v2.b32 	[%rd3713+40], {%r31711, %r31704};
	cvt.u32.u16 	%r31712, %rs19417;
	cvt.u32.u16 	%r31713, %rs19418;
	prmt.b32 	%r31714, %r31713, %r31712, 0x3340U;
	cvt.u32.u16 	%r31715, %rs19419;
	cvt.u32.u16 	%r31716, %rs19420;
	prmt.b32 	%r31717, %r31716, %r31715, 0x3340U;
	prmt.b32 	%r31718, %r31717, %r31714, 0x5410U;
	cvt.u32.u16 	%r31719, %rs19421;
	cvt.u32.u16 	%r31720, %rs19422;
	prmt.b32 	%r31721, %r31720, %r31719, 0x3340U;
	cvt.u32.u16 	%r31722, %rs19423;
	cvt.u32.u16 	%r31723, %rs19424;
	prmt.b32 	%r31724, %r31723, %r31722, 0x3340U;
	prmt.b32 	%r31725, %r31724, %r31721, 0x5410U;
	st.local.v2.b32 	[%rd3713+48], {%r31725, %r31718};
	st.local.v2.u8 	[%rd3713+56], {%rs19416, %rs19415};
	st.local.u32 	[%rd3713+60], %r32662;
	st.local.f64 	[%rd3713+64], %fd478;
	st.local.u64 	[%rd112], %rd3796;
	add.s64 	%rd187, %rd112, 8;
	st.local.v2.b32 	[%rd112+8], {%r5, %r6};
	st.local.v2.b32 	[%rd112+16], {%r7, %r8};
	st.local.v2.b32 	[%rd112+24], {%r9, %r10};
	st.local.v2.b32 	[%rd112+32], {%r11, %r12};
	st.local.v2.b32 	[%rd112+40], {%r13, %r14};
	st.local.v2.b32 	[%rd112+48], {%r15, %r16};
	st.local.v2.u8 	[%rd112+56], {%rs17848, %rs17849};
	st.local.u32 	[%rd112+60], %r32670;
	st.local.f64 	[%rd112+64], %fd480;
	mov.u64 	%rd3812, %rd3796;
	@%p805 bra 	$L__BB3_215;
	setp.ne.s64 	%p806, %rd3796, 0;
	@%p806 bra 	$L__BB3_214;
	mov.b16 	%rs18043, 0;
	st.local.u8 	[%rd111], %rs18043;
	add.s32 	%r31727, %r32670, %r32662;
	st.local.u32 	[%rd111+52], %r31727;
	add.f64 	%fd449, %fd478, %fd480;
	st.local.f64 	[%rd111+56], %fd449;
	mov.b32 	%r32663, 0;
$L__BB3_204:
	mov.u32 	%r271, %r32663;
	cvt.u64.u32 	%rd3714, %r271;
	add.s64 	%rd3715, %rd111, %rd3714;
	ld.local.u8 	%rs18044, [%rd3715];
	setp.ne.s16 	%p807, %rs18044, 0;
	add.s32 	%r32663, %r271, 1;
	@%p807 bra 	$L__BB3_204;
	and.b16  	%rs18045, %rs19464, 255;
	setp.eq.s16 	%p808, %rs18045, 0;
	mov.u32 	%r32665, %r271;
	@%p808 bra 	$L__BB3_208;
	mov.b32 	%r32664, 0;
$L__BB3_207:
	add.s32 	%r31729, %r32664, %r271;
	cvt.u64.u32 	%rd3716, %r31729;
	add.s64 	%rd3717, %rd111, %rd3716;
	st.local.u8 	[%rd3717], %rs19464;
	add.s32 	%r274, %r32664, 1;
	add.s32 	%r32665, %r274, %r271;
	cvt.u64.u32 	%rd3718, %r32664;
	add.s64 	%rd3719, %rd186, %rd3718;
	ld.local.u8 	%rs19464, [%rd3719+1];
	setp.ne.s16 	%p809, %rs19464, 0;
	mov.u32 	%r32664, %r274;
	@%p809 bra 	$L__BB3_207;
$L__BB3_208:
	cvt.u64.u32 	%rd3720, %r32665;
	add.s64 	%rd3721, %rd111, %rd3720;
	mov.b16 	%rs18046, 0;
	st.local.u8 	[%rd3721], %rs18046;
	mov.b32 	%r32666, 0;
$L__BB3_209:
	mov.u32 	%r277, %r32666;
	cvt.u64.u32 	%rd3722, %r277;
	add.s64 	%rd3723, %rd111, %rd3722;
	ld.local.u8 	%rs18047, [%rd3723];
	setp.ne.s16 	%p810, %rs18047, 0;
	add.s32 	%r32666, %r277, 1;
	@%p810 bra 	$L__BB3_209;
	and.b16  	%rs18048, %rs19467, 255;
	setp.eq.s16 	%p811, %rs18048, 0;
	mov.u32 	%r32668, %r277;
	@%p811 bra 	$L__BB3_213;
	mov.b32 	%r32667, 0;
$L__BB3_212:
	add.s32 	%r31732, %r32667, %r277;
	cvt.u64.u32 	%rd3724, %r31732;
	add.s64 	%rd3725, %rd111, %rd3724;
	st.local.u8 	[%rd3725], %rs19467;
	add.s32 	%r280, %r32667, 1;
	add.s32 	%r32668, %r280, %r277;
	cvt.u64.u32 	%rd3726, %r32667;
	add.s64 	%rd3727, %rd187, %rd3726;
	ld.local.u8 	%rs19467, [%rd3727+1];
	setp.ne.s16 	%p812, %rs19467, 0;
	mov.u32 	%r32667, %r280;
	@%p812 bra 	$L__BB3_212;
$L__BB3_213:
	cvt.u64.u32 	%rd3728, %r32668;
	add.s64 	%rd3729, %rd111, %rd3728;
	mov.b16 	%rs18049, 0;
	st.local.u8 	[%rd3729], %rs18049;
	ld.local.v2.b32 	{%r31733, %r31734}, [%rd111];
	bfe.u32 	%r31735, %r31733, 0, 8;
	cvt.u16.u32 	%rs19467, %r31735;
	bfe.u32 	%r31736, %r31733, 8, 8;
	cvt.u16.u32 	%rs19468, %r31736;
	bfe.u32 	%r31737, %r31733, 16, 8;
	cvt.u16.u32 	%rs19469, %r31737;
	bfe.u32 	%r31738, %r31733, 24, 8;
	cvt.u16.u32 	%rs19470, %r31738;
	bfe.u32 	%r31739, %r31734, 0, 8;
	cvt.u16.u32 	%rs19471, %r31739;
	bfe.u32 	%r31740, %r31734, 8, 8;
	cvt.u16.u32 	%rs19472, %r31740;
	bfe.u32 	%r31741, %r31734, 16, 8;
	cvt.u16.u32 	%rs19473, %r31741;
	bfe.u32 	%r31742, %r31734, 24, 8;
	cvt.u16.u32 	%rs19474, %r31742;
	ld.local.v2.b32 	{%r31743, %r31744}, [%rd111+8];
	bfe.u32 	%r31745, %r31743, 0, 8;
	cvt.u16.u32 	%rs19475, %r31745;
	bfe.u32 	%r31746, %r31743, 8, 8;
	cvt.u16.u32 	%rs19476, %r31746;
	bfe.u32 	%r31747, %r31743, 16, 8;
	cvt.u16.u32 	%rs19477, %r31747;
	bfe.u32 	%r31748, %r31743, 24, 8;
	cvt.u16.u32 	%rs19478, %r31748;
	bfe.u32 	%r31749, %r31744, 0, 8;
	cvt.u16.u32 	%rs19479, %r31749;
	bfe.u32 	%r31750, %r31744, 8, 8;
	cvt.u16.u32 	%rs19480, %r31750;
	bfe.u32 	%r31751, %r31744, 16, 8;
	cvt.u16.u32 	%rs19481, %r31751;
	bfe.u32 	%r31752, %r31744, 24, 8;
	cvt.u16.u32 	%rs19482, %r31752;
	ld.local.v2.b32 	{%r31753, %r31754}, [%rd111+16];
	bfe.u32 	%r31755, %r31753, 0, 8;
	cvt.u16.u32 	%rs19483, %r31755;
	bfe.u32 	%r31756, %r31753, 8, 8;
	cvt.u16.u32 	%rs19484, %r31756;
	bfe.u32 	%r31757, %r31753, 16, 8;
	cvt.u16.u32 	%rs19485, %r31757;
	bfe.u32 	%r31758, %r31753, 24, 8;
	cvt.u16.u32 	%rs19486, %r31758;
	bfe.u32 	%r31759, %r31754, 0, 8;
	cvt.u16.u32 	%rs19487, %r31759;
	bfe.u32 	%r31760, %r31754, 8, 8;
	cvt.u16.u32 	%rs19488, %r31760;
	bfe.u32 	%r31761, %r31754, 16, 8;
	cvt.u16.u32 	%rs19489, %r31761;
	bfe.u32 	%r31762, %r31754, 24, 8;
	cvt.u16.u32 	%rs19490, %r31762;
	ld.local.v2.b32 	{%r31763, %r31764}, [%rd111+24];
	bfe.u32 	%r31765, %r31763, 0, 8;
	cvt.u16.u32 	%rs19491, %r31765;
	bfe.u32 	%r31766, %r31763, 8, 8;
	cvt.u16.u32 	%rs19492, %r31766;
	bfe.u32 	%r31767, %r31763, 16, 8;
	cvt.u16.u32 	%rs19493, %r31767;
	bfe.u32 	%r31768, %r31763, 24, 8;
	cvt.u16.u32 	%rs19494, %r31768;
	bfe.u32 	%r31769, %r31764, 0, 8;
	cvt.u16.u32 	%rs19495, %r31769;
	bfe.u32 	%r31770, %r31764, 8, 8;
	cvt.u16.u32 	%rs19496, %r31770;
	bfe.u32 	%r31771, %r31764, 16, 8;
	cvt.u16.u32 	%rs19497, %r31771;
	bfe.u32 	%r31772, %r31764, 24, 8;
	cvt.u16.u32 	%rs19498, %r31772;
	ld.local.v2.b32 	{%r31773, %r31774}, [%rd111+32];
	bfe.u32 	%r31775, %r31773, 0, 8;
	cvt.u16.u32 	%rs19499, %r31775;
	bfe.u32 	%r31776, %r31773, 8, 8;
	cvt.u16.u32 	%rs19500, %r31776;
	bfe.u32 	%r31777, %r31773, 16, 8;
	cvt.u16.u32 	%rs19501, %r31777;
	bfe.u32 	%r31778, %r31773, 24, 8;
	cvt.u16.u32 	%rs19502, %r31778;
	bfe.u32 	%r31779, %r31774, 0, 8;
	cvt.u16.u32 	%rs19503, %r31779;
	bfe.u32 	%r31780, %r31774, 8, 8;
	cvt.u16.u32 	%rs19504, %r31780;
	bfe.u32 	%r31781, %r31774, 16, 8;
	cvt.u16.u32 	%rs19505, %r31781;
	bfe.u32 	%r31782, %r31774, 24, 8;
	cvt.u16.u32 	%rs19506, %r31782;
	ld.local.v2.b32 	{%r31783, %r31784}, [%rd111+40];
	bfe.u32 	%r31785, %r31783, 0, 8;
	cvt.u16.u32 	%rs19507, %r31785;
	bfe.u32 	%r31786, %r31783, 8, 8;
	cvt.u16.u32 	%rs19508, %r31786;
	bfe.u32 	%r31787, %r31783, 16, 8;
	cvt.u16.u32 	%rs19509, %r31787;
	bfe.u32 	%r31788, %r31783, 24, 8;
	cvt.u16.u32 	%rs19510, %r31788;
	bfe.u32 	%r31789, %r31784, 0, 8;
	cvt.u16.u32 	%rs19511, %r31789;
	bfe.u32 	%r31790, %r31784, 8, 8;
	cvt.u16.u32 	%rs19512, %r31790;
	bfe.u32 	%r31791, %r31784, 16, 8;
	cvt.u16.u32 	%rs19513, %r31791;
	bfe.u32 	%r31792, %r31784, 24, 8;
	cvt.u16.u32 	%rs19514, %r31792;
	ld.local.v2.u8 	{%rs19515, %rs19516}, [%rd111+48];
	ld.local.u32 	%r32670, [%rd111+52];
	ld.local.f64 	%fd480, [%rd111+56];
$L__BB3_214:
	add.s64 	%rd3812, %rd3796, %rd3811;
	st.local.u64 	[%rd112], %rd3812;
	cvt.u32.u16 	%r31793, %rs19474;
	cvt.u32.u16 	%r31794, %rs19473;
	prmt.b32 	%r31795, %r31794, %r31793, 0x3340U;
	cvt.u32.u16 	%r31796, %rs19472;
	cvt.u32.u16 	%r31797, %rs19471;
	prmt.b32 	%r31798, %r31797, %r31796, 0x3340U;
	prmt.b32 	%r31799, %r31798, %r31795, 0x5410U;
	cvt.u32.u16 	%r31800, %rs19470;
	cvt.u32.u16 	%r31801, %rs19469;
	prmt.b32 	%r31802, %r31801, %r31800, 0x3340U;
	cvt.u32.u16 	%r31803, %rs19468;
	cvt.u32.u16 	%r31804, %rs19467;
	prmt.b32 	%r31805, %r31804, %r31803, 0x3340U;
	prmt.b32 	%r31806, %r31805, %r31802, 0x5410U;
	st.local.v2.b32 	[%rd112+8], {%r31806, %r31799};
	cvt.u32.u16 	%r31807, %rs19482;
	cvt.u32.u16 	%r31808, %rs19481;
	prmt.b32 	%r31809, %r31808, %r31807, 0x3340U;
	cvt.u32.u16 	%r31810, %rs19480;
	cvt.u32.u16 	%r31811, %rs19479;
	prmt.b32 	%r31812, %r31811, %r31810, 0x3340U;
	prmt.b32 	%r31813, %r31812, %r31809, 0x5410U;
	cvt.u32.u16 	%r31814, %rs19478;
	cvt.u32.u16 	%r31815, %rs19477;
	prmt.b32 	%r31816, %r31815, %r31814, 0x3340U;
	cvt.u32.u16 	%r31817, %rs19476;
	cvt.u32.u16 	%r31818, %rs19475;
	prmt.b32 	%r31819, %r31818, %r31817, 0x3340U;
	prmt.b32 	%r31820, %r31819, %r31816, 0x5410U;
	st.local.v2.b32 	[%rd112+16], {%r31820, %r31813};
	cvt.u32.u16 	%r31821, %rs19490;
	cvt.u32.u16 	%r31822, %rs19489;
	prmt.b32 	%r31823, %r31822, %r31821, 0x3340U;
	cvt.u32.u16 	%r31824, %rs19488;
	cvt.u32.u16 	%r31825, %rs19487;
	prmt.b32 	%r31826, %r31825, %r31824, 0x3340U;
	prmt.b32 	%r31827, %r31826, %r31823, 0x5410U;
	cvt.u32.u16 	%r31828, %rs19486;
	cvt.u32.u16 	%r31829, %rs19485;
	prmt.b32 	%r31830, %r31829, %r31828, 0x3340U;
	cvt.u32.u16 	%r31831, %rs19484;
	cvt.u32.u16 	%r31832, %rs19483;
	prmt.b32 	%r31833, %r31832, %r31831, 0x3340U;
	prmt.b32 	%r31834, %r31833, %r31830, 0x5410U;
	st.local.v2.b32 	[%rd112+24], {%r31834, %r31827};
	cvt.u32.u16 	%r31835, %rs19498;
	cvt.u32.u16 	%r31836, %rs19497;
	prmt.b32 	%r31837, %r31836, %r31835, 0x3340U;
	cvt.u32.u16 	%r31838, %rs19496;
	cvt.u32.u16 	%r31839, %rs19495;
	prmt.b32 	%r31840, %r31839, %r31838, 0x3340U;
	prmt.b32 	%r31841, %r31840, %r31837, 0x5410U;
	cvt.u32.u16 	%r31842, %rs19494;
	cvt.u32.u16 	%r31843, %rs19493;
	prmt.b32 	%r31844, %r31843, %r31842, 0x3340U;
	cvt.u32.u16 	%r31845, %rs19492;
	cvt.u32.u16 	%r31846, %rs19491;
	prmt.b32 	%r31847, %r31846, %r31845, 0x3340U;
	prmt.b32 	%r31848, %r31847, %r31844, 0x5410U;
	st.local.v2.b32 	[%rd112+32], {%r31848, %r31841};
	cvt.u32.u16 	%r31849, %rs19506;
	cvt.u32.u16 	%r31850, %rs19505;
	prmt.b32 	%r31851, %r31850, %r31849, 0x3340U;
	cvt.u32.u16 	%r31852, %rs19504;
	cvt.u32.u16 	%r31853, %rs19503;
	prmt.b32 	%r31854, %r31853, %r31852, 0x3340U;
	prmt.b32 	%r31855, %r31854, %r31851, 0x5410U;
	cvt.u32.u16 	%r31856, %rs19502;
	cvt.u32.u16 	%r31857, %rs19501;
	prmt.b32 	%r31858, %r31857, %r31856, 0x3340U;
	cvt.u32.u16 	%r31859, %rs19500;
	cvt.u32.u16 	%r31860, %rs19499;
	prmt.b32 	%r31861, %r31860, %r31859, 0x3340U;
	prmt.b32 	%r31862, %r31861, %r31858, 0x5410U;
	st.local.v2.b32 	[%rd112+40], {%r31862, %r31855};
	cvt.u32.u16 	%r31863, %rs19514;
	cvt.u32.u16 	%r31864, %rs19513;
	prmt.b32 	%r31865, %r31864, %r31863, 0x3340U;
	cvt.u32.u16 	%r31866, %rs19512;
	cvt.u32.u16 	%r31867, %rs19511;
	prmt.b32 	%r31868, %r31867, %r31866, 0x3340U;
	prmt.b32 	%r31869, %r31868, %r31865, 0x5410U;
	cvt.u32.u16 	%r31870, %rs19510;
	cvt.u32.u16 	%r31871, %rs19509;
	prmt.b32 	%r31872, %r31871, %r31870, 0x3340U;
	cvt.u32.u16 	%r31873, %rs19508;
	cvt.u32.u16 	%r31874, %rs19507;
	prmt.b32 	%r31875, %r31874, %r31873, 0x3340U;
	prmt.b32 	%r31876, %r31875, %r31872, 0x5410U;
	st.local.v2.b32 	[%rd112+48], {%r31876, %r31869};
	st.local.v2.u8 	[%rd112+56], {%rs19515, %rs19516};
	st.local.u32 	[%rd112+60], %r32670;
	st.local.f64 	[%rd112+64], %fd480;
$L__BB3_215:
	add.u64 	%rd3731, %SPL, 1008;
	setp.ne.s32 	%p813, %r3, %r4;
	st.local.u64 	[%rd126], %rd3811;
	prmt.b32 	%r31878, %r31653, %r31879, 0x3340U;
	prmt.b32 	%r31880, %r31881, %r31882, 0x3340U;
	prmt.b32 	%r286, %r31878, %r31880, 0x5410U;
	bfi.b32 	%r288, %r31652, %r286, 8, 8;
	bfi.b32 	%r290, %r31650, %r288, 16, 8;
	bfi.b32 	%r300, %r31649, %r290, 24, 8;
	prmt.b32 	%r31887, %r31646, %r31888, 0x3340U;
	prmt.b32 	%r295, %r31887, %r31880, 0x5410U;
	bfi.b32 	%r297, %r31645, %r295, 8, 8;
	bfi.b32 	%r299, %r31643, %r297, 16, 8;
	bfi.b32 	%r301, %r31642, %r299, 24, 8;
	st.local.v2.b32 	[%rd126+8], {%r31655, %r31648};
	st.local.v4.b32 	[%rd126+16], {%r31669, %r31662, %r31683, %r31676};
	st.local.v4.b32 	[%rd126+32], {%r31697, %r31690, %r31711, %r31704};
	prmt.b32 	%r31955, %r31723, %r31956, 0x3340U;
	prmt.b32 	%r302, %r31955, %r31880, 0x5410U;
	bfi.b32 	%r304, %r31722, %r302, 8, 8;
	bfi.b32 	%r306, %r31720, %r304, 16, 8;
	bfi.b32 	%r316, %r31719, %r306, 24, 8;
	prmt.b32 	%r31961, %r31716, %r31962, 0x3340U;
	prmt.b32 	%r311, %r31961, %r31880, 0x5410U;
	bfi.b32 	%r313, %r31715, %r311, 8, 8;
	bfi.b32 	%r315, %r31713, %r313, 16, 8;
	bfi.b32 	%r317, %r31712, %r315, 24, 8;
	st.local.v2.b32 	[%rd126+48], {%r31725, %r31718};
	mov.b32 	%r319, {%rs19416, %rs19415};
	st.local.v2.u8 	[%rd126+56], {%rs19416, %rs19415};
	st.local.u32 	[%rd126+60], %r32662;
	st.local.f64 	[%rd126+64], %fd478;
	st.local.u64 	[%rd3731], %rd3812;
	add.s64 	%rd190, %rd3731, 8;
	cvt.u32.u16 	%r31972, %rs19467;
	prmt.b32 	%r31973, %r31972, %r31974, 0x3340U;
	prmt.b32 	%r320, %r31973, %r31880, 0x5410U;
	cvt.u32.u16 	%r31975, %rs19468;
	bfi.b32 	%r31976, %r31975, %r320, 8, 8;
	cvt.u32.u16 	%r31977, %rs19469;
	bfi.b32 	%r322, %r31977, %r31976, 16, 8;
	cvt.u32.u16 	%r31978, %rs19474;
	cvt.u32.u16 	%r31979, %rs19473;
	prmt.b32 	%r31980, %r31979, %r31978, 0x3340U;
	cvt.u32.u16 	%r31981, %rs19472;
	cvt.u32.u16 	%r31982, %rs19471;
	prmt.b32 	%r31983, %r31982, %r31981, 0x3340U;
	prmt.b32 	%r31984, %r31983, %r31980, 0x5410U;
	cvt.u32.u16 	%r31985, %rs19470;
	prmt.b32 	%r31986, %r31977, %r31985, 0x3340U;
	prmt.b32 	%r31987, %r31972, %r31975, 0x3340U;
	prmt.b32 	%r31988, %r31987, %r31986, 0x5410U;
	st.local.v2.b32 	[%rd3731+8], {%r31988, %r31984};
	cvt.u32.u16 	%r31989, %rs19482;
	cvt.u32.u16 	%r31990, %rs19481;
	prmt.b32 	%r31991, %r31990, %r31989, 0x3340U;
	cvt.u32.u16 	%r31992, %rs19480;
	cvt.u32.u16 	%r31993, %rs19479;
	prmt.b32 	%r31994, %r31993, %r31992, 0x3340U;
	prmt.b32 	%r31995, %r31994, %r31991, 0x5410U;
	cvt.u32.u16 	%r31996, %rs19478;
	cvt.u32.u16 	%r31997, %rs19477;
	prmt.b32 	%r31998, %r31997, %r31996, 0x3340U;
	cvt.u32.u16 	%r31999, %rs19476;
	cvt.u32.u16 	%r32000, %rs19475;
	prmt.b32 	%r32001, %r32000, %r31999, 0x3340U;
	prmt.b32 	%r32002, %r32001, %r31998, 0x5410U;
	st.local.v2.b32 	[%rd3731+16], {%r32002, %r31995};
	cvt.u32.u16 	%r32003, %rs19490;
	cvt.u32.u16 	%r32004, %rs19489;
	prmt.b32 	%r32005, %r32004, %r32003, 0x3340U;
	cvt.u32.u16 	%r32006, %rs19488;
	cvt.u32.u16 	%r32007, %rs19487;
	prmt.b32 	%r32008, %r32007, %r32006, 0x3340U;
	prmt.b32 	%r32009, %r32008, %r32005, 0x5410U;
	cvt.u32.u16 	%r32010, %rs19486;
	cvt.u32.u16 	%r32011, %rs19485;
	prmt.b32 	%r32012, %r32011, %r32010, 0x3340U;
	cvt.u32.u16 	%r32013, %rs19484;
	cvt.u32.u16 	%r32014, %rs19483;
	prmt.b32 	%r32015, %r32014, %r32013, 0x3340U;
	prmt.b32 	%r32016, %r32015, %r32012, 0x5410U;
	st.local.v2.b32 	[%rd3731+24], {%r32016, %r32009};
	cvt.u32.u16 	%r32017, %rs19498;
	cvt.u32.u16 	%r32018, %rs19497;
	prmt.b32 	%r32019, %r32018, %r32017, 0x3340U;
	cvt.u32.u16 	%r32020, %rs19496;
	cvt.u32.u16 	%r32021, %rs19495;
	prmt.b32 	%r32022, %r32021, %r32020, 0x3340U;
	prmt.b32 	%r32023, %r32022, %r32019, 0x5410U;
	cvt.u32.u16 	%r32024, %rs19494;
	cvt.u32.u16 	%r32025, %rs19493;
	prmt.b32 	%r32026, %r32025, %r32024, 0x3340U;
	cvt.u32.u16 	%r32027, %rs19492;
	cvt.u32.u16 	%r32028, %rs19491;
	prmt.b32 	%r32029, %r32028, %r32027, 0x3340U;
	prmt.b32 	%r32030, %r32029, %r32026, 0x5410U;
	st.local.v2.b32 	[%rd3731+32], {%r32030, %r32023};
	cvt.u32.u16 	%r32031, %rs19506;
	cvt.u32.u16 	%r32032, %rs19505;
	prmt.b32 	%r32033, %r32032, %r32031, 0x3340U;
	cvt.u32.u16 	%r32034, %rs19504;
	cvt.u32.u16 	%r32035, %rs19503;
	prmt.b32 	%r32036, %r32035, %r32034, 0x3340U;
	prmt.b32 	%r32037, %r32036, %r32033, 0x5410U;
	cvt.u32.u16 	%r32038, %rs19502;
	cvt.u32.u16 	%r32039, %rs19501;
	prmt.b32 	%r32040, %r32039, %r32038, 0x3340U;
	cvt.u32.u16 	%r32041, %rs19500;
	cvt.u32.u16 	%r32042, %rs19499;
	prmt.b32 	%r32043, %r32042, %r32041, 0x3340U;
	prmt.b32 	%r32044, %r32043, %r32040, 0x5410U;
	st.local.v2.b32 	[%rd3731+40], {%r32044, %r32037};
	cvt.u32.u16 	%r32045, %rs19514;
	cvt.u32.u16 	%r32046, %rs19513;
	prmt.b32 	%r32047, %r32046, %r32045, 0x3340U;
	cvt.u32.u16 	%r32048, %rs19512;
	cvt.u32.u16 	%r32049, %rs19511;
	prmt.b32 	%r32050, %r32049, %r32048, 0x3340U;
	prmt.b32 	%r32051, %r32050, %r32047, 0x5410U;
	cvt.u32.u16 	%r32052, %rs19510;
	cvt.u32.u16 	%r32053, %rs19509;
	prmt.b32 	%r32054, %r32053, %r32052, 0x3340U;
	cvt.u32.u16 	%r32055, %rs19508;
	cvt.u32.u16 	%r32056, %rs19507;
	prmt.b32 	%r32057, %r32056, %r32055, 0x3340U;
	prmt.b32 	%r32058, %r32057, %r32054, 0x5410U;
	st.local.v2.b32 	[%rd3731+48], {%r32058, %r32051};
	mov.b32 	%r325, {%rs19515, %rs19516};
	st.local.v2.u8 	[%rd3731+56], {%rs19515, %rs19516};
	st.local.u32 	[%rd3731+60], %r32670;
	st.local.f64 	[%rd3731+64], %fd480;
	@%p813 bra 	$L__BB3_226;
	mov.b16 	%rs18052, 0;
	st.local.u8 	[%rd110], %rs18052;
	add.s32 	%r32060, %r32, %r32670;
	st.local.u32 	[%rd110+52], %r32060;
	add.f64 	%fd450, %fd480, %fd2;
	st.local.f64 	[%rd110+56], %fd450;
	mov.b32 	%r32671, 0;
$L__BB3_217:
	mov.u32 	%r326, %r32671;
	cvt.u64.u32 	%rd3732, %r326;
	add.s64 	%rd3733, %rd110, %rd3732;
	ld.local.u8 	%rs18053, [%rd3733];
	setp.ne.s16 	%p814, %rs18053, 0;
	add.s32 	%r32671, %r326, 1;
	@%p814 bra 	$L__BB3_217;
	and.b16  	%rs18054, %rs19467, 255;
	setp.eq.s16 	%p815, %rs18054, 0;
	mov.u32 	%r32673, %r326;
	@%p815 bra 	$L__BB3_221;
	mov.b32 	%r32672, 0;
$L__BB3_220:
	add.s32 	%r32062, %r32672, %r326;
	cvt.u64.u32 	%rd3734, %r32062;
	add.s64 	%rd3735, %rd110, %rd3734;
	st.local.u8 	[%rd3735], %rs19467;
	add.s32 	%r329, %r32672, 1;
	add.s32 	%r32673, %r329, %r326;
	cvt.u64.u32 	%rd3736, %r32672;
	add.s64 	%rd3737, %rd190, %rd3736;
	ld.local.u8 	%rs19467, [%rd3737+1];
	setp.ne.s16 	%p816, %rs19467, 0;
	mov.u32 	%r32672, %r329;
	@%p816 bra 	$L__BB3_220;
$L__BB3_221:
	cvt.u64.u32 	%rd3738, %r32673;
	add.s64 	%rd3739, %rd110, %rd3738;
	mov.b16 	%rs18055, 0;
	st.local.u8 	[%rd3739], %rs18055;
	mov.b32 	%r32674, 0;
$L__BB3_222:
	mov.u32 	%r332, %r32674;
	cvt.u64.u32 	%rd3740, %r332;
	add.s64 	%rd3741, %rd110, %rd3740;
	ld.local.u8 	%rs18056, [%rd3741];
	setp.ne.s16 	%p817, %rs18056, 0;
	add.s32 	%r32674, %r332, 1;
	@%p817 bra 	$L__BB3_222;
	and.b16  	%rs18057, %rs19568, 255;
	setp.eq.s16 	%p818, %rs18057, 0;
	@%p818 bra 	$L__BB3_226;
	mov.b32 	%r32675, 0;
$L__BB3_225:
	add.s32 	%r32065, %r32675, %r332;
	cvt.u64.u32 	%rd3742, %r32065;
	add.s64 	%rd3743, %rd110, %rd3742;
	st.local.u8 	[%rd3743], %rs19568;
	add.s32 	%r335, %r32675, 1;
	cvt.u64.u32 	%rd3744, %r32675;
	add.s64 	%rd3745, %rd126, %rd3744;
	ld.local.u8 	%rs19568, [%rd3745+81];
	setp.ne.s16 	%p819, %rs19568, 0;
	mov.u32 	%r32675, %r335;
	@%p819 bra 	$L__BB3_225;
$L__BB3_226:
	setp.ne.s32 	%p820, %r31641, 0;
	st.local.u64 	[%rd126+72], %rd3812;
	st.local.v4.b32 	[%rd126+80], {%r31988, %r31984, %r32002, %r31995};
	st.local.v4.b32 	[%rd126+96], {%r32016, %r32009, %r32030, %r32023};
	st.local.v4.b32 	[%rd126+112], {%r32044, %r32037, %r32058, %r32051};
	mov.b32 	{%rs18058, %rs18059}, %r325;
	st.local.v2.u8 	[%rd126+128], {%rs18058, %rs18059};
	st.local.u32 	[%rd126+132], %r32670;
	st.local.f64 	[%rd126+136], %fd480;
	@%p820 bra 	$L__BB3_228;
	and.b32  	%r32152, %r31248, 255;
	and.b16  	%rs18060, %rs19314, 255;
	mul.wide.u16 	%r32153, %rs18060, 256;
	or.b32  	%r32154, %r32153, %r32152;
	shl.b32 	%r32156, %r31245, 16;
	and.b32  	%r32157, %r32156, 16711680;
	or.b32  	%r32158, %r32154, %r32157;
	shl.b32 	%r32160, %r31244, 24;
	or.b32  	%r32161, %r32158, %r32160;
	and.b32  	%r32163, %r31241, 255;
	and.b16  	%rs18061, %rs19318, 255;
	mul.wide.u16 	%r32164, %rs18061, 256;
	or.b32  	%r32165, %r32164, %r32163;
	shl.b32 	%r32167, %r31238, 16;
	and.b32  	%r32168, %r32167, 16711680;
	or.b32  	%r32169, %r32165, %r32168;
	shl.b32 	%r32171, %r31237, 24;
	or.b32  	%r32172, %r32169, %r32171;
	and.b32  	%r32174, %r31262, 255;
	and.b16  	%rs18062, %rs19322, 255;
	mul.wide.u16 	%r32175, %rs18062, 256;
	or.b32  	%r32176, %r32175, %r32174;
	shl.b32 	%r32178, %r31259, 16;
	and.b32  	%r32179, %r32178, 16711680;
	or.b32  	%r32180, %r32176, %r32179;
	shl.b32 	%r32182, %r31258, 24;
	or.b32  	%r32183, %r32180, %r32182;
	and.b32  	%r32185, %r31255, 255;
	and.b16  	%rs18063, %rs19326, 255;
	mul.wide.u16 	%r32186, %rs18063, 256;
	or.b32  	%r32187, %r32186, %r32185;
	shl.b32 	%r32189, %r31252, 16;
	and.b32  	%r32190, %r32189, 16711680;
	or.b32  	%r32191, %r32187, %r32190;
	shl.b32 	%r32193, %r31251, 24;
	or.b32  	%r32194, %r32191, %r32193;
	and.b32  	%r32196, %r31276, 255;
	and.b16  	%rs18064, %rs19330, 255;
	mul.wide.u16 	%r32197, %rs18064, 256;
	or.b32  	%r32198, %r32197, %r32196;
	shl.b32 	%r32200, %r31273, 16;
	and.b32  	%r32201, %r32200, 16711680;
	or.b32  	%r32202, %r32198, %r32201;
	shl.b32 	%r32204, %r31272, 24;
	or.b32  	%r32205, %r32202, %r32204;
	and.b32  	%r32207, %r31269, 255;
	and.b16  	%rs18065, %rs19334, 255;
	mul.wide.u16 	%r32208, %rs18065, 256;
	or.b32  	%r32209, %r32208, %r32207;
	shl.b32 	%r32211, %r31266, 16;
	and.b32  	%r32212, %r32211, 16711680;
	or.b32  	%r32213, %r32209, %r32212;
	shl.b32 	%r32215, %r31265, 24;
	or.b32  	%r32216, %r32213, %r32215;
	and.b32  	%r32218, %r31290, 255;
	and.b16  	%rs18066, %rs19338, 255;
	mul.wide.u16 	%r32219, %rs18066, 256;
	or.b32  	%r32220, %r32219, %r32218;
	shl.b32 	%r32222, %r31287, 16;
	and.b32  	%r32223, %r32222, 16711680;
	or.b32  	%r32224, %r32220, %r32223;
	shl.b32 	%r32226, %r31286, 24;
	or.b32  	%r32227, %r32224, %r32226;
	and.b32  	%r32229, %r31283, 255;
	and.b16  	%rs18067, %rs19342, 255;
	mul.wide.u16 	%r32230, %rs18067, 256;
	or.b32  	%r32231, %r32230, %r32229;
	shl.b32 	%r32233, %r31280, 16;
	and.b32  	%r32234, %r32233, 16711680;
	or.b32  	%r32235, %r32231, %r32234;
	shl.b32 	%r32237, %r31279, 24;
	or.b32  	%r32238, %r32235, %r32237;
	and.b32  	%r32240, %r31304, 255;
	and.b16  	%rs18068, %rs19346, 255;
	mul.wide.u16 	%r32241, %rs18068, 256;
	or.b32  	%r32242, %r32241, %r32240;
	shl.b32 	%r32244, %r31301, 16;
	and.b32  	%r32245, %r32244, 16711680;
	or.b32  	%r32246, %r32242, %r32245;
	shl.b32 	%r32248, %r31300, 24;
	or.b32  	%r32249, %r32246, %r32248;
	and.b32  	%r32251, %r31297, 255;
	and.b16  	%rs18069, %rs19350, 255;
	mul.wide.u16 	%r32252, %rs18069, 256;
	or.b32  	%r32253, %r32252, %r32251;
	shl.b32 	%r32255, %r31294, 16;
	and.b32  	%r32256, %r32255, 16711680;
	or.b32  	%r32257, %r32253, %r32256;
	shl.b32 	%r32259, %r31293, 24;
	or.b32  	%r32260, %r32257, %r32259;
	and.b32  	%r32262, %r31318, 255;
	and.b16  	%rs18070, %rs19354, 255;
	mul.wide.u16 	%r32263, %rs18070, 256;
	or.b32  	%r32264, %r32263, %r32262;
	shl.b32 	%r32266, %r31315, 16;
	and.b32  	%r32267, %r32266, 16711680;
	or.b32  	%r32268, %r32264, %r32267;
	shl.b32 	%r32270, %r31314, 24;
	or.b32  	%r32271, %r32268, %r32270;
	and.b32  	%r32273, %r31311, 255;
	and.b16  	%rs18071, %rs19358, 255;
	mul.wide.u16 	%r32274, %rs18071, 256;
	or.b32  	%r32275, %r32274, %r32273;
	shl.b32 	%r32277, %r31308, 16;
	and.b32  	%r32278, %r32277, 16711680;
	or.b32  	%r32279, %r32275, %r32278;
	shl.b32 	%r32281, %r31307, 24;
	or.b32  	%r32282, %r32279, %r32281;
	cvt.u32.u16 	%r32283, %rs19361;
	and.b32  	%r32284, %r32283, 255;
	and.b16  	%rs18072, %rs19362, 255;
	mul.wide.u16 	%r32285, %rs18072, 256;
	or.b32  	%r32286, %r32285, %r32284;
	add.s64 	%rd3746, %rd497, 2304;
	mov.b64 	%rd3749, {%r32161, %r32172};
	mov.b64 	%rd3751, {%r32183, %r32194};
	mov.b64 	%rd3753, {%r32205, %r32216};
	mov.b64 	%rd3755, {%r32227, %r32238};
	mov.b64 	%rd3757, {%r32249, %r32260};
	mov.b64 	%rd3759, {%r32271, %r32282};
	mov.b64 	%rd3761, {%r32286, %r32654};
	mov.b64 	%rd3763, %fd476;
	// begin inline asm
	st.cg.u64 [%rd3746], %rd182;
	// end inline asm
	add.s64 	%rd3748, %rd497, 2312;
	// begin inline asm
	st.cg.u64 [%rd3748], %rd3749;
	// end inline asm
	add.s64 	%rd3750, %rd497, 2320;
	// begin inline asm
	st.cg.u64 [%rd3750], %rd3751;
	// end inline asm
	add.s64 	%rd3752, %rd497, 2328;
	// begin inline asm
	st.cg.u64 [%rd3752], %rd3753;
	// end inline asm
	add.s64 	%rd3754, %rd497, 2336;
	// begin inline asm
	st.cg.u64 [%rd3754], %rd3755;
	// end inline asm
	add.s64 	%rd3756, %rd497, 2344;
	// begin inline asm
	st.cg.u64 [%rd3756], %rd3757;
	// end inline asm
	add.s64 	%rd3758, %rd497, 2352;
	// begin inline asm
	st.cg.u64 [%rd3758], %rd3759;
	// end inline asm
	add.s64 	%rd3760, %rd497, 2360;
	// begin inline asm
	st.cg.u64 [%rd3760], %rd3761;
	// end inline asm
	add.s64 	%rd3762, %rd497, 2368;
	// begin inline asm
	st.cg.u64 [%rd3762], %rd3763;
	// end inline asm
	add.s64 	%rd3764, %rd495, 128;
	mov.b32 	%r32150, 101;
	// begin inline asm
	st.release.gpu.u32 [%rd3764], %r32150;
	// end inline asm
	mov.b64 	%rd3811, 0;
	st.local.u64 	[%rd126], %rd3811;
$L__BB3_228:
	bfi.b32 	%r341, %r31985, %r322, 24, 8;
	bfi.b32 	%r32289, %r31982, %r323, 0, 8;
	bfi.b32 	%r32291, %r31981, %r32289, 8, 8;
	bfi.b32 	%r340, %r31979, %r32291, 16, 8;
	bfi.b32 	%r342, %r31978, %r340, 24, 8;
	prmt.b32 	%r32295, %r32000, %r32296, 0x3340U;
	prmt.b32 	%r32297, %r32298, %r32299, 0x3340U;
	prmt.b32 	%r343, %r32295, %r32297, 0x5410U;
	bfi.b32 	%r345, %r31999, %r343, 8, 8;
	bfi.b32 	%r347, %r31997, %r345, 16, 8;
	bfi.b32 	%r357, %r31996, %r347, 24, 8;
	prmt.b32 	%r32304, %r31993, %r32305, 0x3340U;
	prmt.b32 	%r352, %r32304, %r32297, 0x5410U;
	bfi.b32 	%r354, %r31992, %r352, 8, 8;
	bfi.b32 	%r356, %r31990, %r354, 16, 8;
	bfi.b32 	%r358, %r31989, %r356, 24, 8;
	prmt.b32 	%r32310, %r32014, %r32311, 0x3340U;
	prmt.b32 	%r359, %r32310, %r32297, 0x5410U;
	bfi.b32 	%r361, %r32013, %r359, 8, 8;
	bfi.b32 	%r363, %r32011, %r361, 16, 8;
	bfi.b32 	%r373, %r32010, %r363, 24, 8;
	prmt.b32 	%r32316, %r32007, %r32317, 0x3340U;
	prmt.b32 	%r368, %r32316, %r32297, 0x5410U;
	bfi.b32 	%r370, %r32006, %r368, 8, 8;
	bfi.b32 	%r372, %r32004, %r370, 16, 8;
	bfi.b32 	%r374, %r32003, %r372, 24, 8;
	prmt.b32 	%r32322, %r32028, %r32323, 0x3340U;
	prmt.b32 	%r375, %r32322, %r32297, 0x5410U;
	bfi.b32 	%r377, %r32027, %r375, 8, 8;
	prmt.b32 	%r32326, %r32039, %r32327, 0x3340U;
	prmt.b32 	%r379, %r32043, %r32326, 0x5410U;
	bfi.b32 	%r385, %r32038, %r379, 24, 8;
	prmt.b32 	%r382, %r32036, %r32297, 0x5410U;
	bfi.b32 	%r384, %r32032, %r382, 16, 8;
	bfi.b32 	%r386, %r32031, %r384, 24, 8;
	prmt.b32 	%r32338, %r32056, %r32339, 0x3340U;
	prmt.b32 	%r387, %r32338, %r32297, 0x5410U;
	bfi.b32 	%r389, %r32055, %r387, 8, 8;
	bfi.b32 	%r391, %r32053, %r389, 16, 8;
	bfi.b32 	%r393, %r32052, %r391, 24, 8;
	setp.lt.s64 	%p821, %rd182, 257;
	@%p821 bra 	$L__BB3_239;
	bar.sync 	0;
	setp.eq.s64 	%p824, %rd3796, 0;
	@%p824 bra 	$L__BB3_231;
	cvt.u32.u64 	%r32420, %rd3811;
	mov.u32 	%r32421, _ZN6thrust24THRUST_300001_SM_1000_NS8cuda_cub4core6detail5shmemE;
	mad.lo.s32 	%r32422, %r32420, 72, %r32421;
	st.shared.u32 	[%r32422], %r32551;
	st.shared.v2.b32 	[%r32422+8], {%r300, %r301};
	st.shared.v2.b32 	[%r32422+16], {%r31669, %r31662};
	st.shared.v2.b32 	[%r32422+24], {%r31683, %r31676};
	st.shared.v2.b32 	[%r32422+32], {%r31697, %r31690};
	st.shared.v2.b32 	[%r32422+40], {%r31711, %r31704};
	st.shared.v2.b32 	[%r32422+48], {%r316, %r317};
	mov.b32 	{%rs18077, %rs18078}, %r319;
	st.shared.v2.u8 	[%r32422+56], {%rs18077, %rs18078};
	st.shared.u32 	[%r32422+60], %r32662;
	st.shared.f64 	[%r32422+64], %fd478;
$L__BB3_231:
	setp.eq.s32 	%p825, %r3, %r4;
	@%p825 bra 	$L__BB3_233;
	cvt.u32.u64 	%r32479, %rd3812;
	mov.u32 	%r32480, _ZN6thrust24THRUST_300001_SM_1000_NS8cuda_cub4core6detail5shmemE;
	mad.lo.s32 	%r32481, %r32479, 72, %r32480;
	st.shared.u32 	[%r32481], %r3;
	st.shared.v2.b32 	[%r32481+8], {%r341, %r342};
	st.shared.v2.b32 	[%r32481+16], {%r357, %r358};
	st.shared.v2.b32 	[%r32481+24], {%r373, %r374};
	bfe.u32 	%r32482, %r377, 8, 8;
	bfe.u32 	%r32483, %r377, 0, 8;
	prmt.b32 	%r32494, %r32483, %r32482, 0x3340U;
	prmt.b32 	%r32495, %r32494, %r32026, 0x5410U;
	st.shared.v2.b32 	[%r32481+32], {%r32495, %r32023};
	st.shared.v2.b32 	[%r32481+40], {%r385, %r386};
	st.shared.v2.b32 	[%r32481+48], {%r393, %r32051};
	st.shared.v2.u8 	[%r32481+56], {%rs18058, %rs18059};
	st.shared.u32 	[%r32481+60], %r32670;
	st.shared.f64 	[%r32481+64], %fd480;
$L__BB3_233:
	bar.sync 	0;
	cvt.u64.u32 	%rd3815, %r31641;
	setp.le.u64 	%p826, %rd182, %rd3815;
	@%p826 bra 	$L__BB3_1396;
	not.b64 	%rd3774, %rd3815;
	add.s64 	%rd193, %rd182, %rd3774;
	and.b64  	%rd3775, %rd193, 256;
	setp.ne.s64 	%p827, %rd3775, 0;
	@%p827 bra 	$L__BB3_236;
	mov.u32 	%r32503, _ZN6thrust24THRUST_300001_SM_1000_NS8cuda_cub4core6detail5shmemE;
	mad.lo.s32 	%r32504, %r31641, 72, %r32503;
	ld.shared.u32 	%r32505, [%r32504];
	ld.shared.v2.b32 	{%r32506, %r32507}, [%r32504+8];
	ld.shared.v2.b32 	{%r32508, %r32509}, [%r32504+16];
	ld.shared.v2.b32 	{%r32510, %r32511}, [%r32504+24];
	ld.shared.v2.b32 	{%r32512, %r32513}, [%r32504+32];
	ld.shared.v2.b32 	{%r32514, %r32515}, [%r32504+40];
	ld.shared.v2.b32 	{%r32516, %r32517}, [%r32504+48];
	ld.shared.v2.u8 	{%rs18081, %rs18082}, [%r32504+56];
	ld.shared.u32 	%r32518, [%r32504+60];
	ld.shared.f64 	%fd451, [%r32504+64];
	shl.b64 	%rd3776, %rd3815, 2;
	add.s64 	%rd3777, %rd131, %rd3776;
	st.global.u32 	[%rd3777], %r32505;
	shl.b64 	%rd3778, %rd3815, 6;
	add.s64 	%rd3779, %rd132, %rd3778;
	st.global.v2.b32 	[%rd3779], {%r32506, %r32507};
	st.global.v2.b32 	[%rd3779+8], {%r32508, %r32509};
	st.global.v2.b32 	[%rd3779+16], {%r32510, %r32511};
	st.global.v2.b32 	[%rd3779+24], {%r32512, %r32513};
	st.global.v2.b32 	[%rd3779+32], {%r32514, %r32515};
	st.global.v2.b32 	[%rd3779+40], {%r32516, %r32517};
	st.global.v2.u8 	[%rd3779+48], {%rs18081, %rs18082};
	st.global.u32 	[%rd3779+52], %r32518;
	st.global.f64 	[%rd3779+56], %fd451;
	add.s32 	%r32519, %r31641, 256;
	cvt.u64.u32 	%rd3815, %r32519;
$L__BB3_236:
	setp.lt.u64 	%p828, %rd193, 256;
	@%p828 bra 	$L__BB3_1396;
	mov.u32 	%r32521, _ZN6thrust24THRUST_300001_SM_1000_NS8cuda_cub4core6detail5shmemE;
$L__BB3_238:
	cvt.u32.u64 	%r32520, %rd3815;
	mad.lo.s32 	%r32522, %r32520, 72, %r32521;
	ld.shared.u32 	%r32523, [%r32522];
	ld.shared.v2.b32 	{%r32524, %r32525}, [%r32522+8];
	ld.shared.v2.b32 	{%r32526, %r32527}, [%r32522+16];
	ld.shared.v2.b32 	{%r32528, %r32529}, [%r32522+24];
	ld.shared.v2.b32 	{%r32530, %r32531}, [%r32522+32];
	ld.shared.v2.b32 	{%r32532, %r32533}, [%r32522+40];
	ld.shared.v2.b32 	{%r32534, %r32535}, [%r32522+48];
	ld.shared.v2.u8 	{%rs18083, %rs18084}, [%r32522+56];
	ld.shared.u32 	%r32536, [%r32522+60];
	ld.shared.f64 	%fd452, [%r32522+64];
	shl.b64 	%rd3780, %rd3815, 2;
	add.s64 	%rd3781, %rd131, %rd3780;
	st.global.u32 	[%rd3781], %r32523;
	shl.b64 	%rd3782, %rd3815, 6;
	add.s64 	%rd3783, %rd132, %rd3782;
	st.global.v2.b32 	[%rd3783], {%r32524, %r32525};
	st.global.v2.b32 	[%rd3783+8], {%r32526, %r32527};
	st.global.v2.b32 	[%rd3783+16], {%r32528, %r32529};
	st.global.v2.b32 	[%rd3783+24], {%r32530, %r32531};
	st.global.v2.b32 	[%rd3783+32], {%r32532, %r32533};
	st.global.v2.b32 	[%rd3783+40], {%r32534, %r32535};
	st.global.v2.u8 	[%rd3783+48], {%rs18083, %rs18084};
	st.global.u32 	[%rd3783+52], %r32536;
	st.global.f64 	[%rd3783+56], %fd452;
	ld.shared.u32 	%r32537, [%r32522+18432];
	ld.shared.v2.b32 	{%r32538, %r32539}, [%r32522+18440];
	ld.shared.v2.b32 	{%r32540, %r32541}, [%r32522+18448];
	ld.shared.v2.b32 	{%r32542, %r32543}, [%r32522+18456];
	ld.shared.v2.b32 	{%r32544, %r32545}, [%r32522+18464];
	ld.shared.v2.b32 	{%r32546, %r32547}, [%r32522+18472];
	ld.shared.v2.b32 	{%r32548, %r32549}, [%r32522+18480];
	ld.shared.v2.u8 	{%rs18085, %rs18086}, [%r32522+18488];
	ld.shared.u32 	%r32550, [%r32522+18492];
	ld.shared.f64 	%fd453, [%r32522+18496];
	and.b64  	%rd3784, %rd3780, 17179869180;
	add.s64 	%rd3785, %rd131, %rd3784;
	st.global.u32 	[%rd3785+1024], %r32537;
	and.b64  	%rd3786, %rd3782, 274877906880;
	add.s64 	%rd3787, %rd132, %rd3786;
	st.global.v2.b32 	[%rd3787+16384], {%r32538, %r32539};
	st.global.v2.b32 	[%rd3787+16392], {%r32540, %r32541};
	st.global.v2.b32 	[%rd3787+16400], {%r32542, %r32543};
	st.global.v2.b32 	[%rd3787+16408], {%r32544, %r32545};
	st.global.v2.b32 	[%rd3787+16416], {%r32546, %r32547};
	st.global.v2.b32 	[%rd3787+16424], {%r32548, %r32549};
	st.global.v2.u8 	[%rd3787+16432], {%rs18085, %rs18086};
	st.global.u32 	[%rd3787+16436], %r32550;
	st.global.f64 	[%rd3787+16440], %fd453;
	add.s64 	%rd3788, %rd3815, 512;
	and.b64  	%rd3815, %rd3788, 4294967295;
	setp.gt.u64 	%p829, %rd182, %rd3815;
	@%p829 bra 	$L__BB3_238;
	bra.uni 	$L__BB3_1396;
$L__BB3_239:
	setp.eq.s64 	%p822, %rd3796, 0;
	@%p822 bra 	$L__BB3_241;
	shl.b64 	%rd3766, %rd3811, 2;
	add.s64 	%rd3767, %rd131, %rd3766;
	st.global.u32 	[%rd3767], %r32551;
	shl.b64 	%rd3768, %rd3811, 6;
	add.s64 	%rd3769, %rd132, %rd3768;
	st.global.v2.b32 	[%rd3769], {%r300, %r301};
	st.global.v2.b32 	[%rd3769+8], {%r31669, %r31662};
	st.global.v2.b32 	[%rd3769+16], {%r31683, %r31676};
	st.global.v2.b32 	[%rd3769+24], {%r31697, %r31690};
	st.global.v2.b32 	[%rd3769+32], {%r31711, %r31704};
	st.global.v2.b32 	[%rd3769+40], {%r316, %r317};
	mov.b32 	{%rs18073, %rs18074}, %r319;
	st.global.v2.u8 	[%rd3769+48], {%rs18073, %rs18074};
	st.global.u32 	[%rd3769+52], %r32662;
	st.global.f64 	[%rd3769+56], %fd478;
$L__BB3_241:
	setp.eq.s32 	%p823, %r3, %r4;
	@%p823 bra 	$L__BB3_1396;
	shl.b64 	%rd3770, %rd3812, 2;
	add.s64 	%rd3771, %rd131, %rd3770;
	st.global.u32 	[%rd3771], %r3;
	shl.b64 	%rd3772, %rd3812, 6;
	add.s64 	%rd3773, %rd132, %rd3772;
	st.global.v2.b32 	[%rd3773], {%r341, %r342};
	st.global.v2.b32 	[%rd3773+8], {%r357, %r358};
	st.global.v2.b32 	[%rd3773+16], {%r373, %r374};
	bfe.u32 	%r32399, %r377, 8, 8;
	bfe.u32 	%r32400, %r377, 0, 8;
	prmt.b32 	%r32411, %r32400, %r32399, 0x3340U;
	prmt.b32 	%r32412, %r32411, %r32026, 0x5410U;
	st.global.v2.b32 	[%rd3773+24], {%r32412, %r32023};
	st.global.v2.b32 	[%rd3773+32], {%r385, %r386};
	st.global.v2.b32 	[%rd3773+40], {%r393, %r32051};
	st.global.v2.u8 	[%rd3773+48], {%rs18058, %rs18059};
	st.global.u32 	[%rd3773+52], %r32670;
	st.global.f64 	[%rd3773+56], %fd480;
	bra.uni 	$L__BB3_1396;
$L__BB3_243:
	mov.b32 	%r32677, 0;
	st.local.u32 	[%rd108+60], %r32677;
	mov.b64 	%rd2287, 0;
	st.local.u64 	[%rd108+64], %rd2287;
	mov.b16 	%rs17332, 0;
	st.local.u8 	[%rd108+8], %rs17332;
	st.local.u32 	[%rd108+132], %r32677;
	st.local.u64 	[%rd108+136], %rd2287;
	st.local.u8 	[%rd108+80], %rs17332;
	mov.u32 	%r17645, %tid.x;
	and.b32  	%r17646, %r17645, 31;
	shl.b32 	%r17647, %r17645, 1;
	and.b32  	%r17648, %r17647, 1984;
	or.b32  	%r17649, %r17648, %r17646;
	cvt.u64.u32 	%rd2288, %r17649;
	add.s64 	%rd2289, %rd133, %rd2288;
	shl.b64 	%rd2290, %rd2289, 2;
	add.s64 	%rd2285, %rd129, %rd2290;
	// begin inline asm
	ld.global.nc.u32 %r17641, [%rd2285];
	// end inline asm
	add.s64 	%rd2286, %rd2285, 128;
	// begin inline asm
	ld.global.nc.u32 %r17642, [%rd2286];
	// end inline asm
	// begin inline asm
	mov.u32 %r17643, %laneid;
	// end inline asm
	add.s32 	%r17650, %r17643, %r17648;
	shl.b32 	%r17651, %r17650, 2;
	mov.u32 	%r17652, _ZN6thrust24THRUST_300001_SM_1000_NS8cuda_cub4core6detail5shmemE;
	add.s32 	%r17653, %r17652, %r17651;
	st.shared.u32 	[%r17653], %r17641;
	st.shared.u32 	[%r17653+128], %r17642;
	bar.warp.sync 	-1;
	shl.b32 	%r17654, %r17643, 2;
	add.s32 	%r17655, %r17653, %r17654;
	ld.shared.v2.u32 	{%r396, %r397}, [%r17655];
	setp.ne.s32 	%p421, %r17645, 0;
	@%p421 bra 	$L__BB3_245;
	shl.b64 	%rd2292, %rd133, 2;
	add.s64 	%rd2293, %rd129, %rd2292;
	add.s64 	%rd2291, %rd2293, -4;
	// begin inline asm
	ld.global.nc.u32 %r32677, [%rd2291];
	// end inline asm
$L__BB3_245:
	setp.eq.s32 	%p422, %r17645, 0;
	bar.sync 	0;
	and.b32  	%r17661, %r17645, 31;
	or.b32  	%r17662, %r17648, %r17661;
	cvt.u64.u32 	%rd2327, %r17662;
	add.s64 	%rd2328, %rd133, %rd2327;
	shl.b64 	%rd2329, %rd2328, 6;
	add.s64 	%rd2295, %rd130, %rd2329;
	// begin inline asm
	ld.global.nc.u64 %rd2294, [%rd2295];
	// end inline asm
	add.s64 	%rd2297, %rd2295, 8;
	// begin inline asm
	ld.global.nc.u64 %rd2296, [%rd2297];
	// end inline asm
	add.s64 	%rd2299, %rd2295, 16;
	// begin inline asm
	ld.global.nc.u64 %rd2298, [%rd2299];
	// end inline asm
	add.s64 	%rd2301, %rd2295, 24;
	// begin inline asm
	ld.global.nc.u64 %rd2300, [%rd2301];
	// end inline asm
	add.s64 	%rd2303, %rd2295, 32;
	// begin inline asm
	ld.global.nc.u64 %rd2302, [%rd2303];
	// end inline asm
	add.s64 	%rd2305, %rd2295, 40;
	// begin inline asm
	ld.global.nc.u64 %rd2304, [%rd2305];
	// end inline asm
	add.s64 	%rd2307, %rd2295, 48;
	// begin inline asm
	ld.global.nc.u64 %rd2306, [%rd2307];
	// end inline asm
	mov.b64 	{%r17663, %r17664}, %rd2306;
	add.s64 	%rd2309, %rd2295, 56;
	// begin inline asm
	ld.global.nc.u64 %rd2308, [%rd2309];
	// end inline asm
	shr.u64 	%rd2330, %rd2294, 8;
	shr.u64 	%rd2331, %rd2294, 16;
	shr.u64 	%rd2332, %rd2294, 24;
	shr.u64 	%rd2333, %rd2294, 40;
	shr.u64 	%rd2334, %rd2294, 48;
	shr.u64 	%rd2335, %rd2294, 56;
	shr.u64 	%rd2336, %rd2296, 8;
	shr.u64 	%rd2337, %rd2296, 16;
	shr.u64 	%rd2338, %rd2296, 24;
	shr.u64 	%rd2339, %rd2296, 40;
	shr.u64 	%rd2340, %rd2296, 48;
	shr.u64 	%rd2341, %rd2296, 56;
	shr.u64 	%rd2342, %rd2298, 8;
	shr.u64 	%rd2343, %rd2298, 16;
	shr.u64 	%rd2344, %rd2298, 24;
	shr.u64 	%rd2345, %rd2298, 40;
	shr.u64 	%rd2346, %rd2298, 48;
	shr.u64 	%rd2347, %rd2298, 56;
	shr.u64 	%rd2348, %rd2300, 8;
	shr.u64 	%rd2349, %rd2300, 16;
	shr.u64 	%rd2350, %rd2300, 24;
	shr.u64 	%rd2351, %rd2300, 40;
	shr.u64 	%rd2352, %rd2300, 48;
	shr.u64 	%rd2353, %rd2300, 56;
	shr.u64 	%rd2354, %rd2302, 8;
	shr.u64 	%rd2355, %rd2302, 16;
	shr.u64 	%rd2356, %rd2302, 24;
	shr.u64 	%rd2357, %rd2302, 40;
	shr.u64 	%rd2358, %rd2302, 48;
	shr.u64 	%rd2359, %rd2302, 56;
	shr.u64 	%rd2360, %rd2304, 8;
	shr.u64 	%rd2361, %rd2304, 16;
	shr.u64 	%rd2362, %rd2304, 24;
	shr.u64 	%rd2363, %rd2304, 40;
	shr.u64 	%rd2364, %rd2304, 48;
	shr.u64 	%rd2365, %rd2304, 56;
	cvt.u16.u64 	%rs17333, %rd2306;
	shr.u64 	%rd2366, %rd2306, 8;
	cvt.u16.u64 	%rs17334, %rd2366;
	add.s64 	%rd2311, %rd2295, 2048;
	// begin inline asm
	ld.global.nc.u64 %rd2310, [%rd2311];
	// end inline asm
	add.s64 	%rd2313, %rd2295, 2056;
	// begin inline asm
	ld.global.nc.u64 %rd2312, [%rd2313];
	// end inline asm
	add.s64 	%rd2315, %rd2295, 2064;
	// begin inline asm
	ld.global.nc.u64 %rd2314, [%rd2315];
	// end inline asm
	add.s64 	%rd2317, %rd2295, 2072;
	// begin inline asm
	ld.global.nc.u64 %rd2316, [%rd2317];
	// end inline asm
	add.s64 	%rd2319, %rd2295, 2080;
	// begin inline asm
	ld.global.nc.u64 %rd2318, [%rd2319];
	// end inline asm
	add.s64 	%rd2321, %rd2295, 2088;
	// begin inline asm
	ld.global.nc.u64 %rd2320, [%rd2321];
	// end inline asm
	add.s64 	%rd2323, %rd2295, 2096;
	// begin inline asm
	ld.global.nc.u64 %rd2322, [%rd2323];
	// end inline asm
	mov.b64 	{%r17665, %r17666}, %rd2322;
	add.s64 	%rd2325, %rd2295, 2104;
	// begin inline asm
	ld.global.nc.u64 %rd2324, [%rd2325];
	// end inline asm
	shr.u64 	%rd2367, %rd2310, 8;
	shr.u64 	%rd2368, %rd2310, 16;
	shr.u64 	%rd2369, %rd2310, 24;
	shr.u64 	%rd2370, %rd2310, 40;
	shr.u64 	%rd2371, %rd2310, 48;
	shr.u64 	%rd2372, %rd2310, 56;
	shr.u64 	%rd2373, %rd2312, 8;
	shr.u64 	%rd2374, %rd2312, 16;
	shr.u64 	%rd2375, %rd2312, 24;
	shr.u64 	%rd2376, %rd2312, 40;
	shr.u64 	%rd2377, %rd2312, 48;
	shr.u64 	%rd2378, %rd2312, 56;
	shr.u64 	%rd2379, %rd2314, 8;
	shr.u64 	%rd2380, %rd2314, 16;
	shr.u64 	%rd2381, %rd2314, 24;
	shr.u64 	%rd2382, %rd2314, 40;
	shr.u64 	%rd2383, %rd2314, 48;
	shr.u64 	%rd2384, %rd2314, 56;
	shr.u64 	%rd2385, %rd2316, 8;
	shr.u64 	%rd2386, %rd2316, 16;
	shr.u64 	%rd2387, %rd2316, 24;
	shr.u64 	%rd2388, %rd2316, 40;
	shr.u64 	%rd2389, %rd2316, 48;
	shr.u64 	%rd2390, %rd2316, 56;
	shr.u64 	%rd2391, %rd2318, 8;
	shr.u64 	%rd2392, %rd2318, 16;
	shr.u64 	%rd2393, %rd2318, 24;
	shr.u64 	%rd2394, %rd2318, 40;
	shr.u64 	%rd2395, %rd2318, 48;
	shr.u64 	%rd2396, %rd2318, 56;
	shr.u64 	%rd2397, %rd2320, 8;
	shr.u64 	%rd2398, %rd2320, 16;
	shr.u64 	%rd2399, %rd2320, 24;
	shr.u64 	%rd2400, %rd2320, 40;
	shr.u64 	%rd2401, %rd2320, 48;
	shr.u64 	%rd2402, %rd2320, 56;
	cvt.u16.u64 	%rs17335, %rd2322;
	shr.u64 	%rd2403, %rd2322, 8;
	cvt.u16.u64 	%rs17336, %rd2403;
	add.s32 	%r17667, %r17643, %r17648;
	shl.b32 	%r17668, %r17667, 2;
	mov.u32 	%r17669, _ZN6thrust24THRUST_300001_SM_1000_NS8cuda_cub4core6detail5shmemE;
	add.s32 	%r17670, %r17669, %r17668;
	mad.lo.s32 	%r17671, %r17667, 60, %r17670;
	cvt.u32.u64 	%r17672, %rd2335;
	cvt.u32.u64 	%r17673, %rd2334;
	prmt.b32 	%r17674, %r17673, %r17672, 0x3340U;
	{ .reg .b32 tmp; mov.b64 {tmp, %r17675}, %rd2294; }
	cvt.u32.u64 	%r17676, %rd2333;
	prmt.b32 	%r17677, %r17675, %r17676, 0x3340U;
	prmt.b32 	%r17678, %r17677, %r17674, 0x5410U;
	cvt.u32.u64 	%r17679, %rd2332;
	cvt.u32.u64 	%r17680, %rd2331;
	prmt.b32 	%r17681, %r17680, %r17679, 0x3340U;
	cvt.u32.u64 	%r17682, %rd2294;
	cvt.u32.u64 	%r17683, %rd2330;
	prmt.b32 	%r17684, %r17682, %r17683, 0x3340U;
	prmt.b32 	%r17685, %r17684, %r17681, 0x5410U;
	cvt.u32.u64 	%r17686, %rd2341;
	cvt.u32.u64 	%r17687, %rd2340;
	prmt.b32 	%r17688, %r17687, %r17686, 0x3340U;
	{ .reg .b32 tmp; mov.b64 {tmp, %r17689}, %rd2296; }
	cvt.u32.u64 	%r17690, %rd2339;
	prmt.b32 	%r17691, %r17689, %r17690, 0x3340U;
	prmt.b32 	%r17692, %r17691, %r17688, 0x5410U;
	cvt.u32.u64 	%r17693, %rd2338;
	cvt.u32.u64 	%r17694, %rd2337;
	prmt.b32 	%r17695, %r17694, %r17693, 0x3340U;
	cvt.u32.u64 	%r17696, %rd2296;
	cvt.u32.u64 	%r17697, %rd2336;
	prmt.b32 	%r17698, %r17696, %r17697, 0x3340U;
	prmt.b32 	%r17699, %r17698, %r17695, 0x5410U;
	st.shared.v4.b32 	[%r17671], {%r17685, %r17678, %r17699, %r17692};
	cvt.u32.u64 	%r17700, %rd2347;
	cvt.u32.u64 	%r17701, %rd2346;
	prmt.b32 	%r17702, %r17701, %r17700, 0x3340U;
	{ .reg .b32 tmp; mov.b64 {tmp, %r17703}, %rd2298; }
	cvt.u32.u64 	%r17704, %rd2345;
	prmt.b32 	%r17705, %r17703, %r17704, 0x3340U;
	prmt.b32 	%r17706, %r17705, %r17702, 0x5410U;
	cvt.u32.u64 	%r17707, %rd2344;
	cvt.u32.u64 	%r17708, %rd2343;
	prmt.b32 	%r17709, %r17708, %r17707, 0x3340U;
	cvt.u32.u64 	%r17710, %rd2298;
	cvt.u32.u64 	%r17711, %rd2342;
	prmt.b32 	%r17712, %r17710, %r17711, 0x3340U;
	prmt.b32 	%r17713, %r17712, %r17709, 0x5410U;
	cvt.u32.u64 	%r17714, %rd2353;
	cvt.u32.u64 	%r17715, %rd2352;
	prmt.b32 	%r17716, %r17715, %r17714, 0x3340U;
	{ .reg .b32 tmp; mov.b64 {tmp, %r17717}, %rd2300; }
	cvt.u32.u64 	%r17718, %rd2351;
	prmt.b32 	%r17719, %r17717, %r17718, 0x3340U;
	prmt.b32 	%r17720, %r17719, %r17716, 0x5410U;
	cvt.u32.u64 	%r17721, %rd2350;
	cvt.u32.u64 	%r17722, %rd2349;
	prmt.b32 	%r17723, %r17722, %r17721, 0x3340U;
	cvt.u32.u64 	%r17724, %rd2300;
	cvt.u32.u64 	%r17725, %rd2348;
	prmt.b32 	%r17726, %r17724, %r17725, 0x3340U;
	prmt.b32 	%r17727, %r17726, %r17723, 0x5410U;
	st.shared.v4.b32 	[%r17671+16], {%r17713, %r17706, %r17727, %r17720};
	cvt.u32.u64 	%r17728, %rd2359;
	cvt.u32.u64 	%r17729, %rd2358;
	prmt.b32 	%r17730, %r17729, %r17728, 0x3340U;
	{ .reg .b32 tmp; mov.b64 {tmp, %r17731}, %rd2302; }
	cvt.u32.u64 	%r17732, %rd2357;
	prmt.b32 	%r17733, %r17731, %r17732, 0x3340U;
	prmt.b32 	%r17734, %r17733, %r17730, 0x5410U;
	cvt.u32.u64 	%r17735, %rd2356;
	cvt.u32.u64 	%r17736, %rd2355;
	prmt.b32 	%r17737, %r17736, %r17735, 0x3340U;
	cvt.u32.u64 	%r17738, %rd2302;
	cvt.u32.u64 	%r17739, %rd2354;
	prmt.b32 	%r17740, %r17738, %r17739, 0x3340U;
	prmt.b32 	%r17741, %r17740, %r17737, 0x5410U;
	cvt.u32.u64 	%r17742, %rd2365;
	cvt.u32.u64 	%r17743, %rd2364;
	prmt.b32 	%r17744, %r17743, %r17742, 0x3340U;
	{ .reg .b32 tmp; mov.b64 {tmp, %r17745}, %rd2304; }
	cvt.u32.u64 	%r17746, %rd2363;
	prmt.b32 	%r17747, %r17745, %r17746, 0x3340U;
	prmt.b32 	%r17748, %r17747, %r17744, 0x5410U;
	cvt.u32.u64 	%r17749, %rd2362;
	cvt.u32.u64 	%r17750, %rd2361;
	prmt.b32 	%r17751, %r17750, %r17749, 0x3340U;
	cvt.u32.u64 	%r17752, %rd2304;
	cvt.u32.u64 	%r17753, %rd2360;
	prmt.b32 	%r17754, %r17752, %r17753, 0x3340U;
	prmt.b32 	%r17755, %r17754, %r17751, 0x5410U;
	st.shared.v4.b32 	[%r17671+32], {%r17741, %r17734, %r17755, %r17748};
	st.shared.v2.u8 	[%r17671+48], {%rs17333, %rs17334};
	st.shared.u32 	[%r17671+52], %r17664;
	st.shared.u64 	[%r17671+56], %rd2308;
	cvt.u32.u64 	%r17756, %rd2372;
	cvt.u32.u64 	%r17757, %rd2371;
	prmt.b32 	%r17758, %r17757, %r17756, 0x3340U;
	{ .reg .b32 tmp; mov.b64 {tmp, %r17759}, %rd2310; }
	cvt.u32.u64 	%r17760, %rd2370;
	prmt.b32 	%r17761, %r17759, %r17760, 0x3340U;
	prmt.b32 	%r17762, %r17761, %r17758, 0x5410U;
	cvt.u32.u64 	%r17763, %rd2369;
	cvt.u32.u64 	%r17764, %rd2368;
	prmt.b32 	%r17765, %r17764, %r17763, 0x3340U;
	cvt.u32.u64 	%r17766, %rd2310;
	cvt.u32.u64 	%r17767, %rd2367;
	prmt.b32 	%r17768, %r17766, %r17767, 0x3340U;
	prmt.b32 	%r17769, %r17768, %r17765, 0x5410U;
	cvt.u32.u64 	%r17770, %rd2378;
	cvt.u32.u64 	%r17771, %rd2377;
	prmt.b32 	%r17772, %r17771, %r17770, 0x3340U;
	{ .reg .b32 tmp; mov.b64 {tmp, %r17773}, %rd2312; }
	cvt.u32.u64 	%r17774, %rd2376;
	prmt.b32 	%r17775, %r17773, %r17774, 0x3340U;
	prmt.b32 	%r17776, %r17775, %r17772, 0x5410U;
	cvt.u32.u64 	%r17777, %rd2375;
	cvt.u32.u64 	%r17778, %rd2374;
	prmt.b32 	%r17779, %r17778, %r17777, 0x3340U;
	cvt.u32.u64 	%r17780, %rd2312;
	cvt.u32.u64 	%r17781, %rd2373;
	prmt.b32 	%r17782, %r17780, %r17781, 0x3340U;
	prmt.b32 	%r17783, %r17782, %r17779, 0x5410U;
	st.shared.v4.b32 	[%r17671+2048], {%r17769, %r17762, %r17783, %r17776};
	cvt.u32.u64 	%r17784, %rd2384;
	cvt.u32.u64 	%r17785, %rd2383;
	prmt.b32 	%r17786, %r17785, %r17784, 0x3340U;
	{ .reg .b32 tmp; mov.b64 {tmp, %r17787}, %rd2314; }
	cvt.u32.u64 	%r17788, %rd2382;
	prmt.b32 	%r17789, %r17787, %r17788, 0x3340U;
	prmt.b32 	%r17790, %r17789, %r17786, 0x5410U;
	cvt.u32.u64 	%r17791, %rd2381;
	cvt.u32.u64 	%r17792, %rd2380;
	prmt.b32 	%r17793, %r17792, %r17791, 0x3340U;
	cvt.u32.u64 	%r17794, %rd2314;
	cvt.u32.u64 	%r17795, %rd2379;
	prmt.b32 	%r17796, %r17794, %r17795, 0x3340U;
	prmt.b32 	%r17797, %r17796, %r17793, 0x5410U;
	cvt.u32.u64 	%r17798, %rd2390;
	cvt.u32.u64 	%r17799, %rd2389;
	prmt.b32 	%r17800, %r17799, %r17798, 0x3340U;
	{ .reg .b32 tmp; mov.b64 {tmp, %r17801}, %rd2316; }
	cvt.u32.u64 	%r17802, %rd2388;
	prmt.b32 	%r17803, %r17801, %r17802, 0x3340U;
	prmt.b32 	%r17804, %r17803, %r17800, 0x5410U;
	cvt.u32.u64 	%r17805, %rd2387;
	cvt.u32.u64 	%r17806, %rd2386;
	prmt.b32 	%r17807, %r17806, %r17805, 0x3340U;
	cvt.u32.u64 	%r17808, %rd2316;
	cvt.u32.u64 	%r17809, %rd2385;
	prmt.b32 	%r17810, %r17808, %r17809, 0x3340U;
	prmt.b32 	%r17811, %r17810, %r17807, 0x5410U;
	st.shared.v4.b32 	[%r17671+2064], {%r17797, %r17790, %r17811, %r17804};
	cvt.u32.u64 	%r17812, %rd2396;
	cvt.u32.u64 	%r17813, %rd2395;
	prmt.b32 	%r17814, %r17813, %r17812, 0x3340U;
	{ .reg .b32 tmp; mov.b64 {tmp, %r17815}, %rd2318; }
	cvt.u32.u64 	%r17816, %rd2394;
	prmt.b32 	%r17817, %r17815, %r17816, 0x3340U;
	prmt.b32 	%r17818, %r17817, %r17814, 0x5410U;
	cvt.u32.u64 	%r17819, %rd2393;
	cvt.u32.u64 	%r17820, %rd2392;
	prmt.b32 	%r17821, %r17820, %r17819, 0x3340U;
	cvt.u32.u64 	%r17822, %rd2318;
	cvt.u32.u64 	%r17823, %rd2391;
	prmt.b32 	%r17824, %r17822, %r17823, 0x3340U;
	prmt.b32 	%r17825, %r17824, %r17821, 0x5410U;
	cvt.u32.u64 	%r17826, %rd2402;
	cvt.u32.u64 	%r17827, %rd2401;
	prmt.b32 	%r17828, %r17827, %r17826, 0x3340U;
	{ .reg .b32 tmp; mov.b64 {tmp, %r17829}, %rd2320; }
	cvt.u32.u64 	%r17830, %rd2400;
	prmt.b32 	%r17831, %r17829, %r17830, 0x3340U;
	prmt.b32 	%r17832, %r17831, %r17828, 0x5410U;
	cvt.u32.u64 	%r17833, %rd2399;
	cvt.u32.u64 	%r17834, %rd2398;
	prmt.b32 	%r17835, %r17834, %r17833, 0x3340U;
	cvt.u32.u64 	%r17836, %rd2320;
	cvt.u32.u64 	%r17837, %rd2397;
	prmt.b32 	%r17838, %r17836, %r17837, 0x3340U;
	prmt.b32 	%r17839, %r17838, %r17835, 0x5410U;
	st.shared.v4.b32 	[%r17671+2080], {%r17825, %r17818, %r17839, %r17832};
	st.shared.v2.u8 	[%r17671+2096], {%rs17335, %rs17336};
	st.shared.u32 	[%r17671+2100], %r17666;
	st.shared.u64 	[%r17671+2104], %rd2324;
	bar.warp.sync 	-1;
	and.b32  	%r17840, %r17645, 992;
	add.s32 	%r17841, %r17643, %r17840;
	shl.b32 	%r17842, %r17643, 2;
	add.s32 	%r17843, %r17670, %r17842;
	mad.lo.s32 	%r17844, %r17841, 120, %r17843;
	ld.shared.v4.b32 	{%r400, %r401, %r402, %r403}, [%r17844];
	bfe.u32 	%r17845, %r400, 8, 8;
	cvt.u16.u32 	%rs22425, %r17845;
	bfe.u32 	%r17846, %r400, 16, 8;
	cvt.u16.u32 	%rs22426, %r17846;
	bfe.u32 	%r17847, %r400, 24, 8;
	cvt.u16.u32 	%rs22427, %r17847;
	bfe.u32 	%r17848, %r401, 0, 8;
	cvt.u16.u32 	%rs22428, %r17848;
	bfe.u32 	%r17849, %r401, 8, 8;
	cvt.u16.u32 	%rs22429, %r17849;
	bfe.u32 	%r17850, %r401, 16, 8;
	cvt.u16.u32 	%rs22430, %r17850;
	bfe.u32 	%r17851, %r401, 24, 8;
	cvt.u16.u32 	%rs22431, %r17851;
	bfe.u32 	%r17852, %r402, 0, 8;
	cvt.u16.u32 	%rs22432, %r17852;
	bfe.u32 	%r17853, %r402, 8, 8;
	cvt.u16.u32 	%rs22433, %r17853;
	bfe.u32 	%r17854, %r402, 16, 8;
	cvt.u16.u32 	%rs22434, %r17854;
	bfe.u32 	%r17855, %r402, 24, 8;
	cvt.u16.u32 	%rs22435, %r17855;
	bfe.u32 	%r17856, %r403, 0, 8;
	cvt.u16.u32 	%rs22436, %r17856;
	bfe.u32 	%r17857, %r403, 8, 8;
	cvt.u16.u32 	%rs22437, %r17857;
	bfe.u32 	%r17858, %r403, 16, 8;
	cvt.u16.u32 	%rs22438, %r17858;
	bfe.u32 	%r17859, %r403, 24, 8;
	cvt.u16.u32 	%rs22439, %r17859;
	bfe.u32 	%r17860, %r400, 0, 8;
	cvt.u16.u32 	%rs22423, %r17860;
	ld.shared.v4.b32 	{%r404, %r405, %r406, %r407}, [%r17844+16];
	bfe.u32 	%r17861, %r404, 0, 8;
	cvt.u16.u32 	%rs22440, %r17861;
	bfe.u32 	%r17862, %r404, 8, 8;
	cvt.u16.u32 	%rs22441, %r17862;
	bfe.u32 	%r17863, %r404, 16, 8;
	cvt.u16.u32 	%rs22442, %r17863;
	bfe.u32 	%r17864, %r404, 24, 8;
	cvt.u16.u32 	%rs22443, %r17864;
	bfe.u32 	%r17865, %r405, 0, 8;
	cvt.u16.u32 	%rs22444, %r17865;
	bfe.u32 	%r17866, %r405, 8, 8;
	cvt.u16.u32 	%rs22445, %r17866;
	bfe.u32 	%r17867, %r405, 16, 8;
	cvt.u16.u32 	%rs22446, %r17867;
	bfe.u32 	%r17868, %r405, 24, 8;
	cvt.u16.u32 	%rs22447, %r17868;
	bfe.u32 	%r17869, %r406, 0, 8;
	cvt.u16.u32 	%rs22448, %r17869;
	bfe.u32 	%r17870, %r406, 8, 8;
	cvt.u16.u32 	%rs22449, %r17870;
	bfe.u32 	%r17871, %r406, 16, 8;
	cvt.u16.u32 	%rs22450, %r17871;
	bfe.u32 	%r17872, %r406, 24, 8;
	cvt.u16.u32 	%rs22451, %r17872;
	bfe.u32 	%r17873, %r407, 0, 8;
	cvt.u16.u32 	%rs22452, %r17873;
	bfe.u32 	%r17874, %r407, 8, 8;
	cvt.u16.u32 	%rs22453, %r17874;
	bfe.u32 	%r17875, %r407, 16, 8;
	cvt.u16.u32 	%rs22454, %r17875;
	bfe.u32 	%r17876, %r407, 24, 8;
	cvt.u16.u32 	%rs22455, %r17876;
	ld.shared.v4.b32 	{%r408, %r409, %r410, %r411}, [%r17844+32];
	bfe.u32 	%r17877, %r408, 0, 8;
	cvt.u16.u32 	%rs22456, %r17877;
	bfe.u32 	%r17878, %r408, 8, 8;
	cvt.u16.u32 	%rs22457, %r17878;
	bfe.u32 	%r17879, %r408, 16, 8;
	cvt.u16.u32 	%rs22458, %r17879;
	bfe.u32 	%r17880, %r408, 24, 8;
	cvt.u16.u32 	%rs22459, %r17880;
	bfe.u32 	%r17881, %r409, 0, 8;
	cvt.u16.u32 	%rs22460, %r17881;
	bfe.u32 	%r17882, %r409, 8, 8;
	cvt.u16.u32 	%rs22461, %r17882;
	bfe.u32 	%r17883, %r409, 16, 8;
	cvt.u16.u32 	%rs22462, %r17883;
	bfe.u32 	%r17884, %r409, 24, 8;
	cvt.u16.u32 	%rs22463, %r17884;
	bfe.u32 	%r17885, %r410, 0, 8;
	cvt.u16.u32 	%rs22464, %r17885;
	bfe.u32 	%r17886, %r410, 8, 8;
	cvt.u16.u32 	%rs22465, %r17886;
	bfe.u32 	%r17887, %r410, 16, 8;
	cvt.u16.u32 	%rs22466, %r17887;
	bfe.u32 	%r17888, %r410, 24, 8;
	cvt.u16.u32 	%rs22467, %r17888;
	bfe.u32 	%r17889, %r411, 0, 8;
	cvt.u16.u32 	%rs22468, %r17889;
	bfe.u32 	%r17890, %r411, 8, 8;
	cvt.u16.u32 	%rs22469, %r17890;
	bfe.u32 	%r17891, %r411, 16, 8;
	cvt.u16.u32 	%rs22470, %r17891;
	bfe.u32 	%r17892, %r411, 24, 8;
	cvt.u16.u32 	%rs22471, %r17892;
	ld.shared.v2.u8 	{%rs17337, %rs17338}, [%r17844+48];
	mov.b32 	%r412, {%rs17337, %rs17338};
	ld.shared.u32 	%r32908, [%r17844+52];
	ld.shared.f64 	%fd534, [%r17844+56];
	ld.shared.v4.b32 	{%r414, %r415, %r416, %r417}, [%r17844+64];
	bfe.u32 	%r17893, %r414, 0, 8;
	cvt.u16.u32 	%rs22475, %r17893;
	ld.shared.v4.b32 	{%r418, %r419, %r420, %r421}, [%r17844+80];
	ld.shared.v4.b32 	{%r422, %r423, %r424, %r425}, [%r17844+96];
	ld.shared.v2.u8 	{%rs17339, %rs17340}, [%r17844+112];
	mov.b32 	%r426, {%rs17339, %rs17340};
	ld.shared.u32 	%r427, [%r17844+116];
	ld.shared.f64 	%fd59, [%r17844+120];
	bar.sync 	0;
	shl.b32 	%r17894, %r17645, 2;
	add.s32 	%r17895, %r17669, %r17894;
	add.s32 	%r428, %r17895, 1920;
	st.shared.u32 	[%r17895+1920], %r397;
	bar.sync 	0;
	@%p422 bra 	$L__BB3_247;
	ld.shared.u32 	%r32677, [%r428+-4];
$L__BB3_247:
	bfe.u32 	%r17896, %r414, 8, 8;
	cvt.u16.u32 	%rs19572, %r17896;
	bfe.u32 	%r17897, %r414, 24, 8;
	cvt.u16.u32 	%rs19574, %r17897;
	bfe.u32 	%r17898, %r414, 16, 8;
	cvt.u16.u32 	%rs19573, %r17898;
	bfe.u32 	%r17899, %r415, 0, 8;
	cvt.u16.u32 	%rs19575, %r17899;
	bfe.u32 	%r17900, %r415, 16, 8;
	cvt.u16.u32 	%rs19577, %r17900;
	bfe.u32 	%r17901, %r415, 8, 8;
	cvt.u16.u32 	%rs19576, %r17901;
	bfe.u32 	%r17902, %r415, 24, 8;
	cvt.u16.u32 	%rs19578, %r17902;
	bfe.u32 	%r17903, %r416, 8, 8;
	cvt.u16.u32 	%rs19580, %r17903;
	bfe.u32 	%r17904, %r416, 0, 8;
	cvt.u16.u32 	%rs19579, %r17904;
	bfe.u32 	%r17905, %r416, 16, 8;
	cvt.u16.u32 	%rs19581, %r17905;
	bfe.u32 	%r17906, %r416, 24, 8;
	cvt.u16.u32 	%rs19582, %r17906;
	bfe.u32 	%r17907, %r418, 0, 8;
	cvt.u16.u32 	%rs19587, %r17907;
	bfe.u32 	%r17908, %r417, 24, 8;
	cvt.u16.u32 	%rs19586, %r17908;
	bfe.u32 	%r17909, %r417, 16, 8;
	cvt.u16.u32 	%rs19585, %r17909;
	bfe.u32 	%r17910, %r418, 8, 8;
	cvt.u16.u32 	%rs19588, %r17910;
	bfe.u32 	%r17911, %r418, 16, 8;
	cvt.u16.u32 	%rs19589, %r17911;
	bfe.u32 	%r17912, %r418, 24, 8;
	cvt.u16.u32 	%rs19590, %r17912;
	bfe.u32 	%r17913, %r419, 8, 8;
	cvt.u16.u32 	%rs19592, %r17913;
	bfe.u32 	%r17914, %r419, 0, 8;
	cvt.u16.u32 	%rs19591, %r17914;
	bfe.u32 	%r17915, %r419, 16, 8;
	cvt.u16.u32 	%rs19593, %r17915;
	bfe.u32 	%r17916, %r419, 24, 8;
	cvt.u16.u32 	%rs19594, %r17916;
	bfe.u32 	%r17917, %r420, 8, 8;
	cvt.u16.u32 	%rs19596, %r17917;
	bfe.u32 	%r17918, %r420, 0, 8;
	cvt.u16.u32 	%rs19595, %r17918;
	bfe.u32 	%r17919, %r420, 16, 8;
	cvt.u16.u32 	%rs19597, %r17919;
	bfe.u32 	%r17920, %r420, 24, 8;
	cvt.u16.u32 	%rs19598, %r17920;
	bfe.u32 	%r17921, %r421, 24, 8;
	cvt.u16.u32 	%rs19602, %r17921;
	bfe.u32 	%r17922, %r421, 16, 8;
	cvt.u16.u32 	%rs19601, %r17922;
	bfe.u32 	%r17923, %r422, 8, 8;
	cvt.u16.u32 	%rs19604, %r17923;
	bfe.u32 	%r17924, %r422, 24, 8;
	cvt.u16.u32 	%rs19606, %r17924;
	bfe.u32 	%r17925, %r422, 16, 8;
	cvt.u16.u32 	%rs19605, %r17925;
	bfe.u32 	%r17926, %r422, 0, 8;
	cvt.u16.u32 	%rs19603, %r17926;
	bfe.u32 	%r17927, %r421, 8, 8;
	cvt.u16.u32 	%rs19600, %r17927;
	bfe.u32 	%r17928, %r423, 24, 8;
	cvt.u16.u32 	%rs19610, %r17928;
	bfe.u32 	%r17929, %r423, 16, 8;
	cvt.u16.u32 	%rs19609, %r17929;
	bfe.u32 	%r17930, %r423, 8, 8;
	cvt.u16.u32 	%rs19608, %r17930;
	bfe.u32 	%r17931, %r424, 8, 8;
	cvt.u16.u32 	%rs19612, %r17931;
	bfe.u32 	%r17932, %r424, 24, 8;
	cvt.u16.u32 	%rs19614, %r17932;
	bfe.u32 	%r17933, %r424, 16, 8;
	cvt.u16.u32 	%rs19613, %r17933;
	bfe.u32 	%r17934, %r424, 0, 8;
	cvt.u16.u32 	%rs19611, %r17934;
	bfe.u32 	%r17935, %r423, 0, 8;
	cvt.u16.u32 	%rs19607, %r17935;
	bfe.u32 	%r17936, %r421, 0, 8;
	cvt.u16.u32 	%rs19599, %r17936;
	bfe.u32 	%r17937, %r425, 24, 8;
	cvt.u16.u32 	%rs19618, %r17937;
	mov.b32 	{%rs19619, %rs19620}, %r426;
	bfe.u32 	%r17938, %r425, 16, 8;
	cvt.u16.u32 	%rs19617, %r17938;
	bfe.u32 	%r17939, %r425, 8, 8;
	cvt.u16.u32 	%rs19616, %r17939;
	bfe.u32 	%r17940, %r425, 0, 8;
	cvt.u16.u32 	%rs19615, %r17940;
	bfe.u32 	%r17941, %r417, 8, 8;
	cvt.u16.u32 	%rs19584, %r17941;
	bfe.u32 	%r17942, %r417, 0, 8;
	cvt.u16.u32 	%rs19583, %r17942;
	setp.ne.s32 	%p423, %r32677, %r396;
	selp.u64 	%rd2404, 1, 0, %p423;
	setp.ne.s32 	%p424, %r396, %r397;
	selp.u64 	%rd2405, 1, 0, %p424;
	st.local.v2.b32 	[%rd108+8], {%r400, %r401};
	st.local.v4.b32 	[%rd108+16], {%r402, %r403, %r404, %r405};
	st.local.v4.b32 	[%rd108+32], {%r406, %r407, %r408, %r409};
	st.local.v2.b32 	[%rd108+48], {%r410, %r411};
	mov.b32 	{%rs22472, %rs22473}, %r412;
	st.local.v2.u8 	[%rd108+56], {%rs22472, %rs22473};
	st.local.u32 	[%rd108+60], %r32908;
	st.local.u64 	[%rd108], %rd2404;
	st.local.v4.b32 	[%rd108+80], {%r414, %r415, %r416, %r417};
	st.local.v4.b32 	[%rd108+96], {%r418, %r419, %r420, %r421};
	st.local.v4.b32 	[%rd108+112], {%r422, %r423, %r424, %r425};
	st.local.v2.u8 	[%rd108+128], {%rs19619, %rs19620};
	st.local.u32 	[%rd108+132], %r427;
	st.local.f64 	[%rd108+136], %fd59;
	mov.b64 	%rd2406, %fd534;
	st.local.v2.u64 	[%rd108+64], {%rd2406, %rd2405};
	cvt.u64.u32 	%rd2407, %r17669;
	cvta.shared.u64 	%rd2408, %rd2407;
	add.s64 	%rd2409, %rd2408, 672;
	st.local.u64 	[%rd109], %rd2409;
	add.u64 	%rd2410, %SP, 1392;
	st.local.u64 	[%rd109+8], %rd2410;
	mov.u32 	%r17944, %ctaid.x;
	st.local.u32 	[%rd109+20], %r17944;
	mov.b32 	%r17945, 0;
	st.local.u32 	[%rd109+84], %r17945;
	mov.b64 	%rd2411, 0;
	st.local.u64 	[%rd109+88], %rd2411;
	mov.b16 	%rs17343, 0;
	st.local.u8 	[%rd109+32], %rs17343;
	st.local.u32 	[%rd109+156], %r17945;
	st.local.u64 	[%rd109+160], %rd2411;
	st.local.u8 	[%rd109+104], %rs17343;
	st.local.u64 	[%rd106], %rd2404;
	add.s64 	%rd198, %rd106, 8;
	st.local.v2.b32 	[%rd106+8], {%r400, %r401};
	st.local.v2.b32 	[%rd106+16], {%r402, %r403};
	st.local.v2.b32 	[%rd106+24], {%r404, %r405};
	st.local.v2.b32 	[%rd106+32], {%r406, %r407};
	st.local.v2.b32 	[%rd106+40], {%r408, %r409};
	st.local.v2.b32 	[%rd106+48], {%r410, %r411};
	st.local.v2.u8 	[%rd106+56], {%rs22472, %rs22473};
	st.local.u32 	[%rd106+60], %r32908;
	st.local.f64 	[%rd106+64], %fd534;
	mov.u16 	%rs19571, %rs22475;
	mov.u32 	%r32684, %r427;
	mov.f64 	%fd481, %fd59;
	@%p424 bra 	$L__BB3_259;
	mov.b16 	%rs17344, 0;
	st.local.u8 	[%rd105], %rs17344;
	add.s32 	%r17947, %r427, %r32908;
	st.local.u32 	[%rd105+52], %r17947;
	add.f64 	%fd399, %fd534, %fd59;
	st.local.f64 	[%rd105+56], %fd399;
	mov.b32 	%r32678, 0;
$L__BB3_249:
	mov.u32 	%r443, %r32678;
	cvt.u64.u32 	%rd2412, %r443;
	add.s64 	%rd2413, %rd105, %rd2412;
	ld.local.u8 	%rs17345, [%rd2413];
	setp.ne.s16 	%p425, %rs17345, 0;
	add.s32 	%r32678, %r443, 1;
	@%p425 bra 	$L__BB3_249;
	and.b16  	%rs17346, %rs22423, 255;
	setp.eq.s16 	%p426, %rs17346, 0;
	mov.u32 	%r32680, %r443;
	@%p426 bra 	$L__BB3_253;
	mov.b32 	%r32679, 0;
	mov.u16 	%rs19569, %rs22423;
$L__BB3_252:
	add.s32 	%r17949, %r32679, %r443;
	cvt.u64.u32 	%rd2414, %r17949;
	add.s64 	%rd2415, %rd105, %rd2414;
	st.local.u8 	[%rd2415], %rs19569;
	add.s32 	%r446, %r32679, 1;
	add.s32 	%r32680, %r446, %r443;
	cvt.u64.u32 	%rd2416, %r32679;
	add.s64 	%rd2417, %rd198, %rd2416;
	ld.local.u8 	%rs19569, [%rd2417+1];
	setp.ne.s16 	%p427, %rs19569, 0;
	mov.u32 	%r32679, %r446;
	@%p427 bra 	$L__BB3_252;
$L__BB3_253:
	cvt.u64.u32 	%rd2418, %r32680;
	add.s64 	%rd2419, %rd105, %rd2418;
	mov.b16 	%rs17347, 0;
	st.local.u8 	[%rd2419], %rs17347;
	mov.b32 	%r32681, 0;
$L__BB3_254:
	mov.u32 	%r449, %r32681;
	cvt.u64.u32 	%rd2420, %r449;
	add.s64 	%rd2421, %rd105, %rd2420;
	ld.local.u8 	%rs17348, [%rd2421];
	setp.ne.s16 	%p428, %rs17348, 0;
	add.s32 	%r32681, %r449, 1;
	@%p428 bra 	$L__BB3_254;
	and.b16  	%rs17349, %rs22475, 255;
	setp.eq.s16 	%p429, %rs17349, 0;
	mov.u32 	%r32683, %r449;
	@%p429 bra 	$L__BB3_258;
	mov.b32 	%r32682, 0;
	mov.u16 	%rs19570, %rs22475;
$L__BB3_257:
	add.s32 	%r17952, %r32682, %r449;
	cvt.u64.u32 	%rd2422, %r17952;
	add.s64 	%rd2423, %rd105, %rd2422;
	st.local.u8 	[%rd2423], %rs19570;
	add.s32 	%r452, %r32682, 1;
	add.s32 	%r32683, %r452, %r449;
	cvt.u64.u32 	%rd2424, %r32682;
	add.s64 	%rd2425, %rd108, %rd2424;
	ld.local.u8 	%rs19570, [%rd2425+81];
	setp.ne.s16 	%p430, %rs19570, 0;
	mov.u32 	%r32682, %r452;
	@%p430 bra 	$L__BB3_257;
$L__BB3_258:
	cvt.u64.u32 	%rd2426, %r32683;
	add.s64 	%rd2427, %rd105, %rd2426;
	mov.b16 	%rs17350, 0;
	st.local.u8 	[%rd2427], %rs17350;
	ld.local.v2.b32 	{%r17953, %r17954}, [%rd105];
	bfe.u32 	%r17955, %r17953, 0, 8;
	cvt.u16.u32 	%rs19571, %r17955;
	bfe.u32 	%r17956, %r17953, 8, 8;
	cvt.u16.u32 	%rs19572, %r17956;
	bfe.u32 	%r17957, %r17953, 16, 8;
	cvt.u16.u32 	%rs19573, %r17957;
	bfe.u32 	%r17958, %r17953, 24, 8;
	cvt.u16.u32 	%rs19574, %r17958;
	bfe.u32 	%r17959, %r17954, 0, 8;
	cvt.u16.u32 	%rs19575, %r17959;
	bfe.u32 	%r17960, %r17954, 8, 8;
	cvt.u16.u32 	%rs19576, %r17960;
	bfe.u32 	%r17961, %r17954, 16, 8;
	cvt.u16.u32 	%rs19577, %r17961;
	bfe.u32 	%r17962, %r17954, 24, 8;
	cvt.u16.u32 	%rs19578, %r17962;
	ld.local.v2.b32 	{%r17963, %r17964}, [%rd105+8];
	bfe.u32 	%r17965, %r17963, 0, 8;
	cvt.u16.u32 	%rs19579, %r17965;
	bfe.u32 	%r17966, %r17963, 8, 8;
	cvt.u16.u32 	%rs19580, %r17966;
	bfe.u32 	%r17967, %r17963, 16, 8;
	cvt.u16.u32 	%rs19581, %r17967;
	bfe.u32 	%r17968, %r17963, 24, 8;
	cvt.u16.u32 	%rs19582, %r17968;
	bfe.u32 	%r17969, %r17964, 0, 8;
	cvt.u16.u32 	%rs19583, %r17969;
	bfe.u32 	%r17970, %r17964, 8, 8;
	cvt.u16.u32 	%rs19584, %r17970;
	bfe.u32 	%r17971, %r17964, 16, 8;
	cvt.u16.u32 	%rs19585, %r17971;
	bfe.u32 	%r17972, %r17964, 24, 8;
	cvt.u16.u32 	%rs19586, %r17972;
	ld.local.v2.b32 	{%r17973, %r17974}, [%rd105+16];
	bfe.u32 	%r17975, %r17973, 0, 8;
	cvt.u16.u32 	%rs19587, %r17975;
	bfe.u32 	%r17976, %r17973, 8, 8;
	cvt.u16.u32 	%rs19588, %r17976;
	bfe.u32 	%r17977, %r17973, 16, 8;
	cvt.u16.u32 	%rs19589, %r17977;
	bfe.u32 	%r17978, %r17973, 24, 8;
	cvt.u16.u32 	%rs19590, %r17978;
	bfe.u32 	%r17979, %r17974, 0, 8;
	cvt.u16.u32 	%rs19591, %r17979;
	bfe.u32 	%r17980, %r17974, 8, 8;
	cvt.u16.u32 	%rs19592, %r17980;
	bfe.u32 	%r17981, %r17974, 16, 8;
	cvt.u16.u32 	%rs19593, %r17981;
	bfe.u32 	%r17982, %r17974, 24, 8;
	cvt.u16.u32 	%rs19594, %r17982;
	ld.local.v2.b32 	{%r17983, %r17984}, [%rd105+24];
	bfe.u32 	%r17985, %r17983, 0, 8;
	cvt.u16.u32 	%rs19595, %r17985;
	bfe.u32 	%r17986, %r17983, 8, 8;
	cvt.u16.u32 	%rs19596, %r17986;
	bfe.u32 	%r17987, %r17983, 16, 8;
	cvt.u16.u32 	%rs19597, %r17987;
	bfe.u32 	%r17988, %r17983, 24, 8;
	cvt.u16.u32 	%rs19598, %r17988;
	bfe.u32 	%r17989, %r17984, 0, 8;
	cvt.u16.u32 	%rs19599, %r17989;
	bfe.u32 	%r17990, %r17984, 8, 8;
	cvt.u16.u32 	%rs19600, %r17990;
	bfe.u32 	%r17991, %r17984, 16, 8;
	cvt.u16.u32 	%rs19601, %r17991;
	bfe.u32 	%r17992, %r17984, 24, 8;
	cvt.u16.u32 	%rs19602, %r17992;
	ld.local.v2.b32 	{%r17993, %r17994}, [%rd105+32];
	bfe.u32 	%r17995, %r17993, 0, 8;
	cvt.u16.u32 	%rs19603, %r17995;
	bfe.u32 	%r17996, %r17993, 8, 8;
	cvt.u16.u32 	%rs19604, %r17996;
	bfe.u32 	%r17997, %r17993, 16, 8;
	cvt.u16.u32 	%rs19605, %r17997;
	bfe.u32 	%r17998, %r17993, 24, 8;
	cvt.u16.u32 	%rs19606, %r17998;
	bfe.u32 	%r17999, %r17994, 0, 8;
	cvt.u16.u32 	%rs19607, %r17999;
	bfe.u32 	%r18000, %r17994, 8, 8;
	cvt.u16.u32 	%rs19608, %r18000;
	bfe.u32 	%r18001, %r17994, 16, 8;
	cvt.u16.u32 	%rs19609, %r18001;
	bfe.u32 	%r18002, %r17994, 24, 8;
	cvt.u16.u32 	%rs19610, %r18002;
	ld.local.v2.b32 	{%r18003, %r18004}, [%rd105+40];
	bfe.u32 	%r18005, %r18003, 0, 8;
	cvt.u16.u32 	%rs19611, %r18005;
	bfe.u32 	%r18006, %r18003, 8, 8;
	cvt.u16.u32 	%rs19612, %r18006;
	bfe.u32 	%r18007, %r18003, 16, 8;
	cvt.u16.u32 	%rs19613, %r18007;
	bfe.u32 	%r18008, %r18003, 24, 8;
	cvt.u16.u32 	%rs19614, %r18008;
	bfe.u32 	%r18009, %r18004, 0, 8;
	cvt.u16.u32 	%rs19615, %r18009;
	bfe.u32 	%r18010, %r18004, 8, 8;
	cvt.u16.u32 	%rs19616, %r18010;
	bfe.u32 	%r18011, %r18004, 16, 8;
	cvt.u16.u32 	%rs19617, %r18011;
	bfe.u32 	%r18012, %r18004, 24, 8;
	cvt.u16.u32 	%rs19618, %r18012;
	ld.local.v2.u8 	{%rs19619, %rs19620}, [%rd105+48];
	ld.local.u32 	%r32684, [%rd105+52];
	ld.local.f64 	%fd481, [%rd105+56];
$L__BB3_259:
	setp.ne.s32 	%p431, %r396, %r397;
	selp.u64 	%rd2428, 1, 0, %p431;
	setp.ne.s32 	%p432, %r32677, %r396;
	selp.u64 	%rd2429, 1, 0, %p432;
	add.s64 	%rd2430, %rd2428, %rd2429;
	mov.b64 	{%r18014, %r18019}, %rd2430;
	st.local.u64 	[%rd106], %rd2430;
	cvt.u32.u16 	%r18103, %rs19577;
	cvt.u32.u16 	%r18104, %rs19578;
	prmt.b32 	%r18105, %r18103, %r18104, 0x3340U;
	cvt.u32.u16 	%r18106, %rs19576;
	cvt.u32.u16 	%r18107, %rs19575;
	prmt.b32 	%r18108, %r18107, %r18106, 0x3340U;
	prmt.b32 	%r18109, %r18108, %r18105, 0x5410U;
	cvt.u32.u16 	%r18110, %rs19573;
	cvt.u32.u16 	%r18111, %rs19574;
	prmt.b32 	%r18112, %r18110, %r18111, 0x3340U;
	cvt.u32.u16 	%r18113, %rs19572;
	cvt.u32.u16 	%r18114, %rs19571;
	prmt.b32 	%r18115, %r18114, %r18113, 0x3340U;
	prmt.b32 	%r18116, %r18115, %r18112, 0x5410U;
	st.local.v2.b32 	[%rd106+8], {%r18116, %r18109};
	cvt.u32.u16 	%r18117, %rs19585;
	cvt.u32.u16 	%r18118, %rs19586;
	prmt.b32 	%r18119, %r18117, %r18118, 0x3340U;
	cvt.u32.u16 	%r18120, %rs19584;
	cvt.u32.u16 	%r18121, %rs19583;
	prmt.b32 	%r18122, %r18121, %r18120, 0x3340U;
	prmt.b32 	%r18123, %r18122, %r18119, 0x5410U;
	cvt.u32.u16 	%r18124, %rs19581;
	cvt.u32.u16 	%r18125, %rs19582;
	prmt.b32 	%r18126, %r18124, %r18125, 0x3340U;
	cvt.u32.u16 	%r18127, %rs19580;
	cvt.u32.u16 	%r18128, %rs19579;
	prmt.b32 	%r18129, %r18128, %r18127, 0x3340U;
	prmt.b32 	%r18130, %r18129, %r18126, 0x5410U;
	st.local.v2.b32 	[%rd106+16], {%r18130, %r18123};
	cvt.u32.u16 	%r18131, %rs19593;
	cvt.u32.u16 	%r18132, %rs19594;
	prmt.b32 	%r18133, %r18131, %r18132, 0x3340U;
	cvt.u32.u16 	%r18134, %rs19592;
	cvt.u32.u16 	%r18135, %rs19591;
	prmt.b32 	%r18136, %r18135, %r18134, 0x3340U;
	prmt.b32 	%r18137, %r18136, %r18133, 0x5410U;
	cvt.u32.u16 	%r18138, %rs19589;
	cvt.u32.u16 	%r18139, %rs19590;
	prmt.b32 	%r18140, %r18138, %r18139, 0x3340U;
	cvt.u32.u16 	%r18141, %rs19588;
	cvt.u32.u16 	%r18142, %rs19587;
	prmt.b32 	%r18143, %r18142, %r18141, 0x3340U;
	prmt.b32 	%r18144, %r18143, %r18140, 0x5410U;
	st.local.v2.b32 	[%rd106+24], {%r18144, %r18137};
	cvt.u32.u16 	%r18145, %rs19601;
	cvt.u32.u16 	%r18146, %rs19602;
	prmt.b32 	%r18147, %r18145, %r18146, 0x3340U;
	cvt.u32.u16 	%r18148, %rs19600;
	cvt.u32.u16 	%r18149, %rs19599;
	prmt.b32 	%r18150, %r18149, %r18148, 0x3340U;
	prmt.b32 	%r18151, %r18150, %r18147, 0x5410U;
	cvt.u32.u16 	%r18152, %rs19597;
	cvt.u32.u16 	%r18153, %rs19598;
	prmt.b32 	%r18154, %r18152, %r18153, 0x3340U;
	cvt.u32.u16 	%r18155, %rs19596;
	cvt.u32.u16 	%r18156, %rs19595;
	prmt.b32 	%r18157, %r18156, %r18155, 0x3340U;
	prmt.b32 	%r18158, %r18157, %r18154, 0x5410U;
	st.local.v2.b32 	[%rd106+32], {%r18158, %r18151};
	cvt.u32.u16 	%r18159, %rs19609;
	cvt.u32.u16 	%r18160, %rs19610;
	prmt.b32 	%r18161, %r18159, %r18160, 0x3340U;
	cvt.u32.u16 	%r18162, %rs19608;
	cvt.u32.u16 	%r18163, %rs19607;
	prmt.b32 	%r18164, %r18163, %r18162, 0x3340U;
	prmt.b32 	%r18165, %r18164, %r18161, 0x5410U;
	cvt.u32.u16 	%r18166, %rs19605;
	cvt.u32.u16 	%r18167, %rs19606;
	prmt.b32 	%r18168, %r18166, %r18167, 0x3340U;
	cvt.u32.u16 	%r18169, %rs19604;
	cvt.u32.u16 	%r18170, %rs19603;
	prmt.b32 	%r18171, %r18170, %r18169, 0x3340U;
	prmt.b32 	%r18172, %r18171, %r18168, 0x5410U;
	st.local.v2.b32 	[%rd106+40], {%r18172, %r18165};
	cvt.u32.u16 	%r18173, %rs19617;
	cvt.u32.u16 	%r18174, %rs19618;
	prmt.b32 	%r18175, %r18173, %r18174, 0x3340U;
	cvt.u32.u16 	%r18176, %rs19616;
	cvt.u32.u16 	%r18177, %rs19615;
	prmt.b32 	%r18178, %r18177, %r18176, 0x3340U;
	prmt.b32 	%r18179, %r18178, %r18175, 0x5410U;
	cvt.u32.u16 	%r18180, %rs19613;
	cvt.u32.u16 	%r18181, %rs19614;
	prmt.b32 	%r18182, %r18180, %r18181, 0x3340U;
	cvt.u32.u16 	%r18183, %rs19612;
	cvt.u32.u16 	%r18184, %rs19611;
	prmt.b32 	%r18185, %r18184, %r18183, 0x3340U;
	prmt.b32 	%r18186, %r18185, %r18182, 0x5410U;
	st.local.v2.b32 	[%rd106+48], {%r18186, %r18179};
	st.local.v2.u8 	[%rd106+56], {%rs19619, %rs19620};
	st.local.u32 	[%rd106+60], %r32684;
	st.local.f64 	[%rd106+64], %fd481;
	mov.b64 	%rd2431, %fd481;
	mov.b64 	{%r18094, %r18099}, %rd2431;
	st.local.u64 	[%rd107], %rd2430;
	st.local.v2.b32 	[%rd107+8], {%r18116, %r18109};
	st.local.v2.b32 	[%rd107+16], {%r18130, %r18123};
	st.local.v2.b32 	[%rd107+24], {%r18144, %r18137};
	st.local.v2.b32 	[%rd107+32], {%r18158, %r18151};
	st.local.v2.b32 	[%rd107+40], {%r18172, %r18165};
	st.local.v2.b32 	[%rd107+48], {%r18186, %r18179};
	st.local.v2.u8 	[%rd107+56], {%rs19619, %rs19620};
	st.local.u32 	[%rd107+60], %r32684;
	st.local.f64 	[%rd107+64], %fd481;
	mov.b32 	%r18101, 0;
	st.local.u32 	[%rd104+60], %r18101;
	mov.b64 	%rd2432, 0;
	st.local.u64 	[%rd104+64], %rd2432;
	mov.b16 	%rs17351, 0;
	st.local.u8 	[%rd104+8], %rs17351;
	add.s64 	%rd199, %rd102, 8;
	add.s64 	%rd200, %rd103, 8;
	st.local.u64 	[%rd102], %rd2430;
	st.local.v2.b32 	[%rd102+8], {%r18116, %r18109};
	st.local.v2.b32 	[%rd102+16], {%r18130, %r18123};
	st.local.v2.b32 	[%rd102+24], {%r18144, %r18137};
	st.local.v2.b32 	[%rd102+32], {%r18158, %r18151};
	st.local.v2.b32 	[%rd102+40], {%r18172, %r18165};
	st.local.v2.b32 	[%rd102+48], {%r18186, %r18179};
	st.local.v2.u8 	[%rd102+56], {%rs19619, %rs19620};
	st.local.u32 	[%rd102+60], %r32684;
	st.local.f64 	[%rd102+64], %fd481;
	and.b32  	%r18187, %r18114, 255;
	and.b16  	%rs17352, %rs19572, 255;
	mul.wide.u16 	%r18188, %rs17352, 256;
	or.b32  	%r18189, %r18188, %r18187;
	shl.b32 	%r18190, %r18110, 16;
	and.b32  	%r18191, %r18190, 16711680;
	or.b32  	%r18192, %r18189, %r18191;
	shl.b32 	%r18193, %r18111, 24;
	or.b32  	%r18024, %r18192, %r18193;
	and.b32  	%r18194, %r18107, 255;
	and.b16  	%rs17353, %rs19576, 255;
	mul.wide.u16 	%r18195, %rs17353, 256;
	or.b32  	%r18196, %r18195, %r18194;
	shl.b32 	%r18197, %r18103, 16;
	and.b32  	%r18198, %r18197, 16711680;
	or.b32  	%r18199, %r18196, %r18198;
	shl.b32 	%r18200, %r18104, 24;
	or.b32  	%r18029, %r18199, %r18200;
	and.b32  	%r18201, %r18128, 255;
	and.b16  	%rs17354, %rs19580, 255;
	mul.wide.u16 	%r18202, %rs17354, 256;
	or.b32  	%r18203, %r18202, %r18201;
	shl.b32 	%r18204, %r18124, 16;
	and.b32  	%r18205, %r18204, 16711680;
	or.b32  	%r18206, %r18203, %r18205;
	shl.b32 	%r18207, %r18125, 24;
	or.b32  	%r18034, %r18206, %r18207;
	and.b32  	%r18208, %r18121, 255;
	and.b16  	%rs17355, %rs19584, 255;
	mul.wide.u16 	%r18209, %rs17355, 256;
	or.b32  	%r18210, %r18209, %r18208;
	shl.b32 	%r18211, %r18117, 16;
	and.b32  	%r18212, %r18211, 16711680;
	or.b32  	%r18213, %r18210, %r18212;
	shl.b32 	%r18214, %r18118, 24;
	or.b32  	%r18039, %r18213, %r18214;
	and.b32  	%r18215, %r18142, 255;
	and.b16  	%rs17356, %rs19588, 255;
	mul.wide.u16 	%r18216, %rs17356, 256;
	or.b32  	%r18217, %r18216, %r18215;
	shl.b32 	%r18218, %r18138, 16;
	and.b32  	%r18219, %r18218, 16711680;
	or.b32  	%r18220, %r18217, %r18219;
	shl.b32 	%r18221, %r18139, 24;
	or.b32  	%r18044, %r18220, %r18221;
	and.b32  	%r18222, %r18135, 255;
	and.b16  	%rs17357, %rs19592, 255;
	mul.wide.u16 	%r18223, %rs17357, 256;
	or.b32  	%r18224, %r18223, %r18222;
	shl.b32 	%r18225, %r18131, 16;
	and.b32  	%r18226, %r18225, 16711680;
	or.b32  	%r18227, %r18224, %r18226;
	shl.b32 	%r18228, %r18132, 24;
	or.b32  	%r18049, %r18227, %r18228;
	and.b32  	%r18229, %r18156, 255;
	and.b16  	%rs17358, %rs19596, 255;
	mul.wide.u16 	%r18230, %rs17358, 256;
	or.b32  	%r18231, %r18230, %r18229;
	shl.b32 	%r18232, %r18152, 16;
	and.b32  	%r18233, %r18232, 16711680;
	or.b32  	%r18234, %r18231, %r18233;
	shl.b32 	%r18235, %r18153, 24;
	or.b32  	%r18054, %r18234, %r18235;
	and.b32  	%r18236, %r18149, 255;
	and.b16  	%rs17359, %rs19600, 255;
	mul.wide.u16 	%r18237, %rs17359, 256;
	or.b32  	%r18238, %r18237, %r18236;
	shl.b32 	%r18239, %r18145, 16;
	and.b32  	%r18240, %r18239, 16711680;
	or.b32  	%r18241, %r18238, %r18240;
	shl.b32 	%r18242, %r18146, 24;
	or.b32  	%r18059, %r18241, %r18242;
	and.b32  	%r18243, %r18170, 255;
	and.b16  	%rs17360, %rs19604, 255;
	mul.wide.u16 	%r18244, %rs17360, 256;
	or.b32  	%r18245, %r18244, %r18243;
	shl.b32 	%r18246, %r18166, 16;
	and.b32  	%r18247, %r18246, 16711680;
	or.b32  	%r18248, %r18245, %r18247;
	shl.b32 	%r18249, %r18167, 24;
	or.b32  	%r18064, %r18248, %r18249;
	and.b32  	%r18250, %r18163, 255;
	and.b16  	%rs17361, %rs19608, 255;
	mul.wide.u16 	%r18251, %rs17361, 256;
	or.b32  	%r18252, %r18251, %r18250;
	shl.b32 	%r18253, %r18159, 16;
	and.b32  	%r18254, %r18253, 16711680;
	or.b32  	%r18255, %r18252, %r18254;
	shl.b32 	%r18256, %r18160, 24;
	or.b32  	%r18069, %r18255, %r18256;
	and.b32  	%r18257, %r18184, 255;
	and.b16  	%rs17362, %rs19612, 255;
	mul.wide.u16 	%r18258, %rs17362, 256;
	or.b32  	%r18259, %r18258, %r18257;
	shl.b32 	%r18260, %r18180, 16;
	and.b32  	%r18261, %r18260, 16711680;
	or.b32  	%r18262, %r18259, %r18261;
	shl.b32 	%r18263, %r18181, 24;
	or.b32  	%r18074, %r18262, %r18263;
	and.b32  	%r18264, %r18177, 255;
	and.b16  	%rs17363, %rs19616, 255;
	mul.wide.u16 	%r18265, %rs17363, 256;
	or.b32  	%r18266, %r18265, %r18264;
	shl.b32 	%r18267, %r18173, 16;
	and.b32  	%r18268, %r18267, 16711680;
	or.b32  	%r18269, %r18266, %r18268;
	shl.b32 	%r18270, %r18174, 24;
	or.b32  	%r18079, %r18269, %r18270;
	cvt.u32.u16 	%r18271, %rs19619;
	and.b32  	%r18272, %r18271, 255;
	and.b16  	%rs17364, %rs19620, 255;
	mul.wide.u16 	%r18273, %rs17364, 256;
	or.b32  	%r18084, %r18273, %r18272;
	mov.b32 	%r18100, 1;
	mov.b32 	%r18102, -1;
	// begin inline asm
	shfl.sync.up.b32 %r18013, %r18014, %r18100, %r18101, %r18102;
	// end inline asm
	// begin inline asm
	shfl.sync.up.b32 %r18018, %r18019, %r18100, %r18101, %r18102;
	// end inline asm
	mov.b64 	%rd201, {%r18013, %r18018};
	// begin inline asm
	shfl.sync.up.b32 %r18023, %r18024, %r18100, %r18101, %r18102;
	// end inline asm
	// begin inline asm
	shfl.sync.up.b32 %r18028, %r18029, %r18100, %r18101, %r18102;
	// end inline asm
	// begin inline asm
	shfl.sync.up.b32 %r18033, %r18034, %r18100, %r18101, %r18102;
	// end inline asm
	// begin inline asm
	shfl.sync.up.b32 %r18038, %r18039, %r18100, %r18101, %r18102;
	// end inline asm
	// begin inline asm
	shfl.sync.up.b32 %r18043, %r18044, %r18100, %r18101, %r18102;
	// end inline asm
	// begin inline asm
	shfl.sync.up.b32 %r18048, %r18049, %r18100, %r18101, %r18102;
	// end inline asm
	// begin inline asm
	shfl.sync.up.b32 %r18053, %r18054, %r18100, %r18101, %r18102;
	// end inline asm
	// begin inline asm
	shfl.sync.up.b32 %r18058, %r18059, %r18100, %r18101, %r18102;
	// end inline asm
	// begin inline asm
	shfl.sync.up.b32 %r18063, %r18064, %r18100, %r18101, %r18102;
	// end inline asm
	// begin inline asm
	shfl.sync.up.b32 %r18068, %r18069, %r18100, %r18101, %r18102;
	// end inline asm
	// begin inline asm
	shfl.sync.up.b32 %r18073, %r18074, %r18100, %r18101, %r18102;
	// end inline asm
	// begin inline asm
	shfl.sync.up.b32 %r18078, %r18079, %r18100, %r18101, %r18102;
	// end inline asm
	// begin inline asm
	shfl.sync.up.b32 %r18083, %r18084, %r18100, %r18101, %r18102;
	// end inline asm
	// begin inline asm
	shfl.sync.up.b32 %r18088, %r32684, %r18100, %r18101, %r18102;
	// end inline asm
	// begin inline asm
	shfl.sync.up.b32 %r18093, %r18094, %r18100, %r18101, %r18102;
	// end inline asm
	// begin inline asm
	shfl.sync.up.b32 %r18098, %r18099, %r18100, %r18101, %r18102;
	// end inline asm
	mov.b64 	%rd2433, {%r18093, %r18098};
	mov.b64 	%fd62, %rd2433;
	cvt.u16.u32 	%rs19621, %r18023;
	cvt.u16.u32 	%rs17365, %r18083;
	shr.u32 	%r18274, %r18083, 8;
	cvt.u16.u32 	%rs17366, %r18274;
	st.local.v2.u32 	[%rd103], {%r18013, %r18018};
	st.local.v2.b32 	[%rd103+8], {%r18023, %r18028};
	st.local.v2.b32 	[%rd103+16], {%r18033, %r18038};
	st.local.v2.b32 	[%rd103+24], {%r18043, %r18048};
	st.local.v2.b32 	[%rd103+32], {%r18053, %r18058};
	st.local.v2.b32 	[%rd103+40], {%r18063, %r18068};
	st.local.v2.b32 	[%rd103+48], {%r18073, %r18078};
	st.local.v2.u8 	[%rd103+56], {%rs17365, %rs17366};
	st.local.u32 	[%rd103+60], %r18088;
	st.local.v2.u32 	[%rd103+64], {%r18093, %r18098};
	setp.ne.s64 	%p433, %rd2430, 0;
	mov.u16 	%rs19722, %rs19571;
	mov.u16 	%rs19721, %rs19572;
	mov.u16 	%rs19720, %rs19573;
	mov.u16 	%rs19719, %rs19574;
	mov.u16 	%rs19718, %rs19575;
	mov.u16 	%rs19717, %rs19576;
	mov.u16 	%rs19716, %rs19577;
	mov.u16 	%rs19715, %rs19578;
	mov.u16 	%rs19714, %rs19579;
	mov.u16 	%rs19713, %rs19580;
	mov.u16 	%rs19712, %rs19581;
	mov.u16 	%rs19711, %rs19582;
	mov.u16 	%rs19710, %rs19583;
	mov.u16 	%rs19709, %rs19584;
	mov.u16 	%rs19708, %rs19585;
	mov.u16 	%rs19707, %rs19586;
	mov.u16 	%rs19706, %rs19587;
	mov.u16 	%rs19705, %rs19588;
	mov.u16 	%rs19704, %rs19589;
	mov.u16 	%rs19703, %rs19590;
	mov.u16 	%rs19702, %rs19591;
	mov.u16 	%rs19701, %rs19592;
	mov.u16 	%rs19700, %rs19593;
	mov.u16 	%rs19699, %rs19594;
	mov.u16 	%rs19698, %rs19595;
	mov.u16 	%rs19697, %rs19596;
	mov.u16 	%rs19696, %rs19597;
	mov.u16 	%rs19695, %rs19598;
	mov.u16 	%rs19694, %rs19599;
	mov.u16 	%rs19693, %rs19600;
	mov.u16 	%rs19692, %rs19601;
	mov.u16 	%rs19691, %rs19602;
	mov.u16 	%rs19690, %rs19603;
	mov.u16 	%rs19689, %rs19604;
	mov.u16 	%rs19688, %rs19605;
	mov.u16 	%rs19687, %rs19606;
	mov.u16 	%rs19686, %rs19607;
	mov.u16 	%rs19685, %rs19608;
	mov.u16 	%rs19684, %rs19609;
	mov.u16 	%rs19683, %rs19610;
	mov.u16 	%rs19682, %rs19611;
	mov.u16 	%rs19681, %rs19612;
	mov.u16 	%rs19680, %rs19613;
	mov.u16 	%rs19679, %rs19614;
	mov.u16 	%rs19678, %rs19615;
	mov.u16 	%rs19677, %rs19616;
	mov.u16 	%rs19676, %rs19617;
	mov.u16 	%rs19675, %rs19618;
	mov.u16 	%rs19674, %rs19619;
	mov.u16 	%rs19673, %rs19620;
	mov.u32 	%r32692, %r32684;
	mov.f64 	%fd483, %fd481;
	@%p433 bra 	$L__BB3_271;
	mov.b16 	%rs17367, 0;
	st.local.u8 	[%rd101], %rs17367;
	add.s32 	%r18276, %r32684, %r18088;
	st.local.u32 	[%rd101+52], %r18276;
	add.f64 	%fd400, %fd481, %fd62;
	st.local.f64 	[%rd101+56], %fd400;
	mov.b32 	%r32685, 0;
$L__BB3_261:
	mov.u32 	%r458, %r32685;
	cvt.u64.u32 	%rd2434, %r458;
	add.s64 	%rd2435, %rd101, %rd2434;
	ld.local.u8 	%rs17368, [%rd2435];
	setp.ne.s16 	%p434, %rs17368, 0;
	add.s32 	%r32685, %r458, 1;
	@%p434 bra 	$L__BB3_261;
	and.b16  	%rs17369, %rs19621, 255;
	setp.eq.s16 	%p435, %rs17369, 0;
	mov.u32 	%r32687, %r458;
	@%p435 bra 	$L__BB3_265;
	mov.b32 	%r32686, 0;
$L__BB3_264:
	add.s32 	%r18278, %r32686, %r458;
	cvt.u64.u32 	%rd2436, %r18278;
	add.s64 	%rd2437, %rd101, %rd2436;
	st.local.u8 	[%rd2437], %rs19621;
	add.s32 	%r461, %r32686, 1;
	add.s32 	%r32687, %r461, %r458;
	cvt.u64.u32 	%rd2438, %r32686;
	add.s64 	%rd2439, %rd200, %rd2438;
	ld.local.u8 	%rs19621, [%rd2439+1];
	setp.ne.s16 	%p436, %rs19621, 0;
	mov.u32 	%r32686, %r461;
	@%p436 bra 	$L__BB3_264;
$L__BB3_265:
	cvt.u64.u32 	%rd2440, %r32687;
	add.s64 	%rd2441, %rd101, %rd2440;
	mov.b16 	%rs17370, 0;
	st.local.u8 	[%rd2441], %rs17370;
	mov.b32 	%r32688, 0;
$L__BB3_266:
	mov.u32 	%r464, %r32688;
	cvt.u64.u32 	%rd2442, %r464;
	add.s64 	%rd2443, %rd101, %rd2442;
	ld.local.u8 	%rs17371, [%rd2443];
	setp.ne.s16 	%p437, %rs17371, 0;
	add.s32 	%r32688, %r464, 1;
	@%p437 bra 	$L__BB3_266;
	and.b16  	%rs17372, %rs19571, 255;
	setp.eq.s16 	%p438, %rs17372, 0;
	mov.u32 	%r32690, %r464;
	@%p438 bra 	$L__BB3_270;
	mov.b32 	%r32689, 0;
	mov.u16 	%rs19622, %rs19571;
$L__BB3_269:
	add.s32 	%r18281, %r32689, %r464;
	cvt.u64.u32 	%rd2444, %r18281;
	add.s64 	%rd2445, %rd101, %rd2444;
	st.local.u8 	[%rd2445], %rs19622;
	add.s32 	%r467, %r32689, 1;
	add.s32 	%r32690, %r467, %r464;
	cvt.u64.u32 	%rd2446, %r32689;
	add.s64 	%rd2447, %rd199, %rd2446;
	ld.local.u8 	%rs19622, [%rd2447+1];
	setp.ne.s16 	%p439, %rs19622, 0;
	mov.u32 	%r32689, %r467;
	@%p439 bra 	$L__BB3_269;
$L__BB3_270:
	cvt.u64.u32 	%rd2448, %r32690;
	add.s64 	%rd2449, %rd101, %rd2448;
	mov.b16 	%rs17373, 0;
	st.local.u8 	[%rd2449], %rs17373;
	ld.local.v2.b32 	{%r18282, %r18283}, [%rd101];
	bfe.u32 	%r18284, %r18282, 0, 8;
	cvt.u16.u32 	%rs19722, %r18284;
	bfe.u32 	%r18285, %r18282, 8, 8;
	cvt.u16.u32 	%rs19721, %r18285;
	bfe.u32 	%r18286, %r18282, 16, 8;
	cvt.u16.u32 	%rs19720, %r18286;
	bfe.u32 	%r18287, %r18282, 24, 8;
	cvt.u16.u32 	%rs19719, %r18287;
	bfe.u32 	%r18288, %r18283, 0, 8;
	cvt.u16.u32 	%rs19718, %r18288;
	bfe.u32 	%r18289, %r18283, 8, 8;
	cvt.u16.u32 	%rs19717, %r18289;
	bfe.u32 	%r18290, %r18283, 16, 8;
	cvt.u16.u32 	%rs19716, %r18290;
	bfe.u32 	%r18291, %r18283, 24, 8;
	cvt.u16.u32 	%rs19715, %r18291;
	ld.local.v2.b32 	{%r18292, %r18293}, [%rd101+8];
	bfe.u32 	%r18294, %r18292, 0, 8;
	cvt.u16.u32 	%rs19714, %r18294;
	bfe.u32 	%r18295, %r18292, 8, 8;
	cvt.u16.u32 	%rs19713, %r18295;
	bfe.u32 	%r18296, %r18292, 16, 8;
	cvt.u16.u32 	%rs19712, %r18296;
	bfe.u32 	%r18297, %r18292, 24, 8;
	cvt.u16.u32 	%rs19711, %r18297;
	bfe.u32 	%r18298, %r18293, 0, 8;
	cvt.u16.u32 	%rs19710, %r18298;
	bfe.u32 	%r18299, %r18293, 8, 8;
	cvt.u16.u32 	%rs19709, %r18299;
	bfe.u32 	%r18300, %r18293, 16, 8;
	cvt.u16.u32 	%rs19708, %r18300;
	bfe.u32 	%r18301, %r18293, 24, 8;
	cvt.u16.u32 	%rs19707, %r18301;
	ld.local.v2.b32 	{%r18302, %r18303}, [%rd101+16];
	bfe.u32 	%r18304, %r18302, 0, 8;
	cvt.u16.u32 	%rs19706, %r18304;
	bfe.u32 	%r18305, %r18302, 8, 8;
	cvt.u16.u32 	%rs19705, %r18305;
	bfe.u32 	%r18306, %r18302, 16, 8;
	cvt.u16.u32 	%rs19704, %r18306;
	bfe.u32 	%r18307, %r18302, 24, 8;
	cvt.u16.u32 	%rs19703, %r18307;
	bfe.u32 	%r18308, %r18303, 0, 8;
	cvt.u16.u32 	%rs19702, %r18308;
	bfe.u32 	%r18309, %r18303, 8, 8;
	cvt.u16.u32 	%rs19701, %r18309;
	bfe.u32 	%r18310, %r18303, 16, 8;
	cvt.u16.u32 	%rs19700, %r18310;
	bfe.u32 	%r18311, %r18303, 24, 8;
	cvt.u16.u32 	%rs19699, %r18311;
	ld.local.v2.b32 	{%r18312, %r18313}, [%rd101+24];
	bfe.u32 	%r18314, %r18312, 0, 8;
	cvt.u16.u32 	%rs19698, %r18314;
	bfe.u32 	%r18315, %r18312, 8, 8;
	cvt.u16.u32 	%rs19697, %r18315;
	bfe.u32 	%r18316, %r18312, 16, 8;
	cvt.u16.u32 	%rs19696, %r18316;
	bfe.u32 	%r18317, %r18312, 24, 8;
	cvt.u16.u32 	%rs19695, %r18317;
	bfe.u32 	%r18318, %r18313, 0, 8;
	cvt.u16.u32 	%rs19694, %r18318;
	bfe.u32 	%r18319, %r18313, 8, 8;
	cvt.u16.u32 	%rs19693, %r18319;
	bfe.u32 	%r18320, %r18313, 16, 8;
	cvt.u16.u32 	%rs19692, %r18320;
	bfe.u32 	%r18321, %r18313, 24, 8;
	cvt.u16.u32 	%rs19691, %r18321;
	ld.local.v2.b32 	{%r18322, %r18323}, [%rd101+32];
	bfe.u32 	%r18324, %r18322, 0, 8;
	cvt.u16.u32 	%rs19690, %r18324;
	bfe.u32 	%r18325, %r18322, 8, 8;
	cvt.u16.u32 	%rs19689, %r18325;
	bfe.u32 	%r18326, %r18322, 16, 8;
	cvt.u16.u32 	%rs19688, %r18326;
	bfe.u32 	%r18327, %r18322, 24, 8;
	cvt.u16.u32 	%rs19687, %r18327;
	bfe.u32 	%r18328, %r18323, 0, 8;
	cvt.u16.u32 	%rs19686, %r18328;
	bfe.u32 	%r18329, %r18323, 8, 8;
	cvt.u16.u32 	%rs19685, %r18329;
	bfe.u32 	%r18330, %r18323, 16, 8;
	cvt.u16.u32 	%rs19684, %r18330;
	bfe.u32 	%r18331, %r18323, 24, 8;
	cvt.u16.u32 	%rs19683, %r18331;
	ld.local.v2.b32 	{%r18332, %r18333}, [%rd101+40];
	bfe.u32 	%r18334, %r18332, 0, 8;
	cvt.u16.u32 	%rs19682, %r18334;
	bfe.u32 	%r18335, %r18332, 8, 8;
	cvt.u16.u32 	%rs19681, %r18335;
	bfe.u32 	%r18336, %r18332, 16, 8;
	cvt.u16.u32 	%rs19680, %r18336;
	bfe.u32 	%r18337, %r18332, 24, 8;
	cvt.u16.u32 	%rs19679, %r18337;
	bfe.u32 	%r18338, %r18333, 0, 8;
	cvt.u16.u32 	%rs19678, %r18338;
	bfe.u32 	%r18339, %r18333, 8, 8;
	cvt.u16.u32 	%rs19677, %r18339;
	bfe.u32 	%r18340, %r18333, 16, 8;
	cvt.u16.u32 	%rs19676, %r18340;
	bfe.u32 	%r18341, %r18333, 24, 8;
	cvt.u16.u32 	%rs19675, %r18341;
	ld.local.v2.u8 	{%rs19674, %rs19673}, [%rd101+48];
	ld.local.u32 	%r32692, [%rd101+52];
	ld.local.f64 	%fd483, [%rd101+56];
$L__BB3_271:
	setp.gt.s32 	%p440, %r17643, 0;
	setp.ne.s32 	%p441, %r396, %r397;
	selp.u64 	%rd2450, 1, 0, %p441;
	setp.ne.s32 	%p442, %r32677, %r396;
	selp.u64 	%rd2451, 1, 0, %p442;
	add.s64 	%rd2452, %rd2450, %rd2451;
	add.s64 	%rd3816, %rd2452, %rd201;
	@%p440 bra 	$L__BB3_273;
	setp.ne.s32 	%p443, %r396, %r397;
	selp.u64 	%rd2453, 1, 0, %p443;
	setp.ne.s32 	%p444, %r32677, %r396;
	selp.u64 	%rd2454, 1, 0, %p444;
	add.s64 	%rd3816, %rd2453, %rd2454;
	mov.f64 	%fd483, %fd481;
	mov.u32 	%r32692, %r32684;
	mov.u16 	%rs19673, %rs19620;
	mov.u16 	%rs19674, %rs19619;
	mov.u16 	%rs19675, %rs19618;
	mov.u16 	%rs19676, %rs19617;
	mov.u16 	%rs19677, %rs19616;
	mov.u16 	%rs19678, %rs19615;
	mov.u16 	%rs19679, %rs19614;
	mov.u16 	%rs19680, %rs19613;
	mov.u16 	%rs19681, %rs19612;
	mov.u16 	%rs19682, %rs19611;
	mov.u16 	%rs19683, %rs19610;
	mov.u16 	%rs19684, %rs19609;
	mov.u16 	%rs19685, %rs19608;
	mov.u16 	%rs19686, %rs19607;
	mov.u16 	%rs19687, %rs19606;
	mov.u16 	%rs19688, %rs19605;
	mov.u16 	%rs19689, %rs19604;
	mov.u16 	%rs19690, %rs19603;
	mov.u16 	%rs19691, %rs19602;
	mov.u16 	%rs19692, %rs19601;
	mov.u16 	%rs19693, %rs19600;
	mov.u16 	%rs19694, %rs19599;
	mov.u16 	%rs19695, %rs19598;
	mov.u16 	%rs19696, %rs19597;
	mov.u16 	%rs19697, %rs19596;
	mov.u16 	%rs19698, %rs19595;
	mov.u16 	%rs19699, %rs19594;
	mov.u16 	%rs19700, %rs19593;
	mov.u16 	%rs19701, %rs19592;
	mov.u16 	%rs19702, %rs19591;
	mov.u16 	%rs19703, %rs19590;
	mov.u16 	%rs19704, %rs19589;
	mov.u16 	%rs19705, %rs19588;
	mov.u16 	%rs19706, %rs19587;
	mov.u16 	%rs19707, %rs19586;
	mov.u16 	%rs19708, %rs19585;
	mov.u16 	%rs19709, %rs19584;
	mov.u16 	%rs19710, %rs19583;
	mov.u16 	%rs19711, %rs19582;
	mov.u16 	%rs19712, %rs19581;
	mov.u16 	%rs19713, %rs19580;
	mov.u16 	%rs19714, %rs19579;
	mov.u16 	%rs19715, %rs19578;
	mov.u16 	%rs19716, %rs19577;
	mov.u16 	%rs19717, %rs19576;
	mov.u16 	%rs19718, %rs19575;
	mov.u16 	%rs19719, %rs19574;
	mov.u16 	%rs19720, %rs19573;
	mov.u16 	%rs19721, %rs19572;
	mov.u16 	%rs19722, %rs19571;
$L__BB3_273:
	st.local.u64 	[%rd102], %rd3816;
	mov.b64 	{%r18343, %r18348}, %rd3816;
	cvt.u32.u16 	%r18432, %rs19716;
	cvt.u32.u16 	%r18433, %rs19715;
	prmt.b32 	%r18434, %r18432, %r18433, 0x3340U;
	cvt.u32.u16 	%r18435, %rs19717;
	cvt.u32.u16 	%r18436, %rs19718;
	prmt.b32 	%r18437, %r18436, %r18435, 0x3340U;
	prmt.b32 	%r18438, %r18437, %r18434, 0x5410U;
	cvt.u32.u16 	%r18439, %rs19720;
	cvt.u32.u16 	%r18440, %rs19719;
	prmt.b32 	%r18441, %r18439, %r18440, 0x3340U;
	cvt.u32.u16 	%r18442, %rs19721;
	cvt.u32.u16 	%r18443, %rs19722;
	prmt.b32 	%r18444, %r18443, %r18442, 0x3340U;
	prmt.b32 	%r18445, %r18444, %r18441, 0x5410U;
	st.local.v2.b32 	[%rd102+8], {%r18445, %r18438};
	cvt.u32.u16 	%r18446, %rs19708;
	cvt.u32.u16 	%r18447, %rs19707;
	prmt.b32 	%r18448, %r18446, %r18447, 0x3340U;
	cvt.u32.u16 	%r18449, %rs19709;
	cvt.u32.u16 	%r18450, %rs19710;
	prmt.b32 	%r18451, %r18450, %r18449, 0x3340U;
	prmt.b32 	%r18452, %r18451, %r18448, 0x5410U;
	cvt.u32.u16 	%r18453, %rs19712;
	cvt.u32.u16 	%r18454, %rs19711;
	prmt.b32 	%r18455, %r18453, %r18454, 0x3340U;
	cvt.u32.u16 	%r18456, %rs19713;
	cvt.u32.u16 	%r18457, %rs19714;
	prmt.b32 	%r18458, %r18457, %r18456, 0x3340U;
	prmt.b32 	%r18459, %r18458, %r18455, 0x5410U;
	st.local.v2.b32 	[%rd102+16], {%r18459, %r18452};
	cvt.u32.u16 	%r18460, %rs19700;
	cvt.u32.u16 	%r18461, %rs19699;
	prmt.b32 	%r18462, %r18460, %r18461, 0x3340U;
	cvt.u32.u16 	%r18463, %rs19701;
	cvt.u32.u16 	%r18464, %rs19702;
	prmt.b32 	%r18465, %r18464, %r18463, 0x3340U;
	prmt.b32 	%r18466, %r18465, %r18462, 0x5410U;
	cvt.u32.u16 	%r18467, %rs19704;
	cvt.u32.u16 	%r18468, %rs19703;
	prmt.b32 	%r18469, %r18467, %r18468, 0x3340U;
	cvt.u32.u16 	%r18470, %rs19705;
	cvt.u32.u16 	%r18471, %rs19706;
	prmt.b32 	%r18472, %r18471, %r18470, 0x3340U;
	prmt.b32 	%r18473, %r18472, %r18469, 0x5410U;
	st.local.v2.b32 	[%rd102+24], {%r18473, %r18466};
	cvt.u32.u16 	%r18474, %rs19692;
	cvt.u32.u16 	%r18475, %rs19691;
	prmt.b32 	%r18476, %r18474, %r18475, 0x3340U;
	cvt.u32.u16 	%r18477, %rs19693;
	cvt.u32.u16 	%r18478, %rs19694;
	prmt.b32 	%r18479, %r18478, %r18477, 0x3340U;
	prmt.b32 	%r18480, %r18479, %r18476, 0x5410U;
	cvt.u32.u16 	%r18481, %rs19696;
	cvt.u32.u16 	%r18482, %rs19695;
	prmt.b32 	%r18483, %r18481, %r18482, 0x3340U;
	cvt.u32.u16 	%r18484, %rs19697;
	cvt.u32.u16 	%r18485, %rs19698;
	prmt.b32 	%r18486, %r18485, %r18484, 0x3340U;
	prmt.b32 	%r18487, %r18486, %r18483, 0x5410U;
	st.local.v2.b32 	[%rd102+32], {%r18487, %r18480};
	cvt.u32.u16 	%r18488, %rs19684;
	cvt.u32.u16 	%r18489, %rs19683;
	prmt.b32 	%r18490, %r18488, %r18489, 0x3340U;
	cvt.u32.u16 	%r18491, %rs19685;
	cvt.u32.u16 	%r18492, %rs19686;
	prmt.b32 	%r18493, %r18492, %r18491, 0x3340U;
	prmt.b32 	%r18494, %r18493, %r18490, 0x5410U;
	cvt.u32.u16 	%r18495, %rs19688;
	cvt.u32.u16 	%r18496, %rs19687;
	prmt.b32 	%r18497, %r18495, %r18496, 0x3340U;
	cvt.u32.u16 	%r18498, %rs19689;
	cvt.u32.u16 	%r18499, %rs19690;
	prmt.b32 	%r18500, %r18499, %r18498, 0x3340U;
	prmt.b32 	%r18501, %r18500, %r18497, 0x5410U;
	st.local.v2.b32 	[%rd102+40], {%r18501, %r18494};
	cvt.u32.u16 	%r18502, %rs19676;
	cvt.u32.u16 	%r18503, %rs19675;
	prmt.b32 	%r18504, %r18502, %r18503, 0x3340U;
	cvt.u32.u16 	%r18505, %rs19677;
	cvt.u32.u16 	%r18506, %rs19678;
	prmt.b32 	%r18507, %r18506, %r18505, 0x3340U;
	prmt.b32 	%r18508, %r18507, %r18504, 0x5410U;
	cvt.u32.u16 	%r18509, %rs19680;
	cvt.u32.u16 	%r18510, %rs19679;
	prmt.b32 	%r18511, %r18509, %r18510, 0x3340U;
	cvt.u32.u16 	%r18512, %rs19681;
	cvt.u32.u16 	%r18513, %rs19682;
	prmt.b32 	%r18514, %r18513, %r18512, 0x3340U;
	prmt.b32 	%r18515, %r18514, %r18511, 0x5410U;
	st.local.v2.b32 	[%rd102+48], {%r18515, %r18508};
	st.local.v2.u8 	[%rd102+56], {%rs19674, %rs19673};
	st.local.u32 	[%rd102+60], %r32692;
	st.local.f64 	[%rd102+64], %fd483;
	mov.b64 	%rd2455, %fd483;
	mov.b64 	{%r18423, %r18428}, %rd2455;
	and.b32  	%r18516, %r18443, 255;
	and.b16  	%rs17374, %rs19721, 255;
	mul.wide.u16 	%r18517, %rs17374, 256;
	or.b32  	%r18518, %r18517, %r18516;
	shl.b32 	%r18519, %r18439, 16;
	and.b32  	%r18520, %r18519, 16711680;
	or.b32  	%r18521, %r18518, %r18520;
	shl.b32 	%r18522, %r18440, 24;
	or.b32  	%r18353, %r18521, %r18522;
	and.b32  	%r18523, %r18436, 255;
	and.b16  	%rs17375, %rs19717, 255;
	mul.wide.u16 	%r18524, %rs17375, 256;
	or.b32  	%r18525, %r18524, %r18523;
	shl.b32 	%r18526, %r18432, 16;
	and.b32  	%r18527, %r18526, 16711680;
	or.b32  	%r18528, %r18525, %r18527;
	shl.b32 	%r18529, %r18433, 24;
	or.b32  	%r18358, %r18528, %r18529;
	and.b32  	%r18530, %r18457, 255;
	and.b16  	%rs17376, %rs19713, 255;
	mul.wide.u16 	%r18531, %rs17376, 256;
	or.b32  	%r18532, %r18531, %r18530;
	shl.b32 	%r18533, %r18453, 16;
	and.b32  	%r18534, %r18533, 16711680;
	or.b32  	%r18535, %r18532, %r18534;
	shl.b32 	%r18536, %r18454, 24;
	or.b32  	%r18363, %r18535, %r18536;
	and.b32  	%r18537, %r18450, 255;
	and.b16  	%rs17377, %rs19709, 255;
	mul.wide.u16 	%r18538, %rs17377, 256;
	or.b32  	%r18539, %r18538, %r18537;
	shl.b32 	%r18540, %r18446, 16;
	and.b32  	%r18541, %r18540, 16711680;
	or.b32  	%r18542, %r18539, %r18541;
	shl.b32 	%r18543, %r18447, 24;
	or.b32  	%r18368, %r18542, %r18543;
	and.b32  	%r18544, %r18471, 255;
	and.b16  	%rs17378, %rs19705, 255;
	mul.wide.u16 	%r18545, %rs17378, 256;
	or.b32  	%r18546, %r18545, %r18544;
	shl.b32 	%r18547, %r18467, 16;
	and.b32  	%r18548, %r18547, 16711680;
	or.b32  	%r18549, %r18546, %r18548;
	shl.b32 	%r18550, %r18468, 24;
	or.b32  	%r18373, %r18549, %r18550;
	and.b32  	%r18551, %r18464, 255;
	and.b16  	%rs17379, %rs19701, 255;
	mul.wide.u16 	%r18552, %rs17379, 256;
	or.b32  	%r18553, %r18552, %r18551;
	shl.b32 	%r18554, %r18460, 16;
	and.b32  	%r18555, %r18554, 16711680;
	or.b32  	%r18556, %r18553, %r18555;
	shl.b32 	%r18557, %r18461, 24;
	or.b32  	%r18378, %r18556, %r18557;
	and.b32  	%r18558, %r18485, 255;
	and.b16  	%rs17380, %rs19697, 255;
	mul.wide.u16 	%r18559, %rs17380, 256;
	or.b32  	%r18560, %r18559, %r18558;
	shl.b32 	%r18561, %r18481, 16;
	and.b32  	%r18562, %r18561, 16711680;
	or.b32  	%r18563, %r18560, %r18562;
	shl.b32 	%r18564, %r18482, 24;
	or.b32  	%r18383, %r18563, %r18564;
	and.b32  	%r18565, %r18478, 255;
	and.b16  	%rs17381, %rs19693, 255;
	mul.wide.u16 	%r18566, %rs17381, 256;
	or.b32  	%r18567, %r18566, %r18565;
	shl.b32 	%r18568, %r18474, 16;
	and.b32  	%r18569, %r18568, 16711680;
	or.b32  	%r18570, %r18567, %r18569;
	shl.b32 	%r18571, %r18475, 24;
	or.b32  	%r18388, %r18570, %r18571;
	and.b32  	%r18572, %r18499, 255;
	and.b16  	%rs17382, %rs19689, 255;
	mul.wide.u16 	%r18573, %rs17382, 256;
	or.b32  	%r18574, %r18573, %r18572;
	shl.b32 	%r18575, %r18495, 16;
	and.b32  	%r18576, %r18575, 16711680;
	or.b32  	%r18577, %r18574, %r18576;
	shl.b32 	%r18578, %r18496, 24;
	or.b32  	%r18393, %r18577, %r18578;
	and.b32  	%r18579, %r18492, 255;
	and.b16  	%rs17383, %rs19685, 255;
	mul.wide.u16 	%r18580, %rs17383, 256;
	or.b32  	%r18581, %r18580, %r18579;
	shl.b32 	%r18582, %r18488, 16;
	and.b32  	%r18583, %r18582, 16711680;
	or.b32  	%r18584, %r18581, %r18583;
	shl.b32 	%r18585, %r18489, 24;
	or.b32  	%r18398, %r18584, %r18585;
	and.b32  	%r18586, %r18513, 255;
	and.b16  	%rs17384, %rs19681, 255;
	mul.wide.u16 	%r18587, %rs17384, 256;
	or.b32  	%r18588, %r18587, %r18586;
	shl.b32 	%r18589, %r18509, 16;
	and.b32  	%r18590, %r18589, 16711680;
	or.b32  	%r18591, %r18588, %r18590;
	shl.b32 	%r18592, %r18510, 24;
	or.b32  	%r18403, %r18591, %r18592;
	and.b32  	%r18593, %r18506, 255;
	and.b16  	%rs17385, %rs19677, 255;
	mul.wide.u16 	%r18594, %rs17385, 256;
	or.b32  	%r18595, %r18594, %r18593;
	shl.b32 	%r18596, %r18502, 16;
	and.b32  	%r18597, %r18596, 16711680;
	or.b32  	%r18598, %r18595, %r18597;
	shl.b32 	%r18599, %r18503, 24;
	or.b32  	%r18408, %r18598, %r18599;
	cvt.u32.u16 	%r18600, %rs19674;
	and.b32  	%r18601, %r18600, 255;
	and.b16  	%rs17386, %rs19673, 255;
	mul.wide.u16 	%r18602, %rs17386, 256;
	or.b32  	%r18413, %r18602, %r18601;
	mov.b32 	%r18429, 2;
	mov.b32 	%r18430, 0;
	mov.b32 	%r18431, -1;
	// begin inline asm
	shfl.sync.up.b32 %r18342, %r18343, %r18429, %r18430, %r18431;
	// end inline asm
	// begin inline asm
	shfl.sync.up.b32 %r18347, %r18348, %r18429, %r18430, %r18431;
	// end inline asm
	mov.b64 	%rd205, {%r18342, %r18347};
	// begin inline asm
	shfl.sync.up.b32 %r18352, %r18353, %r18429, %r18430, %r18431;
	// end inline asm
	// begin inline asm
	shfl.sync.up.b32 %r18357, %r18358, %r18429, %r18430, %r18431;
	// end inline asm
	// begin inline asm
	shfl.sync.up.b32 %r18362, %r18363, %r18429, %r18430, %r18431;
	// end inline asm
	// begin inline asm
	shfl.sync.up.b32 %r18367, %r18368, %r18429, %r18430, %r18431;
	// end inline asm
	// begin inline asm
	shfl.sync.up.b32 %r18372, %r18373, %r18429, %r18430, %r18431;
	// end inline asm
	// begin inline asm
	shfl.sync.up.b32 %r18377, %r18378, %r18429, %r18430, %r18431;
	// end inline asm
	// begin inline asm
	shfl.sync.up.b32 %r18382, %r18383, %r18429, %r18430, %r18431;
	// end inline asm
	// begin inline asm
	shfl.sync.up.b32 %r18387, %r18388, %r18429, %r18430, %r18431;
	// end inline asm
	// begin inline asm
	shfl.sync.up.b32 %r18392, %r18393, %r18429, %r18430, %r18431;
	// end inline asm
	// begin inline asm
	shfl.sync.up.b32 %r18397, %r18398, %r18429, %r18430, %r18431;
	// end inline asm
	// begin inline asm
	shfl.sync.up.b32 %r18402, %r18403, %r18429, %r18430, %r18431;
	// end inline asm
	// begin inline asm
	shfl.sync.up.b32 %r18407, %r18408, %r18429, %r18430, %r18431;
	// end inline asm
	// begin inline asm
	shfl.sync.up.b32 %r18412, %r18413, %r18429, %r18430, %r18431;
	// end inline asm
	// begin inline asm
	shfl.sync.up.b32 %r18417, %r32692, %r18429, %r18430, %r18431;
	// end inline asm
	// begin inline asm
	shfl.sync.up.b32 %r18422, %r18423, %r18429, %r18430, %r18431;
	// end inline asm
	// begin inline asm
	shfl.sync.up.b32 %r18427, %r18428, %r18429, %r18430, %r18431;
	// end inline asm
	mov.b64 	%rd2456, {%r18422, %r18427};
	mov.b64 	%fd66, %rd2456;
	cvt.u16.u32 	%rs19723, %r18352;
	cvt.u16.u32 	%rs17387, %r18412;
	shr.u32 	%r18603, %r18412, 8;
	cvt.u16.u32 	%rs17388, %r18603;
	st.local.v2.u32 	[%rd103], {%r18342, %r18347};
	st.local.v2.b32 	[%rd103+8], {%r18352, %r18357};
	st.local.v2.b32 	[%rd103+16], {%r18362, %r18367};
	st.local.v2.b32 	[%rd103+24], {%r18372, %r18377};
	st.local.v2.b32 	[%rd103+32], {%r18382, %r18387};
	st.local.v2.b32 	[%rd103+40], {%r18392, %r18397};
	st.local.v2.b32 	[%rd103+48], {%r18402, %r18407};
	st.local.v2.u8 	[%rd103+56], {%rs17387, %rs17388};
	st.local.u32 	[%rd103+60], %r18417;
	st.local.v2.u32 	[%rd103+64], {%r18422, %r18427};
	setp.ne.s64 	%p445, %rd3816, 0;
	mov.u16 	%rs19824, %rs19722;
	mov.u16 	%rs19823, %rs19721;
	mov.u16 	%rs19822, %rs19720;
	mov.u16 	%rs19821, %rs19719;
	mov.u16 	%rs19820, %rs19718;
	mov.u16 	%rs19819, %rs19717;
	mov.u16 	%rs19818, %rs19716;
	mov.u16 	%rs19817, %rs19715;
	mov.u16 	%rs19816, %rs19714;
	mov.u16 	%rs19815, %rs19713;
	mov.u16 	%rs19814, %rs19712;
	mov.u16 	%rs19813, %rs19711;
	mov.u16 	%rs19812, %rs19710;
	mov.u16 	%rs19811, %rs19709;
	mov.u16 	%rs19810, %rs19708;
	mov.u16 	%rs19809, %rs19707;
	mov.u16 	%rs19808, %rs19706;
	mov.u16 	%rs19807, %rs19705;
	mov.u16 	%rs19806, %rs19704;
	mov.u16 	%rs19805, %rs19703;
	mov.u16 	%rs19804, %rs19702;
	mov.u16 	%rs19803, %rs19701;
	mov.u16 	%rs19802, %rs19700;
	mov.u16 	%rs19801, %rs19699;
	mov.u16 	%rs19800, %rs19698;
	mov.u16 	%rs19799, %rs19697;
	mov.u16 	%rs19798, %rs19696;
	mov.u16 	%rs19797, %rs19695;
	mov.u16 	%rs19796, %rs19694;
	mov.u16 	%rs19795, %rs19693;
	mov.u16 	%rs19794, %rs19692;
	mov.u16 	%rs19793, %rs19691;
	mov.u16 	%rs19792, %rs19690;
	mov.u16 	%rs19791, %rs19689;
	mov.u16 	%rs19790, %rs19688;
	mov.u16 	%rs19789, %rs19687;
	mov.u16 	%rs19788, %rs19686;
	mov.u16 	%rs19787, %rs19685;
	mov.u16 	%rs19786, %rs19684;
	mov.u16 	%rs19785, %rs19683;
	mov.u16 	%rs19784, %rs19682;
	mov.u16 	%rs19783, %rs19681;
	mov.u16 	%rs19782, %rs19680;
	mov.u16 	%rs19781, %rs19679;
	mov.u16 	%rs19780, %rs19678;
	mov.u16 	%rs19779, %rs19677;
	mov.u16 	%rs19778, %rs19676;
	mov.u16 	%rs19777, %rs19675;
	mov.u16 	%rs19776, %rs19674;
	mov.u16 	%rs19775, %rs19673;
	mov.u32 	%r32700, %r32692;
	mov.f64 	%fd485, %fd483;
	@%p445 bra 	$L__BB3_285;
	mov.b16 	%rs17389, 0;
	st.local.u8 	[%rd101], %rs17389;
	add.s32 	%r18605, %r32692, %r18417;
	st.local.u32 	[%rd101+52], %r18605;
	add.f64 	%fd401, %fd483, %fd66;
	st.local.f64 	[%rd101+56], %fd401;
	mov.b32 	%r32693, 0;
$L__BB3_275:
	mov.u32 	%r474, %r32693;
	cvt.u64.u32 	%rd2457, %r474;
	add.s64 	%rd2458, %rd101, %rd2457;
	ld.local.u8 	%rs17390, [%rd2458];
	setp.ne.s16 	%p446, %rs17390, 0;
	add.s32 	%r32693, %r474, 1;
	@%p446 bra 	$L__BB3_275;
	and.b16  	%rs17391, %rs19723, 255;
	setp.eq.s16 	%p447, %rs17391, 0;
	mov.u32 	%r32695, %r474;
	@%p447 bra 	$L__BB3_279;
	mov.b32 	%r32694, 0;
$L__BB3_278:
	add.s32 	%r18607, %r32694, %r474;
	cvt.u64.u32 	%rd2459, %r18607;
	add.s64 	%rd2460, %rd101, %rd2459;
	st.local.u8 	[%rd2460], %rs19723;
	add.s32 	%r477, %r32694, 1;
	add.s32 	%r32695, %r477, %r474;
	cvt.u64.u32 	%rd2461, %r32694;
	add.s64 	%rd2462, %rd200, %rd2461;
	ld.local.u8 	%rs19723, [%rd2462+1];
	setp.ne.s16 	%p448, %rs19723, 0;
	mov.u32 	%r32694, %r477;
	@%p448 bra 	$L__BB3_278;
$L__BB3_279:
	cvt.u64.u32 	%rd2463, %r32695;
	add.s64 	%rd2464, %rd101, %rd2463;
	mov.b16 	%rs17392, 0;
	st.local.u8 	[%rd2464], %rs17392;
	mov.b32 	%r32696, 0;
$L__BB3_280:
	mov.u32 	%r480, %r32696;
	cvt.u64.u32 	%rd2465, %r480;
	add.s64 	%rd2466, %rd101, %rd2465;
	ld.local.u8 	%rs17393, [%rd2466];
	setp.ne.s16 	%p449, %rs17393, 0;
	add.s32 	%r32696, %r480, 1;
	@%p449 bra 	$L__BB3_280;
	and.b16  	%rs17394, %rs19722, 255;
	setp.eq.s16 	%p450, %rs17394, 0;
	mov.u32 	%r32698, %r480;
	@%p450 bra 	$L__BB3_284;
	mov.b32 	%r32697, 0;
	mov.u16 	%rs19724, %rs19722;
$L__BB3_283:
	add.s32 	%r18610, %r32697, %r480;
	cvt.u64.u32 	%rd2467, %r18610;
	add.s64 	%rd2468, %rd101, %rd2467;
	st.local.u8 	[%rd2468], %rs19724;
	add.s32 	%r483, %r32697, 1;
	add.s32 	%r32698, %r483, %r480;
	cvt.u64.u32 	%rd2469, %r32697;
	add.s64 	%rd2470, %rd199, %rd2469;
	ld.local.u8 	%rs19724, [%rd2470+1];
	setp.ne.s16 	%p451, %rs19724, 0;
	mov.u32 	%r32697, %r483;
	@%p451 bra 	$L__BB3_283;
$L__BB3_284:
	cvt.u64.u32 	%rd2471, %r32698;
	add.s64 	%rd2472, %rd101, %rd2471;
	mov.b16 	%rs17395, 0;
	st.local.u8 	[%rd2472], %rs17395;
	ld.local.v2.b32 	{%r18611, %r18612}, [%rd101];
	bfe.u32 	%r18613, %r18611, 0, 8;
	cvt.u16.u32 	%rs19824, %r18613;
	bfe.u32 	%r18614, %r18611, 8, 8;
	cvt.u16.u32 	%rs19823, %r18614;
	bfe.u32 	%r18615, %r18611, 16, 8;
	cvt.u16.u32 	%rs19822, %r18615;
	bfe.u32 	%r18616, %r18611, 24, 8;
	cvt.u16.u32 	%rs19821, %r18616;
	bfe.u32 	%r18617, %r18612, 0, 8;
	cvt.u16.u32 	%rs19820, %r18617;
	bfe.u32 	%r18618, %r18612, 8, 8;
	cvt.u16.u32 	%rs19819, %r18618;
	bfe.u32 	%r18619, %r18612, 16, 8;
	cvt.u16.u32 	%rs19818, %r18619;
	bfe.u32 	%r18620, %r18612, 24, 8;
	cvt.u16.u32 	%rs19817, %r18620;
	ld.local.v2.b32 	{%r18621, %r18622}, [%rd101+8];
	bfe.u32 	%r18623, %r18621, 0, 8;
	cvt.u16.u32 	%rs19816, %r18623;
	bfe.u32 	%r18624, %r18621, 8, 8;
	cvt.u16.u32 	%rs19815, %r18624;
	bfe.u32 	%r18625, %r18621, 16, 8;
	cvt.u16.u32 	%rs19814, %r18625;
	bfe.u32 	%r18626, %r18621, 24, 8;
	cvt.u16.u32 	%rs19813, %r18626;
	bfe.u32 	%r18627, %r18622, 0, 8;
	cvt.u16.u32 	%rs19812, %r18627;
	bfe.u32 	%r18628, %r18622, 8, 8;
	cvt.u16.u32 	%rs19811, %r18628;
	bfe.u32 	%r18629, %r18622, 16, 8;
	cvt.u16.u32 	%rs19810, %r18629;
	bfe.u32 	%r18630, %r18622, 24, 8;
	cvt.u16.u32 	%rs19809, %r18630;
	ld.local.v2.b32 	{%r18631, %r18632}, [%rd101+16];
	bfe.u32 	%r18633, %r18631, 0, 8;
	cvt.u16.u32 	%rs19808, %r18633;
	bfe.u32 	%r18634, %r18631, 8, 8;
	cvt.u16.u32 	%rs19807, %r18634;
	bfe.u32 	%r18635, %r18631, 16, 8;
	cvt.u16.u32 	%rs19806, %r18635;
	bfe.u32 	%r18636, %r18631, 24, 8;
	cvt.u16.u32 	%rs19805, %r18636;
	bfe.u32 	%r18637, %r18632, 0, 8;
	cvt.u16.u32 	%rs19804, %r18637;
	bfe.u32 	%r18638, %r18632, 8, 8;
	cvt.u16.u32 	%rs19803, %r18638;
	bfe.u32 	%r18639, %r18632, 16, 8;
	cvt.u16.u32 	%rs19802, %r18639;
	bfe.u32 	%r18640, %r18632, 24, 8;
	cvt.u16.u32 	%rs19801, %r18640;
	ld.local.v2.b32 	{%r18641, %r18642}, [%rd101+24];
	bfe.u32 	%r18643, %r18641, 0, 8;
	cvt.u16.u32 	%rs19800, %r18643;
	bfe.u32 	%r18644, %r18641, 8, 8;
	cvt.u16.u32 	%rs19799, %r18644;
	bfe.u32 	%r18645, %r18641, 16, 8;
	cvt.u16.u32 	%rs19798, %r18645;
	bfe.u32 	%r18646, %r18641, 24, 8;
	cvt.u16.u32 	%rs19797, %r18646;
	bfe.u32 	%r18647, %r18642, 0, 8;
	cvt.u16.u32 	%rs19796, %r18647;
	bfe.u32 	%r18648, %r18642, 8, 8;
	cvt.u16.u32 	%rs19795, %r18648;
	bfe.u32 	%r18649, %r18642, 16, 8;
	cvt.u16.u32 	%rs19794, %r18649;
	bfe.u32 	%r18650, %r18642, 24, 8;
	cvt.u16.u32 	%rs19793, %r18650;
	ld.local.v2.b32 	{%r18651, %r18652}, [%rd101+32];
	bfe.u32 	%r18653, %r18651, 0, 8;
	cvt.u16.u32 	%rs19792, %r18653;
	bfe.u32 	%r18654, %r18651, 8, 8;
	cvt.u16.u32 	%rs19791, %r18654;
	bfe.u32 	%r18655, %r18651, 16, 8;
	cvt.u16.u32 	%rs19790, %r18655;
	bfe.u32 	%r18656, %r18651, 24, 8;
	cvt.u16.u32 	%rs19789, %r18656;
	bfe.u32 	%r18657, %r18652, 0, 8;
	cvt.u16.u32 	%rs19788, %r18657;
	bfe.u32 	%r18658, %r18652, 8, 8;
	cvt.u16.u32 	%rs19787, %r18658;
	bfe.u32 	%r18659, %r18652, 16, 8;
	cvt.u16.u32 	%rs19786, %r18659;
	bfe.u32 	%r18660, %r18652, 24, 8;
	cvt.u16.u32 	%rs19785, %r18660;
	ld.local.v2.b32 	{%r18661, %r18662}, [%rd101+40];
	bfe.u32 	%r18663, %r18661, 0, 8;
	cvt.u16.u32 	%rs19784, %r18663;
	bfe.u32 	%r18664, %r18661, 8, 8;
	cvt.u16.u32 	%rs19783, %r18664;
	bfe.u32 	%r18665, %r18661, 16, 8;
	cvt.u16.u32 	%rs19782, %r18665;
	bfe.u32 	%r18666, %r18661, 24, 8;
	cvt.u16.u32 	%rs19781, %r18666;
	bfe.u32 	%r18667, %r18662, 0, 8;
	cvt.u16.u32 	%rs19780, %r18667;
	bfe.u32 	%r18668, %r18662, 8, 8;
	cvt.u16.u32 	%rs19779, %r18668;
	bfe.u32 	%r18669, %r18662, 16, 8;
	cvt.u16.u32 	%rs19778, %r18669;
	bfe.u32 	%r18670, %r18662, 24, 8;
	cvt.u16.u32 	%rs19777, %r18670;
	ld.local.v2.u8 	{%rs19776, %rs19775}, [%rd101+48];
	ld.local.u32 	%r32700, [%rd101+52];
	ld.local.f64 	%fd485, [%rd101+56];
$L__BB3_285:
	setp.gt.s32 	%p452, %r17643, 1;
	add.s64 	%rd3817, %rd3816, %rd205;
	@%p452 bra 	$L__BB3_287;
	mov.f64 	%fd485, %fd483;
	mov.u32 	%r32700, %r32692;
	mov.u16 	%rs19775, %rs19673;
	mov.u16 	%rs19776, %rs19674;
	mov.u16 	%rs19777, %rs19675;
	mov.u16 	%rs19778, %rs19676;
	mov.u16 	%rs19779, %rs19677;
	mov.u16 	%rs19780, %rs19678;
	mov.u16 	%rs19781, %rs19679;
	mov.u16 	%rs19782, %rs19680;
	mov.u16 	%rs19783, %rs19681;
	mov.u16 	%rs19784, %rs19682;
	mov.u16 	%rs19785, %rs19683;
	mov.u16 	%rs19786, %rs19684;
	mov.u16 	%rs19787, %rs19685;
	mov.u16 	%rs19788, %rs19686;
	mov.u16 	%rs19789, %rs19687;
	mov.u16 	%rs19790, %rs19688;
	mov.u16 	%rs19791, %rs19689;
	mov.u16 	%rs19792, %rs19690;
	mov.u16 	%rs19793, %rs19691;
	mov.u16 	%rs19794, %rs19692;
	mov.u16 	%rs19795, %rs19693;
	mov.u16 	%rs19796, %rs19694;
	mov.u16 	%rs19797, %rs19695;
	mov.u16 	%rs19798, %rs19696;
	mov.u16 	%rs19799, %rs19697;
	mov.u16 	%rs19800, %rs19698;
	mov.u16 	%rs19801, %rs19699;
	mov.u16 	%rs19802, %rs19700;
	mov.u16 	%rs19803, %rs19701;
	mov.u16 	%rs19804, %rs19702;
	mov.u16 	%rs19805, %rs19703;
	mov.u16 	%rs19806, %rs19704;
	mov.u16 	%rs19807, %rs19705;
	mov.u16 	%rs19808, %rs19706;
	mov.u16 	%rs19809, %rs19707;
	mov.u16 	%rs19810, %rs19708;
	mov.u16 	%rs19811, %rs19709;
	mov.u16 	%rs19812, %rs19710;
	mov.u16 	%rs19813, %rs19711;
	mov.u16 	%rs19814, %rs19712;
	mov.u16 	%rs19815, %rs19713;
	mov.u16 	%rs19816, %rs19714;
	mov.u16 	%rs19817, %rs19715;
	mov.u16 	%rs19818, %rs19716;
	mov.u16 	%rs19819, %rs19717;
	mov.u16 	%rs19820, %rs19718;
	mov.u16 	%rs19821, %rs19719;
	mov.u16 	%rs19822, %rs19720;
	mov.u16 	%rs19823, %rs19721;
	mov.u16 	%rs19824, %rs19722;
	mov.u64 	%rd3817, %rd3816;
$L__BB3_287:
	st.local.u64 	[%rd102], %rd3817;
	mov.b64 	{%r18672, %r18677}, %rd3817;
	cvt.u32.u16 	%r18761, %rs19818;
	cvt.u32.u16 	%r18762, %rs19817;
	prmt.b32 	%r18763, %r18761, %r18762, 0x3340U;
	cvt.u32.u16 	%r18764, %rs19819;
	cvt.u32.u16 	%r18765, %rs19820;
	prmt.b32 	%r18766, %r18765, %r18764, 0x3340U;
	prmt.b32 	%r18767, %r18766, %r18763, 0x5410U;
	cvt.u32.u16 	%r18768, %rs19822;
	cvt.u32.u16 	%r18769, %rs19821;
	prmt.b32 	%r18770, %r18768, %r18769, 0x3340U;
	cvt.u32.u16 	%r18771, %rs19823;
	cvt.u32.u16 	%r18772, %rs19824;
	prmt.b32 	%r18773, %r18772, %r18771, 0x3340U;
	prmt.b32 	%r18774, %r18773, %r18770, 0x5410U;
	st.local.v2.b32 	[%rd102+8], {%r18774, %r18767};
	cvt.u32.u16 	%r18775, %rs19810;
	cvt.u32.u16 	%r18776, %rs19809;
	prmt.b32 	%r18777, %r18775, %r18776, 0x3340U;
	cvt.u32.u16 	%r18778, %rs19811;
	cvt.u32.u16 	%r18779, %rs19812;
	prmt.b32 	%r18780, %r18779, %r18778, 0x3340U;
	prmt.b32 	%r18781, %r18780, %r18777, 0x5410U;
	cvt.u32.u16 	%r18782, %rs19814;
	cvt.u32.u16 	%r18783, %rs19813;
	prmt.b32 	%r18784, %r18782, %r18783, 0x3340U;
	cvt.u32.u16 	%r18785, %rs19815;
	cvt.u32.u16 	%r18786, %rs19816;
	prmt.b32 	%r18787, %r18786, %r18785, 0x3340U;
	prmt.b32 	%r18788, %r18787, %r18784, 0x5410U;
	st.local.v2.b32 	[%rd102+16], {%r18788, %r18781};
	cvt.u32.u16 	%r18789, %rs19802;
	cvt.u32.u16 	%r18790, %rs19801;
	prmt.b32 	%r18791, %r18789, %r18790, 0x3340U;
	cvt.u32.u16 	%r18792, %rs19803;
	cvt.u32.u16 	%r18793, %rs19804;
	prmt.b32 	%r18794, %r18793, %r18792, 0x3340U;
	prmt.b32 	%r18795, %r18794, %r18791, 0x5410U;
	cvt.u32.u16 	%r18796, %rs19806;
	cvt.u32.u16 	%r18797, %rs19805;
	prmt.b32 	%r18798, %r18796, %r18797, 0x3340U;
	cvt.u32.u16 	%r18799, %rs19807;
	cvt.u32.u16 	%r18800, %rs19808;
	prmt.b32 	%r18801, %r18800, %r18799, 0x3340U;
	prmt.b32 	%r18802, %r18801, %r18798, 0x5410U;
	st.local.v2.b32 	[%rd102+24], {%r18802, %r18795};
	cvt.u32.u16 	%r18803, %rs19794;
	cvt.u32.u16 	%r18804, %rs19793;
	prmt.b32 	%r18805, %r18803, %r18804, 0x3340U;
	cvt.u32.u16 	%r18806, %rs19795;
	cvt.u32.u16 	%r18807, %rs19796;
	prmt.b32 	%r18808, %r18807, %r18806, 0x3340U;
	prmt.b32 	%r18809, %r18808, %r18805, 0x5410U;
	cvt.u32.u16 	%r18810, %rs19798;
	cvt.u32.u16 	%r18811, %rs19797;
	prmt.b32 	%r18812, %r18810, %r18811, 0x3340U;
	cvt.u32.u16 	%r18813, %rs19799;
	cvt.u32.u16 	%r18814, %rs19800;
	prmt.b32 	%r18815, %r18814, %r18813, 0x3340U;
	prmt.b32 	%r18816, %r18815, %r18812, 0x5410U;
	st.local.v2.b32 	[%rd102+32], {%r18816, %r18809};
	cvt.u32.u16 	%r18817, %rs19786;
	cvt.u32.u16 	%r18818, %rs19785;
	prmt.b32 	%r18819, %r18817, %r18818, 0x3340U;
	cvt.u32.u16 	%r18820, %rs19787;
	cvt.u32.u16 	%r18821, %rs19788;
	prmt.b32 	%r18822, %r18821, %r18820, 0x3340U;
	prmt.b32 	%r18823, %r18822, %r18819, 0x5410U;
	cvt.u32.u16 	%r18824, %rs19790;
	cvt.u32.u16 	%r18825, %rs19789;
	prmt.b32 	%r18826, %r18824, %r18825, 0x3340U;
	cvt.u32.u16 	%r18827, %rs19791;
	cvt.u32.u16 	%r18828, %rs19792;
	prmt.b32 	%r18829, %r18828, %r18827, 0x3340U;
	prmt.b32 	%r18830, %r18829, %r18826, 0x5410U;
	st.local.v2.b32 	[%rd102+40], {%r18830, %r18823};
	cvt.u32.u16 	%r18831, %rs19778;
	cvt.u32.u16 	%r18832, %rs19777;
	prmt.b32 	%r18833, %r18831, %r18832, 0x3340U;
	cvt.u32.u16 	%r18834, %rs19779;
	cvt.u32.u16 	%r18835, %rs19780;
	prmt.b32 	%r18836, %r18835, %r18834, 0x3340U;
	prmt.b32 	%r18837, %r18836, %r18833, 0x5410U;
	cvt.u32.u16 	%r18838, %rs19782;
	cvt.u32.u16 	%r18839, %rs19781;
	prmt.b32 	%r18840, %r18838, %r18839, 0x3340U;
	cvt.u32.u16 	%r18841, %rs19783;
	cvt.u32.u16 	%r18842, %rs19784;
	prmt.b32 	%r18843, %r18842, %r18841, 0x3340U;
	prmt.b32 	%r18844, %r18843, %r18840, 0x5410U;
	st.local.v2.b32 	[%rd102+48], {%r18844, %r18837};
	st.local.v2.u8 	[%rd102+56], {%rs19776, %rs19775};
	st.local.u32 	[%rd102+60], %r32700;
	st.local.f64 	[%rd102+64], %fd485;
	mov.b64 	%rd2473, %fd485;
	mov.b64 	{%r18752, %r18757}, %rd2473;
	and.b32  	%r18845, %r18772, 255;
	and.b16  	%rs17396, %rs19823, 255;
	mul.wide.u16 	%r18846, %rs17396, 256;
	or.b32  	%r18847, %r18846, %r18845;
	shl.b32 	%r18848, %r18768, 16;
	and.b32  	%r18849, %r18848, 16711680;
	or.b32  	%r18850, %r18847, %r18849;
	shl.b32 	%r18851, %r18769, 24;
	or.b32  	%r18682, %r18850, %r18851;
	and.b32  	%r18852, %r18765, 255;
	and.b16  	%rs17397, %rs19819, 255;
	mul.wide.u16 	%r18853, %rs17397, 256;
	or.b32  	%r18854, %r18853, %r18852;
	shl.b32 	%r18855, %r18761, 16;
	and.b32  	%r18856, %r18855, 16711680;
	or.b32  	%r18857, %r18854, %r18856;
	shl.b32 	%r18858, %r18762, 24;
	or.b32  	%r18687, %r18857, %r18858;
	and.b32  	%r18859, %r18786, 255;
	and.b16  	%rs17398, %rs19815, 255;
	mul.wide.u16 	%r18860, %rs17398, 256;
	or.b32  	%r18861, %r18860, %r18859;
	shl.b32 	%r18862, %r18782, 16;
	and.b32  	%r18863, %r18862, 16711680;
	or.b32  	%r18864, %r18861, %r18863;
	shl.b32 	%r18865, %r18783, 24;
	or.b32  	%r18692, %r18864, %r18865;
	and.b32  	%r18866, %r18779, 255;
	and.b16  	%rs17399, %rs19811, 255;
	mul.wide.u16 	%r18867, %rs17399, 256;
	or.b32  	%r18868, %r18867, %r18866;
	shl.b32 	%r18869, %r18775, 16;
	and.b32  	%r18870, %r18869, 16711680;
	or.b32  	%r18871, %r18868, %r18870;
	shl.b32 	%r18872, %r18776, 24;
	or.b32  	%r18697, %r18871, %r18872;
	and.b32  	%r18873, %r18800, 255;
	and.b16  	%rs17400, %rs19807, 255;
	mul.wide.u16 	%r18874, %rs17400, 256;
	or.b32  	%r18875, %r18874, %r18873;
	shl.b32 	%r18876, %r18796, 16;
	and.b32  	%r18877, %r18876, 16711680;
	or.b32  	%r18878, %r18875, %r18877;
	shl.b32 	%r18879, %r18797, 24;
	or.b32  	%r18702, %r18878, %r18879;
	and.b32  	%r18880, %r18793, 255;
	and.b16  	%rs17401, %rs19803, 255;
	mul.wide.u16 	%r18881, %rs17401, 256;
	or.b32  	%r18882, %r18881, %r18880;
	shl.b32 	%r18883, %r18789, 16;
	and.b32  	%r18884, %r18883, 16711680;
	or.b32  	%r18885, %r18882, %r18884;
	shl.b32 	%r18886, %r18790, 24;
	or.b32  	%r18707, %r18885, %r18886;
	and.b32  	%r18887, %r18814, 255;
	and.b16  	%rs17402, %rs19799, 255;
	mul.wide.u16 	%r18888, %rs17402, 256;
	or.b32  	%r18889, %r18888, %r18887;
	shl.b32 	%r18890, %r18810, 16;
	and.b32  	%r18891, %r18890, 16711680;
	or.b32  	%r18892, %r18889, %r18891;
	shl.b32 	%r18893, %r18811, 24;
	or.b32  	%r18712, %r18892, %r18893;
	and.b32  	%r18894, %r18807, 255;
	and.b16  	%rs17403, %rs19795, 255;
	mul.wide.u16 	%r18895, %rs17403, 256;
	or.b32  	%r18896, %r18895, %r18894;
	shl.b32 	%r18897, %r18803, 16;
	and.b32  	%r18898, %r18897, 16711680;
	or.b32  	%r18899, %r18896, %r18898;
	shl.b32 	%r18900, %r18804, 24;
	or.b32  	%r18717, %r18899, %r18900;
	and.b32  	%r18901, %r18828, 255;
	and.b16  	%rs17404, %rs19791, 255;
	mul.wide.u16 	%r18902, %rs17404, 256;
	or.b32  	%r18903, %r18902, %r18901;
	shl.b32 	%r18904, %r18824, 16;
	and.b32  	%r18905, %r18904, 16711680;
	or.b32  	%r18906, %r18903, %r18905;
	shl.b32 	%r18907, %r18825, 24;
	or.b32  	%r18722, %r18906, %r18907;
	and.b32  	%r18908, %r18821, 255;
	and.b16  	%rs17405, %rs19787, 255;
	mul.wide.u16 	%r18909, %rs17405, 256;
	or.b32  	%r18910, %r18909, %r18908;
	shl.b32 	%r18911, %r18817, 16;
	and.b32  	%r18912, %r18911, 16711680;
	or.b32  	%r18913, %r18910, %r18912;
	shl.b32 	%r18914, %r18818, 24;
	or.b32  	%r18727, %r18913, %r18914;
	and.b32  	%r18915, %r18842, 255;
	and.b16  	%rs17406, %rs19783, 255;
	mul.wide.u16 	%r18916, %rs17406, 256;
	or.b32  	%r18917, %r18916, %r18915;
	shl.b32 	%r18918, %r18838, 16;
	and.b32  	%r18919, %r18918, 16711680;
	or.b32  	%r18920, %r18917, %r18919;
	shl.b32 	%r18921, %r18839, 24;
	or.b32  	%r18732, %r18920, %r18921;
	and.b32  	%r18922, %r18835, 255;
	and.b16  	%rs17407, %rs19779, 255;
	mul.wide.u16 	%r18923, %rs17407, 256;
	or.b32  	%r18924, %r18923, %r18922;
	shl.b32 	%r18925, %r18831, 16;
	and.b32  	%r18926, %r18925, 16711680;
	or.b32  	%r18927, %r18924, %r18926;
	shl.b32 	%r18928, %r18832, 24;
	or.b32  	%r18737, %r18927, %r18928;
	cvt.u32.u16 	%r18929, %rs19776;
	and.b32  	%r18930, %r18929, 255;
	and.b16  	%rs17408, %rs19775, 255;
	mul.wide.u16 	%r18931, %rs17408, 256;
	or.b32  	%r18742, %r18931, %r18930;
	mov.b32 	%r18758, 4;
	mov.b32 	%r18759, 0;
	mov.b32 	%r18760, -1;
	// begin inline asm
	shfl.sync.up.b32 %r18671, %r18672, %r18758, %r18759, %r18760;
	// end inline asm
	// begin inline asm
	shfl.sync.up.b32 %r18676, %r18677, %r18758, %r18759, %r18760;
	// end inline asm
	mov.b64 	%rd208, {%r18671, %r18676};
	// begin inline asm
	shfl.sync.up.b32 %r18681, %r18682, %r18758, %r18759, %r18760;
	// end inline asm
	// begin inline asm
	shfl.sync.up.b32 %r18686, %r18687, %r18758, %r18759, %r18760;
	// end inline asm
	// begin inline asm
	shfl.sync.up.b32 %r18691, %r18692, %r18758, %r18759, %r18760;
	// end inline asm
	// begin inline asm
	shfl.sync.up.b32 %r18696, %r18697, %r18758, %r18759, %r18760;
	// end inline asm
	// begin inline asm
	shfl.sync.up.b32 %r18701, %r18702, %r18758, %r18759, %r18760;
	// end inline asm
	// begin inline asm
	shfl.sync.up.b32 %r18706, %r18707, %r18758, %r18759, %r18760;
	// end inline asm
	// begin inline asm
	shfl.sync.up.b32 %r18711, %r18712, %r18758, %r18759, %r18760;
	// end inline asm
	// begin inline asm
	shfl.sync.up.b32 %r18716, %r18717, %r18758, %r18759, %r18760;
	// end inline asm
	// begin inline asm
	shfl.sync.up.b32 %r18721, %r18722, %r18758, %r18759, %r18760;
	// end inline asm
	// begin inline asm
	shfl.sync.up.b32 %r18726, %r18727, %r18758, %r18759, %r18760;
	// end inline asm
	// begin inline asm
	shfl.sync.up.b32 %r18731, %r18732, %r18758, %r18759, %r18760;
	// end inline asm
	// begin inline asm
	shfl.sync.up.b32 %r18736, %r18737, %r18758, %r18759, %r18760;
	// end inline asm
	// begin inline asm
	shfl.sync.up.b32 %r18741, %r18742, %r18758, %r18759, %r18760;
	// end inline asm
	// begin inline asm
	shfl.sync.up.b32 %r18746, %r32700, %r18758, %r18759, %r18760;
	// end inline asm
	// begin inline asm
	shfl.sync.up.b32 %r18751, %r18752, %r18758, %r18759, %r18760;
	// end inline asm
	// begin inline asm
	shfl.sync.up.b32 %r18756, %r18757, %r18758, %r18759, %r18760;
	// end inline asm
	mov.b64 	%rd2474, {%r18751, %r18756};
	mov.b64 	%fd70, %rd2474;
	cvt.u16.u32 	%rs19825, %r18681;
	cvt.u16.u32 	%rs17409, %r18741;
	shr.u32 	%r18932, %r18741, 8;
	cvt.u16.u32 	%rs17410, %r18932;
	st.local.v2.u32 	[%rd103], {%r18671, %r18676};
	st.local.v2.b32 	[%rd103+8], {%r18681, %r18686};
	st.local.v2.b32 	[%rd103+16], {%r18691, %r18696};
	st.local.v2.b32 	[%rd103+24], {%r18701, %r18706};
	st.local.v2.b32 	[%rd103+32], {%r18711, %r18716};
	st.local.v2.b32 	[%rd103+40], {%r18721, %r18726};
	st.local.v2.b32 	[%rd103+48], {%r18731, %r18736};
	st.local.v2.u8 	[%rd103+56], {%rs17409, %rs17410};
	st.local.u32 	[%rd103+60], %r18746;
	st.local.v2.u32 	[%rd103+64], {%r18751, %r18756};
	setp.ne.s64 	%p453, %rd3817, 0;
	mov.u16 	%rs19926, %rs19824;
	mov.u16 	%rs19925, %rs19823;
	mov.u16 	%rs19924, %rs19822;
	mov.u16 	%rs19923, %rs19821;
	mov.u16 	%rs19922, %rs19820;
	mov.u16 	%rs19921, %rs19819;
	mov.u16 	%rs19920, %rs19818;
	mov.u16 	%rs19919, %rs19817;
	mov.u16 	%rs19918, %rs19816;
	mov.u16 	%rs19917, %rs19815;
	mov.u16 	%rs19916, %rs19814;
	mov.u16 	%rs19915, %rs19813;
	mov.u16 	%rs19914, %rs19812;
	mov.u16 	%rs19913, %rs19811;
	mov.u16 	%rs19912, %rs19810;
	mov.u16 	%rs19911, %rs19809;
	mov.u16 	%rs19910, %rs19808;
	mov.u16 	%rs19909, %rs19807;
	mov.u16 	%rs19908, %rs19806;
	mov.u16 	%rs19907, %rs19805;
	mov.u16 	%rs19906, %rs19804;
	mov.u16 	%rs19905, %rs19803;
	mov.u16 	%rs19904, %rs19802;
	mov.u16 	%rs19903, %rs19801;
	mov.u16 	%rs19902, %rs19800;
	mov.u16 	%rs19901, %rs19799;
	mov.u16 	%rs19900, %rs19798;
	mov.u16 	%rs19899, %rs19797;
	mov.u16 	%rs19898, %rs19796;
	mov.u16 	%rs19897, %rs19795;
	mov.u16 	%rs19896, %rs19794;
	mov.u16 	%rs19895, %rs19793;
	mov.u16 	%rs19894, %rs19792;
	mov.u16 	%rs19893, %rs19791;
	mov.u16 	%rs19892, %rs19790;
	mov.u16 	%rs19891, %rs19789;
	mov.u16 	%rs19890, %rs19788;
	mov.u16 	%rs19889, %rs19787;
	mov.u16 	%rs19888, %rs19786;
	mov.u16 	%rs19887, %rs19785;
	mov.u16 	%rs19886, %rs19784;
	mov.u16 	%rs19885, %rs19783;
	mov.u16 	%rs19884, %rs19782;
	mov.u16 	%rs19883, %rs19781;
	mov.u16 	%rs19882, %rs19780;
	mov.u16 	%rs19881, %rs19779;
	mov.u16 	%rs19880, %rs19778;
	mov.u16 	%rs19879, %rs19777;
	mov.u16 	%rs19878, %rs19776;
	mov.u16 	%rs19877, %rs19775;
	mov.u32 	%r32708, %r32700;
	mov.f64 	%fd487, %fd485;
	@%p453 bra 	$L__BB3_299;
	mov.b16 	%rs17411, 0;
	st.local.u8 	[%rd101], %rs17411;
	add.s32 	%r18934, %r32700, %r18746;
	st.local.u32 	[%rd101+52], %r18934;
	add.f64 	%fd402, %fd485, %fd70;
	st.local.f64 	[%rd101+56], %fd402;
	mov.b32 	%r32701, 0;
$L__BB3_289:
	mov.u32 	%r490, %r32701;
	cvt.u64.u32 	%rd2475, %r490;
	add.s64 	%rd2476, %rd101, %rd2475;
	ld.local.u8 	%rs17412, [%rd2476];
	setp.ne.s16 	%p454, %rs17412, 0;
	add.s32 	%r32701, %r490, 1;
	@%p454 bra 	$L__BB3_289;
	and.b16  	%rs17413, %rs19825, 255;
	setp.eq.s16 	%p455, %rs17413, 0;
	mov.u32 	%r32703, %r490;
	@%p455 bra 	$L__BB3_293;
	mov.b32 	%r32702, 0;
$L__BB3_292:
	add.s32 	%r18936, %r32702, %r490;
	cvt.u64.u32 	%rd2477, %r18936;
	add.s64 	%rd2478, %rd101, %rd2477;
	st.local.u8 	[%rd2478], %rs19825;
	add.s32 	%r493, %r32702, 1;
	add.s32 	%r32703, %r493, %r490;
	cvt.u64.u32 	%rd2479, %r32702;
	add.s64 	%rd2480, %rd200, %rd2479;
	ld.local.u8 	%rs19825, [%rd2480+1];
	setp.ne.s16 	%p456, %rs19825, 0;
	mov.u32 	%r32702, %r493;
	@%p456 bra 	$L__BB3_292;
$L__BB3_293:
	cvt.u64.u32 	%rd2481, %r32703;
	add.s64 	%rd2482, %rd101, %rd2481;
	mov.b16 	%rs17414, 0;
	st.local.u8 	[%rd2482], %rs17414;
	mov.b32 	%r32704, 0;
$L__BB3_294:
	mov.u32 	%r496, %r32704;
	cvt.u64.u32 	%rd2483, %r496;
	add.s64 	%rd2484, %rd101, %rd2483;
	ld.local.u8 	%rs17415, [%rd2484];
	setp.ne.s16 	%p457, %rs17415, 0;
	add.s32 	%r32704, %r496, 1;
	@%p457 bra 	$L__BB3_294;
	and.b16  	%rs17416, %rs19824, 255;
	setp.eq.s16 	%p458, %rs17416, 0;
	mov.u32 	%r32706, %r496;
	@%p458 bra 	$L__BB3_298;
	mov.b32 	%r32705, 0;
	mov.u16 	%rs19826, %rs19824;
$L__BB3_297:
	add.s32 	%r18939, %r32705, %r496;
	cvt.u64.u32 	%rd2485, %r18939;
	add.s64 	%rd2486, %rd101, %rd2485;
	st.local.u8 	[%rd2486], %rs19826;
	add.s32 	%r499, %r32705, 1;
	add.s32 	%r32706, %r499, %r496;
	cvt.u64.u32 	%rd2487, %r32705;
	add.s64 	%rd2488, %rd199, %rd2487;
	ld.local.u8 	%rs19826, [%rd2488+1];
	setp.ne.s16 	%p459, %rs19826, 0;
	mov.u32 	%r32705, %r499;
	@%p459 bra 	$L__BB3_297;
$L__BB3_298:
	cvt.u64.u32 	%rd2489, %r32706;
	add.s64 	%rd2490, %rd101, %rd2489;
	mov.b16 	%rs17417, 0;
	st.local.u8 	[%rd2490], %rs17417;
	ld.local.v2.b32 	{%r18940, %r18941}, [%rd101];
	bfe.u32 	%r18942, %r18940, 0, 8;
	cvt.u16.u32 	%rs19926, %r18942;
	bfe.u32 	%r18943, %r18940, 8, 8;
	cvt.u16.u32 	%rs19925, %r18943;
	bfe.u32 	%r18944, %r18940, 16, 8;
	cvt.u16.u32 	%rs19924, %r18944;
	bfe.u32 	%r18945, %r18940, 24, 8;
	cvt.u16.u32 	%rs19923, %r18945;
	bfe.u32 	%r18946, %r18941, 0, 8;
	cvt.u16.u32 	%rs19922, %r18946;
	bfe.u32 	%r18947, %r18941, 8, 8;
	cvt.u16.u32 	%rs19921, %r18947;
	bfe.u32 	%r18948, %r18941, 16, 8;
	cvt.u16.u32 	%rs19920, %r18948;
	bfe.u32 	%r18949, %r18941, 24, 8;
	cvt.u16.u32 	%rs19919, %r18949;
	ld.local.v2.b32 	{%r18950, %r18951}, [%rd101+8];
	bfe.u32 	%r18952, %r18950, 0, 8;
	cvt.u16.u32 	%rs19918, %r18952;
	bfe.u32 	%r18953, %r18950, 8, 8;
	cvt.u16.u32 	%rs19917, %r18953;
	bfe.u32 	%r18954, %r18950, 16, 8;
	cvt.u16.u32 	%rs19916, %r18954;
	bfe.u32 	%r18955, %r18950, 24, 8;
	cvt.u16.u32 	%rs19915, %r18955;
	bfe.u32 	%r18956, %r18951, 0, 8;
	cvt.u16.u32 	%rs19914, %r18956;
	bfe.u32 	%r18957, %r18951, 8, 8;
	cvt.u16.u32 	%rs19913, %r18957;
	bfe.u32 	%r18958, %r18951, 16, 8;
	cvt.u16.u32 	%rs19912, %r18958;
	bfe.u32 	%r18959, %r18951, 24, 8;
	cvt.u16.u32 	%rs19911, %r18959;
	ld.local.v2.b32 	{%r18960, %r18961}, [%rd101+16];
	bfe.u32 	%r18962, %r18960, 0, 8;
	cvt.u16.u32 	%rs19910, %r18962;
	bfe.u32 	%r18963, %r18960, 8, 8;
	cvt.u16.u32 	%rs19909, %r18963;
	bfe.u32 	%r18964, %r18960, 16, 8;
	cvt.u16.u32 	%rs19908, %r18964;
	bfe.u32 	%r18965, %r18960, 24, 8;
	cvt.u16.u32 	%rs19907, %r18965;
	bfe.u32 	%r18966, %r18961, 0, 8;
	cvt.u16.u32 	%rs19906, %r18966;
	bfe.u32 	%r18967, %r18961, 8, 8;
	cvt.u16.u32 	%rs19905, %r18967;
	bfe.u32 	%r18968, %r18961, 16, 8;
	cvt.u16.u32 	%rs19904, %r18968;
	bfe.u32 	%r18969, %r18961, 24, 8;
	cvt.u16.u32 	%rs19903, %r18969;
	ld.local.v2.b32 	{%r18970, %r18971}, [%rd101+24];
	bfe.u32 	%r18972, %r18970, 0, 8;
	cvt.u16.u32 	%rs19902, %r18972;
	bfe.u32 	%r18973, %r18970, 8, 8;
	cvt.u16.u32 	%rs19901, %r18973;
	bfe.u32 	%r18974, %r18970, 16, 8;
	cvt.u16.u32 	%rs19900, %r18974;
	bfe.u32 	%r18975, %r18970, 24, 8;
	cvt.u16.u32 	%rs19899, %r18975;
	bfe.u32 	%r18976, %r18971, 0, 8;
	cvt.u16.u32 	%rs19898, %r18976;
	bfe.u32 	%r18977, %r18971, 8, 8;
	cvt.u16.u32 	%rs19897, %r18977;
	bfe.u32 	%r18978, %r18971, 16, 8;
	cvt.u16.u32 	%rs19896, %r18978;
	bfe.u32 	%r18979, %r18971, 24, 8;
	cvt.u16.u32 	%rs19895, %r18979;
	ld.local.v2.b32 	{%r18980, %r18981}, [%rd101+32];
	bfe.u32 	%r18982, %r18980, 0, 8;
	cvt.u16.u32 	%rs19894, %r18982;
	bfe.u32 	%r18983, %r18980, 8, 8;
	cvt.u16.u32 	%rs19893, %r18983;
	bfe.u32 	%r18984, %r18980, 16, 8;
	cvt.u16.u32 	%rs19892, %r18984;
	bfe.u32 	%r18985, %r18980, 24, 8;
	cvt.u16.u32 	%rs19891, %r18985;
	bfe.u32 	%r18986, %r18981, 0, 8;
	cvt.u16.u32 	%rs19890, %r18986;
	bfe.u32 	%r18987, %r18981, 8, 8;
	cvt.u16.u32 	%rs19889, %r18987;
	bfe.u32 	%r18988, %r18981, 16, 8;
	cvt.u16.u32 	%rs19888, %r18988;
	bfe.u32 	%r18989, %r18981, 24, 8;
	cvt.u16.u32 	%rs19887, %r18989;
	ld.local.v2.b32 	{%r18990, %r18991}, [%rd101+40];
	bfe.u32 	%r18992, %r18990, 0, 8;
	cvt.u16.u32 	%rs19886, %r18992;
	bfe.u32 	%r18993, %r18990, 8, 8;
	cvt.u16.u32 	%rs19885, %r18993;
	bfe.u32 	%r18994, %r18990, 16, 8;
	cvt.u16.u32 	%rs19884, %r18994;
	bfe.u32 	%r18995, %r18990, 24, 8;
	cvt.u16.u32 	%rs19883, %r18995;
	bfe.u32 	%r18996, %r18991, 0, 8;
	cvt.u16.u32 	%rs19882, %r18996;
	bfe.u32 	%r18997, %r18991, 8, 8;
	cvt.u16.u32 	%rs19881, %r18997;
	bfe.u32 	%r18998, %r18991, 16, 8;
	cvt.u16.u32 	%rs19880, %r18998;
	bfe.u32 	%r18999, %r18991, 24, 8;
	cvt.u16.u32 	%rs19879, %r18999;
	ld.local.v2.u8 	{%rs19878, %rs19877}, [%rd101+48];
	ld.local.u32 	%r32708, [%rd101+52];
	ld.local.f64 	%fd487, [%rd101+56];
$L__BB3_299:
	setp.gt.s32 	%p460, %r17643, 3;
	add.s64 	%rd3818, %rd3817, %rd208;
	@%p460 bra 	$L__BB3_301;
	mov.f64 	%fd487, %fd485;
	mov.u32 	%r32708, %r32700;
	mov.u16 	%rs19877, %rs19775;
	mov.u16 	%rs19878, %rs19776;
	mov.u16 	%rs19879, %rs19777;
	mov.u16 	%rs19880, %rs19778;
	mov.u16 	%rs19881, %rs19779;
	mov.u16 	%rs19882, %rs19780;
	mov.u16 	%rs19883, %rs19781;
	mov.u16 	%rs19884, %rs19782;
	mov.u16 	%rs19885, %rs19783;
	mov.u16 	%rs19886, %rs19784;
	mov.u16 	%rs19887, %rs19785;
	mov.u16 	%rs19888, %rs19786;
	mov.u16 	%rs19889, %rs19787;
	mov.u16 	%rs19890, %rs19788;
	mov.u16 	%rs19891, %rs19789;
	mov.u16 	%rs19892, %rs19790;
	mov.u16 	%rs19893, %rs19791;
	mov.u16 	%rs19894, %rs19792;
	mov.u16 	%rs19895, %rs19793;
	mov.u16 	%rs19896, %rs19794;
	mov.u16 	%rs19897, %rs19795;
	mov.u16 	%rs19898, %rs19796;
	mov.u16 	%rs19899, %rs19797;
	mov.u16 	%rs19900, %rs19798;
	mov.u16 	%rs19901, %rs19799;
	mov.u16 	%rs19902, %rs19800;
	mov.u16 	%rs19903, %rs19801;
	mov.u16 	%rs19904, %rs19802;
	mov.u16 	%rs19905, %rs19803;
	mov.u16 	%rs19906, %rs19804;
	mov.u16 	%rs19907, %rs19805;
	mov.u16 	%rs19908, %rs19806;
	mov.u16 	%rs19909, %rs19807;
	mov.u16 	%rs19910, %rs19808;
	mov.u16 	%rs19911, %rs19809;
	mov.u16 	%rs19912, %rs19810;
	mov.u16 	%rs19913, %rs19811;
	mov.u16 	%rs19914, %rs19812;
	mov.u16 	%rs19915, %rs19813;
	mov.u16 	%rs19916, %rs19814;
	mov.u16 	%rs19917, %rs19815;
	mov.u16 	%rs19918, %rs19816;
	mov.u16 	%rs19919, %rs19817;
	mov.u16 	%rs19920, %rs19818;
	mov.u16 	%rs19921, %rs19819;
	mov.u16 	%rs19922, %rs19820;
	mov.u16 	%rs19923, %rs19821;
	mov.u16 	%rs19924, %rs19822;
	mov.u16 	%rs19925, %rs19823;
	mov.u16 	%rs19926, %rs19824;
	mov.u64 	%rd3818, %rd3817;
$L__BB3_301:
	st.local.u64 	[%rd102], %rd3818;
	mov.b64 	{%r19001, %r19006}, %rd3818;
	cvt.u32.u16 	%r19090, %rs19920;
	cvt.u32.u16 	%r19091, %rs19919;
	prmt.b32 	%r19092, %r19090, %r19091, 0x3340U;
	cvt.u32.u16 	%r19093, %rs19921;
	cvt.u32.u16 	%r19094, %rs19922;
	prmt.b32 	%r19095, %r19094, %r19093, 0x3340U;
	prmt.b32 	%r19096, %r19095, %r19092, 0x5410U;
	cvt.u32.u16 	%r19097, %rs19924;
	cvt.u32.u16 	%r19098, %rs19923;
	prmt.b32 	%r19099, %r19097, %r19098, 0x3340U;
	cvt.u32.u16 	%r19100, %rs19925;
	cvt.u32.u16 	%r19101, %rs19926;
	prmt.b32 	%r19102, %r19101, %r19100, 0x3340U;
	prmt.b32 	%r19103, %r19102, %r19099, 0x5410U;
	st.local.v2.b32 	[%rd102+8], {%r19103, %r19096};
	cvt.u32.u16 	%r19104, %rs19912;
	cvt.u32.u16 	%r19105, %rs19911;
	prmt.b32 	%r19106, %r19104, %r19105, 0x3340U;
	cvt.u32.u16 	%r19107, %rs19913;
	cvt.u32.u16 	%r19108, %rs19914;
	prmt.b32 	%r19109, %r19108, %r19107, 0x3340U;
	prmt.b32 	%r19110, %r19109, %r19106, 0x5410U;
	cvt.u32.u16 	%r19111, %rs19916;
	cvt.u32.u16 	%r19112, %rs19915;
	prmt.b32 	%r19113, %r19111, %r19112, 0x3340U;
	cvt.u32.u16 	%r19114, %rs19917;
	cvt.u32.u16 	%r19115, %rs19918;
	prmt.b32 	%r19116, %r19115, %r19114, 0x3340U;
	prmt.b32 	%r19117, %r19116, %r19113, 0x5410U;
	st.local.v2.b32 	[%rd102+16], {%r19117, %r19110};
	cvt.u32.u16 	%r19118, %rs19904;
	cvt.u32.u16 	%r19119, %rs19903;
	prmt.b32 	%r19120, %r19118, %r19119, 0x3340U;
	cvt.u32.u16 	%r19121, %rs19905;
	cvt.u32.u16 	%r19122, %rs19906;
	prmt.b32 	%r19123, %r19122, %r19121, 0x3340U;
	prmt.b32 	%r19124, %r19123, %r19120, 0x5410U;
	cvt.u32.u16 	%r19125, %rs19908;
	cvt.u32.u16 	%r19126, %rs19907;
	prmt.b32 	%r19127, %r19125, %r19126, 0x3340U;
	cvt.u32.u16 	%r19128, %rs19909;
	cvt.u32.u16 	%r19129, %rs19910;
	prmt.b32 	%r19130, %r19129, %r19128, 0x3340U;
	prmt.b32 	%r19131, %r19130, %r19127, 0x5410U;
	st.local.v2.b32 	[%rd102+24], {%r19131, %r19124};
	cvt.u32.u16 	%r19132, %rs19896;
	cvt.u32.u16 	%r19133, %rs19895;
	prmt.b32 	%r19134, %r19132, %r19133, 0x3340U;
	cvt.u32.u16 	%r19135, %rs19897;
	cvt.u32.u16 	%r19136, %rs19898;
	prmt.b32 	%r19137, %r19136, %r19135, 0x3340U;
	prmt.b32 	%r19138, %r19137, %r19134, 0x5410U;
	cvt.u32.u16 	%r19139, %rs19900;
	cvt.u32.u16 	%r19140, %rs19899;
	prmt.b32 	%r19141, %r19139, %r19140, 0x3340U;
	cvt.u32.u16 	%r19142, %rs19901;
	cvt.u32.u16 	%r19143, %rs19902;
	prmt.b32 	%r19144, %r19143, %r19142, 0x3340U;
	prmt.b32 	%r19145, %r19144, %r19141, 0x5410U;
	st.local.v2.b32 	[%rd102+32], {%r19145, %r19138};
	cvt.u32.u16 	%r19146, %rs19888;
	cvt.u32.u16 	%r19147, %rs19887;
	prmt.b32 	%r19148, %r19146, %r19147, 0x3340U;
	cvt.u32.u16 	%r19149, %rs19889;
	cvt.u32.u16 	%r19150, %rs19890;
	prmt.b32 	%r19151, %r19150, %r19149, 0x3340U;
	prmt.b32 	%r19152, %r19151, %r19148, 0x5410U;
	cvt.u32.u16 	%r19153, %rs19892;
	cvt.u32.u16 	%r19154, %rs19891;
	prmt.b32 	%r19155, %r19153, %r19154, 0x3340U;
	cvt.u32.u16 	%r19156, %rs19893;
	cvt.u32.u16 	%r19157, %rs19894;
	prmt.b32 	%r19158, %r19157, %r19156, 0x3340U;
	prmt.b32 	%r19159, %r19158, %r19155, 0x5410U;
	st.local.v2.b32 	[%rd102+40], {%r19159, %r19152};
	cvt.u32.u16 	%r19160, %rs19880;
	cvt.u32.u16 	%r19161, %rs19879;
	prmt.b32 	%r19162, %r19160, %r19161, 0x3340U;
	cvt.u32.u16 	%r19163, %rs19881;
	cvt.u32.u16 	%r19164, %rs19882;
	prmt.b32 	%r19165, %r19164, %r19163, 0x3340U;
	prmt.b32 	%r19166, %r19165, %r19162, 0x5410U;
	cvt.u32.u16 	%r19167, %rs19884;
	cvt.u32.u16 	%r19168, %rs19883;
	prmt.b32 	%r19169, %r19167, %r19168, 0x3340U;
	cvt.u32.u16 	%r19170, %rs19885;
	cvt.u32.u16 	%r19171, %rs19886;
	prmt.b32 	%r19172, %r19171, %r19170, 0x3340U;
	prmt.b32 	%r19173, %r19172, %r19169, 0x5410U;
	st.local.v2.b32 	[%rd102+48], {%r19173, %r19166};
	st.local.v2.u8 	[%rd102+56], {%rs19878, %rs19877};
	st.local.u32 	[%rd102+60], %r32708;
	st.local.f64 	[%rd102+64], %fd487;
	mov.b64 	%rd2491, %fd487;
	mov.b64 	{%r19081, %r19086}, %rd2491;
	and.b32  	%r19174, %r19101, 255;
	and.b16  	%rs17418, %rs19925, 255;
	mul.wide.u16 	%r19175, %rs17418, 256;
	or.b32  	%r19176, %r19175, %r19174;
	shl.b32 	%r19177, %r19097, 16;
	and.b32  	%r19178, %r19177, 16711680;
	or.b32  	%r19179, %r19176, %r19178;
	shl.b32 	%r19180, %r19098, 24;
	or.b32  	%r19011, %r19179, %r19180;
	and.b32  	%r19181, %r19094, 255;
	and.b16  	%rs17419, %rs19921, 255;
	mul.wide.u16 	%r19182, %rs17419, 256;
	or.b32  	%r19183, %r19182, %r19181;
	shl.b32 	%r19184, %r19090, 16;
	and.b32  	%r19185, %r19184, 16711680;
	or.b32  	%r19186, %r19183, %r19185;
	shl.b32 	%r19187, %r19091, 24;
	or.b32  	%r19016, %r19186, %r19187;
	and.b32  	%r19188, %r19115, 255;
	and.b16  	%rs17420, %rs19917, 255;
	mul.wide.u16 	%r19189, %rs17420, 256;
	or.b32  	%r19190, %r19189, %r19188;
	shl.b32 	%r19191, %r19111, 16;
	and.b32  	%r19192, %r19191, 16711680;
	or.b32  	%r19193, %r19190, %r19192;
	shl.b32 	%r19194, %r19112, 24;
	or.b32  	%r19021, %r19193, %r19194;
	and.b32  	%r19195, %r19108, 255;
	and.b16  	%rs17421, %rs19913, 255;
	mul.wide.u16 	%r19196, %rs17421, 256;
	or.b32  	%r19197, %r19196, %r19195;
	shl.b32 	%r19198, %r19104, 16;
	and.b32  	%r19199, %r19198, 16711680;
	or.b32  	%r19200, %r19197, %r19199;
	shl.b32 	%r19201, %r19105, 24;
	or.b32  	%r19026, %r19200, %r19201;
	and.b32  	%r19202, %r19129, 255;
	and.b16  	%rs17422, %rs19909, 255;
	mul.wide.u16 	%r19203, %rs17422, 256;
	or.b32  	%r19204, %r19203, %r19202;
	shl.b32 	%r19205, %r19125, 16;
	and.b32  	%r19206, %r19205, 16711680;
	or.b32  	%r19207, %r19204, %r19206;
	shl.b32 	%r19208, %r19126, 24;
	or.b32  	%r19031, %r19207, %r19208;
	and.b32  	%r19209, %r19122, 255;
	and.b16  	%rs17423, %rs19905, 255;
	mul.wide.u16 	%r19210, %rs17423, 256;
	or.b32  	%r19211, %r19210, %r19209;
	shl.b32 	%r19212, %r19118, 16;
	and.b32  	%r19213, %r19212, 16711680;
	or.b32  	%r19214, %r19211, %r19213;
	shl.b32 	%r19215, %r19119, 24;
	or.b32  	%r19036, %r19214, %r19215;
	and.b32  	%r19216, %r19143, 255;
	and.b16  	%rs17424, %rs19901, 255;
	mul.wide.u16 	%r19217, %rs17424, 256;
	or.b32  	%r19218, %r19217, %r19216;
	shl.b32 	%r19219, %r19139, 16;
	and.b32  	%r19220, %r19219, 16711680;
	or.b32  	%r19221, %r19218, %r19220;
	shl.b32 	%r19222, %r19140, 24;
	or.b32  	%r19041, %r19221, %r19222;
	and.b32  	%r19223, %r19136, 255;
	and.b16  	%rs17425, %rs19897, 255;
	mul.wide.u16 	%r19224, %rs17425, 256;
	or.b32  	%r19225, %r19224, %r19223;
	shl.b32 	%r19226, %r19132, 16;
	and.b32  	%r19227, %r19226, 16711680;
	or.b32  	%r19228, %r19225, %r19227;
	shl.b32 	%r19229, %r19133, 24;
	or.b32  	%r19046, %r19228, %r19229;
	and.b32  	%r19230, %r19157, 255;
	and.b16  	%rs17426, %rs19893, 255;
	mul.wide.u16 	%r19231, %rs17426, 256;
	or.b32  	%r19232, %r19231, %r19230;
	shl.b32 	%r19233, %r19153, 16;
	and.b32  	%r19234, %r19233, 16711680;
	or.b32  	%r19235, %r19232, %r19234;
	shl.b32 	%r19236, %r19154, 24;
	or.b32  	%r19051, %r19235, %r19236;
	and.b32  	%r19237, %r19150, 255;
	and.b16  	%rs17427, %rs19889, 255;
	mul.wide.u16 	%r19238, %rs17427, 256;
	or.b32  	%r19239, %r19238, %r19237;
	shl.b32 	%r19240, %r19146, 16;
	and.b32  	%r19241, %r19240, 16711680;
	or.b32  	%r19242, %r19239, %r19241;
	shl.b32 	%r19243, %r19147, 24;
	or.b32  	%r19056, %r19242, %r19243;
	and.b32  	%r19244, %r19171, 255;
	and.b16  	%rs17428, %rs19885, 255;
	mul.wide.u16 	%r19245, %rs17428, 256;
	or.b32  	%r19246, %r19245, %r19244;
	shl.b32 	%r19247, %r19167, 16;
	and.b32  	%r19248, %r19247, 16711680;
	or.b32  	%r19249, %r19246, %r19248;
	shl.b32 	%r19250, %r19168, 24;
	or.b32  	%r19061, %r19249, %r19250;
	and.b32  	%r19251, %r19164, 255;
	and.b16  	%rs17429, %rs19881, 255;
	mul.wide.u16 	%r19252, %rs17429, 256;
	or.b32  	%r19253, %r19252, %r19251;
	shl.b32 	%r19254, %r19160, 16;
	and.b32  	%r19255, %r19254, 16711680;
	or.b32  	%r19256, %r19253, %r19255;
	shl.b32 	%r19257, %r19161, 24;
	or.b32  	%r19066, %r19256, %r19257;
	cvt.u32.u16 	%r19258, %rs19878;
	and.b32  	%r19259, %r19258, 255;
	and.b16  	%rs17430, %rs19877, 255;
	mul.wide.u16 	%r19260, %rs17430, 256;
	or.b32  	%r19071, %r19260, %r19259;
	mov.b32 	%r19087, 8;
	mov.b32 	%r19088, 0;
	mov.b32 	%r19089, -1;
	// begin inline asm
	shfl.sync.up.b32 %r19000, %r19001, %r19087, %r19088, %r19089;
	// end inline asm
	// begin inline asm
	shfl.sync.up.b32 %r19005, %r19006, %r19087, %r19088, %r19089;
	// end inline asm
	mov.b64 	%rd211, {%r19000, %r19005};
	// begin inline asm
	shfl.sync.up.b32 %r19010, %r19011, %r19087, %r19088, %r19089;
	// end inline asm
	// begin inline asm
	shfl.sync.up.b32 %r19015, %r19016, %r19087, %r19088, %r19089;
	// end inline asm
	// begin inline asm
	shfl.sync.up.b32 %r19020, %r19021, %r19087, %r19088, %r19089;
	// end inline asm
	// begin inline asm
	shfl.sync.up.b32 %r19025, %r19026, %r19087, %r19088, %r19089;
	// end inline asm
	// begin inline asm
	shfl.sync.up.b32 %r19030, %r19031, %r19087, %r19088, %r19089;
	// end inline asm
	// begin inline asm
	shfl.sync.up.b32 %r19035, %r19036, %r19087, %r19088, %r19089;
	// end inline asm
	// begin inline asm
	shfl.sync.up.b32 %r19040, %r19041, %r19087, %r19088, %r19089;
	// end inline asm
	// begin inline asm
	shfl.sync.up.b32 %r19045, %r19046, %r19087, %r19088, %r19089;
	// end inline asm
	// begin inline asm
	shfl.sync.up.b32 %r19050, %r19051, %r19087, %r19088, %r19089;
	// end inline asm
	// begin inline asm
	shfl.sync.up.b32 %r19055, %r19056, %r19087, %r19088, %r19089;
	// end inline asm
	// begin inline asm
	shfl.sync.up.b32 %r19060, %r19061, %r19087, %r19088, %r19089;
	// end inline asm
	// begin inline asm
	shfl.sync.up.b32 %r19065, %r19066, %r19087, %r19088, %r19089;
	// end inline asm
	// begin inline asm
	shfl.sync.up.b32 %r19070, %r19071, %r19087, %r19088, %r19089;
	// end inline asm
	// begin inline asm
	shfl.sync.up.b32 %r19075, %r32708, %r19087, %r19088, %r19089;
	// end inline asm
	// begin inline asm
	shfl.sync.up.b32 %r19080, %r19081, %r19087, %r19088, %r19089;
	// end inline asm
	// begin inline asm
	shfl.sync.up.b32 %r19085, %r19086, %r19087, %r19088, %r19089;
	// end inline asm
	mov.b64 	%rd2492, {%r19080, %r19085};
	mov.b64 	%fd74, %rd2492;
	cvt.u16.u32 	%rs19927, %r19010;
	cvt.u16.u32 	%rs17431, %r19070;
	shr.u32 	%r19261, %r19070, 8;
	cvt.u16.u32 	%rs17432, %r19261;
	st.local.v2.u32 	[%rd103], {%r19000, %r19005};
	st.local.v2.b32 	[%rd103+8], {%r19010, %r19015};
	st.local.v2.b32 	[%rd103+16], {%r19020, %r19025};
	st.local.v2.b32 	[%rd103+24], {%r19030, %r19035};
	st.local.v2.b32 	[%rd103+32], {%r19040, %r19045};
	st.local.v2.b32 	[%rd103+40], {%r19050, %r19055};
	st.local.v2.b32 	[%rd103+48], {%r19060, %r19065};
	st.local.v2.u8 	[%rd103+56], {%rs17431, %rs17432};
	st.local.u32 	[%rd103+60], %r19075;
	st.local.v2.u32 	[%rd103+64], {%r19080, %r19085};
	setp.ne.s64 	%p461, %rd3818, 0;
	mov.u16 	%rs20028, %rs19926;
	mov.u16 	%rs20027, %rs19925;
	mov.u16 	%rs20026, %rs19924;
	mov.u16 	%rs20025, %rs19923;
	mov.u16 	%rs20024, %rs19922;
	mov.u16 	%rs20023, %rs19921;
	mov.u16 	%rs20022, %rs19920;
	mov.u16 	%rs20021, %rs19919;
	mov.u16 	%rs20020, %rs19918;
	mov.u16 	%rs20019, %rs19917;
	mov.u16 	%rs20018, %rs19916;
	mov.u16 	%rs20017, %rs19915;
	mov.u16 	%rs20016, %rs19914;
	mov.u16 	%rs20015, %rs19913;
	mov.u16 	%rs20014, %rs19912;
	mov.u16 	%rs20013, %rs19911;
	mov.u16 	%rs20012, %rs19910;
	mov.u16 	%rs20011, %rs19909;
	mov.u16 	%rs20010, %rs19908;
	mov.u16 	%rs20009, %rs19907;
	mov.u16 	%rs20008, %rs19906;
	mov.u16 	%rs20007, %rs19905;
	mov.u16 	%rs20006, %rs19904;
	mov.u16 	%rs20005, %rs19903;
	mov.u16 	%rs20004, %rs19902;
	mov.u16 	%rs20003, %rs19901;
	mov.u16 	%rs20002, %rs19900;
	mov.u16 	%rs20001, %rs19899;
	mov.u16 	%rs20000, %rs19898;
	mov.u16 	%rs19999, %rs19897;
	mov.u16 	%rs19998, %rs19896;
	mov.u16 	%rs19997, %rs19895;
	mov.u16 	%rs19996, %rs19894;
	mov.u16 	%rs19995, %rs19893;
	mov.u16 	%rs19994, %rs19892;
	mov.u16 	%rs19993, %rs19891;
	mov.u16 	%rs19992, %rs19890;
	mov.u16 	%rs19991, %rs19889;
	mov.u16 	%rs19990, %rs19888;
	mov.u16 	%rs19989, %rs19887;
	mov.u16 	%rs19988, %rs19886;
	mov.u16 	%rs19987, %rs19885;
	mov.u16 	%rs19986, %rs19884;
	mov.u16 	%rs19985, %rs19883;
	mov.u16 	%rs19984, %rs19882;
	mov.u16 	%rs19983, %rs19881;
	mov.u16 	%rs19982, %rs19880;
	mov.u16 	%rs19981, %rs19879;
	mov.u16 	%rs19980, %rs19878;
	mov.u16 	%rs19979, %rs19877;
	mov.u32 	%r32716, %r32708;
	mov.f64 	%fd489, %fd487;
	@%p461 bra 	$L__BB3_313;
	mov.b16 	%rs17433, 0;
	st.local.u8 	[%rd101], %rs17433;
	add.s32 	%r19263, %r32708, %r19075;
	st.local.u32 	[%rd101+52], %r19263;
	add.f64 	%fd403, %fd487, %fd74;
	st.local.f64 	[%rd101+56], %fd403;
	mov.b32 	%r32709, 0;
$L__BB3_303:
	mov.u32 	%r506, %r32709;
	cvt.u64.u32 	%rd2493, %r506;
	add.s64 	%rd2494, %rd101, %rd2493;
	ld.local.u8 	%rs17434, [%rd2494];
	setp.ne.s16 	%p462, %rs17434, 0;
	add.s32 	%r32709, %r506, 1;
	@%p462 bra 	$L__BB3_303;
	and.b16  	%rs17435, %rs19927, 255;
	setp.eq.s16 	%p463, %rs17435, 0;
	mov.u32 	%r32711, %r506;
	@%p463 bra 	$L__BB3_307;
	mov.b32 	%r32710, 0;
$L__BB3_306:
	add.s32 	%r19265, %r32710, %r506;
	cvt.u64.u32 	%rd2495, %r19265;
	add.s64 	%rd2496, %rd101, %rd2495;
	st.local.u8 	[%rd2496], %rs19927;
	add.s32 	%r509, %r32710, 1;
	add.s32 	%r32711, %r509, %r506;
	cvt.u64.u32 	%rd2497, %r32710;
	add.s64 	%rd2498, %rd200, %rd2497;
	ld.local.u8 	%rs19927, [%rd2498+1];
	setp.ne.s16 	%p464, %rs19927, 0;
	mov.u32 	%r32710, %r509;
	@%p464 bra 	$L__BB3_306;
$L__BB3_307:
	cvt.u64.u32 	%rd2499, %r32711;
	add.s64 	%rd2500, %rd101, %rd2499;
	mov.b16 	%rs17436, 0;
	st.local.u8 	[%rd2500], %rs17436;
	mov.b32 	%r32712, 0;
$L__BB3_308:
	mov.u32 	%r512, %r32712;
	cvt.u64.u32 	%rd2501, %r512;
	add.s64 	%rd2502, %rd101, %rd2501;
	ld.local.u8 	%rs17437, [%rd2502];
	setp.ne.s16 	%p465, %rs17437, 0;
	add.s32 	%r32712, %r512, 1;
	@%p465 bra 	$L__BB3_308;
	and.b16  	%rs17438, %rs19926, 255;
	setp.eq.s16 	%p466, %rs17438, 0;
	mov.u32 	%r32714, %r512;
	@%p466 bra 	$L__BB3_312;
	mov.b32 	%r32713, 0;
	mov.u16 	%rs19928, %rs19926;
$L__BB3_311:
	add.s32 	%r19268, %r32713, %r512;
	cvt.u64.u32 	%rd2503, %r19268;
	add.s64 	%rd2504, %rd101, %rd2503;
	st.local.u8 	[%rd2504], %rs19928;
	add.s32 	%r515, %r32713, 1;
	add.s32 	%r32714, %r515, %r512;
	cvt.u64.u32 	%rd2505, %r32713;
	add.s64 	%rd2506, %rd199, %rd2505;
	ld.local.u8 	%rs19928, [%rd2506+1];
	setp.ne.s16 	%p467, %rs19928, 0;
	mov.u32 	%r32713, %r515;
	@%p467 bra 	$L__BB3_311;
$L__BB3_312:
	cvt.u64.u32 	%rd2507, %r32714;
	add.s64 	%rd2508, %rd101, %rd2507;
	mov.b16 	%rs17439, 0;
	st.local.u8 	[%rd2508], %rs17439;
	ld.local.v2.b32 	{%r19269, %r19270}, [%rd101];
	bfe.u32 	%r19271, %r19269, 0, 8;
	cvt.u16.u32 	%rs20028, %r19271;
	bfe.u32 	%r19272, %r19269, 8, 8;
	cvt.u16.u32 	%rs20027, %r19272;
	bfe.u32 	%r19273, %r19269, 16, 8;
	cvt.u16.u32 	%rs20026, %r19273;
	bfe.u32 	%r19274, %r19269, 24, 8;
	cvt.u16.u32 	%rs20025, %r19274;
	bfe.u32 	%r19275, %r19270, 0, 8;
	cvt.u16.u32 	%rs20024, %r19275;
	bfe.u32 	%r19276, %r19270, 8, 8;
	cvt.u16.u32 	%rs20023, %r19276;
	bfe.u32 	%r19277, %r19270, 16, 8;
	cvt.u16.u32 	%rs20022, %r19277;
	bfe.u32 	%r19278, %r19270, 24, 8;
	cvt.u16.u32 	%rs20021, %r19278;
	ld.local.v2.b32 	{%r19279, %r19280}, [%rd101+8];
	bfe.u32 	%r19281, %r19279, 0, 8;
	cvt.u16.u32 	%rs20020, %r19281;
	bfe.u32 	%r19282, %r19279, 8, 8;
	cvt.u16.u32 	%rs20019, %r19282;
	bfe.u32 	%r19283, %r19279, 16, 8;
	cvt.u16.u32 	%rs20018, %r19283;
	bfe.u32 	%r19284, %r19279, 24, 8;
	cvt.u16.u32 	%rs20017, %r19284;
	bfe.u32 	%r19285, %r19280, 0, 8;
	cvt.u16.u32 	%rs20016, %r19285;
	bfe.u32 	%r19286, %r19280, 8, 8;
	cvt.u16.u32 	%rs20015, %r19286;
	bfe.u32 	%r19287, %r19280, 16, 8;
	cvt.u16.u32 	%rs20014, %r19287;
	bfe.u32 	%r19288, %r19280, 24, 8;
	cvt.u16.u32 	%rs20013, %r19288;
	ld.local.v2.b32 	{%r19289, %r19290}, [%rd101+16];
	bfe.u32 	%r19291, %r19289, 0, 8;
	cvt.u16.u32 	%rs20012, %r19291;
	bfe.u32 	%r19292, %r19289, 8, 8;
	cvt.u16.u32 	%rs20011, %r19292;
	bfe.u32 	%r19293, %r19289, 16, 8;
	cvt.u16.u32 	%rs20010, %r19293;
	bfe.u32 	%r19294, %r19289, 24, 8;
	cvt.u16.u32 	%rs20009, %r19294;
	bfe.u32 	%r19295, %r19290, 0, 8;
	cvt.u16.u32 	%rs20008, %r19295;
	bfe.u32 	%r19296, %r19290, 8, 8;
	cvt.u16.u32 	%rs20007, %r19296;
	bfe.u32 	%r19297, %r19290, 16, 8;
	cvt.u16.u32 	%rs20006, %r19297;
	bfe.u32 	%r19298, %r19290, 24, 8;
	cvt.u16.u32 	%rs20005, %r19298;
	ld.local.v2.b32 	{%r19299, %r19300}, [%rd101+24];
	bfe.u32 	%r19301, %r19299, 0, 8;
	cvt.u16.u32 	%rs20004, %r19301;
	bfe.u32 	%r19302, %r19299, 8, 8;
	cvt.u16.u32 	%rs20003, %r19302;
	bfe.u32 	%r19303, %r19299, 16, 8;
	cvt.u16.u32 	%rs20002, %r19303;
	bfe.u32 	%r19304, %r19299, 24, 8;
	cvt.u16.u32 	%rs20001, %r19304;
	bfe.u32 	%r19305, %r19300, 0, 8;
	cvt.u16.u32 	%rs20000, %r19305;
	bfe.u32 	%r19306, %r19300, 8, 8;
	cvt.u16.u32 	%rs19999, %r19306;
	bfe.u32 	%r19307, %r19300, 16, 8;
	cvt.u16.u32 	%rs19998, %r19307;
	bfe.u32 	%r19308, %r19300, 24, 8;
	cvt.u16.u32 	%rs19997, %r19308;
	ld.local.v2.b32 	{%r19309, %r19310}, [%rd101+32];
	bfe.u32 	%r19311, %r19309, 0, 8;
	cvt.u16.u32 	%rs19996, %r19311;
	bfe.u32 	%r19312, %r19309, 8, 8;
	cvt.u16.u32 	%rs19995, %r19312;
	bfe.u32 	%r19313, %r19309, 16, 8;
	cvt.u16.u32 	%rs19994, %r19313;
	bfe.u32 	%r19314, %r19309, 24, 8;
	cvt.u16.u32 	%rs19993, %r19314;
	bfe.u32 	%r19315, %r19310, 0, 8;
	cvt.u16.u32 	%rs19992, %r19315;
	bfe.u32 	%r19316, %r19310, 8, 8;
	cvt.u16.u32 	%rs19991, %r19316;
	bfe.u32 	%r19317, %r19310, 16, 8;
	cvt.u16.u32 	%rs19990, %r19317;
	bfe.u32 	%r19318, %r19310, 24, 8;
	cvt.u16.u32 	%rs19989, %r19318;
	ld.local.v2.b32 	{%r19319, %r19320}, [%rd101+40];
	bfe.u32 	%r19321, %r19319, 0, 8;
	cvt.u16.u32 	%rs19988, %r19321;
	bfe.u32 	%r19322, %r19319, 8, 8;
	cvt.u16.u32 	%rs19987, %r19322;
	bfe.u32 	%r19323, %r19319, 16, 8;
	cvt.u16.u32 	%rs19986, %r19323;
	bfe.u32 	%r19324, %r19319, 24, 8;
	cvt.u16.u32 	%rs19985, %r19324;
	bfe.u32 	%r19325, %r19320, 0, 8;
	cvt.u16.u32 	%rs19984, %r19325;
	bfe.u32 	%r19326, %r19320, 8, 8;
	cvt.u16.u32 	%rs19983, %r19326;
	bfe.u32 	%r19327, %r19320, 16, 8;
	cvt.u16.u32 	%rs19982, %r19327;
	bfe.u32 	%r19328, %r19320, 24, 8;
	cvt.u16.u32 	%rs19981, %r19328;
	ld.local.v2.u8 	{%rs19980, %rs19979}, [%rd101+48];
	ld.local.u32 	%r32716, [%rd101+52];
	ld.local.f64 	%fd489, [%rd101+56];
$L__BB3_313:
	setp.gt.s32 	%p468, %r17643, 7;
	add.s64 	%rd3819, %rd3818, %rd211;
	@%p468 bra 	$L__BB3_315;
	mov.f64 	%fd489, %fd487;
	mov.u32 	%r32716, %r32708;
	mov.u16 	%rs19979, %rs19877;
	mov.u16 	%rs19980, %rs19878;
	mov.u16 	%rs19981, %rs19879;
	mov.u16 	%rs19982, %rs19880;
	mov.u16 	%rs19983, %rs19881;
	mov.u16 	%rs19984, %rs19882;
	mov.u16 	%rs19985, %rs19883;
	mov.u16 	%rs19986, %rs19884;
	mov.u16 	%rs19987, %rs19885;
	mov.u16 	%rs19988, %rs19886;
	mov.u16 	%rs19989, %rs19887;
	mov.u16 	%rs19990, %rs19888;
	mov.u16 	%rs19991, %rs19889;
	mov.u16 	%rs19992, %rs19890;
	mov.u16 	%rs19993, %rs19891;
	mov.u16 	%rs19994, %rs19892;
	mov.u16 	%rs19995, %rs19893;
	mov.u16 	%rs19996, %rs19894;
	mov.u16 	%rs19997, %rs19895;
	mov.u16 	%rs19998, %rs19896;
	mov.u16 	%rs19999, %rs19897;
	mov.u16 	%rs20000, %rs19898;
	mov.u16 	%rs20001, %rs19899;
	mov.u16 	%rs20002, %rs19900;
	mov.u16 	%rs20003, %rs19901;
	mov.u16 	%rs20004, %rs19902;
	mov.u16 	%rs20005, %rs19903;
	mov.u16 	%rs20006, %rs19904;
	mov.u16 	%rs20007, %rs19905;
	mov.u16 	%rs20008, %rs19906;
	mov.u16 	%rs20009, %rs19907;
	mov.u16 	%rs20010, %rs19908;
	mov.u16 	%rs20011, %rs19909;
	mov.u16 	%rs20012, %rs19910;
	mov.u16 	%rs20013, %rs19911;
	mov.u16 	%rs20014, %rs19912;
	mov.u16 	%rs20015, %rs19913;
	mov.u16 	%rs20016, %rs19914;
	mov.u16 	%rs20017, %rs19915;
	mov.u16 	%rs20018, %rs19916;
	mov.u16 	%rs20019, %rs19917;
	mov.u16 	%rs20020, %rs19918;
	mov.u16 	%rs20021, %rs19919;
	mov.u16 	%rs20022, %rs19920;
	mov.u16 	%rs20023, %rs19921;
	mov.u16 	%rs20024, %rs19922;
	mov.u16 	%rs20025, %rs19923;
	mov.u16 	%rs20026, %rs19924;
	mov.u16 	%rs20027, %rs19925;
	mov.u16 	%rs20028, %rs19926;
	mov.u64 	%rd3819, %rd3818;
$L__BB3_315:
	st.local.u64 	[%rd102], %rd3819;
	mov.b64 	{%r19330, %r19335}, %rd3819;
	cvt.u32.u16 	%r19419, %rs20022;
	cvt.u32.u16 	%r19420, %rs20021;
	prmt.b32 	%r19421, %r19419, %r19420, 0x3340U;
	cvt.u32.u16 	%r19422, %rs20023;
	cvt.u32.u16 	%r19423, %rs20024;
	prmt.b32 	%r19424, %r19423, %r19422, 0x3340U;
	prmt.b32 	%r19425, %r19424, %r19421, 0x5410U;
	cvt.u32.u16 	%r19426, %rs20026;
	cvt.u32.u16 	%r19427, %rs20025;
	prmt.b32 	%r19428, %r19426, %r19427, 0x3340U;
	cvt.u32.u16 	%r19429, %rs20027;
	cvt.u32.u16 	%r19430, %rs20028;
	prmt.b32 	%r19431, %r19430, %r19429, 0x3340U;
	prmt.b32 	%r19432, %r19431, %r19428, 0x5410U;
	st.local.v2.b32 	[%rd102+8], {%r19432, %r19425};
	cvt.u32.u16 	%r19433, %rs20014;
	cvt.u32.u16 	%r19434, %rs20013;
	prmt.b32 	%r19435, %r19433, %r19434, 0x3340U;
	cvt.u32.u16 	%r19436, %rs20015;
	cvt.u32.u16 	%r19437, %rs20016;
	prmt.b32 	%r19438, %r19437, %r19436, 0x3340U;
	prmt.b32 	%r19439, %r19438, %r19435, 0x5410U;
	cvt.u32.u16 	%r19440, %rs20018;
	cvt.u32.u16 	%r19441, %rs20017;
	prmt.b32 	%r19442, %r19440, %r19441, 0x3340U;
	cvt.u32.u16 	%r19443, %rs20019;
	cvt.u32.u16 	%r19444, %rs20020;
	prmt.b32 	%r19445, %r19444, %r19443, 0x3340U;
	prmt.b32 	%r19446, %r19445, %r19442, 0x5410U;
	st.local.v2.b32 	[%rd102+16], {%r19446, %r19439};
	cvt.u32.u16 	%r19447, %rs20006;
	cvt.u32.u16 	%r19448, %rs20005;
	prmt.b32 	%r19449, %r19447, %r19448, 0x3340U;
	cvt.u32.u16 	%r19450, %rs20007;
	cvt.u32.u16 	%r19451, %rs20008;
	prmt.b32 	%r19452, %r19451, %r19450, 0x3340U;
	prmt.b32 	%r19453, %r19452, %r19449, 0x5410U;
	cvt.u32.u16 	%r19454, %rs20010;
	cvt.u32.u16 	%r19455, %rs20009;
	prmt.b32 	%r19456, %r19454, %r19455, 0x3340U;
	cvt.u32.u16 	%r19457, %rs20011;
	cvt.u32.u16 	%r19458, %rs20012;
	prmt.b32 	%r19459, %r19458, %r19457, 0x3340U;
	prmt.b32 	%r19460, %r19459, %r19456, 0x5410U;
	st.local.v2.b32 	[%rd102+24], {%r19460, %r19453};
	cvt.u32.u16 	%r19461, %rs19998;
	cvt.u32.u16 	%r19462, %rs19997;
	prmt.b32 	%r19463, %r19461, %r19462, 0x3340U;
	cvt.u32.u16 	%r19464, %rs19999;
	cvt.u32.u16 	%r19465, %rs20000;
	prmt.b32 	%r19466, %r19465, %r19464, 0x3340U;
	prmt.b32 	%r19467, %r19466, %r19463, 0x5410U;
	cvt.u32.u16 	%r19468, %rs20002;
	cvt.u32.u16 	%r19469, %rs20001;
	prmt.b32 	%r19470, %r19468, %r19469, 0x3340U;
	cvt.u32.u16 	%r19471, %rs20003;
	cvt.u32.u16 	%r19472, %rs20004;
	prmt.b32 	%r19473, %r19472, %r19471, 0x3340U;
	prmt.b32 	%r19474, %r19473, %r19470, 0x5410U;
	st.local.v2.b32 	[%rd102+32], {%r19474, %r19467};
	cvt.u32.u16 	%r19475, %rs19990;
	cvt.u32.u16 	%r19476, %rs19989;
	prmt.b32 	%r19477, %r19475, %r19476, 0x3340U;
	cvt.u32.u16 	%r19478, %rs19991;
	cvt.u32.u16 	%r19479, %rs19992;
	prmt.b32 	%r19480, %r19479, %r19478, 0x3340U;
	prmt.b32 	%r19481, %r19480, %r19477, 0x5410U;
	cvt.u32.u16 	%r19482, %rs19994;
	cvt.u32.u16 	%r19483, %rs19993;
	prmt.b32 	%r19484, %r19482, %r19483, 0x3340U;
	cvt.u32.u16 	%r19485, %rs19995;
	cvt.u32.u16 	%r19486, %rs19996;
	prmt.b32 	%r19487, %r19486, %r19485, 0x3340U;
	prmt.b32 	%r19488, %r19487, %r19484, 0x5410U;
	st.local.v2.b32 	[%rd102+40], {%r19488, %r19481};
	cvt.u32.u16 	%r19489, %rs19982;
	cvt.u32.u16 	%r19490, %rs19981;
	prmt.b32 	%r19491, %r19489, %r19490, 0x3340U;
	cvt.u32.u16 	%r19492, %rs19983;
	cvt.u32.u16 	%r19493, %rs19984;
	prmt.b32 	%r19494, %r19493, %r19492, 0x3340U;
	prmt.b32 	%r19495, %r19494, %r19491, 0x5410U;
	cvt.u32.u16 	%r19496, %rs19986;
	cvt.u32.u16 	%r19497, %rs19985;
	prmt.b32 	%r19498, %r19496, %r19497, 0x3340U;
	cvt.u32.u16 	%r19499, %rs19987;
	cvt.u32.u16 	%r19500, %rs19988;
	prmt.b32 	%r19501, %r19500, %r19499, 0x3340U;
	prmt.b32 	%r19502, %r19501, %r19498, 0x5410U;
	st.local.v2.b32 	[%rd102+48], {%r19502, %r19495};
	st.local.v2.u8 	[%rd102+56], {%rs19980, %rs19979};
	st.local.u32 	[%rd102+60], %r32716;
	st.local.f64 	[%rd102+64], %fd489;
	and.b32  	%r19503, %r19430, 255;
	and.b16  	%rs17440, %rs20027, 255;
	mul.wide.u16 	%r19504, %rs17440, 256;
	or.b32  	%r19505, %r19504, %r19503;
	shl.b32 	%r19506, %r19426, 16;
	and.b32  	%r19507, %r19506, 16711680;
	or.b32  	%r19508, %r19505, %r19507;
	shl.b32 	%r19509, %r19427, 24;
	or.b32  	%r19340, %r19508, %r19509;
	and.b32  	%r19510, %r19423, 255;
	and.b16  	%rs17441, %rs20023, 255;
	mul.wide.u16 	%r19511, %rs17441, 256;
	or.b32  	%r19512, %r19511, %r19510;
	shl.b32 	%r19513, %r19419, 16;
	and.b32  	%r19514, %r19513, 16711680;
	or.b32  	%r19515, %r19512, %r19514;
	shl.b32 	%r19516, %r19420, 24;
	or.b32  	%r19345, %r19515, %r19516;
	and.b32  	%r19517, %r19444, 255;
	and.b16  	%rs17442, %rs20019, 255;
	mul.wide.u16 	%r19518, %rs17442, 256;
	or.b32  	%r19519, %r19518, %r19517;
	shl.b32 	%r19520, %r19440, 16;
	and.b32  	%r19521, %r19520, 16711680;
	or.b32  	%r19522, %r19519, %r19521;
	shl.b32 	%r19523, %r19441, 24;
	or.b32  	%r19350, %r19522, %r19523;
	and.b32  	%r19524, %r19437, 255;
	and.b16  	%rs17443, %rs20015, 255;
	mul.wide.u16 	%r19525, %rs17443, 256;
	or.b32  	%r19526, %r19525, %r19524;
	shl.b32 	%r19527, %r19433, 16;
	and.b32  	%r19528, %r19527, 16711680;
	or.b32  	%r19529, %r19526, %r19528;
	shl.b32 	%r19530, %r19434, 24;
	or.b32  	%r19355, %r19529, %r19530;
	and.b32  	%r19531, %r19458, 255;
	and.b16  	%rs17444, %rs20011, 255;
	mul.wide.u16 	%r19532, %rs17444, 256;
	or.b32  	%r19533, %r19532, %r19531;
	shl.b32 	%r19534, %r19454, 16;
	and.b32  	%r19535, %r19534, 16711680;
	or.b32  	%r19536, %r19533, %r19535;
	shl.b32 	%r19537, %r19455, 24;
	or.b32  	%r19360, %r19536, %r19537;
	and.b32  	%r19538, %r19451, 255;
	and.b16  	%rs17445, %rs20007, 255;
	mul.wide.u16 	%r19539, %rs17445, 256;
	or.b32  	%r19540, %r19539, %r19538;
	shl.b32 	%r19541, %r19447, 16;
	and.b32  	%r19542, %r19541, 16711680;
	or.b32  	%r19543, %r19540, %r19542;
	shl.b32 	%r19544, %r19448, 24;
	or.b32  	%r19365, %r19543, %r19544;
	and.b32  	%r19545, %r19472, 255;
	and.b16  	%rs17446, %rs20003, 255;
	mul.wide.u16 	%r19546, %rs17446, 256;
	or.b32  	%r19547, %r19546, %r19545;
	shl.b32 	%r19548, %r19468, 16;
	and.b32  	%r19549, %r19548, 16711680;
	or.b32  	%r19550, %r19547, %r19549;
	shl.b32 	%r19551, %r19469, 24;
	or.b32  	%r19370, %r19550, %r19551;
	and.b32  	%r19552, %r19465, 255;
	and.b16  	%rs17447, %rs19999, 255;
	mul.wide.u16 	%r19553, %rs17447, 256;
	or.b32  	%r19554, %r19553, %r19552;
	shl.b32 	%r19555, %r19461, 16;
	and.b32  	%r19556, %r19555, 16711680;
	or.b32  	%r19557, %r19554, %r19556;
	shl.b32 	%r19558, %r19462, 24;
	or.b32  	%r19375, %r19557, %r19558;
	and.b32  	%r19559, %r19486, 255;
	and.b16  	%rs17448, %rs19995, 255;
	mul.wide.u16 	%r19560, %rs17448, 256;
	or.b32  	%r19561, %r19560, %r19559;
	shl.b32 	%r19562, %r19482, 16;
	and.b32  	%r19563, %r19562, 16711680;
	or.b32  	%r19564, %r19561, %r19563;
	shl.b32 	%r19565, %r19483, 24;
	or.b32  	%r19380, %r19564, %r19565;
	and.b32  	%r19566, %r19479, 255;
	and.b16  	%rs17449, %rs19991, 255;
	mul.wide.u16 	%r19567, %rs17449, 256;
	or.b32  	%r19568, %r19567, %r19566;
	shl.b32 	%r19569, %r19475, 16;
	and.b32  	%r19570, %r19569, 16711680;
	or.b32  	%r19571, %r19568, %r19570;
	shl.b32 	%r19572, %r19476, 24;
	or.b32  	%r19385, %r19571, %r19572;
	and.b32  	%r19573, %r19500, 255;
	and.b16  	%rs17450, %rs19987, 255;
	mul.wide.u16 	%r19574, %rs17450, 256;
	or.b32  	%r19575, %r19574, %r19573;
	shl.b32 	%r19576, %r19496, 16;
	and.b32  	%r19577, %r19576, 16711680;
	or.b32  	%r19578, %r19575, %r19577;
	shl.b32 	%r19579, %r19497, 24;
	or.b32  	%r19390, %r19578, %r19579;
	and.b32  	%r19580, %r19493, 255;
	and.b16  	%rs17451, %rs19983, 255;
	mul.wide.u16 	%r19581, %rs17451, 256;
	or.b32  	%r19582, %r19581, %r19580;
	shl.b32 	%r19583, %r19489, 16;
	and.b32  	%r19584, %r19583, 16711680;
	or.b32  	%r19585, %r19582, %r19584;
	shl.b32 	%r19586, %r19490, 24;
	or.b32  	%r19395, %r19585, %r19586;
	cvt.u32.u16 	%r19587, %rs19980;
	and.b32  	%r19588, %r19587, 255;
	and.b16  	%rs17452, %rs19979, 255;
	mul.wide.u16 	%r19589, %rs17452, 256;
	or.b32  	%r19400, %r19589, %r19588;
	mov.b32 	%r19416, 16;
	mov.b32 	%r19417, 0;
	mov.b32 	%r19418, -1;
	// begin inline asm
	shfl.sync.up.b32 %r19329, %r19330, %r19416, %r19417, %r19418;
	// end inline asm
	// begin inline asm
	shfl.sync.up.b32 %r19334, %r19335, %r19416, %r19417, %r19418;
	// end inline asm
	mov.b64 	%rd214, {%r19329, %r19334};
	// begin inline asm
	shfl.sync.up.b32 %r19339, %r19340, %r19416, %r19417, %r19418;
	// end inline asm
	// begin inline asm
	shfl.sync.up.b32 %r19344, %r19345, %r19416, %r19417, %r19418;
	// end inline asm
	// begin inline asm
	shfl.sync.up.b32 %r19349, %r19350, %r19416, %r19417, %r19418;
	// end inline asm
	// begin inline asm
	shfl.sync.up.b32 %r19354, %r19355, %r19416, %r19417, %r19418;
	// end inline asm
	// begin inline asm
	shfl.sync.up.b32 %r19359, %r19360, %r19416, %r19417, %r19418;
	// end inline asm
	// begin inline asm
	shfl.sync.up.b32 %r19364, %r19365, %r19416, %r19417, %r19418;
	// end inline asm
	// begin inline asm
	shfl.sync.up.b32 %r19369, %r19370, %r19416, %r19417, %r19418;
	// end inline asm
	// begin inline asm
	shfl.sync.up.b32 %r19374, %r19375, %r19416, %r19417, %r19418;
	// end inline asm
	// begin inline asm
	shfl.sync.up.b32 %r19379, %r19380, %r19416, %r19417, %r19418;
	// end inline asm
	// begin inline asm
	shfl.sync.up.b32 %r19384, %r19385, %r19416, %r19417, %r19418;
	// end inline asm
	// begin inline asm
	shfl.sync.up.b32 %r19389, %r19390, %r19416, %r19417, %r19418;
	// end inline asm
	// begin inline asm
	shfl.sync.up.b32 %r19394, %r19395, %r19416, %r19417, %r19418;
	// end inline asm
	// begin inline asm
	shfl.sync.up.b32 %r19399, %r19400, %r19416, %r19417, %r19418;
	// end inline asm
	// begin inline asm
	shfl.sync.up.b32 %r19404, %r32716, %r19416, %r19417, %r19418;
	// end inline asm
	mov.b64 	%rd215, %fd489;
	mov.b64 	{%r19410, %r19415}, %rd215;
	// begin inline asm
	shfl.sync.up.b32 %r19409, %r19410, %r19416, %r19417, %r19418;
	// end inline asm
	// begin inline asm
	shfl.sync.up.b32 %r19414, %r19415, %r19416, %r19417, %r19418;
	// end inline asm
	mov.b64 	%rd2509, {%r19409, %r19414};
	mov.b64 	%fd78, %rd2509;
	cvt.u16.u32 	%rs20029, %r19339;
	cvt.u16.u32 	%rs17453, %r19399;
	shr.u32 	%r19590, %r19399, 8;
	cvt.u16.u32 	%rs17454, %r19590;
	st.local.v2.u32 	[%rd103], {%r19329, %r19334};
	st.local.v2.b32 	[%rd103+8], {%r19339, %r19344};
	st.local.v2.b32 	[%rd103+16], {%r19349, %r19354};
	st.local.v2.b32 	[%rd103+24], {%r19359, %r19364};
	st.local.v2.b32 	[%rd103+32], {%r19369, %r19374};
	st.local.v2.b32 	[%rd103+40], {%r19379, %r19384};
	st.local.v2.b32 	[%rd103+48], {%r19389, %r19394};
	st.local.v2.u8 	[%rd103+56], {%rs17453, %rs17454};
	st.local.u32 	[%rd103+60], %r19404;
	st.local.v2.u32 	[%rd103+64], {%r19409, %r19414};
	setp.ne.s64 	%p469, %rd3819, 0;
	mov.u16 	%rs20130, %rs20028;
	mov.u16 	%rs20129, %rs20027;
	mov.u16 	%rs20128, %rs20026;
	mov.u16 	%rs20127, %rs20025;
	mov.u16 	%rs20126, %rs20024;
	mov.u16 	%rs20125, %rs20023;
	mov.u16 	%rs20124, %rs20022;
	mov.u16 	%rs20123, %rs20021;
	mov.u16 	%rs20122, %rs20020;
	mov.u16 	%rs20121, %rs20019;
	mov.u16 	%rs20120, %rs20018;
	mov.u16 	%rs20119, %rs20017;
	mov.u16 	%rs20118, %rs20016;
	mov.u16 	%rs20117, %rs20015;
	mov.u16 	%rs20116, %rs20014;
	mov.u16 	%rs20115, %rs20013;
	mov.u16 	%rs20114, %rs20012;
	mov.u16 	%rs20113, %rs20011;
	mov.u16 	%rs20112, %rs20010;
	mov.u16 	%rs20111, %rs20009;
	mov.u16 	%rs20110, %rs20008;
	mov.u16 	%rs20109, %rs20007;
	mov.u16 	%rs20108, %rs20006;
	mov.u16 	%rs20107, %rs20005;
	mov.u16 	%rs20106, %rs20004;
	mov.u16 	%rs20105, %rs20003;
	mov.u16 	%rs20104, %rs20002;
	mov.u16 	%rs20103, %rs20001;
	mov.u16 	%rs20102, %rs20000;
	mov.u16 	%rs20101, %rs19999;
	mov.u16 	%rs20100, %rs19998;
	mov.u16 	%rs20099, %rs19997;
	mov.u16 	%rs20098, %rs19996;
	mov.u16 	%rs20097, %rs19995;
	mov.u16 	%rs20096, %rs19994;
	mov.u16 	%rs20095, %rs19993;
	mov.u16 	%rs20094, %rs19992;
	mov.u16 	%rs20093, %rs19991;
	mov.u16 	%rs20092, %rs19990;
	mov.u16 	%rs20091, %rs19989;
	mov.u16 	%rs20090, %rs19988;
	mov.u16 	%rs20089, %rs19987;
	mov.u16 	%rs20088, %rs19986;
	mov.u16 	%rs20087, %rs19985;
	mov.u16 	%rs20086, %rs19984;
	mov.u16 	%rs20085, %rs19983;
	mov.u16 	%rs20084, %rs19982;
	mov.u16 	%rs20083, %rs19981;
	mov.u16 	%rs20082, %rs19980;
	mov.u16 	%rs20081, %rs19979;
	mov.u32 	%r32724, %r32716;
	mov.u64 	%rd3821, %rd215;
	@%p469 bra 	$L__BB3_327;
	mov.b16 	%rs17455, 0;
	st.local.u8 	[%rd101], %rs17455;
	add.s32 	%r19592, %r32716, %r19404;
	st.local.u32 	[%rd101+52], %r19592;
	add.f64 	%fd404, %fd489, %fd78;
	st.local.f64 	[%rd101+56], %fd404;
	mov.b32 	%r32717, 0;
$L__BB3_317:
	mov.u32 	%r522, %r32717;
	cvt.u64.u32 	%rd2510, %r522;
	add.s64 	%rd2511, %rd101, %rd2510;
	ld.local.u8 	%rs17456, [%rd2511];
	setp.ne.s16 	%p470, %rs17456, 0;
	add.s32 	%r32717, %r522, 1;
	@%p470 bra 	$L__BB3_317;
	and.b16  	%rs17457, %rs20029, 255;
	setp.eq.s16 	%p471, %rs17457, 0;
	mov.u32 	%r32719, %r522;
	@%p471 bra 	$L__BB3_321;
	mov.b32 	%r32718, 0;
$L__BB3_320:
	add.s32 	%r19594, %r32718, %r522;
	cvt.u64.u32 	%rd2512, %r19594;
	add.s64 	%rd2513, %rd101, %rd2512;
	st.local.u8 	[%rd2513], %rs20029;
	add.s32 	%r525, %r32718, 1;
	add.s32 	%r32719, %r525, %r522;
	cvt.u64.u32 	%rd2514, %r32718;
	add.s64 	%rd2515, %rd200, %rd2514;
	ld.local.u8 	%rs20029, [%rd2515+1];
	setp.ne.s16 	%p472, %rs20029, 0;
	mov.u32 	%r32718, %r525;
	@%p472 bra 	$L__BB3_320;
$L__BB3_321:
	cvt.u64.u32 	%rd2516, %r32719;
	add.s64 	%rd2517, %rd101, %rd2516;
	mov.b16 	%rs17458, 0;
	st.local.u8 	[%rd2517], %rs17458;
	mov.b32 	%r32720, 0;
$L__BB3_322:
	mov.u32 	%r528, %r32720;
	cvt.u64.u32 	%rd2518, %r528;
	add.s64 	%rd2519, %rd101, %rd2518;
	ld.local.u8 	%rs17459, [%rd2519];
	setp.ne.s16 	%p473, %rs17459, 0;
	add.s32 	%r32720, %r528, 1;
	@%p473 bra 	$L__BB3_322;
	and.b16  	%rs17460, %rs20028, 255;
	setp.eq.s16 	%p474, %rs17460, 0;
	mov.u32 	%r32722, %r528;
	@%p474 bra 	$L__BB3_326;
	mov.b32 	%r32721, 0;
	mov.u16 	%rs20030, %rs20028;
$L__BB3_325:
	add.s32 	%r19597, %r32721, %r528;
	cvt.u64.u32 	%rd2520, %r19597;
	add.s64 	%rd2521, %rd101, %rd2520;
	st.local.u8 	[%rd2521], %rs20030;
	add.s32 	%r531, %r32721, 1;
	add.s32 	%r32722, %r531, %r528;
	cvt.u64.u32 	%rd2522, %r32721;
	add.s64 	%rd2523, %rd199, %rd2522;
	ld.local.u8 	%rs20030, [%rd2523+1];
	setp.ne.s16 	%p475, %rs20030, 0;
	mov.u32 	%r32721, %r531;
	@%p475 bra 	$L__BB3_325;
$L__BB3_326:
	cvt.u64.u32 	%rd2524, %r32722;
	add.s64 	%rd2525, %rd101, %rd2524;
	mov.b16 	%rs17461, 0;
	st.local.u8 	[%rd2525], %rs17461;
	ld.local.v2.b32 	{%r19598, %r19599}, [%rd101];
	bfe.u32 	%r19600, %r19598, 0, 8;
	cvt.u16.u32 	%rs20130, %r19600;
	bfe.u32 	%r19601, %r19598, 8, 8;
	cvt.u16.u32 	%rs20129, %r19601;
	bfe.u32 	%r19602, %r19598, 16, 8;
	cvt.u16.u32 	%rs20128, %r19602;
	bfe.u32 	%r19603, %r19598, 24, 8;
	cvt.u16.u32 	%rs20127, %r19603;
	bfe.u32 	%r19604, %r19599, 0, 8;
	cvt.u16.u32 	%rs20126, %r19604;
	bfe.u32 	%r19605, %r19599, 8, 8;
	cvt.u16.u32 	%rs20125, %r19605;
	bfe.u32 	%r19606, %r19599, 16, 8;
	cvt.u16.u32 	%rs20124, %r19606;
	bfe.u32 	%r19607, %r19599, 24, 8;
	cvt.u16.u32 	%rs20123, %r19607;
	ld.local.v2.b32 	{%r19608, %r19609}, [%rd101+8];
	bfe.u32 	%r19610, %r19608, 0, 8;
	cvt.u16.u32 	%rs20122, %r19610;
	bfe.u32 	%r19611, %r19608, 8, 8;
	cvt.u16.u32 	%rs20121, %r19611;
	bfe.u32 	%r19612, %r19608, 16, 8;
	cvt.u16.u32 	%rs20120, %r19612;
	bfe.u32 	%r19613, %r19608, 24, 8;
	cvt.u16.u32 	%rs20119, %r19613;
	bfe.u32 	%r19614, %r19609, 0, 8;
	cvt.u16.u32 	%rs20118, %r19614;
	bfe.u32 	%r19615, %r19609, 8, 8;
	cvt.u16.u32 	%rs20117, %r19615;
	bfe.u32 	%r19616, %r19609, 16, 8;
	cvt.u16.u32 	%rs20116, %r19616;
	bfe.u32 	%r19617, %r19609, 24, 8;
	cvt.u16.u32 	%rs20115, %r19617;
	ld.local.v2.b32 	{%r19618, %r19619}, [%rd101+16];
	bfe.u32 	%r19620, %r19618, 0, 8;
	cvt.u16.u32 	%rs20114, %r19620;
	bfe.u32 	%r19621, %r19618, 8, 8;
	cvt.u16.u32 	%rs20113, %r19621;
	bfe.u32 	%r19622, %r19618, 16, 8;
	cvt.u16.u32 	%rs20112, %r19622;
	bfe.u32 	%r19623, %r19618, 24, 8;
	cvt.u16.u32 	%rs20111, %r19623;
	bfe.u32 	%r19624, %r19619, 0, 8;
	cvt.u16.u32 	%rs20110, %r19624;
	bfe.u32 	%r19625, %r19619, 8, 8;
	cvt.u16.u32 	%rs20109, %r19625;
	bfe.u32 	%r19626, %r19619, 16, 8;
	cvt.u16.u32 	%rs20108, %r19626;
	bfe.u32 	%r19627, %r19619, 24, 8;
	cvt.u16.u32 	%rs20107, %r19627;
	ld.local.v2.b32 	{%r19628, %r19629}, [%rd101+24];
	bfe.u32 	%r19630, %r19628, 0, 8;
	cvt.u16.u32 	%rs20106, %r19630;
	bfe.u32 	%r19631, %r19628, 8, 8;
	cvt.u16.u32 	%rs20105, %r19631;
	bfe.u32 	%r19632, %r19628, 16, 8;
	cvt.u16.u32 	%rs20104, %r19632;
	bfe.u32 	%r19633, %r19628, 24, 8;
	cvt.u16.u32 	%rs20103, %r19633;
	bfe.u32 	%r19634, %r19629, 0, 8;
	cvt.u16.u32 	%rs20102, %r19634;
	bfe.u32 	%r19635, %r19629, 8, 8;
	cvt.u16.u32 	%rs20101, %r19635;
	bfe.u32 	%r19636, %r19629, 16, 8;
	cvt.u16.u32 	%rs20100, %r19636;
	bfe.u32 	%r19637, %r19629, 24, 8;
	cvt.u16.u32 	%rs20099, %r19637;
	ld.local.v2.b32 	{%r19638, %r19639}, [%rd101+32];
	bfe.u32 	%r19640, %r19638, 0, 8;
	cvt.u16.u32 	%rs20098, %r19640;
	bfe.u32 	%r19641, %r19638, 8, 8;
	cvt.u16.u32 	%rs20097, %r19641;
	bfe.u32 	%r19642, %r19638, 16, 8;
	cvt.u16.u32 	%rs20096, %r19642;
	bfe.u32 	%r19643, %r19638, 24, 8;
	cvt.u16.u32 	%rs20095, %r19643;
	bfe.u32 	%r19644, %r19639, 0, 8;
	cvt.u16.u32 	%rs20094, %r19644;
	bfe.u32 	%r19645, %r19639, 8, 8;
	cvt.u16.u32 	%rs20093, %r19645;
	bfe.u32 	%r19646, %r19639, 16, 8;
	cvt.u16.u32 	%rs20092, %r19646;
	bfe.u32 	%r19647, %r19639, 24, 8;
	cvt.u16.u32 	%rs20091, %r19647;
	ld.local.v2.b32 	{%r19648, %r19649}, [%rd101+40];
	bfe.u32 	%r19650, %r19648, 0, 8;
	cvt.u16.u32 	%rs20090, %r19650;
	bfe.u32 	%r19651, %r19648, 8, 8;
	cvt.u16.u32 	%rs20089, %r19651;
	bfe.u32 	%r19652, %r19648, 16, 8;
	cvt.u16.u32 	%rs20088, %r19652;
	bfe.u32 	%r19653, %r19648, 24, 8;
	cvt.u16.u32 	%rs20087, %r19653;
	bfe.u32 	%r19654, %r19649, 0, 8;
	cvt.u16.u32 	%rs20086, %r19654;
	bfe.u32 	%r19655, %r19649, 8, 8;
	cvt.u16.u32 	%rs20085, %r19655;
	bfe.u32 	%r19656, %r19649, 16, 8;
	cvt.u16.u32 	%rs20084, %r19656;
	bfe.u32 	%r19657, %r19649, 24, 8;
	cvt.u16.u32 	%rs20083, %r19657;
	ld.local.v2.u8 	{%rs20082, %rs20081}, [%rd101+48];
	ld.local.u32 	%r32724, [%rd101+52];
	ld.local.u64 	%rd3821, [%rd101+56];
$L__BB3_327:
	setp.gt.s32 	%p476, %r17643, 15;
	add.s64 	%rd3822, %rd3819, %rd214;
	@%p476 bra 	$L__BB3_329;
	mov.u64 	%rd3821, %rd215;
	mov.u32 	%r32724, %r32716;
	mov.u16 	%rs20081, %rs19979;
	mov.u16 	%rs20082, %rs19980;
	mov.u16 	%rs20083, %rs19981;
	mov.u16 	%rs20084, %rs19982;
	mov.u16 	%rs20085, %rs19983;
	mov.u16 	%rs20086, %rs19984;
	mov.u16 	%rs20087, %rs19985;
	mov.u16 	%rs20088, %rs19986;
	mov.u16 	%rs20089, %rs19987;
	mov.u16 	%rs20090, %rs19988;
	mov.u16 	%rs20091, %rs19989;
	mov.u16 	%rs20092, %rs19990;
	mov.u16 	%rs20093, %rs19991;
	mov.u16 	%rs20094, %rs19992;
	mov.u16 	%rs20095, %rs19993;
	mov.u16 	%rs20096, %rs19994;
	mov.u16 	%rs20097, %rs19995;
	mov.u16 	%rs20098, %rs19996;
	mov.u16 	%rs20099, %rs19997;
	mov.u16 	%rs20100, %rs19998;
	mov.u16 	%rs20101, %rs19999;
	mov.u16 	%rs20102, %rs20000;
	mov.u16 	%rs20103, %rs20001;
	mov.u16 	%rs20104, %rs20002;
	mov.u16 	%rs20105, %rs20003;
	mov.u16 	%rs20106, %rs20004;
	mov.u16 	%rs20107, %rs20005;
	mov.u16 	%rs20108, %rs20006;
	mov.u16 	%rs20109, %rs20007;
	mov.u16 	%rs20110, %rs20008;
	mov.u16 	%rs20111, %rs20009;
	mov.u16 	%rs20112, %rs20010;
	mov.u16 	%rs20113, %rs20011;
	mov.u16 	%rs20114, %rs20012;
	mov.u16 	%rs20115, %rs20013;
	mov.u16 	%rs20116, %rs20014;
	mov.u16 	%rs20117, %rs20015;
	mov.u16 	%rs20118, %rs20016;
	mov.u16 	%rs20119, %rs20017;
	mov.u16 	%rs20120, %rs20018;
	mov.u16 	%rs20121, %rs20019;
	mov.u16 	%rs20122, %rs20020;
	mov.u16 	%rs20123, %rs20021;
	mov.u16 	%rs20124, %rs20022;
	mov.u16 	%rs20125, %rs20023;
	mov.u16 	%rs20126, %rs20024;
	mov.u16 	%rs20127, %rs20025;
	mov.u16 	%rs20128, %rs20026;
	mov.u16 	%rs20129, %rs20027;
	mov.u16 	%rs20130, %rs20028;
	mov.u64 	%rd3822, %rd3819;
$L__BB3_329:
	cvt.u32.u16 	%r19748, %rs20130;
	and.b32  	%r19749, %r19748, 255;
	and.b16  	%rs17462, %rs20129, 255;
	mul.wide.u16 	%r19750, %rs17462, 256;
	or.b32  	%r19751, %r19750, %r19749;
	cvt.u32.u16 	%r19752, %rs20128;
	shl.b32 	%r19753, %r19752, 16;
	and.b32  	%r19754, %r19753, 16711680;
	or.b32  	%r19755, %r19751, %r19754;
	cvt.u32.u16 	%r19756, %rs20127;
	shl.b32 	%r19757, %r19756, 24;
	or.b32  	%r19669, %r19755, %r19757;
	cvt.u32.u16 	%r19758, %rs20126;
	and.b32  	%r19759, %r19758, 255;
	and.b16  	%rs17463, %rs20125, 255;
	mul.wide.u16 	%r19760, %rs17463, 256;
	or.b32  	%r19761, %r19760, %r19759;
	cvt.u32.u16 	%r19762, %rs20124;
	shl.b32 	%r19763, %r19762, 16;
	and.b32  	%r19764, %r19763, 16711680;
	or.b32  	%r19765, %r19761, %r19764;
	cvt.u32.u16 	%r19766, %rs20123;
	shl.b32 	%r19767, %r19766, 24;
	or.b32  	%r19674, %r19765, %r19767;
	cvt.u32.u16 	%r19768, %rs20122;
	and.b32  	%r19769, %r19768, 255;
	and.b16  	%rs17464, %rs20121, 255;
	mul.wide.u16 	%r19770, %rs17464, 256;
	or.b32  	%r19771, %r19770, %r19769;
	cvt.u32.u16 	%r19772, %rs20120;
	shl.b32 	%r19773, %r19772, 16;
	and.b32  	%r19774, %r19773, 16711680;
	or.b32  	%r19775, %r19771, %r19774;
	cvt.u32.u16 	%r19776, %rs20119;
	shl.b32 	%r19777, %r19776, 24;
	or.b32  	%r19679, %r19775, %r19777;
	cvt.u32.u16 	%r19778, %rs20118;
	and.b32  	%r19779, %r19778, 255;
	and.b16  	%rs17465, %rs20117, 255;
	mul.wide.u16 	%r19780, %rs17465, 256;
	or.b32  	%r19781, %r19780, %r19779;
	cvt.u32.u16 	%r19782, %rs20116;
	shl.b32 	%r19783, %r19782, 16;
	and.b32  	%r19784, %r19783, 16711680;
	or.b32  	%r19785, %r19781, %r19784;
	cvt.u32.u16 	%r19786, %rs20115;
	shl.b32 	%r19787, %r19786, 24;
	or.b32  	%r19684, %r19785, %r19787;
	cvt.u32.u16 	%r19788, %rs20114;
	and.b32  	%r19789, %r19788, 255;
	and.b16  	%rs17466, %rs20113, 255;
	mul.wide.u16 	%r19790, %rs17466, 256;
	or.b32  	%r19791, %r19790, %r19789;
	cvt.u32.u16 	%r19792, %rs20112;
	shl.b32 	%r19793, %r19792, 16;
	and.b32  	%r19794, %r19793, 16711680;
	or.b32  	%r19795, %r19791, %r19794;
	cvt.u32.u16 	%r19796, %rs20111;
	shl.b32 	%r19797, %r19796, 24;
	or.b32  	%r19689, %r19795, %r19797;
	cvt.u32.u16 	%r19798, %rs20110;
	and.b32  	%r19799, %r19798, 255;
	and.b16  	%rs17467, %rs20109, 255;
	mul.wide.u16 	%r19800, %rs17467, 256;
	or.b32  	%r19801, %r19800, %r19799;
	cvt.u32.u16 	%r19802, %rs20108;
	shl.b32 	%r19803, %r19802, 16;
	and.b32  	%r19804, %r19803, 16711680;
	or.b32  	%r19805, %r19801, %r19804;
	cvt.u32.u16 	%r19806, %rs20107;
	shl.b32 	%r19807, %r19806, 24;
	or.b32  	%r19694, %r19805, %r19807;
	cvt.u32.u16 	%r19808, %rs20106;
	and.b32  	%r19809, %r19808, 255;
	and.b16  	%rs17468, %rs20105, 255;
	mul.wide.u16 	%r19810, %rs17468, 256;
	or.b32  	%r19811, %r19810, %r19809;
	cvt.u32.u16 	%r19812, %rs20104;
	shl.b32 	%r19813, %r19812, 16;
	and.b32  	%r19814, %r19813, 16711680;
	or.b32  	%r19815, %r19811, %r19814;
	cvt.u32.u16 	%r19816, %rs20103;
	shl.b32 	%r19817, %r19816, 24;
	or.b32  	%r19699, %r19815, %r19817;
	cvt.u32.u16 	%r19818, %rs20102;
	and.b32  	%r19819, %r19818, 255;
	and.b16  	%rs17469, %rs20101, 255;
	mul.wide.u16 	%r19820, %rs17469, 256;
	or.b32  	%r19821, %r19820, %r19819;
	cvt.u32.u16 	%r19822, %rs20100;
	shl.b32 	%r19823, %r19822, 16;
	and.b32  	%r19824, %r19823, 16711680;
	or.b32  	%r19825, %r19821, %r19824;
	cvt.u32.u16 	%r19826, %rs20099;
	shl.b32 	%r19827, %r19826, 24;
	or.b32  	%r19704, %r19825, %r19827;
	cvt.u32.u16 	%r19828, %rs20098;
	and.b32  	%r19829, %r19828, 255;
	and.b16  	%rs17470, %rs20097, 255;
	mul.wide.u16 	%r19830, %rs17470, 256;
	or.b32  	%r19831, %r19830, %r19829;
	cvt.u32.u16 	%r19832, %rs20096;
	shl.b32 	%r19833, %r19832, 16;
	and.b32  	%r19834, %r19833, 16711680;
	or.b32  	%r19835, %r19831, %r19834;
	cvt.u32.u16 	%r19836, %rs20095;
	shl.b32 	%r19837, %r19836, 24;
	or.b32  	%r19709, %r19835, %r19837;
	cvt.u32.u16 	%r19838, %rs20094;
	and.b32  	%r19839, %r19838, 255;
	and.b16  	%rs17471, %rs20093, 255;
	mul.wide.u16 	%r19840, %rs17471, 256;
	or.b32  	%r19841, %r19840, %r19839;
	cvt.u32.u16 	%r19842, %rs20092;
	shl.b32 	%r19843, %r19842, 16;
	and.b32  	%r19844, %r19843, 16711680;
	or.b32  	%r19845, %r19841, %r19844;
	cvt.u32.u16 	%r19846, %rs20091;
	shl.b32 	%r19847, %r19846, 24;
	or.b32  	%r19714, %r19845, %r19847;
	cvt.u32.u16 	%r19848, %rs20090;
	and.b32  	%r19849, %r19848, 255;
	and.b16  	%rs17472, %rs20089, 255;
	mul.wide.u16 	%r19850, %rs17472, 256;
	or.b32  	%r19851, %r19850, %r19849;
	cvt.u32.u16 	%r19852, %rs20088;
	shl.b32 	%r19853, %r19852, 16;
	and.b32  	%r19854, %r19853, 16711680;
	or.b32  	%r19855, %r19851, %r19854;
	cvt.u32.u16 	%r19856, %rs20087;
	shl.b32 	%r19857, %r19856, 24;
	or.b32  	%r19719, %r19855, %r19857;
	cvt.u32.u16 	%r19858, %rs20086;
	and.b32  	%r19859, %r19858, 255;
	and.b16  	%rs17473, %rs20085, 255;
	mul.wide.u16 	%r19860, %rs17473, 256;
	or.b32  	%r19861, %r19860, %r19859;
	cvt.u32.u16 	%r19862, %rs20084;
	shl.b32 	%r19863, %r19862, 16;
	and.b32  	%r19864, %r19863, 16711680;
	or.b32  	%r19865, %r19861, %r19864;
	cvt.u32.u16 	%r19866, %rs20083;
	shl.b32 	%r19867, %r19866, 24;
	or.b32  	%r19724, %r19865, %r19867;
	cvt.u32.u16 	%r19868, %rs20082;
	and.b32  	%r19869, %r19868, 255;
	and.b16  	%rs17474, %rs20081, 255;
	mul.wide.u16 	%r19870, %rs17474, 256;
	or.b32  	%r19729, %r19870, %r19869;
	mov.b64 	{%r19659, %r19664}, %rd3822;
	mov.b32 	%r19745, 1;
	mov.b32 	%r19746, 0;
	mov.b32 	%r19747, -1;
	// begin inline asm
	shfl.sync.up.b32 %r19658, %r19659, %r19745, %r19746, %r19747;
	// end inline asm
	// begin inline asm
	shfl.sync.up.b32 %r19663, %r19664, %r19745, %r19746, %r19747;
	// end inline asm
	mov.b64 	%rd3845, {%r19658, %r19663};
	// begin inline asm
	shfl.sync.up.b32 %r19668, %r19669, %r19745, %r19746, %r19747;
	// end inline asm
	// begin inline asm
	shfl.sync.up.b32 %r19673, %r19674, %r19745, %r19746, %r19747;
	// end inline asm
	// begin inline asm
	shfl.sync.up.b32 %r19678, %r19679, %r19745, %r19746, %r19747;
	// end inline asm
	// begin inline asm
	shfl.sync.up.b32 %r19683, %r19684, %r19745, %r19746, %r19747;
	// end inline asm
	// begin inline asm
	shfl.sync.up.b32 %r19688, %r19689, %r19745, %r19746, %r19747;
	// end inline asm
	// begin inline asm
	shfl.sync.up.b32 %r19693, %r19694, %r19745, %r19746, %r19747;
	// end inline asm
	// begin inline asm
	shfl.sync.up.b32 %r19698, %r19699, %r19745, %r19746, %r19747;
	// end inline asm
	// begin inline asm
	shfl.sync.up.b32 %r19703, %r19704, %r19745, %r19746, %r19747;
	// end inline asm
	// begin inline asm
	shfl.sync.up.b32 %r19708, %r19709, %r19745, %r19746, %r19747;
	// end inline asm
	// begin inline asm
	shfl.sync.up.b32 %r19713, %r19714, %r19745, %r19746, %r19747;
	// end inline asm
	// begin inline asm
	shfl.sync.up.b32 %r19718, %r19719, %r19745, %r19746, %r19747;
	// end inline asm
	// begin inline asm
	shfl.sync.up.b32 %r19723, %r19724, %r19745, %r19746, %r19747;
	// end inline asm
	// begin inline asm
	shfl.sync.up.b32 %r19728, %r19729, %r19745, %r19746, %r19747;
	// end inline asm
	// begin inline asm
	shfl.sync.up.b32 %r32893, %r32724, %r19745, %r19746, %r19747;
	// end inline asm
	mov.b64 	{%r19739, %r19744}, %rd3821;
	// begin inline asm
	shfl.sync.up.b32 %r19738, %r19739, %r19745, %r19746, %r19747;
	// end inline asm
	// begin inline asm
	shfl.sync.up.b32 %r19743, %r19744, %r19745, %r19746, %r19747;
	// end inline asm
	mov.b64 	%rd2526, {%r19738, %r19743};
	mov.b64 	%fd531, %rd2526;
	cvt.u16.u32 	%rs22319, %r19668;
	shr.u32 	%r19871, %r19668, 8;
	cvt.u16.u32 	%rs22318, %r19871;
	{ .reg .b16 tmp; mov.b32 {tmp, %rs22317}, %r19668; }
	shr.u32 	%r19872, %r19668, 24;
	cvt.u16.u32 	%rs22316, %r19872;
	cvt.u16.u32 	%rs22315, %r19673;
	shr.u32 	%r19873, %r19673, 8;
	cvt.u16.u32 	%rs22314, %r19873;
	{ .reg .b16 tmp; mov.b32 {tmp, %rs22313}, %r19673; }
	shr.u32 	%r19874, %r19673, 24;
	cvt.u16.u32 	%rs22312, %r19874;
	cvt.u16.u32 	%rs22311, %r19678;
	shr.u32 	%r19875, %r19678, 8;
	cvt.u16.u32 	%rs22310, %r19875;
	{ .reg .b16 tmp; mov.b32 {tmp, %rs22309}, %r19678; }
	shr.u32 	%r19876, %r19678, 24;
	cvt.u16.u32 	%rs22308, %r19876;
	cvt.u16.u32 	%rs22307, %r19683;
	shr.u32 	%r19877, %r19683, 8;
	cvt.u16.u32 	%rs22306, %r19877;
	{ .reg .b16 tmp; mov.b32 {tmp, %rs22305}, %r19683; }
	shr.u32 	%r19878, %r19683, 24;
	cvt.u16.u32 	%rs22304, %r19878;
	cvt.u16.u32 	%rs22303, %r19688;
	shr.u32 	%r19879, %r19688, 8;
	cvt.u16.u32 	%rs22302, %r19879;
	{ .reg .b16 tmp; mov.b32 {tmp, %rs22301}, %r19688; }
	shr.u32 	%r19880, %r19688, 24;
	cvt.u16.u32 	%rs22300, %r19880;
	cvt.u16.u32 	%rs22299, %r19693;
	shr.u32 	%r19881, %r19693, 8;
	cvt.u16.u32 	%rs22298, %r19881;
	{ .reg .b16 tmp; mov.b32 {tmp, %rs22297}, %r19693; }
	shr.u32 	%r19882, %r19693, 24;
	cvt.u16.u32 	%rs22296, %r19882;
	cvt.u16.u32 	%rs22295, %r19698;
	shr.u32 	%r19883, %r19698, 8;
	cvt.u16.u32 	%rs22294, %r19883;
	{ .reg .b16 tmp; mov.b32 {tmp, %rs22293}, %r19698; }
	shr.u32 	%r19884, %r19698, 24;
	cvt.u16.u32 	%rs22292, %r19884;
	cvt.u16.u32 	%rs22291, %r19703;
	shr.u32 	%r19885, %r19703, 8;
	cvt.u16.u32 	%rs22290, %r19885;
	{ .reg .b16 tmp; mov.b32 {tmp, %rs22289}, %r19703; }
	shr.u32 	%r19886, %r19703, 24;
	cvt.u16.u32 	%rs22288, %r19886;
	cvt.u16.u32 	%rs22287, %r19708;
	shr.u32 	%r19887, %r19708, 8;
	cvt.u16.u32 	%rs22286, %r19887;
	{ .reg .b16 tmp; mov.b32 {tmp, %rs22285}, %r19708; }
	shr.u32 	%r19888, %r19708, 24;
	cvt.u16.u32 	%rs22284, %r19888;
	cvt.u16.u32 	%rs22283, %r19713;
	shr.u32 	%r19889, %r19713, 8;
	cvt.u16.u32 	%rs22282, %r19889;
	{ .reg .b16 tmp; mov.b32 {tmp, %rs22281}, %r19713; }
	shr.u32 	%r19890, %r19713, 24;
	cvt.u16.u32 	%rs22280, %r19890;
	cvt.u16.u32 	%rs22279, %r19718;
	shr.u32 	%r19891, %r19718, 8;
	cvt.u16.u32 	%rs22278, %r19891;
	{ .reg .b16 tmp; mov.b32 {tmp, %rs22277}, %r19718; }
	shr.u32 	%r19892, %r19718, 24;
	cvt.u16.u32 	%rs22276, %r19892;
	cvt.u16.u32 	%rs22275, %r19723;
	shr.u32 	%r19893, %r19723, 8;
	cvt.u16.u32 	%rs22274, %r19893;
	{ .reg .b16 tmp; mov.b32 {tmp, %rs22273}, %r19723; }
	shr.u32 	%r19894, %r19723, 24;
	cvt.u16.u32 	%rs22272, %r19894;
	cvt.u16.u32 	%rs22271, %r19728;
	shr.u32 	%r19895, %r19728, 8;
	cvt.u16.u32 	%rs22270, %r19895;
	st.local.v2.u32 	[%rd107], {%r19658, %r19663};
	st.local.v2.b32 	[%rd107+8], {%r19668, %r19673};
	st.local.v2.b32 	[%rd107+16], {%r19678, %r19683};
	st.local.v2.b32 	[%rd107+24], {%r19688, %r19693};
	st.local.v2.b32 	[%rd107+32], {%r19698, %r19703};
	st.local.v2.b32 	[%rd107+40], {%r19708, %r19713};
	st.local.v2.b32 	[%rd107+48], {%r19718, %r19723};
	st.local.v2.u8 	[%rd107+56], {%rs22271, %rs22270};
	st.local.u32 	[%rd107+60], %r32893;
	st.local.v2.u32 	[%rd107+64], {%r19738, %r19743};
	setp.ne.s32 	%p477, %r17643, 31;
	@%p477 bra 	$L__BB3_331;
	mov.u32 	%r19896, %tid.x;
	shr.u32 	%r19897, %r19896, 5;
	mov.u32 	%r19898, _ZN6thrust24THRUST_300001_SM_1000_NS8cuda_cub4core6detail5shmemE;
	mad.lo.s32 	%r19899, %r19897, 72, %r19898;
	st.shared.u64 	[%r19899], %rd3822;
	prmt.b32 	%r19902, %r19762, %r19766, 0x3340U;
	cvt.u32.u16 	%r19903, %rs20125;
	prmt.b32 	%r19905, %r19758, %r19903, 0x3340U;
	prmt.b32 	%r19906, %r19905, %r19902, 0x5410U;
	prmt.b32 	%r19909, %r19752, %r19756, 0x3340U;
	cvt.u32.u16 	%r19910, %rs20129;
	prmt.b32 	%r19912, %r19748, %r19910, 0x3340U;
	prmt.b32 	%r19913, %r19912, %r19909, 0x5410U;
	st.shared.v2.b32 	[%r19899+8], {%r19913, %r19906};
	prmt.b32 	%r19916, %r19782, %r19786, 0x3340U;
	cvt.u32.u16 	%r19917, %rs20117;
	prmt.b32 	%r19919, %r19778, %r19917, 0x3340U;
	prmt.b32 	%r19920, %r19919, %r19916, 0x5410U;
	prmt.b32 	%r19923, %r19772, %r19776, 0x3340U;
	cvt.u32.u16 	%r19924, %rs20121;
	prmt.b32 	%r19926, %r19768, %r19924, 0x3340U;
	prmt.b32 	%r19927, %r19926, %r19923, 0x5410U;
	st.shared.v2.b32 	[%r19899+16], {%r19927, %r19920};
	prmt.b32 	%r19930, %r19802, %r19806, 0x3340U;
	cvt.u32.u16 	%r19931, %rs20109;
	prmt.b32 	%r19933, %r19798, %r19931, 0x3340U;
	prmt.b32 	%r19934, %r19933, %r19930, 0x5410U;
	prmt.b32 	%r19937, %r19792, %r19796, 0x3340U;
	cvt.u32.u16 	%r19938, %rs20113;
	prmt.b32 	%r19940, %r19788, %r19938, 0x3340U;
	prmt.b32 	%r19941, %r19940, %r19937, 0x5410U;
	st.shared.v2.b32 	[%r19899+24], {%r19941, %r19934};
	prmt.b32 	%r19944, %r19822, %r19826, 0x3340U;
	cvt.u32.u16 	%r19945, %rs20101;
	prmt.b32 	%r19947, %r19818, %r19945, 0x3340U;
	prmt.b32 	%r19948, %r19947, %r19944, 0x5410U;
	prmt.b32 	%r19951, %r19812, %r19816, 0x3340U;
	cvt.u32.u16 	%r19952, %rs20105;
	prmt.b32 	%r19954, %r19808, %r19952, 0x3340U;
	prmt.b32 	%r19955, %r19954, %r19951, 0x5410U;
	st.shared.v2.b32 	[%r19899+32], {%r19955, %r19948};
	prmt.b32 	%r19958, %r19842, %r19846, 0x3340U;
	cvt.u32.u16 	%r19959, %rs20093;
	prmt.b32 	%r19961, %r19838, %r19959, 0x3340U;
	prmt.b32 	%r19962, %r19961, %r19958, 0x5410U;
	prmt.b32 	%r19965, %r19832, %r19836, 0x3340U;
	cvt.u32.u16 	%r19966, %rs20097;
	prmt.b32 	%r19968, %r19828, %r19966, 0x3340U;
	prmt.b32 	%r19969, %r19968, %r19965, 0x5410U;
	st.shared.v2.b32 	[%r19899+40], {%r19969, %r19962};
	prmt.b32 	%r19972, %r19862, %r19866, 0x3340U;
	cvt.u32.u16 	%r19973, %rs20085;
	prmt.b32 	%r19975, %r19858, %r19973, 0x3340U;
	prmt.b32 	%r19976, %r19975, %r19972, 0x5410U;
	prmt.b32 	%r19979, %r19852, %r19856, 0x3340U;
	cvt.u32.u16 	%r19980, %rs20089;
	prmt.b32 	%r19982, %r19848, %r19980, 0x3340U;
	prmt.b32 	%r19983, %r19982, %r19979, 0x5410U;
	st.shared.v2.b32 	[%r19899+48], {%r19983, %r19976};
	st.shared.v2.u8 	[%r19899+56], {%rs20082, %rs20081};
	st.shared.u32 	[%r19899+60], %r32724;
	st.shared.u64 	[%r19899+64], %rd3821;
$L__BB3_331:
	bar.sync 	0;
	ld.shared.u64 	%rd3824, [_ZN6thrust24THRUST_300001_SM_1000_NS8cuda_cub4core6detail5shmemE];
	ld.shared.v2.b32 	{%r19985, %r19986}, [_ZN6thrust24THRUST_300001_SM_1000_NS8cuda_cub4core6detail5shmemE+8];
	bfe.u32 	%r19987, %r19985, 8, 8;
	cvt.u16.u32 	%rs20281, %r19987;
	bfe.u32 	%r19988, %r19985, 16, 8;
	cvt.u16.u32 	%rs20280, %r19988;
	bfe.u32 	%r19989, %r19985, 24, 8;
	cvt.u16.u32 	%rs20279, %r19989;
	bfe.u32 	%r19990, %r19986, 0, 8;
	cvt.u16.u32 	%rs20278, %r19990;
	bfe.u32 	%r19991, %r19986, 8, 8;
	cvt.u16.u32 	%rs20277, %r19991;
	bfe.u32 	%r19992, %r19986, 16, 8;
	cvt.u16.u32 	%rs20276, %r19992;
	bfe.u32 	%r19993, %r19986, 24, 8;
	cvt.u16.u32 	%rs20275, %r19993;
	bfe.u32 	%r19994, %r19985, 0, 8;
	cvt.u16.u32 	%rs20181, %r19994;
	ld.shared.v4.b32 	{%r19995, %r19996, %r19997, %r19998}, [_ZN6thrust24THRUST_300001_SM_1000_NS8cuda_cub4core6detail5shmemE+16];
	bfe.u32 	%r19999, %r19995, 0, 8;
	cvt.u16.u32 	%rs20274, %r19999;
	bfe.u32 	%r20000, %r19995, 8, 8;
	cvt.u16.u32 	%rs20273, %r20000;
	bfe.u32 	%r20001, %r19995, 16, 8;
	cvt.u16.u32 	%rs20272, %r20001;
	bfe.u32 	%r20002, %r19995, 24, 8;
	cvt.u16.u32 	%rs20271, %r20002;
	bfe.u32 	%r20003, %r19996, 0, 8;
	cvt.u16.u32 	%rs20270, %r20003;
	bfe.u32 	%r20004, %r19996, 8, 8;
	cvt.u16.u32 	%rs20269, %r20004;
	bfe.u32 	%r20005, %r19996, 16, 8;
	cvt.u16.u32 	%rs20268, %r20005;
	bfe.u32 	%r20006, %r19996, 24, 8;
	cvt.u16.u32 	%rs20267, %r20006;
	bfe.u32 	%r20007, %r19997, 0, 8;
	cvt.u16.u32 	%rs20266, %r20007;
	bfe.u32 	%r20008, %r19997, 8, 8;
	cvt.u16.u32 	%rs20265, %r20008;
	bfe.u32 	%r20009, %r19997, 16, 8;
	cvt.u16.u32 	%rs20264, %r20009;
	bfe.u32 	%r20010, %r19997, 24, 8;
	cvt.u16.u32 	%rs20263, %r20010;
	bfe.u32 	%r20011, %r19998, 0, 8;
	cvt.u16.u32 	%rs20262, %r20011;
	bfe.u32 	%r20012, %r19998, 8, 8;
	cvt.u16.u32 	%rs20261, %r20012;
	bfe.u32 	%r20013, %r19998, 16, 8;
	cvt.u16.u32 	%rs20260, %r20013;
	bfe.u32 	%r20014, %r19998, 24, 8;
	cvt.u16.u32 	%rs20259, %r20014;
	ld.shared.v4.b32 	{%r20015, %r20016, %r20017, %r20018}, [_ZN6thrust24THRUST_300001_SM_1000_NS8cuda_cub4core6detail5shmemE+32];
	bfe.u32 	%r20019, %r20015, 0, 8;
	cvt.u16.u32 	%rs20258, %r20019;
	bfe.u32 	%r20020, %r20015, 8, 8;
	cvt.u16.u32 	%rs20257, %r20020;
	bfe.u32 	%r20021, %r20015, 16, 8;
	cvt.u16.u32 	%rs20256, %r20021;
	bfe.u32 	%r20022, %r20015, 24, 8;
	cvt.u16.u32 	%rs20255, %r20022;
	bfe.u32 	%r20023, %r20016, 0, 8;
	cvt.u16.u32 	%rs20254, %r20023;
	bfe.u32 	%r20024, %r20016, 8, 8;
	cvt.u16.u32 	%rs20253, %r20024;
	bfe.u32 	%r20025, %r20016, 16, 8;
	cvt.u16.u32 	%rs20252, %r20025;
	bfe.u32 	%r20026, %r20016, 24, 8;
	cvt.u16.u32 	%rs20251, %r20026;
	bfe.u32 	%r20027, %r20017, 0, 8;
	cvt.u16.u32 	%rs20250, %r20027;
	bfe.u32 	%r20028, %r20017, 8, 8;
	cvt.u16.u32 	%rs20249, %r20028;
	bfe.u32 	%r20029, %r20017, 16, 8;
	cvt.u16.u32 	%rs20248, %r20029;
	bfe.u32 	%r20030, %r20017, 24, 8;
	cvt.u16.u32 	%rs20247, %r20030;
	bfe.u32 	%r20031, %r20018, 0, 8;
	cvt.u16.u32 	%rs20246, %r20031;
	bfe.u32 	%r20032, %r20018, 8, 8;
	cvt.u16.u32 	%rs20245, %r20032;
	bfe.u32 	%r20033, %r20018, 16, 8;
	cvt.u16.u32 	%rs20244, %r20033;
	bfe.u32 	%r20034, %r20018, 24, 8;
	cvt.u16.u32 	%rs20243, %r20034;
	ld.shared.v4.b32 	{%r20035, %r20036, %r20037, %r20038}, [_ZN6thrust24THRUST_300001_SM_1000_NS8cuda_cub4core6detail5shmemE+48];
	bfe.u32 	%r20039, %r20035, 0, 8;
	cvt.u16.u32 	%rs20242, %r20039;
	bfe.u32 	%r20040, %r20035, 8, 8;
	cvt.u16.u32 	%rs20241, %r20040;
	bfe.u32 	%r20041, %r20035, 16, 8;
	cvt.u16.u32 	%rs20240, %r20041;
	bfe.u32 	%r20042, %r20035, 24, 8;
	cvt.u16.u32 	%rs20239, %r20042;
	bfe.u32 	%r20043, %r20036, 0, 8;
	cvt.u16.u32 	%rs20238, %r20043;
	bfe.u32 	%r20044, %r20036, 8, 8;
	cvt.u16.u32 	%rs20237, %r20044;
	bfe.u32 	%r20045, %r20036, 16, 8;
	cvt.u16.u32 	%rs20236, %r20045;
	bfe.u32 	%r20046, %r20036, 24, 8;
	cvt.u16.u32 	%rs20235, %r20046;
	bfe.u32 	%r20047, %r20037, 0, 8;
	cvt.u16.u32 	%rs20234, %r20047;
	mov.b64 	%rd2528, {%r20037, %r20038};
	shr.u64 	%rd2529, %rd2528, 8;
	cvt.u16.u64 	%rs20233, %rd2529;
	{ .reg .b32 tmp; mov.b64 {tmp, %r538}, %rd2528; }
	ld.shared.f64 	%fd80, [_ZN6thrust24THRUST_300001_SM_1000_NS8cuda_cub4core6detail5shmemE+64];
	st.local.u64 	[%rd104], %rd3824;
	st.local.v2.b32 	[%rd104+8], {%r19985, %r19986};
	st.local.v2.b32 	[%rd104+16], {%r19995, %r19996};
	st.local.v2.b32 	[%rd104+24], {%r19997, %r19998};
	st.local.v2.b32 	[%rd104+32], {%r20015, %r20016};
	st.local.v2.b32 	[%rd104+40], {%r20017, %r20018};
	st.local.v2.b32 	[%rd104+48], {%r20035, %r20036};
	st.local.v2.u8 	[%rd104+56], {%rs20234, %rs20233};
	st.local.u32 	[%rd104+60], %r538;
	st.local.f64 	[%rd104+64], %fd80;
	mov.u32 	%r20048, %tid.x;
	shr.u32 	%r20049, %r20048, 5;
	setp.ne.s32 	%p478, %r20049, 1;
	mov.b16 	%rs20282, 0;
	mov.b32 	%r32733, 0;
	mov.f64 	%fd492, 0d0000000000000000;
	@%p478 bra 	$L__BB3_333;
	mov.f64 	%fd492, %fd80;
	mov.u32 	%r32733, %r538;
	mov.u16 	%rs20282, %rs20181;
$L__BB3_333:
	add.u64 	%rd2531, %SPL, 784;
	ld.shared.u64 	%rd2532, [_ZN6thrust24THRUST_300001_SM_1000_NS8cuda_cub4core6detail5shmemE+72];
	ld.shared.v4.b32 	{%r20050, %r20051, %r20052, %r20053}, [_ZN6thrust24THRUST_300001_SM_1000_NS8cuda_cub4core6detail5shmemE+80];
	bfe.u32 	%r20054, %r20050, 0, 8;
	cvt.u16.u32 	%rs20182, %r20054;
	bfe.u32 	%r20055, %r20050, 8, 8;
	cvt.u16.u32 	%rs20184, %r20055;
	bfe.u32 	%r20056, %r20050, 16, 8;
	cvt.u16.u32 	%rs20185, %r20056;
	bfe.u32 	%r20057, %r20050, 24, 8;
	cvt.u16.u32 	%rs20186, %r20057;
	bfe.u32 	%r20058, %r20051, 0, 8;
	cvt.u16.u32 	%rs20187, %r20058;
	bfe.u32 	%r20059, %r20051, 8, 8;
	cvt.u16.u32 	%rs20188, %r20059;
	bfe.u32 	%r20060, %r20051, 16, 8;
	cvt.u16.u32 	%rs20189, %r20060;
	bfe.u32 	%r20061, %r20051, 24, 8;
	cvt.u16.u32 	%rs20190, %r20061;
	bfe.u32 	%r20062, %r20052, 0, 8;
	cvt.u16.u32 	%rs20191, %r20062;
	bfe.u32 	%r20063, %r20052, 8, 8;
	cvt.u16.u32 	%rs20192, %r20063;
	bfe.u32 	%r20064, %r20052, 16, 8;
	cvt.u16.u32 	%rs20193, %r20064;
	bfe.u32 	%r20065, %r20052, 24, 8;
	cvt.u16.u32 	%rs20194, %r20065;
	bfe.u32 	%r20066, %r20053, 0, 8;
	cvt.u16.u32 	%rs20195, %r20066;
	bfe.u32 	%r20067, %r20053, 8, 8;
	cvt.u16.u32 	%rs20196, %r20067;
	bfe.u32 	%r20068, %r20053, 16, 8;
	cvt.u16.u32 	%rs20197, %r20068;
	bfe.u32 	%r20069, %r20053, 24, 8;
	cvt.u16.u32 	%rs20198, %r20069;
	ld.shared.v4.b32 	{%r20070, %r20071, %r20072, %r20073}, [_ZN6thrust24THRUST_300001_SM_1000_NS8cuda_cub4core6detail5shmemE+96];
	bfe.u32 	%r20074, %r20070, 0, 8;
	cvt.u16.u32 	%rs20199, %r20074;
	bfe.u32 	%r20075, %r20070, 8, 8;
	cvt.u16.u32 	%rs20200, %r20075;
	bfe.u32 	%r20076, %r20070, 16, 8;
	cvt.u16.u32 	%rs20201, %r20076;
	bfe.u32 	%r20077, %r20070, 24, 8;
	cvt.u16.u32 	%rs20202, %r20077;
	bfe.u32 	%r20078, %r20071, 0, 8;
	cvt.u16.u32 	%rs20203, %r20078;
	bfe.u32 	%r20079, %r20071, 8, 8;
	cvt.u16.u32 	%rs20204, %r20079;
	bfe.u32 	%r20080, %r20071, 16, 8;
	cvt.u16.u32 	%rs20205, %r20080;
	bfe.u32 	%r20081, %r20071, 24, 8;
	cvt.u16.u32 	%rs20206, %r20081;
	bfe.u32 	%r20082, %r20072, 0, 8;
	cvt.u16.u32 	%rs20207, %r20082;
	bfe.u32 	%r20083, %r20072, 8, 8;
	cvt.u16.u32 	%rs20208, %r20083;
	bfe.u32 	%r20084, %r20072, 16, 8;
	cvt.u16.u32 	%rs20209, %r20084;
	bfe.u32 	%r20085, %r20072, 24, 8;
	cvt.u16.u32 	%rs20210, %r20085;
	bfe.u32 	%r20086, %r20073, 0, 8;
	cvt.u16.u32 	%rs20211, %r20086;
	bfe.u32 	%r20087, %r20073, 8, 8;
	cvt.u16.u32 	%rs20212, %r20087;
	bfe.u32 	%r20088, %r20073, 16, 8;
	cvt.u16.u32 	%rs20213, %r20088;
	bfe.u32 	%r20089, %r20073, 24, 8;
	cvt.u16.u32 	%rs20214, %r20089;
	ld.shared.v4.b32 	{%r20090, %r20091, %r20092, %r20093}, [_ZN6thrust24THRUST_300001_SM_1000_NS8cuda_cub4core6detail5shmemE+112];
	bfe.u32 	%r20094, %r20090, 0, 8;
	cvt.u16.u32 	%rs20215, %r20094;
	bfe.u32 	%r20095, %r20090, 8, 8;
	cvt.u16.u32 	%rs20216, %r20095;
	bfe.u32 	%r20096, %r20090, 16, 8;
	cvt.u16.u32 	%rs20217, %r20096;
	bfe.u32 	%r20097, %r20090, 24, 8;
	cvt.u16.u32 	%rs20218, %r20097;
	bfe.u32 	%r20098, %r20091, 0, 8;
	cvt.u16.u32 	%rs20219, %r20098;
	bfe.u32 	%r20099, %r20091, 8, 8;
	cvt.u16.u32 	%rs20220, %r20099;
	bfe.u32 	%r20100, %r20091, 16, 8;
	cvt.u16.u32 	%rs20221, %r20100;
	bfe.u32 	%r20101, %r20091, 24, 8;
	cvt.u16.u32 	%rs20222, %r20101;
	bfe.u32 	%r20102, %r20092, 0, 8;
	cvt.u16.u32 	%rs20223, %r20102;
	bfe.u32 	%r20103, %r20092, 8, 8;
	cvt.u16.u32 	%rs20224, %r20103;
	bfe.u32 	%r20104, %r20092, 16, 8;
	cvt.u16.u32 	%rs20225, %r20104;
	bfe.u32 	%r20105, %r20092, 24, 8;
	cvt.u16.u32 	%rs20226, %r20105;
	bfe.u32 	%r20106, %r20093, 0, 8;
	cvt.u16.u32 	%rs20227, %r20106;
	bfe.u32 	%r20107, %r20093, 8, 8;
	cvt.u16.u32 	%rs20228, %r20107;
	bfe.u32 	%r20108, %r20093, 16, 8;
	cvt.u16.u32 	%rs20229, %r20108;
	bfe.u32 	%r20109, %r20093, 24, 8;
	cvt.u16.u32 	%rs20230, %r20109;
	ld.shared.v2.u8 	{%rs20231, %rs20232}, [_ZN6thrust24THRUST_300001_SM_1000_NS8cuda_cub4core6detail5shmemE+128];
	ld.shared.u32 	%r32732, [_ZN6thrust24THRUST_300001_SM_1000_NS8cuda_cub4core6detail5shmemE+132];
	ld.shared.f64 	%fd491, [_ZN6thrust24THRUST_300001_SM_1000_NS8cuda_cub4core6detail5shmemE+136];
	st.local.u64 	[%rd2531], %rd2532;
	add.s64 	%rd224, %rd2531, 8;
	st.local.v2.b32 	[%rd2531+8], {%r20050, %r20051};
	st.local.v2.b32 	[%rd2531+16], {%r20052, %r20053};
	st.local.v2.b32 	[%rd2531+24], {%r20070, %r20071};
	st.local.v2.b32 	[%rd2531+32], {%r20072, %r20073};
	st.local.v2.b32 	[%rd2531+40], {%r20090, %r20091};
	st.local.v2.b32 	[%rd2531+48], {%r20092, %r20093};
	st.local.v2.u8 	[%rd2531+56], {%rs20231, %rs20232};
	st.local.u32 	[%rd2531+60], %r32732;
	st.local.f64 	[%rd2531+64], %fd491;
	add.s64 	%rd225, %rd2532, %rd3824;
	setp.ne.s64 	%p479, %rd2532, 0;
	@%p479 bra 	$L__BB3_345;
	mov.b16 	%rs17477, 0;
	st.local.u8 	[%rd100], %rs17477;
	add.s32 	%r20111, %r32732, %r538;
	st.local.u32 	[%rd100+52], %r20111;
	add.f64 	%fd406, %fd80, %fd491;
	st.local.f64 	[%rd100+56], %fd406;
	mov.b32 	%r32726, 0;
$L__BB3_335:
	mov.u32 	%r541, %r32726;
	cvt.u64.u32 	%rd2533, %r541;
	add.s64 	%rd2534, %rd100, %rd2533;
	ld.local.u8 	%rs17478, [%rd2534];
	setp.ne.s16 	%p480, %rs17478, 0;
	add.s32 	%r32726, %r541, 1;
	@%p480 bra 	$L__BB3_335;
	and.b16  	%rs17479, %rs20181, 255;
	setp.eq.s16 	%p481, %rs17479, 0;
	mov.u32 	%r32728, %r541;
	@%p481 bra 	$L__BB3_339;
	mov.b32 	%r32727, 0;
$L__BB3_338:
	add.s32 	%r20113, %r32727, %r541;
	cvt.u64.u32 	%rd2535, %r20113;
	add.s64 	%rd2536, %rd100, %rd2535;
	st.local.u8 	[%rd2536], %rs20181;
	add.s32 	%r544, %r32727, 1;
	add.s32 	%r32728, %r544, %r541;
	cvt.u64.u32 	%rd2537, %r32727;
	add.s64 	%rd2538, %rd104, %rd2537;
	ld.local.u8 	%rs20181, [%rd2538+9];
	setp.ne.s16 	%p482, %rs20181, 0;
	mov.u32 	%r32727, %r544;
	@%p482 bra 	$L__BB3_338;
$L__BB3_339:
	cvt.u64.u32 	%rd2539, %r32728;
	add.s64 	%rd2540, %rd100, %rd2539;
	mov.b16 	%rs17480, 0;
	st.local.u8 	[%rd2540], %rs17480;
	mov.b32 	%r32729, 0;
$L__BB3_340:
	mov.u32 	%r547, %r32729;
	cvt.u64.u32 	%rd2541, %r547;
	add.s64 	%rd2542, %rd100, %rd2541;
	ld.local.u8 	%rs17481, [%rd2542];
	setp.ne.s16 	%p483, %rs17481, 0;
	add.s32 	%r32729, %r547, 1;
	@%p483 bra 	$L__BB3_340;
	and.b16  	%rs17482, %rs20182, 255;
	setp.eq.s16 	%p484, %rs17482, 0;
	mov.u32 	%r32731, %r547;
	@%p484 bra 	$L__BB3_344;
	mov.b32 	%r32730, 0;
$L__BB3_343:
	add.s32 	%r20116, %r32730, %r547;
	cvt.u64.u32 	%rd2543, %r20116;
	add.s64 	%rd2544, %rd100, %rd2543;
	st.local.u8 	[%rd2544], %rs20182;
	add.s32 	%r550, %r32730, 1;
	add.s32 	%r32731, %r550, %r547;
	cvt.u64.u32 	%rd2545, %r32730;
	add.s64 	%rd2546, %rd224, %rd2545;
	ld.local.u8 	%rs20182, [%rd2546+1];
	setp.ne.s16 	%p485, %rs20182, 0;
	mov.u32 	%r32730, %r550;
	@%p485 bra 	$L__BB3_343;
$L__BB3_344:
	cvt.u64.u32 	%rd2547, %r32731;
	add.s64 	%rd2548, %rd100, %rd2547;
	mov.b16 	%rs17483, 0;
	st.local.u8 	[%rd2548], %rs17483;
	ld.local.v2.b32 	{%r20117, %r20118}, [%rd100];
	bfe.u32 	%r20119, %r20117, 0, 8;
	cvt.u16.u32 	%rs20182, %r20119;
	bfe.u32 	%r20120, %r20117, 8, 8;
	cvt.u16.u32 	%rs20184, %r20120;
	bfe.u32 	%r20121, %r20117, 16, 8;
	cvt.u16.u32 	%rs20185, %r20121;
	bfe.u32 	%r20122, %r20117, 24, 8;
	cvt.u16.u32 	%rs20186, %r20122;
	bfe.u32 	%r20123, %r20118, 0, 8;
	cvt.u16.u32 	%rs20187, %r20123;
	bfe.u32 	%r20124, %r20118, 8, 8;
	cvt.u16.u32 	%rs20188, %r20124;
	bfe.u32 	%r20125, %r20118, 16, 8;
	cvt.u16.u32 	%rs20189, %r20125;
	bfe.u32 	%r20126, %r20118, 24, 8;
	cvt.u16.u32 	%rs20190, %r20126;
	ld.local.v2.b32 	{%r20127, %r20128}, [%rd100+8];
	bfe.u32 	%r20129, %r20127, 0, 8;
	cvt.u16.u32 	%rs20191, %r20129;
	bfe.u32 	%r20130, %r20127, 8, 8;
	cvt.u16.u32 	%rs20192, %r20130;
	bfe.u32 	%r20131, %r20127, 16, 8;
	cvt.u16.u32 	%rs20193, %r20131;
	bfe.u32 	%r20132, %r20127, 24, 8;
	cvt.u16.u32 	%rs20194, %r20132;
	bfe.u32 	%r20133, %r20128, 0, 8;
	cvt.u16.u32 	%rs20195, %r20133;
	bfe.u32 	%r20134, %r20128, 8, 8;
	cvt.u16.u32 	%rs20196, %r20134;
	bfe.u32 	%r20135, %r20128, 16, 8;
	cvt.u16.u32 	%rs20197, %r20135;
	bfe.u32 	%r20136, %r20128, 24, 8;
	cvt.u16.u32 	%rs20198, %r20136;
	ld.local.v2.b32 	{%r20137, %r20138}, [%rd100+16];
	bfe.u32 	%r20139, %r20137, 0, 8;
	cvt.u16.u32 	%rs20199, %r20139;
	bfe.u32 	%r20140, %r20137, 8, 8;
	cvt.u16.u32 	%rs20200, %r20140;
	bfe.u32 	%r20141, %r20137, 16, 8;
	cvt.u16.u32 	%rs20201, %r20141;
	bfe.u32 	%r20142, %r20137, 24, 8;
	cvt.u16.u32 	%rs20202, %r20142;
	bfe.u32 	%r20143, %r20138, 0, 8;
	cvt.u16.u32 	%rs20203, %r20143;
	bfe.u32 	%r20144, %r20138, 8, 8;
	cvt.u16.u32 	%rs20204, %r20144;
	bfe.u32 	%r20145, %r20138, 16, 8;
	cvt.u16.u32 	%rs20205, %r20145;
	bfe.u32 	%r20146, %r20138, 24, 8;
	cvt.u16.u32 	%rs20206, %r20146;
	ld.local.v2.b32 	{%r20147, %r20148}, [%rd100+24];
	bfe.u32 	%r20149, %r20147, 0, 8;
	cvt.u16.u32 	%rs20207, %r20149;
	bfe.u32 	%r20150, %r20147, 8, 8;
	cvt.u16.u32 	%rs20208, %r20150;
	bfe.u32 	%r20151, %r20147, 16, 8;
	cvt.u16.u32 	%rs20209, %r20151;
	bfe.u32 	%r20152, %r20147, 24, 8;
	cvt.u16.u32 	%rs20210, %r20152;
	bfe.u32 	%r20153, %r20148, 0, 8;
	cvt.u16.u32 	%rs20211, %r20153;
	bfe.u32 	%r20154, %r20148, 8, 8;
	cvt.u16.u32 	%rs20212, %r20154;
	bfe.u32 	%r20155, %r20148, 16, 8;
	cvt.u16.u32 	%rs20213, %r20155;
	bfe.u32 	%r20156, %r20148, 24, 8;
	cvt.u16.u32 	%rs20214, %r20156;
	ld.local.v2.b32 	{%r20157, %r20158}, [%rd100+32];
	bfe.u32 	%r20159, %r20157, 0, 8;
	cvt.u16.u32 	%rs20215, %r20159;
	bfe.u32 	%r20160, %r20157, 8, 8;
	cvt.u16.u32 	%rs20216, %r20160;
	bfe.u32 	%r20161, %r20157, 16, 8;
	cvt.u16.u32 	%rs20217, %r20161;
	bfe.u32 	%r20162, %r20157, 24, 8;
	cvt.u16.u32 	%rs20218, %r20162;
	bfe.u32 	%r20163, %r20158, 0, 8;
	cvt.u16.u32 	%rs20219, %r20163;
	bfe.u32 	%r20164, %r20158, 8, 8;
	cvt.u16.u32 	%rs20220, %r20164;
	bfe.u32 	%r20165, %r20158, 16, 8;
	cvt.u16.u32 	%rs20221, %r20165;
	bfe.u32 	%r20166, %r20158, 24, 8;
	cvt.u16.u32 	%rs20222, %r20166;
	ld.local.v2.b32 	{%r20167, %r20168}, [%rd100+40];
	bfe.u32 	%r20169, %r20167, 0, 8;
	cvt.u16.u32 	%rs20223, %r20169;
	bfe.u32 	%r20170, %r20167, 8, 8;
	cvt.u16.u32 	%rs20224, %r20170;
	bfe.u32 	%r20171, %r20167, 16, 8;
	cvt.u16.u32 	%rs20225, %r20171;
	bfe.u32 	%r20172, %r20167, 24, 8;
	cvt.u16.u32 	%rs20226, %r20172;
	bfe.u32 	%r20173, %r20168, 0, 8;
	cvt.u16.u32 	%rs20227, %r20173;
	bfe.u32 	%r20174, %r20168, 8, 8;
	cvt.u16.u32 	%rs20228, %r20174;
	bfe.u32 	%r20175, %r20168, 16, 8;
	cvt.u16.u32 	%rs20229, %r20175;
	bfe.u32 	%r20176, %r20168, 24, 8;
	cvt.u16.u32 	%rs20230, %r20176;
	ld.local.v2.u8 	{%rs20231, %rs20232}, [%rd100+48];
	ld.local.u32 	%r32732, [%rd100+52];
	ld.local.f64 	%fd491, [%rd100+56];
$L__BB3_345:
	st.local.u64 	[%rd104], %rd225;
	cvt.u32.u16 	%r20177, %rs20190;
	cvt.u32.u16 	%r20178, %rs20189;
	prmt.b32 	%r20179, %r20178, %r20177, 0x3340U;
	cvt.u32.u16 	%r20180, %rs20188;
	cvt.u32.u16 	%r20181, %rs20187;
	prmt.b32 	%r20182, %r20181, %r20180, 0x3340U;
	prmt.b32 	%r20183, %r20182, %r20179, 0x5410U;
	cvt.u32.u16 	%r20184, %rs20186;
	cvt.u32.u16 	%r20185, %rs20185;
	prmt.b32 	%r20186, %r20185, %r20184, 0x3340U;
	cvt.u32.u16 	%r20187, %rs20184;
	cvt.u32.u16 	%r20188, %rs20182;
	prmt.b32 	%r20189, %r20188, %r20187, 0x3340U;
	prmt.b32 	%r20190, %r20189, %r20186, 0x5410U;
	st.local.v2.b32 	[%rd104+8], {%r20190, %r20183};
	cvt.u32.u16 	%r20191, %rs20198;
	cvt.u32.u16 	%r20192, %rs20197;
	prmt.b32 	%r20193, %r20192, %r20191, 0x3340U;
	cvt.u32.u16 	%r20194, %rs20196;
	cvt.u32.u16 	%r20195, %rs20195;
	prmt.b32 	%r20196, %r20195, %r20194, 0x3340U;
	prmt.b32 	%r20197, %r20196, %r20193, 0x5410U;
	cvt.u32.u16 	%r20198, %rs20194;
	cvt.u32.u16 	%r20199, %rs20193;
	prmt.b32 	%r20200, %r20199, %r20198, 0x3340U;
	cvt.u32.u16 	%r20201, %rs20192;
	cvt.u32.u16 	%r20202, %rs20191;
	prmt.b32 	%r20203, %r20202, %r20201, 0x3340U;
	prmt.b32 	%r20204, %r20203, %r20200, 0x5410U;
	st.local.v2.b32 	[%rd104+16], {%r20204, %r20197};
	cvt.u32.u16 	%r20205, %rs20206;
	cvt.u32.u16 	%r20206, %rs20205;
	prmt.b32 	%r20207, %r20206, %r20205, 0x3340U;
	cvt.u32.u16 	%r20208, %rs20204;
	cvt.u32.u16 	%r20209, %rs20203;
	prmt.b32 	%r20210, %r20209, %r20208, 0x3340U;
	prmt.b32 	%r20211, %r20210, %r20207, 0x5410U;
	cvt.u32.u16 	%r20212, %rs20202;
	cvt.u32.u16 	%r20213, %rs20201;
	prmt.b32 	%r20214, %r20213, %r20212, 0x3340U;
	cvt.u32.u16 	%r20215, %rs20200;
	cvt.u32.u16 	%r20216, %rs20199;
	prmt.b32 	%r20217, %r20216, %r20215, 0x3340U;
	prmt.b32 	%r20218, %r20217, %r20214, 0x5410U;
	st.local.v2.b32 	[%rd104+24], {%r20218, %r20211};
	cvt.u32.u16 	%r20219, %rs20214;
	cvt.u32.u16 	%r20220, %rs20213;
	prmt.b32 	%r20221, %r20220, %r20219, 0x3340U;
	cvt.u32.u16 	%r20222, %rs20212;
	cvt.u32.u16 	%r20223, %rs20211;
	prmt.b32 	%r20224, %r20223, %r20222, 0x3340U;
	prmt.b32 	%r20225, %r20224, %r20221, 0x5410U;
	cvt.u32.u16 	%r20226, %rs20210;
	cvt.u32.u16 	%r20227, %rs20209;
	prmt.b32 	%r20228, %r20227, %r20226, 0x3340U;
	cvt.u32.u16 	%r20229, %rs20208;
	cvt.u32.u16 	%r20230, %rs20207;
	prmt.b32 	%r20231, %r20230, %r20229, 0x3340U;
	prmt.b32 	%r20232, %r20231, %r20228, 0x5410U;
	st.local.v2.b32 	[%rd104+32], {%r20232, %r20225};
	cvt.u32.u16 	%r20233, %rs20222;
	cvt.u32.u16 	%r20234, %rs20221;
	prmt.b32 	%r20235, %r20234, %r20233, 0x3340U;
	cvt.u32.u16 	%r20236, %rs20220;
	cvt.u32.u16 	%r20237, %rs20219;
	prmt.b32 	%r20238, %r20237, %r20236, 0x3340U;
	prmt.b32 	%r20239, %r20238, %r20235, 0x5410U;
	cvt.u32.u16 	%r20240, %rs20218;
	cvt.u32.u16 	%r20241, %rs20217;
	prmt.b32 	%r20242, %r20241, %r20240, 0x3340U;
	cvt.u32.u16 	%r20243, %rs20216;
	cvt.u32.u16 	%r20244, %rs20215;
	prmt.b32 	%r20245, %r20244, %r20243, 0x3340U;
	prmt.b32 	%r20246, %r20245, %r20242, 0x5410U;
	st.local.v2.b32 	[%rd104+40], {%r20246, %r20239};
	cvt.u32.u16 	%r20247, %rs20230;
	cvt.u32.u16 	%r20248, %rs20229;
	prmt.b32 	%r20249, %r20248, %r20247, 0x3340U;
	cvt.u32.u16 	%r20250, %rs20228;
	cvt.u32.u16 	%r20251, %rs20227;
	prmt.b32 	%r20252, %r20251, %r20250, 0x3340U;
	prmt.b32 	%r20253, %r20252, %r20249, 0x5410U;
	cvt.u32.u16 	%r20254, %rs20226;
	cvt.u32.u16 	%r20255, %rs20225;
	prmt.b32 	%r20256, %r20255, %r20254, 0x3340U;
	cvt.u32.u16 	%r20257, %rs20224;
	cvt.u32.u16 	%r20258, %rs20223;
	prmt.b32 	%r20259, %r20258, %r20257, 0x3340U;
	prmt.b32 	%r20260, %r20259, %r20256, 0x5410U;
	st.local.v2.b32 	[%rd104+48], {%r20260, %r20253};
	st.local.v2.u8 	[%rd104+56], {%rs20231, %rs20232};
	st.local.u32 	[%rd104+60], %r32732;
	st.local.f64 	[%rd104+64], %fd491;
	mov.u32 	%r20261, %tid.x;
	shr.u32 	%r20262, %r20261, 5;
	setp.ne.s32 	%p486, %r20262, 2;
	@%p486 bra 	$L__BB3_347;
	mov.f64 	%fd492, %fd491;
	mov.u32 	%r32733, %r32732;
	mov.u16 	%rs20233, %rs20232;
	mov.u16 	%rs20234, %rs20231;
	mov.u16 	%rs20235, %rs20230;
	mov.u16 	%rs20236, %rs20229;
	mov.u16 	%rs20237, %rs20228;
	mov.u16 	%rs20238, %rs20227;
	mov.u16 	%rs20239, %rs20226;
	mov.u16 	%rs20240, %rs20225;
	mov.u16 	%rs20241, %rs20224;
	mov.u16 	%rs20242, %rs20223;
	mov.u16 	%rs20243, %rs20222;
	mov.u16 	%rs20244, %rs20221;
	mov.u16 	%rs20245, %rs20220;
	mov.u16 	%rs20246, %rs20219;
	mov.u16 	%rs20247, %rs20218;
	mov.u16 	%rs20248, %rs20217;
	mov.u16 	%rs20249, %rs20216;
	mov.u16 	%rs20250, %rs20215;
	mov.u16 	%rs20251, %rs20214;
	mov.u16 	%rs20252, %rs20213;
	mov.u16 	%rs20253, %rs20212;
	mov.u16 	%rs20254, %rs20211;
	mov.u16 	%rs20255, %rs20210;
	mov.u16 	%rs20256, %rs20209;
	mov.u16 	%rs20257, %rs20208;
	mov.u16 	%rs20258, %rs20207;
	mov.u16 	%rs20259, %rs20206;
	mov.u16 	%rs20260, %rs20205;
	mov.u16 	%rs20261, %rs20204;
	mov.u16 	%rs20262, %rs20203;
	mov.u16 	%rs20263, %rs20202;
	mov.u16 	%rs20264, %rs20201;
	mov.u16 	%rs20265, %rs20200;
	mov.u16 	%rs20266, %rs20199;
	mov.u16 	%rs20267, %rs20198;
	mov.u16 	%rs20268, %rs20197;
	mov.u16 	%rs20269, %rs20196;
	mov.u16 	%rs20270, %rs20195;
	mov.u16 	%rs20271, %rs20194;
	mov.u16 	%rs20272, %rs20193;
	mov.u16 	%rs20273, %rs20192;
	mov.u16 	%rs20274, %rs20191;
	mov.u16 	%rs20275, %rs20190;
	mov.u16 	%rs20276, %rs20189;
	mov.u16 	%rs20277, %rs20188;
	mov.u16 	%rs20278, %rs20187;
	mov.u16 	%rs20279, %rs20186;
	mov.u16 	%rs20280, %rs20185;
	mov.u16 	%rs20281, %rs20184;
	mov.u16 	%rs20282, %rs20182;
	mov.u64 	%rd3824, %rd225;
$L__BB3_347:
	add.u64 	%rd2550, %SPL, 712;
	ld.shared.u64 	%rd2551, [_ZN6thrust24THRUST_300001_SM_1000_NS8cuda_cub4core6detail5shmemE+144];
	ld.shared.v2.b32 	{%r20263, %r20264}, [_ZN6thrust24THRUST_300001_SM_1000_NS8cuda_cub4core6detail5shmemE+152];
	bfe.u32 	%r20265, %r20263, 0, 8;
	cvt.u16.u32 	%rs20284, %r20265;
	bfe.u32 	%r20266, %r20263, 8, 8;
	cvt.u16.u32 	%rs20286, %r20266;
	bfe.u32 	%r20267, %r20263, 16, 8;
	cvt.u16.u32 	%rs20287, %r20267;
	bfe.u32 	%r20268, %r20263, 24, 8;
	cvt.u16.u32 	%rs20288, %r20268;
	bfe.u32 	%r20269, %r20264, 0, 8;
	cvt.u16.u32 	%rs20289, %r20269;
	bfe.u32 	%r20270, %r20264, 8, 8;
	cvt.u16.u32 	%rs20290, %r20270;
	bfe.u32 	%r20271, %r20264, 16, 8;
	cvt.u16.u32 	%rs20291, %r20271;
	bfe.u32 	%r20272, %r20264, 24, 8;
	cvt.u16.u32 	%rs20292, %r20272;
	ld.shared.v4.b32 	{%r20273, %r20274, %r20275, %r20276}, [_ZN6thrust24THRUST_300001_SM_1000_NS8cuda_cub4core6detail5shmemE+160];
	bfe.u32 	%r20277, %r20273, 0, 8;
	cvt.u16.u32 	%rs20293, %r20277;
	bfe.u32 	%r20278, %r20273, 8, 8;
	cvt.u16.u32 	%rs20294, %r20278;
	bfe.u32 	%r20279, %r20273, 16, 8;
	cvt.u16.u32 	%rs20295, %r20279;
	bfe.u32 	%r20280, %r20273, 24, 8;
	cvt.u16.u32 	%rs20296, %r20280;
	bfe.u32 	%r20281, %r20274, 0, 8;
	cvt.u16.u32 	%rs20297, %r20281;
	bfe.u32 	%r20282, %r20274, 8, 8;
	cvt.u16.u32 	%rs20298, %r20282;
	bfe.u32 	%r20283, %r20274, 16, 8;
	cvt.u16.u32 	%rs20299, %r20283;
	bfe.u32 	%r20284, %r20274, 24, 8;
	cvt.u16.u32 	%rs20300, %r20284;
	bfe.u32 	%r20285, %r20275, 0, 8;
	cvt.u16.u32 	%rs20301, %r20285;
	bfe.u32 	%r20286, %r20275, 8, 8;
	cvt.u16.u32 	%rs20302, %r20286;
	bfe.u32 	%r20287, %r20275, 16, 8;
	cvt.u16.u32 	%rs20303, %r20287;
	bfe.u32 	%r20288, %r20275, 24, 8;
	cvt.u16.u32 	%rs20304, %r20288;
	bfe.u32 	%r20289, %r20276, 0, 8;
	cvt.u16.u32 	%rs20305, %r20289;
	bfe.u32 	%r20290, %r20276, 8, 8;
	cvt.u16.u32 	%rs20306, %r20290;
	bfe.u32 	%r20291, %r20276, 16, 8;
	cvt.u16.u32 	%rs20307, %r20291;
	bfe.u32 	%r20292, %r20276, 24, 8;
	cvt.u16.u32 	%rs20308, %r20292;
	ld.shared.v4.b32 	{%r20293, %r20294, %r20295, %r20296}, [_ZN6thrust24THRUST_300001_SM_1000_NS8cuda_cub4core6detail5shmemE+176];
	bfe.u32 	%r20297, %r20293, 0, 8;
	cvt.u16.u32 	%rs20309, %r20297;
	bfe.u32 	%r20298, %r20293, 8, 8;
	cvt.u16.u32 	%rs20310, %r20298;
	bfe.u32 	%r20299, %r20293, 16, 8;
	cvt.u16.u32 	%rs20311, %r20299;
	bfe.u32 	%r20300, %r20293, 24, 8;
	cvt.u16.u32 	%rs20312, %r20300;
	bfe.u32 	%r20301, %r20294, 0, 8;
	cvt.u16.u32 	%rs20313, %r20301;
	bfe.u32 	%r20302, %r20294, 8, 8;
	cvt.u16.u32 	%rs20314, %r20302;
	bfe.u32 	%r20303, %r20294, 16, 8;
	cvt.u16.u32 	%rs20315, %r20303;
	bfe.u32 	%r20304, %r20294, 24, 8;
	cvt.u16.u32 	%rs20316, %r20304;
	bfe.u32 	%r20305, %r20295, 0, 8;
	cvt.u16.u32 	%rs20317, %r20305;
	bfe.u32 	%r20306, %r20295, 8, 8;
	cvt.u16.u32 	%rs20318, %r20306;
	bfe.u32 	%r20307, %r20295, 16, 8;
	cvt.u16.u32 	%rs20319, %r20307;
	bfe.u32 	%r20308, %r20295, 24, 8;
	cvt.u16.u32 	%rs20320, %r20308;
	bfe.u32 	%r20309, %r20296, 0, 8;
	cvt.u16.u32 	%rs20321, %r20309;
	bfe.u32 	%r20310, %r20296, 8, 8;
	cvt.u16.u32 	%rs20322, %r20310;
	bfe.u32 	%r20311, %r20296, 16, 8;
	cvt.u16.u32 	%rs20323, %r20311;
	bfe.u32 	%r20312, %r20296, 24, 8;
	cvt.u16.u32 	%rs20324, %r20312;
	ld.shared.v4.b32 	{%r20313, %r20314, %r20315, %r20316}, [_ZN6thrust24THRUST_300001_SM_1000_NS8cuda_cub4core6detail5shmemE+192];
	bfe.u32 	%r20317, %r20313, 0, 8;
	cvt.u16.u32 	%rs20325, %r20317;
	bfe.u32 	%r20318, %r20313, 8, 8;
	cvt.u16.u32 	%rs20326, %r20318;
	bfe.u32 	%r20319, %r20313, 16, 8;
	cvt.u16.u32 	%rs20327, %r20319;
	bfe.u32 	%r20320, %r20313, 24, 8;
	cvt.u16.u32 	%rs20328, %r20320;
	bfe.u32 	%r20321, %r20314, 0, 8;
	cvt.u16.u32 	%rs20329, %r20321;
	bfe.u32 	%r20322, %r20314, 8, 8;
	cvt.u16.u32 	%rs20330, %r20322;
	bfe.u32 	%r20323, %r20314, 16, 8;
	cvt.u16.u32 	%rs20331, %r20323;
	bfe.u32 	%r20324, %r20314, 24, 8;
	cvt.u16.u32 	%rs20332, %r20324;
	bfe.u32 	%r20325, %r20315, 0, 8;
	cvt.u16.u32 	%rs20333, %r20325;
	mov.b64 	%rd2552, {%r20315, %r20316};
	shr.u64 	%rd2553, %rd2552, 8;
	cvt.u16.u64 	%rs20334, %rd2553;
	{ .reg .b32 tmp; mov.b64 {tmp, %r32740}, %rd2552; }
	ld.shared.f64 	%fd493, [_ZN6thrust24THRUST_300001_SM_1000_NS8cuda_cub4core6detail5shmemE+208];
	st.local.u64 	[%rd2550], %rd2551;
	add.s64 	%rd227, %rd2550, 8;
	st.local.v2.b32 	[%rd2550+8], {%r20263, %r20264};
	st.local.v2.b32 	[%rd2550+16], {%r20273, %r20274};
	st.local.v2.b32 	[%rd2550+24], {%r20275, %r20276};
	st.local.v2.b32 	[%rd2550+32], {%r20293, %r20294};
	st.local.v2.b32 	[%rd2550+40], {%r20295, %r20296};
	st.local.v2.b32 	[%rd2550+48], {%r20313, %r20314};
	st.local.v2.u8 	[%rd2550+56], {%rs20333, %rs20334};
	st.local.u32 	[%rd2550+60], %r32740;
	st.local.f64 	[%rd2550+64], %fd493;
	add.s64 	%rd228, %rd2551, %rd225;
	setp.ne.s64 	%p487, %rd2551, 0;
	@%p487 bra 	$L__BB3_359;
	mov.b16 	%rs17484, 0;
	st.local.u8 	[%rd99], %rs17484;
	add.s32 	%r20327, %r32740, %r32732;
	st.local.u32 	[%rd99+52], %r20327;
	add.f64 	%fd407, %fd491, %fd493;
	st.local.f64 	[%rd99+56], %fd407;
	mov.b32 	%r32734, 0;
$L__BB3_349:
	mov.u32 	%r557, %r32734;
	cvt.u64.u32 	%rd2554, %r557;
	add.s64 	%rd2555, %rd99, %rd2554;
	ld.local.u8 	%rs17485, [%rd2555];
	setp.ne.s16 	%p488, %rs17485, 0;
	add.s32 	%r32734, %r557, 1;
	@%p488 bra 	$L__BB3_349;
	and.b16  	%rs17486, %rs20182, 255;
	setp.eq.s16 	%p489, %rs17486, 0;
	mov.u32 	%r32736, %r557;
	@%p489 bra 	$L__BB3_353;
	mov.b32 	%r32735, 0;
$L__BB3_352:
	add.s32 	%r20329, %r32735, %r557;
	cvt.u64.u32 	%rd2556, %r20329;
	add.s64 	%rd2557, %rd99, %rd2556;
	st.local.u8 	[%rd2557], %rs20182;
	add.s32 	%r560, %r32735, 1;
	add.s32 	%r32736, %r560, %r557;
	cvt.u64.u32 	%rd2558, %r32735;
	add.s64 	%rd2559, %rd104, %rd2558;
	ld.local.u8 	%rs20182, [%rd2559+9];
	setp.ne.s16 	%p490, %rs20182, 0;
	mov.u32 	%r32735, %r560;
	@%p490 bra 	$L__BB3_352;
$L__BB3_353:
	cvt.u64.u32 	%rd2560, %r32736;
	add.s64 	%rd2561, %rd99, %rd2560;
	mov.b16 	%rs17487, 0;
	st.local.u8 	[%rd2561], %rs17487;
	mov.b32 	%r32737, 0;
$L__BB3_354:
	mov.u32 	%r563, %r32737;
	cvt.u64.u32 	%rd2562, %r563;
	add.s64 	%rd2563, %rd99, %rd2562;
	ld.local.u8 	%rs17488, [%rd2563];
	setp.ne.s16 	%p491, %rs17488, 0;
	add.s32 	%r32737, %r563, 1;
	@%p491 bra 	$L__BB3_354;
	and.b16  	%rs17489, %rs20284, 255;
	setp.eq.s16 	%p492, %rs17489, 0;
	mov.u32 	%r32739, %r563;
	@%p492 bra 	$L__BB3_358;
	mov.b32 	%r32738, 0;
$L__BB3_357:
	add.s32 	%r20332, %r32738, %r563;
	cvt.u64.u32 	%rd2564, %r20332;
	add.s64 	%rd2565, %rd99, %rd2564;
	st.local.u8 	[%rd2565], %rs20284;
	add.s32 	%r566, %r32738, 1;
	add.s32 	%r32739, %r566, %r563;
	cvt.u64.u32 	%rd2566, %r32738;
	add.s64 	%rd2567, %rd227, %rd2566;
	ld.local.u8 	%rs20284, [%rd2567+1];
	setp.ne.s16 	%p493, %rs20284, 0;
	mov.u32 	%r32738, %r566;
	@%p493 bra 	$L__BB3_357;
$L__BB3_358:
	cvt.u64.u32 	%rd2568, %r32739;
	add.s64 	%rd2569, %rd99, %rd2568;
	mov.b16 	%rs17490, 0;
	st.local.u8 	[%rd2569], %rs17490;
	ld.local.v2.b32 	{%r20333, %r20334}, [%rd99];
	bfe.u32 	%r20335, %r20333, 0, 8;
	cvt.u16.u32 	%rs20284, %r20335;
	bfe.u32 	%r20336, %r20333, 8, 8;
	cvt.u16.u32 	%rs20286, %r20336;
	bfe.u32 	%r20337, %r20333, 16, 8;
	cvt.u16.u32 	%rs20287, %r20337;
	bfe.u32 	%r20338, %r20333, 24, 8;
	cvt.u16.u32 	%rs20288, %r20338;
	bfe.u32 	%r20339, %r20334, 0, 8;
	cvt.u16.u32 	%rs20289, %r20339;
	bfe.u32 	%r20340, %r20334, 8, 8;
	cvt.u16.u32 	%rs20290, %r20340;
	bfe.u32 	%r20341, %r20334, 16, 8;
	cvt.u16.u32 	%rs20291, %r20341;
	bfe.u32 	%r20342, %r20334, 24, 8;
	cvt.u16.u32 	%rs20292, %r20342;
	ld.local.v2.b32 	{%r20343, %r20344}, [%rd99+8];
	bfe.u32 	%r20345, %r20343, 0, 8;
	cvt.u16.u32 	%rs20293, %r20345;
	bfe.u32 	%r20346, %r20343, 8, 8;
	cvt.u16.u32 	%rs20294, %r20346;
	bfe.u32 	%r20347, %r20343, 16, 8;
	cvt.u16.u32 	%rs20295, %r20347;
	bfe.u32 	%r20348, %r20343, 24, 8;
	cvt.u16.u32 	%rs20296, %r20348;
	bfe.u32 	%r20349, %r20344, 0, 8;
	cvt.u16.u32 	%rs20297, %r20349;
	bfe.u32 	%r20350, %r20344, 8, 8;
	cvt.u16.u32 	%rs20298, %r20350;
	bfe.u32 	%r20351, %r20344, 16, 8;
	cvt.u16.u32 	%rs20299, %r20351;
	bfe.u32 	%r20352, %r20344, 24, 8;
	cvt.u16.u32 	%rs20300, %r20352;
	ld.local.v2.b32 	{%r20353, %r20354}, [%rd99+16];
	bfe.u32 	%r20355, %r20353, 0, 8;
	cvt.u16.u32 	%rs20301, %r20355;
	bfe.u32 	%r20356, %r20353, 8, 8;
	cvt.u16.u32 	%rs20302, %r20356;
	bfe.u32 	%r20357, %r20353, 16, 8;
	cvt.u16.u32 	%rs20303, %r20357;
	bfe.u32 	%r20358, %r20353, 24, 8;
	cvt.u16.u32 	%rs20304, %r20358;
	bfe.u32 	%r20359, %r20354, 0, 8;
	cvt.u16.u32 	%rs20305, %r20359;
	bfe.u32 	%r20360, %r20354, 8, 8;
	cvt.u16.u32 	%rs20306, %r20360;
	bfe.u32 	%r20361, %r20354, 16, 8;
	cvt.u16.u32 	%rs20307, %r20361;
	bfe.u32 	%r20362, %r20354, 24, 8;
	cvt.u16.u32 	%rs20308, %r20362;
	ld.local.v2.b32 	{%r20363, %r20364}, [%rd99+24];
	bfe.u32 	%r20365, %r20363, 0, 8;
	cvt.u16.u32 	%rs20309, %r20365;
	bfe.u32 	%r20366, %r20363, 8, 8;
	cvt.u16.u32 	%rs20310, %r20366;
	bfe.u32 	%r20367, %r20363, 16, 8;
	cvt.u16.u32 	%rs20311, %r20367;
	bfe.u32 	%r20368, %r20363, 24, 8;
	cvt.u16.u32 	%rs20312, %r20368;
	bfe.u32 	%r20369, %r20364, 0, 8;
	cvt.u16.u32 	%rs20313, %r20369;
	bfe.u32 	%r20370, %r20364, 8, 8;
	cvt.u16.u32 	%rs20314, %r20370;
	bfe.u32 	%r20371, %r20364, 16, 8;
	cvt.u16.u32 	%rs20315, %r20371;
	bfe.u32 	%r20372, %r20364, 24, 8;
	cvt.u16.u32 	%rs20316, %r20372;
	ld.local.v2.b32 	{%r20373, %r20374}, [%rd99+32];
	bfe.u32 	%r20375, %r20373, 0, 8;
	cvt.u16.u32 	%rs20317, %r20375;
	bfe.u32 	%r20376, %r20373, 8, 8;
	cvt.u16.u32 	%rs20318, %r20376;
	bfe.u32 	%r20377, %r20373, 16, 8;
	cvt.u16.u32 	%rs20319, %r20377;
	bfe.u32 	%r20378, %r20373, 24, 8;
	cvt.u16.u32 	%rs20320, %r20378;
	bfe.u32 	%r20379, %r20374, 0, 8;
	cvt.u16.u32 	%rs20321, %r20379;
	bfe.u32 	%r20380, %r20374, 8, 8;
	cvt.u16.u32 	%rs20322, %r20380;
	bfe.u32 	%r20381, %r20374, 16, 8;
	cvt.u16.u32 	%rs20323, %r20381;
	bfe.u32 	%r20382, %r20374, 24, 8;
	cvt.u16.u32 	%rs20324, %r20382;
	ld.local.v2.b32 	{%r20383, %r20384}, [%rd99+40];
	bfe.u32 	%r20385, %r20383, 0, 8;
	cvt.u16.u32 	%rs20325, %r20385;
	bfe.u32 	%r20386, %r20383, 8, 8;
	cvt.u16.u32 	%rs20326, %r20386;
	bfe.u32 	%r20387, %r20383, 16, 8;
	cvt.u16.u32 	%rs20327, %r20387;
	bfe.u32 	%r20388, %r20383, 24, 8;
	cvt.u16.u32 	%rs20328, %r20388;
	bfe.u32 	%r20389, %r20384, 0, 8;
	cvt.u16.u32 	%rs20329, %r20389;
	bfe.u32 	%r20390, %r20384, 8, 8;
	cvt.u16.u32 	%rs20330, %r20390;
	bfe.u32 	%r20391, %r20384, 16, 8;
	cvt.u16.u32 	%rs20331, %r20391;
	bfe.u32 	%r20392, %r20384, 24, 8;
	cvt.u16.u32 	%rs20332, %r20392;
	ld.local.v2.u8 	{%rs20333, %rs20334}, [%rd99+48];
	ld.local.u32 	%r32740, [%rd99+52];
	ld.local.f64 	%fd493, [%rd99+56];
$L__BB3_359:
	st.local.u64 	[%rd104], %rd228;
	cvt.u32.u16 	%r20393, %rs20292;
	cvt.u32.u16 	%r20394, %rs20291;
	prmt.b32 	%r20395, %r20394, %r20393, 0x3340U;
	cvt.u32.u16 	%r20396, %rs20290;
	cvt.u32.u16 	%r20397, %rs20289;
	prmt.b32 	%r20398, %r20397, %r20396, 0x3340U;
	prmt.b32 	%r20399, %r20398, %r20395, 0x5410U;
	cvt.u32.u16 	%r20400, %rs20288;
	cvt.u32.u16 	%r20401, %rs20287;
	prmt.b32 	%r20402, %r20401, %r20400, 0x3340U;
	cvt.u32.u16 	%r20403, %rs20286;
	cvt.u32.u16 	%r20404, %rs20284;
	prmt.b32 	%r20405, %r20404, %r20403, 0x3340U;
	prmt.b32 	%r20406, %r20405, %r20402, 0x5410U;
	st.local.v2.b32 	[%rd104+8], {%r20406, %r20399};
	cvt.u32.u16 	%r20407, %rs20300;
	cvt.u32.u16 	%r20408, %rs20299;
	prmt.b32 	%r20409, %r20408, %r20407, 0x3340U;
	cvt.u32.u16 	%r20410, %rs20298;
	cvt.u32.u16 	%r20411, %rs20297;
	prmt.b32 	%r20412, %r20411, %r20410, 0x3340U;
	prmt.b32 	%r20413, %r20412, %r20409, 0x5410U;
	cvt.u32.u16 	%r20414, %rs20296;
	cvt.u32.u16 	%r20415, %rs20295;
	prmt.b32 	%r20416, %r20415, %r20414, 0x3340U;
	cvt.u32.u16 	%r20417, %rs20294;
	cvt.u32.u16 	%r20418, %rs20293;
	prmt.b32 	%r20419, %r20418, %r20417, 0x3340U;
	prmt.b32 	%r20420, %r20419, %r20416, 0x5410U;
	st.local.v2.b32 	[%rd104+16], {%r20420, %r20413};
	cvt.u32.u16 	%r20421, %rs20308;
	cvt.u32.u16 	%r20422, %rs20307;
	prmt.b32 	%r20423, %r20422, %r20421, 0x3340U;
	cvt.u32.u16 	%r20424, %rs20306;
	cvt.u32.u16 	%r20425, %rs20305;
	prmt.b32 	%r20426, %r20425, %r20424, 0x3340U;
	prmt.b32 	%r20427, %r20426, %r20423, 0x5410U;
	cvt.u32.u16 	%r20428, %rs20304;
	cvt.u32.u16 	%r20429, %rs20303;
	prmt.b32 	%r20430, %r20429, %r20428, 0x3340U;
	cvt.u32.u16 	%r20431, %rs20302;
	cvt.u32.u16 	%r20432, %rs20301;
	prmt.b32 	%r20433, %r20432, %r20431, 0x3340U;
	prmt.b32 	%r20434, %r20433, %r20430, 0x5410U;
	st.local.v2.b32 	[%rd104+24], {%r20434, %r20427};
	cvt.u32.u16 	%r20435, %rs20316;
	cvt.u32.u16 	%r20436, %rs20315;
	prmt.b32 	%r20437, %r20436, %r20435, 0x3340U;
	cvt.u32.u16 	%r20438, %rs20314;
	cvt.u32.u16 	%r20439, %rs20313;
	prmt.b32 	%r20440, %r20439, %r20438, 0x3340U;
	prmt.b32 	%r20441, %r20440, %r20437, 0x5410U;
	cvt.u32.u16 	%r20442, %rs20312;
	cvt.u32.u16 	%r20443, %rs20311;
	prmt.b32 	%r20444, %r20443, %r20442, 0x3340U;
	cvt.u32.u16 	%r20445, %rs20310;
	cvt.u32.u16 	%r20446, %rs20309;
	prmt.b32 	%r20447, %r20446, %r20445, 0x3340U;
	prmt.b32 	%r20448, %r20447, %r20444, 0x5410U;
	st.local.v2.b32 	[%rd104+32], {%r20448, %r20441};
	cvt.u32.u16 	%r20449, %rs20324;
	cvt.u32.u16 	%r20450, %rs20323;
	prmt.b32 	%r20451, %r20450, %r20449, 0x3340U;
	cvt.u32.u16 	%r20452, %rs20322;
	cvt.u32.u16 	%r20453, %rs20321;
	prmt.b32 	%r20454, %r20453, %r20452, 0x3340U;
	prmt.b32 	%r20455, %r20454, %r20451, 0x5410U;
	cvt.u32.u16 	%r20456, %rs20320;
	cvt.u32.u16 	%r20457, %rs20319;
	prmt.b32 	%r20458, %r20457, %r20456, 0x3340U;
	cvt.u32.u16 	%r20459, %rs20318;
	cvt.u32.u16 	%r20460, %rs20317;
	prmt.b32 	%r20461, %r20460, %r20459, 0x3340U;
	prmt.b32 	%r20462, %r20461, %r20458, 0x5410U;
	st.local.v2.b32 	[%rd104+40], {%r20462, %r20455};
	cvt.u32.u16 	%r20463, %rs20332;
	cvt.u32.u16 	%r20464, %rs20331;
	prmt.b32 	%r20465, %r20464, %r20463, 0x3340U;
	cvt.u32.u16 	%r20466, %rs20330;
	cvt.u32.u16 	%r20467, %rs20329;
	prmt.b32 	%r20468, %r20467, %r20466, 0x3340U;
	prmt.b32 	%r20469, %r20468, %r20465, 0x5410U;
	cvt.u32.u16 	%r20470, %rs20328;
	cvt.u32.u16 	%r20471, %rs20327;
	prmt.b32 	%r20472, %r20471, %r20470, 0x3340U;
	cvt.u32.u16 	%r20473, %rs20326;
	cvt.u32.u16 	%r20474, %rs20325;
	prmt.b32 	%r20475, %r20474, %r20473, 0x3340U;
	prmt.b32 	%r20476, %r20475, %r20472, 0x5410U;
	st.local.v2.b32 	[%rd104+48], {%r20476, %r20469};
	st.local.v2.u8 	[%rd104+56], {%rs20333, %rs20334};
	st.local.u32 	[%rd104+60], %r32740;
	st.local.f64 	[%rd104+64], %fd493;
	mov.u32 	%r20477, %tid.x;
	shr.u32 	%r20478, %r20477, 5;
	setp.ne.s32 	%p494, %r20478, 3;
	@%p494 bra 	$L__BB3_361;
	mov.f64 	%fd492, %fd493;
	mov.u32 	%r32733, %r32740;
	mov.u16 	%rs20233, %rs20334;
	mov.u16 	%rs20234, %rs20333;
	mov.u16 	%rs20235, %rs20332;
	mov.u16 	%rs20236, %rs20331;
	mov.u16 	%rs20237, %rs20330;
	mov.u16 	%rs20238, %rs20329;
	mov.u16 	%rs20239, %rs20328;
	mov.u16 	%rs20240, %rs20327;
	mov.u16 	%rs20241, %rs20326;
	mov.u16 	%rs20242, %rs20325;
	mov.u16 	%rs20243, %rs20324;
	mov.u16 	%rs20244, %rs20323;
	mov.u16 	%rs20245, %rs20322;
	mov.u16 	%rs20246, %rs20321;
	mov.u16 	%rs20247, %rs20320;
	mov.u16 	%rs20248, %rs20319;
	mov.u16 	%rs20249, %rs20318;
	mov.u16 	%rs20250, %rs20317;
	mov.u16 	%rs20251, %rs20316;
	mov.u16 	%rs20252, %rs20315;
	mov.u16 	%rs20253, %rs20314;
	mov.u16 	%rs20254, %rs20313;
	mov.u16 	%rs20255, %rs20312;
	mov.u16 	%rs20256, %rs20311;
	mov.u16 	%rs20257, %rs20310;
	mov.u16 	%rs20258, %rs20309;
	mov.u16 	%rs20259, %rs20308;
	mov.u16 	%rs20260, %rs20307;
	mov.u16 	%rs20261, %rs20306;
	mov.u16 	%rs20262, %rs20305;
	mov.u16 	%rs20263, %rs20304;
	mov.u16 	%rs20264, %rs20303;
	mov.u16 	%rs20265, %rs20302;
	mov.u16 	%rs20266, %rs20301;
	mov.u16 	%rs20267, %rs20300;
	mov.u16 	%rs20268, %rs20299;
	mov.u16 	%rs20269, %rs20298;
	mov.u16 	%rs20270, %rs20297;
	mov.u16 	%rs20271, %rs20296;
	mov.u16 	%rs20272, %rs20295;
	mov.u16 	%rs20273, %rs20294;
	mov.u16 	%rs20274, %rs20293;
	mov.u16 	%rs20275, %rs20292;
	mov.u16 	%rs20276, %rs20291;
	mov.u16 	%rs20277, %rs20290;
	mov.u16 	%rs20278, %rs20289;
	mov.u16 	%rs20279, %rs20288;
	mov.u16 	%rs20280, %rs20287;
	mov.u16 	%rs20281, %rs20286;
	mov.u16 	%rs20282, %rs20284;
	mov.u64 	%rd3824, %rd228;
$L__BB3_361:
	add.u64 	%rd2571, %SPL, 640;
	ld.shared.u64 	%rd2572, [_ZN6thrust24THRUST_300001_SM_1000_NS8cuda_cub4core6detail5shmemE+216];
	ld.shared.v4.b32 	{%r20479, %r20480, %r20481, %r20482}, [_ZN6thrust24THRUST_300001_SM_1000_NS8cuda_cub4core6detail5shmemE+224];
	bfe.u32 	%r20483, %r20479, 0, 8;
	cvt.u16.u32 	%rs20386, %r20483;
	bfe.u32 	%r20484, %r20479, 8, 8;
	cvt.u16.u32 	%rs20388, %r20484;
	bfe.u32 	%r20485, %r20479, 16, 8;
	cvt.u16.u32 	%rs20389, %r20485;
	bfe.u32 	%r20486, %r20479, 24, 8;
	cvt.u16.u32 	%rs20390, %r20486;
	bfe.u32 	%r20487, %r20480, 0, 8;
	cvt.u16.u32 	%rs20391, %r20487;
	bfe.u32 	%r20488, %r20480, 8, 8;
	cvt.u16.u32 	%rs20392, %r20488;
	bfe.u32 	%r20489, %r20480, 16, 8;
	cvt.u16.u32 	%rs20393, %r20489;
	bfe.u32 	%r20490, %r20480, 24, 8;
	cvt.u16.u32 	%rs20394, %r20490;
	bfe.u32 	%r20491, %r20481, 0, 8;
	cvt.u16.u32 	%rs20395, %r20491;
	bfe.u32 	%r20492, %r20481, 8, 8;
	cvt.u16.u32 	%rs20396, %r20492;
	bfe.u32 	%r20493, %r20481, 16, 8;
	cvt.u16.u32 	%rs20397, %r20493;
	bfe.u32 	%r20494, %r20481, 24, 8;
	cvt.u16.u32 	%rs20398, %r20494;
	bfe.u32 	%r20495, %r20482, 0, 8;
	cvt.u16.u32 	%rs20399, %r20495;
	bfe.u32 	%r20496, %r20482, 8, 8;
	cvt.u16.u32 	%rs20400, %r20496;
	bfe.u32 	%r20497, %r20482, 16, 8;
	cvt.u16.u32 	%rs20401, %r20497;
	bfe.u32 	%r20498, %r20482, 24, 8;
	cvt.u16.u32 	%rs20402, %r20498;
	ld.shared.v4.b32 	{%r20499, %r20500, %r20501, %r20502}, [_ZN6thrust24THRUST_300001_SM_1000_NS8cuda_cub4core6detail5shmemE+240];
	bfe.u32 	%r20503, %r20499, 0, 8;
	cvt.u16.u32 	%rs20403, %r20503;
	bfe.u32 	%r20504, %r20499, 8, 8;
	cvt.u16.u32 	%rs20404, %r20504;
	bfe.u32 	%r20505, %r20499, 16, 8;
	cvt.u16.u32 	%rs20405, %r20505;
	bfe.u32 	%r20506, %r20499, 24, 8;
	cvt.u16.u32 	%rs20406, %r20506;
	bfe.u32 	%r20507, %r20500, 0, 8;
	cvt.u16.u32 	%rs20407, %r20507;
	bfe.u32 	%r20508, %r20500, 8, 8;
	cvt.u16.u32 	%rs20408, %r20508;
	bfe.u32 	%r20509, %r20500, 16, 8;
	cvt.u16.u32 	%rs20409, %r20509;
	bfe.u32 	%r20510, %r20500, 24, 8;
	cvt.u16.u32 	%rs20410, %r20510;
	bfe.u32 	%r20511, %r20501, 0, 8;
	cvt.u16.u32 	%rs20411, %r20511;
	bfe.u32 	%r20512, %r20501, 8, 8;
	cvt.u16.u32 	%rs20412, %r20512;
	bfe.u32 	%r20513, %r20501, 16, 8;
	cvt.u16.u32 	%rs20413, %r20513;
	bfe.u32 	%r20514, %r20501, 24, 8;
	cvt.u16.u32 	%rs20414, %r20514;
	bfe.u32 	%r20515, %r20502, 0, 8;
	cvt.u16.u32 	%rs20415, %r20515;
	bfe.u32 	%r20516, %r20502, 8, 8;
	cvt.u16.u32 	%rs20416, %r20516;
	bfe.u32 	%r20517, %r20502, 16, 8;
	cvt.u16.u32 	%rs20417, %r20517;
	bfe.u32 	%r20518, %r20502, 24, 8;
	cvt.u16.u32 	%rs20418, %r20518;
	ld.shared.v4.b32 	{%r20519, %r20520, %r20521, %r20522}, [_ZN6thrust24THRUST_300001_SM_1000_NS8cuda_cub4core6detail5shmemE+256];
	bfe.u32 	%r20523, %r20519, 0, 8;
	cvt.u16.u32 	%rs20419, %r20523;
	bfe.u32 	%r20524, %r20519, 8, 8;
	cvt.u16.u32 	%rs20420, %r20524;
	bfe.u32 	%r20525, %r20519, 16, 8;
	cvt.u16.u32 	%rs20421, %r20525;
	bfe.u32 	%r20526, %r20519, 24, 8;
	cvt.u16.u32 	%rs20422, %r20526;
	bfe.u32 	%r20527, %r20520, 0, 8;
	cvt.u16.u32 	%rs20423, %r20527;
	bfe.u32 	%r20528, %r20520, 8, 8;
	cvt.u16.u32 	%rs20424, %r20528;
	bfe.u32 	%r20529, %r20520, 16, 8;
	cvt.u16.u32 	%rs20425, %r20529;
	bfe.u32 	%r20530, %r20520, 24, 8;
	cvt.u16.u32 	%rs20426, %r20530;
	bfe.u32 	%r20531, %r20521, 0, 8;
	cvt.u16.u32 	%rs20427, %r20531;
	bfe.u32 	%r20532, %r20521, 8, 8;
	cvt.u16.u32 	%rs20428, %r20532;
	bfe.u32 	%r20533, %r20521, 16, 8;
	cvt.u16.u32 	%rs20429, %r20533;
	bfe.u32 	%r20534, %r20521, 24, 8;
	cvt.u16.u32 	%rs20430, %r20534;
	bfe.u32 	%r20535, %r20522, 0, 8;
	cvt.u16.u32 	%rs20431, %r20535;
	bfe.u32 	%r20536, %r20522, 8, 8;
	cvt.u16.u32 	%rs20432, %r20536;
	bfe.u32 	%r20537, %r20522, 16, 8;
	cvt.u16.u32 	%rs20433, %r20537;
	bfe.u32 	%r20538, %r20522, 24, 8;
	cvt.u16.u32 	%rs20434, %r20538;
	ld.shared.v2.u8 	{%rs20435, %rs20436}, [_ZN6thrust24THRUST_300001_SM_1000_NS8cuda_cub4core6detail5shmemE+272];
	ld.shared.u32 	%r32748, [_ZN6thrust24THRUST_300001_SM_1000_NS8cuda_cub4core6detail5shmemE+276];
	ld.shared.f64 	%fd495, [_ZN6thrust24THRUST_300001_SM_1000_NS8cuda_cub4core6detail5shmemE+280];
	st.local.u64 	[%rd2571], %rd2572;
	add.s64 	%rd230, %rd2571, 8;
	st.local.v2.b32 	[%rd2571+8], {%r20479, %r20480};
	st.local.v2.b32 	[%rd2571+16], {%r20481, %r20482};
	st.local.v2.b32 	[%rd2571+24], {%r20499, %r20500};
	st.local.v2.b32 	[%rd2571+32], {%r20501, %r20502};
	st.local.v2.b32 	[%rd2571+40], {%r20519, %r20520};
	st.local.v2.b32 	[%rd2571+48], {%r20521, %r20522};
	st.local.v2.u8 	[%rd2571+56], {%rs20435, %rs20436};
	st.local.u32 	[%rd2571+60], %r32748;
	st.local.f64 	[%rd2571+64], %fd495;
	add.s64 	%rd231, %rd2572, %rd228;
	setp.ne.s64 	%p495, %rd2572, 0;
	@%p495 bra 	$L__BB3_373;
	mov.b16 	%rs17491, 0;
	st.local.u8 	[%rd98], %rs17491;
	add.s32 	%r20540, %r32748, %r32740;
	st.local.u32 	[%rd98+52], %r20540;
	add.f64 	%fd408, %fd493, %fd495;
	st.local.f64 	[%rd98+56], %fd408;
	mov.b32 	%r32742, 0;
$L__BB3_363:
	mov.u32 	%r573, %r32742;
	cvt.u64.u32 	%rd2573, %r573;
	add.s64 	%rd2574, %rd98, %rd2573;
	ld.local.u8 	%rs17492, [%rd2574];
	setp.ne.s16 	%p496, %rs17492, 0;
	add.s32 	%r32742, %r573, 1;
	@%p496 bra 	$L__BB3_363;
	and.b16  	%rs17493, %rs20284, 255;
	setp.eq.s16 	%p497, %rs17493, 0;
	mov.u32 	%r32744, %r573;
	@%p497 bra 	$L__BB3_367;
	mov.b32 	%r32743, 0;
$L__BB3_366:
	add.s32 	%r20542, %r32743, %r573;
	cvt.u64.u32 	%rd2575, %r20542;
	add.s64 	%rd2576, %rd98, %rd2575;
	st.local.u8 	[%rd2576], %rs20284;
	add.s32 	%r576, %r32743, 1;
	add.s32 	%r32744, %r576, %r573;
	cvt.u64.u32 	%rd2577, %r32743;
	add.s64 	%rd2578, %rd104, %rd2577;
	ld.local.u8 	%rs20284, [%rd2578+9];
	setp.ne.s16 	%p498, %rs20284, 0;
	mov.u32 	%r32743, %r576;
	@%p498 bra 	$L__BB3_366;
$L__BB3_367:
	cvt.u64.u32 	%rd2579, %r32744;
	add.s64 	%rd2580, %rd98, %rd2579;
	mov.b16 	%rs17494, 0;
	st.local.u8 	[%rd2580], %rs17494;
	mov.b32 	%r32745, 0;
$L__BB3_368:
	mov.u32 	%r579, %r32745;
	cvt.u64.u32 	%rd2581, %r579;
	add.s64 	%rd2582, %rd98, %rd2581;
	ld.local.u8 	%rs17495, [%rd2582];
	setp.ne.s16 	%p499, %rs17495, 0;
	add.s32 	%r32745, %r579, 1;
	@%p499 bra 	$L__BB3_368;
	and.b16  	%rs17496, %rs20386, 255;
	setp.eq.s16 	%p500, %rs17496, 0;
	mov.u32 	%r32747, %r579;
	@%p500 bra 	$L__BB3_372;
	mov.b32 	%r32746, 0;
$L__BB3_371:
	add.s32 	%r20545, %r32746, %r579;
	cvt.u64.u32 	%rd2583, %r20545;
	add.s64 	%rd2584, %rd98, %rd2583;
	st.local.u8 	[%rd2584], %rs20386;
	add.s32 	%r582, %r32746, 1;
	add.s32 	%r32747, %r582, %r579;
	cvt.u64.u32 	%rd2585, %r32746;
	add.s64 	%rd2586, %rd230, %rd2585;
	ld.local.u8 	%rs20386, [%rd2586+1];
	setp.ne.s16 	%p501, %rs20386, 0;
	mov.u32 	%r32746, %r582;
	@%p501 bra 	$L__BB3_371;
$L__BB3_372:
	cvt.u64.u32 	%rd2587, %r32747;
	add.s64 	%rd2588, %rd98, %rd2587;
	mov.b16 	%rs17497, 0;
	st.local.u8 	[%rd2588], %rs17497;
	ld.local.v2.b32 	{%r20546, %r20547}, [%rd98];
	bfe.u32 	%r20548, %r20546, 0, 8;
	cvt.u16.u32 	%rs20386, %r20548;
	bfe.u32 	%r20549, %r20546, 8, 8;
	cvt.u16.u32 	%rs20388, %r20549;
	bfe.u32 	%r20550, %r20546, 16, 8;
	cvt.u16.u32 	%rs20389, %r20550;
	bfe.u32 	%r20551, %r20546, 24, 8;
	cvt.u16.u32 	%rs20390, %r20551;
	bfe.u32 	%r20552, %r20547, 0, 8;
	cvt.u16.u32 	%rs20391, %r20552;
	bfe.u32 	%r20553, %r20547, 8, 8;
	cvt.u16.u32 	%rs20392, %r20553;
	bfe.u32 	%r20554, %r20547, 16, 8;
	cvt.u16.u32 	%rs20393, %r20554;
	bfe.u32 	%r20555, %r20547, 24, 8;
	cvt.u16.u32 	%rs20394, %r20555;
	ld.local.v2.b32 	{%r20556, %r20557}, [%rd98+8];
	bfe.u32 	%r20558, %r20556, 0, 8;
	cvt.u16.u32 	%rs20395, %r20558;
	bfe.u32 	%r20559, %r20556, 8, 8;
	cvt.u16.u32 	%rs20396, %r20559;
	bfe.u32 	%r20560, %r20556, 16, 8;
	cvt.u16.u32 	%rs20397, %r20560;
	bfe.u32 	%r20561, %r20556, 24, 8;
	cvt.u16.u32 	%rs20398, %r20561;
	bfe.u32 	%r20562, %r20557, 0, 8;
	cvt.u16.u32 	%rs20399, %r20562;
	bfe.u32 	%r20563, %r20557, 8, 8;
	cvt.u16.u32 	%rs20400, %r20563;
	bfe.u32 	%r20564, %r20557, 16, 8;
	cvt.u16.u32 	%rs20401, %r20564;
	bfe.u32 	%r20565, %r20557, 24, 8;
	cvt.u16.u32 	%rs20402, %r20565;
	ld.local.v2.b32 	{%r20566, %r20567}, [%rd98+16];
	bfe.u32 	%r20568, %r20566, 0, 8;
	cvt.u16.u32 	%rs20403, %r20568;
	bfe.u32 	%r20569, %r20566, 8, 8;
	cvt.u16.u32 	%rs20404, %r20569;
	bfe.u32 	%r20570, %r20566, 16, 8;
	cvt.u16.u32 	%rs20405, %r20570;
	bfe.u32 	%r20571, %r20566, 24, 8;
	cvt.u16.u32 	%rs20406, %r20571;
	bfe.u32 	%r20572, %r20567, 0, 8;
	cvt.u16.u32 	%rs20407, %r20572;
	bfe.u32 	%r20573, %r20567, 8, 8;
	cvt.u16.u32 	%rs20408, %r20573;
	bfe.u32 	%r20574, %r20567, 16, 8;
	cvt.u16.u32 	%rs20409, %r20574;
	bfe.u32 	%r20575, %r20567, 24, 8;
	cvt.u16.u32 	%rs20410, %r20575;
	ld.local.v2.b32 	{%r20576, %r20577}, [%rd98+24];
	bfe.u32 	%r20578, %r20576, 0, 8;
	cvt.u16.u32 	%rs20411, %r20578;
	bfe.u32 	%r20579, %r20576, 8, 8;
	cvt.u16.u32 	%rs20412, %r20579;
	bfe.u32 	%r20580, %r20576, 16, 8;
	cvt.u16.u32 	%rs20413, %r20580;
	bfe.u32 	%r20581, %r20576, 24, 8;
	cvt.u16.u32 	%rs20414, %r20581;
	bfe.u32 	%r20582, %r20577, 0, 8;
	cvt.u16.u32 	%rs20415, %r20582;
	bfe.u32 	%r20583, %r20577, 8, 8;
	cvt.u16.u32 	%rs20416, %r20583;
	bfe.u32 	%r20584, %r20577, 16, 8;
	cvt.u16.u32 	%rs20417, %r20584;
	bfe.u32 	%r20585, %r20577, 24, 8;
	cvt.u16.u32 	%rs20418, %r20585;
	ld.local.v2.b32 	{%r20586, %r20587}, [%rd98+32];
	bfe.u32 	%r20588, %r20586, 0, 8;
	cvt.u16.u32 	%rs20419, %r20588;
	bfe.u32 	%r20589, %r20586, 8, 8;
	cvt.u16.u32 	%rs20420, %r20589;
	bfe.u32 	%r20590, %r20586, 16, 8;
	cvt.u16.u32 	%rs20421, %r20590;
	bfe.u32 	%r20591, %r20586, 24, 8;
	cvt.u16.u32 	%rs20422, %r20591;
	bfe.u32 	%r20592, %r20587, 0, 8;
	cvt.u16.u32 	%rs20423, %r20592;
	bfe.u32 	%r20593, %r20587, 8, 8;
	cvt.u16.u32 	%rs20424, %r20593;
	bfe.u32 	%r20594, %r20587, 16, 8;
	cvt.u16.u32 	%rs20425, %r20594;
	bfe.u32 	%r20595, %r20587, 24, 8;
	cvt.u16.u32 	%rs20426, %r20595;
	ld.local.v2.b32 	{%r20596, %r20597}, [%rd98+40];
	bfe.u32 	%r20598, %r20596, 0, 8;
	cvt.u16.u32 	%rs20427, %r20598;
	bfe.u32 	%r20599, %r20596, 8, 8;
	cvt.u16.u32 	%rs20428, %r20599;
	bfe.u32 	%r20600, %r20596, 16, 8;
	cvt.u16.u32 	%rs20429, %r20600;
	bfe.u32 	%r20601, %r20596, 24, 8;
	cvt.u16.u32 	%rs20430, %r20601;
	bfe.u32 	%r20602, %r20597, 0, 8;
	cvt.u16.u32 	%rs20431, %r20602;
	bfe.u32 	%r20603, %r20597, 8, 8;
	cvt.u16.u32 	%rs20432, %r20603;
	bfe.u32 	%r20604, %r20597, 16, 8;
	cvt.u16.u32 	%rs20433, %r20604;
	bfe.u32 	%r20605, %r20597, 24, 8;
	cvt.u16.u32 	%rs20434, %r20605;
	ld.local.v2.u8 	{%rs20435, %rs20436}, [%rd98+48];
	ld.local.u32 	%r32748, [%rd98+52];
	ld.local.f64 	%fd495, [%rd98+56];
$L__BB3_373:
	st.local.u64 	[%rd104], %rd231;
	cvt.u32.u16 	%r20606, %rs20394;
	cvt.u32.u16 	%r20607, %rs20393;
	prmt.b32 	%r20608, %r20607, %r20606, 0x3340U;
	cvt.u32.u16 	%r20609, %rs20392;
	cvt.u32.u16 	%r20610, %rs20391;
	prmt.b32 	%r20611, %r20610, %r20609, 0x3340U;
	prmt.b32 	%r20612, %r20611, %r20608, 0x5410U;
	cvt.u32.u16 	%r20613, %rs20390;
	cvt.u32.u16 	%r20614, %rs20389;
	prmt.b32 	%r20615, %r20614, %r20613, 0x3340U;
	cvt.u32.u16 	%r20616, %rs20388;
	cvt.u32.u16 	%r20617, %rs20386;
	prmt.b32 	%r20618, %r20617, %r20616, 0x3340U;
	prmt.b32 	%r20619, %r20618, %r20615, 0x5410U;
	st.local.v2.b32 	[%rd104+8], {%r20619, %r20612};
	cvt.u32.u16 	%r20620, %rs20402;
	cvt.u32.u16 	%r20621, %rs20401;
	prmt.b32 	%r20622, %r20621, %r20620, 0x3340U;
	cvt.u32.u16 	%r20623, %rs20400;
	cvt.u32.u16 	%r20624, %rs20399;
	prmt.b32 	%r20625, %r20624, %r20623, 0x3340U;
	prmt.b32 	%r20626, %r20625, %r20622, 0x5410U;
	cvt.u32.u16 	%r20627, %rs20398;
	cvt.u32.u16 	%r20628, %rs20397;
	prmt.b32 	%r20629, %r20628, %r20627, 0x3340U;
	cvt.u32.u16 	%r20630, %rs20396;
	cvt.u32.u16 	%r20631, %rs20395;
	prmt.b32 	%r20632, %r20631, %r20630, 0x3340U;
	prmt.b32 	%r20633, %r20632, %r20629, 0x5410U;
	st.local.v2.b32 	[%rd104+16], {%r20633, %r20626};
	cvt.u32.u16 	%r20634, %rs20410;
	cvt.u32.u16 	%r20635, %rs20409;
	prmt.b32 	%r20636, %r20635, %r20634, 0x3340U;
	cvt.u32.u16 	%r20637, %rs20408;
	cvt.u32.u16 	%r20638, %rs20407;
	prmt.b32 	%r20639, %r20638, %r20637, 0x3340U;
	prmt.b32 	%r20640, %r20639, %r20636, 0x5410U;
	cvt.u32.u16 	%r20641, %rs20406;
	cvt.u32.u16 	%r20642, %rs20405;
	prmt.b32 	%r20643, %r20642, %r20641, 0x3340U;
	cvt.u32.u16 	%r20644, %rs20404;
	cvt.u32.u16 	%r20645, %rs20403;
	prmt.b32 	%r20646, %r20645, %r20644, 0x3340U;
	prmt.b32 	%r20647, %r20646, %r20643, 0x5410U;
	st.local.v2.b32 	[%rd104+24], {%r20647, %r20640};
	cvt.u32.u16 	%r20648, %rs20418;
	cvt.u32.u16 	%r20649, %rs20417;
	prmt.b32 	%r20650, %r20649, %r20648, 0x3340U;
	cvt.u32.u16 	%r20651, %rs20416;
	cvt.u32.u16 	%r20652, %rs20415;
	prmt.b32 	%r20653, %r20652, %r20651, 0x3340U;
	prmt.b32 	%r20654, %r20653, %r20650, 0x5410U;
	cvt.u32.u16 	%r20655, %rs20414;
	cvt.u32.u16 	%r20656, %rs20413;
	prmt.b32 	%r20657, %r20656, %r20655, 0x3340U;
	cvt.u32.u16 	%r20658, %rs20412;
	cvt.u32.u16 	%r20659, %rs20411;
	prmt.b32 	%r20660, %r20659, %r20658, 0x3340U;
	prmt.b32 	%r20661, %r20660, %r20657, 0x5410U;
	st.local.v2.b32 	[%rd104+32], {%r20661, %r20654};
	cvt.u32.u16 	%r20662, %rs20426;
	cvt.u32.u16 	%r20663, %rs20425;
	prmt.b32 	%r20664, %r20663, %r20662, 0x3340U;
	cvt.u32.u16 	%r20665, %rs20424;
	cvt.u32.u16 	%r20666, %rs20423;
	prmt.b32 	%r20667, %r20666, %r20665, 0x3340U;
	prmt.b32 	%r20668, %r20667, %r20664, 0x5410U;
	cvt.u32.u16 	%r20669, %rs20422;
	cvt.u32.u16 	%r20670, %rs20421;
	prmt.b32 	%r20671, %r20670, %r20669, 0x3340U;
	cvt.u32.u16 	%r20672, %rs20420;
	cvt.u32.u16 	%r20673, %rs20419;
	prmt.b32 	%r20674, %r20673, %r20672, 0x3340U;
	prmt.b32 	%r20675, %r20674, %r20671, 0x5410U;
	st.local.v2.b32 	[%rd104+40], {%r20675, %r20668};
	cvt.u32.u16 	%r20676, %rs20434;
	cvt.u32.u16 	%r20677, %rs20433;
	prmt.b32 	%r20678, %r20677, %r20676, 0x3340U;
	cvt.u32.u16 	%r20679, %rs20432;
	cvt.u32.u16 	%r20680, %rs20431;
	prmt.b32 	%r20681, %r20680, %r20679, 0x3340U;
	prmt.b32 	%r20682, %r20681, %r20678, 0x5410U;
	cvt.u32.u16 	%r20683, %rs20430;
	cvt.u32.u16 	%r20684, %rs20429;
	prmt.b32 	%r20685, %r20684, %r20683, 0x3340U;
	cvt.u32.u16 	%r20686, %rs20428;
	cvt.u32.u16 	%r20687, %rs20427;
	prmt.b32 	%r20688, %r20687, %r20686, 0x3340U;
	prmt.b32 	%r20689, %r20688, %r20685, 0x5410U;
	st.local.v2.b32 	[%rd104+48], {%r20689, %r20682};
	st.local.v2.u8 	[%rd104+56], {%rs20435, %rs20436};
	st.local.u32 	[%rd104+60], %r32748;
	st.local.f64 	[%rd104+64], %fd495;
	mov.u32 	%r20690, %tid.x;
	shr.u32 	%r20691, %r20690, 5;
	setp.ne.s32 	%p502, %r20691, 4;
	@%p502 bra 	$L__BB3_375;
	mov.f64 	%fd492, %fd495;
	mov.u32 	%r32733, %r32748;
	mov.u16 	%rs20233, %rs20436;
	mov.u16 	%rs20234, %rs20435;
	mov.u16 	%rs20235, %rs20434;
	mov.u16 	%rs20236, %rs20433;
	mov.u16 	%rs20237, %rs20432;
	mov.u16 	%rs20238, %rs20431;
	mov.u16 	%rs20239, %rs20430;
	mov.u16 	%rs20240, %rs20429;
	mov.u16 	%rs20241, %rs20428;
	mov.u16 	%rs20242, %rs20427;
	mov.u16 	%rs20243, %rs20426;
	mov.u16 	%rs20244, %rs20425;
	mov.u16 	%rs20245, %rs20424;
	mov.u16 	%rs20246, %rs20423;
	mov.u16 	%rs20247, %rs20422;
	mov.u16 	%rs20248, %rs20421;
	mov.u16 	%rs20249, %rs20420;
	mov.u16 	%rs20250, %rs20419;
	mov.u16 	%rs20251, %rs20418;
	mov.u16 	%rs20252, %rs20417;
	mov.u16 	%rs20253, %rs20416;
	mov.u16 	%rs20254, %rs20415;
	mov.u16 	%rs20255, %rs20414;
	mov.u16 	%rs20256, %rs20413;
	mov.u16 	%rs20257, %rs20412;
	mov.u16 	%rs20258, %rs20411;
	mov.u16 	%rs20259, %rs20410;
	mov.u16 	%rs20260, %rs20409;
	mov.u16 	%rs20261, %rs20408;
	mov.u16 	%rs20262, %rs20407;
	mov.u16 	%rs20263, %rs20406;
	mov.u16 	%rs20264, %rs20405;
	mov.u16 	%rs20265, %rs20404;
	mov.u16 	%rs20266, %rs20403;
	mov.u16 	%rs20267, %rs20402;
	mov.u16 	%rs20268, %rs20401;
	mov.u16 	%rs20269, %rs20400;
	mov.u16 	%rs20270, %rs20399;
	mov.u16 	%rs20271, %rs20398;
	mov.u16 	%rs20272, %rs20397;
	mov.u16 	%rs20273, %rs20396;
	mov.u16 	%rs20274, %rs20395;
	mov.u16 	%rs20275, %rs20394;
	mov.u16 	%rs20276, %rs20393;
	mov.u16 	%rs20277, %rs20392;
	mov.u16 	%rs20278, %rs20391;
	mov.u16 	%rs20279, %rs20390;
	mov.u16 	%rs20280, %rs20389;
	mov.u16 	%rs20281, %rs20388;
	mov.u16 	%rs20282, %rs20386;
	mov.u64 	%rd3824, %rd231;
$L__BB3_375:
	add.u64 	%rd2590, %SPL, 568;
	ld.shared.u64 	%rd2591, [_ZN6thrust24THRUST_300001_SM_1000_NS8cuda_cub4core6detail5shmemE+288];
	ld.shared.v2.b32 	{%r20692, %r20693}, [_ZN6thrust24THRUST_300001_SM_1000_NS8cuda_cub4core6detail5shmemE+296];
	bfe.u32 	%r20694, %r20692, 0, 8;
	cvt.u16.u32 	%rs20488, %r20694;
	bfe.u32 	%r20695, %r20692, 8, 8;
	cvt.u16.u32 	%rs20490, %r20695;
	bfe.u32 	%r20696, %r20692, 16, 8;
	cvt.u16.u32 	%rs20491, %r20696;
	bfe.u32 	%r20697, %r20692, 24, 8;
	cvt.u16.u32 	%rs20492, %r20697;
	bfe.u32 	%r20698, %r20693, 0, 8;
	cvt.u16.u32 	%rs20493, %r20698;
	bfe.u32 	%r20699, %r20693, 8, 8;
	cvt.u16.u32 	%rs20494, %r20699;
	bfe.u32 	%r20700, %r20693, 16, 8;
	cvt.u16.u32 	%rs20495, %r20700;
	bfe.u32 	%r20701, %r20693, 24, 8;
	cvt.u16.u32 	%rs20496, %r20701;
	ld.shared.v4.b32 	{%r20702, %r20703, %r20704, %r20705}, [_ZN6thrust24THRUST_300001_SM_1000_NS8cuda_cub4core6detail5shmemE+304];
	bfe.u32 	%r20706, %r20702, 0, 8;
	cvt.u16.u32 	%rs20497, %r20706;
	bfe.u32 	%r20707, %r20702, 8, 8;
	cvt.u16.u32 	%rs20498, %r20707;
	bfe.u32 	%r20708, %r20702, 16, 8;
	cvt.u16.u32 	%rs20499, %r20708;
	bfe.u32 	%r20709, %r20702, 24, 8;
	cvt.u16.u32 	%rs20500, %r20709;
	bfe.u32 	%r20710, %r20703, 0, 8;
	cvt.u16.u32 	%rs20501, %r20710;
	bfe.u32 	%r20711, %r20703, 8, 8;
	cvt.u16.u32 	%rs20502, %r20711;
	bfe.u32 	%r20712, %r20703, 16, 8;
	cvt.u16.u32 	%rs20503, %r20712;
	bfe.u32 	%r20713, %r20703, 24, 8;
	cvt.u16.u32 	%rs20504, %r20713;
	bfe.u32 	%r20714, %r20704, 0, 8;
	cvt.u16.u32 	%rs20505, %r20714;
	bfe.u32 	%r20715, %r20704, 8, 8;
	cvt.u16.u32 	%rs20506, %r20715;
	bfe.u32 	%r20716, %r20704, 16, 8;
	cvt.u16.u32 	%rs20507, %r20716;
	bfe.u32 	%r20717, %r20704, 24, 8;
	cvt.u16.u32 	%rs20508, %r20717;
	bfe.u32 	%r20718, %r20705, 0, 8;
	cvt.u16.u32 	%rs20509, %r20718;
	bfe.u32 	%r20719, %r20705, 8, 8;
	cvt.u16.u32 	%rs20510, %r20719;
	bfe.u32 	%r20720, %r20705, 16, 8;
	cvt.u16.u32 	%rs20511, %r20720;
	bfe.u32 	%r20721, %r20705, 24, 8;
	cvt.u16.u32 	%rs20512, %r20721;
	ld.shared.v4.b32 	{%r20722, %r20723, %r20724, %r20725}, [_ZN6thrust24THRUST_300001_SM_1000_NS8cuda_cub4core6detail5shmemE+320];
	bfe.u32 	%r20726, %r20722, 0, 8;
	cvt.u16.u32 	%rs20513, %r20726;
	bfe.u32 	%r20727, %r20722, 8, 8;
	cvt.u16.u32 	%rs20514, %r20727;
	bfe.u32 	%r20728, %r20722, 16, 8;
	cvt.u16.u32 	%rs20515, %r20728;
	bfe.u32 	%r20729, %r20722, 24, 8;
	cvt.u16.u32 	%rs20516, %r20729;
	bfe.u32 	%r20730, %r20723, 0, 8;
	cvt.u16.u32 	%rs20517, %r20730;
	bfe.u32 	%r20731, %r20723, 8, 8;
	cvt.u16.u32 	%rs20518, %r20731;
	bfe.u32 	%r20732, %r20723, 16, 8;
	cvt.u16.u32 	%rs20519, %r20732;
	bfe.u32 	%r20733, %r20723, 24, 8;
	cvt.u16.u32 	%rs20520, %r20733;
	bfe.u32 	%r20734, %r20724, 0, 8;
	cvt.u16.u32 	%rs20521, %r20734;
	bfe.u32 	%r20735, %r20724, 8, 8;
	cvt.u16.u32 	%rs20522, %r20735;
	bfe.u32 	%r20736, %r20724, 16, 8;
	cvt.u16.u32 	%rs20523, %r20736;
	bfe.u32 	%r20737, %r20724, 24, 8;
	cvt.u16.u32 	%rs20524, %r20737;
	bfe.u32 	%r20738, %r20725, 0, 8;
	cvt.u16.u32 	%rs20525, %r20738;
	bfe.u32 	%r20739, %r20725, 8, 8;
	cvt.u16.u32 	%rs20526, %r20739;
	bfe.u32 	%r20740, %r20725, 16, 8;
	cvt.u16.u32 	%rs20527, %r20740;
	bfe.u32 	%r20741, %r20725, 24, 8;
	cvt.u16.u32 	%rs20528, %r20741;
	ld.shared.v4.b32 	{%r20742, %r20743, %r20744, %r20745}, [_ZN6thrust24THRUST_300001_SM_1000_NS8cuda_cub4core6detail5shmemE+336];
	bfe.u32 	%r20746, %r20742, 0, 8;
	cvt.u16.u32 	%rs20529, %r20746;
	bfe.u32 	%r20747, %r20742, 8, 8;
	cvt.u16.u32 	%rs20530, %r20747;
	bfe.u32 	%r20748, %r20742, 16, 8;
	cvt.u16.u32 	%rs20531, %r20748;
	bfe.u32 	%r20749, %r20742, 24, 8;
	cvt.u16.u32 	%rs20532, %r20749;
	bfe.u32 	%r20750, %r20743, 0, 8;
	cvt.u16.u32 	%rs20533, %r20750;
	bfe.u32 	%r20751, %r20743, 8, 8;
	cvt.u16.u32 	%rs20534, %r20751;
	bfe.u32 	%r20752, %r20743, 16, 8;
	cvt.u16.u32 	%rs20535, %r20752;
	bfe.u32 	%r20753, %r20743, 24, 8;
	cvt.u16.u32 	%rs20536, %r20753;
	bfe.u32 	%r20754, %r20744, 0, 8;
	cvt.u16.u32 	%rs20537, %r20754;
	mov.b64 	%rd2592, {%r20744, %r20745};
	shr.u64 	%rd2593, %rd2592, 8;
	cvt.u16.u64 	%rs20538, %rd2593;
	{ .reg .b32 tmp; mov.b64 {tmp, %r32756}, %rd2592; }
	ld.shared.f64 	%fd497, [_ZN6thrust24THRUST_300001_SM_1000_NS8cuda_cub4core6detail5shmemE+352];
	st.local.u64 	[%rd2590], %rd2591;
	add.s64 	%rd233, %rd2590, 8;
	st.local.v2.b32 	[%rd2590+8], {%r20692, %r20693};
	st.local.v2.b32 	[%rd2590+16], {%r20702, %r20703};
	st.local.v2.b32 	[%rd2590+24], {%r20704, %r20705};
	st.local.v2.b32 	[%rd2590+32], {%r20722, %r20723};
	st.local.v2.b32 	[%rd2590+40], {%r20724, %r20725};
	st.local.v2.b32 	[%rd2590+48], {%r20742, %r20743};
	st.local.v2.u8 	[%rd2590+56], {%rs20537, %rs20538};
	st.local.u32 	[%rd2590+60], %r32756;
	st.local.f64 	[%rd2590+64], %fd497;
	add.s64 	%rd234, %rd2591, %rd231;
	setp.ne.s64 	%p503, %rd2591, 0;
	@%p503 bra 	$L__BB3_387;
	mov.b16 	%rs17498, 0;
	st.local.u8 	[%rd97], %rs17498;
	add.s32 	%r20756, %r32756, %r32748;
	st.local.u32 	[%rd97+52], %r20756;
	add.f64 	%fd409, %fd495, %fd497;
	st.local.f64 	[%rd97+56], %fd409;
	mov.b32 	%r32750, 0;
$L__BB3_377:
	mov.u32 	%r589, %r32750;
	cvt.u64.u32 	%rd2594, %r589;
	add.s64 	%rd2595, %rd97, %rd2594;
	ld.local.u8 	%rs17499, [%rd2595];
	setp.ne.s16 	%p504, %rs17499, 0;
	add.s32 	%r32750, %r589, 1;
	@%p504 bra 	$L__BB3_377;
	and.b16  	%rs17500, %rs20386, 255;
	setp.eq.s16 	%p505, %rs17500, 0;
	mov.u32 	%r32752, %r589;
	@%p505 bra 	$L__BB3_381;
	mov.b32 	%r32751, 0;
$L__BB3_380:
	add.s32 	%r20758, %r32751, %r589;
	cvt.u64.u32 	%rd2596, %r20758;
	add.s64 	%rd2597, %rd97, %rd2596;
	st.local.u8 	[%rd2597], %rs20386;
	add.s32 	%r592, %r32751, 1;
	add.s32 	%r32752, %r592, %r589;
	cvt.u64.u32 	%rd2598, %r32751;
	add.s64 	%rd2599, %rd104, %rd2598;
	ld.local.u8 	%rs20386, [%rd2599+9];
	setp.ne.s16 	%p506, %rs20386, 0;
	mov.u32 	%r32751, %r592;
	@%p506 bra 	$L__BB3_380;
$L__BB3_381:
	cvt.u64.u32 	%rd2600, %r32752;
	add.s64 	%rd2601, %rd97, %rd2600;
	mov.b16 	%rs17501, 0;
	st.local.u8 	[%rd2601], %rs17501;
	mov.b32 	%r32753, 0;
$L__BB3_382:
	mov.u32 	%r595, %r32753;
	cvt.u64.u32 	%rd2602, %r595;
	add.s64 	%rd2603, %rd97, %rd2602;
	ld.local.u8 	%rs17502, [%rd2603];
	setp.ne.s16 	%p507, %rs17502, 0;
	add.s32 	%r32753, %r595, 1;
	@%p507 bra 	$L__BB3_382;
	and.b16  	%rs17503, %rs20488, 255;
	setp.eq.s16 	%p508, %rs17503, 0;
	mov.u32 	%r32755, %r595;
	@%p508 bra 	$L__BB3_386;
	mov.b32 	%r32754, 0;
$L__BB3_385:
	add.s32 	%r20761, %r32754, %r595;
	cvt.u64.u32 	%rd2604, %r20761;
	add.s64 	%rd2605, %rd97, %rd2604;
	st.local.u8 	[%rd2605], %rs20488;
	add.s32 	%r598, %r32754, 1;
	add.s32 	%r32755, %r598, %r595;
	cvt.u64.u32 	%rd2606, %r32754;
	add.s64 	%rd2607, %rd233, %rd2606;
	ld.local.u8 	%rs20488, [%rd2607+1];
	setp.ne.s16 	%p509, %rs20488, 0;
	mov.u32 	%r32754, %r598;
	@%p509 bra 	$L__BB3_385;
$L__BB3_386:
	cvt.u64.u32 	%rd2608, %r32755;
	add.s64 	%rd2609, %rd97, %rd2608;
	mov.b16 	%rs17504, 0;
	st.local.u8 	[%rd2609], %rs17504;
	ld.local.v2.b32 	{%r20762, %r20763}, [%rd97];
	bfe.u32 	%r20764, %r20762, 0, 8;
	cvt.u16.u32 	%rs20488, %r20764;
	bfe.u32 	%r20765, %r20762, 8, 8;
	cvt.u16.u32 	%rs20490, %r20765;
	bfe.u32 	%r20766, %r20762, 16, 8;
	cvt.u16.u32 	%rs20491, %r20766;
	bfe.u32 	%r20767, %r20762, 24, 8;
	cvt.u16.u32 	%rs20492, %r20767;
	bfe.u32 	%r20768, %r20763, 0, 8;
	cvt.u16.u32 	%rs20493, %r20768;
	bfe.u32 	%r20769, %r20763, 8, 8;
	cvt.u16.u32 	%rs20494, %r20769;
	bfe.u32 	%r20770, %r20763, 16, 8;
	cvt.u16.u32 	%rs20495, %r20770;
	bfe.u32 	%r20771, %r20763, 24, 8;
	cvt.u16.u32 	%rs20496, %r20771;
	ld.local.v2.b32 	{%r20772, %r20773}, [%rd97+8];
	bfe.u32 	%r20774, %r20772, 0, 8;
	cvt.u16.u32 	%rs20497, %r20774;
	bfe.u32 	%r20775, %r20772, 8, 8;
	cvt.u16.u32 	%rs20498, %r20775;
	bfe.u32 	%r20776, %r20772, 16, 8;
	cvt.u16.u32 	%rs20499, %r20776;
	bfe.u32 	%r20777, %r20772, 24, 8;
	cvt.u16.u32 	%rs20500, %r20777;
	bfe.u32 	%r20778, %r20773, 0, 8;
	cvt.u16.u32 	%rs20501, %r20778;
	bfe.u32 	%r20779, %r20773, 8, 8;
	cvt.u16.u32 	%rs20502, %r20779;
	bfe.u32 	%r20780, %r20773, 16, 8;
	cvt.u16.u32 	%rs20503, %r20780;
	bfe.u32 	%r20781, %r20773, 24, 8;
	cvt.u16.u32 	%rs20504, %r20781;
	ld.local.v2.b32 	{%r20782, %r20783}, [%rd97+16];
	bfe.u32 	%r20784, %r20782, 0, 8;
	cvt.u16.u32 	%rs20505, %r20784;
	bfe.u32 	%r20785, %r20782, 8, 8;
	cvt.u16.u32 	%rs20506, %r20785;
	bfe.u32 	%r20786, %r20782, 16, 8;
	cvt.u16.u32 	%rs20507, %r20786;
	bfe.u32 	%r20787, %r20782, 24, 8;
	cvt.u16.u32 	%rs20508, %r20787;
	bfe.u32 	%r20788, %r20783, 0, 8;
	cvt.u16.u32 	%rs20509, %r20788;
	bfe.u32 	%r20789, %r20783, 8, 8;
	cvt.u16.u32 	%rs20510, %r20789;
	bfe.u32 	%r20790, %r20783, 16, 8;
	cvt.u16.u32 	%rs20511, %r20790;
	bfe.u32 	%r20791, %r20783, 24, 8;
	cvt.u16.u32 	%rs20512, %r20791;
	ld.local.v2.b32 	{%r20792, %r20793}, [%rd97+24];
	bfe.u32 	%r20794, %r20792, 0, 8;
	cvt.u16.u32 	%rs20513, %r20794;
	bfe.u32 	%r20795, %r20792, 8, 8;
	cvt.u16.u32 	%rs20514, %r20795;
	bfe.u32 	%r20796, %r20792, 16, 8;
	cvt.u16.u32 	%rs20515, %r20796;
	bfe.u32 	%r20797, %r20792, 24, 8;
	cvt.u16.u32 	%rs20516, %r20797;
	bfe.u32 	%r20798, %r20793, 0, 8;
	cvt.u16.u32 	%rs20517, %r20798;
	bfe.u32 	%r20799, %r20793, 8, 8;
	cvt.u16.u32 	%rs20518, %r20799;
	bfe.u32 	%r20800, %r20793, 16, 8;
	cvt.u16.u32 	%rs20519, %r20800;
	bfe.u32 	%r20801, %r20793, 24, 8;
	cvt.u16.u32 	%rs20520, %r20801;
	ld.local.v2.b32 	{%r20802, %r20803}, [%rd97+32];
	bfe.u32 	%r20804, %r20802, 0, 8;
	cvt.u16.u32 	%rs20521, %r20804;
	bfe.u32 	%r20805, %r20802, 8, 8;
	cvt.u16.u32 	%rs20522, %r20805;
	bfe.u32 	%r20806, %r20802, 16, 8;
	cvt.u16.u32 	%rs20523, %r20806;
	bfe.u32 	%r20807, %r20802, 24, 8;
	cvt.u16.u32 	%rs20524, %r20807;
	bfe.u32 	%r20808, %r20803, 0, 8;
	cvt.u16.u32 	%rs20525, %r20808;
	bfe.u32 	%r20809, %r20803, 8, 8;
	cvt.u16.u32 	%rs20526, %r20809;
	bfe.u32 	%r20810, %r20803, 16, 8;
	cvt.u16.u32 	%rs20527, %r20810;
	bfe.u32 	%r20811, %r20803, 24, 8;
	cvt.u16.u32 	%rs20528, %r20811;
	ld.local.v2.b32 	{%r20812, %r20813}, [%rd97+40];
	bfe.u32 	%r20814, %r20812, 0, 8;
	cvt.u16.u32 	%rs20529, %r20814;
	bfe.u32 	%r20815, %r20812, 8, 8;
	cvt.u16.u32 	%rs20530, %r20815;
	bfe.u32 	%r20816, %r20812, 16, 8;
	cvt.u16.u32 	%rs20531, %r20816;
	bfe.u32 	%r20817, %r20812, 24, 8;
	cvt.u16.u32 	%rs20532, %r20817;
	bfe.u32 	%r20818, %r20813, 0, 8;
	cvt.u16.u32 	%rs20533, %r20818;
	bfe.u32 	%r20819, %r20813, 8, 8;
	cvt.u16.u32 	%rs20534, %r20819;
	bfe.u32 	%r20820, %r20813, 16, 8;
	cvt.u16.u32 	%rs20535, %r20820;
	bfe.u32 	%r20821, %r20813, 24, 8;
	cvt.u16.u32 	%rs20536, %r20821;
	ld.local.v2.u8 	{%rs20537, %rs20538}, [%rd97+48];
	ld.local.u32 	%r32756, [%rd97+52];
	ld.local.f64 	%fd497, [%rd97+56];
$L__BB3_387:
	st.local.u64 	[%rd104], %rd234;
	cvt.u32.u16 	%r20822, %rs20496;
	cvt.u32.u16 	%r20823, %rs20495;
	prmt.b32 	%r20824, %r20823, %r20822, 0x3340U;
	cvt.u32.u16 	%r20825, %rs20494;
	cvt.u32.u16 	%r20826, %rs20493;
	prmt.b32 	%r20827, %r20826, %r20825, 0x3340U;
	prmt.b32 	%r20828, %r20827, %r20824, 0x5410U;
	cvt.u32.u16 	%r20829, %rs20492;
	cvt.u32.u16 	%r20830, %rs20491;
	prmt.b32 	%r20831, %r20830, %r20829, 0x3340U;
	cvt.u32.u16 	%r20832, %rs20490;
	cvt.u32.u16 	%r20833, %rs20488;
	prmt.b32 	%r20834, %r20833, %r20832, 0x3340U;
	prmt.b32 	%r20835, %r20834, %r20831, 0x5410U;
	st.local.v2.b32 	[%rd104+8], {%r20835, %r20828};
	cvt.u32.u16 	%r20836, %rs20504;
	cvt.u32.u16 	%r20837, %rs20503;
	prmt.b32 	%r20838, %r20837, %r20836, 0x3340U;
	cvt.u32.u16 	%r20839, %rs20502;
	cvt.u32.u16 	%r20840, %rs20501;
	prmt.b32 	%r20841, %r20840, %r20839, 0x3340U;
	prmt.b32 	%r20842, %r20841, %r20838, 0x5410U;
	cvt.u32.u16 	%r20843, %rs20500;
	cvt.u32.u16 	%r20844, %rs20499;
	prmt.b32 	%r20845, %r20844, %r20843, 0x3340U;
	cvt.u32.u16 	%r20846, %rs20498;
	cvt.u32.u16 	%r20847, %rs20497;
	prmt.b32 	%r20848, %r20847, %r20846, 0x3340U;
	prmt.b32 	%r20849, %r20848, %r20845, 0x5410U;
	st.local.v2.b32 	[%rd104+16], {%r20849, %r20842};
	cvt.u32.u16 	%r20850, %rs20512;
	cvt.u32.u16 	%r20851, %rs20511;
	prmt.b32 	%r20852, %r20851, %r20850, 0x3340U;
	cvt.u32.u16 	%r20853, %rs20510;
	cvt.u32.u16 	%r20854, %rs20509;
	prmt.b32 	%r20855, %r20854, %r20853, 0x3340U;
	prmt.b32 	%r20856, %r20855, %r20852, 0x5410U;
	cvt.u32.u16 	%r20857, %rs20508;
	cvt.u32.u16 	%r20858, %rs20507;
	prmt.b32 	%r20859, %r20858, %r20857, 0x3340U;
	cvt.u32.u16 	%r20860, %rs20506;
	cvt.u32.u16 	%r20861, %rs20505;
	prmt.b32 	%r20862, %r20861, %r20860, 0x3340U;
	prmt.b32 	%r20863, %r20862, %r20859, 0x5410U;
	st.local.v2.b32 	[%rd104+24], {%r20863, %r20856};
	cvt.u32.u16 	%r20864, %rs20520;
	cvt.u32.u16 	%r20865, %rs20519;
	prmt.b32 	%r20866, %r20865, %r20864, 0x3340U;
	cvt.u32.u16 	%r20867, %rs20518;
	cvt.u32.u16 	%r20868, %rs20517;
	prmt.b32 	%r20869, %r20868, %r20867, 0x3340U;
	prmt.b32 	%r20870, %r20869, %r20866, 0x5410U;
	cvt.u32.u16 	%r20871, %rs20516;
	cvt.u32.u16 	%r20872, %rs20515;
	prmt.b32 	%r20873, %r20872, %r20871, 0x3340U;
	cvt.u32.u16 	%r20874, %rs20514;
	cvt.u32.u16 	%r20875, %rs20513;
	prmt.b32 	%r20876, %r20875, %r20874, 0x3340U;
	prmt.b32 	%r20877, %r20876, %r20873, 0x5410U;
	st.local.v2.b32 	[%rd104+32], {%r20877, %r20870};
	cvt.u32.u16 	%r20878, %rs20528;
	cvt.u32.u16 	%r20879, %rs20527;
	prmt.b32 	%r20880, %r20879, %r20878, 0x3340U;
	cvt.u32.u16 	%r20881, %rs20526;
	cvt.u32.u16 	%r20882, %rs20525;
	prmt.b32 	%r20883, %r20882, %r20881, 0x3340U;
	prmt.b32 	%r20884, %r20883, %r20880, 0x5410U;
	cvt.u32.u16 	%r20885, %rs20524;
	cvt.u32.u16 	%r20886, %rs20523;
	prmt.b32 	%r20887, %r20886, %r20885, 0x3340U;
	cvt.u32.u16 	%r20888, %rs20522;
	cvt.u32.u16 	%r20889, %rs20521;
	prmt.b32 	%r20890, %r20889, %r20888, 0x3340U;
	prmt.b32 	%r20891, %r20890, %r20887, 0x5410U;
	st.local.v2.b32 	[%rd104+40], {%r20891, %r20884};
	cvt.u32.u16 	%r20892, %rs20536;
	cvt.u32.u16 	%r20893, %rs20535;
	prmt.b32 	%r20894, %r20893, %r20892, 0x3340U;
	cvt.u32.u16 	%r20895, %rs20534;
	cvt.u32.u16 	%r20896, %rs20533;
	prmt.b32 	%r20897, %r20896, %r20895, 0x3340U;
	prmt.b32 	%r20898, %r20897, %r20894, 0x5410U;
	cvt.u32.u16 	%r20899, %rs20532;
	cvt.u32.u16 	%r20900, %rs20531;
	prmt.b32 	%r20901, %r20900, %r20899, 0x3340U;
	cvt.u32.u16 	%r20902, %rs20530;
	cvt.u32.u16 	%r20903, %rs20529;
	prmt.b32 	%r20904, %r20903, %r20902, 0x3340U;
	prmt.b32 	%r20905, %r20904, %r20901, 0x5410U;
	st.local.v2.b32 	[%rd104+48], {%r20905, %r20898};
	st.local.v2.u8 	[%rd104+56], {%rs20537, %rs20538};
	st.local.u32 	[%rd104+60], %r32756;
	st.local.f64 	[%rd104+64], %fd497;
	mov.u32 	%r20906, %tid.x;
	shr.u32 	%r20907, %r20906, 5;
	setp.ne.s32 	%p510, %r20907, 5;
	@%p510 bra 	$L__BB3_389;
	mov.f64 	%fd492, %fd497;
	mov.u32 	%r32733, %r32756;
	mov.u16 	%rs20233, %rs20538;
	mov.u16 	%rs20234, %rs20537;
	mov.u16 	%rs20235, %rs20536;
	mov.u16 	%rs20236, %rs20535;
	mov.u16 	%rs20237, %rs20534;
	mov.u16 	%rs20238, %rs20533;
	mov.u16 	%rs20239, %rs20532;
	mov.u16 	%rs20240, %rs20531;
	mov.u16 	%rs20241, %rs20530;
	mov.u16 	%rs20242, %rs20529;
	mov.u16 	%rs20243, %rs20528;
	mov.u16 	%rs20244, %rs20527;
	mov.u16 	%rs20245, %rs20526;
	mov.u16 	%rs20246, %rs20525;
	mov.u16 	%rs20247, %rs20524;
	mov.u16 	%rs20248, %rs20523;
	mov.u16 	%rs20249, %rs20522;
	mov.u16 	%rs20250, %rs20521;
	mov.u16 	%rs20251, %rs20520;
	mov.u16 	%rs20252, %rs20519;
	mov.u16 	%rs20253, %rs20518;
	mov.u16 	%rs20254, %rs20517;
	mov.u16 	%rs20255, %rs20516;
	mov.u16 	%rs20256, %rs20515;
	mov.u16 	%rs20257, %rs20514;
	mov.u16 	%rs20258, %rs20513;
	mov.u16 	%rs20259, %rs20512;
	mov.u16 	%rs20260, %rs20511;
	mov.u16 	%rs20261, %rs20510;
	mov.u16 	%rs20262, %rs20509;
	mov.u16 	%rs20263, %rs20508;
	mov.u16 	%rs20264, %rs20507;
	mov.u16 	%rs20265, %rs20506;
	mov.u16 	%rs20266, %rs20505;
	mov.u16 	%rs20267, %rs20504;
	mov.u16 	%rs20268, %rs20503;
	mov.u16 	%rs20269, %rs20502;
	mov.u16 	%rs20270, %rs20501;
	mov.u16 	%rs20271, %rs20500;
	mov.u16 	%rs20272, %rs20499;
	mov.u16 	%rs20273, %rs20498;
	mov.u16 	%rs20274, %rs20497;
	mov.u16 	%rs20275, %rs20496;
	mov.u16 	%rs20276, %rs20495;
	mov.u16 	%rs20277, %rs20494;
	mov.u16 	%rs20278, %rs20493;
	mov.u16 	%rs20279, %rs20492;
	mov.u16 	%rs20280, %rs20491;
	mov.u16 	%rs20281, %rs20490;
	mov.u16 	%rs20282, %rs20488;
	mov.u64 	%rd3824, %rd234;
$L__BB3_389:
	add.u64 	%rd2611, %SPL, 496;
	ld.shared.u64 	%rd2612, [_ZN6thrust24THRUST_300001_SM_1000_NS8cuda_cub4core6detail5shmemE+360];
	ld.shared.v4.b32 	{%r20908, %r20909, %r20910, %r20911}, [_ZN6thrust24THRUST_300001_SM_1000_NS8cuda_cub4core6detail5shmemE+368];
	bfe.u32 	%r20912, %r20908, 0, 8;
	cvt.u16.u32 	%rs20590, %r20912;
	bfe.u32 	%r20913, %r20908, 8, 8;
	cvt.u16.u32 	%rs20592, %r20913;
	bfe.u32 	%r20914, %r20908, 16, 8;
	cvt.u16.u32 	%rs20593, %r20914;
	bfe.u32 	%r20915, %r20908, 24, 8;
	cvt.u16.u32 	%rs20594, %r20915;
	bfe.u32 	%r20916, %r20909, 0, 8;
	cvt.u16.u32 	%rs20595, %r20916;
	bfe.u32 	%r20917, %r20909, 8, 8;
	cvt.u16.u32 	%rs20596, %r20917;
	bfe.u32 	%r20918, %r20909, 16, 8;
	cvt.u16.u32 	%rs20597, %r20918;
	bfe.u32 	%r20919, %r20909, 24, 8;
	cvt.u16.u32 	%rs20598, %r20919;
	bfe.u32 	%r20920, %r20910, 0, 8;
	cvt.u16.u32 	%rs20599, %r20920;
	bfe.u32 	%r20921, %r20910, 8, 8;
	cvt.u16.u32 	%rs20600, %r20921;
	bfe.u32 	%r20922, %r20910, 16, 8;
	cvt.u16.u32 	%rs20601, %r20922;
	bfe.u32 	%r20923, %r20910, 24, 8;
	cvt.u16.u32 	%rs20602, %r20923;
	bfe.u32 	%r20924, %r20911, 0, 8;
	cvt.u16.u32 	%rs20603, %r20924;
	bfe.u32 	%r20925, %r20911, 8, 8;
	cvt.u16.u32 	%rs20604, %r20925;
	bfe.u32 	%r20926, %r20911, 16, 8;
	cvt.u16.u32 	%rs20605, %r20926;
	bfe.u32 	%r20927, %r20911, 24, 8;
	cvt.u16.u32 	%rs20606, %r20927;
	ld.shared.v4.b32 	{%r20928, %r20929, %r20930, %r20931}, [_ZN6thrust24THRUST_300001_SM_1000_NS8cuda_cub4core6detail5shmemE+384];
	bfe.u32 	%r20932, %r20928, 0, 8;
	cvt.u16.u32 	%rs20607, %r20932;
	bfe.u32 	%r20933, %r20928, 8, 8;
	cvt.u16.u32 	%rs20608, %r20933;
	bfe.u32 	%r20934, %r20928, 16, 8;
	cvt.u16.u32 	%rs20609, %r20934;
	bfe.u32 	%r20935, %r20928, 24, 8;
	cvt.u16.u32 	%rs20610, %r20935;
	bfe.u32 	%r20936, %r20929, 0, 8;
	cvt.u16.u32 	%rs20611, %r20936;
	bfe.u32 	%r20937, %r20929, 8, 8;
	cvt.u16.u32 	%rs20612, %r20937;
	bfe.u32 	%r20938, %r20929, 16, 8;
	cvt.u16.u32 	%rs20613, %r20938;
	bfe.u32 	%r20939, %r20929, 24, 8;
	cvt.u16.u32 	%rs20614, %r20939;
	bfe.u32 	%r20940, %r20930, 0, 8;
	cvt.u16.u32 	%rs20615, %r20940;
	bfe.u32 	%r20941, %r20930, 8, 8;
	cvt.u16.u32 	%rs20616, %r20941;
	bfe.u32 	%r20942, %r20930, 16, 8;
	cvt.u16.u32 	%rs20617, %r20942;
	bfe.u32 	%r20943, %r20930, 24, 8;
	cvt.u16.u32 	%rs20618, %r20943;
	bfe.u32 	%r20944, %r20931, 0, 8;
	cvt.u16.u32 	%rs20619, %r20944;
	bfe.u32 	%r20945, %r20931, 8, 8;
	cvt.u16.u32 	%rs20620, %r20945;
	bfe.u32 	%r20946, %r20931, 16, 8;
	cvt.u16.u32 	%rs20621, %r20946;
	bfe.u32 	%r20947, %r20931, 24, 8;
	cvt.u16.u32 	%rs20622, %r20947;
	ld.shared.v4.b32 	{%r20948, %r20949, %r20950, %r20951}, [_ZN6thrust24THRUST_300001_SM_1000_NS8cuda_cub4core6detail5shmemE+400];
	bfe.u32 	%r20952, %r20948, 0, 8;
	cvt.u16.u32 	%rs20623, %r20952;
	bfe.u32 	%r20953, %r20948, 8, 8;
	cvt.u16.u32 	%rs20624, %r20953;
	bfe.u32 	%r20954, %r20948, 16, 8;
	cvt.u16.u32 	%rs20625, %r20954;
	bfe.u32 	%r20955, %r20948, 24, 8;
	cvt.u16.u32 	%rs20626, %r20955;
	bfe.u32 	%r20956, %r20949, 0, 8;
	cvt.u16.u32 	%rs20627, %r20956;
	bfe.u32 	%r20957, %r20949, 8, 8;
	cvt.u16.u32 	%rs20628, %r20957;
	bfe.u32 	%r20958, %r20949, 16, 8;
	cvt.u16.u32 	%rs20629, %r20958;
	bfe.u32 	%r20959, %r20949, 24, 8;
	cvt.u16.u32 	%rs20630, %r20959;
	bfe.u32 	%r20960, %r20950, 0, 8;
	cvt.u16.u32 	%rs20631, %r20960;
	bfe.u32 	%r20961, %r20950, 8, 8;
	cvt.u16.u32 	%rs20632, %r20961;
	bfe.u32 	%r20962, %r20950, 16, 8;
	cvt.u16.u32 	%rs20633, %r20962;
	bfe.u32 	%r20963, %r20950, 24, 8;
	cvt.u16.u32 	%rs20634, %r20963;
	bfe.u32 	%r20964, %r20951, 0, 8;
	cvt.u16.u32 	%rs20635, %r20964;
	bfe.u32 	%r20965, %r20951, 8, 8;
	cvt.u16.u32 	%rs20636, %r20965;
	bfe.u32 	%r20966, %r20951, 16, 8;
	cvt.u16.u32 	%rs20637, %r20966;
	bfe.u32 	%r20967, %r20951, 24, 8;
	cvt.u16.u32 	%rs20638, %r20967;
	ld.shared.v2.u8 	{%rs20639, %rs20640}, [_ZN6thrust24THRUST_300001_SM_1000_NS8cuda_cub4core6detail5shmemE+416];
	ld.shared.u32 	%r32764, [_ZN6thrust24THRUST_300001_SM_1000_NS8cuda_cub4core6detail5shmemE+420];
	ld.shared.f64 	%fd499, [_ZN6thrust24THRUST_300001_SM_1000_NS8cuda_cub4core6detail5shmemE+424];
	st.local.u64 	[%rd2611], %rd2612;
	add.s64 	%rd236, %rd2611, 8;
	st.local.v2.b32 	[%rd2611+8], {%r20908, %r20909};
	st.local.v2.b32 	[%rd2611+16], {%r20910, %r20911};
	st.local.v2.b32 	[%rd2611+24], {%r20928, %r20929};
	st.local.v2.b32 	[%rd2611+32], {%r20930, %r20931};
	st.local.v2.b32 	[%rd2611+40], {%r20948, %r20949};
	st.local.v2.b32 	[%rd2611+48], {%r20950, %r20951};
	st.local.v2.u8 	[%rd2611+56], {%rs20639, %rs20640};
	st.local.u32 	[%rd2611+60], %r32764;
	st.local.f64 	[%rd2611+64], %fd499;
	add.s64 	%rd237, %rd2612, %rd234;
	setp.ne.s64 	%p511, %rd2612, 0;
	@%p511 bra 	$L__BB3_401;
	mov.b16 	%rs17505, 0;
	st.local.u8 	[%rd96], %rs17505;
	add.s32 	%r20969, %r32764, %r32756;
	st.local.u32 	[%rd96+52], %r20969;
	add.f64 	%fd410, %fd497, %fd499;
	st.local.f64 	[%rd96+56], %fd410;
	mov.b32 	%r32758, 0;
$L__BB3_391:
	mov.u32 	%r605, %r32758;
	cvt.u64.u32 	%rd2613, %r605;
	add.s64 	%rd2614, %rd96, %rd2613;
	ld.local.u8 	%rs17506, [%rd2614];
	setp.ne.s16 	%p512, %rs17506, 0;
	add.s32 	%r32758, %r605, 1;
	@%p512 bra 	$L__BB3_391;
	and.b16  	%rs17507, %rs20488, 255;
	setp.eq.s16 	%p513, %rs17507, 0;
	mov.u32 	%r32760, %r605;
	@%p513 bra 	$L__BB3_395;
	mov.b32 	%r32759, 0;
$L__BB3_394:
	add.s32 	%r20971, %r32759, %r605;
	cvt.u64.u32 	%rd2615, %r20971;
	add.s64 	%rd2616, %rd96, %rd2615;
	st.local.u8 	[%rd2616], %rs20488;
	add.s32 	%r608, %r32759, 1;
	add.s32 	%r32760, %r608, %r605;
	cvt.u64.u32 	%rd2617, %r32759;
	add.s64 	%rd2618, %rd104, %rd2617;
	ld.local.u8 	%rs20488, [%rd2618+9];
	setp.ne.s16 	%p514, %rs20488, 0;
	mov.u32 	%r32759, %r608;
	@%p514 bra 	$L__BB3_394;
$L__BB3_395:
	cvt.u64.u32 	%rd2619, %r32760;
	add.s64 	%rd2620, %rd96, %rd2619;
	mov.b16 	%rs17508, 0;
	st.local.u8 	[%rd2620], %rs17508;
	mov.b32 	%r32761, 0;
$L__BB3_396:
	mov.u32 	%r611, %r32761;
	cvt.u64.u32 	%rd2621, %r611;
	add.s64 	%rd2622, %rd96, %rd2621;
	ld.local.u8 	%rs17509, [%rd2622];
	setp.ne.s16 	%p515, %rs17509, 0;
	add.s32 	%r32761, %r611, 1;
	@%p515 bra 	$L__BB3_396;
	and.b16  	%rs17510, %rs20590, 255;
	setp.eq.s16 	%p516, %rs17510, 0;
	mov.u32 	%r32763, %r611;
	@%p516 bra 	$L__BB3_400;
	mov.b32 	%r32762, 0;
$L__BB3_399:
	add.s32 	%r20974, %r32762, %r611;
	cvt.u64.u32 	%rd2623, %r20974;
	add.s64 	%rd2624, %rd96, %rd2623;
	st.local.u8 	[%rd2624], %rs20590;
	add.s32 	%r614, %r32762, 1;
	add.s32 	%r32763, %r614, %r611;
	cvt.u64.u32 	%rd2625, %r32762;
	add.s64 	%rd2626, %rd236, %rd2625;
	ld.local.u8 	%rs20590, [%rd2626+1];
	setp.ne.s16 	%p517, %rs20590, 0;
	mov.u32 	%r32762, %r614;
	@%p517 bra 	$L__BB3_399;
$L__BB3_400:
	cvt.u64.u32 	%rd2627, %r32763;
	add.s64 	%rd2628, %rd96, %rd2627;
	mov.b16 	%rs17511, 0;
	st.local.u8 	[%rd2628], %rs17511;
	ld.local.v2.b32 	{%r20975, %r20976}, [%rd96];
	bfe.u32 	%r20977, %r20975, 0, 8;
	cvt.u16.u32 	%rs20590, %r20977;
	bfe.u32 	%r20978, %r20975, 8, 8;
	cvt.u16.u32 	%rs20592, %r20978;
	bfe.u32 	%r20979, %r20975, 16, 8;
	cvt.u16.u32 	%rs20593, %r20979;
	bfe.u32 	%r20980, %r20975, 24, 8;
	cvt.u16.u32 	%rs20594, %r20980;
	bfe.u32 	%r20981, %r20976, 0, 8;
	cvt.u16.u32 	%rs20595, %r20981;
	bfe.u32 	%r20982, %r20976, 8, 8;
	cvt.u16.u32 	%rs20596, %r20982;
	bfe.u32 	%r20983, %r20976, 16, 8;
	cvt.u16.u32 	%rs20597, %r20983;
	bfe.u32 	%r20984, %r20976, 24, 8;
	cvt.u16.u32 	%rs20598, %r20984;
	ld.local.v2.b32 	{%r20985, %r20986}, [%rd96+8];
	bfe.u32 	%r20987, %r20985, 0, 8;
	cvt.u16.u32 	%rs20599, %r20987;
	bfe.u32 	%r20988, %r20985, 8, 8;
	cvt.u16.u32 	%rs20600, %r20988;
	bfe.u32 	%r20989, %r20985, 16, 8;
	cvt.u16.u32 	%rs20601, %r20989;
	bfe.u32 	%r20990, %r20985, 24, 8;
	cvt.u16.u32 	%rs20602, %r20990;
	bfe.u32 	%r20991, %r20986, 0, 8;
	cvt.u16.u32 	%rs20603, %r20991;
	bfe.u32 	%r20992, %r20986, 8, 8;
	cvt.u16.u32 	%rs20604, %r20992;
	bfe.u32 	%r20993, %r20986, 16, 8;
	cvt.u16.u32 	%rs20605, %r20993;
	bfe.u32 	%r20994, %r20986, 24, 8;
	cvt.u16.u32 	%rs20606, %r20994;
	ld.local.v2.b32 	{%r20995, %r20996}, [%rd96+16];
	bfe.u32 	%r20997, %r20995, 0, 8;
	cvt.u16.u32 	%rs20607, %r20997;
	bfe.u32 	%r20998, %r20995, 8, 8;
	cvt.u16.u32 	%rs20608, %r20998;
	bfe.u32 	%r20999, %r20995, 16, 8;
	cvt.u16.u32 	%rs20609, %r20999;
	bfe.u32 	%r21000, %r20995, 24, 8;
	cvt.u16.u32 	%rs20610, %r21000;
	bfe.u32 	%r21001, %r20996, 0, 8;
	cvt.u16.u32 	%rs20611, %r21001;
	bfe.u32 	%r21002, %r20996, 8, 8;
	cvt.u16.u32 	%rs20612, %r21002;
	bfe.u32 	%r21003, %r20996, 16, 8;
	cvt.u16.u32 	%rs20613, %r21003;
	bfe.u32 	%r21004, %r20996, 24, 8;
	cvt.u16.u32 	%rs20614, %r21004;
	ld.local.v2.b32 	{%r21005, %r21006}, [%rd96+24];
	bfe.u32 	%r21007, %r21005, 0, 8;
	cvt.u16.u32 	%rs20615, %r21007;
	bfe.u32 	%r21008, %r21005, 8, 8;
	cvt.u16.u32 	%rs20616, %r21008;
	bfe.u32 	%r21009, %r21005, 16, 8;
	cvt.u16.u32 	%rs20617, %r21009;
	bfe.u32 	%r21010, %r21005, 24, 8;
	cvt.u16.u32 	%rs20618, %r21010;
	bfe.u32 	%r21011, %r21006, 0, 8;
	cvt.u16.u32 	%rs20619, %r21011;
	bfe.u32 	%r21012, %r21006, 8, 8;
	cvt.u16.u32 	%rs20620, %r21012;
	bfe.u32 	%r21013, %r21006, 16, 8;
	cvt.u16.u32 	%rs20621, %r21013;
	bfe.u32 	%r21014, %r21006, 24, 8;
	cvt.u16.u32 	%rs20622, %r21014;
	ld.local.v2.b32 	{%r21015, %r21016}, [%rd96+32];
	bfe.u32 	%r21017, %r21015, 0, 8;
	cvt.u16.u32 	%rs20623, %r21017;
	bfe.u32 	%r21018, %r21015, 8, 8;
	cvt.u16.u32 	%rs20624, %r21018;
	bfe.u32 	%r21019, %r21015, 16, 8;
	cvt.u16.u32 	%rs20625, %r21019;
	bfe.u32 	%r21020, %r21015, 24, 8;
	cvt.u16.u32 	%rs20626, %r21020;
	bfe.u32 	%r21021, %r21016, 0, 8;
	cvt.u16.u32 	%rs20627, %r21021;
	bfe.u32 	%r21022, %r21016, 8, 8;
	cvt.u16.u32 	%rs20628, %r21022;
	bfe.u32 	%r21023, %r21016, 16, 8;
	cvt.u16.u32 	%rs20629, %r21023;
	bfe.u32 	%r21024, %r21016, 24, 8;
	cvt.u16.u32 	%rs20630, %r21024;
	ld.local.v2.b32 	{%r21025, %r21026}, [%rd96+40];
	bfe.u32 	%r21027, %r21025, 0, 8;
	cvt.u16.u32 	%rs20631, %r21027;
	bfe.u32 	%r21028, %r21025, 8, 8;
	cvt.u16.u32 	%rs20632, %r21028;
	bfe.u32 	%r21029, %r21025, 16, 8;
	cvt.u16.u32 	%rs20633, %r21029;
	bfe.u32 	%r21030, %r21025, 24, 8;
	cvt.u16.u32 	%rs20634, %r21030;
	bfe.u32 	%r21031, %r21026, 0, 8;
	cvt.u16.u32 	%rs20635, %r21031;
	bfe.u32 	%r21032, %r21026, 8, 8;
	cvt.u16.u32 	%rs20636, %r21032;
	bfe.u32 	%r21033, %r21026, 16, 8;
	cvt.u16.u32 	%rs20637, %r21033;
	bfe.u32 	%r21034, %r21026, 24, 8;
	cvt.u16.u32 	%rs20638, %r21034;
	ld.local.v2.u8 	{%rs20639, %rs20640}, [%rd96+48];
	ld.local.u32 	%r32764, [%rd96+52];
	ld.local.f64 	%fd499, [%rd96+56];
$L__BB3_401:
	st.local.u64 	[%rd104], %rd237;
	cvt.u32.u16 	%r21035, %rs20598;
	cvt.u32.u16 	%r21036, %rs20597;
	prmt.b32 	%r21037, %r21036, %r21035, 0x3340U;
	cvt.u32.u16 	%r21038, %rs20596;
	cvt.u32.u16 	%r21039, %rs20595;
	prmt.b32 	%r21040, %r21039, %r21038, 0x3340U;
	prmt.b32 	%r21041, %r21040, %r21037, 0x5410U;
	cvt.u32.u16 	%r21042, %rs20594;
	cvt.u32.u16 	%r21043, %rs20593;
	prmt.b32 	%r21044, %r21043, %r21042, 0x3340U;
	cvt.u32.u16 	%r21045, %rs20592;
	cvt.u32.u16 	%r21046, %rs20590;
	prmt.b32 	%r21047, %r21046, %r21045, 0x3340U;
	prmt.b32 	%r21048, %r21047, %r21044, 0x5410U;
	st.local.v2.b32 	[%rd104+8], {%r21048, %r21041};
	cvt.u32.u16 	%r21049, %rs20606;
	cvt.u32.u16 	%r21050, %rs20605;
	prmt.b32 	%r21051, %r21050, %r21049, 0x3340U;
	cvt.u32.u16 	%r21052, %rs20604;
	cvt.u32.u16 	%r21053, %rs20603;
	prmt.b32 	%r21054, %r21053, %r21052, 0x3340U;
	prmt.b32 	%r21055, %r21054, %r21051, 0x5410U;
	cvt.u32.u16 	%r21056, %rs20602;
	cvt.u32.u16 	%r21057, %rs20601;
	prmt.b32 	%r21058, %r21057, %r21056, 0x3340U;
	cvt.u32.u16 	%r21059, %rs20600;
	cvt.u32.u16 	%r21060, %rs20599;
	prmt.b32 	%r21061, %r21060, %r21059, 0x3340U;
	prmt.b32 	%r21062, %r21061, %r21058, 0x5410U;
	st.local.v2.b32 	[%rd104+16], {%r21062, %r21055};
	cvt.u32.u16 	%r21063, %rs20614;
	cvt.u32.u16 	%r21064, %rs20613;
	prmt.b32 	%r21065, %r21064, %r21063, 0x3340U;
	cvt.u32.u16 	%r21066, %rs20612;
	cvt.u32.u16 	%r21067, %rs20611;
	prmt.b32 	%r21068, %r21067, %r21066, 0x3340U;
	prmt.b32 	%r21069, %r21068, %r21065, 0x5410U;
	cvt.u32.u16 	%r21070, %rs20610;
	cvt.u32.u16 	%r21071, %rs20609;
	prmt.b32 	%r21072, %r21071, %r21070, 0x3340U;
	cvt.u32.u16 	%r21073, %rs20608;
	cvt.u32.u16 	%r21074, %rs20607;
	prmt.b32 	%r21075, %r21074, %r21073, 0x3340U;
	prmt.b32 	%r21076, %r21075, %r21072, 0x5410U;
	st.local.v2.b32 	[%rd104+24], {%r21076, %r21069};
	cvt.u32.u16 	%r21077, %rs20622;
	cvt.u32.u16 	%r21078, %rs20621;
	prmt.b32 	%r21079, %r21078, %r21077, 0x3340U;
	cvt.u32.u16 	%r21080, %rs20620;
	cvt.u32.u16 	%r21081, %rs20619;
	prmt.b32 	%r21082, %r21081, %r21080, 0x3340U;
	prmt.b32 	%r21083, %r21082, %r21079, 0x5410U;
	cvt.u32.u16 	%r21084, %rs20618;
	cvt.u32.u16 	%r21085, %rs20617;
	prmt.b32 	%r21086, %r21085, %r21084, 0x3340U;
	cvt.u32.u16 	%r21087, %rs20616;
	cvt.u32.u16 	%r21088, %rs20615;
	prmt.b32 	%r21089, %r21088, %r21087, 0x3340U;
	prmt.b32 	%r21090, %r21089, %r21086, 0x5410U;
	st.local.v2.b32 	[%rd104+32], {%r21090, %r21083};
	cvt.u32.u16 	%r21091, %rs20630;
	cvt.u32.u16 	%r21092, %rs20629;
	prmt.b32 	%r21093, %r21092, %r21091, 0x3340U;
	cvt.u32.u16 	%r21094, %rs20628;
	cvt.u32.u16 	%r21095, %rs20627;
	prmt.b32 	%r21096, %r21095, %r21094, 0x3340U;
	prmt.b32 	%r21097, %r21096, %r21093, 0x5410U;
	cvt.u32.u16 	%r21098, %rs20626;
	cvt.u32.u16 	%r21099, %rs20625;
	prmt.b32 	%r21100, %r21099, %r21098, 0x3340U;
	cvt.u32.u16 	%r21101, %rs20624;
	cvt.u32.u16 	%r21102, %rs20623;
	prmt.b32 	%r21103, %r21102, %r21101, 0x3340U;
	prmt.b32 	%r21104, %r21103, %r21100, 0x5410U;
	st.local.v2.b32 	[%rd104+40], {%r21104, %r21097};
	cvt.u32.u16 	%r21105, %rs20638;
	cvt.u32.u16 	%r21106, %rs20637;
	prmt.b32 	%r21107, %r21106, %r21105, 0x3340U;
	cvt.u32.u16 	%r21108, %rs20636;
	cvt.u32.u16 	%r21109, %rs20635;
	prmt.b32 	%r21110, %r21109, %r21108, 0x3340U;
	prmt.b32 	%r21111, %r21110, %r21107, 0x5410U;
	cvt.u32.u16 	%r21112, %rs20634;
	cvt.u32.u16 	%r21113, %rs20633;
	prmt.b32 	%r21114, %r21113, %r21112, 0x3340U;
	cvt.u32.u16 	%r21115, %rs20632;
	cvt.u32.u16 	%r21116, %rs20631;
	prmt.b32 	%r21117, %r21116, %r21115, 0x3340U;
	prmt.b32 	%r21118, %r21117, %r21114, 0x5410U;
	st.local.v2.b32 	[%rd104+48], {%r21118, %r21111};
	st.local.v2.u8 	[%rd104+56], {%rs20639, %rs20640};
	st.local.u32 	[%rd104+60], %r32764;
	st.local.f64 	[%rd104+64], %fd499;
	mov.u32 	%r21119, %tid.x;
	shr.u32 	%r21120, %r21119, 5;
	setp.ne.s32 	%p518, %r21120, 6;
	@%p518 bra 	$L__BB3_403;
	mov.f64 	%fd492, %fd499;
	mov.u32 	%r32733, %r32764;
	mov.u16 	%rs20233, %rs20640;
	mov.u16 	%rs20234, %rs20639;
	mov.u16 	%rs20235, %rs20638;
	mov.u16 	%rs20236, %rs20637;
	mov.u16 	%rs20237, %rs20636;
	mov.u16 	%rs20238, %rs20635;
	mov.u16 	%rs20239, %rs20634;
	mov.u16 	%rs20240, %rs20633;
	mov.u16 	%rs20241, %rs20632;
	mov.u16 	%rs20242, %rs20631;
	mov.u16 	%rs20243, %rs20630;
	mov.u16 	%rs20244, %rs20629;
	mov.u16 	%rs20245, %rs20628;
	mov.u16 	%rs20246, %rs20627;
	mov.u16 	%rs20247, %rs20626;
	mov.u16 	%rs20248, %rs20625;
	mov.u16 	%rs20249, %rs20624;
	mov.u16 	%rs20250, %rs20623;
	mov.u16 	%rs20251, %rs20622;
	mov.u16 	%rs20252, %rs20621;
	mov.u16 	%rs20253, %rs20620;
	mov.u16 	%rs20254, %rs20619;
	mov.u16 	%rs20255, %rs20618;
	mov.u16 	%rs20256, %rs20617;
	mov.u16 	%rs20257, %rs20616;
	mov.u16 	%rs20258, %rs20615;
	mov.u16 	%rs20259, %rs20614;
	mov.u16 	%rs20260, %rs20613;
	mov.u16 	%rs20261, %rs20612;
	mov.u16 	%rs20262, %rs20611;
	mov.u16 	%rs20263, %rs20610;
	mov.u16 	%rs20264, %rs20609;
	mov.u16 	%rs20265, %rs20608;
	mov.u16 	%rs20266, %rs20607;
	mov.u16 	%rs20267, %rs20606;
	mov.u16 	%rs20268, %rs20605;
	mov.u16 	%rs20269, %rs20604;
	mov.u16 	%rs20270, %rs20603;
	mov.u16 	%rs20271, %rs20602;
	mov.u16 	%rs20272, %rs20601;
	mov.u16 	%rs20273, %rs20600;
	mov.u16 	%rs20274, %rs20599;
	mov.u16 	%rs20275, %rs20598;
	mov.u16 	%rs20276, %rs20597;
	mov.u16 	%rs20277, %rs20596;
	mov.u16 	%rs20278, %rs20595;
	mov.u16 	%rs20279, %rs20594;
	mov.u16 	%rs20280, %rs20593;
	mov.u16 	%rs20281, %rs20592;
	mov.u16 	%rs20282, %rs20590;
	mov.u64 	%rd3824, %rd237;
$L__BB3_403:
	add.u64 	%rd2630, %SPL, 424;
	ld.shared.u64 	%rd2631, [_ZN6thrust24THRUST_300001_SM_1000_NS8cuda_cub4core6detail5shmemE+432];
	ld.shared.v2.b32 	{%r21121, %r21122}, [_ZN6thrust24THRUST_300001_SM_1000_NS8cuda_cub4core6detail5shmemE+440];
	bfe.u32 	%r21123, %r21121, 0, 8;
	cvt.u16.u32 	%rs20692, %r21123;
	bfe.u32 	%r21124, %r21121, 8, 8;
	cvt.u16.u32 	%rs20694, %r21124;
	bfe.u32 	%r21125, %r21121, 16, 8;
	cvt.u16.u32 	%rs20695, %r21125;
	bfe.u32 	%r21126, %r21121, 24, 8;
	cvt.u16.u32 	%rs20696, %r21126;
	bfe.u32 	%r21127, %r21122, 0, 8;
	cvt.u16.u32 	%rs20697, %r21127;
	bfe.u32 	%r21128, %r21122, 8, 8;
	cvt.u16.u32 	%rs20698, %r21128;
	bfe.u32 	%r21129, %r21122, 16, 8;
	cvt.u16.u32 	%rs20699, %r21129;
	bfe.u32 	%r21130, %r21122, 24, 8;
	cvt.u16.u32 	%rs20700, %r21130;
	ld.shared.v4.b32 	{%r21131, %r21132, %r21133, %r21134}, [_ZN6thrust24THRUST_300001_SM_1000_NS8cuda_cub4core6detail5shmemE+448];
	bfe.u32 	%r21135, %r21131, 0, 8;
	cvt.u16.u32 	%rs20701, %r21135;
	bfe.u32 	%r21136, %r21131, 8, 8;
	cvt.u16.u32 	%rs20702, %r21136;
	bfe.u32 	%r21137, %r21131, 16, 8;
	cvt.u16.u32 	%rs20703, %r21137;
	bfe.u32 	%r21138, %r21131, 24, 8;
	cvt.u16.u32 	%rs20704, %r21138;
	bfe.u32 	%r21139, %r21132, 0, 8;
	cvt.u16.u32 	%rs20705, %r21139;
	bfe.u32 	%r21140, %r21132, 8, 8;
	cvt.u16.u32 	%rs20706, %r21140;
	bfe.u32 	%r21141, %r21132, 16, 8;
	cvt.u16.u32 	%rs20707, %r21141;
	bfe.u32 	%r21142, %r21132, 24, 8;
	cvt.u16.u32 	%rs20708, %r21142;
	bfe.u32 	%r21143, %r21133, 0, 8;
	cvt.u16.u32 	%rs20709, %r21143;
	bfe.u32 	%r21144, %r21133, 8, 8;
	cvt.u16.u32 	%rs20710, %r21144;
	bfe.u32 	%r21145, %r21133, 16, 8;
	cvt.u16.u32 	%rs20711, %r21145;
	bfe.u32 	%r21146, %r21133, 24, 8;
	cvt.u16.u32 	%rs20712, %r21146;
	bfe.u32 	%r21147, %r21134, 0, 8;
	cvt.u16.u32 	%rs20713, %r21147;
	bfe.u32 	%r21148, %r21134, 8, 8;
	cvt.u16.u32 	%rs20714, %r21148;
	bfe.u32 	%r21149, %r21134, 16, 8;
	cvt.u16.u32 	%rs20715, %r21149;
	bfe.u32 	%r21150, %r21134, 24, 8;
	cvt.u16.u32 	%rs20716, %r21150;
	ld.shared.v4.b32 	{%r21151, %r21152, %r21153, %r21154}, [_ZN6thrust24THRUST_300001_SM_1000_NS8cuda_cub4core6detail5shmemE+464];
	bfe.u32 	%r21155, %r21151, 0, 8;
	cvt.u16.u32 	%rs20717, %r21155;
	bfe.u32 	%r21156, %r21151, 8, 8;
	cvt.u16.u32 	%rs20718, %r21156;
	bfe.u32 	%r21157, %r21151, 16, 8;
	cvt.u16.u32 	%rs20719, %r21157;
	bfe.u32 	%r21158, %r21151, 24, 8;
	cvt.u16.u32 	%rs20720, %r21158;
	bfe.u32 	%r21159, %r21152, 0, 8;
	cvt.u16.u32 	%rs20721, %r21159;
	bfe.u32 	%r21160, %r21152, 8, 8;
	cvt.u16.u32 	%rs20722, %r21160;
	bfe.u32 	%r21161, %r21152, 16, 8;
	cvt.u16.u32 	%rs20723, %r21161;
	bfe.u32 	%r21162, %r21152, 24, 8;
	cvt.u16.u32 	%rs20724, %r21162;
	bfe.u32 	%r21163, %r21153, 0, 8;
	cvt.u16.u32 	%rs20725, %r21163;
	bfe.u32 	%r21164, %r21153, 8, 8;
	cvt.u16.u32 	%rs20726, %r21164;
	bfe.u32 	%r21165, %r21153, 16, 8;
	cvt.u16.u32 	%rs20727, %r21165;
	bfe.u32 	%r21166, %r21153, 24, 8;
	cvt.u16.u32 	%rs20728, %r21166;
	bfe.u32 	%r21167, %r21154, 0, 8;
	cvt.u16.u32 	%rs20729, %r21167;
	bfe.u32 	%r21168, %r21154, 8, 8;
	cvt.u16.u32 	%rs20730, %r21168;
	bfe.u32 	%r21169, %r21154, 16, 8;
	cvt.u16.u32 	%rs20731, %r21169;
	bfe.u32 	%r21170, %r21154, 24, 8;
	cvt.u16.u32 	%rs20732, %r21170;
	ld.shared.v4.b32 	{%r21171, %r21172, %r21173, %r21174}, [_ZN6thrust24THRUST_300001_SM_1000_NS8cuda_cub4core6detail5shmemE+480];
	bfe.u32 	%r21175, %r21171, 0, 8;
	cvt.u16.u32 	%rs20733, %r21175;
	bfe.u32 	%r21176, %r21171, 8, 8;
	cvt.u16.u32 	%rs20734, %r21176;
	bfe.u32 	%r21177, %r21171, 16, 8;
	cvt.u16.u32 	%rs20735, %r21177;
	bfe.u32 	%r21178, %r21171, 24, 8;
	cvt.u16.u32 	%rs20736, %r21178;
	bfe.u32 	%r21179, %r21172, 0, 8;
	cvt.u16.u32 	%rs20737, %r21179;
	bfe.u32 	%r21180, %r21172, 8, 8;
	cvt.u16.u32 	%rs20738, %r21180;
	bfe.u32 	%r21181, %r21172, 16, 8;
	cvt.u16.u32 	%rs20739, %r21181;
	bfe.u32 	%r21182, %r21172, 24, 8;
	cvt.u16.u32 	%rs20740, %r21182;
	bfe.u32 	%r21183, %r21173, 0, 8;
	cvt.u16.u32 	%rs20741, %r21183;
	mov.b64 	%rd2632, {%r21173, %r21174};
	shr.u64 	%rd2633, %rd2632, 8;
	cvt.u16.u64 	%rs20742, %rd2633;
	{ .reg .b32 tmp; mov.b64 {tmp, %r32772}, %rd2632; }
	ld.shared.f64 	%fd501, [_ZN6thrust24THRUST_300001_SM_1000_NS8cuda_cub4core6detail5shmemE+496];
	st.local.u64 	[%rd2630], %rd2631;
	add.s64 	%rd239, %rd2630, 8;
	st.local.v2.b32 	[%rd2630+8], {%r21121, %r21122};
	st.local.v2.b32 	[%rd2630+16], {%r21131, %r21132};
	st.local.v2.b32 	[%rd2630+24], {%r21133, %r21134};
	st.local.v2.b32 	[%rd2630+32], {%r21151, %r21152};
	st.local.v2.b32 	[%rd2630+40], {%r21153, %r21154};
	st.local.v2.b32 	[%rd2630+48], {%r21171, %r21172};
	st.local.v2.u8 	[%rd2630+56], {%rs20741, %rs20742};
	st.local.u32 	[%rd2630+60], %r32772;
	st.local.f64 	[%rd2630+64], %fd501;
	add.s64 	%rd240, %rd2631, %rd237;
	setp.ne.s64 	%p519, %rd2631, 0;
	@%p519 bra 	$L__BB3_415;
	mov.b16 	%rs17512, 0;
	st.local.u8 	[%rd95], %rs17512;
	add.s32 	%r21185, %r32772, %r32764;
	st.local.u32 	[%rd95+52], %r21185;
	add.f64 	%fd411, %fd499, %fd501;
	st.local.f64 	[%rd95+56], %fd411;
	mov.b32 	%r32766, 0;
$L__BB3_405:
	mov.u32 	%r621, %r32766;
	cvt.u64.u32 	%rd2634, %r621;
	add.s64 	%rd2635, %rd95, %rd2634;
	ld.local.u8 	%rs17513, [%rd2635];
	setp.ne.s16 	%p520, %rs17513, 0;
	add.s32 	%r32766, %r621, 1;
	@%p520 bra 	$L__BB3_405;
	and.b16  	%rs17514, %rs20590, 255;
	setp.eq.s16 	%p521, %rs17514, 0;
	mov.u32 	%r32768, %r621;
	@%p521 bra 	$L__BB3_409;
	mov.b32 	%r32767, 0;
$L__BB3_408:
	add.s32 	%r21187, %r32767, %r621;
	cvt.u64.u32 	%rd2636, %r21187;
	add.s64 	%rd2637, %rd95, %rd2636;
	st.local.u8 	[%rd2637], %rs20590;
	add.s32 	%r624, %r32767, 1;
	add.s32 	%r32768, %r624, %r621;
	cvt.u64.u32 	%rd2638, %r32767;
	add.s64 	%rd2639, %rd104, %rd2638;
	ld.local.u8 	%rs20590, [%rd2639+9];
	setp.ne.s16 	%p522, %rs20590, 0;
	mov.u32 	%r32767, %r624;
	@%p522 bra 	$L__BB3_408;
$L__BB3_409:
	cvt.u64.u32 	%rd2640, %r32768;
	add.s64 	%rd2641, %rd95, %rd2640;
	mov.b16 	%rs17515, 0;
	st.local.u8 	[%rd2641], %rs17515;
	mov.b32 	%r32769, 0;
$L__BB3_410:
	mov.u32 	%r627, %r32769;
	cvt.u64.u32 	%rd2642, %r627;
	add.s64 	%rd2643, %rd95, %rd2642;
	ld.local.u8 	%rs17516, [%rd2643];
	setp.ne.s16 	%p523, %rs17516, 0;
	add.s32 	%r32769, %r627, 1;
	@%p523 bra 	$L__BB3_410;
	and.b16  	%rs17517, %rs20692, 255;
	setp.eq.s16 	%p524, %rs17517, 0;
	mov.u32 	%r32771, %r627;
	@%p524 bra 	$L__BB3_414;
	mov.b32 	%r32770, 0;
$L__BB3_413:
	add.s32 	%r21190, %r32770, %r627;
	cvt.u64.u32 	%rd2644, %r21190;
	add.s64 	%rd2645, %rd95, %rd2644;
	st.local.u8 	[%rd2645], %rs20692;
	add.s32 	%r630, %r32770, 1;
	add.s32 	%r32771, %r630, %r627;
	cvt.u64.u32 	%rd2646, %r32770;
	add.s64 	%rd2647, %rd239, %rd2646;
	ld.local.u8 	%rs20692, [%rd2647+1];
	setp.ne.s16 	%p525, %rs20692, 0;
	mov.u32 	%r32770, %r630;
	@%p525 bra 	$L__BB3_413;
$L__BB3_414:
	cvt.u64.u32 	%rd2648, %r32771;
	add.s64 	%rd2649, %rd95, %rd2648;
	mov.b16 	%rs17518, 0;
	st.local.u8 	[%rd2649], %rs17518;
	ld.local.v2.b32 	{%r21191, %r21192}, [%rd95];
	bfe.u32 	%r21193, %r21191, 0, 8;
	cvt.u16.u32 	%rs20692, %r21193;
	bfe.u32 	%r21194, %r21191, 8, 8;
	cvt.u16.u32 	%rs20694, %r21194;
	bfe.u32 	%r21195, %r21191, 16, 8;
	cvt.u16.u32 	%rs20695, %r21195;
	bfe.u32 	%r21196, %r21191, 24, 8;
	cvt.u16.u32 	%rs20696, %r21196;
	bfe.u32 	%r21197, %r21192, 0, 8;
	cvt.u16.u32 	%rs20697, %r21197;
	bfe.u32 	%r21198, %r21192, 8, 8;
	cvt.u16.u32 	%rs20698, %r21198;
	bfe.u32 	%r21199, %r21192, 16, 8;
	cvt.u16.u32 	%rs20699, %r21199;
	bfe.u32 	%r21200, %r21192, 24, 8;
	cvt.u16.u32 	%rs20700, %r21200;
	ld.local.v2.b32 	{%r21201, %r21202}, [%rd95+8];
	bfe.u32 	%r21203, %r21201, 0, 8;
	cvt.u16.u32 	%rs20701, %r21203;
	bfe.u32 	%r21204, %r21201, 8, 8;
	cvt.u16.u32 	%rs20702, %r21204;
	bfe.u32 	%r21205, %r21201, 16, 8;
	cvt.u16.u32 	%rs20703, %r21205;
	bfe.u32 	%r21206, %r21201, 24, 8;
	cvt.u16.u32 	%rs20704, %r21206;
	bfe.u32 	%r21207, %r21202, 0, 8;
	cvt.u16.u32 	%rs20705, %r21207;
	bfe.u32 	%r21208, %r21202, 8, 8;
	cvt.u16.u32 	%rs20706, %r21208;
	bfe.u32 	%r21209, %r21202, 16, 8;
	cvt.u16.u32 	%rs20707, %r21209;
	bfe.u32 	%r21210, %r21202, 24, 8;
	cvt.u16.u32 	%rs20708, %r21210;
	ld.local.v2.b32 	{%r21211, %r21212}, [%rd95+16];
	bfe.u32 	%r21213, %r21211, 0, 8;
	cvt.u16.u32 	%rs20709, %r21213;
	bfe.u32 	%r21214, %r21211, 8, 8;
	cvt.u16.u32 	%rs20710, %r21214;
	bfe.u32 	%r21215, %r21211, 16, 8;
	cvt.u16.u32 	%rs20711, %r21215;
	bfe.u32 	%r21216, %r21211, 24, 8;
	cvt.u16.u32 	%rs20712, %r21216;
	bfe.u32 	%r21217, %r21212, 0, 8;
	cvt.u16.u32 	%rs20713, %r21217;
	bfe.u32 	%r21218, %r21212, 8, 8;
	cvt.u16.u32 	%rs20714, %r21218;
	bfe.u32 	%r21219, %r21212, 16, 8;
	cvt.u16.u32 	%rs20715, %r21219;
	bfe.u32 	%r21220, %r21212, 24, 8;
	cvt.u16.u32 	%rs20716, %r21220;
	ld.local.v2.b32 	{%r21221, %r21222}, [%rd95+24];
	bfe.u32 	%r21223, %r21221, 0, 8;
	cvt.u16.u32 	%rs20717, %r21223;
	bfe.u32 	%r21224, %r21221, 8, 8;
	cvt.u16.u32 	%rs20718, %r21224;
	bfe.u32 	%r21225, %r21221, 16, 8;
	cvt.u16.u32 	%rs20719, %r21225;
	bfe.u32 	%r21226, %r21221, 24, 8;
	cvt.u16.u32 	%rs20720, %r21226;
	bfe.u32 	%r21227, %r21222, 0, 8;
	cvt.u16.u32 	%rs20721, %r21227;
	bfe.u32 	%r21228, %r21222, 8, 8;
	cvt.u16.u32 	%rs20722, %r21228;
	bfe.u32 	%r21229, %r21222, 16, 8;
	cvt.u16.u32 	%rs20723, %r21229;
	bfe.u32 	%r21230, %r21222, 24, 8;
	cvt.u16.u32 	%rs20724, %r21230;
	ld.local.v2.b32 	{%r21231, %r21232}, [%rd95+32];
	bfe.u32 	%r21233, %r21231, 0, 8;
	cvt.u16.u32 	%rs20725, %r21233;
	bfe.u32 	%r21234, %r21231, 8, 8;
	cvt.u16.u32 	%rs20726, %r21234;
	bfe.u32 	%r21235, %r21231, 16, 8;
	cvt.u16.u32 	%rs20727, %r21235;
	bfe.u32 	%r21236, %r21231, 24, 8;
	cvt.u16.u32 	%rs20728, %r21236;
	bfe.u32 	%r21237, %r21232, 0, 8;
	cvt.u16.u32 	%rs20729, %r21237;
	bfe.u32 	%r21238, %r21232, 8, 8;
	cvt.u16.u32 	%rs20730, %r21238;
	bfe.u32 	%r21239, %r21232, 16, 8;
	cvt.u16.u32 	%rs20731, %r21239;
	bfe.u32 	%r21240, %r21232, 24, 8;
	cvt.u16.u32 	%rs20732, %r21240;
	ld.local.v2.b32 	{%r21241, %r21242}, [%rd95+40];
	bfe.u32 	%r21243, %r21241, 0, 8;
	cvt.u16.u32 	%rs20733, %r21243;
	bfe.u32 	%r21244, %r21241, 8, 8;
	cvt.u16.u32 	%rs20734, %r21244;
	bfe.u32 	%r21245, %r21241, 16, 8;
	cvt.u16.u32 	%rs20735, %r21245;
	bfe.u32 	%r21246, %r21241, 24, 8;
	cvt.u16.u32 	%rs20736, %r21246;
	bfe.u32 	%r21247, %r21242, 0, 8;
	cvt.u16.u32 	%rs20737, %r21247;
	bfe.u32 	%r21248, %r21242, 8, 8;
	cvt.u16.u32 	%rs20738, %r21248;
	bfe.u32 	%r21249, %r21242, 16, 8;
	cvt.u16.u32 	%rs20739, %r21249;
	bfe.u32 	%r21250, %r21242, 24, 8;
	cvt.u16.u32 	%rs20740, %r21250;
	ld.local.v2.u8 	{%rs20741, %rs20742}, [%rd95+48];
	ld.local.u32 	%r32772, [%rd95+52];
	ld.local.f64 	%fd501, [%rd95+56];
$L__BB3_415:
	st.local.u64 	[%rd104], %rd240;
	cvt.u32.u16 	%r21251, %rs20700;
	cvt.u32.u16 	%r21252, %rs20699;
	prmt.b32 	%r21253, %r21252, %r21251, 0x3340U;
	cvt.u32.u16 	%r21254, %rs20698;
	cvt.u32.u16 	%r21255, %rs20697;
	prmt.b32 	%r21256, %r21255, %r21254, 0x3340U;
	prmt.b32 	%r21257, %r21256, %r21253, 0x5410U;
	cvt.u32.u16 	%r21258, %rs20696;
	cvt.u32.u16 	%r21259, %rs20695;
	prmt.b32 	%r21260, %r21259, %r21258, 0x3340U;
	cvt.u32.u16 	%r21261, %rs20694;
	cvt.u32.u16 	%r21262, %rs20692;
	prmt.b32 	%r21263, %r21262, %r21261, 0x3340U;
	prmt.b32 	%r21264, %r21263, %r21260, 0x5410U;
	st.local.v2.b32 	[%rd104+8], {%r21264, %r21257};
	cvt.u32.u16 	%r21265, %rs20708;
	cvt.u32.u16 	%r21266, %rs20707;
	prmt.b32 	%r21267, %r21266, %r21265, 0x3340U;
	cvt.u32.u16 	%r21268, %rs20706;
	cvt.u32.u16 	%r21269, %rs20705;
	prmt.b32 	%r21270, %r21269, %r21268, 0x3340U;
	prmt.b32 	%r21271, %r21270, %r21267, 0x5410U;
	cvt.u32.u16 	%r21272, %rs20704;
	cvt.u32.u16 	%r21273, %rs20703;
	prmt.b32 	%r21274, %r21273, %r21272, 0x3340U;
	cvt.u32.u16 	%r21275, %rs20702;
	cvt.u32.u16 	%r21276, %rs20701;
	prmt.b32 	%r21277, %r21276, %r21275, 0x3340U;
	prmt.b32 	%r21278, %r21277, %r21274, 0x5410U;
	st.local.v2.b32 	[%rd104+16], {%r21278, %r21271};
	cvt.u32.u16 	%r21279, %rs20716;
	cvt.u32.u16 	%r21280, %rs20715;
	prmt.b32 	%r21281, %r21280, %r21279, 0x3340U;
	cvt.u32.u16 	%r21282, %rs20714;
	cvt.u32.u16 	%r21283, %rs20713;
	prmt.b32 	%r21284, %r21283, %r21282, 0x3340U;
	prmt.b32 	%r21285, %r21284, %r21281, 0x5410U;
	cvt.u32.u16 	%r21286, %rs20712;
	cvt.u32.u16 	%r21287, %rs20711;
	prmt.b32 	%r21288, %r21287, %r21286, 0x3340U;
	cvt.u32.u16 	%r21289, %rs20710;
	cvt.u32.u16 	%r21290, %rs20709;
	prmt.b32 	%r21291, %r21290, %r21289, 0x3340U;
	prmt.b32 	%r21292, %r21291, %r21288, 0x5410U;
	st.local.v2.b32 	[%rd104+24], {%r21292, %r21285};
	cvt.u32.u16 	%r21293, %rs20724;
	cvt.u32.u16 	%r21294, %rs20723;
	prmt.b32 	%r21295, %r21294, %r21293, 0x3340U;
	cvt.u32.u16 	%r21296, %rs20722;
	cvt.u32.u16 	%r21297, %rs20721;
	prmt.b32 	%r21298, %r21297, %r21296, 0x3340U;
	prmt.b32 	%r21299, %r21298, %r21295, 0x5410U;
	cvt.u32.u16 	%r21300, %rs20720;
	cvt.u32.u16 	%r21301, %rs20719;
	prmt.b32 	%r21302, %r21301, %r21300, 0x3340U;
	cvt.u32.u16 	%r21303, %rs20718;
	cvt.u32.u16 	%r21304, %rs20717;
	prmt.b32 	%r21305, %r21304, %r21303, 0x3340U;
	prmt.b32 	%r21306, %r21305, %r21302, 0x5410U;
	st.local.v2.b32 	[%rd104+32], {%r21306, %r21299};
	cvt.u32.u16 	%r21307, %rs20732;
	cvt.u32.u16 	%r21308, %rs20731;
	prmt.b32 	%r21309, %r21308, %r21307, 0x3340U;
	cvt.u32.u16 	%r21310, %rs20730;
	cvt.u32.u16 	%r21311, %rs20729;
	prmt.b32 	%r21312, %r21311, %r21310, 0x3340U;
	prmt.b32 	%r21313, %r21312, %r21309, 0x5410U;
	cvt.u32.u16 	%r21314, %rs20728;
	cvt.u32.u16 	%r21315, %rs20727;
	prmt.b32 	%r21316, %r21315, %r21314, 0x3340U;
	cvt.u32.u16 	%r21317, %rs20726;
	cvt.u32.u16 	%r21318, %rs20725;
	prmt.b32 	%r21319, %r21318, %r21317, 0x3340U;
	prmt.b32 	%r21320, %r21319, %r21316, 0x5410U;
	st.local.v2.b32 	[%rd104+40], {%r21320, %r21313};
	cvt.u32.u16 	%r21321, %rs20740;
	cvt.u32.u16 	%r21322, %rs20739;
	prmt.b32 	%r21323, %r21322, %r21321, 0x3340U;
	cvt.u32.u16 	%r21324, %rs20738;
	cvt.u32.u16 	%r21325, %rs20737;
	prmt.b32 	%r21326, %r21325, %r21324, 0x3340U;
	prmt.b32 	%r21327, %r21326, %r21323, 0x5410U;
	cvt.u32.u16 	%r21328, %rs20736;
	cvt.u32.u16 	%r21329, %rs20735;
	prmt.b32 	%r21330, %r21329, %r21328, 0x3340U;
	cvt.u32.u16 	%r21331, %rs20734;
	cvt.u32.u16 	%r21332, %rs20733;
	prmt.b32 	%r21333, %r21332, %r21331, 0x3340U;
	prmt.b32 	%r21334, %r21333, %r21330, 0x5410U;
	st.local.v2.b32 	[%rd104+48], {%r21334, %r21327};
	st.local.v2.u8 	[%rd104+56], {%rs20741, %rs20742};
	st.local.u32 	[%rd104+60], %r32772;
	st.local.f64 	[%rd104+64], %fd501;
	mov.u32 	%r21335, %tid.x;
	shr.u32 	%r21336, %r21335, 5;
	setp.ne.s32 	%p526, %r21336, 7;
	@%p526 bra 	$L__BB3_417;
	mov.f64 	%fd492, %fd501;
	mov.u32 	%r32733, %r32772;
	mov.u16 	%rs20233, %rs20742;
	mov.u16 	%rs20234, %rs20741;
	mov.u16 	%rs20235, %rs20740;
	mov.u16 	%rs20236, %rs20739;
	mov.u16 	%rs20237, %rs20738;
	mov.u16 	%rs20238, %rs20737;
	mov.u16 	%rs20239, %rs20736;
	mov.u16 	%rs20240, %rs20735;
	mov.u16 	%rs20241, %rs20734;
	mov.u16 	%rs20242, %rs20733;
	mov.u16 	%rs20243, %rs20732;
	mov.u16 	%rs20244, %rs20731;
	mov.u16 	%rs20245, %rs20730;
	mov.u16 	%rs20246, %rs20729;
	mov.u16 	%rs20247, %rs20728;
	mov.u16 	%rs20248, %rs20727;
	mov.u16 	%rs20249, %rs20726;
	mov.u16 	%rs20250, %rs20725;
	mov.u16 	%rs20251, %rs20724;
	mov.u16 	%rs20252, %rs20723;
	mov.u16 	%rs20253, %rs20722;
	mov.u16 	%rs20254, %rs20721;
	mov.u16 	%rs20255, %rs20720;
	mov.u16 	%rs20256, %rs20719;
	mov.u16 	%rs20257, %rs20718;
	mov.u16 	%rs20258, %rs20717;
	mov.u16 	%rs20259, %rs20716;
	mov.u16 	%rs20260, %rs20715;
	mov.u16 	%rs20261, %rs20714;
	mov.u16 	%rs20262, %rs20713;
	mov.u16 	%rs20263, %rs20712;
	mov.u16 	%rs20264, %rs20711;
	mov.u16 	%rs20265, %rs20710;
	mov.u16 	%rs20266, %rs20709;
	mov.u16 	%rs20267, %rs20708;
	mov.u16 	%rs20268, %rs20707;
	mov.u16 	%rs20269, %rs20706;
	mov.u16 	%rs20270, %rs20705;
	mov.u16 	%rs20271, %rs20704;
	mov.u16 	%rs20272, %rs20703;
	mov.u16 	%rs20273, %rs20702;
	mov.u16 	%rs20274, %rs20701;
	mov.u16 	%rs20275, %rs20700;
	mov.u16 	%rs20276, %rs20699;
	mov.u16 	%rs20277, %rs20698;
	mov.u16 	%rs20278, %rs20697;
	mov.u16 	%rs20279, %rs20696;
	mov.u16 	%rs20280, %rs20695;
	mov.u16 	%rs20281, %rs20694;
	mov.u16 	%rs20282, %rs20692;
	mov.u64 	%rd3824, %rd240;
$L__BB3_417:
	add.u64 	%rd2651, %SPL, 352;
	ld.shared.u64 	%rd2652, [_ZN6thrust24THRUST_300001_SM_1000_NS8cuda_cub4core6detail5shmemE+504];
	ld.shared.v4.b32 	{%r21337, %r21338, %r21339, %r21340}, [_ZN6thrust24THRUST_300001_SM_1000_NS8cuda_cub4core6detail5shmemE+512];
	bfe.u32 	%r21341, %r21337, 0, 8;
	cvt.u16.u32 	%rs20795, %r21341;
	bfe.u32 	%r21342, %r21337, 8, 8;
	cvt.u16.u32 	%rs20796, %r21342;
	bfe.u32 	%r21343, %r21337, 16, 8;
	cvt.u16.u32 	%rs20797, %r21343;
	bfe.u32 	%r21344, %r21337, 24, 8;
	cvt.u16.u32 	%rs20798, %r21344;
	bfe.u32 	%r21345, %r21338, 0, 8;
	cvt.u16.u32 	%rs20799, %r21345;
	bfe.u32 	%r21346, %r21338, 8, 8;
	cvt.u16.u32 	%rs20800, %r21346;
	bfe.u32 	%r21347, %r21338, 16, 8;
	cvt.u16.u32 	%rs20801, %r21347;
	bfe.u32 	%r21348, %r21338, 24, 8;
	cvt.u16.u32 	%rs20802, %r21348;
	bfe.u32 	%r21349, %r21339, 0, 8;
	cvt.u16.u32 	%rs20803, %r21349;
	bfe.u32 	%r21350, %r21339, 8, 8;
	cvt.u16.u32 	%rs20804, %r21350;
	bfe.u32 	%r21351, %r21339, 16, 8;
	cvt.u16.u32 	%rs20805, %r21351;
	bfe.u32 	%r21352, %r21339, 24, 8;
	cvt.u16.u32 	%rs20806, %r21352;
	bfe.u32 	%r21353, %r21340, 0, 8;
	cvt.u16.u32 	%rs20807, %r21353;
	bfe.u32 	%r21354, %r21340, 8, 8;
	cvt.u16.u32 	%rs20808, %r21354;
	bfe.u32 	%r21355, %r21340, 16, 8;
	cvt.u16.u32 	%rs20809, %r21355;
	bfe.u32 	%r21356, %r21340, 24, 8;
	cvt.u16.u32 	%rs20810, %r21356;
	ld.shared.v4.b32 	{%r21357, %r21358, %r21359, %r21360}, [_ZN6thrust24THRUST_300001_SM_1000_NS8cuda_cub4core6detail5shmemE+528];
	bfe.u32 	%r21361, %r21357, 0, 8;
	cvt.u16.u32 	%rs20811, %r21361;
	bfe.u32 	%r21362, %r21357, 8, 8;
	cvt.u16.u32 	%rs20812, %r21362;
	bfe.u32 	%r21363, %r21357, 16, 8;
	cvt.u16.u32 	%rs20813, %r21363;
	bfe.u32 	%r21364, %r21357, 24, 8;
	cvt.u16.u32 	%rs20814, %r21364;
	bfe.u32 	%r21365, %r21358, 0, 8;
	cvt.u16.u32 	%rs20815, %r21365;
	bfe.u32 	%r21366, %r21358, 8, 8;
	cvt.u16.u32 	%rs20816, %r21366;
	bfe.u32 	%r21367, %r21358, 16, 8;
	cvt.u16.u32 	%rs20817, %r21367;
	bfe.u32 	%r21368, %r21358, 24, 8;
	cvt.u16.u32 	%rs20818, %r21368;
	bfe.u32 	%r21369, %r21359, 0, 8;
	cvt.u16.u32 	%rs20819, %r21369;
	bfe.u32 	%r21370, %r21359, 8, 8;
	cvt.u16.u32 	%rs20820, %r21370;
	bfe.u32 	%r21371, %r21359, 16, 8;
	cvt.u16.u32 	%rs20821, %r21371;
	bfe.u32 	%r21372, %r21359, 24, 8;
	cvt.u16.u32 	%rs20822, %r21372;
	bfe.u32 	%r21373, %r21360, 0, 8;
	cvt.u16.u32 	%rs20823, %r21373;
	bfe.u32 	%r21374, %r21360, 8, 8;
	cvt.u16.u32 	%rs20824, %r21374;
	bfe.u32 	%r21375, %r21360, 16, 8;
	cvt.u16.u32 	%rs20825, %r21375;
	bfe.u32 	%r21376, %r21360, 24, 8;
	cvt.u16.u32 	%rs20826, %r21376;
	ld.shared.v4.b32 	{%r21377, %r21378, %r21379, %r21380}, [_ZN6thrust24THRUST_300001_SM_1000_NS8cuda_cub4core6detail5shmemE+544];
	bfe.u32 	%r21381, %r21377, 0, 8;
	cvt.u16.u32 	%rs20827, %r21381;
	bfe.u32 	%r21382, %r21377, 8, 8;
	cvt.u16.u32 	%rs20828, %r21382;
	bfe.u32 	%r21383, %r21377, 16, 8;
	cvt.u16.u32 	%rs20829, %r21383;
	bfe.u32 	%r21384, %r21377, 24, 8;
	cvt.u16.u32 	%rs20830, %r21384;
	bfe.u32 	%r21385, %r21378, 0, 8;
	cvt.u16.u32 	%rs20831, %r21385;
	bfe.u32 	%r21386, %r21378, 8, 8;
	cvt.u16.u32 	%rs20832, %r21386;
	bfe.u32 	%r21387, %r21378, 16, 8;
	cvt.u16.u32 	%rs20833, %r21387;
	bfe.u32 	%r21388, %r21378, 24, 8;
	cvt.u16.u32 	%rs20834, %r21388;
	bfe.u32 	%r21389, %r21379, 0, 8;
	cvt.u16.u32 	%rs20835, %r21389;
	bfe.u32 	%r21390, %r21379, 8, 8;
	cvt.u16.u32 	%rs20836, %r21390;
	bfe.u32 	%r21391, %r21379, 16, 8;
	cvt.u16.u32 	%rs20837, %r21391;
	bfe.u32 	%r21392, %r21379, 24, 8;
	cvt.u16.u32 	%rs20838, %r21392;
	bfe.u32 	%r21393, %r21380, 0, 8;
	cvt.u16.u32 	%rs20839, %r21393;
	bfe.u32 	%r21394, %r21380, 8, 8;
	cvt.u16.u32 	%rs20840, %r21394;
	bfe.u32 	%r21395, %r21380, 16, 8;
	cvt.u16.u32 	%rs20841, %r21395;
	bfe.u32 	%r21396, %r21380, 24, 8;
	cvt.u16.u32 	%rs20842, %r21396;
	ld.shared.v2.u8 	{%rs20843, %rs20844}, [_ZN6thrust24THRUST_300001_SM_1000_NS8cuda_cub4core6detail5shmemE+560];
	ld.shared.u32 	%r32780, [_ZN6thrust24THRUST_300001_SM_1000_NS8cuda_cub4core6detail5shmemE+564];
	ld.shared.f64 	%fd503, [_ZN6thrust24THRUST_300001_SM_1000_NS8cuda_cub4core6detail5shmemE+568];
	st.local.u64 	[%rd2651], %rd2652;
	add.s64 	%rd242, %rd2651, 8;
	st.local.v2.b32 	[%rd2651+8], {%r21337, %r21338};
	st.local.v2.b32 	[%rd2651+16], {%r21339, %r21340};
	st.local.v2.b32 	[%rd2651+24], {%r21357, %r21358};
	st.local.v2.b32 	[%rd2651+32], {%r21359, %r21360};
	st.local.v2.b32 	[%rd2651+40], {%r21377, %r21378};
	st.local.v2.b32 	[%rd2651+48], {%r21379, %r21380};
	st.local.v2.u8 	[%rd2651+56], {%rs20843, %rs20844};
	st.local.u32 	[%rd2651+60], %r32780;
	st.local.f64 	[%rd2651+64], %fd503;
	add.s64 	%rd243, %rd2652, %rd240;
	setp.ne.s64 	%p527, %rd2652, 0;
	@%p527 bra 	$L__BB3_429;
	mov.b16 	%rs17519, 0;
	st.local.u8 	[%rd94], %rs17519;
	add.s32 	%r21398, %r32780, %r32772;
	st.local.u32 	[%rd94+52], %r21398;
	add.f64 	%fd412, %fd501, %fd503;
	st.local.f64 	[%rd94+56], %fd412;
	mov.b32 	%r32774, 0;
$L__BB3_419:
	mov.u32 	%r637, %r32774;
	cvt.u64.u32 	%rd2653, %r637;
	add.s64 	%rd2654, %rd94, %rd2653;
	ld.local.u8 	%rs17520, [%rd2654];
	setp.ne.s16 	%p528, %rs17520, 0;
	add.s32 	%r32774, %r637, 1;
	@%p528 bra 	$L__BB3_419;
	and.b16  	%rs17521, %rs20692, 255;
	setp.eq.s16 	%p529, %rs17521, 0;
	mov.u32 	%r32776, %r637;
	@%p529 bra 	$L__BB3_423;
	mov.b32 	%r32775, 0;
$L__BB3_422:
	add.s32 	%r21400, %r32775, %r637;
	cvt.u64.u32 	%rd2655, %r21400;
	add.s64 	%rd2656, %rd94, %rd2655;
	st.local.u8 	[%rd2656], %rs20692;
	add.s32 	%r640, %r32775, 1;
	add.s32 	%r32776, %r640, %r637;
	cvt.u64.u32 	%rd2657, %r32775;
	add.s64 	%rd2658, %rd104, %rd2657;
	ld.local.u8 	%rs20692, [%rd2658+9];
	setp.ne.s16 	%p530, %rs20692, 0;
	mov.u32 	%r32775, %r640;
	@%p530 bra 	$L__BB3_422;
$L__BB3_423:
	cvt.u64.u32 	%rd2659, %r32776;
	add.s64 	%rd2660, %rd94, %rd2659;
	mov.b16 	%rs17522, 0;
	st.local.u8 	[%rd2660], %rs17522;
	mov.b32 	%r32777, 0;
$L__BB3_424:
	mov.u32 	%r643, %r32777;
	cvt.u64.u32 	%rd2661, %r643;
	add.s64 	%rd2662, %rd94, %rd2661;
	ld.local.u8 	%rs17523, [%rd2662];
	setp.ne.s16 	%p531, %rs17523, 0;
	add.s32 	%r32777, %r643, 1;
	@%p531 bra 	$L__BB3_424;
	and.b16  	%rs17524, %rs20795, 255;
	setp.eq.s16 	%p532, %rs17524, 0;
	mov.u32 	%r32779, %r643;
	@%p532 bra 	$L__BB3_428;
	mov.b32 	%r32778, 0;
$L__BB3_427:
	add.s32 	%r21403, %r32778, %r643;
	cvt.u64.u32 	%rd2663, %r21403;
	add.s64 	%rd2664, %rd94, %rd2663;
	st.local.u8 	[%rd2664], %rs20795;
	add.s32 	%r646, %r32778, 1;
	add.s32 	%r32779, %r646, %r643;
	cvt.u64.u32 	%rd2665, %r32778;
	add.s64 	%rd2666, %rd242, %rd2665;
	ld.local.u8 	%rs20795, [%rd2666+1];
	setp.ne.s16 	%p533, %rs20795, 0;
	mov.u32 	%r32778, %r646;
	@%p533 bra 	$L__BB3_427;
$L__BB3_428:
	cvt.u64.u32 	%rd2667, %r32779;
	add.s64 	%rd2668, %rd94, %rd2667;
	mov.b16 	%rs17525, 0;
	st.local.u8 	[%rd2668], %rs17525;
	ld.local.v2.b32 	{%r21404, %r21405}, [%rd94];
	bfe.u32 	%r21406, %r21404, 0, 8;
	cvt.u16.u32 	%rs20795, %r21406;
	bfe.u32 	%r21407, %r21404, 8, 8;
	cvt.u16.u32 	%rs20796, %r21407;
	bfe.u32 	%r21408, %r21404, 16, 8;
	cvt.u16.u32 	%rs20797, %r21408;
	bfe.u32 	%r21409, %r21404, 24, 8;
	cvt.u16.u32 	%rs20798, %r21409;
	bfe.u32 	%r21410, %r21405, 0, 8;
	cvt.u16.u32 	%rs20799, %r21410;
	bfe.u32 	%r21411, %r21405, 8, 8;
	cvt.u16.u32 	%rs20800, %r21411;
	bfe.u32 	%r21412, %r21405, 16, 8;
	cvt.u16.u32 	%rs20801, %r21412;
	bfe.u32 	%r21413, %r21405, 24, 8;
	cvt.u16.u32 	%rs20802, %r21413;
	ld.local.v2.b32 	{%r21414, %r21415}, [%rd94+8];
	bfe.u32 	%r21416, %r21414, 0, 8;
	cvt.u16.u32 	%rs20803, %r21416;
	bfe.u32 	%r21417, %r21414, 8, 8;
	cvt.u16.u32 	%rs20804, %r21417;
	bfe.u32 	%r21418, %r21414, 16, 8;
	cvt.u16.u32 	%rs20805, %r21418;
	bfe.u32 	%r21419, %r21414, 24, 8;
	cvt.u16.u32 	%rs20806, %r21419;
	bfe.u32 	%r21420, %r21415, 0, 8;
	cvt.u16.u32 	%rs20807, %r21420;
	bfe.u32 	%r21421, %r21415, 8, 8;
	cvt.u16.u32 	%rs20808, %r21421;
	bfe.u32 	%r21422, %r21415, 16, 8;
	cvt.u16.u32 	%rs20809, %r21422;
	bfe.u32 	%r21423, %r21415, 24, 8;
	cvt.u16.u32 	%rs20810, %r21423;
	ld.local.v2.b32 	{%r21424, %r21425}, [%rd94+16];
	bfe.u32 	%r21426, %r21424, 0, 8;
	cvt.u16.u32 	%rs20811, %r21426;
	bfe.u32 	%r21427, %r21424, 8, 8;
	cvt.u16.u32 	%rs20812, %r21427;
	bfe.u32 	%r21428, %r21424, 16, 8;
	cvt.u16.u32 	%rs20813, %r21428;
	bfe.u32 	%r21429, %r21424, 24, 8;
	cvt.u16.u32 	%rs20814, %r21429;
	bfe.u32 	%r21430, %r21425, 0, 8;
	cvt.u16.u32 	%rs20815, %r21430;
	bfe.u32 	%r21431, %r21425, 8, 8;
	cvt.u16.u32 	%rs20816, %r21431;
	bfe.u32 	%r21432, %r21425, 16, 8;
	cvt.u16.u32 	%rs20817, %r21432;
	bfe.u32 	%r21433, %r21425, 24, 8;
	cvt.u16.u32 	%rs20818, %r21433;
	ld.local.v2.b32 	{%r21434, %r21435}, [%rd94+24];
	bfe.u32 	%r21436, %r21434, 0, 8;
	cvt.u16.u32 	%rs20819, %r21436;
	bfe.u32 	%r21437, %r21434, 8, 8;
	cvt.u16.u32 	%rs20820, %r21437;
	bfe.u32 	%r21438, %r21434, 16, 8;
	cvt.u16.u32 	%rs20821, %r21438;
	bfe.u32 	%r21439, %r21434, 24, 8;
	cvt.u16.u32 	%rs20822, %r21439;
	bfe.u32 	%r21440, %r21435, 0, 8;
	cvt.u16.u32 	%rs20823, %r21440;
	bfe.u32 	%r21441, %r21435, 8, 8;
	cvt.u16.u32 	%rs20824, %r21441;
	bfe.u32 	%r21442, %r21435, 16, 8;
	cvt.u16.u32 	%rs20825, %r21442;
	bfe.u32 	%r21443, %r21435, 24, 8;
	cvt.u16.u32 	%rs20826, %r21443;
	ld.local.v2.b32 	{%r21444, %r21445}, [%rd94+32];
	bfe.u32 	%r21446, %r21444, 0, 8;
	cvt.u16.u32 	%rs20827, %r21446;
	bfe.u32 	%r21447, %r21444, 8, 8;
	cvt.u16.u32 	%rs20828, %r21447;
	bfe.u32 	%r21448, %r21444, 16, 8;
	cvt.u16.u32 	%rs20829, %r21448;
	bfe.u32 	%r21449, %r21444, 24, 8;
	cvt.u16.u32 	%rs20830, %r21449;
	bfe.u32 	%r21450, %r21445, 0, 8;
	cvt.u16.u32 	%rs20831, %r21450;
	bfe.u32 	%r21451, %r21445, 8, 8;
	cvt.u16.u32 	%rs20832, %r21451;
	bfe.u32 	%r21452, %r21445, 16, 8;
	cvt.u16.u32 	%rs20833, %r21452;
	bfe.u32 	%r21453, %r21445, 24, 8;
	cvt.u16.u32 	%rs20834, %r21453;
	ld.local.v2.b32 	{%r21454, %r21455}, [%rd94+40];
	bfe.u32 	%r21456, %r21454, 0, 8;
	cvt.u16.u32 	%rs20835, %r21456;
	bfe.u32 	%r21457, %r21454, 8, 8;
	cvt.u16.u32 	%rs20836, %r21457;
	bfe.u32 	%r21458, %r21454, 16, 8;
	cvt.u16.u32 	%rs20837, %r21458;
	bfe.u32 	%r21459, %r21454, 24, 8;
	cvt.u16.u32 	%rs20838, %r21459;
	bfe.u32 	%r21460, %r21455, 0, 8;
	cvt.u16.u32 	%rs20839, %r21460;
	bfe.u32 	%r21461, %r21455, 8, 8;
	cvt.u16.u32 	%rs20840, %r21461;
	bfe.u32 	%r21462, %r21455, 16, 8;
	cvt.u16.u32 	%rs20841, %r21462;
	bfe.u32 	%r21463, %r21455, 24, 8;
	cvt.u16.u32 	%rs20842, %r21463;
	ld.local.v2.u8 	{%rs20843, %rs20844}, [%rd94+48];
	ld.local.u32 	%r32780, [%rd94+52];
	ld.local.f64 	%fd503, [%rd94+56];
$L__BB3_429:
	add.u64 	%rd2670, %SPL, 144;
	st.local.u64 	[%rd104], %rd243;
	cvt.u32.u16 	%r21464, %rs20802;
	cvt.u32.u16 	%r21465, %rs20801;
	prmt.b32 	%r21466, %r21465, %r21464, 0x3340U;
	cvt.u32.u16 	%r21467, %rs20800;
	cvt.u32.u16 	%r21468, %rs20799;
	prmt.b32 	%r21469, %r21468, %r21467, 0x3340U;
	prmt.b32 	%r21470, %r21469, %r21466, 0x5410U;
	cvt.u32.u16 	%r21471, %rs20798;
	cvt.u32.u16 	%r21472, %rs20797;
	prmt.b32 	%r21473, %r21472, %r21471, 0x3340U;
	cvt.u32.u16 	%r21474, %rs20796;
	cvt.u32.u16 	%r21475, %rs20795;
	prmt.b32 	%r21476, %r21475, %r21474, 0x3340U;
	prmt.b32 	%r21477, %r21476, %r21473, 0x5410U;
	st.local.v2.b32 	[%rd104+8], {%r21477, %r21470};
	cvt.u32.u16 	%r21478, %rs20810;
	cvt.u32.u16 	%r21479, %rs20809;
	prmt.b32 	%r21480, %r21479, %r21478, 0x3340U;
	cvt.u32.u16 	%r21481, %rs20808;
	cvt.u32.u16 	%r21482, %rs20807;
	prmt.b32 	%r21483, %r21482, %r21481, 0x3340U;
	prmt.b32 	%r21484, %r21483, %r21480, 0x5410U;
	cvt.u32.u16 	%r21485, %rs20806;
	cvt.u32.u16 	%r21486, %rs20805;
	prmt.b32 	%r21487, %r21486, %r21485, 0x3340U;
	cvt.u32.u16 	%r21488, %rs20804;
	cvt.u32.u16 	%r21489, %rs20803;
	prmt.b32 	%r21490, %r21489, %r21488, 0x3340U;
	prmt.b32 	%r21491, %r21490, %r21487, 0x5410U;
	st.local.v2.b32 	[%rd104+16], {%r21491, %r21484};
	cvt.u32.u16 	%r21492, %rs20818;
	cvt.u32.u16 	%r21493, %rs20817;
	prmt.b32 	%r21494, %r21493, %r21492, 0x3340U;
	cvt.u32.u16 	%r21495, %rs20816;
	cvt.u32.u16 	%r21496, %rs20815;
	prmt.b32 	%r21497, %r21496, %r21495, 0x3340U;
	prmt.b32 	%r21498, %r21497, %r21494, 0x5410U;
	cvt.u32.u16 	%r21499, %rs20814;
	cvt.u32.u16 	%r21500, %rs20813;
	prmt.b32 	%r21501, %r21500, %r21499, 0x3340U;
	cvt.u32.u16 	%r21502, %rs20812;
	cvt.u32.u16 	%r21503, %rs20811;
	prmt.b32 	%r21504, %r21503, %r21502, 0x3340U;
	prmt.b32 	%r21505, %r21504, %r21501, 0x5410U;
	st.local.v2.b32 	[%rd104+24], {%r21505, %r21498};
	cvt.u32.u16 	%r21506, %rs20826;
	cvt.u32.u16 	%r21507, %rs20825;
	prmt.b32 	%r21508, %r21507, %r21506, 0x3340U;
	cvt.u32.u16 	%r21509, %rs20824;
	cvt.u32.u16 	%r21510, %rs20823;
	prmt.b32 	%r21511, %r21510, %r21509, 0x3340U;
	prmt.b32 	%r21512, %r21511, %r21508, 0x5410U;
	cvt.u32.u16 	%r21513, %rs20822;
	cvt.u32.u16 	%r21514, %rs20821;
	prmt.b32 	%r21515, %r21514, %r21513, 0x3340U;
	cvt.u32.u16 	%r21516, %rs20820;
	cvt.u32.u16 	%r21517, %rs20819;
	prmt.b32 	%r21518, %r21517, %r21516, 0x3340U;
	prmt.b32 	%r21519, %r21518, %r21515, 0x5410U;
	st.local.v2.b32 	[%rd104+32], {%r21519, %r21512};
	cvt.u32.u16 	%r21520, %rs20834;
	cvt.u32.u16 	%r21521, %rs20833;
	prmt.b32 	%r21522, %r21521, %r21520, 0x3340U;
	cvt.u32.u16 	%r21523, %rs20832;
	cvt.u32.u16 	%r21524, %rs20831;
	prmt.b32 	%r21525, %r21524, %r21523, 0x3340U;
	prmt.b32 	%r21526, %r21525, %r21522, 0x5410U;
	cvt.u32.u16 	%r21527, %rs20830;
	cvt.u32.u16 	%r21528, %rs20829;
	prmt.b32 	%r21529, %r21528, %r21527, 0x3340U;
	cvt.u32.u16 	%r21530, %rs20828;
	cvt.u32.u16 	%r21531, %rs20827;
	prmt.b32 	%r21532, %r21531, %r21530, 0x3340U;
	prmt.b32 	%r21533, %r21532, %r21529, 0x5410U;
	st.local.v2.b32 	[%rd104+40], {%r21533, %r21526};
	cvt.u32.u16 	%r21534, %rs20842;
	cvt.u32.u16 	%r21535, %rs20841;
	prmt.b32 	%r21536, %r21535, %r21534, 0x3340U;
	cvt.u32.u16 	%r21537, %rs20840;
	cvt.u32.u16 	%r21538, %rs20839;
	prmt.b32 	%r21539, %r21538, %r21537, 0x3340U;
	prmt.b32 	%r21540, %r21539, %r21536, 0x5410U;
	cvt.u32.u16 	%r21541, %rs20838;
	cvt.u32.u16 	%r21542, %rs20837;
	prmt.b32 	%r21543, %r21542, %r21541, 0x3340U;
	cvt.u32.u16 	%r21544, %rs20836;
	cvt.u32.u16 	%r21545, %rs20835;
	prmt.b32 	%r21546, %r21545, %r21544, 0x3340U;
	prmt.b32 	%r21547, %r21546, %r21543, 0x5410U;
	st.local.v2.b32 	[%rd104+48], {%r21547, %r21540};
	st.local.v2.u8 	[%rd104+56], {%rs20843, %rs20844};
	st.local.u32 	[%rd104+60], %r32780;
	st.local.f64 	[%rd104+64], %fd503;
	st.local.u64 	[%rd2670], %rd3824;
	add.s64 	%rd244, %rd2670, 8;
	cvt.u32.u16 	%r21548, %rs20282;
	prmt.b32 	%r21549, %r21548, %r21550, 0x3340U;
	prmt.b32 	%r21551, %r21552, %r21553, 0x3340U;
	prmt.b32 	%r651, %r21549, %r21551, 0x5410U;
	cvt.u32.u16 	%r21554, %rs20281;
	bfi.b32 	%r653, %r21554, %r651, 8, 8;
	cvt.u32.u16 	%r21555, %rs20280;
	bfi.b32 	%r655, %r21555, %r653, 16, 8;
	cvt.u32.u16 	%r21556, %rs20279;
	bfi.b32 	%r665, %r21556, %r655, 24, 8;
	cvt.u32.u16 	%r21557, %rs20278;
	prmt.b32 	%r21558, %r21557, %r21559, 0x3340U;
	prmt.b32 	%r660, %r21558, %r21551, 0x5410U;
	cvt.u32.u16 	%r21560, %rs20277;
	bfi.b32 	%r662, %r21560, %r660, 8, 8;
	cvt.u32.u16 	%r21561, %rs20276;
	bfi.b32 	%r664, %r21561, %r662, 16, 8;
	cvt.u32.u16 	%r21562, %rs20275;
	bfi.b32 	%r666, %r21562, %r664, 24, 8;
	prmt.b32 	%r21563, %r21561, %r21562, 0x3340U;
	prmt.b32 	%r21564, %r21557, %r21560, 0x3340U;
	prmt.b32 	%r21565, %r21564, %r21563, 0x5410U;
	prmt.b32 	%r21566, %r21555, %r21556, 0x3340U;
	prmt.b32 	%r21567, %r21548, %r21554, 0x3340U;
	prmt.b32 	%r21568, %r21567, %r21566, 0x5410U;
	st.local.v2.b32 	[%rd2670+8], {%r21568, %r21565};
	cvt.u32.u16 	%r21569, %rs20267;
	cvt.u32.u16 	%r21570, %rs20268;
	prmt.b32 	%r21571, %r21570, %r21569, 0x3340U;
	cvt.u32.u16 	%r21572, %rs20269;
	cvt.u32.u16 	%r21573, %rs20270;
	prmt.b32 	%r21574, %r21573, %r21572, 0x3340U;
	prmt.b32 	%r21575, %r21574, %r21571, 0x5410U;
	cvt.u32.u16 	%r21576, %rs20271;
	cvt.u32.u16 	%r21577, %rs20272;
	prmt.b32 	%r21578, %r21577, %r21576, 0x3340U;
	cvt.u32.u16 	%r21579, %rs20273;
	cvt.u32.u16 	%r21580, %rs20274;
	prmt.b32 	%r21581, %r21580, %r21579, 0x3340U;
	prmt.b32 	%r21582, %r21581, %r21578, 0x5410U;
	st.local.v2.b32 	[%rd2670+16], {%r21582, %r21575};
	cvt.u32.u16 	%r21583, %rs20259;
	cvt.u32.u16 	%r21584, %rs20260;
	prmt.b32 	%r21585, %r21584, %r21583, 0x3340U;
	cvt.u32.u16 	%r21586, %rs20261;
	cvt.u32.u16 	%r21587, %rs20262;
	prmt.b32 	%r21588, %r21587, %r21586, 0x3340U;
	prmt.b32 	%r21589, %r21588, %r21585, 0x5410U;
	cvt.u32.u16 	%r21590, %rs20263;
	cvt.u32.u16 	%r21591, %rs20264;
	prmt.b32 	%r21592, %r21591, %r21590, 0x3340U;
	cvt.u32.u16 	%r21593, %rs20265;
	cvt.u32.u16 	%r21594, %rs20266;
	prmt.b32 	%r21595, %r21594, %r21593, 0x3340U;
	prmt.b32 	%r21596, %r21595, %r21592, 0x5410U;
	st.local.v2.b32 	[%rd2670+24], {%r21596, %r21589};
	cvt.u32.u16 	%r21597, %rs20251;
	cvt.u32.u16 	%r21598, %rs20252;
	prmt.b32 	%r21599, %r21598, %r21597, 0x3340U;
	cvt.u32.u16 	%r21600, %rs20253;
	cvt.u32.u16 	%r21601, %rs20254;
	prmt.b32 	%r21602, %r21601, %r21600, 0x3340U;
	prmt.b32 	%r21603, %r21602, %r21599, 0x5410U;
	cvt.u32.u16 	%r21604, %rs20255;
	cvt.u32.u16 	%r21605, %rs20256;
	prmt.b32 	%r21606, %r21605, %r21604, 0x3340U;
	cvt.u32.u16 	%r21607, %rs20257;
	cvt.u32.u16 	%r21608, %rs20258;
	prmt.b32 	%r21609, %r21608, %r21607, 0x3340U;
	prmt.b32 	%r21610, %r21609, %r21606, 0x5410U;
	st.local.v2.b32 	[%rd2670+32], {%r21610, %r21603};
	cvt.u32.u16 	%r21611, %rs20243;
	cvt.u32.u16 	%r21612, %rs20244;
	prmt.b32 	%r21613, %r21612, %r21611, 0x3340U;
	cvt.u32.u16 	%r21614, %rs20245;
	cvt.u32.u16 	%r21615, %rs20246;
	prmt.b32 	%r21616, %r21615, %r21614, 0x3340U;
	prmt.b32 	%r21617, %r21616, %r21613, 0x5410U;
	cvt.u32.u16 	%r21618, %rs20247;
	cvt.u32.u16 	%r21619, %rs20248;
	prmt.b32 	%r21620, %r21619, %r21618, 0x3340U;
	cvt.u32.u16 	%r21621, %rs20249;
	cvt.u32.u16 	%r21622, %rs20250;
	prmt.b32 	%r21623, %r21622, %r21621, 0x3340U;
	prmt.b32 	%r21624, %r21623, %r21620, 0x5410U;
	st.local.v2.b32 	[%rd2670+40], {%r21624, %r21617};
	cvt.u32.u16 	%r21625, %rs20235;
	cvt.u32.u16 	%r21626, %rs20236;
	prmt.b32 	%r21627, %r21626, %r21625, 0x3340U;
	cvt.u32.u16 	%r21628, %rs20237;
	cvt.u32.u16 	%r21629, %rs20238;
	prmt.b32 	%r21630, %r21629, %r21628, 0x3340U;
	prmt.b32 	%r21631, %r21630, %r21627, 0x5410U;
	cvt.u32.u16 	%r21632, %rs20239;
	cvt.u32.u16 	%r21633, %rs20240;
	prmt.b32 	%r21634, %r21633, %r21632, 0x3340U;
	cvt.u32.u16 	%r21635, %rs20241;
	cvt.u32.u16 	%r21636, %rs20242;
	prmt.b32 	%r21637, %r21636, %r21635, 0x3340U;
	prmt.b32 	%r21638, %r21637, %r21634, 0x5410U;
	st.local.v2.b32 	[%rd2670+48], {%r21638, %r21631};
	mov.b32 	%r668, {%rs20234, %rs20233};
	st.local.v2.u8 	[%rd2670+56], {%rs20234, %rs20233};
	st.local.u32 	[%rd2670+60], %r32733;
	st.local.f64 	[%rd2670+64], %fd492;
	mov.u32 	%r21639, %tid.x;
	setp.gt.u32 	%p534, %r21639, 31;
	@%p534 bra 	$L__BB3_434;
	add.u64 	%rd2688, %SPL, 144;
	mov.u32 	%r21861, %tid.x;
	setp.eq.s32 	%p543, %r21861, 0;
	st.local.u64 	[%rd2688], %rd243;
	add.s64 	%rd245, %rd2688, 8;
	cvt.u32.u16 	%r21862, %rs20802;
	cvt.u32.u16 	%r21863, %rs20801;
	prmt.b32 	%r21864, %r21863, %r21862, 0x3340U;
	cvt.u32.u16 	%r21865, %rs20800;
	cvt.u32.u16 	%r21866, %rs20799;
	prmt.b32 	%r21867, %r21866, %r21865, 0x3340U;
	prmt.b32 	%r21868, %r21867, %r21864, 0x5410U;
	cvt.u32.u16 	%r21869, %rs20798;
	cvt.u32.u16 	%r21870, %rs20797;
	prmt.b32 	%r21871, %r21870, %r21869, 0x3340U;
	cvt.u32.u16 	%r21872, %rs20796;
	cvt.u32.u16 	%r21873, %rs20795;
	prmt.b32 	%r21874, %r21873, %r21872, 0x3340U;
	prmt.b32 	%r21875, %r21874, %r21871, 0x5410U;
	st.local.v2.b32 	[%rd2688+8], {%r21875, %r21868};
	cvt.u32.u16 	%r21876, %rs20810;
	cvt.u32.u16 	%r21877, %rs20809;
	prmt.b32 	%r21878, %r21877, %r21876, 0x3340U;
	cvt.u32.u16 	%r21879, %rs20808;
	cvt.u32.u16 	%r21880, %rs20807;
	prmt.b32 	%r21881, %r21880, %r21879, 0x3340U;
	prmt.b32 	%r21882, %r21881, %r21878, 0x5410U;
	cvt.u32.u16 	%r21883, %rs20806;
	cvt.u32.u16 	%r21884, %rs20805;
	prmt.b32 	%r21885, %r21884, %r21883, 0x3340U;
	cvt.u32.u16 	%r21886, %rs20804;
	cvt.u32.u16 	%r21887, %rs20803;
	prmt.b32 	%r21888, %r21887, %r21886, 0x3340U;
	prmt.b32 	%r21889, %r21888, %r21885, 0x5410U;
	st.local.v2.b32 	[%rd2688+16], {%r21889, %r21882};
	cvt.u32.u16 	%r21890, %rs20818;
	cvt.u32.u16 	%r21891, %rs20817;
	prmt.b32 	%r21892, %r21891, %r21890, 0x3340U;
	cvt.u32.u16 	%r21893, %rs20816;
	cvt.u32.u16 	%r21894, %rs20815;
	prmt.b32 	%r21895, %r21894, %r21893, 0x3340U;
	prmt.b32 	%r21896, %r21895, %r21892, 0x5410U;
	cvt.u32.u16 	%r21897, %rs20814;
	cvt.u32.u16 	%r21898, %rs20813;
	prmt.b32 	%r21899, %r21898, %r21897, 0x3340U;
	cvt.u32.u16 	%r21900, %rs20812;
	cvt.u32.u16 	%r21901, %rs20811;
	prmt.b32 	%r21902, %r21901, %r21900, 0x3340U;
	prmt.b32 	%r21903, %r21902, %r21899, 0x5410U;
	st.local.v2.b32 	[%rd2688+24], {%r21903, %r21896};
	cvt.u32.u16 	%r21904, %rs20826;
	cvt.u32.u16 	%r21905, %rs20825;
	prmt.b32 	%r21906, %r21905, %r21904, 0x3340U;
	cvt.u32.u16 	%r21907, %rs20824;
	cvt.u32.u16 	%r21908, %rs20823;
	prmt.b32 	%r21909, %r21908, %r21907, 0x3340U;
	prmt.b32 	%r21910, %r21909, %r21906, 0x5410U;
	cvt.u32.u16 	%r21911, %rs20822;
	cvt.u32.u16 	%r21912, %rs20821;
	prmt.b32 	%r21913, %r21912, %r21911, 0x3340U;
	cvt.u32.u16 	%r21914, %rs20820;
	cvt.u32.u16 	%r21915, %rs20819;
	prmt.b32 	%r21916, %r21915, %r21914, 0x3340U;
	prmt.b32 	%r21917, %r21916, %r21913, 0x5410U;
	st.local.v2.b32 	[%rd2688+32], {%r21917, %r21910};
	cvt.u32.u16 	%r21918, %rs20834;
	cvt.u32.u16 	%r21919, %rs20833;
	prmt.b32 	%r21920, %r21919, %r21918, 0x3340U;
	cvt.u32.u16 	%r21921, %rs20832;
	cvt.u32.u16 	%r21922, %rs20831;
	prmt.b32 	%r21923, %r21922, %r21921, 0x3340U;
	prmt.b32 	%r21924, %r21923, %r21920, 0x5410U;
	cvt.u32.u16 	%r21925, %rs20830;
	cvt.u32.u16 	%r21926, %rs20829;
	prmt.b32 	%r21927, %r21926, %r21925, 0x3340U;
	cvt.u32.u16 	%r21928, %rs20828;
	cvt.u32.u16 	%r21929, %rs20827;
	prmt.b32 	%r21930, %r21929, %r21928, 0x3340U;
	prmt.b32 	%r21931, %r21930, %r21927, 0x5410U;
	st.local.v2.b32 	[%rd2688+40], {%r21931, %r21924};
	cvt.u32.u16 	%r21932, %rs20842;
	cvt.u32.u16 	%r21933, %rs20841;
	prmt.b32 	%r21934, %r21933, %r21932, 0x3340U;
	cvt.u32.u16 	%r21935, %rs20840;
	cvt.u32.u16 	%r21936, %rs20839;
	prmt.b32 	%r21937, %r21936, %r21935, 0x3340U;
	prmt.b32 	%r21938, %r21937, %r21934, 0x5410U;
	cvt.u32.u16 	%r21939, %rs20838;
	cvt.u32.u16 	%r21940, %rs20837;
	prmt.b32 	%r21941, %r21940, %r21939, 0x3340U;
	cvt.u32.u16 	%r21942, %rs20836;
	cvt.u32.u16 	%r21943, %rs20835;
	prmt.b32 	%r21944, %r21943, %r21942, 0x3340U;
	prmt.b32 	%r21945, %r21944, %r21941, 0x5410U;
	st.local.v2.b32 	[%rd2688+48], {%r21945, %r21938};
	st.local.v2.u8 	[%rd2688+56], {%rs20843, %rs20844};
	st.local.u32 	[%rd2688+60], %r32780;
	st.local.f64 	[%rd2688+64], %fd503;
	@%p543 bra 	$L__BB3_431;
	bra.uni 	$L__BB3_432;
$L__BB3_431:
	mov.u32 	%r21947, %ctaid.x;
	st.shared.u64 	[_ZN6thrust24THRUST_300001_SM_1000_NS8cuda_cub4core6detail5shmemE+824], %rd243;
	cvt.u32.u16 	%r21948, %rs20809;
	cvt.u32.u16 	%r21949, %rs20810;
	prmt.b32 	%r21950, %r21948, %r21949, 0x3340U;
	cvt.u32.u16 	%r21951, %rs20808;
	cvt.u32.u16 	%r21952, %rs20807;
	prmt.b32 	%r21953, %r21952, %r21951, 0x3340U;
	prmt.b32 	%r21954, %r21953, %r21950, 0x5410U;
	cvt.u32.u16 	%r21955, %rs20805;
	cvt.u32.u16 	%r21956, %rs20806;
	prmt.b32 	%r21957, %r21955, %r21956, 0x3340U;
	cvt.u32.u16 	%r21958, %rs20804;
	cvt.u32.u16 	%r21959, %rs20803;
	prmt.b32 	%r21960, %r21959, %r21958, 0x3340U;
	prmt.b32 	%r21961, %r21960, %r21957, 0x5410U;
	cvt.u32.u16 	%r21962, %rs20801;
	cvt.u32.u16 	%r21963, %rs20802;
	prmt.b32 	%r21964, %r21962, %r21963, 0x3340U;
	cvt.u32.u16 	%r21965, %rs20800;
	cvt.u32.u16 	%r21966, %rs20799;
	prmt.b32 	%r21967, %r21966, %r21965, 0x3340U;
	prmt.b32 	%r21968, %r21967, %r21964, 0x5410U;
	cvt.u32.u16 	%r21969, %rs20797;
	cvt.u32.u16 	%r21970, %rs20798;
	prmt.b32 	%r21971, %r21969, %r21970, 0x3340U;
	cvt.u32.u16 	%r21972, %rs20796;
	cvt.u32.u16 	%r21973, %rs20795;
	prmt.b32 	%r21974, %r21973, %r21972, 0x3340U;
	prmt.b32 	%r21975, %r21974, %r21971, 0x5410U;
	st.shared.v4.b32 	[_ZN6thrust24THRUST_300001_SM_1000_NS8cuda_cub4core6detail5shmemE+832], {%r21975, %r21968, %r21961, %r21954};
	cvt.u32.u16 	%r21976, %rs20825;
	cvt.u32.u16 	%r21977, %rs20826;
	prmt.b32 	%r21978, %r21976, %r21977, 0x3340U;
	cvt.u32.u16 	%r21979, %rs20824;
	cvt.u32.u16 	%r21980, %rs20823;
	prmt.b32 	%r21981, %r21980, %r21979, 0x3340U;
	prmt.b32 	%r21982, %r21981, %r21978, 0x5410U;
	cvt.u32.u16 	%r21983, %rs20821;
	cvt.u32.u16 	%r21984, %rs20822;
	prmt.b32 	%r21985, %r21983, %r21984, 0x3340U;
	cvt.u32.u16 	%r21986, %rs20820;
	cvt.u32.u16 	%r21987, %rs20819;
	prmt.b32 	%r21988, %r21987, %r21986, 0x3340U;
	prmt.b32 	%r21989, %r21988, %r21985, 0x5410U;
	cvt.u32.u16 	%r21990, %rs20817;
	cvt.u32.u16 	%r21991, %rs20818;
	prmt.b32 	%r21992, %r21990, %r21991, 0x3340U;
	cvt.u32.u16 	%r21993, %rs20816;
	cvt.u32.u16 	%r21994, %rs20815;
	prmt.b32 	%r21995, %r21994, %r21993, 0x3340U;
	prmt.b32 	%r21996, %r21995, %r21992, 0x5410U;
	cvt.u32.u16 	%r21997, %rs20813;
	cvt.u32.u16 	%r21998, %rs20814;
	prmt.b32 	%r21999, %r21997, %r21998, 0x3340U;
	cvt.u32.u16 	%r22000, %rs20812;
	cvt.u32.u16 	%r22001, %rs20811;
	prmt.b32 	%r22002, %r22001, %r22000, 0x3340U;
	prmt.b32 	%r22003, %r22002, %r21999, 0x5410U;
	st.shared.v4.b32 	[_ZN6thrust24THRUST_300001_SM_1000_NS8cuda_cub4core6detail5shmemE+848], {%r22003, %r21996, %r21989, %r21982};
	cvt.u32.u16 	%r22004, %rs20841;
	cvt.u32.u16 	%r22005, %rs20842;
	prmt.b32 	%r22006, %r22004, %r22005, 0x3340U;
	cvt.u32.u16 	%r22007, %rs20840;
	cvt.u32.u16 	%r22008, %rs20839;
	prmt.b32 	%r22009, %r22008, %r22007, 0x3340U;
	prmt.b32 	%r22010, %r22009, %r22006, 0x5410U;
	cvt.u32.u16 	%r22011, %rs20837;
	cvt.u32.u16 	%r22012, %rs20838;
	prmt.b32 	%r22013, %r22011, %r22012, 0x3340U;
	cvt.u32.u16 	%r22014, %rs20836;
	cvt.u32.u16 	%r22015, %rs20835;
	prmt.b32 	%r22016, %r22015, %r22014, 0x3340U;
	prmt.b32 	%r22017, %r22016, %r22013, 0x5410U;
	cvt.u32.u16 	%r22018, %rs20833;
	cvt.u32.u16 	%r22019, %rs20834;
	prmt.b32 	%r22020, %r22018, %r22019, 0x3340U;
	cvt.u32.u16 	%r22021, %rs20832;
	cvt.u32.u16 	%r22022, %rs20831;
	prmt.b32 	%r22023, %r22022, %r22021, 0x3340U;
	prmt.b32 	%r22024, %r22023, %r22020, 0x5410U;
	cvt.u32.u16 	%r22025, %rs20829;
	cvt.u32.u16 	%r22026, %rs20830;
	prmt.b32 	%r22027, %r22025, %r22026, 0x3340U;
	cvt.u32.u16 	%r22028, %rs20828;
	cvt.u32.u16 	%r22029, %rs20827;
	prmt.b32 	%r22030, %r22029, %r22028, 0x3340U;
	prmt.b32 	%r22031, %r22030, %r22027, 0x5410U;
	st.shared.v4.b32 	[_ZN6thrust24THRUST_300001_SM_1000_NS8cuda_cub4core6detail5shmemE+864], {%r22031, %r22024, %r22017, %r22010};
	st.shared.v2.u8 	[_ZN6thrust24THRUST_300001_SM_1000_NS8cuda_cub4core6detail5shmemE+880], {%rs20843, %rs20844};
	st.shared.u32 	[_ZN6thrust24THRUST_300001_SM_1000_NS8cuda_cub4core6detail5shmemE+884], %r32780;
	st.shared.f64 	[_ZN6thrust24THRUST_300001_SM_1000_NS8cuda_cub4core6detail5shmemE+888], %fd503;
	ld.local.u64 	%rd2708, [%rd128+8];
	mul.wide.u32 	%rd2709, %r21947, 72;
	add.s64 	%rd2710, %rd2708, %rd2709;
	add.s64 	%rd2689, %rd2710, 2304;
	and.b32  	%r22032, %r21973, 255;
	and.b16  	%rs17536, %rs20796, 255;
	mul.wide.u16 	%r22033, %rs17536, 256;
	or.b32  	%r22034, %r22033, %r22032;
	shl.b32 	%r22035, %r21969, 16;
	and.b32  	%r22036, %r22035, 16711680;
	or.b32  	%r22037, %r22034, %r22036;
	shl.b32 	%r22038, %r21970, 24;
	or.b32  	%r22039, %r22037, %r22038;
	and.b32  	%r22040, %r21966, 255;
	and.b16  	%rs17537, %rs20800, 255;
	mul.wide.u16 	%r22041, %rs17537, 256;
	or.b32  	%r22042, %r22041, %r22040;
	shl.b32 	%r22043, %r21962, 16;
	and.b32  	%r22044, %r22043, 16711680;
	or.b32  	%r22045, %r22042, %r22044;
	shl.b32 	%r22046, %r21963, 24;
	or.b32  	%r22047, %r22045, %r22046;
	and.b32  	%r22048, %r21959, 255;
	and.b16  	%rs17538, %rs20804, 255;
	mul.wide.u16 	%r22049, %rs17538, 256;
	or.b32  	%r22050, %r22049, %r22048;
	shl.b32 	%r22051, %r21955, 16;
	and.b32  	%r22052, %r22051, 16711680;
	or.b32  	%r22053, %r22050, %r22052;
	shl.b32 	%r22054, %r21956, 24;
	or.b32  	%r22055, %r22053, %r22054;
	and.b32  	%r22056, %r21952, 255;
	and.b16  	%rs17539, %rs20808, 255;
	mul.wide.u16 	%r22057, %rs17539, 256;
	or.b32  	%r22058, %r22057, %r22056;
	shl.b32 	%r22059, %r21948, 16;
	and.b32  	%r22060, %r22059, 16711680;
	or.b32  	%r22061, %r22058, %r22060;
	shl.b32 	%r22062, %r21949, 24;
	or.b32  	%r22063, %r22061, %r22062;
	and.b32  	%r22064, %r22001, 255;
	and.b16  	%rs17540, %rs20812, 255;
	mul.wide.u16 	%r22065, %rs17540, 256;
	or.b32  	%r22066, %r22065, %r22064;
	shl.b32 	%r22067, %r21997, 16;
	and.b32  	%r22068, %r22067, 16711680;
	or.b32  	%r22069, %r22066, %r22068;
	shl.b32 	%r22070, %r21998, 24;
	or.b32  	%r22071, %r22069, %r22070;
	and.b32  	%r22072, %r21994, 255;
	and.b16  	%rs17541, %rs20816, 255;
	mul.wide.u16 	%r22073, %rs17541, 256;
	or.b32  	%r22074, %r22073, %r22072;
	shl.b32 	%r22075, %r21990, 16;
	and.b32  	%r22076, %r22075, 16711680;
	or.b32  	%r22077, %r22074, %r22076;
	shl.b32 	%r22078, %r21991, 24;
	or.b32  	%r22079, %r22077, %r22078;
	and.b32  	%r22080, %r21987, 255;
	and.b16  	%rs17542, %rs20820, 255;
	mul.wide.u16 	%r22081, %rs17542, 256;
	or.b32  	%r22082, %r22081, %r22080;
	shl.b32 	%r22083, %r21983, 16;
	and.b32  	%r22084, %r22083, 16711680;
	or.b32  	%r22085, %r22082, %r22084;
	shl.b32 	%r22086, %r21984, 24;
	or.b32  	%r22087, %r22085, %r22086;
	and.b32  	%r22088, %r21980, 255;
	and.b16  	%rs17543, %rs20824, 255;
	mul.wide.u16 	%r22089, %rs17543, 256;
	or.b32  	%r22090, %r22089, %r22088;
	shl.b32 	%r22091, %r21976, 16;
	and.b32  	%r22092, %r22091, 16711680;
	or.b32  	%r22093, %r22090, %r22092;
	shl.b32 	%r22094, %r21977, 24;
	or.b32  	%r22095, %r22093, %r22094;
	and.b32  	%r22096, %r22029, 255;
	and.b16  	%rs17544, %rs20828, 255;
	mul.wide.u16 	%r22097, %rs17544, 256;
	or.b32  	%r22098, %r22097, %r22096;
	shl.b32 	%r22099, %r22025, 16;
	and.b32  	%r22100, %r22099, 16711680;
	or.b32  	%r22101, %r22098, %r22100;
	shl.b32 	%r22102, %r22026, 24;
	or.b32  	%r22103, %r22101, %r22102;
	and.b32  	%r22104, %r22022, 255;
	and.b16  	%rs17545, %rs20832, 255;
	mul.wide.u16 	%r22105, %rs17545, 256;
	or.b32  	%r22106, %r22105, %r22104;
	shl.b32 	%r22107, %r22018, 16;
	and.b32  	%r22108, %r22107, 16711680;
	or.b32  	%r22109, %r22106, %r22108;
	shl.b32 	%r22110, %r22019, 24;
	or.b32  	%r22111, %r22109, %r22110;
	and.b32  	%r22112, %r22015, 255;
	and.b16  	%rs17546, %rs20836, 255;
	mul.wide.u16 	%r22113, %rs17546, 256;
	or.b32  	%r22114, %r22113, %r22112;
	shl.b32 	%r22115, %r22011, 16;
	and.b32  	%r22116, %r22115, 16711680;
	or.b32  	%r22117, %r22114, %r22116;
	shl.b32 	%r22118, %r22012, 24;
	or.b32  	%r22119, %r22117, %r22118;
	and.b32  	%r22120, %r22008, 255;
	and.b16  	%rs17547, %rs20840, 255;
	mul.wide.u16 	%r22121, %rs17547, 256;
	or.b32  	%r22122, %r22121, %r22120;
	shl.b32 	%r22123, %r22004, 16;
	and.b32  	%r22124, %r22123, 16711680;
	or.b32  	%r22125, %r22122, %r22124;
	shl.b32 	%r22126, %r22005, 24;
	or.b32  	%r22127, %r22125, %r22126;
	cvt.u32.u16 	%r22128, %rs20843;
	and.b32  	%r22129, %r22128, 255;
	and.b16  	%rs17548, %rs20844, 255;
	mul.wide.u16 	%r22130, %rs17548, 256;
	or.b32  	%r22131, %r22130, %r22129;
	mov.b64 	%rd2692, {%r22039, %r22047};
	mov.b64 	%rd2694, {%r22055, %r22063};
	mov.b64 	%rd2696, {%r22071, %r22079};
	mov.b64 	%rd2698, {%r22087, %r22095};
	mov.b64 	%rd2700, {%r22103, %r22111};
	mov.b64 	%rd2702, {%r22119, %r22127};
	mov.b64 	%rd2704, {%r22131, %r32780};
	mov.b64 	%rd2706, %fd503;
	// begin inline asm
	st.cg.u64 [%rd2689], %rd243;
	// end inline asm
	add.s64 	%rd2691, %rd2710, 2312;
	// begin inline asm
	st.cg.u64 [%rd2691], %rd2692;
	// end inline asm
	add.s64 	%rd2693, %rd2710, 2320;
	// begin inline asm
	st.cg.u64 [%rd2693], %rd2694;
	// end inline asm
	add.s64 	%rd2695, %rd2710, 2328;
	// begin inline asm
	st.cg.u64 [%rd2695], %rd2696;
	// end inline asm
	add.s64 	%rd2697, %rd2710, 2336;
	// begin inline asm
	st.cg.u64 [%rd2697], %rd2698;
	// end inline asm
	add.s64 	%rd2699, %rd2710, 2344;
	// begin inline asm
	st.cg.u64 [%rd2699], %rd2700;
	// end inline asm
	add.s64 	%rd2701, %rd2710, 2352;
	// begin inline asm
	st.cg.u64 [%rd2701], %rd2702;
	// end inline asm
	add.s64 	%rd2703, %rd2710, 2360;
	// begin inline asm
	st.cg.u64 [%rd2703], %rd2704;
	// end inline asm
	add.s64 	%rd2705, %rd2710, 2368;
	// begin inline asm
	st.cg.u64 [%rd2705], %rd2706;
	// end inline asm
	ld.local.u64 	%rd2711, [%rd128];
	mul.wide.u32 	%rd2712, %r21947, 4;
	add.s64 	%rd2713, %rd2711, %rd2712;
	add.s64 	%rd2707, %rd2713, 128;
	mov.b32 	%r21946, 100;
	// begin inline asm
	st.release.gpu.u32 [%rd2707], %r21946;
	// end inline asm
$L__BB3_432:
	mov.b32 	%r22132, 0;
	st.local.u32 	[%rd92+60], %r22132;
	mov.b64 	%rd2714, 0;
	st.local.u64 	[%rd92+64], %rd2714;
	mov.b16 	%rs17549, 0;
	st.local.u8 	[%rd92+8], %rs17549;
	mov.u32 	%r22133, %nctaid.x;
	setp.gt.u32 	%p544, %r22133, 499;
	@%p544 bra 	$L__BB3_449;
	membar.cta;
	bra.uni 	$L__BB3_450;
$L__BB3_434:
	add.s64 	%rd3830, %rd3824, %rd3845;
	setp.ne.s64 	%p535, %rd3845, 0;
	@%p535 bra 	$L__BB3_446;
	mov.b16 	%rs17527, 0;
	st.local.u8 	[%rd93], %rs17527;
	add.s32 	%r21641, %r32893, %r32733;
	st.local.u32 	[%rd93+52], %r21641;
	add.f64 	%fd413, %fd492, %fd531;
	st.local.f64 	[%rd93+56], %fd413;
	mov.b32 	%r32781, 0;
$L__BB3_436:
	mov.u32 	%r669, %r32781;
	cvt.u64.u32 	%rd2671, %r669;
	add.s64 	%rd2672, %rd93, %rd2671;
	ld.local.u8 	%rs17528, [%rd2672];
	setp.ne.s16 	%p536, %rs17528, 0;
	add.s32 	%r32781, %r669, 1;
	@%p536 bra 	$L__BB3_436;
	and.b16  	%rs17529, %rs20282, 255;
	setp.eq.s16 	%p537, %rs17529, 0;
	mov.u32 	%r32783, %r669;
	@%p537 bra 	$L__BB3_440;
	mov.b32 	%r32782, 0;
	mov.u16 	%rs20845, %rs20282;
$L__BB3_439:
	add.s32 	%r21643, %r32782, %r669;
	cvt.u64.u32 	%rd2673, %r21643;
	add.s64 	%rd2674, %rd93, %rd2673;
	st.local.u8 	[%rd2674], %rs20845;
	add.s32 	%r672, %r32782, 1;
	add.s32 	%r32783, %r672, %r669;
	cvt.u64.u32 	%rd2675, %r32782;
	add.s64 	%rd2676, %rd244, %rd2675;
	ld.local.u8 	%rs20845, [%rd2676+1];
	setp.ne.s16 	%p538, %rs20845, 0;
	mov.u32 	%r32782, %r672;
	@%p538 bra 	$L__BB3_439;
$L__BB3_440:
	cvt.u64.u32 	%rd2677, %r32783;
	add.s64 	%rd2678, %rd93, %rd2677;
	mov.b16 	%rs17530, 0;
	st.local.u8 	[%rd2678], %rs17530;
	mov.b32 	%r32784, 0;
$L__BB3_441:
	mov.u32 	%r675, %r32784;
	cvt.u64.u32 	%rd2679, %r675;
	add.s64 	%rd2680, %rd93, %rd2679;
	ld.local.u8 	%rs17531, [%rd2680];
	setp.ne.s16 	%p539, %rs17531, 0;
	add.s32 	%r32784, %r675, 1;
	@%p539 bra 	$L__BB3_441;
	and.b16  	%rs17532, %rs22319, 255;
	setp.eq.s16 	%p540, %rs17532, 0;
	mov.u32 	%r32786, %r675;
	@%p540 bra 	$L__BB3_445;
	mov.b32 	%r32785, 0;
$L__BB3_444:
	add.s32 	%r21646, %r32785, %r675;
	cvt.u64.u32 	%rd2681, %r21646;
	add.s64 	%rd2682, %rd93, %rd2681;
	st.local.u8 	[%rd2682], %rs22319;
	add.s32 	%r678, %r32785, 1;
	add.s32 	%r32786, %r678, %r675;
	cvt.u64.u32 	%rd2683, %r32785;
	add.s64 	%rd2684, %rd107, %rd2683;
	ld.local.u8 	%rs22319, [%rd2684+9];
	setp.ne.s16 	%p541, %rs22319, 0;
	mov.u32 	%r32785, %r678;
	@%p541 bra 	$L__BB3_444;
$L__BB3_445:
	cvt.u64.u32 	%rd2685, %r32786;
	add.s64 	%rd2686, %rd93, %rd2685;
	mov.b16 	%rs17533, 0;
	st.local.u8 	[%rd2686], %rs17533;
	ld.local.v2.b32 	{%r21647, %r21648}, [%rd93];
	bfe.u32 	%r21649, %r21647, 0, 8;
	cvt.u16.u32 	%rs22319, %r21649;
	bfe.u32 	%r21650, %r21647, 8, 8;
	cvt.u16.u32 	%rs22318, %r21650;
	bfe.u32 	%r21651, %r21647, 16, 8;
	cvt.u16.u32 	%rs22317, %r21651;
	bfe.u32 	%r21652, %r21647, 24, 8;
	cvt.u16.u32 	%rs22316, %r21652;
	bfe.u32 	%r21653, %r21648, 0, 8;
	cvt.u16.u32 	%rs22315, %r21653;
	bfe.u32 	%r21654, %r21648, 8, 8;
	cvt.u16.u32 	%rs22314, %r21654;
	bfe.u32 	%r21655, %r21648, 16, 8;
	cvt.u16.u32 	%rs22313, %r21655;
	bfe.u32 	%r21656, %r21648, 24, 8;
	cvt.u16.u32 	%rs22312, %r21656;
	ld.local.v2.b32 	{%r21657, %r21658}, [%rd93+8];
	bfe.u32 	%r21659, %r21657, 0, 8;
	cvt.u16.u32 	%rs22311, %r21659;
	bfe.u32 	%r21660, %r21657, 8, 8;
	cvt.u16.u32 	%rs22310, %r21660;
	bfe.u32 	%r21661, %r21657, 16, 8;
	cvt.u16.u32 	%rs22309, %r21661;
	bfe.u32 	%r21662, %r21657, 24, 8;
	cvt.u16.u32 	%rs22308, %r21662;
	bfe.u32 	%r21663, %r21658, 0, 8;
	cvt.u16.u32 	%rs22307, %r21663;
	bfe.u32 	%r21664, %r21658, 8, 8;
	cvt.u16.u32 	%rs22306, %r21664;
	bfe.u32 	%r21665, %r21658, 16, 8;
	cvt.u16.u32 	%rs22305, %r21665;
	bfe.u32 	%r21666, %r21658, 24, 8;
	cvt.u16.u32 	%rs22304, %r21666;
	ld.local.v2.b32 	{%r21667, %r21668}, [%rd93+16];
	bfe.u32 	%r21669, %r21667, 0, 8;
	cvt.u16.u32 	%rs22303, %r21669;
	bfe.u32 	%r21670, %r21667, 8, 8;
	cvt.u16.u32 	%rs22302, %r21670;
	bfe.u32 	%r21671, %r21667, 16, 8;
	cvt.u16.u32 	%rs22301, %r21671;
	bfe.u32 	%r21672, %r21667, 24, 8;
	cvt.u16.u32 	%rs22300, %r21672;
	bfe.u32 	%r21673, %r21668, 0, 8;
	cvt.u16.u32 	%rs22299, %r21673;
	bfe.u32 	%r21674, %r21668, 8, 8;
	cvt.u16.u32 	%rs22298, %r21674;
	bfe.u32 	%r21675, %r21668, 16, 8;
	cvt.u16.u32 	%rs22297, %r21675;
	bfe.u32 	%r21676, %r21668, 24, 8;
	cvt.u16.u32 	%rs22296, %r21676;
	ld.local.v2.b32 	{%r21677, %r21678}, [%rd93+24];
	bfe.u32 	%r21679, %r21677, 0, 8;
	cvt.u16.u32 	%rs22295, %r21679;
	bfe.u32 	%r21680, %r21677, 8, 8;
	cvt.u16.u32 	%rs22294, %r21680;
	bfe.u32 	%r21681, %r21677, 16, 8;
	cvt.u16.u32 	%rs22293, %r21681;
	bfe.u32 	%r21682, %r21677, 24, 8;
	cvt.u16.u32 	%rs22292, %r21682;
	bfe.u32 	%r21683, %r21678, 0, 8;
	cvt.u16.u32 	%rs22291, %r21683;
	bfe.u32 	%r21684, %r21678, 8, 8;
	cvt.u16.u32 	%rs22290, %r21684;
	bfe.u32 	%r21685, %r21678, 16, 8;
	cvt.u16.u32 	%rs22289, %r21685;
	bfe.u32 	%r21686, %r21678, 24, 8;
	cvt.u16.u32 	%rs22288, %r21686;
	ld.local.v2.b32 	{%r21687, %r21688}, [%rd93+32];
	bfe.u32 	%r21689, %r21687, 0, 8;
	cvt.u16.u32 	%rs22287, %r21689;
	bfe.u32 	%r21690, %r21687, 8, 8;
	cvt.u16.u32 	%rs22286, %r21690;
	bfe.u32 	%r21691, %r21687, 16, 8;
	cvt.u16.u32 	%rs22285, %r21691;
	bfe.u32 	%r21692, %r21687, 24, 8;
	cvt.u16.u32 	%rs22284, %r21692;
	bfe.u32 	%r21693, %r21688, 0, 8;
	cvt.u16.u32 	%rs22283, %r21693;
	bfe.u32 	%r21694, %r21688, 8, 8;
	cvt.u16.u32 	%rs22282, %r21694;
	bfe.u32 	%r21695, %r21688, 16, 8;
	cvt.u16.u32 	%rs22281, %r21695;
	bfe.u32 	%r21696, %r21688, 24, 8;
	cvt.u16.u32 	%rs22280, %r21696;
	ld.local.v2.b32 	{%r21697, %r21698}, [%rd93+40];
	bfe.u32 	%r21699, %r21697, 0, 8;
	cvt.u16.u32 	%rs22279, %r21699;
	bfe.u32 	%r21700, %r21697, 8, 8;
	cvt.u16.u32 	%rs22278, %r21700;
	bfe.u32 	%r21701, %r21697, 16, 8;
	cvt.u16.u32 	%rs22277, %r21701;
	bfe.u32 	%r21702, %r21697, 24, 8;
	cvt.u16.u32 	%rs22276, %r21702;
	bfe.u32 	%r21703, %r21698, 0, 8;
	cvt.u16.u32 	%rs22275, %r21703;
	bfe.u32 	%r21704, %r21698, 8, 8;
	cvt.u16.u32 	%rs22274, %r21704;
	bfe.u32 	%r21705, %r21698, 16, 8;
	cvt.u16.u32 	%rs22273, %r21705;
	bfe.u32 	%r21706, %r21698, 24, 8;
	cvt.u16.u32 	%rs22272, %r21706;
	ld.local.v2.u8 	{%rs22271, %rs22270}, [%rd93+48];
	ld.local.u32 	%r32893, [%rd93+52];
	ld.local.f64 	%fd531, [%rd93+56];
$L__BB3_446:
	st.local.u64 	[%rd107], %rd3830;
	cvt.u32.u16 	%r21707, %rs22312;
	cvt.u32.u16 	%r21708, %rs22313;
	prmt.b32 	%r21709, %r21708, %r21707, 0x3340U;
	cvt.u32.u16 	%r21710, %rs22314;
	cvt.u32.u16 	%r21711, %rs22315;
	prmt.b32 	%r21712, %r21711, %r21710, 0x3340U;
	prmt.b32 	%r21713, %r21712, %r21709, 0x5410U;
	cvt.u32.u16 	%r21714, %rs22316;
	cvt.u32.u16 	%r21715, %rs22317;
	prmt.b32 	%r21716, %r21715, %r21714, 0x3340U;
	cvt.u32.u16 	%r21717, %rs22318;
	cvt.u32.u16 	%r21718, %rs22319;
	prmt.b32 	%r21719, %r21718, %r21717, 0x3340U;
	prmt.b32 	%r21720, %r21719, %r21716, 0x5410U;
	st.local.v2.b32 	[%rd107+8], {%r21720, %r21713};
	cvt.u32.u16 	%r21721, %rs22304;
	cvt.u32.u16 	%r21722, %rs22305;
	prmt.b32 	%r21723, %r21722, %r21721, 0x3340U;
	cvt.u32.u16 	%r21724, %rs22306;
	cvt.u32.u16 	%r21725, %rs22307;
	prmt.b32 	%r21726, %r21725, %r21724, 0x3340U;
	prmt.b32 	%r21727, %r21726, %r21723, 0x5410U;
	cvt.u32.u16 	%r21728, %rs22308;
	cvt.u32.u16 	%r21729, %rs22309;
	prmt.b32 	%r21730, %r21729, %r21728, 0x3340U;
	cvt.u32.u16 	%r21731, %rs22310;
	cvt.u32.u16 	%r21732, %rs22311;
	prmt.b32 	%r21733, %r21732, %r21731, 0x3340U;
	prmt.b32 	%r21734, %r21733, %r21730, 0x5410U;
	st.local.v2.b32 	[%rd107+16], {%r21734, %r21727};
	cvt.u32.u16 	%r21735, %rs22296;
	cvt.u32.u16 	%r21736, %rs22297;
	prmt.b32 	%r21737, %r21736, %r21735, 0x3340U;
	cvt.u32.u16 	%r21738, %rs22298;
	cvt.u32.u16 	%r21739, %rs22299;
	prmt.b32 	%r21740, %r21739, %r21738, 0x3340U;
	prmt.b32 	%r21741, %r21740, %r21737, 0x5410U;
	cvt.u32.u16 	%r21742, %rs22300;
	cvt.u32.u16 	%r21743, %rs22301;
	prmt.b32 	%r21744, %r21743, %r21742, 0x3340U;
	cvt.u32.u16 	%r21745, %rs22302;
	cvt.u32.u16 	%r21746, %rs22303;
	prmt.b32 	%r21747, %r21746, %r21745, 0x3340U;
	prmt.b32 	%r21748, %r21747, %r21744, 0x5410U;
	st.local.v2.b32 	[%rd107+24], {%r21748, %r21741};
	cvt.u32.u16 	%r21749, %rs22288;
	cvt.u32.u16 	%r21750, %rs22289;
	prmt.b32 	%r21751, %r21750, %r21749, 0x3340U;
	cvt.u32.u16 	%r21752, %rs22290;
	cvt.u32.u16 	%r21753, %rs22291;
	prmt.b32 	%r21754, %r21753, %r21752, 0x3340U;
	prmt.b32 	%r21755, %r21754, %r21751, 0x5410U;
	cvt.u32.u16 	%r21756, %rs22292;
	cvt.u32.u16 	%r21757, %rs22293;
	prmt.b32 	%r21758, %r21757, %r21756, 0x3340U;
	cvt.u32.u16 	%r21759, %rs22294;
	cvt.u32.u16 	%r21760, %rs22295;
	prmt.b32 	%r21761, %r21760, %r21759, 0x3340U;
	prmt.b32 	%r21762, %r21761, %r21758, 0x5410U;
	st.local.v2.b32 	[%rd107+32], {%r21762, %r21755};
	cvt.u32.u16 	%r21763, %rs22280;
	cvt.u32.u16 	%r21764, %rs22281;
	prmt.b32 	%r21765, %r21764, %r21763, 0x3340U;
	cvt.u32.u16 	%r21766, %rs22282;
	cvt.u32.u16 	%r21767, %rs22283;
	prmt.b32 	%r21768, %r21767, %r21766, 0x3340U;
	prmt.b32 	%r21769, %r21768, %r21765, 0x5410U;
	cvt.u32.u16 	%r21770, %rs22284;
	cvt.u32.u16 	%r21771, %rs22285;
	prmt.b32 	%r21772, %r21771, %r21770, 0x3340U;
	cvt.u32.u16 	%r21773, %rs22286;
	cvt.u32.u16 	%r21774, %rs22287;
	prmt.b32 	%r21775, %r21774, %r21773, 0x3340U;
	prmt.b32 	%r21776, %r21775, %r21772, 0x5410U;
	st.local.v2.b32 	[%rd107+40], {%r21776, %r21769};
	cvt.u32.u16 	%r21777, %rs22272;
	cvt.u32.u16 	%r21778, %rs22273;
	prmt.b32 	%r21779, %r21778, %r21777, 0x3340U;
	cvt.u32.u16 	%r21780, %rs22274;
	cvt.u32.u16 	%r21781, %rs22275;
	prmt.b32 	%r21782, %r21781, %r21780, 0x3340U;
	prmt.b32 	%r21783, %r21782, %r21779, 0x5410U;
	cvt.u32.u16 	%r21784, %rs22276;
	cvt.u32.u16 	%r21785, %rs22277;
	prmt.b32 	%r21786, %r21785, %r21784, 0x3340U;
	cvt.u32.u16 	%r21787, %rs22278;
	cvt.u32.u16 	%r21788, %rs22279;
	prmt.b32 	%r21789, %r21788, %r21787, 0x3340U;
	prmt.b32 	%r21790, %r21789, %r21786, 0x5410U;
	st.local.v2.b32 	[%rd107+48], {%r21790, %r21783};
	st.local.v2.u8 	[%rd107+56], {%rs22271, %rs22270};
	st.local.u32 	[%rd107+60], %r32893;
	st.local.f64 	[%rd107+64], %fd531;
	setp.ne.s32 	%p542, %r17643, 0;
	@%p542 bra 	$L__BB3_448;
	st.local.u64 	[%rd107], %rd3824;
	st.local.v2.b32 	[%rd107+8], {%r665, %r666};
	st.local.v2.b32 	[%rd107+16], {%r21582, %r21575};
	st.local.v2.b32 	[%rd107+24], {%r21596, %r21589};
	st.local.v2.b32 	[%rd107+32], {%r21610, %r21603};
	st.local.v2.b32 	[%rd107+40], {%r21624, %r21617};
	st.local.v2.b32 	[%rd107+48], {%r21638, %r21631};
	mov.b32 	{%rs17534, %rs17535}, %r668;
	st.local.v2.u8 	[%rd107+56], {%rs17534, %rs17535};
	st.local.u32 	[%rd107+60], %r32733;
	st.local.f64 	[%rd107+64], %fd492;
	mov.f64 	%fd531, %fd492;
	mov.u32 	%r32893, %r32733;
	mov.u16 	%rs22270, %rs20233;
	mov.u16 	%rs22271, %rs20234;
	mov.u16 	%rs22272, %rs20235;
	mov.u16 	%rs22273, %rs20236;
	mov.u16 	%rs22274, %rs20237;
	mov.u16 	%rs22275, %rs20238;
	mov.u16 	%rs22276, %rs20239;
	mov.u16 	%rs22277, %rs20240;
	mov.u16 	%rs22278, %rs20241;
	mov.u16 	%rs22279, %rs20242;
	mov.u16 	%rs22280, %rs20243;
	mov.u16 	%rs22281, %rs20244;
	mov.u16 	%rs22282, %rs20245;
	mov.u16 	%rs22283, %rs20246;
	mov.u16 	%rs22284, %rs20247;
	mov.u16 	%rs22285, %rs20248;
	mov.u16 	%rs22286, %rs20249;
	mov.u16 	%rs22287, %rs20250;
	mov.u16 	%rs22288, %rs20251;
	mov.u16 	%rs22289, %rs20252;
	mov.u16 	%rs22290, %rs20253;
	mov.u16 	%rs22291, %rs20254;
	mov.u16 	%rs22292, %rs20255;
	mov.u16 	%rs22293, %rs20256;
	mov.u16 	%rs22294, %rs20257;
	mov.u16 	%rs22295, %rs20258;
	mov.u16 	%rs22296, %rs20259;
	mov.u16 	%rs22297, %rs20260;
	mov.u16 	%rs22298, %rs20261;
	mov.u16 	%rs22299, %rs20262;
	mov.u16 	%rs22300, %rs20263;
	mov.u16 	%rs22301, %rs20264;
	mov.u16 	%rs22302, %rs20265;
	mov.u16 	%rs22303, %rs20266;
	mov.u16 	%rs22304, %rs20267;
	mov.u16 	%rs22305, %rs20268;
	mov.u16 	%rs22306, %rs20269;
	mov.u16 	%rs22307, %rs20270;
	mov.u16 	%rs22308, %rs20271;
	mov.u16 	%rs22309, %rs20272;
	mov.u16 	%rs22310, %rs20273;
	mov.u16 	%rs22311, %rs20274;
	mov.u16 	%rs22312, %rs20275;
	mov.u16 	%rs22313, %rs20276;
	mov.u16 	%rs22314, %rs20277;
	mov.u16 	%rs22315, %rs20278;
	mov.u16 	%rs22316, %rs20279;
	mov.u16 	%rs22317, %rs20280;
	mov.u16 	%rs22318, %rs20281;
	mov.u16 	%rs22319, %rs20282;
	mov.u64 	%rd3830, %rd3824;
$L__BB3_448:
	mov.u64 	%rd3845, %rd3830;
	bra.uni 	$L__BB3_633;
$L__BB3_449:
	mov.b32 	%r22134, 450;
	// begin inline asm
	nanosleep.u32 %r22134;
	// end inline asm
$L__BB3_450:
	mov.u32 	%r22136, %tid.x;
	not.b32 	%r22137, %r22136;
	mov.u32 	%r22138, %ctaid.x;
	add.s32 	%r22139, %r22138, %r22137;
	mul.wide.s32 	%rd2717, %r22139, 4;
$L__BB3_451:
	ld.local.u64 	%rd2716, [%rd128];
	add.s64 	%rd2718, %rd2716, %rd2717;
	add.s64 	%rd2715, %rd2718, 128;
	// begin inline asm
	ld.relaxed.gpu.u32 %r32836, [%rd2715];
	// end inline asm
	membar.gl;
	setp.eq.s32 	%p545, %r32836, 99;
	mov.b32 	%r22140, -1;
	vote.sync.any.pred 	%p546, %p545, %r22140;
	@%p546 bra 	$L__BB3_451;
	mov.b16 	%rs20996, 0;
	mov.b32 	%r32789, 0;
	mov.f64 	%fd506, 0d0000000000000000;
	setp.eq.s32 	%p547, %r32836, 101;
	@%p547 bra 	$L__BB3_455;
	setp.ne.s32 	%p548, %r32836, 100;
	@%p548 bra 	$L__BB3_456;
	mov.u32 	%r22148, %tid.x;
	not.b32 	%r22149, %r22148;
	mov.u32 	%r22150, %ctaid.x;
	add.s32 	%r22151, %r22150, %r22149;
	ld.local.u64 	%rd2802, [%rd128+8];
	mul.wide.s32 	%rd2803, %r22151, 72;
	add.s64 	%rd2804, %rd2802, %rd2803;
	add.s64 	%rd2785, %rd2804, 2304;
	// begin inline asm
	ld.cg.u64 %rd3831, [%rd2785];
	// end inline asm
	add.s64 	%rd2787, %rd2804, 2312;
	// begin inline asm
	ld.cg.u64 %rd2786, [%rd2787];
	// end inline asm
	add.s64 	%rd2789, %rd2804, 2320;
	// begin inline asm
	ld.cg.u64 %rd2788, [%rd2789];
	// end inline asm
	add.s64 	%rd2791, %rd2804, 2328;
	// begin inline asm
	ld.cg.u64 %rd2790, [%rd2791];
	// end inline asm
	add.s64 	%rd2793, %rd2804, 2336;
	// begin inline asm
	ld.cg.u64 %rd2792, [%rd2793];
	// end inline asm
	add.s64 	%rd2795, %rd2804, 2344;
	// begin inline asm
	ld.cg.u64 %rd2794, [%rd2795];
	// end inline asm
	add.s64 	%rd2797, %rd2804, 2352;
	// begin inline asm
	ld.cg.u64 %rd2796, [%rd2797];
	// end inline asm
	add.s64 	%rd2799, %rd2804, 2360;
	// begin inline asm
	ld.cg.u64 %rd2798, [%rd2799];
	// end inline asm
	mov.b64 	{%r22152, %r32789}, %rd2798;
	add.s64 	%rd2801, %rd2804, 2368;
	// begin inline asm
	ld.cg.u64 %rd2800, [%rd2801];
	// end inline asm
	cvt.u16.u64 	%rs20996, %rd2786;
	shr.u64 	%rd2805, %rd2786, 8;
	cvt.u16.u64 	%rs20995, %rd2805;
	shr.u64 	%rd2806, %rd2786, 16;
	cvt.u16.u64 	%rs20994, %rd2806;
	shr.u64 	%rd2807, %rd2786, 24;
	cvt.u16.u64 	%rs20993, %rd2807;
	shr.u64 	%rd2808, %rd2786, 32;
	cvt.u16.u64 	%rs20992, %rd2808;
	shr.u64 	%rd2809, %rd2786, 40;
	cvt.u16.u64 	%rs20991, %rd2809;
	shr.u64 	%rd2810, %rd2786, 48;
	cvt.u16.u64 	%rs20990, %rd2810;
	shr.u64 	%rd2811, %rd2786, 56;
	cvt.u16.u64 	%rs20989, %rd2811;
	cvt.u16.u64 	%rs20988, %rd2788;
	shr.u64 	%rd2812, %rd2788, 8;
	cvt.u16.u64 	%rs20987, %rd2812;
	shr.u64 	%rd2813, %rd2788, 16;
	cvt.u16.u64 	%rs20986, %rd2813;
	shr.u64 	%rd2814, %rd2788, 24;
	cvt.u16.u64 	%rs20985, %rd2814;
	shr.u64 	%rd2815, %rd2788, 32;
	cvt.u16.u64 	%rs20984, %rd2815;
	shr.u64 	%rd2816, %rd2788, 40;
	cvt.u16.u64 	%rs20983, %rd2816;
	shr.u64 	%rd2817, %rd2788, 48;
	cvt.u16.u64 	%rs20982, %rd2817;
	shr.u64 	%rd2818, %rd2788, 56;
	cvt.u16.u64 	%rs20981, %rd2818;
	cvt.u16.u64 	%rs20980, %rd2790;
	shr.u64 	%rd2819, %rd2790, 8;
	cvt.u16.u64 	%rs20979, %rd2819;
	shr.u64 	%rd2820, %rd2790, 16;
	cvt.u16.u64 	%rs20978, %rd2820;
	shr.u64 	%rd2821, %rd2790, 24;
	cvt.u16.u64 	%rs20977, %rd2821;
	shr.u64 	%rd2822, %rd2790, 32;
	cvt.u16.u64 	%rs20976, %rd2822;
	shr.u64 	%rd2823, %rd2790, 40;
	cvt.u16.u64 	%rs20975, %rd2823;
	shr.u64 	%rd2824, %rd2790, 48;
	cvt.u16.u64 	%rs20974, %rd2824;
	shr.u64 	%rd2825, %rd2790, 56;
	cvt.u16.u64 	%rs20973, %rd2825;
	cvt.u16.u64 	%rs20972, %rd2792;
	shr.u64 	%rd2826, %rd2792, 8;
	cvt.u16.u64 	%rs20971, %rd2826;
	shr.u64 	%rd2827, %rd2792, 16;
	cvt.u16.u64 	%rs20970, %rd2827;
	shr.u64 	%rd2828, %rd2792, 24;
	cvt.u16.u64 	%rs20969, %rd2828;
	shr.u64 	%rd2829, %rd2792, 32;
	cvt.u16.u64 	%rs20968, %rd2829;
	shr.u64 	%rd2830, %rd2792, 40;
	cvt.u16.u64 	%rs20967, %rd2830;
	shr.u64 	%rd2831, %rd2792, 48;
	cvt.u16.u64 	%rs20966, %rd2831;
	shr.u64 	%rd2832, %rd2792, 56;
	cvt.u16.u64 	%rs20965, %rd2832;
	cvt.u16.u64 	%rs20964, %rd2794;
	shr.u64 	%rd2833, %rd2794, 8;
	cvt.u16.u64 	%rs20963, %rd2833;
	shr.u64 	%rd2834, %rd2794, 16;
	cvt.u16.u64 	%rs20962, %rd2834;
	shr.u64 	%rd2835, %rd2794, 24;
	cvt.u16.u64 	%rs20961, %rd2835;
	shr.u64 	%rd2836, %rd2794, 32;
	cvt.u16.u64 	%rs20960, %rd2836;
	shr.u64 	%rd2837, %rd2794, 40;
	cvt.u16.u64 	%rs20959, %rd2837;
	shr.u64 	%rd2838, %rd2794, 48;
	cvt.u16.u64 	%rs20958, %rd2838;
	shr.u64 	%rd2839, %rd2794, 56;
	cvt.u16.u64 	%rs20957, %rd2839;
	cvt.u16.u64 	%rs20956, %rd2796;
	shr.u64 	%rd2840, %rd2796, 8;
	cvt.u16.u64 	%rs20955, %rd2840;
	shr.u64 	%rd2841, %rd2796, 16;
	cvt.u16.u64 	%rs20954, %rd2841;
	shr.u64 	%rd2842, %rd2796, 24;
	cvt.u16.u64 	%rs20953, %rd2842;
	shr.u64 	%rd2843, %rd2796, 32;
	cvt.u16.u64 	%rs20952, %rd2843;
	shr.u64 	%rd2844, %rd2796, 40;
	cvt.u16.u64 	%rs20951, %rd2844;
	shr.u64 	%rd2845, %rd2796, 48;
	cvt.u16.u64 	%rs20950, %rd2845;
	shr.u64 	%rd2846, %rd2796, 56;
	cvt.u16.u64 	%rs20949, %rd2846;
	cvt.u16.u64 	%rs20948, %rd2798;
	shr.u64 	%rd2847, %rd2798, 8;
	cvt.u16.u64 	%rs20947, %rd2847;
	mov.b64 	%fd506, %rd2800;
	bra.uni 	$L__BB3_456;
$L__BB3_455:
	mov.u32 	%r22143, %tid.x;
	not.b32 	%r22144, %r22143;
	mov.u32 	%r22145, %ctaid.x;
	add.s32 	%r22146, %r22145, %r22144;
	ld.local.u64 	%rd2738, [%rd128+16];
	mul.wide.s32 	%rd2739, %r22146, 72;
	add.s64 	%rd2740, %rd2738, %rd2739;
	add.s64 	%rd2721, %rd2740, 2304;
	// begin inline asm
	ld.cg.u64 %rd3831, [%rd2721];
	// end inline asm
	add.s64 	%rd2723, %rd2740, 2312;
	// begin inline asm
	ld.cg.u64 %rd2722, [%rd2723];
	// end inline asm
	add.s64 	%rd2725, %rd2740, 2320;
	// begin inline asm
	ld.cg.u64 %rd2724, [%rd2725];
	// end inline asm
	add.s64 	%rd2727, %rd2740, 2328;
	// begin inline asm
	ld.cg.u64 %rd2726, [%rd2727];
	// end inline asm
	add.s64 	%rd2729, %rd2740, 2336;
	// begin inline asm
	ld.cg.u64 %rd2728, [%rd2729];
	// end inline asm
	add.s64 	%rd2731, %rd2740, 2344;
	// begin inline asm
	ld.cg.u64 %rd2730, [%rd2731];
	// end inline asm
	add.s64 	%rd2733, %rd2740, 2352;
	// begin inline asm
	ld.cg.u64 %rd2732, [%rd2733];
	// end inline asm
	add.s64 	%rd2735, %rd2740, 2360;
	// begin inline asm
	ld.cg.u64 %rd2734, [%rd2735];
	// end inline asm
	mov.b64 	{%r22147, %r32789}, %rd2734;
	add.s64 	%rd2737, %rd2740, 2368;
	// begin inline asm
	ld.cg.u64 %rd2736, [%rd2737];
	// end inline asm
	cvt.u16.u64 	%rs20996, %rd2722;
	shr.u64 	%rd2741, %rd2722, 8;
	cvt.u16.u64 	%rs20995, %rd2741;
	shr.u64 	%rd2742, %rd2722, 16;
	cvt.u16.u64 	%rs20994, %rd2742;
	shr.u64 	%rd2743, %rd2722, 24;
	cvt.u16.u64 	%rs20993, %rd2743;
	shr.u64 	%rd2744, %rd2722, 32;
	cvt.u16.u64 	%rs20992, %rd2744;
	shr.u64 	%rd2745, %rd2722, 40;
	cvt.u16.u64 	%rs20991, %rd2745;
	shr.u64 	%rd2746, %rd2722, 48;
	cvt.u16.u64 	%rs20990, %rd2746;
	shr.u64 	%rd2747, %rd2722, 56;
	cvt.u16.u64 	%rs20989, %rd2747;
	cvt.u16.u64 	%rs20988, %rd2724;
	shr.u64 	%rd2748, %rd2724, 8;
	cvt.u16.u64 	%rs20987, %rd2748;
	shr.u64 	%rd2749, %rd2724, 16;
	cvt.u16.u64 	%rs20986, %rd2749;
	shr.u64 	%rd2750, %rd2724, 24;
	cvt.u16.u64 	%rs20985, %rd2750;
	shr.u64 	%rd2751, %rd2724, 32;
	cvt.u16.u64 	%rs20984, %rd2751;
	shr.u64 	%rd2752, %rd2724, 40;
	cvt.u16.u64 	%rs20983, %rd2752;
	shr.u64 	%rd2753, %rd2724, 48;
	cvt.u16.u64 	%rs20982, %rd2753;
	shr.u64 	%rd2754, %rd2724, 56;
	cvt.u16.u64 	%rs20981, %rd2754;
	cvt.u16.u64 	%rs20980, %rd2726;
	shr.u64 	%rd2755, %rd2726, 8;
	cvt.u16.u64 	%rs20979, %rd2755;
	shr.u64 	%rd2756, %rd2726, 16;
	cvt.u16.u64 	%rs20978, %rd2756;
	shr.u64 	%rd2757, %rd2726, 24;
	cvt.u16.u64 	%rs20977, %rd2757;
	shr.u64 	%rd2758, %rd2726, 32;
	cvt.u16.u64 	%rs20976, %rd2758;
	shr.u64 	%rd2759, %rd2726, 40;
	cvt.u16.u64 	%rs20975, %rd2759;
	shr.u64 	%rd2760, %rd2726, 48;
	cvt.u16.u64 	%rs20974, %rd2760;
	shr.u64 	%rd2761, %rd2726, 56;
	cvt.u16.u64 	%rs20973, %rd2761;
	cvt.u16.u64 	%rs20972, %rd2728;
	shr.u64 	%rd2762, %rd2728, 8;
	cvt.u16.u64 	%rs20971, %rd2762;
	shr.u64 	%rd2763, %rd2728, 16;
	cvt.u16.u64 	%rs20970, %rd2763;
	shr.u64 	%rd2764, %rd2728, 24;
	cvt.u16.u64 	%rs20969, %rd2764;
	shr.u64 	%rd2765, %rd2728, 32;
	cvt.u16.u64 	%rs20968, %rd2765;
	shr.u64 	%rd2766, %rd2728, 40;
	cvt.u16.u64 	%rs20967, %rd2766;
	shr.u64 	%rd2767, %rd2728, 48;
	cvt.u16.u64 	%rs20966, %rd2767;
	shr.u64 	%rd2768, %rd2728, 56;
	cvt.u16.u64 	%rs20965, %rd2768;
	cvt.u16.u64 	%rs20964, %rd2730;
	shr.u64 	%rd2769, %rd2730, 8;
	cvt.u16.u64 	%rs20963, %rd2769;
	shr.u64 	%rd2770, %rd2730, 16;
	cvt.u16.u64 	%rs20962, %rd2770;
	shr.u64 	%rd2771, %rd2730, 24;
	cvt.u16.u64 	%rs20961, %rd2771;
	shr.u64 	%rd2772, %rd2730, 32;
	cvt.u16.u64 	%rs20960, %rd2772;
	shr.u64 	%rd2773, %rd2730, 40;
	cvt.u16.u64 	%rs20959, %rd2773;
	shr.u64 	%rd2774, %rd2730, 48;
	cvt.u16.u64 	%rs20958, %rd2774;
	shr.u64 	%rd2775, %rd2730, 56;
	cvt.u16.u64 	%rs20957, %rd2775;
	cvt.u16.u64 	%rs20956, %rd2732;
	shr.u64 	%rd2776, %rd2732, 8;
	cvt.u16.u64 	%rs20955, %rd2776;
	shr.u64 	%rd2777, %rd2732, 16;
	cvt.u16.u64 	%rs20954, %rd2777;
	shr.u64 	%rd2778, %rd2732, 24;
	cvt.u16.u64 	%rs20953, %rd2778;
	shr.u64 	%rd2779, %rd2732, 32;
	cvt.u16.u64 	%rs20952, %rd2779;
	shr.u64 	%rd2780, %rd2732, 40;
	cvt.u16.u64 	%rs20951, %rd2780;
	shr.u64 	%rd2781, %rd2732, 48;
	cvt.u16.u64 	%rs20950, %rd2781;
	shr.u64 	%rd2782, %rd2732, 56;
	cvt.u16.u64 	%rs20949, %rd2782;
	cvt.u16.u64 	%rs20948, %rd2734;
	shr.u64 	%rd2783, %rd2734, 8;
	cvt.u16.u64 	%rs20947, %rd2783;
	mov.b64 	%fd506, %rd2736;
$L__BB3_456:
	mov.b32 	%r22243, -1;
	vote.sync.ballot.b32 	%r22244, %p547, %r22243;
	// begin inline asm
	mov.u32 %r22153, %lanemask_ge;
	// end inline asm
	and.b32  	%r22245, %r22244, %r22153;
	or.b32  	%r22246, %r22245, -2147483648;
	add.s32 	%r22247, %r22246, -1;
	not.b32 	%r22248, %r22246;
	and.b32  	%r22249, %r22248, %r22247;
	popc.b32 	%r689, %r22249;
	cvt.u32.u16 	%r22250, %rs20996;
	and.b32  	%r22251, %r22250, 255;
	and.b16  	%rs17552, %rs20995, 255;
	mul.wide.u16 	%r22252, %rs17552, 256;
	or.b32  	%r22253, %r22252, %r22251;
	cvt.u32.u16 	%r22254, %rs20994;
	shl.b32 	%r22255, %r22254, 16;
	and.b32  	%r22256, %r22255, 16711680;
	or.b32  	%r22257, %r22253, %r22256;
	cvt.u32.u16 	%r22258, %rs20993;
	shl.b32 	%r22259, %r22258, 24;
	or.b32  	%r22165, %r22257, %r22259;
	cvt.u32.u16 	%r22260, %rs20992;
	and.b32  	%r22261, %r22260, 255;
	and.b16  	%rs17553, %rs20991, 255;
	mul.wide.u16 	%r22262, %rs17553, 256;
	or.b32  	%r22263, %r22262, %r22261;
	cvt.u32.u16 	%r22264, %rs20990;
	shl.b32 	%r22265, %r22264, 16;
	and.b32  	%r22266, %r22265, 16711680;
	or.b32  	%r22267, %r22263, %r22266;
	cvt.u32.u16 	%r22268, %rs20989;
	shl.b32 	%r22269, %r22268, 24;
	or.b32  	%r22170, %r22267, %r22269;
	cvt.u32.u16 	%r22270, %rs20988;
	and.b32  	%r22271, %r22270, 255;
	and.b16  	%rs17554, %rs20987, 255;
	mul.wide.u16 	%r22272, %rs17554, 256;
	or.b32  	%r22273, %r22272, %r22271;
	cvt.u32.u16 	%r22274, %rs20986;
	shl.b32 	%r22275, %r22274, 16;
	and.b32  	%r22276, %r22275, 16711680;
	or.b32  	%r22277, %r22273, %r22276;
	cvt.u32.u16 	%r22278, %rs20985;
	shl.b32 	%r22279, %r22278, 24;
	or.b32  	%r22175, %r22277, %r22279;
	cvt.u32.u16 	%r22280, %rs20984;
	and.b32  	%r22281, %r22280, 255;
	and.b16  	%rs17555, %rs20983, 255;
	mul.wide.u16 	%r22282, %rs17555, 256;
	or.b32  	%r22283, %r22282, %r22281;
	cvt.u32.u16 	%r22284, %rs20982;
	shl.b32 	%r22285, %r22284, 16;
	and.b32  	%r22286, %r22285, 16711680;
	or.b32  	%r22287, %r22283, %r22286;
	cvt.u32.u16 	%r22288, %rs20981;
	shl.b32 	%r22289, %r22288, 24;
	or.b32  	%r22180, %r22287, %r22289;
	cvt.u32.u16 	%r22290, %rs20980;
	and.b32  	%r22291, %r22290, 255;
	and.b16  	%rs17556, %rs20979, 255;
	mul.wide.u16 	%r22292, %rs17556, 256;
	or.b32  	%r22293, %r22292, %r22291;
	cvt.u32.u16 	%r22294, %rs20978;
	shl.b32 	%r22295, %r22294, 16;
	and.b32  	%r22296, %r22295, 16711680;
	or.b32  	%r22297, %r22293, %r22296;
	cvt.u32.u16 	%r22298, %rs20977;
	shl.b32 	%r22299, %r22298, 24;
	or.b32  	%r22185, %r22297, %r22299;
	cvt.u32.u16 	%r22300, %rs20976;
	and.b32  	%r22301, %r22300, 255;
	and.b16  	%rs17557, %rs20975, 255;
	mul.wide.u16 	%r22302, %rs17557, 256;
	or.b32  	%r22303, %r22302, %r22301;
	cvt.u32.u16 	%r22304, %rs20974;
	shl.b32 	%r22305, %r22304, 16;
	and.b32  	%r22306, %r22305, 16711680;
	or.b32  	%r22307, %r22303, %r22306;
	cvt.u32.u16 	%r22308, %rs20973;
	shl.b32 	%r22309, %r22308, 24;
	or.b32  	%r22190, %r22307, %r22309;
	cvt.u32.u16 	%r22310, %rs20972;
	and.b32  	%r22311, %r22310, 255;
	and.b16  	%rs17558, %rs20971, 255;
	mul.wide.u16 	%r22312, %rs17558, 256;
	or.b32  	%r22313, %r22312, %r22311;
	cvt.u32.u16 	%r22314, %rs20970;
	shl.b32 	%r22315, %r22314, 16;
	and.b32  	%r22316, %r22315, 16711680;
	or.b32  	%r22317, %r22313, %r22316;
	cvt.u32.u16 	%r22318, %rs20969;
	shl.b32 	%r22319, %r22318, 24;
	or.b32  	%r22195, %r22317, %r22319;
	cvt.u32.u16 	%r22320, %rs20968;
	and.b32  	%r22321, %r22320, 255;
	and.b16  	%rs17559, %rs20967, 255;
	mul.wide.u16 	%r22322, %rs17559, 256;
	or.b32  	%r22323, %r22322, %r22321;
	cvt.u32.u16 	%r22324, %rs20966;
	shl.b32 	%r22325, %r22324, 16;
	and.b32  	%r22326, %r22325, 16711680;
	or.b32  	%r22327, %r22323, %r22326;
	cvt.u32.u16 	%r22328, %rs20965;
	shl.b32 	%r22329, %r22328, 24;
	or.b32  	%r22200, %r22327, %r22329;
	cvt.u32.u16 	%r22330, %rs20964;
	and.b32  	%r22331, %r22330, 255;
	and.b16  	%rs17560, %rs20963, 255;
	mul.wide.u16 	%r22332, %rs17560, 256;
	or.b32  	%r22333, %r22332, %r22331;
	cvt.u32.u16 	%r22334, %rs20962;
	shl.b32 	%r22335, %r22334, 16;
	and.b32  	%r22336, %r22335, 16711680;
	or.b32  	%r22337, %r22333, %r22336;
	cvt.u32.u16 	%r22338, %rs20961;
	shl.b32 	%r22339, %r22338, 24;
	or.b32  	%r22205, %r22337, %r22339;
	cvt.u32.u16 	%r22340, %rs20960;
	and.b32  	%r22341, %r22340, 255;
	and.b16  	%rs17561, %rs20959, 255;
	mul.wide.u16 	%r22342, %rs17561, 256;
	or.b32  	%r22343, %r22342, %r22341;
	cvt.u32.u16 	%r22344, %rs20958;
	shl.b32 	%r22345, %r22344, 16;
	and.b32  	%r22346, %r22345, 16711680;
	or.b32  	%r22347, %r22343, %r22346;
	cvt.u32.u16 	%r22348, %rs20957;
	shl.b32 	%r22349, %r22348, 24;
	or.b32  	%r22210, %r22347, %r22349;
	cvt.u32.u16 	%r22350, %rs20956;
	and.b32  	%r22351, %r22350, 255;
	and.b16  	%rs17562, %rs20955, 255;
	mul.wide.u16 	%r22352, %rs17562, 256;
	or.b32  	%r22353, %r22352, %r22351;
	cvt.u32.u16 	%r22354, %rs20954;
	shl.b32 	%r22355, %r22354, 16;
	and.b32  	%r22356, %r22355, 16711680;
	or.b32  	%r22357, %r22353, %r22356;
	cvt.u32.u16 	%r22358, %rs20953;
	shl.b32 	%r22359, %r22358, 24;
	or.b32  	%r22215, %r22357, %r22359;
	cvt.u32.u16 	%r22360, %rs20952;
	and.b32  	%r22361, %r22360, 255;
	and.b16  	%rs17563, %rs20951, 255;
	mul.wide.u16 	%r22362, %rs17563, 256;
	or.b32  	%r22363, %r22362, %r22361;
	cvt.u32.u16 	%r22364, %rs20950;
	shl.b32 	%r22365, %r22364, 16;
	and.b32  	%r22366, %r22365, 16711680;
	or.b32  	%r22367, %r22363, %r22366;
	cvt.u32.u16 	%r22368, %rs20949;
	shl.b32 	%r22369, %r22368, 24;
	or.b32  	%r22220, %r22367, %r22369;
	cvt.u32.u16 	%r22370, %rs20948;
	and.b32  	%r22371, %r22370, 255;
	and.b16  	%rs17564, %rs20947, 255;
	mul.wide.u16 	%r22372, %rs17564, 256;
	or.b32  	%r22225, %r22372, %r22371;
	mov.b64 	{%r22155, %r22160}, %rd3831;
	mov.b32 	%r22241, 1;
	// begin inline asm
	shfl.sync.down.b32 %r22154, %r22155, %r22241, %r689, %r22243;
	// end inline asm
	// begin inline asm
	shfl.sync.down.b32 %r22159, %r22160, %r22241, %r689, %r22243;
	// end inline asm
	// begin inline asm
	shfl.sync.down.b32 %r22164, %r22165, %r22241, %r689, %r22243;
	// end inline asm
	// begin inline asm
	shfl.sync.down.b32 %r22169, %r22170, %r22241, %r689, %r22243;
	// end inline asm
	// begin inline asm
	shfl.sync.down.b32 %r22174, %r22175, %r22241, %r689, %r22243;
	// end inline asm
	// begin inline asm
	shfl.sync.down.b32 %r22179, %r22180, %r22241, %r689, %r22243;
	// end inline asm
	// begin inline asm
	shfl.sync.down.b32 %r22184, %r22185, %r22241, %r689, %r22243;
	// end inline asm
	// begin inline asm
	shfl.sync.down.b32 %r22189, %r22190, %r22241, %r689, %r22243;
	// end inline asm
	// begin inline asm
	shfl.sync.down.b32 %r22194, %r22195, %r22241, %r689, %r22243;
	// end inline asm
	// begin inline asm
	shfl.sync.down.b32 %r22199, %r22200, %r22241, %r689, %r22243;
	// end inline asm
	// begin inline asm
	shfl.sync.down.b32 %r22204, %r22205, %r22241, %r689, %r22243;
	// end inline asm
	// begin inline asm
	shfl.sync.down.b32 %r22209, %r22210, %r22241, %r689, %r22243;
	// end inline asm
	// begin inline asm
	shfl.sync.down.b32 %r22214, %r22215, %r22241, %r689, %r22243;
	// end inline asm
	// begin inline asm
	shfl.sync.down.b32 %r22219, %r22220, %r22241, %r689, %r22243;
	// end inline asm
	// begin inline asm
	shfl.sync.down.b32 %r22224, %r22225, %r22241, %r689, %r22243;
	// end inline asm
	// begin inline asm
	shfl.sync.down.b32 %r22229, %r32789, %r22241, %r689, %r22243;
	// end inline asm
	mov.b64 	%rd2848, %fd506;
	mov.b64 	{%r22235, %r22240}, %rd2848;
	// begin inline asm
	shfl.sync.down.b32 %r22234, %r22235, %r22241, %r689, %r22243;
	// end inline asm
	// begin inline asm
	shfl.sync.down.b32 %r22239, %r22240, %r22241, %r689, %r22243;
	// end inline asm
	setp.ge.s32 	%p551, %r17643, %r689;
	@%p551 bra 	$L__BB3_470;
	add.u64 	%rd2850, %SPL, 0;
	add.u64 	%rd2852, %SPL, 72;
	shr.u32 	%r22373, %r22224, 8;
	cvt.u16.u32 	%rs17565, %r22373;
	cvt.u16.u32 	%rs17566, %r22224;
	cvt.u16.u32 	%rs20997, %r22164;
	mov.b64 	%rd2853, {%r22234, %r22239};
	mov.b64 	%fd115, %rd2853;
	mov.b64 	%rd2854, {%r22154, %r22159};
	st.local.u64 	[%rd2850], %rd3831;
	add.s64 	%rd251, %rd2850, 8;
	cvt.u32.u16 	%r22374, %rs20989;
	cvt.u32.u16 	%r22375, %rs20990;
	prmt.b32 	%r22376, %r22375, %r22374, 0x3340U;
	cvt.u32.u16 	%r22377, %rs20991;
	cvt.u32.u16 	%r22378, %rs20992;
	prmt.b32 	%r22379, %r22378, %r22377, 0x3340U;
	prmt.b32 	%r22380, %r22379, %r22376, 0x5410U;
	cvt.u32.u16 	%r22381, %rs20993;
	cvt.u32.u16 	%r22382, %rs20994;
	prmt.b32 	%r22383, %r22382, %r22381, 0x3340U;
	cvt.u32.u16 	%r22384, %rs20995;
	cvt.u32.u16 	%r22385, %rs20996;
	prmt.b32 	%r22386, %r22385, %r22384, 0x3340U;
	prmt.b32 	%r22387, %r22386, %r22383, 0x5410U;
	st.local.v2.b32 	[%rd2850+8], {%r22387, %r22380};
	cvt.u32.u16 	%r22388, %rs20981;
	cvt.u32.u16 	%r22389, %rs20982;
	prmt.b32 	%r22390, %r22389, %r22388, 0x3340U;
	cvt.u32.u16 	%r22391, %rs20983;
	cvt.u32.u16 	%r22392, %rs20984;
	prmt.b32 	%r22393, %r22392, %r22391, 0x3340U;
	prmt.b32 	%r22394, %r22393, %r22390, 0x5410U;
	cvt.u32.u16 	%r22395, %rs20985;
	cvt.u32.u16 	%r22396, %rs20986;
	prmt.b32 	%r22397, %r22396, %r22395, 0x3340U;
	cvt.u32.u16 	%r22398, %rs20987;
	cvt.u32.u16 	%r22399, %rs20988;
	prmt.b32 	%r22400, %r22399, %r22398, 0x3340U;
	prmt.b32 	%r22401, %r22400, %r22397, 0x5410U;
	st.local.v2.b32 	[%rd2850+16], {%r22401, %r22394};
	cvt.u32.u16 	%r22402, %rs20973;
	cvt.u32.u16 	%r22403, %rs20974;
	prmt.b32 	%r22404, %r22403, %r22402, 0x3340U;
	cvt.u32.u16 	%r22405, %rs20975;
	cvt.u32.u16 	%r22406, %rs20976;
	prmt.b32 	%r22407, %r22406, %r22405, 0x3340U;
	prmt.b32 	%r22408, %r22407, %r22404, 0x5410U;
	cvt.u32.u16 	%r22409, %rs20977;
	cvt.u32.u16 	%r22410, %rs20978;
	prmt.b32 	%r22411, %r22410, %r22409, 0x3340U;
	cvt.u32.u16 	%r22412, %rs20979;
	cvt.u32.u16 	%r22413, %rs20980;
	prmt.b32 	%r22414, %r22413, %r22412, 0x3340U;
	prmt.b32 	%r22415, %r22414, %r22411, 0x5410U;
	st.local.v2.b32 	[%rd2850+24], {%r22415, %r22408};
	cvt.u32.u16 	%r22416, %rs20965;
	cvt.u32.u16 	%r22417, %rs20966;
	prmt.b32 	%r22418, %r22417, %r22416, 0x3340U;
	cvt.u32.u16 	%r22419, %rs20967;
	cvt.u32.u16 	%r22420, %rs20968;
	prmt.b32 	%r22421, %r22420, %r22419, 0x3340U;
	prmt.b32 	%r22422, %r22421, %r22418, 0x5410U;
	cvt.u32.u16 	%r22423, %rs20969;
	cvt.u32.u16 	%r22424, %rs20970;
	prmt.b32 	%r22425, %r22424, %r22423, 0x3340U;
	cvt.u32.u16 	%r22426, %rs20971;
	cvt.u32.u16 	%r22427, %rs20972;
	prmt.b32 	%r22428, %r22427, %r22426, 0x3340U;
	prmt.b32 	%r22429, %r22428, %r22425, 0x5410U;
	st.local.v2.b32 	[%rd2850+32], {%r22429, %r22422};
	cvt.u32.u16 	%r22430, %rs20957;
	cvt.u32.u16 	%r22431, %rs20958;
	prmt.b32 	%r22432, %r22431, %r22430, 0x3340U;
	cvt.u32.u16 	%r22433, %rs20959;
	cvt.u32.u16 	%r22434, %rs20960;
	prmt.b32 	%r22435, %r22434, %r22433, 0x3340U;
	prmt.b32 	%r22436, %r22435, %r22432, 0x5410U;
	cvt.u32.u16 	%r22437, %rs20961;
	cvt.u32.u16 	%r22438, %rs20962;
	prmt.b32 	%r22439, %r22438, %r22437, 0x3340U;
	cvt.u32.u16 	%r22440, %rs20963;
	cvt.u32.u16 	%r22441, %rs20964;
	prmt.b32 	%r22442, %r22441, %r22440, 0x3340U;
	prmt.b32 	%r22443, %r22442, %r22439, 0x5410U;
	st.local.v2.b32 	[%rd2850+40], {%r22443, %r22436};
	cvt.u32.u16 	%r22444, %rs20949;
	cvt.u32.u16 	%r22445, %rs20950;
	prmt.b32 	%r22446, %r22445, %r22444, 0x3340U;
	cvt.u32.u16 	%r22447, %rs20951;
	cvt.u32.u16 	%r22448, %rs20952;
	prmt.b32 	%r22449, %r22448, %r22447, 0x3340U;
	prmt.b32 	%r22450, %r22449, %r22446, 0x5410U;
	cvt.u32.u16 	%r22451, %rs20953;
	cvt.u32.u16 	%r22452, %rs20954;
	prmt.b32 	%r22453, %r22452, %r22451, 0x3340U;
	cvt.u32.u16 	%r22454, %rs20955;
	cvt.u32.u16 	%r22455, %rs20956;
	prmt.b32 	%r22456, %r22455, %r22454, 0x3340U;
	prmt.b32 	%r22457, %r22456, %r22453, 0x5410U;
	st.local.v2.b32 	[%rd2850+48], {%r22457, %r22450};
	st.local.v2.u8 	[%rd2850+56], {%rs20948, %rs20947};
	st.local.u32 	[%rd2850+60], %r32789;
	st.local.f64 	[%rd2850+64], %fd506;
	st.local.v2.u32 	[%rd2852], {%r22154, %r22159};
	add.s64 	%rd252, %rd2852, 8;
	st.local.v2.b32 	[%rd2852+8], {%r22164, %r22169};
	st.local.v2.b32 	[%rd2852+16], {%r22174, %r22179};
	st.local.v2.b32 	[%rd2852+24], {%r22184, %r22189};
	st.local.v2.b32 	[%rd2852+32], {%r22194, %r22199};
	st.local.v2.b32 	[%rd2852+40], {%r22204, %r22209};
	st.local.v2.b32 	[%rd2852+48], {%r22214, %r22219};
	st.local.v2.u8 	[%rd2852+56], {%rs17566, %rs17565};
	st.local.u32 	[%rd2852+60], %r22229;
	st.local.v2.u32 	[%rd2852+64], {%r22234, %r22239};
	add.s64 	%rd253, %rd3831, %rd2854;
	setp.ne.s64 	%p552, %rd3831, 0;
	@%p552 bra 	$L__BB3_469;
	mov.b16 	%rs17567, 0;
	st.local.u8 	[%rd91], %rs17567;
	add.s32 	%r22459, %r32789, %r22229;
	st.local.u32 	[%rd91+52], %r22459;
	add.f64 	%fd415, %fd506, %fd115;
	st.local.f64 	[%rd91+56], %fd415;
	mov.b32 	%r32790, 0;
$L__BB3_459:
	mov.u32 	%r708, %r32790;
	cvt.u64.u32 	%rd2855, %r708;
	add.s64 	%rd2856, %rd91, %rd2855;
	ld.local.u8 	%rs17568, [%rd2856];
	setp.ne.s16 	%p553, %rs17568, 0;
	add.s32 	%r32790, %r708, 1;
	@%p553 bra 	$L__BB3_459;
	and.b16  	%rs17569, %rs20997, 255;
	setp.eq.s16 	%p554, %rs17569, 0;
	mov.u32 	%r32792, %r708;
	@%p554 bra 	$L__BB3_463;
	mov.b32 	%r32791, 0;
$L__BB3_462:
	add.s32 	%r22461, %r32791, %r708;
	cvt.u64.u32 	%rd2857, %r22461;
	add.s64 	%rd2858, %rd91, %rd2857;
	st.local.u8 	[%rd2858], %rs20997;
	add.s32 	%r711, %r32791, 1;
	add.s32 	%r32792, %r711, %r708;
	cvt.u64.u32 	%rd2859, %r32791;
	add.s64 	%rd2860, %rd252, %rd2859;
	ld.local.u8 	%rs20997, [%rd2860+1];
	setp.ne.s16 	%p555, %rs20997, 0;
	mov.u32 	%r32791, %r711;
	@%p555 bra 	$L__BB3_462;
$L__BB3_463:
	cvt.u64.u32 	%rd2861, %r32792;
	add.s64 	%rd2862, %rd91, %rd2861;
	mov.b16 	%rs17570, 0;
	st.local.u8 	[%rd2862], %rs17570;
	mov.b32 	%r32793, 0;
$L__BB3_464:
	mov.u32 	%r714, %r32793;
	cvt.u64.u32 	%rd2863, %r714;
	add.s64 	%rd2864, %rd91, %rd2863;
	ld.local.u8 	%rs17571, [%rd2864];
	setp.ne.s16 	%p556, %rs17571, 0;
	add.s32 	%r32793, %r714, 1;
	@%p556 bra 	$L__BB3_464;
	and.b16  	%rs17572, %rs20996, 255;
	setp.eq.s16 	%p557, %rs17572, 0;
	mov.u32 	%r32795, %r714;
	@%p557 bra 	$L__BB3_468;
	mov.b32 	%r32794, 0;
$L__BB3_467:
	add.s32 	%r22464, %r32794, %r714;
	cvt.u64.u32 	%rd2865, %r22464;
	add.s64 	%rd2866, %rd91, %rd2865;
	st.local.u8 	[%rd2866], %rs20996;
	add.s32 	%r717, %r32794, 1;
	add.s32 	%r32795, %r717, %r714;
	cvt.u64.u32 	%rd2867, %r32794;
	add.s64 	%rd2868, %rd251, %rd2867;
	ld.local.u8 	%rs20996, [%rd2868+1];
	setp.ne.s16 	%p558, %rs20996, 0;
	mov.u32 	%r32794, %r717;
	@%p558 bra 	$L__BB3_467;
$L__BB3_468:
	cvt.u64.u32 	%rd2869, %r32795;
	add.s64 	%rd2870, %rd91, %rd2869;
	mov.b16 	%rs17573, 0;
	st.local.u8 	[%rd2870], %rs17573;
	ld.local.v2.b32 	{%r22465, %r22466}, [%rd91];
	bfe.u32 	%r22467, %r22465, 0, 8;
	cvt.u16.u32 	%rs20996, %r22467;
	bfe.u32 	%r22468, %r22465, 8, 8;
	cvt.u16.u32 	%rs20995, %r22468;
	bfe.u32 	%r22469, %r22465, 16, 8;
	cvt.u16.u32 	%rs20994, %r22469;
	bfe.u32 	%r22470, %r22465, 24, 8;
	cvt.u16.u32 	%rs20993, %r22470;
	bfe.u32 	%r22471, %r22466, 0, 8;
	cvt.u16.u32 	%rs20992, %r22471;
	bfe.u32 	%r22472, %r22466, 8, 8;
	cvt.u16.u32 	%rs20991, %r22472;
	bfe.u32 	%r22473, %r22466, 16, 8;
	cvt.u16.u32 	%rs20990, %r22473;
	bfe.u32 	%r22474, %r22466, 24, 8;
	cvt.u16.u32 	%rs20989, %r22474;
	ld.local.v2.b32 	{%r22475, %r22476}, [%rd91+8];
	bfe.u32 	%r22477, %r22475, 0, 8;
	cvt.u16.u32 	%rs20988, %r22477;
	bfe.u32 	%r22478, %r22475, 8, 8;
	cvt.u16.u32 	%rs20987, %r22478;
	bfe.u32 	%r22479, %r22475, 16, 8;
	cvt.u16.u32 	%rs20986, %r22479;
	bfe.u32 	%r22480, %r22475, 24, 8;
	cvt.u16.u32 	%rs20985, %r22480;
	bfe.u32 	%r22481, %r22476, 0, 8;
	cvt.u16.u32 	%rs20984, %r22481;
	bfe.u32 	%r22482, %r22476, 8, 8;
	cvt.u16.u32 	%rs20983, %r22482;
	bfe.u32 	%r22483, %r22476, 16, 8;
	cvt.u16.u32 	%rs20982, %r22483;
	bfe.u32 	%r22484, %r22476, 24, 8;
	cvt.u16.u32 	%rs20981, %r22484;
	ld.local.v2.b32 	{%r22485, %r22486}, [%rd91+16];
	bfe.u32 	%r22487, %r22485, 0, 8;
	cvt.u16.u32 	%rs20980, %r22487;
	bfe.u32 	%r22488, %r22485, 8, 8;
	cvt.u16.u32 	%rs20979, %r22488;
	bfe.u32 	%r22489, %r22485, 16, 8;
	cvt.u16.u32 	%rs20978, %r22489;
	bfe.u32 	%r22490, %r22485, 24, 8;
	cvt.u16.u32 	%rs20977, %r22490;
	bfe.u32 	%r22491, %r22486, 0, 8;
	cvt.u16.u32 	%rs20976, %r22491;
	bfe.u32 	%r22492, %r22486, 8, 8;
	cvt.u16.u32 	%rs20975, %r22492;
	bfe.u32 	%r22493, %r22486, 16, 8;
	cvt.u16.u32 	%rs20974, %r22493;
	bfe.u32 	%r22494, %r22486, 24, 8;
	cvt.u16.u32 	%rs20973, %r22494;
	ld.local.v2.b32 	{%r22495, %r22496}, [%rd91+24];
	bfe.u32 	%r22497, %r22495, 0, 8;
	cvt.u16.u32 	%rs20972, %r22497;
	bfe.u32 	%r22498, %r22495, 8, 8;
	cvt.u16.u32 	%rs20971, %r22498;
	bfe.u32 	%r22499, %r22495, 16, 8;
	cvt.u16.u32 	%rs20970, %r22499;
	bfe.u32 	%r22500, %r22495, 24, 8;
	cvt.u16.u32 	%rs20969, %r22500;
	bfe.u32 	%r22501, %r22496, 0, 8;
	cvt.u16.u32 	%rs20968, %r22501;
	bfe.u32 	%r22502, %r22496, 8, 8;
	cvt.u16.u32 	%rs20967, %r22502;
	bfe.u32 	%r22503, %r22496, 16, 8;
	cvt.u16.u32 	%rs20966, %r22503;
	bfe.u32 	%r22504, %r22496, 24, 8;
	cvt.u16.u32 	%rs20965, %r22504;
	ld.local.v2.b32 	{%r22505, %r22506}, [%rd91+32];
	bfe.u32 	%r22507, %r22505, 0, 8;
	cvt.u16.u32 	%rs20964, %r22507;
	bfe.u32 	%r22508, %r22505, 8, 8;
	cvt.u16.u32 	%rs20963, %r22508;
	bfe.u32 	%r22509, %r22505, 16, 8;
	cvt.u16.u32 	%rs20962, %r22509;
	bfe.u32 	%r22510, %r22505, 24, 8;
	cvt.u16.u32 	%rs20961, %r22510;
	bfe.u32 	%r22511, %r22506, 0, 8;
	cvt.u16.u32 	%rs20960, %r22511;
	bfe.u32 	%r22512, %r22506, 8, 8;
	cvt.u16.u32 	%rs20959, %r22512;
	bfe.u32 	%r22513, %r22506, 16, 8;
	cvt.u16.u32 	%rs20958, %r22513;
	bfe.u32 	%r22514, %r22506, 24, 8;
	cvt.u16.u32 	%rs20957, %r22514;
	ld.local.v2.b32 	{%r22515, %r22516}, [%rd91+40];
	bfe.u32 	%r22517, %r22515, 0, 8;
	cvt.u16.u32 	%rs20956, %r22517;
	bfe.u32 	%r22518, %r22515, 8, 8;
	cvt.u16.u32 	%rs20955, %r22518;
	bfe.u32 	%r22519, %r22515, 16, 8;
	cvt.u16.u32 	%rs20954, %r22519;
	bfe.u32 	%r22520, %r22515, 24, 8;
	cvt.u16.u32 	%rs20953, %r22520;
	bfe.u32 	%r22521, %r22516, 0, 8;
	cvt.u16.u32 	%rs20952, %r22521;
	bfe.u32 	%r22522, %r22516, 8, 8;
	cvt.u16.u32 	%rs20951, %r22522;
	bfe.u32 	%r22523, %r22516, 16, 8;
	cvt.u16.u32 	%rs20950, %r22523;
	bfe.u32 	%r22524, %r22516, 24, 8;
	cvt.u16.u32 	%rs20949, %r22524;
	ld.local.v2.u8 	{%rs20948, %rs20947}, [%rd91+48];
	ld.local.u32 	%r32789, [%rd91+52];
	ld.local.f64 	%fd506, [%rd91+56];
$L__BB3_469:
	mov.u64 	%rd3831, %rd253;
$L__BB3_470:
	cvt.u32.u16 	%r22615, %rs20996;
	and.b32  	%r22616, %r22615, 255;
	and.b16  	%rs17574, %rs20995, 255;
	mul.wide.u16 	%r22617, %rs17574, 256;
	or.b32  	%r22618, %r22617, %r22616;
	cvt.u32.u16 	%r22619, %rs20994;
	shl.b32 	%r22620, %r22619, 16;
	and.b32  	%r22621, %r22620, 16711680;
	or.b32  	%r22622, %r22618, %r22621;
	cvt.u32.u16 	%r22623, %rs20993;
	shl.b32 	%r22624, %r22623, 24;
	or.b32  	%r22536, %r22622, %r22624;
	cvt.u32.u16 	%r22625, %rs20992;
	and.b32  	%r22626, %r22625, 255;
	and.b16  	%rs17575, %rs20991, 255;
	mul.wide.u16 	%r22627, %rs17575, 256;
	or.b32  	%r22628, %r22627, %r22626;
	cvt.u32.u16 	%r22629, %rs20990;
	shl.b32 	%r22630, %r22629, 16;
	and.b32  	%r22631, %r22630, 16711680;
	or.b32  	%r22632, %r22628, %r22631;
	cvt.u32.u16 	%r22633, %rs20989;
	shl.b32 	%r22634, %r22633, 24;
	or.b32  	%r22541, %r22632, %r22634;
	cvt.u32.u16 	%r22635, %rs20988;
	and.b32  	%r22636, %r22635, 255;
	and.b16  	%rs17576, %rs20987, 255;
	mul.wide.u16 	%r22637, %rs17576, 256;
	or.b32  	%r22638, %r22637, %r22636;
	cvt.u32.u16 	%r22639, %rs20986;
	shl.b32 	%r22640, %r22639, 16;
	and.b32  	%r22641, %r22640, 16711680;
	or.b32  	%r22642, %r22638, %r22641;
	cvt.u32.u16 	%r22643, %rs20985;
	shl.b32 	%r22644, %r22643, 24;
	or.b32  	%r22546, %r22642, %r22644;
	cvt.u32.u16 	%r22645, %rs20984;
	and.b32  	%r22646, %r22645, 255;
	and.b16  	%rs17577, %rs20983, 255;
	mul.wide.u16 	%r22647, %rs17577, 256;
	or.b32  	%r22648, %r22647, %r22646;
	cvt.u32.u16 	%r22649, %rs20982;
	shl.b32 	%r22650, %r22649, 16;
	and.b32  	%r22651, %r22650, 16711680;
	or.b32  	%r22652, %r22648, %r22651;
	cvt.u32.u16 	%r22653, %rs20981;
	shl.b32 	%r22654, %r22653, 24;
	or.b32  	%r22551, %r22652, %r22654;
	cvt.u32.u16 	%r22655, %rs20980;
	and.b32  	%r22656, %r22655, 255;
	and.b16  	%rs17578, %rs20979, 255;
	mul.wide.u16 	%r22657, %rs17578, 256;
	or.b32  	%r22658, %r22657, %r22656;
	cvt.u32.u16 	%r22659, %rs20978;
	shl.b32 	%r22660, %r22659, 16;
	and.b32  	%r22661, %r22660, 16711680;
	or.b32  	%r22662, %r22658, %r22661;
	cvt.u32.u16 	%r22663, %rs20977;
	shl.b32 	%r22664, %r22663, 24;
	or.b32  	%r22556, %r22662, %r22664;
	cvt.u32.u16 	%r22665, %rs20976;
	and.b32  	%r22666, %r22665, 255;
	and.b16  	%rs17579, %rs20975, 255;
	mul.wide.u16 	%r22667, %rs17579, 256;
	or.b32  	%r22668, %r22667, %r22666;
	cvt.u32.u16 	%r22669, %rs20974;
	shl.b32 	%r22670, %r22669, 16;
	and.b32  	%r22671, %r22670, 16711680;
	or.b32  	%r22672, %r22668, %r22671;
	cvt.u32.u16 	%r22673, %rs20973;
	shl.b32 	%r22674, %r22673, 24;
	or.b32  	%r22561, %r22672, %r22674;
	cvt.u32.u16 	%r22675, %rs20972;
	and.b32  	%r22676, %r22675, 255;
	and.b16  	%rs17580, %rs20971, 255;
	mul.wide.u16 	%r22677, %rs17580, 256;
	or.b32  	%r22678, %r22677, %r22676;
	cvt.u32.u16 	%r22679, %rs20970;
	shl.b32 	%r22680, %r22679, 16;
	and.b32  	%r22681, %r22680, 16711680;
	or.b32  	%r22682, %r22678, %r22681;
	cvt.u32.u16 	%r22683, %rs20969;
	shl.b32 	%r22684, %r22683, 24;
	or.b32  	%r22566, %r22682, %r22684;
	cvt.u32.u16 	%r22685, %rs20968;
	and.b32  	%r22686, %r22685, 255;
	and.b16  	%rs17581, %rs20967, 255;
	mul.wide.u16 	%r22687, %rs17581, 256;
	or.b32  	%r22688, %r22687, %r22686;
	cvt.u32.u16 	%r22689, %rs20966;
	shl.b32 	%r22690, %r22689, 16;
	and.b32  	%r22691, %r22690, 16711680;
	or.b32  	%r22692, %r22688, %r22691;
	cvt.u32.u16 	%r22693, %rs20965;
	shl.b32 	%r22694, %r22693, 24;
	or.b32  	%r22571, %r22692, %r22694;
	cvt.u32.u16 	%r22695, %rs20964;
	and.b32  	%r22696, %r22695, 255;
	and.b16  	%rs17582, %rs20963, 255;
	mul.wide.u16 	%r22697, %rs17582, 256;
	or.b32  	%r22698, %r22697, %r22696;
	cvt.u32.u16 	%r22699, %rs20962;
	shl.b32 	%r22700, %r22699, 16;
	and.b32  	%r22701, %r22700, 16711680;
	or.b32  	%r22702, %r22698, %r22701;
	cvt.u32.u16 	%r22703, %rs20961;
	shl.b32 	%r22704, %r22703, 24;
	or.b32  	%r22576, %r22702, %r22704;
	cvt.u32.u16 	%r22705, %rs20960;
	and.b32  	%r22706, %r22705, 255;
	and.b16  	%rs17583, %rs20959, 255;
	mul.wide.u16 	%r22707, %rs17583, 256;
	or.b32  	%r22708, %r22707, %r22706;
	cvt.u32.u16 	%r22709, %rs20958;
	shl.b32 	%r22710, %r22709, 16;
	and.b32  	%r22711, %r22710, 16711680;
	or.b32  	%r22712, %r22708, %r22711;
	cvt.u32.u16 	%r22713, %rs20957;
	shl.b32 	%r22714, %r22713, 24;
	or.b32  	%r22581, %r22712, %r22714;
	cvt.u32.u16 	%r22715, %rs20956;
	and.b32  	%r22716, %r22715, 255;
	and.b16  	%rs17584, %rs20955, 255;
	mul.wide.u16 	%r22717, %rs17584, 256;
	or.b32  	%r22718, %r22717, %r22716;
	cvt.u32.u16 	%r22719, %rs20954;
	shl.b32 	%r22720, %r22719, 16;
	and.b32  	%r22721, %r22720, 16711680;
	or.b32  	%r22722, %r22718, %r22721;
	cvt.u32.u16 	%r22723, %rs20953;
	shl.b32 	%r22724, %r22723, 24;
	or.b32  	%r22586, %r22722, %r22724;
	cvt.u32.u16 	%r22725, %rs20952;
	and.b32  	%r22726, %r22725, 255;
	and.b16  	%rs17585, %rs20951, 255;
	mul.wide.u16 	%r22727, %rs17585, 256;
	or.b32  	%r22728, %r22727, %r22726;
	cvt.u32.u16 	%r22729, %rs20950;
	shl.b32 	%r22730, %r22729, 16;
	and.b32  	%r22731, %r22730, 16711680;
	or.b32  	%r22732, %r22728, %r22731;
	cvt.u32.u16 	%r22733, %rs20949;
	shl.b32 	%r22734, %r22733, 24;
	or.b32  	%r22591, %r22732, %r22734;
	cvt.u32.u16 	%r22735, %rs20948;
	and.b32  	%r22736, %r22735, 255;
	and.b16  	%rs17586, %rs20947, 255;
	mul.wide.u16 	%r22737, %rs17586, 256;
	or.b32  	%r22596, %r22737, %r22736;
	mov.b64 	{%r22526, %r22531}, %rd3831;
	mov.b32 	%r22612, 2;
	mov.b32 	%r22614, -1;
	// begin inline asm
	shfl.sync.down.b32 %r22525, %r22526, %r22612, %r689, %r22614;
	// end inline asm
	// begin inline asm
	shfl.sync.down.b32 %r22530, %r22531, %r22612, %r689, %r22614;
	// end inline asm
	// begin inline asm
	shfl.sync.down.b32 %r22535, %r22536, %r22612, %r689, %r22614;
	// end inline asm
	// begin inline asm
	shfl.sync.down.b32 %r22540, %r22541, %r22612, %r689, %r22614;
	// end inline asm
	// begin inline asm
	shfl.sync.down.b32 %r22545, %r22546, %r22612, %r689, %r22614;
	// end inline asm
	// begin inline asm
	shfl.sync.down.b32 %r22550, %r22551, %r22612, %r689, %r22614;
	// end inline asm
	// begin inline asm
	shfl.sync.down.b32 %r22555, %r22556, %r22612, %r689, %r22614;
	// end inline asm
	// begin inline asm
	shfl.sync.down.b32 %r22560, %r22561, %r22612, %r689, %r22614;
	// end inline asm
	// begin inline asm
	shfl.sync.down.b32 %r22565, %r22566, %r22612, %r689, %r22614;
	// end inline asm
	// begin inline asm
	shfl.sync.down.b32 %r22570, %r22571, %r22612, %r689, %r22614;
	// end inline asm
	// begin inline asm
	shfl.sync.down.b32 %r22575, %r22576, %r22612, %r689, %r22614;
	// end inline asm
	// begin inline asm
	shfl.sync.down.b32 %r22580, %r22581, %r22612, %r689, %r22614;
	// end inline asm
	// begin inline asm
	shfl.sync.down.b32 %r22585, %r22586, %r22612, %r689, %r22614;
	// end inline asm
	// begin inline asm
	shfl.sync.down.b32 %r22590, %r22591, %r22612, %r689, %r22614;
	// end inline asm
	// begin inline asm
	shfl.sync.down.b32 %r22595, %r22596, %r22612, %r689, %r22614;
	// end inline asm
	// begin inline asm
	shfl.sync.down.b32 %r22600, %r32789, %r22612, %r689, %r22614;
	// end inline asm
	mov.b64 	%rd2871, %fd506;
	mov.b64 	{%r22606, %r22611}, %rd2871;
	// begin inline asm
	shfl.sync.down.b32 %r22605, %r22606, %r22612, %r689, %r22614;
	// end inline asm
	// begin inline asm
	shfl.sync.down.b32 %r22610, %r22611, %r22612, %r689, %r22614;
	// end inline asm
	add.s32 	%r22738, %r17643, 2;
	setp.gt.s32 	%p559, %r22738, %r689;
	@%p559 bra 	$L__BB3_484;
	add.u64 	%rd2873, %SPL, 0;
	add.u64 	%rd2875, %SPL, 72;
	shr.u32 	%r22739, %r22595, 8;
	cvt.u16.u32 	%rs17587, %r22739;
	cvt.u16.u32 	%rs17588, %r22595;
	cvt.u16.u32 	%rs21099, %r22535;
	mov.b64 	%rd2876, {%r22605, %r22610};
	mov.b64 	%fd119, %rd2876;
	mov.b64 	%rd2877, {%r22525, %r22530};
	st.local.u64 	[%rd2873], %rd3831;
	add.s64 	%rd255, %rd2873, 8;
	cvt.u32.u16 	%r22740, %rs20989;
	cvt.u32.u16 	%r22741, %rs20990;
	prmt.b32 	%r22742, %r22741, %r22740, 0x3340U;
	cvt.u32.u16 	%r22743, %rs20991;
	cvt.u32.u16 	%r22744, %rs20992;
	prmt.b32 	%r22745, %r22744, %r22743, 0x3340U;
	prmt.b32 	%r22746, %r22745, %r22742, 0x5410U;
	cvt.u32.u16 	%r22747, %rs20993;
	cvt.u32.u16 	%r22748, %rs20994;
	prmt.b32 	%r22749, %r22748, %r22747, 0x3340U;
	cvt.u32.u16 	%r22750, %rs20995;
	cvt.u32.u16 	%r22751, %rs20996;
	prmt.b32 	%r22752, %r22751, %r22750, 0x3340U;
	prmt.b32 	%r22753, %r22752, %r22749, 0x5410U;
	st.local.v2.b32 	[%rd2873+8], {%r22753, %r22746};
	cvt.u32.u16 	%r22754, %rs20981;
	cvt.u32.u16 	%r22755, %rs20982;
	prmt.b32 	%r22756, %r22755, %r22754, 0x3340U;
	cvt.u32.u16 	%r22757, %rs20983;
	cvt.u32.u16 	%r22758, %rs20984;
	prmt.b32 	%r22759, %r22758, %r22757, 0x3340U;
	prmt.b32 	%r22760, %r22759, %r22756, 0x5410U;
	cvt.u32.u16 	%r22761, %rs20985;
	cvt.u32.u16 	%r22762, %rs20986;
	prmt.b32 	%r22763, %r22762, %r22761, 0x3340U;
	cvt.u32.u16 	%r22764, %rs20987;
	cvt.u32.u16 	%r22765, %rs20988;
	prmt.b32 	%r22766, %r22765, %r22764, 0x3340U;
	prmt.b32 	%r22767, %r22766, %r22763, 0x5410U;
	st.local.v2.b32 	[%rd2873+16], {%r22767, %r22760};
	cvt.u32.u16 	%r22768, %rs20973;
	cvt.u32.u16 	%r22769, %rs20974;
	prmt.b32 	%r22770, %r22769, %r22768, 0x3340U;
	cvt.u32.u16 	%r22771, %rs20975;
	cvt.u32.u16 	%r22772, %rs20976;
	prmt.b32 	%r22773, %r22772, %r22771, 0x3340U;
	prmt.b32 	%r22774, %r22773, %r22770, 0x5410U;
	cvt.u32.u16 	%r22775, %rs20977;
	cvt.u32.u16 	%r22776, %rs20978;
	prmt.b32 	%r22777, %r22776, %r22775, 0x3340U;
	cvt.u32.u16 	%r22778, %rs20979;
	cvt.u32.u16 	%r22779, %rs20980;
	prmt.b32 	%r22780, %r22779, %r22778, 0x3340U;
	prmt.b32 	%r22781, %r22780, %r22777, 0x5410U;
	st.local.v2.b32 	[%rd2873+24], {%r22781, %r22774};
	cvt.u32.u16 	%r22782, %rs20965;
	cvt.u32.u16 	%r22783, %rs20966;
	prmt.b32 	%r22784, %r22783, %r22782, 0x3340U;
	cvt.u32.u16 	%r22785, %rs20967;
	cvt.u32.u16 	%r22786, %rs20968;
	prmt.b32 	%r22787, %r22786, %r22785, 0x3340U;
	prmt.b32 	%r22788, %r22787, %r22784, 0x5410U;
	cvt.u32.u16 	%r22789, %rs20969;
	cvt.u32.u16 	%r22790, %rs20970;
	prmt.b32 	%r22791, %r22790, %r22789, 0x3340U;
	cvt.u32.u16 	%r22792, %rs20971;
	cvt.u32.u16 	%r22793, %rs20972;
	prmt.b32 	%r22794, %r22793, %r22792, 0x3340U;
	prmt.b32 	%r22795, %r22794, %r22791, 0x5410U;
	st.local.v2.b32 	[%rd2873+32], {%r22795, %r22788};
	cvt.u32.u16 	%r22796, %rs20957;
	cvt.u32.u16 	%r22797, %rs20958;
	prmt.b32 	%r22798, %r22797, %r22796, 0x3340U;
	cvt.u32.u16 	%r22799, %rs20959;
	cvt.u32.u16 	%r22800, %rs20960;
	prmt.b32 	%r22801, %r22800, %r22799, 0x3340U;
	prmt.b32 	%r22802, %r22801, %r22798, 0x5410U;
	cvt.u32.u16 	%r22803, %rs20961;
	cvt.u32.u16 	%r22804, %rs20962;
	prmt.b32 	%r22805, %r22804, %r22803, 0x3340U;
	cvt.u32.u16 	%r22806, %rs20963;
	cvt.u32.u16 	%r22807, %rs20964;
	prmt.b32 	%r22808, %r22807, %r22806, 0x3340U;
	prmt.b32 	%r22809, %r22808, %r22805, 0x5410U;
	st.local.v2.b32 	[%rd2873+40], {%r22809, %r22802};
	cvt.u32.u16 	%r22810, %rs20949;
	cvt.u32.u16 	%r22811, %rs20950;
	prmt.b32 	%r22812, %r22811, %r22810, 0x3340U;
	cvt.u32.u16 	%r22813, %rs20951;
	cvt.u32.u16 	%r22814, %rs20952;
	prmt.b32 	%r22815, %r22814, %r22813, 0x3340U;
	prmt.b32 	%r22816, %r22815, %r22812, 0x5410U;
	cvt.u32.u16 	%r22817, %rs20953;
	cvt.u32.u16 	%r22818, %rs20954;
	prmt.b32 	%r22819, %r22818, %r22817, 0x3340U;
	cvt.u32.u16 	%r22820, %rs20955;
	cvt.u32.u16 	%r22821, %rs20956;
	prmt.b32 	%r22822, %r22821, %r22820, 0x3340U;
	prmt.b32 	%r22823, %r22822, %r22819, 0x5410U;
	st.local.v2.b32 	[%rd2873+48], {%r22823, %r22816};
	st.local.v2.u8 	[%rd2873+56], {%rs20948, %rs20947};
	st.local.u32 	[%rd2873+60], %r32789;
	st.local.f64 	[%rd2873+64], %fd506;
	st.local.v2.u32 	[%rd2875], {%r22525, %r22530};
	add.s64 	%rd256, %rd2875, 8;
	st.local.v2.b32 	[%rd2875+8], {%r22535, %r22540};
	st.local.v2.b32 	[%rd2875+16], {%r22545, %r22550};
	st.local.v2.b32 	[%rd2875+24], {%r22555, %r22560};
	st.local.v2.b32 	[%rd2875+32], {%r22565, %r22570};
	st.local.v2.b32 	[%rd2875+40], {%r22575, %r22580};
	st.local.v2.b32 	[%rd2875+48], {%r22585, %r22590};
	st.local.v2.u8 	[%rd2875+56], {%rs17588, %rs17587};
	st.local.u32 	[%rd2875+60], %r22600;
	st.local.v2.u32 	[%rd2875+64], {%r22605, %r22610};
	add.s64 	%rd257, %rd3831, %rd2877;
	setp.ne.s64 	%p560, %rd3831, 0;
	@%p560 bra 	$L__BB3_483;
	mov.b16 	%rs17589, 0;
	st.local.u8 	[%rd90], %rs17589;
	add.s32 	%r22825, %r32789, %r22600;
	st.local.u32 	[%rd90+52], %r22825;
	add.f64 	%fd416, %fd506, %fd119;
	st.local.f64 	[%rd90+56], %fd416;
	mov.b32 	%r32798, 0;
$L__BB3_473:
	mov.u32 	%r741, %r32798;
	cvt.u64.u32 	%rd2878, %r741;
	add.s64 	%rd2879, %rd90, %rd2878;
	ld.local.u8 	%rs17590, [%rd2879];
	setp.ne.s16 	%p561, %rs17590, 0;
	add.s32 	%r32798, %r741, 1;
	@%p561 bra 	$L__BB3_473;
	and.b16  	%rs17591, %rs21099, 255;
	setp.eq.s16 	%p562, %rs17591, 0;
	mov.u32 	%r32800, %r741;
	@%p562 bra 	$L__BB3_477;
	mov.b32 	%r32799, 0;
$L__BB3_476:
	add.s32 	%r22827, %r32799, %r741;
	cvt.u64.u32 	%rd2880, %r22827;
	add.s64 	%rd2881, %rd90, %rd2880;
	st.local.u8 	[%rd2881], %rs21099;
	add.s32 	%r744, %r32799, 1;
	add.s32 	%r32800, %r744, %r741;
	cvt.u64.u32 	%rd2882, %r32799;
	add.s64 	%rd2883, %rd256, %rd2882;
	ld.local.u8 	%rs21099, [%rd2883+1];
	setp.ne.s16 	%p563, %rs21099, 0;
	mov.u32 	%r32799, %r744;
	@%p563 bra 	$L__BB3_476;
$L__BB3_477:
	cvt.u64.u32 	%rd2884, %r32800;
	add.s64 	%rd2885, %rd90, %rd2884;
	mov.b16 	%rs17592, 0;
	st.local.u8 	[%rd2885], %rs17592;
	mov.b32 	%r32801, 0;
$L__BB3_478:
	mov.u32 	%r747, %r32801;
	cvt.u64.u32 	%rd2886, %r747;
	add.s64 	%rd2887, %rd90, %rd2886;
	ld.local.u8 	%rs17593, [%rd2887];
	setp.ne.s16 	%p564, %rs17593, 0;
	add.s32 	%r32801, %r747, 1;
	@%p564 bra 	$L__BB3_478;
	and.b16  	%rs17594, %rs20996, 255;
	setp.eq.s16 	%p565, %rs17594, 0;
	mov.u32 	%r32803, %r747;
	@%p565 bra 	$L__BB3_482;
	mov.b32 	%r32802, 0;
$L__BB3_481:
	add.s32 	%r22830, %r32802, %r747;
	cvt.u64.u32 	%rd2888, %r22830;
	add.s64 	%rd2889, %rd90, %rd2888;
	st.local.u8 	[%rd2889], %rs20996;
	add.s32 	%r750, %r32802, 1;
	add.s32 	%r32803, %r750, %r747;
	cvt.u64.u32 	%rd2890, %r32802;
	add.s64 	%rd2891, %rd255, %rd2890;
	ld.local.u8 	%rs20996, [%rd2891+1];
	setp.ne.s16 	%p566, %rs20996, 0;
	mov.u32 	%r32802, %r750;
	@%p566 bra 	$L__BB3_481;
$L__BB3_482:
	cvt.u64.u32 	%rd2892, %r32803;
	add.s64 	%rd2893, %rd90, %rd2892;
	mov.b16 	%rs17595, 0;
	st.local.u8 	[%rd2893], %rs17595;
	ld.local.v2.b32 	{%r22831, %r22832}, [%rd90];
	bfe.u32 	%r22833, %r22831, 0, 8;
	cvt.u16.u32 	%rs20996, %r22833;
	bfe.u32 	%r22834, %r22831, 8, 8;
	cvt.u16.u32 	%rs20995, %r22834;
	bfe.u32 	%r22835, %r22831, 16, 8;
	cvt.u16.u32 	%rs20994, %r22835;
	bfe.u32 	%r22836, %r22831, 24, 8;
	cvt.u16.u32 	%rs20993, %r22836;
	bfe.u32 	%r22837, %r22832, 0, 8;
	cvt.u16.u32 	%rs20992, %r22837;
	bfe.u32 	%r22838, %r22832, 8, 8;
	cvt.u16.u32 	%rs20991, %r22838;
	bfe.u32 	%r22839, %r22832, 16, 8;
	cvt.u16.u32 	%rs20990, %r22839;
	bfe.u32 	%r22840, %r22832, 24, 8;
	cvt.u16.u32 	%rs20989, %r22840;
	ld.local.v2.b32 	{%r22841, %r22842}, [%rd90+8];
	bfe.u32 	%r22843, %r22841, 0, 8;
	cvt.u16.u32 	%rs20988, %r22843;
	bfe.u32 	%r22844, %r22841, 8, 8;
	cvt.u16.u32 	%rs20987, %r22844;
	bfe.u32 	%r22845, %r22841, 16, 8;
	cvt.u16.u32 	%rs20986, %r22845;
	bfe.u32 	%r22846, %r22841, 24, 8;
	cvt.u16.u32 	%rs20985, %r22846;
	bfe.u32 	%r22847, %r22842, 0, 8;
	cvt.u16.u32 	%rs20984, %r22847;
	bfe.u32 	%r22848, %r22842, 8, 8;
	cvt.u16.u32 	%rs20983, %r22848;
	bfe.u32 	%r22849, %r22842, 16, 8;
	cvt.u16.u32 	%rs20982, %r22849;
	bfe.u32 	%r22850, %r22842, 24, 8;
	cvt.u16.u32 	%rs20981, %r22850;
	ld.local.v2.b32 	{%r22851, %r22852}, [%rd90+16];
	bfe.u32 	%r22853, %r22851, 0, 8;
	cvt.u16.u32 	%rs20980, %r22853;
	bfe.u32 	%r22854, %r22851, 8, 8;
	cvt.u16.u32 	%rs20979, %r22854;
	bfe.u32 	%r22855, %r22851, 16, 8;
	cvt.u16.u32 	%rs20978, %r22855;
	bfe.u32 	%r22856, %r22851, 24, 8;
	cvt.u16.u32 	%rs20977, %r22856;
	bfe.u32 	%r22857, %r22852, 0, 8;
	cvt.u16.u32 	%rs20976, %r22857;
	bfe.u32 	%r22858, %r22852, 8, 8;
	cvt.u16.u32 	%rs20975, %r22858;
	bfe.u32 	%r22859, %r22852, 16, 8;
	cvt.u16.u32 	%rs20974, %r22859;
	bfe.u32 	%r22860, %r22852, 24, 8;
	cvt.u16.u32 	%rs20973, %r22860;
	ld.local.v2.b32 	{%r22861, %r22862}, [%rd90+24];
	bfe.u32 	%r22863, %r22861, 0, 8;
	cvt.u16.u32 	%rs20972, %r22863;
	bfe.u32 	%r22864, %r22861, 8, 8;
	cvt.u16.u32 	%rs20971, %r22864;
	bfe.u32 	%r22865, %r22861, 16, 8;
	cvt.u16.u32 	%rs20970, %r22865;
	bfe.u32 	%r22866, %r22861, 24, 8;
	cvt.u16.u32 	%rs20969, %r22866;
	bfe.u32 	%r22867, %r22862, 0, 8;
	cvt.u16.u32 	%rs20968, %r22867;
	bfe.u32 	%r22868, %r22862, 8, 8;
	cvt.u16.u32 	%rs20967, %r22868;
	bfe.u32 	%r22869, %r22862, 16, 8;
	cvt.u16.u32 	%rs20966, %r22869;
	bfe.u32 	%r22870, %r22862, 24, 8;
	cvt.u16.u32 	%rs20965, %r22870;
	ld.local.v2.b32 	{%r22871, %r22872}, [%rd90+32];
	bfe.u32 	%r22873, %r22871, 0, 8;
	cvt.u16.u32 	%rs20964, %r22873;
	bfe.u32 	%r22874, %r22871, 8, 8;
	cvt.u16.u32 	%rs20963, %r22874;
	bfe.u32 	%r22875, %r22871, 16, 8;
	cvt.u16.u32 	%rs20962, %r22875;
	bfe.u32 	%r22876, %r22871, 24, 8;
	cvt.u16.u32 	%rs20961, %r22876;
	bfe.u32 	%r22877, %r22872, 0, 8;
	cvt.u16.u32 	%rs20960, %r22877;
	bfe.u32 	%r22878, %r22872, 8, 8;
	cvt.u16.u32 	%rs20959, %r22878;
	bfe.u32 	%r22879, %r22872, 16, 8;
	cvt.u16.u32 	%rs20958, %r22879;
	bfe.u32 	%r22880, %r22872, 24, 8;
	cvt.u16.u32 	%rs20957, %r22880;
	ld.local.v2.b32 	{%r22881, %r22882}, [%rd90+40];
	bfe.u32 	%r22883, %r22881, 0, 8;
	cvt.u16.u32 	%rs20956, %r22883;
	bfe.u32 	%r22884, %r22881, 8, 8;
	cvt.u16.u32 	%rs20955, %r22884;
	bfe.u32 	%r22885, %r22881, 16, 8;
	cvt.u16.u32 	%rs20954, %r22885;
	bfe.u32 	%r22886, %r22881, 24, 8;
	cvt.u16.u32 	%rs20953, %r22886;
	bfe.u32 	%r22887, %r22882, 0, 8;
	cvt.u16.u32 	%rs20952, %r22887;
	bfe.u32 	%r22888, %r22882, 8, 8;
	cvt.u16.u32 	%rs20951, %r22888;
	bfe.u32 	%r22889, %r22882, 16, 8;
	cvt.u16.u32 	%rs20950, %r22889;
	bfe.u32 	%r22890, %r22882, 24, 8;
	cvt.u16.u32 	%rs20949, %r22890;
	ld.local.v2.u8 	{%rs20948, %rs20947}, [%rd90+48];
	ld.local.u32 	%r32789, [%rd90+52];
	ld.local.f64 	%fd506, [%rd90+56];
$L__BB3_483:
	mov.u64 	%rd3831, %rd257;
$L__BB3_484:
	cvt.u32.u16 	%r22981, %rs20996;
	and.b32  	%r22982, %r22981, 255;
	and.b16  	%rs17596, %rs20995, 255;
	mul.wide.u16 	%r22983, %rs17596, 256;
	or.b32  	%r22984, %r22983, %r22982;
	cvt.u32.u16 	%r22985, %rs20994;
	shl.b32 	%r22986, %r22985, 16;
	and.b32  	%r22987, %r22986, 16711680;
	or.b32  	%r22988, %r22984, %r22987;
	cvt.u32.u16 	%r22989, %rs20993;
	shl.b32 	%r22990, %r22989, 24;
	or.b32  	%r22902, %r22988, %r22990;
	cvt.u32.u16 	%r22991, %rs20992;
	and.b32  	%r22992, %r22991, 255;
	and.b16  	%rs17597, %rs20991, 255;
	mul.wide.u16 	%r22993, %rs17597, 256;
	or.b32  	%r22994, %r22993, %r22992;
	cvt.u32.u16 	%r22995, %rs20990;
	shl.b32 	%r22996, %r22995, 16;
	and.b32  	%r22997, %r22996, 16711680;
	or.b32  	%r22998, %r22994, %r22997;
	cvt.u32.u16 	%r22999, %rs20989;
	shl.b32 	%r23000, %r22999, 24;
	or.b32  	%r22907, %r22998, %r23000;
	cvt.u32.u16 	%r23001, %rs20988;
	and.b32  	%r23002, %r23001, 255;
	and.b16  	%rs17598, %rs20987, 255;
	mul.wide.u16 	%r23003, %rs17598, 256;
	or.b32  	%r23004, %r23003, %r23002;
	cvt.u32.u16 	%r23005, %rs20986;
	shl.b32 	%r23006, %r23005, 16;
	and.b32  	%r23007, %r23006, 16711680;
	or.b32  	%r23008, %r23004, %r23007;
	cvt.u32.u16 	%r23009, %rs20985;
	shl.b32 	%r23010, %r23009, 24;
	or.b32  	%r22912, %r23008, %r23010;
	cvt.u32.u16 	%r23011, %rs20984;
	and.b32  	%r23012, %r23011, 255;
	and.b16  	%rs17599, %rs20983, 255;
	mul.wide.u16 	%r23013, %rs17599, 256;
	or.b32  	%r23014, %r23013, %r23012;
	cvt.u32.u16 	%r23015, %rs20982;
	shl.b32 	%r23016, %r23015, 16;
	and.b32  	%r23017, %r23016, 16711680;
	or.b32  	%r23018, %r23014, %r23017;
	cvt.u32.u16 	%r23019, %rs20981;
	shl.b32 	%r23020, %r23019, 24;
	or.b32  	%r22917, %r23018, %r23020;
	cvt.u32.u16 	%r23021, %rs20980;
	and.b32  	%r23022, %r23021, 255;
	and.b16  	%rs17600, %rs20979, 255;
	mul.wide.u16 	%r23023, %rs17600, 256;
	or.b32  	%r23024, %r23023, %r23022;
	cvt.u32.u16 	%r23025, %rs20978;
	shl.b32 	%r23026, %r23025, 16;
	and.b32  	%r23027, %r23026, 16711680;
	or.b32  	%r23028, %r23024, %r23027;
	cvt.u32.u16 	%r23029, %rs20977;
	shl.b32 	%r23030, %r23029, 24;
	or.b32  	%r22922, %r23028, %r23030;
	cvt.u32.u16 	%r23031, %rs20976;
	and.b32  	%r23032, %r23031, 255;
	and.b16  	%rs17601, %rs20975, 255;
	mul.wide.u16 	%r23033, %rs17601, 256;
	or.b32  	%r23034, %r23033, %r23032;
	cvt.u32.u16 	%r23035, %rs20974;
	shl.b32 	%r23036, %r23035, 16;
	and.b32  	%r23037, %r23036, 16711680;
	or.b32  	%r23038, %r23034, %r23037;
	cvt.u32.u16 	%r23039, %rs20973;
	shl.b32 	%r23040, %r23039, 24;
	or.b32  	%r22927, %r23038, %r23040;
	cvt.u32.u16 	%r23041, %rs20972;
	and.b32  	%r23042, %r23041, 255;
	and.b16  	%rs17602, %rs20971, 255;
	mul.wide.u16 	%r23043, %rs17602, 256;
	or.b32  	%r23044, %r23043, %r23042;
	cvt.u32.u16 	%r23045, %rs20970;
	shl.b32 	%r23046, %r23045, 16;
	and.b32  	%r23047, %r23046, 16711680;
	or.b32  	%r23048, %r23044, %r23047;
	cvt.u32.u16 	%r23049, %rs20969;
	shl.b32 	%r23050, %r23049, 24;
	or.b32  	%r22932, %r23048, %r23050;
	cvt.u32.u16 	%r23051, %rs20968;
	and.b32  	%r23052, %r23051, 255;
	and.b16  	%rs17603, %rs20967, 255;
	mul.wide.u16 	%r23053, %rs17603, 256;
	or.b32  	%r23054, %r23053, %r23052;
	cvt.u32.u16 	%r23055, %rs20966;
	shl.b32 	%r23056, %r23055, 16;
	and.b32  	%r23057, %r23056, 16711680;
	or.b32  	%r23058, %r23054, %r23057;
	cvt.u32.u16 	%r23059, %rs20965;
	shl.b32 	%r23060, %r23059, 24;
	or.b32  	%r22937, %r23058, %r23060;
	cvt.u32.u16 	%r23061, %rs20964;
	and.b32  	%r23062, %r23061, 255;
	and.b16  	%rs17604, %rs20963, 255;
	mul.wide.u16 	%r23063, %rs17604, 256;
	or.b32  	%r23064, %r23063, %r23062;
	cvt.u32.u16 	%r23065, %rs20962;
	shl.b32 	%r23066, %r23065, 16;
	and.b32  	%r23067, %r23066, 16711680;
	or.b32  	%r23068, %r23064, %r23067;
	cvt.u32.u16 	%r23069, %rs20961;
	shl.b32 	%r23070, %r23069, 24;
	or.b32  	%r22942, %r23068, %r23070;
	cvt.u32.u16 	%r23071, %rs20960;
	and.b32  	%r23072, %r23071, 255;
	and.b16  	%rs17605, %rs20959, 255;
	mul.wide.u16 	%r23073, %rs17605, 256;
	or.b32  	%r23074, %r23073, %r23072;
	cvt.u32.u16 	%r23075, %rs20958;
	shl.b32 	%r23076, %r23075, 16;
	and.b32  	%r23077, %r23076, 16711680;
	or.b32  	%r23078, %r23074, %r23077;
	cvt.u32.u16 	%r23079, %rs20957;
	shl.b32 	%r23080, %r23079, 24;
	or.b32  	%r22947, %r23078, %r23080;
	cvt.u32.u16 	%r23081, %rs20956;
	and.b32  	%r23082, %r23081, 255;
	and.b16  	%rs17606, %rs20955, 255;
	mul.wide.u16 	%r23083, %rs17606, 256;
	or.b32  	%r23084, %r23083, %r23082;
	cvt.u32.u16 	%r23085, %rs20954;
	shl.b32 	%r23086, %r23085, 16;
	and.b32  	%r23087, %r23086, 16711680;
	or.b32  	%r23088, %r23084, %r23087;
	cvt.u32.u16 	%r23089, %rs20953;
	shl.b32 	%r23090, %r23089, 24;
	or.b32  	%r22952, %r23088, %r23090;
	cvt.u32.u16 	%r23091, %rs20952;
	and.b32  	%r23092, %r23091, 255;
	and.b16  	%rs17607, %rs20951, 255;
	mul.wide.u16 	%r23093, %rs17607, 256;
	or.b32  	%r23094, %r23093, %r23092;
	cvt.u32.u16 	%r23095, %rs20950;
	shl.b32 	%r23096, %r23095, 16;
	and.b32  	%r23097, %r23096, 16711680;
	or.b32  	%r23098, %r23094, %r23097;
	cvt.u32.u16 	%r23099, %rs20949;
	shl.b32 	%r23100, %r23099, 24;
	or.b32  	%r22957, %r23098, %r23100;
	cvt.u32.u16 	%r23101, %rs20948;
	and.b32  	%r23102, %r23101, 255;
	and.b16  	%rs17608, %rs20947, 255;
	mul.wide.u16 	%r23103, %rs17608, 256;
	or.b32  	%r22962, %r23103, %r23102;
	mov.b64 	{%r22892, %r22897}, %rd3831;
	mov.b32 	%r22978, 4;
	mov.b32 	%r22980, -1;
	// begin inline asm
	shfl.sync.down.b32 %r22891, %r22892, %r22978, %r689, %r22980;
	// end inline asm
	// begin inline asm
	shfl.sync.down.b32 %r22896, %r22897, %r22978, %r689, %r22980;
	// end inline asm
	// begin inline asm
	shfl.sync.down.b32 %r22901, %r22902, %r22978, %r689, %r22980;
	// end inline asm
	// begin inline asm
	shfl.sync.down.b32 %r22906, %r22907, %r22978, %r689, %r22980;
	// end inline asm
	// begin inline asm
	shfl.sync.down.b32 %r22911, %r22912, %r22978, %r689, %r22980;
	// end inline asm
	// begin inline asm
	shfl.sync.down.b32 %r22916, %r22917, %r22978, %r689, %r22980;
	// end inline asm
	// begin inline asm
	shfl.sync.down.b32 %r22921, %r22922, %r22978, %r689, %r22980;
	// end inline asm
	// begin inline asm
	shfl.sync.down.b32 %r22926, %r22927, %r22978, %r689, %r22980;
	// end inline asm
	// begin inline asm
	shfl.sync.down.b32 %r22931, %r22932, %r22978, %r689, %r22980;
	// end inline asm
	// begin inline asm
	shfl.sync.down.b32 %r22936, %r22937, %r22978, %r689, %r22980;
	// end inline asm
	// begin inline asm
	shfl.sync.down.b32 %r22941, %r22942, %r22978, %r689, %r22980;
	// end inline asm
	// begin inline asm
	shfl.sync.down.b32 %r22946, %r22947, %r22978, %r689, %r22980;
	// end inline asm
	// begin inline asm
	shfl.sync.down.b32 %r22951, %r22952, %r22978, %r689, %r22980;
	// end inline asm
	// begin inline asm
	shfl.sync.down.b32 %r22956, %r22957, %r22978, %r689, %r22980;
	// end inline asm
	// begin inline asm
	shfl.sync.down.b32 %r22961, %r22962, %r22978, %r689, %r22980;
	// end inline asm
	// begin inline asm
	shfl.sync.down.b32 %r22966, %r32789, %r22978, %r689, %r22980;
	// end inline asm
	mov.b64 	%rd2894, %fd506;
	mov.b64 	{%r22972, %r22977}, %rd2894;
	// begin inline asm
	shfl.sync.down.b32 %r22971, %r22972, %r22978, %r689, %r22980;
	// end inline asm
	// begin inline asm
	shfl.sync.down.b32 %r22976, %r22977, %r22978, %r689, %r22980;
	// end inline asm
	add.s32 	%r23104, %r17643, 4;
	setp.gt.s32 	%p567, %r23104, %r689;
	@%p567 bra 	$L__BB3_498;
	add.u64 	%rd2896, %SPL, 0;
	add.u64 	%rd2898, %SPL, 72;
	shr.u32 	%r23105, %r22961, 8;
	cvt.u16.u32 	%rs17609, %r23105;
	cvt.u16.u32 	%rs17610, %r22961;
	cvt.u16.u32 	%rs21201, %r22901;
	mov.b64 	%rd2899, {%r22971, %r22976};
	mov.b64 	%fd123, %rd2899;
	mov.b64 	%rd2900, {%r22891, %r22896};
	st.local.u64 	[%rd2896], %rd3831;
	add.s64 	%rd259, %rd2896, 8;
	cvt.u32.u16 	%r23106, %rs20989;
	cvt.u32.u16 	%r23107, %rs20990;
	prmt.b32 	%r23108, %r23107, %r23106, 0x3340U;
	cvt.u32.u16 	%r23109, %rs20991;
	cvt.u32.u16 	%r23110, %rs20992;
	prmt.b32 	%r23111, %r23110, %r23109, 0x3340U;
	prmt.b32 	%r23112, %r23111, %r23108, 0x5410U;
	cvt.u32.u16 	%r23113, %rs20993;
	cvt.u32.u16 	%r23114, %rs20994;
	prmt.b32 	%r23115, %r23114, %r23113, 0x3340U;
	cvt.u32.u16 	%r23116, %rs20995;
	cvt.u32.u16 	%r23117, %rs20996;
	prmt.b32 	%r23118, %r23117, %r23116, 0x3340U;
	prmt.b32 	%r23119, %r23118, %r23115, 0x5410U;
	st.local.v2.b32 	[%rd2896+8], {%r23119, %r23112};
	cvt.u32.u16 	%r23120, %rs20981;
	cvt.u32.u16 	%r23121, %rs20982;
	prmt.b32 	%r23122, %r23121, %r23120, 0x3340U;
	cvt.u32.u16 	%r23123, %rs20983;
	cvt.u32.u16 	%r23124, %rs20984;
	prmt.b32 	%r23125, %r23124, %r23123, 0x3340U;
	prmt.b32 	%r23126, %r23125, %r23122, 0x5410U;
	cvt.u32.u16 	%r23127, %rs20985;
	cvt.u32.u16 	%r23128, %rs20986;
	prmt.b32 	%r23129, %r23128, %r23127, 0x3340U;
	cvt.u32.u16 	%r23130, %rs20987;
	cvt.u32.u16 	%r23131, %rs20988;
	prmt.b32 	%r23132, %r23131, %r23130, 0x3340U;
	prmt.b32 	%r23133, %r23132, %r23129, 0x5410U;
	st.local.v2.b32 	[%rd2896+16], {%r23133, %r23126};
	cvt.u32.u16 	%r23134, %rs20973;
	cvt.u32.u16 	%r23135, %rs20974;
	prmt.b32 	%r23136, %r23135, %r23134, 0x3340U;
	cvt.u32.u16 	%r23137, %rs20975;
	cvt.u32.u16 	%r23138, %rs20976;
	prmt.b32 	%r23139, %r23138, %r23137, 0x3340U;
	prmt.b32 	%r23140, %r23139, %r23136, 0x5410U;
	cvt.u32.u16 	%r23141, %rs20977;
	cvt.u32.u16 	%r23142, %rs20978;
	prmt.b32 	%r23143, %r23142, %r23141, 0x3340U;
	cvt.u32.u16 	%r23144, %rs20979;
	cvt.u32.u16 	%r23145, %rs20980;
	prmt.b32 	%r23146, %r23145, %r23144, 0x3340U;
	prmt.b32 	%r23147, %r23146, %r23143, 0x5410U;
	st.local.v2.b32 	[%rd2896+24], {%r23147, %r23140};
	cvt.u32.u16 	%r23148, %rs20965;
	cvt.u32.u16 	%r23149, %rs20966;
	prmt.b32 	%r23150, %r23149, %r23148, 0x3340U;
	cvt.u32.u16 	%r23151, %rs20967;
	cvt.u32.u16 	%r23152, %rs20968;
	prmt.b32 	%r23153, %r23152, %r23151, 0x3340U;
	prmt.b32 	%r23154, %r23153, %r23150, 0x5410U;
	cvt.u32.u16 	%r23155, %rs20969;
	cvt.u32.u16 	%r23156, %rs20970;
	prmt.b32 	%r23157, %r23156, %r23155, 0x3340U;
	cvt.u32.u16 	%r23158, %rs20971;
	cvt.u32.u16 	%r23159, %rs20972;
	prmt.b32 	%r23160, %r23159, %r23158, 0x3340U;
	prmt.b32 	%r23161, %r23160, %r23157, 0x5410U;
	st.local.v2.b32 	[%rd2896+32], {%r23161, %r23154};
	cvt.u32.u16 	%r23162, %rs20957;
	cvt.u32.u16 	%r23163, %rs20958;
	prmt.b32 	%r23164, %r23163, %r23162, 0x3340U;
	cvt.u32.u16 	%r23165, %rs20959;
	cvt.u32.u16 	%r23166, %rs20960;
	prmt.b32 	%r23167, %r23166, %r23165, 0x3340U;
	prmt.b32 	%r23168, %r23167, %r23164, 0x5410U;
	cvt.u32.u16 	%r23169, %rs20961;
	cvt.u32.u16 	%r23170, %rs20962;
	prmt.b32 	%r23171, %r23170, %r23169, 0x3340U;
	cvt.u32.u16 	%r23172, %rs20963;
	cvt.u32.u16 	%r23173, %rs20964;
	prmt.b32 	%r23174, %r23173, %r23172, 0x3340U;
	prmt.b32 	%r23175, %r23174, %r23171, 0x5410U;
	st.local.v2.b32 	[%rd2896+40], {%r23175, %r23168};
	cvt.u32.u16 	%r23176, %rs20949;
	cvt.u32.u16 	%r23177, %rs20950;
	prmt.b32 	%r23178, %r23177, %r23176, 0x3340U;
	cvt.u32.u16 	%r23179, %rs20951;
	cvt.u32.u16 	%r23180, %rs20952;
	prmt.b32 	%r23181, %r23180, %r23179, 0x3340U;
	prmt.b32 	%r23182, %r23181, %r23178, 0x5410U;
	cvt.u32.u16 	%r23183, %rs20953;
	cvt.u32.u16 	%r23184, %rs20954;
	prmt.b32 	%r23185, %r23184, %r23183, 0x3340U;
	cvt.u32.u16 	%r23186, %rs20955;
	cvt.u32.u16 	%r23187, %rs20956;
	prmt.b32 	%r23188, %r23187, %r23186, 0x3340U;
	prmt.b32 	%r23189, %r23188, %r23185, 0x5410U;
	st.local.v2.b32 	[%rd2896+48], {%r23189, %r23182};
	st.local.v2.u8 	[%rd2896+56], {%rs20948, %rs20947};
	st.local.u32 	[%rd2896+60], %r32789;
	st.local.f64 	[%rd2896+64], %fd506;
	st.local.v2.u32 	[%rd2898], {%r22891, %r22896};
	add.s64 	%rd260, %rd2898, 8;
	st.local.v2.b32 	[%rd2898+8], {%r22901, %r22906};
	st.local.v2.b32 	[%rd2898+16], {%r22911, %r22916};
	st.local.v2.b32 	[%rd2898+24], {%r22921, %r22926};
	st.local.v2.b32 	[%rd2898+32], {%r22931, %r22936};
	st.local.v2.b32 	[%rd2898+40], {%r22941, %r22946};
	st.local.v2.b32 	[%rd2898+48], {%r22951, %r22956};
	st.local.v2.u8 	[%rd2898+56], {%rs17610, %rs17609};
	st.local.u32 	[%rd2898+60], %r22966;
	st.local.v2.u32 	[%rd2898+64], {%r22971, %r22976};
	add.s64 	%rd261, %rd3831, %rd2900;
	setp.ne.s64 	%p568, %rd3831, 0;
	@%p568 bra 	$L__BB3_497;
	mov.b16 	%rs17611, 0;
	st.local.u8 	[%rd89], %rs17611;
	add.s32 	%r23191, %r32789, %r22966;
	st.local.u32 	[%rd89+52], %r23191;
	add.f64 	%fd417, %fd506, %fd123;
	st.local.f64 	[%rd89+56], %fd417;
	mov.b32 	%r32806, 0;
$L__BB3_487:
	mov.u32 	%r774, %r32806;
	cvt.u64.u32 	%rd2901, %r774;
	add.s64 	%rd2902, %rd89, %rd2901;
	ld.local.u8 	%rs17612, [%rd2902];
	setp.ne.s16 	%p569, %rs17612, 0;
	add.s32 	%r32806, %r774, 1;
	@%p569 bra 	$L__BB3_487;
	and.b16  	%rs17613, %rs21201, 255;
	setp.eq.s16 	%p570, %rs17613, 0;
	mov.u32 	%r32808, %r774;
	@%p570 bra 	$L__BB3_491;
	mov.b32 	%r32807, 0;
$L__BB3_490:
	add.s32 	%r23193, %r32807, %r774;
	cvt.u64.u32 	%rd2903, %r23193;
	add.s64 	%rd2904, %rd89, %rd2903;
	st.local.u8 	[%rd2904], %rs21201;
	add.s32 	%r777, %r32807, 1;
	add.s32 	%r32808, %r777, %r774;
	cvt.u64.u32 	%rd2905, %r32807;
	add.s64 	%rd2906, %rd260, %rd2905;
	ld.local.u8 	%rs21201, [%rd2906+1];
	setp.ne.s16 	%p571, %rs21201, 0;
	mov.u32 	%r32807, %r777;
	@%p571 bra 	$L__BB3_490;
$L__BB3_491:
	cvt.u64.u32 	%rd2907, %r32808;
	add.s64 	%rd2908, %rd89, %rd2907;
	mov.b16 	%rs17614, 0;
	st.local.u8 	[%rd2908], %rs17614;
	mov.b32 	%r32809, 0;
$L__BB3_492:
	mov.u32 	%r780, %r32809;
	cvt.u64.u32 	%rd2909, %r780;
	add.s64 	%rd2910, %rd89, %rd2909;
	ld.local.u8 	%rs17615, [%rd2910];
	setp.ne.s16 	%p572, %rs17615, 0;
	add.s32 	%r32809, %r780, 1;
	@%p572 bra 	$L__BB3_492;
	and.b16  	%rs17616, %rs20996, 255;
	setp.eq.s16 	%p573, %rs17616, 0;
	mov.u32 	%r32811, %r780;
	@%p573 bra 	$L__BB3_496;
	mov.b32 	%r32810, 0;
$L__BB3_495:
	add.s32 	%r23196, %r32810, %r780;
	cvt.u64.u32 	%rd2911, %r23196;
	add.s64 	%rd2912, %rd89, %rd2911;
	st.local.u8 	[%rd2912], %rs20996;
	add.s32 	%r783, %r32810, 1;
	add.s32 	%r32811, %r783, %r780;
	cvt.u64.u32 	%rd2913, %r32810;
	add.s64 	%rd2914, %rd259, %rd2913;
	ld.local.u8 	%rs20996, [%rd2914+1];
	setp.ne.s16 	%p574, %rs20996, 0;
	mov.u32 	%r32810, %r783;
	@%p574 bra 	$L__BB3_495;
$L__BB3_496:
	cvt.u64.u32 	%rd2915, %r32811;
	add.s64 	%rd2916, %rd89, %rd2915;
	mov.b16 	%rs17617, 0;
	st.local.u8 	[%rd2916], %rs17617;
	ld.local.v2.b32 	{%r23197, %r23198}, [%rd89];
	bfe.u32 	%r23199, %r23197, 0, 8;
	cvt.u16.u32 	%rs20996, %r23199;
	bfe.u32 	%r23200, %r23197, 8, 8;
	cvt.u16.u32 	%rs20995, %r23200;
	bfe.u32 	%r23201, %r23197, 16, 8;
	cvt.u16.u32 	%rs20994, %r23201;
	bfe.u32 	%r23202, %r23197, 24, 8;
	cvt.u16.u32 	%rs20993, %r23202;
	bfe.u32 	%r23203, %r23198, 0, 8;
	cvt.u16.u32 	%rs20992, %r23203;
	bfe.u32 	%r23204, %r23198, 8, 8;
	cvt.u16.u32 	%rs20991, %r23204;
	bfe.u32 	%r23205, %r23198, 16, 8;
	cvt.u16.u32 	%rs20990, %r23205;
	bfe.u32 	%r23206, %r23198, 24, 8;
	cvt.u16.u32 	%rs20989, %r23206;
	ld.local.v2.b32 	{%r23207, %r23208}, [%rd89+8];
	bfe.u32 	%r23209, %r23207, 0, 8;
	cvt.u16.u32 	%rs20988, %r23209;
	bfe.u32 	%r23210, %r23207, 8, 8;
	cvt.u16.u32 	%rs20987, %r23210;
	bfe.u32 	%r23211, %r23207, 16, 8;
	cvt.u16.u32 	%rs20986, %r23211;
	bfe.u32 	%r23212, %r23207, 24, 8;
	cvt.u16.u32 	%rs20985, %r23212;
	bfe.u32 	%r23213, %r23208, 0, 8;
	cvt.u16.u32 	%rs20984, %r23213;
	bfe.u32 	%r23214, %r23208, 8, 8;
	cvt.u16.u32 	%rs20983, %r23214;
	bfe.u32 	%r23215, %r23208, 16, 8;
	cvt.u16.u32 	%rs20982, %r23215;
	bfe.u32 	%r23216, %r23208, 24, 8;
	cvt.u16.u32 	%rs20981, %r23216;
	ld.local.v2.b32 	{%r23217, %r23218}, [%rd89+16];
	bfe.u32 	%r23219, %r23217, 0, 8;
	cvt.u16.u32 	%rs20980, %r23219;
	bfe.u32 	%r23220, %r23217, 8, 8;
	cvt.u16.u32 	%rs20979, %r23220;
	bfe.u32 	%r23221, %r23217, 16, 8;
	cvt.u16.u32 	%rs20978, %r23221;
	bfe.u32 	%r23222, %r23217, 24, 8;
	cvt.u16.u32 	%rs20977, %r23222;
	bfe.u32 	%r23223, %r23218, 0, 8;
	cvt.u16.u32 	%rs20976, %r23223;
	bfe.u32 	%r23224, %r23218, 8, 8;
	cvt.u16.u32 	%rs20975, %r23224;
	bfe.u32 	%r23225, %r23218, 16, 8;
	cvt.u16.u32 	%rs20974, %r23225;
	bfe.u32 	%r23226, %r23218, 24, 8;
	cvt.u16.u32 	%rs20973, %r23226;
	ld.local.v2.b32 	{%r23227, %r23228}, [%rd89+24];
	bfe.u32 	%r23229, %r23227, 0, 8;
	cvt.u16.u32 	%rs20972, %r23229;
	bfe.u32 	%r23230, %r23227, 8, 8;
	cvt.u16.u32 	%rs20971, %r23230;
	bfe.u32 	%r23231, %r23227, 16, 8;
	cvt.u16.u32 	%rs20970, %r23231;
	bfe.u32 	%r23232, %r23227, 24, 8;
	cvt.u16.u32 	%rs20969, %r23232;
	bfe.u32 	%r23233, %r23228, 0, 8;
	cvt.u16.u32 	%rs20968, %r23233;
	bfe.u32 	%r23234, %r23228, 8, 8;
	cvt.u16.u32 	%rs20967, %r23234;
	bfe.u32 	%r23235, %r23228, 16, 8;
	cvt.u16.u32 	%rs20966, %r23235;
	bfe.u32 	%r23236, %r23228, 24, 8;
	cvt.u16.u32 	%rs20965, %r23236;
	ld.local.v2.b32 	{%r23237, %r23238}, [%rd89+32];
	bfe.u32 	%r23239, %r23237, 0, 8;
	cvt.u16.u32 	%rs20964, %r23239;
	bfe.u32 	%r23240, %r23237, 8, 8;
	cvt.u16.u32 	%rs20963, %r23240;
	bfe.u32 	%r23241, %r23237, 16, 8;
	cvt.u16.u32 	%rs20962, %r23241;
	bfe.u32 	%r23242, %r23237, 24, 8;
	cvt.u16.u32 	%rs20961, %r23242;
	bfe.u32 	%r23243, %r23238, 0, 8;
	cvt.u16.u32 	%rs20960, %r23243;
	bfe.u32 	%r23244, %r23238, 8, 8;
	cvt.u16.u32 	%rs20959, %r23244;
	bfe.u32 	%r23245, %r23238, 16, 8;
	cvt.u16.u32 	%rs20958, %r23245;
	bfe.u32 	%r23246, %r23238, 24, 8;
	cvt.u16.u32 	%rs20957, %r23246;
	ld.local.v2.b32 	{%r23247, %r23248}, [%rd89+40];
	bfe.u32 	%r23249, %r23247, 0, 8;
	cvt.u16.u32 	%rs20956, %r23249;
	bfe.u32 	%r23250, %r23247, 8, 8;
	cvt.u16.u32 	%rs20955, %r23250;
	bfe.u32 	%r23251, %r23247, 16, 8;
	cvt.u16.u32 	%rs20954, %r23251;
	bfe.u32 	%r23252, %r23247, 24, 8;
	cvt.u16.u32 	%rs20953, %r23252;
	bfe.u32 	%r23253, %r23248, 0, 8;
	cvt.u16.u32 	%rs20952, %r23253;
	bfe.u32 	%r23254, %r23248, 8, 8;
	cvt.u16.u32 	%rs20951, %r23254;
	bfe.u32 	%r23255, %r23248, 16, 8;
	cvt.u16.u32 	%rs20950, %r23255;
	bfe.u32 	%r23256, %r23248, 24, 8;
	cvt.u16.u32 	%rs20949, %r23256;
	ld.local.v2.u8 	{%rs20948, %rs20947}, [%rd89+48];
	ld.local.u32 	%r32789, [%rd89+52];
	ld.local.f64 	%fd506, [%rd89+56];
$L__BB3_497:
	mov.u64 	%rd3831, %rd261;
$L__BB3_498:
	cvt.u32.u16 	%r23347, %rs20996;
	and.b32  	%r23348, %r23347, 255;
	and.b16  	%rs17618, %rs20995, 255;
	mul.wide.u16 	%r23349, %rs17618, 256;
	or.b32  	%r23350, %r23349, %r23348;
	cvt.u32.u16 	%r23351, %rs20994;
	shl.b32 	%r23352, %r23351, 16;
	and.b32  	%r23353, %r23352, 16711680;
	or.b32  	%r23354, %r23350, %r23353;
	cvt.u32.u16 	%r23355, %rs20993;
	shl.b32 	%r23356, %r23355, 24;
	or.b32  	%r23268, %r23354, %r23356;
	cvt.u32.u16 	%r23357, %rs20992;
	and.b32  	%r23358, %r23357, 255;
	and.b16  	%rs17619, %rs20991, 255;
	mul.wide.u16 	%r23359, %rs17619, 256;
	or.b32  	%r23360, %r23359, %r23358;
	cvt.u32.u16 	%r23361, %rs20990;
	shl.b32 	%r23362, %r23361, 16;
	and.b32  	%r23363, %r23362, 16711680;
	or.b32  	%r23364, %r23360, %r23363;
	cvt.u32.u16 	%r23365, %rs20989;
	shl.b32 	%r23366, %r23365, 24;
	or.b32  	%r23273, %r23364, %r23366;
	cvt.u32.u16 	%r23367, %rs20988;
	and.b32  	%r23368, %r23367, 255;
	and.b16  	%rs17620, %rs20987, 255;
	mul.wide.u16 	%r23369, %rs17620, 256;
	or.b32  	%r23370, %r23369, %r23368;
	cvt.u32.u16 	%r23371, %rs20986;
	shl.b32 	%r23372, %r23371, 16;
	and.b32  	%r23373, %r23372, 16711680;
	or.b32  	%r23374, %r23370, %r23373;
	cvt.u32.u16 	%r23375, %rs20985;
	shl.b32 	%r23376, %r23375, 24;
	or.b32  	%r23278, %r23374, %r23376;
	cvt.u32.u16 	%r23377, %rs20984;
	and.b32  	%r23378, %r23377, 255;
	and.b16  	%rs17621, %rs20983, 255;
	mul.wide.u16 	%r23379, %rs17621, 256;
	or.b32  	%r23380, %r23379, %r23378;
	cvt.u32.u16 	%r23381, %rs20982;
	shl.b32 	%r23382, %r23381, 16;
	and.b32  	%r23383, %r23382, 16711680;
	or.b32  	%r23384, %r23380, %r23383;
	cvt.u32.u16 	%r23385, %rs20981;
	shl.b32 	%r23386, %r23385, 24;
	or.b32  	%r23283, %r23384, %r23386;
	cvt.u32.u16 	%r23387, %rs20980;
	and.b32  	%r23388, %r23387, 255;
	and.b16  	%rs17622, %rs20979, 255;
	mul.wide.u16 	%r23389, %rs17622, 256;
	or.b32  	%r23390, %r23389, %r23388;
	cvt.u32.u16 	%r23391, %rs20978;
	shl.b32 	%r23392, %r23391, 16;
	and.b32  	%r23393, %r23392, 16711680;
	or.b32  	%r23394, %r23390, %r23393;
	cvt.u32.u16 	%r23395, %rs20977;
	shl.b32 	%r23396, %r23395, 24;
	or.b32  	%r23288, %r23394, %r23396;
	cvt.u32.u16 	%r23397, %rs20976;
	and.b32  	%r23398, %r23397, 255;
	and.b16  	%rs17623, %rs20975, 255;
	mul.wide.u16 	%r23399, %rs17623, 256;
	or.b32  	%r23400, %r23399, %r23398;
	cvt.u32.u16 	%r23401, %rs20974;
	shl.b32 	%r23402, %r23401, 16;
	and.b32  	%r23403, %r23402, 16711680;
	or.b32  	%r23404, %r23400, %r23403;
	cvt.u32.u16 	%r23405, %rs20973;
	shl.b32 	%r23406, %r23405, 24;
	or.b32  	%r23293, %r23404, %r23406;
	cvt.u32.u16 	%r23407, %rs20972;
	and.b32  	%r23408, %r23407, 255;
	and.b16  	%rs17624, %rs20971, 255;
	mul.wide.u16 	%r23409, %rs17624, 256;
	or.b32  	%r23410, %r23409, %r23408;
	cvt.u32.u16 	%r23411, %rs20970;
	shl.b32 	%r23412, %r23411, 16;
	and.b32  	%r23413, %r23412, 16711680;
	or.b32  	%r23414, %r23410, %r23413;
	cvt.u32.u16 	%r23415, %rs20969;
	shl.b32 	%r23416, %r23415, 24;
	or.b32  	%r23298, %r23414, %r23416;
	cvt.u32.u16 	%r23417, %rs20968;
	and.b32  	%r23418, %r23417, 255;
	and.b16  	%rs17625, %rs20967, 255;
	mul.wide.u16 	%r23419, %rs17625, 256;
	or.b32  	%r23420, %r23419, %r23418;
	cvt.u32.u16 	%r23421, %rs20966;
	shl.b32 	%r23422, %r23421, 16;
	and.b32  	%r23423, %r23422, 16711680;
	or.b32  	%r23424, %r23420, %r23423;
	cvt.u32.u16 	%r23425, %rs20965;
	shl.b32 	%r23426, %r23425, 24;
	or.b32  	%r23303, %r23424, %r23426;
	cvt.u32.u16 	%r23427, %rs20964;
	and.b32  	%r23428, %r23427, 255;
	and.b16  	%rs17626, %rs20963, 255;
	mul.wide.u16 	%r23429, %rs17626, 256;
	or.b32  	%r23430, %r23429, %r23428;
	cvt.u32.u16 	%r23431, %rs20962;
	shl.b32 	%r23432, %r23431, 16;
	and.b32  	%r23433, %r23432, 16711680;
	or.b32  	%r23434, %r23430, %r23433;
	cvt.u32.u16 	%r23435, %rs20961;
	shl.b32 	%r23436, %r23435, 24;
	or.b32  	%r23308, %r23434, %r23436;
	cvt.u32.u16 	%r23437, %rs20960;
	and.b32  	%r23438, %r23437, 255;
	and.b16  	%rs17627, %rs20959, 255;
	mul.wide.u16 	%r23439, %rs17627, 256;
	or.b32  	%r23440, %r23439, %r23438;
	cvt.u32.u16 	%r23441, %rs20958;
	shl.b32 	%r23442, %r23441, 16;
	and.b32  	%r23443, %r23442, 16711680;
	or.b32  	%r23444, %r23440, %r23443;
	cvt.u32.u16 	%r23445, %rs20957;
	shl.b32 	%r23446, %r23445, 24;
	or.b32  	%r23313, %r23444, %r23446;
	cvt.u32.u16 	%r23447, %rs20956;
	and.b32  	%r23448, %r23447, 255;
	and.b16  	%rs17628, %rs20955, 255;
	mul.wide.u16 	%r23449, %rs17628, 256;
	or.b32  	%r23450, %r23449, %r23448;
	cvt.u32.u16 	%r23451, %rs20954;
	shl.b32 	%r23452, %r23451, 16;
	and.b32  	%r23453, %r23452, 16711680;
	or.b32  	%r23454, %r23450, %r23453;
	cvt.u32.u16 	%r23455, %rs20953;
	shl.b32 	%r23456, %r23455, 24;
	or.b32  	%r23318, %r23454, %r23456;
	cvt.u32.u16 	%r23457, %rs20952;
	and.b32  	%r23458, %r23457, 255;
	and.b16  	%rs17629, %rs20951, 255;
	mul.wide.u16 	%r23459, %rs17629, 256;
	or.b32  	%r23460, %r23459, %r23458;
	cvt.u32.u16 	%r23461, %rs20950;
	shl.b32 	%r23462, %r23461, 16;
	and.b32  	%r23463, %r23462, 16711680;
	or.b32  	%r23464, %r23460, %r23463;
	cvt.u32.u16 	%r23465, %rs20949;
	shl.b32 	%r23466, %r23465, 24;
	or.b32  	%r23323, %r23464, %r23466;
	cvt.u32.u16 	%r23467, %rs20948;
	and.b32  	%r23468, %r23467, 255;
	and.b16  	%rs17630, %rs20947, 255;
	mul.wide.u16 	%r23469, %rs17630, 256;
	or.b32  	%r23328, %r23469, %r23468;
	mov.b64 	{%r23258, %r23263}, %rd3831;
	mov.b32 	%r23344, 8;
	mov.b32 	%r23346, -1;
	// begin inline asm
	shfl.sync.down.b32 %r23257, %r23258, %r23344, %r689, %r23346;
	// end inline asm
	// begin inline asm
	shfl.sync.down.b32 %r23262, %r23263, %r23344, %r689, %r23346;
	// end inline asm
	// begin inline asm
	shfl.sync.down.b32 %r23267, %r23268, %r23344, %r689, %r23346;
	// end inline asm
	// begin inline asm
	shfl.sync.down.b32 %r23272, %r23273, %r23344, %r689, %r23346;
	// end inline asm
	// begin inline asm
	shfl.sync.down.b32 %r23277, %r23278, %r23344, %r689, %r23346;
	// end inline asm
	// begin inline asm
	shfl.sync.down.b32 %r23282, %r23283, %r23344, %r689, %r23346;
	// end inline asm
	// begin inline asm
	shfl.sync.down.b32 %r23287, %r23288, %r23344, %r689, %r23346;
	// end inline asm
	// begin inline asm
	shfl.sync.down.b32 %r23292, %r23293, %r23344, %r689, %r23346;
	// end inline asm
	// begin inline asm
	shfl.sync.down.b32 %r23297, %r23298, %r23344, %r689, %r23346;
	// end inline asm
	// begin inline asm
	shfl.sync.down.b32 %r23302, %r23303, %r23344, %r689, %r23346;
	// end inline asm
	// begin inline asm
	shfl.sync.down.b32 %r23307, %r23308, %r23344, %r689, %r23346;
	// end inline asm
	// begin inline asm
	shfl.sync.down.b32 %r23312, %r23313, %r23344, %r689, %r23346;
	// end inline asm
	// begin inline asm
	shfl.sync.down.b32 %r23317, %r23318, %r23344, %r689, %r23346;
	// end inline asm
	// begin inline asm
	shfl.sync.down.b32 %r23322, %r23323, %r23344, %r689, %r23346;
	// end inline asm
	// begin inline asm
	shfl.sync.down.b32 %r23327, %r23328, %r23344, %r689, %r23346;
	// end inline asm
	// begin inline asm
	shfl.sync.down.b32 %r23332, %r32789, %r23344, %r689, %r23346;
	// end inline asm
	mov.b64 	%rd2917, %fd506;
	mov.b64 	{%r23338, %r23343}, %rd2917;
	// begin inline asm
	shfl.sync.down.b32 %r23337, %r23338, %r23344, %r689, %r23346;
	// end inline asm
	// begin inline asm
	shfl.sync.down.b32 %r23342, %r23343, %r23344, %r689, %r23346;
	// end inline asm
	add.s32 	%r23470, %r17643, 8;
	setp.gt.s32 	%p575, %r23470, %r689;
	@%p575 bra 	$L__BB3_512;
	add.u64 	%rd2919, %SPL, 0;
	add.u64 	%rd2921, %SPL, 72;
	shr.u32 	%r23471, %r23327, 8;
	cvt.u16.u32 	%rs17631, %r23471;
	cvt.u16.u32 	%rs17632, %r23327;
	cvt.u16.u32 	%rs21303, %r23267;
	mov.b64 	%rd2922, {%r23337, %r23342};
	mov.b64 	%fd127, %rd2922;
	mov.b64 	%rd2923, {%r23257, %r23262};
	st.local.u64 	[%rd2919], %rd3831;
	add.s64 	%rd263, %rd2919, 8;
	cvt.u32.u16 	%r23472, %rs20989;
	cvt.u32.u16 	%r23473, %rs20990;
	prmt.b32 	%r23474, %r23473, %r23472, 0x3340U;
	cvt.u32.u16 	%r23475, %rs20991;
	cvt.u32.u16 	%r23476, %rs20992;
	prmt.b32 	%r23477, %r23476, %r23475, 0x3340U;
	prmt.b32 	%r23478, %r23477, %r23474, 0x5410U;
	cvt.u32.u16 	%r23479, %rs20993;
	cvt.u32.u16 	%r23480, %rs20994;
	prmt.b32 	%r23481, %r23480, %r23479, 0x3340U;
	cvt.u32.u16 	%r23482, %rs20995;
	cvt.u32.u16 	%r23483, %rs20996;
	prmt.b32 	%r23484, %r23483, %r23482, 0x3340U;
	prmt.b32 	%r23485, %r23484, %r23481, 0x5410U;
	st.local.v2.b32 	[%rd2919+8], {%r23485, %r23478};
	cvt.u32.u16 	%r23486, %rs20981;
	cvt.u32.u16 	%r23487, %rs20982;
	prmt.b32 	%r23488, %r23487, %r23486, 0x3340U;
	cvt.u32.u16 	%r23489, %rs20983;
	cvt.u32.u16 	%r23490, %rs20984;
	prmt.b32 	%r23491, %r23490, %r23489, 0x3340U;
	prmt.b32 	%r23492, %r23491, %r23488, 0x5410U;
	cvt.u32.u16 	%r23493, %rs20985;
	cvt.u32.u16 	%r23494, %rs20986;
	prmt.b32 	%r23495, %r23494, %r23493, 0x3340U;
	cvt.u32.u16 	%r23496, %rs20987;
	cvt.u32.u16 	%r23497, %rs20988;
	prmt.b32 	%r23498, %r23497, %r23496, 0x3340U;
	prmt.b32 	%r23499, %r23498, %r23495, 0x5410U;
	st.local.v2.b32 	[%rd2919+16], {%r23499, %r23492};
	cvt.u32.u16 	%r23500, %rs20973;
	cvt.u32.u16 	%r23501, %rs20974;
	prmt.b32 	%r23502, %r23501, %r23500, 0x3340U;
	cvt.u32.u16 	%r23503, %rs20975;
	cvt.u32.u16 	%r23504, %rs20976;
	prmt.b32 	%r23505, %r23504, %r23503, 0x3340U;
	prmt.b32 	%r23506, %r23505, %r23502, 0x5410U;
	cvt.u32.u16 	%r23507, %rs20977;
	cvt.u32.u16 	%r23508, %rs20978;
	prmt.b32 	%r23509, %r23508, %r23507, 0x3340U;
	cvt.u32.u16 	%r23510, %rs20979;
	cvt.u32.u16 	%r23511, %rs20980;
	prmt.b32 	%r23512, %r23511, %r23510, 0x3340U;
	prmt.b32 	%r23513, %r23512, %r23509, 0x5410U;
	st.local.v2.b32 	[%rd2919+24], {%r23513, %r23506};
	cvt.u32.u16 	%r23514, %rs20965;
	cvt.u32.u16 	%r23515, %rs20966;
	prmt.b32 	%r23516, %r23515, %r23514, 0x3340U;
	cvt.u32.u16 	%r23517, %rs20967;
	cvt.u32.u16 	%r23518, %rs20968;
	prmt.b32 	%r23519, %r23518, %r23517, 0x3340U;
	prmt.b32 	%r23520, %r23519, %r23516, 0x5410U;
	cvt.u32.u16 	%r23521, %rs20969;
	cvt.u32.u16 	%r23522, %rs20970;
	prmt.b32 	%r23523, %r23522, %r23521, 0x3340U;
	cvt.u32.u16 	%r23524, %rs20971;
	cvt.u32.u16 	%r23525, %rs20972;
	prmt.b32 	%r23526, %r23525, %r23524, 0x3340U;
	prmt.b32 	%r23527, %r23526, %r23523, 0x5410U;
	st.local.v2.b32 	[%rd2919+32], {%r23527, %r23520};
	cvt.u32.u16 	%r23528, %rs20957;
	cvt.u32.u16 	%r23529, %rs20958;
	prmt.b32 	%r23530, %r23529, %r23528, 0x3340U;
	cvt.u32.u16 	%r23531, %rs20959;
	cvt.u32.u16 	%r23532, %rs20960;
	prmt.b32 	%r23533, %r23532, %r23531, 0x3340U;
	prmt.b32 	%r23534, %r23533, %r23530, 0x5410U;
	cvt.u32.u16 	%r23535, %rs20961;
	cvt.u32.u16 	%r23536, %rs20962;
	prmt.b32 	%r23537, %r23536, %r23535, 0x3340U;
	cvt.u32.u16 	%r23538, %rs20963;
	cvt.u32.u16 	%r23539, %rs20964;
	prmt.b32 	%r23540, %r23539, %r23538, 0x3340U;
	prmt.b32 	%r23541, %r23540, %r23537, 0x5410U;
	st.local.v2.b32 	[%rd2919+40], {%r23541, %r23534};
	cvt.u32.u16 	%r23542, %rs20949;
	cvt.u32.u16 	%r23543, %rs20950;
	prmt.b32 	%r23544, %r23543, %r23542, 0x3340U;
	cvt.u32.u16 	%r23545, %rs20951;
	cvt.u32.u16 	%r23546, %rs20952;
	prmt.b32 	%r23547, %r23546, %r23545, 0x3340U;
	prmt.b32 	%r23548, %r23547, %r23544, 0x5410U;
	cvt.u32.u16 	%r23549, %rs20953;
	cvt.u32.u16 	%r23550, %rs20954;
	prmt.b32 	%r23551, %r23550, %r23549, 0x3340U;
	cvt.u32.u16 	%r23552, %rs20955;
	cvt.u32.u16 	%r23553, %rs20956;
	prmt.b32 	%r23554, %r23553, %r23552, 0x3340U;
	prmt.b32 	%r23555, %r23554, %r23551, 0x5410U;
	st.local.v2.b32 	[%rd2919+48], {%r23555, %r23548};
	st.local.v2.u8 	[%rd2919+56], {%rs20948, %rs20947};
	st.local.u32 	[%rd2919+60], %r32789;
	st.local.f64 	[%rd2919+64], %fd506;
	st.local.v2.u32 	[%rd2921], {%r23257, %r23262};
	add.s64 	%rd264, %rd2921, 8;
	st.local.v2.b32 	[%rd2921+8], {%r23267, %r23272};
	st.local.v2.b32 	[%rd2921+16], {%r23277, %r23282};
	st.local.v2.b32 	[%rd2921+24], {%r23287, %r23292};
	st.local.v2.b32 	[%rd2921+32], {%r23297, %r23302};
	st.local.v2.b32 	[%rd2921+40], {%r23307, %r23312};
	st.local.v2.b32 	[%rd2921+48], {%r23317, %r23322};
	st.local.v2.u8 	[%rd2921+56], {%rs17632, %rs17631};
	st.local.u32 	[%rd2921+60], %r23332;
	st.local.v2.u32 	[%rd2921+64], {%r23337, %r23342};
	add.s64 	%rd265, %rd3831, %rd2923;
	setp.ne.s64 	%p576, %rd3831, 0;
	@%p576 bra 	$L__BB3_511;
	mov.b16 	%rs17633, 0;
	st.local.u8 	[%rd88], %rs17633;
	add.s32 	%r23557, %r32789, %r23332;
	st.local.u32 	[%rd88+52], %r23557;
	add.f64 	%fd418, %fd506, %fd127;
	st.local.f64 	[%rd88+56], %fd418;
	mov.b32 	%r32814, 0;
$L__BB3_501:
	mov.u32 	%r807, %r32814;
	cvt.u64.u32 	%rd2924, %r807;
	add.s64 	%rd2925, %rd88, %rd2924;
	ld.local.u8 	%rs17634, [%rd2925];
	setp.ne.s16 	%p577, %rs17634, 0;
	add.s32 	%r32814, %r807, 1;
	@%p577 bra 	$L__BB3_501;
	and.b16  	%rs17635, %rs21303, 255;
	setp.eq.s16 	%p578, %rs17635, 0;
	mov.u32 	%r32816, %r807;
	@%p578 bra 	$L__BB3_505;
	mov.b32 	%r32815, 0;
$L__BB3_504:
	add.s32 	%r23559, %r32815, %r807;
	cvt.u64.u32 	%rd2926, %r23559;
	add.s64 	%rd2927, %rd88, %rd2926;
	st.local.u8 	[%rd2927], %rs21303;
	add.s32 	%r810, %r32815, 1;
	add.s32 	%r32816, %r810, %r807;
	cvt.u64.u32 	%rd2928, %r32815;
	add.s64 	%rd2929, %rd264, %rd2928;
	ld.local.u8 	%rs21303, [%rd2929+1];
	setp.ne.s16 	%p579, %rs21303, 0;
	mov.u32 	%r32815, %r810;
	@%p579 bra 	$L__BB3_504;
$L__BB3_505:
	cvt.u64.u32 	%rd2930, %r32816;
	add.s64 	%rd2931, %rd88, %rd2930;
	mov.b16 	%rs17636, 0;
	st.local.u8 	[%rd2931], %rs17636;
	mov.b32 	%r32817, 0;
$L__BB3_506:
	mov.u32 	%r813, %r32817;
	cvt.u64.u32 	%rd2932, %r813;
	add.s64 	%rd2933, %rd88, %rd2932;
	ld.local.u8 	%rs17637, [%rd2933];
	setp.ne.s16 	%p580, %rs17637, 0;
	add.s32 	%r32817, %r813, 1;
	@%p580 bra 	$L__BB3_506;
	and.b16  	%rs17638, %rs20996, 255;
	setp.eq.s16 	%p581, %rs17638, 0;
	mov.u32 	%r32819, %r813;
	@%p581 bra 	$L__BB3_510;
	mov.b32 	%r32818, 0;
$L__BB3_509:
	add.s32 	%r23562, %r32818, %r813;
	cvt.u64.u32 	%rd2934, %r23562;
	add.s64 	%rd2935, %rd88, %rd2934;
	st.local.u8 	[%rd2935], %rs20996;
	add.s32 	%r816, %r32818, 1;
	add.s32 	%r32819, %r816, %r813;
	cvt.u64.u32 	%rd2936, %r32818;
	add.s64 	%rd2937, %rd263, %rd2936;
	ld.local.u8 	%rs20996, [%rd2937+1];
	setp.ne.s16 	%p582, %rs20996, 0;
	mov.u32 	%r32818, %r816;
	@%p582 bra 	$L__BB3_509;
$L__BB3_510:
	cvt.u64.u32 	%rd2938, %r32819;
	add.s64 	%rd2939, %rd88, %rd2938;
	mov.b16 	%rs17639, 0;
	st.local.u8 	[%rd2939], %rs17639;
	ld.local.v2.b32 	{%r23563, %r23564}, [%rd88];
	bfe.u32 	%r23565, %r23563, 0, 8;
	cvt.u16.u32 	%rs20996, %r23565;
	bfe.u32 	%r23566, %r23563, 8, 8;
	cvt.u16.u32 	%rs20995, %r23566;
	bfe.u32 	%r23567, %r23563, 16, 8;
	cvt.u16.u32 	%rs20994, %r23567;
	bfe.u32 	%r23568, %r23563, 24, 8;
	cvt.u16.u32 	%rs20993, %r23568;
	bfe.u32 	%r23569, %r23564, 0, 8;
	cvt.u16.u32 	%rs20992, %r23569;
	bfe.u32 	%r23570, %r23564, 8, 8;
	cvt.u16.u32 	%rs20991, %r23570;
	bfe.u32 	%r23571, %r23564, 16, 8;
	cvt.u16.u32 	%rs20990, %r23571;
	bfe.u32 	%r23572, %r23564, 24, 8;
	cvt.u16.u32 	%rs20989, %r23572;
	ld.local.v2.b32 	{%r23573, %r23574}, [%rd88+8];
	bfe.u32 	%r23575, %r23573, 0, 8;
	cvt.u16.u32 	%rs20988, %r23575;
	bfe.u32 	%r23576, %r23573, 8, 8;
	cvt.u16.u32 	%rs20987, %r23576;
	bfe.u32 	%r23577, %r23573, 16, 8;
	cvt.u16.u32 	%rs20986, %r23577;
	bfe.u32 	%r23578, %r23573, 24, 8;
	cvt.u16.u32 	%rs20985, %r23578;
	bfe.u32 	%r23579, %r23574, 0, 8;
	cvt.u16.u32 	%rs20984, %r23579;
	bfe.u32 	%r23580, %r23574, 8, 8;
	cvt.u16.u32 	%rs20983, %r23580;
	bfe.u32 	%r23581, %r23574, 16, 8;
	cvt.u16.u32 	%rs20982, %r23581;
	bfe.u32 	%r23582, %r23574, 24, 8;
	cvt.u16.u32 	%rs20981, %r23582;
	ld.local.v2.b32 	{%r23583, %r23584}, [%rd88+16];
	bfe.u32 	%r23585, %r23583, 0, 8;
	cvt.u16.u32 	%rs20980, %r23585;
	bfe.u32 	%r23586, %r23583, 8, 8;
	cvt.u16.u32 	%rs20979, %r23586;
	bfe.u32 	%r23587, %r23583, 16, 8;
	cvt.u16.u32 	%rs20978, %r23587;
	bfe.u32 	%r23588, %r23583, 24, 8;
	cvt.u16.u32 	%rs20977, %r23588;
	bfe.u32 	%r23589, %r23584, 0, 8;
	cvt.u16.u32 	%rs20976, %r23589;
	bfe.u32 	%r23590, %r23584, 8, 8;
	cvt.u16.u32 	%rs20975, %r23590;
	bfe.u32 	%r23591, %r23584, 16, 8;
	cvt.u16.u32 	%rs20974, %r23591;
	bfe.u32 	%r23592, %r23584, 24, 8;
	cvt.u16.u32 	%rs20973, %r23592;
	ld.local.v2.b32 	{%r23593, %r23594}, [%rd88+24];
	bfe.u32 	%r23595, %r23593, 0, 8;
	cvt.u16.u32 	%rs20972, %r23595;
	bfe.u32 	%r23596, %r23593, 8, 8;
	cvt.u16.u32 	%rs20971, %r23596;
	bfe.u32 	%r23597, %r23593, 16, 8;
	cvt.u16.u32 	%rs20970, %r23597;
	bfe.u32 	%r23598, %r23593, 24, 8;
	cvt.u16.u32 	%rs20969, %r23598;
	bfe.u32 	%r23599, %r23594, 0, 8;
	cvt.u16.u32 	%rs20968, %r23599;
	bfe.u32 	%r23600, %r23594, 8, 8;
	cvt.u16.u32 	%rs20967, %r23600;
	bfe.u32 	%r23601, %r23594, 16, 8;
	cvt.u16.u32 	%rs20966, %r23601;
	bfe.u32 	%r23602, %r23594, 24, 8;
	cvt.u16.u32 	%rs20965, %r23602;
	ld.local.v2.b32 	{%r23603, %r23604}, [%rd88+32];
	bfe.u32 	%r23605, %r23603, 0, 8;
	cvt.u16.u32 	%rs20964, %r23605;
	bfe.u32 	%r23606, %r23603, 8, 8;
	cvt.u16.u32 	%rs20963, %r23606;
	bfe.u32 	%r23607, %r23603, 16, 8;
	cvt.u16.u32 	%rs20962, %r23607;
	bfe.u32 	%r23608, %r23603, 24, 8;
	cvt.u16.u32 	%rs20961, %r23608;
	bfe.u32 	%r23609, %r23604, 0, 8;
	cvt.u16.u32 	%rs20960, %r23609;
	bfe.u32 	%r23610, %r23604, 8, 8;
	cvt.u16.u32 	%rs20959, %r23610;
	bfe.u32 	%r23611, %r23604, 16, 8;
	cvt.u16.u32 	%rs20958, %r23611;
	bfe.u32 	%r23612, %r23604, 24, 8;
	cvt.u16.u32 	%rs20957, %r23612;
	ld.local.v2.b32 	{%r23613, %r23614}, [%rd88+40];
	bfe.u32 	%r23615, %r23613, 0, 8;
	cvt.u16.u32 	%rs20956, %r23615;
	bfe.u32 	%r23616, %r23613, 8, 8;
	cvt.u16.u32 	%rs20955, %r23616;
	bfe.u32 	%r23617, %r23613, 16, 8;
	cvt.u16.u32 	%rs20954, %r23617;
	bfe.u32 	%r23618, %r23613, 24, 8;
	cvt.u16.u32 	%rs20953, %r23618;
	bfe.u32 	%r23619, %r23614, 0, 8;
	cvt.u16.u32 	%rs20952, %r23619;
	bfe.u32 	%r23620, %r23614, 8, 8;
	cvt.u16.u32 	%rs20951, %r23620;
	bfe.u32 	%r23621, %r23614, 16, 8;
	cvt.u16.u32 	%rs20950, %r23621;
	bfe.u32 	%r23622, %r23614, 24, 8;
	cvt.u16.u32 	%rs20949, %r23622;
	ld.local.v2.u8 	{%rs20948, %rs20947}, [%rd88+48];
	ld.local.u32 	%r32789, [%rd88+52];
	ld.local.f64 	%fd506, [%rd88+56];
$L__BB3_511:
	mov.u64 	%rd3831, %rd265;
$L__BB3_512:
	cvt.u32.u16 	%r23713, %rs20996;
	and.b32  	%r23714, %r23713, 255;
	and.b16  	%rs17640, %rs20995, 255;
	mul.wide.u16 	%r23715, %rs17640, 256;
	or.b32  	%r23716, %r23715, %r23714;
	cvt.u32.u16 	%r23717, %rs20994;
	shl.b32 	%r23718, %r23717, 16;
	and.b32  	%r23719, %r23718, 16711680;
	or.b32  	%r23720, %r23716, %r23719;
	cvt.u32.u16 	%r23721, %rs20993;
	shl.b32 	%r23722, %r23721, 24;
	or.b32  	%r23634, %r23720, %r23722;
	cvt.u32.u16 	%r23723, %rs20992;
	and.b32  	%r23724, %r23723, 255;
	and.b16  	%rs17641, %rs20991, 255;
	mul.wide.u16 	%r23725, %rs17641, 256;
	or.b32  	%r23726, %r23725, %r23724;
	cvt.u32.u16 	%r23727, %rs20990;
	shl.b32 	%r23728, %r23727, 16;
	and.b32  	%r23729, %r23728, 16711680;
	or.b32  	%r23730, %r23726, %r23729;
	cvt.u32.u16 	%r23731, %rs20989;
	shl.b32 	%r23732, %r23731, 24;
	or.b32  	%r23639, %r23730, %r23732;
	cvt.u32.u16 	%r23733, %rs20988;
	and.b32  	%r23734, %r23733, 255;
	and.b16  	%rs17642, %rs20987, 255;
	mul.wide.u16 	%r23735, %rs17642, 256;
	or.b32  	%r23736, %r23735, %r23734;
	cvt.u32.u16 	%r23737, %rs20986;
	shl.b32 	%r23738, %r23737, 16;
	and.b32  	%r23739, %r23738, 16711680;
	or.b32  	%r23740, %r23736, %r23739;
	cvt.u32.u16 	%r23741, %rs20985;
	shl.b32 	%r23742, %r23741, 24;
	or.b32  	%r23644, %r23740, %r23742;
	cvt.u32.u16 	%r23743, %rs20984;
	and.b32  	%r23744, %r23743, 255;
	and.b16  	%rs17643, %rs20983, 255;
	mul.wide.u16 	%r23745, %rs17643, 256;
	or.b32  	%r23746, %r23745, %r23744;
	cvt.u32.u16 	%r23747, %rs20982;
	shl.b32 	%r23748, %r23747, 16;
	and.b32  	%r23749, %r23748, 16711680;
	or.b32  	%r23750, %r23746, %r23749;
	cvt.u32.u16 	%r23751, %rs20981;
	shl.b32 	%r23752, %r23751, 24;
	or.b32  	%r23649, %r23750, %r23752;
	cvt.u32.u16 	%r23753, %rs20980;
	and.b32  	%r23754, %r23753, 255;
	and.b16  	%rs17644, %rs20979, 255;
	mul.wide.u16 	%r23755, %rs17644, 256;
	or.b32  	%r23756, %r23755, %r23754;
	cvt.u32.u16 	%r23757, %rs20978;
	shl.b32 	%r23758, %r23757, 16;
	and.b32  	%r23759, %r23758, 16711680;
	or.b32  	%r23760, %r23756, %r23759;
	cvt.u32.u16 	%r23761, %rs20977;
	shl.b32 	%r23762, %r23761, 24;
	or.b32  	%r23654, %r23760, %r23762;
	cvt.u32.u16 	%r23763, %rs20976;
	and.b32  	%r23764, %r23763, 255;
	and.b16  	%rs17645, %rs20975, 255;
	mul.wide.u16 	%r23765, %rs17645, 256;
	or.b32  	%r23766, %r23765, %r23764;
	cvt.u32.u16 	%r23767, %rs20974;
	shl.b32 	%r23768, %r23767, 16;
	and.b32  	%r23769, %r23768, 16711680;
	or.b32  	%r23770, %r23766, %r23769;
	cvt.u32.u16 	%r23771, %rs20973;
	shl.b32 	%r23772, %r23771, 24;
	or.b32  	%r23659, %r23770, %r23772;
	cvt.u32.u16 	%r23773, %rs20972;
	and.b32  	%r23774, %r23773, 255;
	and.b16  	%rs17646, %rs20971, 255;
	mul.wide.u16 	%r23775, %rs17646, 256;
	or.b32  	%r23776, %r23775, %r23774;
	cvt.u32.u16 	%r23777, %rs20970;
	shl.b32 	%r23778, %r23777, 16;
	and.b32  	%r23779, %r23778, 16711680;
	or.b32  	%r23780, %r23776, %r23779;
	cvt.u32.u16 	%r23781, %rs20969;
	shl.b32 	%r23782, %r23781, 24;
	or.b32  	%r23664, %r23780, %r23782;
	cvt.u32.u16 	%r23783, %rs20968;
	and.b32  	%r23784, %r23783, 255;
	and.b16  	%rs17647, %rs20967, 255;
	mul.wide.u16 	%r23785, %rs17647, 256;
	or.b32  	%r23786, %r23785, %r23784;
	cvt.u32.u16 	%r23787, %rs20966;
	shl.b32 	%r23788, %r23787, 16;
	and.b32  	%r23789, %r23788, 16711680;
	or.b32  	%r23790, %r23786, %r23789;
	cvt.u32.u16 	%r23791, %rs20965;
	shl.b32 	%r23792, %r23791, 24;
	or.b32  	%r23669, %r23790, %r23792;
	cvt.u32.u16 	%r23793, %rs20964;
	and.b32  	%r23794, %r23793, 255;
	and.b16  	%rs17648, %rs20963, 255;
	mul.wide.u16 	%r23795, %rs17648, 256;
	or.b32  	%r23796, %r23795, %r23794;
	cvt.u32.u16 	%r23797, %rs20962;
	shl.b32 	%r23798, %r23797, 16;
	and.b32  	%r23799, %r23798, 16711680;
	or.b32  	%r23800, %r23796, %r23799;
	cvt.u32.u16 	%r23801, %rs20961;
	shl.b32 	%r23802, %r23801, 24;
	or.b32  	%r23674, %r23800, %r23802;
	cvt.u32.u16 	%r23803, %rs20960;
	and.b32  	%r23804, %r23803, 255;
	and.b16  	%rs17649, %rs20959, 255;
	mul.wide.u16 	%r23805, %rs17649, 256;
	or.b32  	%r23806, %r23805, %r23804;
	cvt.u32.u16 	%r23807, %rs20958;
	shl.b32 	%r23808, %r23807, 16;
	and.b32  	%r23809, %r23808, 16711680;
	or.b32  	%r23810, %r23806, %r23809;
	cvt.u32.u16 	%r23811, %rs20957;
	shl.b32 	%r23812, %r23811, 24;
	or.b32  	%r23679, %r23810, %r23812;
	cvt.u32.u16 	%r23813, %rs20956;
	and.b32  	%r23814, %r23813, 255;
	and.b16  	%rs17650, %rs20955, 255;
	mul.wide.u16 	%r23815, %rs17650, 256;
	or.b32  	%r23816, %r23815, %r23814;
	cvt.u32.u16 	%r23817, %rs20954;
	shl.b32 	%r23818, %r23817, 16;
	and.b32  	%r23819, %r23818, 16711680;
	or.b32  	%r23820, %r23816, %r23819;
	cvt.u32.u16 	%r23821, %rs20953;
	shl.b32 	%r23822, %r23821, 24;
	or.b32  	%r23684, %r23820, %r23822;
	cvt.u32.u16 	%r23823, %rs20952;
	and.b32  	%r23824, %r23823, 255;
	and.b16  	%rs17651, %rs20951, 255;
	mul.wide.u16 	%r23825, %rs17651, 256;
	or.b32  	%r23826, %r23825, %r23824;
	cvt.u32.u16 	%r23827, %rs20950;
	shl.b32 	%r23828, %r23827, 16;
	and.b32  	%r23829, %r23828, 16711680;
	or.b32  	%r23830, %r23826, %r23829;
	cvt.u32.u16 	%r23831, %rs20949;
	shl.b32 	%r23832, %r23831, 24;
	or.b32  	%r23689, %r23830, %r23832;
	cvt.u32.u16 	%r23833, %rs20948;
	and.b32  	%r23834, %r23833, 255;
	and.b16  	%rs17652, %rs20947, 255;
	mul.wide.u16 	%r23835, %rs17652, 256;
	or.b32  	%r23694, %r23835, %r23834;
	mov.b64 	{%r23624, %r23629}, %rd3831;
	mov.b32 	%r23710, 16;
	mov.b32 	%r23712, -1;
	// begin inline asm
	shfl.sync.down.b32 %r23623, %r23624, %r23710, %r689, %r23712;
	// end inline asm
	// begin inline asm
	shfl.sync.down.b32 %r23628, %r23629, %r23710, %r689, %r23712;
	// end inline asm
	// begin inline asm
	shfl.sync.down.b32 %r23633, %r23634, %r23710, %r689, %r23712;
	// end inline asm
	// begin inline asm
	shfl.sync.down.b32 %r23638, %r23639, %r23710, %r689, %r23712;
	// end inline asm
	// begin inline asm
	shfl.sync.down.b32 %r23643, %r23644, %r23710, %r689, %r23712;
	// end inline asm
	// begin inline asm
	shfl.sync.down.b32 %r23648, %r23649, %r23710, %r689, %r23712;
	// end inline asm
	// begin inline asm
	shfl.sync.down.b32 %r23653, %r23654, %r23710, %r689, %r23712;
	// end inline asm
	// begin inline asm
	shfl.sync.down.b32 %r23658, %r23659, %r23710, %r689, %r23712;
	// end inline asm
	// begin inline asm
	shfl.sync.down.b32 %r23663, %r23664, %r23710, %r689, %r23712;
	// end inline asm
	// begin inline asm
	shfl.sync.down.b32 %r23668, %r23669, %r23710, %r689, %r23712;
	// end inline asm
	// begin inline asm
	shfl.sync.down.b32 %r23673, %r23674, %r23710, %r689, %r23712;
	// end inline asm
	// begin inline asm
	shfl.sync.down.b32 %r23678, %r23679, %r23710, %r689, %r23712;
	// end inline asm
	// begin inline asm
	shfl.sync.down.b32 %r23683, %r23684, %r23710, %r689, %r23712;
	// end inline asm
	// begin inline asm
	shfl.sync.down.b32 %r23688, %r23689, %r23710, %r689, %r23712;
	// end inline asm
	// begin inline asm
	shfl.sync.down.b32 %r23693, %r23694, %r23710, %r689, %r23712;
	// end inline asm
	// begin inline asm
	shfl.sync.down.b32 %r23698, %r32789, %r23710, %r689, %r23712;
	// end inline asm
	mov.b64 	%rd2940, %fd506;
	mov.b64 	{%r23704, %r23709}, %rd2940;
	// begin inline asm
	shfl.sync.down.b32 %r23703, %r23704, %r23710, %r689, %r23712;
	// end inline asm
	// begin inline asm
	shfl.sync.down.b32 %r23708, %r23709, %r23710, %r689, %r23712;
	// end inline asm
	add.s32 	%r23836, %r17643, 16;
	setp.gt.s32 	%p583, %r23836, %r689;
	@%p583 bra 	$L__BB3_526;
	add.u64 	%rd2942, %SPL, 0;
	add.u64 	%rd2944, %SPL, 72;
	shr.u32 	%r23837, %r23693, 8;
	cvt.u16.u32 	%rs17653, %r23837;
	cvt.u16.u32 	%rs17654, %r23693;
	cvt.u16.u32 	%rs21405, %r23633;
	mov.b64 	%rd2945, {%r23703, %r23708};
	mov.b64 	%fd131, %rd2945;
	mov.b64 	%rd2946, {%r23623, %r23628};
	st.local.u64 	[%rd2942], %rd3831;
	add.s64 	%rd267, %rd2942, 8;
	cvt.u32.u16 	%r23838, %rs20989;
	cvt.u32.u16 	%r23839, %rs20990;
	prmt.b32 	%r23840, %r23839, %r23838, 0x3340U;
	cvt.u32.u16 	%r23841, %rs20991;
	cvt.u32.u16 	%r23842, %rs20992;
	prmt.b32 	%r23843, %r23842, %r23841, 0x3340U;
	prmt.b32 	%r23844, %r23843, %r23840, 0x5410U;
	cvt.u32.u16 	%r23845, %rs20993;
	cvt.u32.u16 	%r23846, %rs20994;
	prmt.b32 	%r23847, %r23846, %r23845, 0x3340U;
	cvt.u32.u16 	%r23848, %rs20995;
	cvt.u32.u16 	%r23849, %rs20996;
	prmt.b32 	%r23850, %r23849, %r23848, 0x3340U;
	prmt.b32 	%r23851, %r23850, %r23847, 0x5410U;
	st.local.v2.b32 	[%rd2942+8], {%r23851, %r23844};
	cvt.u32.u16 	%r23852, %rs20981;
	cvt.u32.u16 	%r23853, %rs20982;
	prmt.b32 	%r23854, %r23853, %r23852, 0x3340U;
	cvt.u32.u16 	%r23855, %rs20983;
	cvt.u32.u16 	%r23856, %rs20984;
	prmt.b32 	%r23857, %r23856, %r23855, 0x3340U;
	prmt.b32 	%r23858, %r23857, %r23854, 0x5410U;
	cvt.u32.u16 	%r23859, %rs20985;
	cvt.u32.u16 	%r23860, %rs20986;
	prmt.b32 	%r23861, %r23860, %r23859, 0x3340U;
	cvt.u32.u16 	%r23862, %rs20987;
	cvt.u32.u16 	%r23863, %rs20988;
	prmt.b32 	%r23864, %r23863, %r23862, 0x3340U;
	prmt.b32 	%r23865, %r23864, %r23861, 0x5410U;
	st.local.v2.b32 	[%rd2942+16], {%r23865, %r23858};
	cvt.u32.u16 	%r23866, %rs20973;
	cvt.u32.u16 	%r23867, %rs20974;
	prmt.b32 	%r23868, %r23867, %r23866, 0x3340U;
	cvt.u32.u16 	%r23869, %rs20975;
	cvt.u32.u16 	%r23870, %rs20976;
	prmt.b32 	%r23871, %r23870, %r23869, 0x3340U;
	prmt.b32 	%r23872, %r23871, %r23868, 0x5410U;
	cvt.u32.u16 	%r23873, %rs20977;
	cvt.u32.u16 	%r23874, %rs20978;
	prmt.b32 	%r23875, %r23874, %r23873, 0x3340U;
	cvt.u32.u16 	%r23876, %rs20979;
	cvt.u32.u16 	%r23877, %rs20980;
	prmt.b32 	%r23878, %r23877, %r23876, 0x3340U;
	prmt.b32 	%r23879, %r23878, %r23875, 0x5410U;
	st.local.v2.b32 	[%rd2942+24], {%r23879, %r23872};
	cvt.u32.u16 	%r23880, %rs20965;
	cvt.u32.u16 	%r23881, %rs20966;
	prmt.b32 	%r23882, %r23881, %r23880, 0x3340U;
	cvt.u32.u16 	%r23883, %rs20967;
	cvt.u32.u16 	%r23884, %rs20968;
	prmt.b32 	%r23885, %r23884, %r23883, 0x3340U;
	prmt.b32 	%r23886, %r23885, %r23882, 0x5410U;
	cvt.u32.u16 	%r23887, %rs20969;
	cvt.u32.u16 	%r23888, %rs20970;
	prmt.b32 	%r23889, %r23888, %r23887, 0x3340U;
	cvt.u32.u16 	%r23890, %rs20971;
	cvt.u32.u16 	%r23891, %rs20972;
	prmt.b32 	%r23892, %r23891, %r23890, 0x3340U;
	prmt.b32 	%r23893, %r23892, %r23889, 0x5410U;
	st.local.v2.b32 	[%rd2942+32], {%r23893, %r23886};
	cvt.u32.u16 	%r23894, %rs20957;
	cvt.u32.u16 	%r23895, %rs20958;
	prmt.b32 	%r23896, %r23895, %r23894, 0x3340U;
	cvt.u32.u16 	%r23897, %rs20959;
	cvt.u32.u16 	%r23898, %rs20960;
	prmt.b32 	%r23899, %r23898, %r23897, 0x3340U;
	prmt.b32 	%r23900, %r23899, %r23896, 0x5410U;
	cvt.u32.u16 	%r23901, %rs20961;
	cvt.u32.u16 	%r23902, %rs20962;
	prmt.b32 	%r23903, %r23902, %r23901, 0x3340U;
	cvt.u32.u16 	%r23904, %rs20963;
	cvt.u32.u16 	%r23905, %rs20964;
	prmt.b32 	%r23906, %r23905, %r23904, 0x3340U;
	prmt.b32 	%r23907, %r23906, %r23903, 0x5410U;
	st.local.v2.b32 	[%rd2942+40], {%r23907, %r23900};
	cvt.u32.u16 	%r23908, %rs20949;
	cvt.u32.u16 	%r23909, %rs20950;
	prmt.b32 	%r23910, %r23909, %r23908, 0x3340U;
	cvt.u32.u16 	%r23911, %rs20951;
	cvt.u32.u16 	%r23912, %rs20952;
	prmt.b32 	%r23913, %r23912, %r23911, 0x3340U;
	prmt.b32 	%r23914, %r23913, %r23910, 0x5410U;
	cvt.u32.u16 	%r23915, %rs20953;
	cvt.u32.u16 	%r23916, %rs20954;
	prmt.b32 	%r23917, %r23916, %r23915, 0x3340U;
	cvt.u32.u16 	%r23918, %rs20955;
	cvt.u32.u16 	%r23919, %rs20956;
	prmt.b32 	%r23920, %r23919, %r23918, 0x3340U;
	prmt.b32 	%r23921, %r23920, %r23917, 0x5410U;
	st.local.v2.b32 	[%rd2942+48], {%r23921, %r23914};
	st.local.v2.u8 	[%rd2942+56], {%rs20948, %rs20947};
	st.local.u32 	[%rd2942+60], %r32789;
	st.local.f64 	[%rd2942+64], %fd506;
	st.local.v2.u32 	[%rd2944], {%r23623, %r23628};
	add.s64 	%rd268, %rd2944, 8;
	st.local.v2.b32 	[%rd2944+8], {%r23633, %r23638};
	st.local.v2.b32 	[%rd2944+16], {%r23643, %r23648};
	st.local.v2.b32 	[%rd2944+24], {%r23653, %r23658};
	st.local.v2.b32 	[%rd2944+32], {%r23663, %r23668};
	st.local.v2.b32 	[%rd2944+40], {%r23673, %r23678};
	st.local.v2.b32 	[%rd2944+48], {%r23683, %r23688};
	st.local.v2.u8 	[%rd2944+56], {%rs17654, %rs17653};
	st.local.u32 	[%rd2944+60], %r23698;
	st.local.v2.u32 	[%rd2944+64], {%r23703, %r23708};
	add.s64 	%rd269, %rd3831, %rd2946;
	setp.ne.s64 	%p584, %rd3831, 0;
	@%p584 bra 	$L__BB3_525;
	mov.b16 	%rs17655, 0;
	st.local.u8 	[%rd87], %rs17655;
	add.s32 	%r23923, %r32789, %r23698;
	st.local.u32 	[%rd87+52], %r23923;
	add.f64 	%fd419, %fd506, %fd131;
	st.local.f64 	[%rd87+56], %fd419;
	mov.b32 	%r32822, 0;
$L__BB3_515:
	mov.u32 	%r840, %r32822;
	cvt.u64.u32 	%rd2947, %r840;
	add.s64 	%rd2948, %rd87, %rd2947;
	ld.local.u8 	%rs17656, [%rd2948];
	setp.ne.s16 	%p585, %rs17656, 0;
	add.s32 	%r32822, %r840, 1;
	@%p585 bra 	$L__BB3_515;
	and.b16  	%rs17657, %rs21405, 255;
	setp.eq.s16 	%p586, %rs17657, 0;
	mov.u32 	%r32824, %r840;
	@%p586 bra 	$L__BB3_519;
	mov.b32 	%r32823, 0;
$L__BB3_518:
	add.s32 	%r23925, %r32823, %r840;
	cvt.u64.u32 	%rd2949, %r23925;
	add.s64 	%rd2950, %rd87, %rd2949;
	st.local.u8 	[%rd2950], %rs21405;
	add.s32 	%r843, %r32823, 1;
	add.s32 	%r32824, %r843, %r840;
	cvt.u64.u32 	%rd2951, %r32823;
	add.s64 	%rd2952, %rd268, %rd2951;
	ld.local.u8 	%rs21405, [%rd2952+1];
	setp.ne.s16 	%p587, %rs21405, 0;
	mov.u32 	%r32823, %r843;
	@%p587 bra 	$L__BB3_518;
$L__BB3_519:
	cvt.u64.u32 	%rd2953, %r32824;
	add.s64 	%rd2954, %rd87, %rd2953;
	mov.b16 	%rs17658, 0;
	st.local.u8 	[%rd2954], %rs17658;
	mov.b32 	%r32825, 0;
$L__BB3_520:
	mov.u32 	%r846, %r32825;
	cvt.u64.u32 	%rd2955, %r846;
	add.s64 	%rd2956, %rd87, %rd2955;
	ld.local.u8 	%rs17659, [%rd2956];
	setp.ne.s16 	%p588, %rs17659, 0;
	add.s32 	%r32825, %r846, 1;
	@%p588 bra 	$L__BB3_520;
	and.b16  	%rs17660, %rs20996, 255;
	setp.eq.s16 	%p589, %rs17660, 0;
	mov.u32 	%r32827, %r846;
	@%p589 bra 	$L__BB3_524;
	mov.b32 	%r32826, 0;
$L__BB3_523:
	add.s32 	%r23928, %r32826, %r846;
	cvt.u64.u32 	%rd2957, %r23928;
	add.s64 	%rd2958, %rd87, %rd2957;
	st.local.u8 	[%rd2958], %rs20996;
	add.s32 	%r849, %r32826, 1;
	add.s32 	%r32827, %r849, %r846;
	cvt.u64.u32 	%rd2959, %r32826;
	add.s64 	%rd2960, %rd267, %rd2959;
	ld.local.u8 	%rs20996, [%rd2960+1];
	setp.ne.s16 	%p590, %rs20996, 0;
	mov.u32 	%r32826, %r849;
	@%p590 bra 	$L__BB3_523;
$L__BB3_524:
	cvt.u64.u32 	%rd2961, %r32827;
	add.s64 	%rd2962, %rd87, %rd2961;
	mov.b16 	%rs17661, 0;
	st.local.u8 	[%rd2962], %rs17661;
	ld.local.v2.b32 	{%r23929, %r23930}, [%rd87];
	bfe.u32 	%r23931, %r23929, 0, 8;
	cvt.u16.u32 	%rs20996, %r23931;
	bfe.u32 	%r23932, %r23929, 8, 8;
	cvt.u16.u32 	%rs20995, %r23932;
	bfe.u32 	%r23933, %r23929, 16, 8;
	cvt.u16.u32 	%rs20994, %r23933;
	bfe.u32 	%r23934, %r23929, 24, 8;
	cvt.u16.u32 	%rs20993, %r23934;
	bfe.u32 	%r23935, %r23930, 0, 8;
	cvt.u16.u32 	%rs20992, %r23935;
	bfe.u32 	%r23936, %r23930, 8, 8;
	cvt.u16.u32 	%rs20991, %r23936;
	bfe.u32 	%r23937, %r23930, 16, 8;
	cvt.u16.u32 	%rs20990, %r23937;
	bfe.u32 	%r23938, %r23930, 24, 8;
	cvt.u16.u32 	%rs20989, %r23938;
	ld.local.v2.b32 	{%r23939, %r23940}, [%rd87+8];
	bfe.u32 	%r23941, %r23939, 0, 8;
	cvt.u16.u32 	%rs20988, %r23941;
	bfe.u32 	%r23942, %r23939, 8, 8;
	cvt.u16.u32 	%rs20987, %r23942;
	bfe.u32 	%r23943, %r23939, 16, 8;
	cvt.u16.u32 	%rs20986, %r23943;
	bfe.u32 	%r23944, %r23939, 24, 8;
	cvt.u16.u32 	%rs20985, %r23944;
	bfe.u32 	%r23945, %r23940, 0, 8;
	cvt.u16.u32 	%rs20984, %r23945;
	bfe.u32 	%r23946, %r23940, 8, 8;
	cvt.u16.u32 	%rs20983, %r23946;
	bfe.u32 	%r23947, %r23940, 16, 8;
	cvt.u16.u32 	%rs20982, %r23947;
	bfe.u32 	%r23948, %r23940, 24, 8;
	cvt.u16.u32 	%rs20981, %r23948;
	ld.local.v2.b32 	{%r23949, %r23950}, [%rd87+16];
	bfe.u32 	%r23951, %r23949, 0, 8;
	cvt.u16.u32 	%rs20980, %r23951;
	bfe.u32 	%r23952, %r23949, 8, 8;
	cvt.u16.u32 	%rs20979, %r23952;
	bfe.u32 	%r23953, %r23949, 16, 8;
	cvt.u16.u32 	%rs20978, %r23953;
	bfe.u32 	%r23954, %r23949, 24, 8;
	cvt.u16.u32 	%rs20977, %r23954;
	bfe.u32 	%r23955, %r23950, 0, 8;
	cvt.u16.u32 	%rs20976, %r23955;
	bfe.u32 	%r23956, %r23950, 8, 8;
	cvt.u16.u32 	%rs20975, %r23956;
	bfe.u32 	%r23957, %r23950, 16, 8;
	cvt.u16.u32 	%rs20974, %r23957;
	bfe.u32 	%r23958, %r23950, 24, 8;
	cvt.u16.u32 	%rs20973, %r23958;
	ld.local.v2.b32 	{%r23959, %r23960}, [%rd87+24];
	bfe.u32 	%r23961, %r23959, 0, 8;
	cvt.u16.u32 	%rs20972, %r23961;
	bfe.u32 	%r23962, %r23959, 8, 8;
	cvt.u16.u32 	%rs20971, %r23962;
	bfe.u32 	%r23963, %r23959, 16, 8;
	cvt.u16.u32 	%rs20970, %r23963;
	bfe.u32 	%r23964, %r23959, 24, 8;
	cvt.u16.u32 	%rs20969, %r23964;
	bfe.u32 	%r23965, %r23960, 0, 8;
	cvt.u16.u32 	%rs20968, %r23965;
	bfe.u32 	%r23966, %r23960, 8, 8;
	cvt.u16.u32 	%rs20967, %r23966;
	bfe.u32 	%r23967, %r23960, 16, 8;
	cvt.u16.u32 	%rs20966, %r23967;
	bfe.u32 	%r23968, %r23960, 24, 8;
	cvt.u16.u32 	%rs20965, %r23968;
	ld.local.v2.b32 	{%r23969, %r23970}, [%rd87+32];
	bfe.u32 	%r23971, %r23969, 0, 8;
	cvt.u16.u32 	%rs20964, %r23971;
	bfe.u32 	%r23972, %r23969, 8, 8;
	cvt.u16.u32 	%rs20963, %r23972;
	bfe.u32 	%r23973, %r23969, 16, 8;
	cvt.u16.u32 	%rs20962, %r23973;
	bfe.u32 	%r23974, %r23969, 24, 8;
	cvt.u16.u32 	%rs20961, %r23974;
	bfe.u32 	%r23975, %r23970, 0, 8;
	cvt.u16.u32 	%rs20960, %r23975;
	bfe.u32 	%r23976, %r23970, 8, 8;
	cvt.u16.u32 	%rs20959, %r23976;
	bfe.u32 	%r23977, %r23970, 16, 8;
	cvt.u16.u32 	%rs20958, %r23977;
	bfe.u32 	%r23978, %r23970, 24, 8;
	cvt.u16.u32 	%rs20957, %r23978;
	ld.local.v2.b32 	{%r23979, %r23980}, [%rd87+40];
	bfe.u32 	%r23981, %r23979, 0, 8;
	cvt.u16.u32 	%rs20956, %r23981;
	bfe.u32 	%r23982, %r23979, 8, 8;
	cvt.u16.u32 	%rs20955, %r23982;
	bfe.u32 	%r23983, %r23979, 16, 8;
	cvt.u16.u32 	%rs20954, %r23983;
	bfe.u32 	%r23984, %r23979, 24, 8;
	cvt.u16.u32 	%rs20953, %r23984;
	bfe.u32 	%r23985, %r23980, 0, 8;
	cvt.u16.u32 	%rs20952, %r23985;
	bfe.u32 	%r23986, %r23980, 8, 8;
	cvt.u16.u32 	%rs20951, %r23986;
	bfe.u32 	%r23987, %r23980, 16, 8;
	cvt.u16.u32 	%rs20950, %r23987;
	bfe.u32 	%r23988, %r23980, 24, 8;
	cvt.u16.u32 	%rs20949, %r23988;
	ld.local.v2.u8 	{%rs20948, %rs20947}, [%rd87+48];
	ld.local.u32 	%r32789, [%rd87+52];
	ld.local.f64 	%fd506, [%rd87+56];
$L__BB3_525:
	mov.u64 	%rd3831, %rd269;
$L__BB3_526:
	mov.u32 	%r23990, %tid.x;
	not.b32 	%r23991, %r23990;
	mov.u32 	%r23992, %ctaid.x;
	add.s32 	%r32837, %r23992, %r23991;
	st.local.u64 	[%rd92], %rd3831;
	cvt.u32.u16 	%r23993, %rs20989;
	cvt.u32.u16 	%r23994, %rs20990;
	prmt.b32 	%r23995, %r23994, %r23993, 0x3340U;
	cvt.u32.u16 	%r23996, %rs20991;
	cvt.u32.u16 	%r23997, %rs20992;
	prmt.b32 	%r23998, %r23997, %r23996, 0x3340U;
	prmt.b32 	%r23999, %r23998, %r23995, 0x5410U;
	cvt.u32.u16 	%r24000, %rs20993;
	cvt.u32.u16 	%r24001, %rs20994;
	prmt.b32 	%r24002, %r24001, %r24000, 0x3340U;
	cvt.u32.u16 	%r24003, %rs20995;
	cvt.u32.u16 	%r24004, %rs20996;
	prmt.b32 	%r24005, %r24004, %r24003, 0x3340U;
	prmt.b32 	%r24006, %r24005, %r24002, 0x5410U;
	st.local.v2.b32 	[%rd92+8], {%r24006, %r23999};
	cvt.u32.u16 	%r24007, %rs20981;
	cvt.u32.u16 	%r24008, %rs20982;
	prmt.b32 	%r24009, %r24008, %r24007, 0x3340U;
	cvt.u32.u16 	%r24010, %rs20983;
	cvt.u32.u16 	%r24011, %rs20984;
	prmt.b32 	%r24012, %r24011, %r24010, 0x3340U;
	prmt.b32 	%r24013, %r24012, %r24009, 0x5410U;
	cvt.u32.u16 	%r24014, %rs20985;
	cvt.u32.u16 	%r24015, %rs20986;
	prmt.b32 	%r24016, %r24015, %r24014, 0x3340U;
	cvt.u32.u16 	%r24017, %rs20987;
	cvt.u32.u16 	%r24018, %rs20988;
	prmt.b32 	%r24019, %r24018, %r24017, 0x3340U;
	prmt.b32 	%r24020, %r24019, %r24016, 0x5410U;
	st.local.v2.b32 	[%rd92+16], {%r24020, %r24013};
	cvt.u32.u16 	%r24021, %rs20973;
	cvt.u32.u16 	%r24022, %rs20974;
	prmt.b32 	%r24023, %r24022, %r24021, 0x3340U;
	cvt.u32.u16 	%r24024, %rs20975;
	cvt.u32.u16 	%r24025, %rs20976;
	prmt.b32 	%r24026, %r24025, %r24024, 0x3340U;
	prmt.b32 	%r24027, %r24026, %r24023, 0x5410U;
	cvt.u32.u16 	%r24028, %rs20977;
	cvt.u32.u16 	%r24029, %rs20978;
	prmt.b32 	%r24030, %r24029, %r24028, 0x3340U;
	cvt.u32.u16 	%r24031, %rs20979;
	cvt.u32.u16 	%r24032, %rs20980;
	prmt.b32 	%r24033, %r24032, %r24031, 0x3340U;
	prmt.b32 	%r24034, %r24033, %r24030, 0x5410U;
	st.local.v2.b32 	[%rd92+24], {%r24034, %r24027};
	cvt.u32.u16 	%r24035, %rs20965;
	cvt.u32.u16 	%r24036, %rs20966;
	prmt.b32 	%r24037, %r24036, %r24035, 0x3340U;
	cvt.u32.u16 	%r24038, %rs20967;
	cvt.u32.u16 	%r24039, %rs20968;
	prmt.b32 	%r24040, %r24039, %r24038, 0x3340U;
	prmt.b32 	%r24041, %r24040, %r24037, 0x5410U;
	cvt.u32.u16 	%r24042, %rs20969;
	cvt.u32.u16 	%r24043, %rs20970;
	prmt.b32 	%r24044, %r24043, %r24042, 0x3340U;
	cvt.u32.u16 	%r24045, %rs20971;
	cvt.u32.u16 	%r24046, %rs20972;
	prmt.b32 	%r24047, %r24046, %r24045, 0x3340U;
	prmt.b32 	%r24048, %r24047, %r24044, 0x5410U;
	st.local.v2.b32 	[%rd92+32], {%r24048, %r24041};
	cvt.u32.u16 	%r24049, %rs20957;
	cvt.u32.u16 	%r24050, %rs20958;
	prmt.b32 	%r24051, %r24050, %r24049, 0x3340U;
	cvt.u32.u16 	%r24052, %rs20959;
	cvt.u32.u16 	%r24053, %rs20960;
	prmt.b32 	%r24054, %r24053, %r24052, 0x3340U;
	prmt.b32 	%r24055, %r24054, %r24051, 0x5410U;
	cvt.u32.u16 	%r24056, %rs20961;
	cvt.u32.u16 	%r24057, %rs20962;
	prmt.b32 	%r24058, %r24057, %r24056, 0x3340U;
	cvt.u32.u16 	%r24059, %rs20963;
	cvt.u32.u16 	%r24060, %rs20964;
	prmt.b32 	%r24061, %r24060, %r24059, 0x3340U;
	prmt.b32 	%r24062, %r24061, %r24058, 0x5410U;
	st.local.v2.b32 	[%rd92+40], {%r24062, %r24055};
	cvt.u32.u16 	%r24063, %rs20949;
	cvt.u32.u16 	%r24064, %rs20950;
	prmt.b32 	%r24065, %r24064, %r24063, 0x3340U;
	cvt.u32.u16 	%r24066, %rs20951;
	cvt.u32.u16 	%r24067, %rs20952;
	prmt.b32 	%r24068, %r24067, %r24066, 0x3340U;
	prmt.b32 	%r24069, %r24068, %r24065, 0x5410U;
	cvt.u32.u16 	%r24070, %rs20953;
	cvt.u32.u16 	%r24071, %rs20954;
	prmt.b32 	%r24072, %r24071, %r24070, 0x3340U;
	cvt.u32.u16 	%r24073, %rs20955;
	cvt.u32.u16 	%r24074, %rs20956;
	prmt.b32 	%r24075, %r24074, %r24073, 0x3340U;
	prmt.b32 	%r24076, %r24075, %r24072, 0x5410U;
	st.local.v2.b32 	[%rd92+48], {%r24076, %r24069};
	st.local.v2.u8 	[%rd92+56], {%rs20948, %rs20947};
	st.local.u32 	[%rd92+60], %r32789;
	st.local.f64 	[%rd92+64], %fd506;
	st.local.u64 	[%rd109+24], %rd3831;
	st.local.v2.b32 	[%rd109+32], {%r24006, %r23999};
	st.local.v2.b32 	[%rd109+40], {%r24020, %r24013};
	st.local.v2.b32 	[%rd109+48], {%r24034, %r24027};
	st.local.v2.b32 	[%rd109+56], {%r24048, %r24041};
	st.local.v2.b32 	[%rd109+64], {%r24062, %r24055};
	st.local.v2.b32 	[%rd109+72], {%r24076, %r24069};
	st.local.u8 	[%rd109+80], %rs20948;
$L__BB3_527:
	st.local.u8 	[%rd109+81], %rs20947;
	st.local.u32 	[%rd109+84], %r32789;
	st.local.f64 	[%rd109+88], %fd506;
	setp.ne.s32 	%p591, %r32836, 101;
	mov.b32 	%r24077, -1;
	vote.sync.all.pred 	%p592, %p591, %r24077;
	not.pred 	%p593, %p592;
	@%p593 bra 	$L__BB3_617;
	mul.wide.s32 	%rd3088, %r32837, 4;
$L__BB3_529:
	ld.local.u64 	%rd3087, [%rd128];
	add.s64 	%rd3086, %rd3087, %rd3088;
	// begin inline asm
	ld.relaxed.gpu.u32 %r32836, [%rd3086];
	// end inline asm
	membar.gl;
	setp.eq.s32 	%p635, %r32836, 99;
	mov.b32 	%r25343, -1;
	vote.sync.any.pred 	%p636, %p635, %r25343;
	@%p636 bra 	$L__BB3_529;
	mov.f64 	%fd518, 0d0000000000000000;
	mov.b32 	%r32838, 0;
	mov.b16 	%rs21606, 0;
	setp.eq.s32 	%p637, %r32836, 101;
	@%p637 bra 	$L__BB3_533;
	setp.ne.s32 	%p638, %r32836, 100;
	@%p638 bra 	$L__BB3_534;
	ld.local.u64 	%rd3170, [%rd128+8];
	mul.wide.s32 	%rd3171, %r32837, 72;
	add.s64 	%rd3153, %rd3170, %rd3171;
	// begin inline asm
	ld.cg.u64 %rd3839, [%rd3153];
	// end inline asm
	add.s64 	%rd3155, %rd3153, 8;
	// begin inline asm
	ld.cg.u64 %rd3154, [%rd3155];
	// end inline asm
	add.s64 	%rd3157, %rd3153, 16;
	// begin inline asm
	ld.cg.u64 %rd3156, [%rd3157];
	// end inline asm
	add.s64 	%rd3159, %rd3153, 24;
	// begin inline asm
	ld.cg.u64 %rd3158, [%rd3159];
	// end inline asm
	add.s64 	%rd3161, %rd3153, 32;
	// begin inline asm
	ld.cg.u64 %rd3160, [%rd3161];
	// end inline asm
	add.s64 	%rd3163, %rd3153, 40;
	// begin inline asm
	ld.cg.u64 %rd3162, [%rd3163];
	// end inline asm
	add.s64 	%rd3165, %rd3153, 48;
	// begin inline asm
	ld.cg.u64 %rd3164, [%rd3165];
	// end inline asm
	add.s64 	%rd3167, %rd3153, 56;
	// begin inline asm
	ld.cg.u64 %rd3166, [%rd3167];
	// end inline asm
	mov.b64 	{%r25347, %r32838}, %rd3166;
	add.s64 	%rd3169, %rd3153, 64;
	// begin inline asm
	ld.cg.u64 %rd3168, [%rd3169];
	// end inline asm
	cvt.u16.u64 	%rs21606, %rd3154;
	shr.u64 	%rd3172, %rd3154, 8;
	cvt.u16.u64 	%rs21607, %rd3172;
	shr.u64 	%rd3173, %rd3154, 16;
	cvt.u16.u64 	%rs21608, %rd3173;
	shr.u64 	%rd3174, %rd3154, 24;
	cvt.u16.u64 	%rs21609, %rd3174;
	shr.u64 	%rd3175, %rd3154, 32;
	cvt.u16.u64 	%rs21610, %rd3175;
	shr.u64 	%rd3176, %rd3154, 40;
	cvt.u16.u64 	%rs21611, %rd3176;
	shr.u64 	%rd3177, %rd3154, 48;
	cvt.u16.u64 	%rs21612, %rd3177;
	shr.u64 	%rd3178, %rd3154, 56;
	cvt.u16.u64 	%rs21613, %rd3178;
	cvt.u16.u64 	%rs21614, %rd3156;
	shr.u64 	%rd3179, %rd3156, 8;
	cvt.u16.u64 	%rs21615, %rd3179;
	shr.u64 	%rd3180, %rd3156, 16;
	cvt.u16.u64 	%rs21616, %rd3180;
	shr.u64 	%rd3181, %rd3156, 24;
	cvt.u16.u64 	%rs21617, %rd3181;
	shr.u64 	%rd3182, %rd3156, 32;
	cvt.u16.u64 	%rs21618, %rd3182;
	shr.u64 	%rd3183, %rd3156, 40;
	cvt.u16.u64 	%rs21619, %rd3183;
	shr.u64 	%rd3184, %rd3156, 48;
	cvt.u16.u64 	%rs21620, %rd3184;
	shr.u64 	%rd3185, %rd3156, 56;
	cvt.u16.u64 	%rs21621, %rd3185;
	cvt.u16.u64 	%rs21622, %rd3158;
	shr.u64 	%rd3186, %rd3158, 8;
	cvt.u16.u64 	%rs21623, %rd3186;
	shr.u64 	%rd3187, %rd3158, 16;
	cvt.u16.u64 	%rs21624, %rd3187;
	shr.u64 	%rd3188, %rd3158, 24;
	cvt.u16.u64 	%rs21625, %rd3188;
	shr.u64 	%rd3189, %rd3158, 32;
	cvt.u16.u64 	%rs21626, %rd3189;
	shr.u64 	%rd3190, %rd3158, 40;
	cvt.u16.u64 	%rs21627, %rd3190;
	shr.u64 	%rd3191, %rd3158, 48;
	cvt.u16.u64 	%rs21628, %rd3191;
	shr.u64 	%rd3192, %rd3158, 56;
	cvt.u16.u64 	%rs21629, %rd3192;
	cvt.u16.u64 	%rs21630, %rd3160;
	shr.u64 	%rd3193, %rd3160, 8;
	cvt.u16.u64 	%rs21631, %rd3193;
	shr.u64 	%rd3194, %rd3160, 16;
	cvt.u16.u64 	%rs21632, %rd3194;
	shr.u64 	%rd3195, %rd3160, 24;
	cvt.u16.u64 	%rs21633, %rd3195;
	shr.u64 	%rd3196, %rd3160, 32;
	cvt.u16.u64 	%rs21634, %rd3196;
	shr.u64 	%rd3197, %rd3160, 40;
	cvt.u16.u64 	%rs21635, %rd3197;
	shr.u64 	%rd3198, %rd3160, 48;
	cvt.u16.u64 	%rs21636, %rd3198;
	shr.u64 	%rd3199, %rd3160, 56;
	cvt.u16.u64 	%rs21637, %rd3199;
	cvt.u16.u64 	%rs21638, %rd3162;
	shr.u64 	%rd3200, %rd3162, 8;
	cvt.u16.u64 	%rs21639, %rd3200;
	shr.u64 	%rd3201, %rd3162, 16;
	cvt.u16.u64 	%rs21640, %rd3201;
	shr.u64 	%rd3202, %rd3162, 24;
	cvt.u16.u64 	%rs21641, %rd3202;
	shr.u64 	%rd3203, %rd3162, 32;
	cvt.u16.u64 	%rs21642, %rd3203;
	shr.u64 	%rd3204, %rd3162, 40;
	cvt.u16.u64 	%rs21643, %rd3204;
	shr.u64 	%rd3205, %rd3162, 48;
	cvt.u16.u64 	%rs21644, %rd3205;
	shr.u64 	%rd3206, %rd3162, 56;
	cvt.u16.u64 	%rs21645, %rd3206;
	cvt.u16.u64 	%rs21646, %rd3164;
	shr.u64 	%rd3207, %rd3164, 8;
	cvt.u16.u64 	%rs21647, %rd3207;
	shr.u64 	%rd3208, %rd3164, 16;
	cvt.u16.u64 	%rs21648, %rd3208;
	shr.u64 	%rd3209, %rd3164, 24;
	cvt.u16.u64 	%rs21649, %rd3209;
	shr.u64 	%rd3210, %rd3164, 32;
	cvt.u16.u64 	%rs21650, %rd3210;
	shr.u64 	%rd3211, %rd3164, 40;
	cvt.u16.u64 	%rs21651, %rd3211;
	shr.u64 	%rd3212, %rd3164, 48;
	cvt.u16.u64 	%rs21652, %rd3212;
	shr.u64 	%rd3213, %rd3164, 56;
	cvt.u16.u64 	%rs21653, %rd3213;
	cvt.u16.u64 	%rs21654, %rd3166;
	shr.u64 	%rd3214, %rd3166, 8;
	cvt.u16.u64 	%rs21655, %rd3214;
	mov.b64 	%fd518, %rd3168;
	bra.uni 	$L__BB3_534;
$L__BB3_533:
	ld.local.u64 	%rd3107, [%rd128+16];
	mul.wide.s32 	%rd3108, %r32837, 72;
	add.s64 	%rd3090, %rd3107, %rd3108;
	// begin inline asm
	ld.cg.u64 %rd3839, [%rd3090];
	// end inline asm
	add.s64 	%rd3092, %rd3090, 8;
	// begin inline asm
	ld.cg.u64 %rd3091, [%rd3092];
	// end inline asm
	add.s64 	%rd3094, %rd3090, 16;
	// begin inline asm
	ld.cg.u64 %rd3093, [%rd3094];
	// end inline asm
	add.s64 	%rd3096, %rd3090, 24;
	// begin inline asm
	ld.cg.u64 %rd3095, [%rd3096];
	// end inline asm
	add.s64 	%rd3098, %rd3090, 32;
	// begin inline asm
	ld.cg.u64 %rd3097, [%rd3098];
	// end inline asm
	add.s64 	%rd3100, %rd3090, 40;
	// begin inline asm
	ld.cg.u64 %rd3099, [%rd3100];
	// end inline asm
	add.s64 	%rd3102, %rd3090, 48;
	// begin inline asm
	ld.cg.u64 %rd3101, [%rd3102];
	// end inline asm
	add.s64 	%rd3104, %rd3090, 56;
	// begin inline asm
	ld.cg.u64 %rd3103, [%rd3104];
	// end inline asm
	mov.b64 	{%r25346, %r32838}, %rd3103;
	add.s64 	%rd3106, %rd3090, 64;
	// begin inline asm
	ld.cg.u64 %rd3105, [%rd3106];
	// end inline asm
	cvt.u16.u64 	%rs21606, %rd3091;
	shr.u64 	%rd3109, %rd3091, 8;
	cvt.u16.u64 	%rs21607, %rd3109;
	shr.u64 	%rd3110, %rd3091, 16;
	cvt.u16.u64 	%rs21608, %rd3110;
	shr.u64 	%rd3111, %rd3091, 24;
	cvt.u16.u64 	%rs21609, %rd3111;
	shr.u64 	%rd3112, %rd3091, 32;
	cvt.u16.u64 	%rs21610, %rd3112;
	shr.u64 	%rd3113, %rd3091, 40;
	cvt.u16.u64 	%rs21611, %rd3113;
	shr.u64 	%rd3114, %rd3091, 48;
	cvt.u16.u64 	%rs21612, %rd3114;
	shr.u64 	%rd3115, %rd3091, 56;
	cvt.u16.u64 	%rs21613, %rd3115;
	cvt.u16.u64 	%rs21614, %rd3093;
	shr.u64 	%rd3116, %rd3093, 8;
	cvt.u16.u64 	%rs21615, %rd3116;
	shr.u64 	%rd3117, %rd3093, 16;
	cvt.u16.u64 	%rs21616, %rd3117;
	shr.u64 	%rd3118, %rd3093, 24;
	cvt.u16.u64 	%rs21617, %rd3118;
	shr.u64 	%rd3119, %rd3093, 32;
	cvt.u16.u64 	%rs21618, %rd3119;
	shr.u64 	%rd3120, %rd3093, 40;
	cvt.u16.u64 	%rs21619, %rd3120;
	shr.u64 	%rd3121, %rd3093, 48;
	cvt.u16.u64 	%rs21620, %rd3121;
	shr.u64 	%rd3122, %rd3093, 56;
	cvt.u16.u64 	%rs21621, %rd3122;
	cvt.u16.u64 	%rs21622, %rd3095;
	shr.u64 	%rd3123, %rd3095, 8;
	cvt.u16.u64 	%rs21623, %rd3123;
	shr.u64 	%rd3124, %rd3095, 16;
	cvt.u16.u64 	%rs21624, %rd3124;
	shr.u64 	%rd3125, %rd3095, 24;
	cvt.u16.u64 	%rs21625, %rd3125;
	shr.u64 	%rd3126, %rd3095, 32;
	cvt.u16.u64 	%rs21626, %rd3126;
	shr.u64 	%rd3127, %rd3095, 40;
	cvt.u16.u64 	%rs21627, %rd3127;
	shr.u64 	%rd3128, %rd3095, 48;
	cvt.u16.u64 	%rs21628, %rd3128;
	shr.u64 	%rd3129, %rd3095, 56;
	cvt.u16.u64 	%rs21629, %rd3129;
	cvt.u16.u64 	%rs21630, %rd3097;
	shr.u64 	%rd3130, %rd3097, 8;
	cvt.u16.u64 	%rs21631, %rd3130;
	shr.u64 	%rd3131, %rd3097, 16;
	cvt.u16.u64 	%rs21632, %rd3131;
	shr.u64 	%rd3132, %rd3097, 24;
	cvt.u16.u64 	%rs21633, %rd3132;
	shr.u64 	%rd3133, %rd3097, 32;
	cvt.u16.u64 	%rs21634, %rd3133;
	shr.u64 	%rd3134, %rd3097, 40;
	cvt.u16.u64 	%rs21635, %rd3134;
	shr.u64 	%rd3135, %rd3097, 48;
	cvt.u16.u64 	%rs21636, %rd3135;
	shr.u64 	%rd3136, %rd3097, 56;
	cvt.u16.u64 	%rs21637, %rd3136;
	cvt.u16.u64 	%rs21638, %rd3099;
	shr.u64 	%rd3137, %rd3099, 8;
	cvt.u16.u64 	%rs21639, %rd3137;
	shr.u64 	%rd3138, %rd3099, 16;
	cvt.u16.u64 	%rs21640, %rd3138;
	shr.u64 	%rd3139, %rd3099, 24;
	cvt.u16.u64 	%rs21641, %rd3139;
	shr.u64 	%rd3140, %rd3099, 32;
	cvt.u16.u64 	%rs21642, %rd3140;
	shr.u64 	%rd3141, %rd3099, 40;
	cvt.u16.u64 	%rs21643, %rd3141;
	shr.u64 	%rd3142, %rd3099, 48;
	cvt.u16.u64 	%rs21644, %rd3142;
	shr.u64 	%rd3143, %rd3099, 56;
	cvt.u16.u64 	%rs21645, %rd3143;
	cvt.u16.u64 	%rs21646, %rd3101;
	shr.u64 	%rd3144, %rd3101, 8;
	cvt.u16.u64 	%rs21647, %rd3144;
	shr.u64 	%rd3145, %rd3101, 16;
	cvt.u16.u64 	%rs21648, %rd3145;
	shr.u64 	%rd3146, %rd3101, 24;
	cvt.u16.u64 	%rs21649, %rd3146;
	shr.u64 	%rd3147, %rd3101, 32;
	cvt.u16.u64 	%rs21650, %rd3147;
	shr.u64 	%rd3148, %rd3101, 40;
	cvt.u16.u64 	%rs21651, %rd3148;
	shr.u64 	%rd3149, %rd3101, 48;
	cvt.u16.u64 	%rs21652, %rd3149;
	shr.u64 	%rd3150, %rd3101, 56;
	cvt.u16.u64 	%rs21653, %rd3150;
	cvt.u16.u64 	%rs21654, %rd3103;
	shr.u64 	%rd3151, %rd3103, 8;
	cvt.u16.u64 	%rs21655, %rd3151;
	mov.b64 	%fd518, %rd3105;
$L__BB3_534:
	mov.b32 	%r25437, -1;
	vote.sync.ballot.b32 	%r25438, %p637, %r25437;
	and.b32  	%r25439, %r25438, %r22153;
	or.b32  	%r25440, %r25439, -2147483648;
	add.s32 	%r25441, %r25440, -1;
	not.b32 	%r25442, %r25440;
	and.b32  	%r25443, %r25442, %r25441;
	popc.b32 	%r868, %r25443;
	cvt.u32.u16 	%r25444, %rs21606;
	and.b32  	%r25445, %r25444, 255;
	and.b16  	%rs17726, %rs21607, 255;
	mul.wide.u16 	%r25446, %rs17726, 256;
	or.b32  	%r25447, %r25446, %r25445;
	cvt.u32.u16 	%r25448, %rs21608;
	shl.b32 	%r25449, %r25448, 16;
	and.b32  	%r25450, %r25449, 16711680;
	or.b32  	%r25451, %r25447, %r25450;
	cvt.u32.u16 	%r25452, %rs21609;
	shl.b32 	%r25453, %r25452, 24;
	or.b32  	%r25359, %r25451, %r25453;
	cvt.u32.u16 	%r25454, %rs21610;
	and.b32  	%r25455, %r25454, 255;
	and.b16  	%rs17727, %rs21611, 255;
	mul.wide.u16 	%r25456, %rs17727, 256;
	or.b32  	%r25457, %r25456, %r25455;
	cvt.u32.u16 	%r25458, %rs21612;
	shl.b32 	%r25459, %r25458, 16;
	and.b32  	%r25460, %r25459, 16711680;
	or.b32  	%r25461, %r25457, %r25460;
	cvt.u32.u16 	%r25462, %rs21613;
	shl.b32 	%r25463, %r25462, 24;
	or.b32  	%r25364, %r25461, %r25463;
	cvt.u32.u16 	%r25464, %rs21614;
	and.b32  	%r25465, %r25464, 255;
	and.b16  	%rs17728, %rs21615, 255;
	mul.wide.u16 	%r25466, %rs17728, 256;
	or.b32  	%r25467, %r25466, %r25465;
	cvt.u32.u16 	%r25468, %rs21616;
	shl.b32 	%r25469, %r25468, 16;
	and.b32  	%r25470, %r25469, 16711680;
	or.b32  	%r25471, %r25467, %r25470;
	cvt.u32.u16 	%r25472, %rs21617;
	shl.b32 	%r25473, %r25472, 24;
	or.b32  	%r25369, %r25471, %r25473;
	cvt.u32.u16 	%r25474, %rs21618;
	and.b32  	%r25475, %r25474, 255;
	and.b16  	%rs17729, %rs21619, 255;
	mul.wide.u16 	%r25476, %rs17729, 256;
	or.b32  	%r25477, %r25476, %r25475;
	cvt.u32.u16 	%r25478, %rs21620;
	shl.b32 	%r25479, %r25478, 16;
	and.b32  	%r25480, %r25479, 16711680;
	or.b32  	%r25481, %r25477, %r25480;
	cvt.u32.u16 	%r25482, %rs21621;
	shl.b32 	%r25483, %r25482, 24;
	or.b32  	%r25374, %r25481, %r25483;
	cvt.u32.u16 	%r25484, %rs21622;
	and.b32  	%r25485, %r25484, 255;
	and.b16  	%rs17730, %rs21623, 255;
	mul.wide.u16 	%r25486, %rs17730, 256;
	or.b32  	%r25487, %r25486, %r25485;
	cvt.u32.u16 	%r25488, %rs21624;
	shl.b32 	%r25489, %r25488, 16;
	and.b32  	%r25490, %r25489, 16711680;
	or.b32  	%r25491, %r25487, %r25490;
	cvt.u32.u16 	%r25492, %rs21625;
	shl.b32 	%r25493, %r25492, 24;
	or.b32  	%r25379, %r25491, %r25493;
	cvt.u32.u16 	%r25494, %rs21626;
	and.b32  	%r25495, %r25494, 255;
	and.b16  	%rs17731, %rs21627, 255;
	mul.wide.u16 	%r25496, %rs17731, 256;
	or.b32  	%r25497, %r25496, %r25495;
	cvt.u32.u16 	%r25498, %rs21628;
	shl.b32 	%r25499, %r25498, 16;
	and.b32  	%r25500, %r25499, 16711680;
	or.b32  	%r25501, %r25497, %r25500;
	cvt.u32.u16 	%r25502, %rs21629;
	shl.b32 	%r25503, %r25502, 24;
	or.b32  	%r25384, %r25501, %r25503;
	cvt.u32.u16 	%r25504, %rs21630;
	and.b32  	%r25505, %r25504, 255;
	and.b16  	%rs17732, %rs21631, 255;
	mul.wide.u16 	%r25506, %rs17732, 256;
	or.b32  	%r25507, %r25506, %r25505;
	cvt.u32.u16 	%r25508, %rs21632;
	shl.b32 	%r25509, %r25508, 16;
	and.b32  	%r25510, %r25509, 16711680;
	or.b32  	%r25511, %r25507, %r25510;
	cvt.u32.u16 	%r25512, %rs21633;
	shl.b32 	%r25513, %r25512, 24;
	or.b32  	%r25389, %r25511, %r25513;
	cvt.u32.u16 	%r25514, %rs21634;
	and.b32  	%r25515, %r25514, 255;
	and.b16  	%rs17733, %rs21635, 255;
	mul.wide.u16 	%r25516, %rs17733, 256;
	or.b32  	%r25517, %r25516, %r25515;
	cvt.u32.u16 	%r25518, %rs21636;
	shl.b32 	%r25519, %r25518, 16;
	and.b32  	%r25520, %r25519, 16711680;
	or.b32  	%r25521, %r25517, %r25520;
	cvt.u32.u16 	%r25522, %rs21637;
	shl.b32 	%r25523, %r25522, 24;
	or.b32  	%r25394, %r25521, %r25523;
	cvt.u32.u16 	%r25524, %rs21638;
	and.b32  	%r25525, %r25524, 255;
	and.b16  	%rs17734, %rs21639, 255;
	mul.wide.u16 	%r25526, %rs17734, 256;
	or.b32  	%r25527, %r25526, %r25525;
	cvt.u32.u16 	%r25528, %rs21640;
	shl.b32 	%r25529, %r25528, 16;
	and.b32  	%r25530, %r25529, 16711680;
	or.b32  	%r25531, %r25527, %r25530;
	cvt.u32.u16 	%r25532, %rs21641;
	shl.b32 	%r25533, %r25532, 24;
	or.b32  	%r25399, %r25531, %r25533;
	cvt.u32.u16 	%r25534, %rs21642;
	and.b32  	%r25535, %r25534, 255;
	and.b16  	%rs17735, %rs21643, 255;
	mul.wide.u16 	%r25536, %rs17735, 256;
	or.b32  	%r25537, %r25536, %r25535;
	cvt.u32.u16 	%r25538, %rs21644;
	shl.b32 	%r25539, %r25538, 16;
	and.b32  	%r25540, %r25539, 16711680;
	or.b32  	%r25541, %r25537, %r25540;
	cvt.u32.u16 	%r25542, %rs21645;
	shl.b32 	%r25543, %r25542, 24;
	or.b32  	%r25404, %r25541, %r25543;
	cvt.u32.u16 	%r25544, %rs21646;
	and.b32  	%r25545, %r25544, 255;
	and.b16  	%rs17736, %rs21647, 255;
	mul.wide.u16 	%r25546, %rs17736, 256;
	or.b32  	%r25547, %r25546, %r25545;
	cvt.u32.u16 	%r25548, %rs21648;
	shl.b32 	%r25549, %r25548, 16;
	and.b32  	%r25550, %r25549, 16711680;
	or.b32  	%r25551, %r25547, %r25550;
	cvt.u32.u16 	%r25552, %rs21649;
	shl.b32 	%r25553, %r25552, 24;
	or.b32  	%r25409, %r25551, %r25553;
	cvt.u32.u16 	%r25554, %rs21650;
	and.b32  	%r25555, %r25554, 255;
	and.b16  	%rs17737, %rs21651, 255;
	mul.wide.u16 	%r25556, %rs17737, 256;
	or.b32  	%r25557, %r25556, %r25555;
	cvt.u32.u16 	%r25558, %rs21652;
	shl.b32 	%r25559, %r25558, 16;
	and.b32  	%r25560, %r25559, 16711680;
	or.b32  	%r25561, %r25557, %r25560;
	cvt.u32.u16 	%r25562, %rs21653;
	shl.b32 	%r25563, %r25562, 24;
	or.b32  	%r25414, %r25561, %r25563;
	cvt.u32.u16 	%r25564, %rs21654;
	and.b32  	%r25565, %r25564, 255;
	and.b32  	%r25566, %r32834, -65536;
	or.b32  	%r25567, %r25566, %r25565;
	and.b16  	%rs17738, %rs21655, 255;
	mul.wide.u16 	%r25568, %rs17738, 256;
	or.b32  	%r32834, %r25567, %r25568;
	mov.b64 	{%r25349, %r25354}, %rd3839;
	mov.b32 	%r25435, 1;
	// begin inline asm
	shfl.sync.down.b32 %r25348, %r25349, %r25435, %r868, %r25437;
	// end inline asm
	// begin inline asm
	shfl.sync.down.b32 %r25353, %r25354, %r25435, %r868, %r25437;
	// end inline asm
	// begin inline asm
	shfl.sync.down.b32 %r25358, %r25359, %r25435, %r868, %r25437;
	// end inline asm
	// begin inline asm
	shfl.sync.down.b32 %r25363, %r25364, %r25435, %r868, %r25437;
	// end inline asm
	// begin inline asm
	shfl.sync.down.b32 %r25368, %r25369, %r25435, %r868, %r25437;
	// end inline asm
	// begin inline asm
	shfl.sync.down.b32 %r25373, %r25374, %r25435, %r868, %r25437;
	// end inline asm
	// begin inline asm
	shfl.sync.down.b32 %r25378, %r25379, %r25435, %r868, %r25437;
	// end inline asm
	// begin inline asm
	shfl.sync.down.b32 %r25383, %r25384, %r25435, %r868, %r25437;
	// end inline asm
	// begin inline asm
	shfl.sync.down.b32 %r25388, %r25389, %r25435, %r868, %r25437;
	// end inline asm
	// begin inline asm
	shfl.sync.down.b32 %r25393, %r25394, %r25435, %r868, %r25437;
	// end inline asm
	// begin inline asm
	shfl.sync.down.b32 %r25398, %r25399, %r25435, %r868, %r25437;
	// end inline asm
	// begin inline asm
	shfl.sync.down.b32 %r25403, %r25404, %r25435, %r868, %r25437;
	// end inline asm
	// begin inline asm
	shfl.sync.down.b32 %r25408, %r25409, %r25435, %r868, %r25437;
	// end inline asm
	// begin inline asm
	shfl.sync.down.b32 %r25413, %r25414, %r25435, %r868, %r25437;
	// end inline asm
	// begin inline asm
	shfl.sync.down.b32 %r25418, %r32834, %r25435, %r868, %r25437;
	// end inline asm
	// begin inline asm
	shfl.sync.down.b32 %r25423, %r32838, %r25435, %r868, %r25437;
	// end inline asm
	mov.b64 	%rd3215, %fd518;
	mov.b64 	{%r25429, %r25434}, %rd3215;
	// begin inline asm
	shfl.sync.down.b32 %r25428, %r25429, %r25435, %r868, %r25437;
	// end inline asm
	// begin inline asm
	shfl.sync.down.b32 %r25433, %r25434, %r25435, %r868, %r25437;
	// end inline asm
	setp.ge.s32 	%p641, %r17643, %r868;
	mov.u64 	%rd3841, %rd3839;
	mov.u16 	%rs21811, %rs21607;
	mov.u16 	%rs21812, %rs21608;
	mov.u16 	%rs21813, %rs21609;
	mov.u16 	%rs21814, %rs21610;
	mov.u16 	%rs21815, %rs21611;
	mov.u16 	%rs21816, %rs21612;
	mov.u16 	%rs21817, %rs21613;
	mov.u16 	%rs21818, %rs21614;
	mov.u16 	%rs21819, %rs21615;
	mov.u16 	%rs21820, %rs21616;
	mov.u16 	%rs21821, %rs21617;
	mov.u16 	%rs21822, %rs21618;
	mov.u16 	%rs21823, %rs21619;
	mov.u16 	%rs21824, %rs21620;
	mov.u16 	%rs21825, %rs21621;
	mov.u16 	%rs21826, %rs21622;
	mov.u16 	%rs21827, %rs21623;
	mov.u16 	%rs21828, %rs21624;
	mov.u16 	%rs21829, %rs21625;
	mov.u16 	%rs21830, %rs21626;
	mov.u16 	%rs21831, %rs21627;
	mov.u16 	%rs21832, %rs21628;
	mov.u16 	%rs21833, %rs21629;
	mov.u16 	%rs21834, %rs21630;
	mov.u16 	%rs21835, %rs21631;
	mov.u16 	%rs21836, %rs21632;
	mov.u16 	%rs21837, %rs21633;
	mov.u16 	%rs21838, %rs21634;
	mov.u16 	%rs21839, %rs21635;
	mov.u16 	%rs21840, %rs21636;
	mov.u16 	%rs21841, %rs21637;
	mov.u16 	%rs21842, %rs21638;
	mov.u16 	%rs21843, %rs21639;
	mov.u16 	%rs21844, %rs21640;
	mov.u16 	%rs21845, %rs21641;
	mov.u16 	%rs21846, %rs21642;
	mov.u16 	%rs21847, %rs21643;
	mov.u16 	%rs21848, %rs21644;
	mov.u16 	%rs21849, %rs21645;
	mov.u16 	%rs21850, %rs21646;
	mov.u16 	%rs21851, %rs21647;
	mov.u16 	%rs21852, %rs21648;
	mov.u16 	%rs21853, %rs21649;
	mov.u16 	%rs21854, %rs21650;
	mov.u16 	%rs21855, %rs21651;
	mov.u16 	%rs21856, %rs21652;
	mov.u16 	%rs21857, %rs21653;
	mov.u16 	%rs21858, %rs21654;
	mov.u16 	%rs21859, %rs21655;
	@%p641 bra 	$L__BB3_548;
	shr.u32 	%r25569, %r25418, 8;
	cvt.u16.u32 	%rs17739, %r25569;
	cvt.u16.u32 	%rs17740, %r25418;
	cvt.u16.u32 	%rs21656, %r25358;
	mov.b64 	%rd3216, {%r25428, %r25433};
	mov.b64 	%fd139, %rd3216;
	mov.b64 	%rd276, {%r25348, %r25353};
	st.local.u64 	[%rd85], %rd3839;
	cvt.u32.u16 	%r25570, %rs21613;
	cvt.u32.u16 	%r25571, %rs21612;
	prmt.b32 	%r25572, %r25571, %r25570, 0x3340U;
	cvt.u32.u16 	%r25573, %rs21611;
	cvt.u32.u16 	%r25574, %rs21610;
	prmt.b32 	%r25575, %r25574, %r25573, 0x3340U;
	prmt.b32 	%r25576, %r25575, %r25572, 0x5410U;
	cvt.u32.u16 	%r25577, %rs21609;
	cvt.u32.u16 	%r25578, %rs21608;
	prmt.b32 	%r25579, %r25578, %r25577, 0x3340U;
	cvt.u32.u16 	%r25580, %rs21607;
	cvt.u32.u16 	%r25581, %rs21606;
	prmt.b32 	%r25582, %r25581, %r25580, 0x3340U;
	prmt.b32 	%r25583, %r25582, %r25579, 0x5410U;
	st.local.v2.b32 	[%rd85+8], {%r25583, %r25576};
	cvt.u32.u16 	%r25584, %rs21621;
	cvt.u32.u16 	%r25585, %rs21620;
	prmt.b32 	%r25586, %r25585, %r25584, 0x3340U;
	cvt.u32.u16 	%r25587, %rs21619;
	cvt.u32.u16 	%r25588, %rs21618;
	prmt.b32 	%r25589, %r25588, %r25587, 0x3340U;
	prmt.b32 	%r25590, %r25589, %r25586, 0x5410U;
	cvt.u32.u16 	%r25591, %rs21617;
	cvt.u32.u16 	%r25592, %rs21616;
	prmt.b32 	%r25593, %r25592, %r25591, 0x3340U;
	cvt.u32.u16 	%r25594, %rs21615;
	cvt.u32.u16 	%r25595, %rs21614;
	prmt.b32 	%r25596, %r25595, %r25594, 0x3340U;
	prmt.b32 	%r25597, %r25596, %r25593, 0x5410U;
	st.local.v2.b32 	[%rd85+16], {%r25597, %r25590};
	cvt.u32.u16 	%r25598, %rs21629;
	cvt.u32.u16 	%r25599, %rs21628;
	prmt.b32 	%r25600, %r25599, %r25598, 0x3340U;
	cvt.u32.u16 	%r25601, %rs21627;
	cvt.u32.u16 	%r25602, %rs21626;
	prmt.b32 	%r25603, %r25602, %r25601, 0x3340U;
	prmt.b32 	%r25604, %r25603, %r25600, 0x5410U;
	cvt.u32.u16 	%r25605, %rs21625;
	cvt.u32.u16 	%r25606, %rs21624;
	prmt.b32 	%r25607, %r25606, %r25605, 0x3340U;
	cvt.u32.u16 	%r25608, %rs21623;
	cvt.u32.u16 	%r25609, %rs21622;
	prmt.b32 	%r25610, %r25609, %r25608, 0x3340U;
	prmt.b32 	%r25611, %r25610, %r25607, 0x5410U;
	st.local.v2.b32 	[%rd85+24], {%r25611, %r25604};
	cvt.u32.u16 	%r25612, %rs21637;
	cvt.u32.u16 	%r25613, %rs21636;
	prmt.b32 	%r25614, %r25613, %r25612, 0x3340U;
	cvt.u32.u16 	%r25615, %rs21635;
	cvt.u32.u16 	%r25616, %rs21634;
	prmt.b32 	%r25617, %r25616, %r25615, 0x3340U;
	prmt.b32 	%r25618, %r25617, %r25614, 0x5410U;
	cvt.u32.u16 	%r25619, %rs21633;
	cvt.u32.u16 	%r25620, %rs21632;
	prmt.b32 	%r25621, %r25620, %r25619, 0x3340U;
	cvt.u32.u16 	%r25622, %rs21631;
	cvt.u32.u16 	%r25623, %rs21630;
	prmt.b32 	%r25624, %r25623, %r25622, 0x3340U;
	prmt.b32 	%r25625, %r25624, %r25621, 0x5410U;
	st.local.v2.b32 	[%rd85+32], {%r25625, %r25618};
	cvt.u32.u16 	%r25626, %rs21645;
	cvt.u32.u16 	%r25627, %rs21644;
	prmt.b32 	%r25628, %r25627, %r25626, 0x3340U;
	cvt.u32.u16 	%r25629, %rs21643;
	cvt.u32.u16 	%r25630, %rs21642;
	prmt.b32 	%r25631, %r25630, %r25629, 0x3340U;
	prmt.b32 	%r25632, %r25631, %r25628, 0x5410U;
	cvt.u32.u16 	%r25633, %rs21641;
	cvt.u32.u16 	%r25634, %rs21640;
	prmt.b32 	%r25635, %r25634, %r25633, 0x3340U;
	cvt.u32.u16 	%r25636, %rs21639;
	cvt.u32.u16 	%r25637, %rs21638;
	prmt.b32 	%r25638, %r25637, %r25636, 0x3340U;
	prmt.b32 	%r25639, %r25638, %r25635, 0x5410U;
	st.local.v2.b32 	[%rd85+40], {%r25639, %r25632};
	cvt.u32.u16 	%r25640, %rs21653;
	cvt.u32.u16 	%r25641, %rs21652;
	prmt.b32 	%r25642, %r25641, %r25640, 0x3340U;
	cvt.u32.u16 	%r25643, %rs21651;
	cvt.u32.u16 	%r25644, %rs21650;
	prmt.b32 	%r25645, %r25644, %r25643, 0x3340U;
	prmt.b32 	%r25646, %r25645, %r25642, 0x5410U;
	cvt.u32.u16 	%r25647, %rs21649;
	cvt.u32.u16 	%r25648, %rs21648;
	prmt.b32 	%r25649, %r25648, %r25647, 0x3340U;
	cvt.u32.u16 	%r25650, %rs21647;
	cvt.u32.u16 	%r25651, %rs21646;
	prmt.b32 	%r25652, %r25651, %r25650, 0x3340U;
	prmt.b32 	%r25653, %r25652, %r25649, 0x5410U;
	st.local.v2.b32 	[%rd85+48], {%r25653, %r25646};
	st.local.v2.u8 	[%rd85+56], {%rs21654, %rs21655};
	st.local.u32 	[%rd85+60], %r32838;
	st.local.f64 	[%rd85+64], %fd518;
	st.local.v2.u32 	[%rd86], {%r25348, %r25353};
	st.local.v2.b32 	[%rd86+8], {%r25358, %r25363};
	st.local.v2.b32 	[%rd86+16], {%r25368, %r25373};
	st.local.v2.b32 	[%rd86+24], {%r25378, %r25383};
	st.local.v2.b32 	[%rd86+32], {%r25388, %r25393};
	st.local.v2.b32 	[%rd86+40], {%r25398, %r25403};
	st.local.v2.b32 	[%rd86+48], {%r25408, %r25413};
	st.local.v2.u8 	[%rd86+56], {%rs17740, %rs17739};
	st.local.u32 	[%rd86+60], %r25423;
	st.local.v2.u32 	[%rd86+64], {%r25428, %r25433};
	setp.ne.s64 	%p642, %rd3839, 0;
	mov.u16 	%rs21811, %rs21607;
	mov.u16 	%rs21812, %rs21608;
	mov.u16 	%rs21813, %rs21609;
	mov.u16 	%rs21814, %rs21610;
	mov.u16 	%rs21815, %rs21611;
	mov.u16 	%rs21816, %rs21612;
	mov.u16 	%rs21817, %rs21613;
	mov.u16 	%rs21818, %rs21614;
	mov.u16 	%rs21819, %rs21615;
	mov.u16 	%rs21820, %rs21616;
	mov.u16 	%rs21821, %rs21617;
	mov.u16 	%rs21822, %rs21618;
	mov.u16 	%rs21823, %rs21619;
	mov.u16 	%rs21824, %rs21620;
	mov.u16 	%rs21825, %rs21621;
	mov.u16 	%rs21826, %rs21622;
	mov.u16 	%rs21827, %rs21623;
	mov.u16 	%rs21828, %rs21624;
	mov.u16 	%rs21829, %rs21625;
	mov.u16 	%rs21830, %rs21626;
	mov.u16 	%rs21831, %rs21627;
	mov.u16 	%rs21832, %rs21628;
	mov.u16 	%rs21833, %rs21629;
	mov.u16 	%rs21834, %rs21630;
	mov.u16 	%rs21835, %rs21631;
	mov.u16 	%rs21836, %rs21632;
	mov.u16 	%rs21837, %rs21633;
	mov.u16 	%rs21838, %rs21634;
	mov.u16 	%rs21839, %rs21635;
	mov.u16 	%rs21840, %rs21636;
	mov.u16 	%rs21841, %rs21637;
	mov.u16 	%rs21842, %rs21638;
	mov.u16 	%rs21843, %rs21639;
	mov.u16 	%rs21844, %rs21640;
	mov.u16 	%rs21845, %rs21641;
	mov.u16 	%rs21846, %rs21642;
	mov.u16 	%rs21847, %rs21643;
	mov.u16 	%rs21848, %rs21644;
	mov.u16 	%rs21849, %rs21645;
	mov.u16 	%rs21850, %rs21646;
	mov.u16 	%rs21851, %rs21647;
	mov.u16 	%rs21852, %rs21648;
	mov.u16 	%rs21853, %rs21649;
	mov.u16 	%rs21854, %rs21650;
	mov.u16 	%rs21855, %rs21651;
	mov.u16 	%rs21856, %rs21652;
	mov.u16 	%rs21857, %rs21653;
	mov.u16 	%rs21858, %rs21654;
	mov.u16 	%rs21859, %rs21655;
	@%p642 bra 	$L__BB3_547;
	mov.b16 	%rs17741, 0;
	st.local.u8 	[%rd84], %rs17741;
	add.s32 	%r25655, %r32838, %r25423;
	st.local.u32 	[%rd84+52], %r25655;
	add.f64 	%fd428, %fd518, %fd139;
	st.local.f64 	[%rd84+56], %fd428;
	mov.b32 	%r32839, 0;
$L__BB3_537:
	mov.u32 	%r888, %r32839;
	cvt.u64.u32 	%rd3217, %r888;
	add.s64 	%rd3218, %rd84, %rd3217;
	ld.local.u8 	%rs17742, [%rd3218];
	setp.ne.s16 	%p643, %rs17742, 0;
	add.s32 	%r32839, %r888, 1;
	@%p643 bra 	$L__BB3_537;
	and.b16  	%rs17743, %rs21656, 255;
	setp.eq.s16 	%p644, %rs17743, 0;
	mov.u32 	%r32841, %r888;
	@%p644 bra 	$L__BB3_541;
	mov.b32 	%r32840, 0;
$L__BB3_540:
	add.s32 	%r25657, %r32840, %r888;
	cvt.u64.u32 	%rd3219, %r25657;
	add.s64 	%rd3220, %rd84, %rd3219;
	st.local.u8 	[%rd3220], %rs21656;
	add.s32 	%r891, %r32840, 1;
	add.s32 	%r32841, %r891, %r888;
	cvt.u64.u32 	%rd3221, %r32840;
	add.s64 	%rd3222, %rd86, %rd3221;
	ld.local.u8 	%rs21656, [%rd3222+9];
	setp.ne.s16 	%p645, %rs21656, 0;
	mov.u32 	%r32840, %r891;
	@%p645 bra 	$L__BB3_540;
$L__BB3_541:
	cvt.u64.u32 	%rd3223, %r32841;
	add.s64 	%rd3224, %rd84, %rd3223;
	mov.b16 	%rs17744, 0;
	st.local.u8 	[%rd3224], %rs17744;
	mov.b32 	%r32842, 0;
$L__BB3_542:
	mov.u32 	%r894, %r32842;
	cvt.u64.u32 	%rd3225, %r894;
	add.s64 	%rd3226, %rd84, %rd3225;
	ld.local.u8 	%rs17745, [%rd3226];
	setp.ne.s16 	%p646, %rs17745, 0;
	add.s32 	%r32842, %r894, 1;
	@%p646 bra 	$L__BB3_542;
	and.b16  	%rs17746, %rs21606, 255;
	setp.eq.s16 	%p647, %rs17746, 0;
	mov.u32 	%r32844, %r894;
	@%p647 bra 	$L__BB3_546;
	mov.b32 	%r32843, 0;
$L__BB3_545:
	add.s32 	%r25660, %r32843, %r894;
	cvt.u64.u32 	%rd3227, %r25660;
	add.s64 	%rd3228, %rd84, %rd3227;
	st.local.u8 	[%rd3228], %rs21606;
	add.s32 	%r897, %r32843, 1;
	add.s32 	%r32844, %r897, %r894;
	cvt.u64.u32 	%rd3229, %r32843;
	add.s64 	%rd3230, %rd85, %rd3229;
	ld.local.u8 	%rs21606, [%rd3230+9];
	setp.ne.s16 	%p648, %rs21606, 0;
	mov.u32 	%r32843, %r897;
	@%p648 bra 	$L__BB3_545;
$L__BB3_546:
	cvt.u64.u32 	%rd3231, %r32844;
	add.s64 	%rd3232, %rd84, %rd3231;
	mov.b16 	%rs17747, 0;
	st.local.u8 	[%rd3232], %rs17747;
	ld.local.v2.b32 	{%r25661, %r25662}, [%rd84];
	bfe.u32 	%r25663, %r25661, 0, 8;
	cvt.u16.u32 	%rs21606, %r25663;
	bfe.u32 	%r25664, %r25661, 8, 8;
	cvt.u16.u32 	%rs21811, %r25664;
	bfe.u32 	%r25665, %r25661, 16, 8;
	cvt.u16.u32 	%rs21812, %r25665;
	bfe.u32 	%r25666, %r25661, 24, 8;
	cvt.u16.u32 	%rs21813, %r25666;
	bfe.u32 	%r25667, %r25662, 0, 8;
	cvt.u16.u32 	%rs21814, %r25667;
	bfe.u32 	%r25668, %r25662, 8, 8;
	cvt.u16.u32 	%rs21815, %r25668;
	bfe.u32 	%r25669, %r25662, 16, 8;
	cvt.u16.u32 	%rs21816, %r25669;
	bfe.u32 	%r25670, %r25662, 24, 8;
	cvt.u16.u32 	%rs21817, %r25670;
	ld.local.v2.b32 	{%r25671, %r25672}, [%rd84+8];
	bfe.u32 	%r25673, %r25671, 0, 8;
	cvt.u16.u32 	%rs21818, %r25673;
	bfe.u32 	%r25674, %r25671, 8, 8;
	cvt.u16.u32 	%rs21819, %r25674;
	bfe.u32 	%r25675, %r25671, 16, 8;
	cvt.u16.u32 	%rs21820, %r25675;
	bfe.u32 	%r25676, %r25671, 24, 8;
	cvt.u16.u32 	%rs21821, %r25676;
	bfe.u32 	%r25677, %r25672, 0, 8;
	cvt.u16.u32 	%rs21822, %r25677;
	bfe.u32 	%r25678, %r25672, 8, 8;
	cvt.u16.u32 	%rs21823, %r25678;
	bfe.u32 	%r25679, %r25672, 16, 8;
	cvt.u16.u32 	%rs21824, %r25679;
	bfe.u32 	%r25680, %r25672, 24, 8;
	cvt.u16.u32 	%rs21825, %r25680;
	ld.local.v2.b32 	{%r25681, %r25682}, [%rd84+16];
	bfe.u32 	%r25683, %r25681, 0, 8;
	cvt.u16.u32 	%rs21826, %r25683;
	bfe.u32 	%r25684, %r25681, 8, 8;
	cvt.u16.u32 	%rs21827, %r25684;
	bfe.u32 	%r25685, %r25681, 16, 8;
	cvt.u16.u32 	%rs21828, %r25685;
	bfe.u32 	%r25686, %r25681, 24, 8;
	cvt.u16.u32 	%rs21829, %r25686;
	bfe.u32 	%r25687, %r25682, 0, 8;
	cvt.u16.u32 	%rs21830, %r25687;
	bfe.u32 	%r25688, %r25682, 8, 8;
	cvt.u16.u32 	%rs21831, %r25688;
	bfe.u32 	%r25689, %r25682, 16, 8;
	cvt.u16.u32 	%rs21832, %r25689;
	bfe.u32 	%r25690, %r25682, 24, 8;
	cvt.u16.u32 	%rs21833, %r25690;
	ld.local.v2.b32 	{%r25691, %r25692}, [%rd84+24];
	bfe.u32 	%r25693, %r25691, 0, 8;
	cvt.u16.u32 	%rs21834, %r25693;
	bfe.u32 	%r25694, %r25691, 8, 8;
	cvt.u16.u32 	%rs21835, %r25694;
	bfe.u32 	%r25695, %r25691, 16, 8;
	cvt.u16.u32 	%rs21836, %r25695;
	bfe.u32 	%r25696, %r25691, 24, 8;
	cvt.u16.u32 	%rs21837, %r25696;
	bfe.u32 	%r25697, %r25692, 0, 8;
	cvt.u16.u32 	%rs21838, %r25697;
	bfe.u32 	%r25698, %r25692, 8, 8;
	cvt.u16.u32 	%rs21839, %r25698;
	bfe.u32 	%r25699, %r25692, 16, 8;
	cvt.u16.u32 	%rs21840, %r25699;
	bfe.u32 	%r25700, %r25692, 24, 8;
	cvt.u16.u32 	%rs21841, %r25700;
	ld.local.v2.b32 	{%r25701, %r25702}, [%rd84+32];
	bfe.u32 	%r25703, %r25701, 0, 8;
	cvt.u16.u32 	%rs21842, %r25703;
	bfe.u32 	%r25704, %r25701, 8, 8;
	cvt.u16.u32 	%rs21843, %r25704;
	bfe.u32 	%r25705, %r25701, 16, 8;
	cvt.u16.u32 	%rs21844, %r25705;
	bfe.u32 	%r25706, %r25701, 24, 8;
	cvt.u16.u32 	%rs21845, %r25706;
	bfe.u32 	%r25707, %r25702, 0, 8;
	cvt.u16.u32 	%rs21846, %r25707;
	bfe.u32 	%r25708, %r25702, 8, 8;
	cvt.u16.u32 	%rs21847, %r25708;
	bfe.u32 	%r25709, %r25702, 16, 8;
	cvt.u16.u32 	%rs21848, %r25709;
	bfe.u32 	%r25710, %r25702, 24, 8;
	cvt.u16.u32 	%rs21849, %r25710;
	ld.local.v2.b32 	{%r25711, %r25712}, [%rd84+40];
	bfe.u32 	%r25713, %r25711, 0, 8;
	cvt.u16.u32 	%rs21850, %r25713;
	bfe.u32 	%r25714, %r25711, 8, 8;
	cvt.u16.u32 	%rs21851, %r25714;
	bfe.u32 	%r25715, %r25711, 16, 8;
	cvt.u16.u32 	%rs21852, %r25715;
	bfe.u32 	%r25716, %r25711, 24, 8;
	cvt.u16.u32 	%rs21853, %r25716;
	bfe.u32 	%r25717, %r25712, 0, 8;
	cvt.u16.u32 	%rs21854, %r25717;
	bfe.u32 	%r25718, %r25712, 8, 8;
	cvt.u16.u32 	%rs21855, %r25718;
	bfe.u32 	%r25719, %r25712, 16, 8;
	cvt.u16.u32 	%rs21856, %r25719;
	bfe.u32 	%r25720, %r25712, 24, 8;
	cvt.u16.u32 	%rs21857, %r25720;
	ld.local.v2.u8 	{%rs21858, %rs21859}, [%rd84+48];
	ld.local.u32 	%r32838, [%rd84+52];
	ld.local.f64 	%fd518, [%rd84+56];
$L__BB3_547:
	add.s64 	%rd3841, %rd3839, %rd276;
$L__BB3_548:
	cvt.u32.u16 	%r25811, %rs21606;
	and.b32  	%r25812, %r25811, 255;
	and.b16  	%rs17748, %rs21811, 255;
	mul.wide.u16 	%r25813, %rs17748, 256;
	or.b32  	%r25814, %r25813, %r25812;
	cvt.u32.u16 	%r25815, %rs21812;
	shl.b32 	%r25816, %r25815, 16;
	and.b32  	%r25817, %r25816, 16711680;
	or.b32  	%r25818, %r25814, %r25817;
	cvt.u32.u16 	%r25819, %rs21813;
	shl.b32 	%r25820, %r25819, 24;
	or.b32  	%r25732, %r25818, %r25820;
	cvt.u32.u16 	%r25821, %rs21814;
	and.b32  	%r25822, %r25821, 255;
	and.b16  	%rs17749, %rs21815, 255;
	mul.wide.u16 	%r25823, %rs17749, 256;
	or.b32  	%r25824, %r25823, %r25822;
	cvt.u32.u16 	%r25825, %rs21816;
	shl.b32 	%r25826, %r25825, 16;
	and.b32  	%r25827, %r25826, 16711680;
	or.b32  	%r25828, %r25824, %r25827;
	cvt.u32.u16 	%r25829, %rs21817;
	shl.b32 	%r25830, %r25829, 24;
	or.b32  	%r25737, %r25828, %r25830;
	cvt.u32.u16 	%r25831, %rs21818;
	and.b32  	%r25832, %r25831, 255;
	and.b16  	%rs17750, %rs21819, 255;
	mul.wide.u16 	%r25833, %rs17750, 256;
	or.b32  	%r25834, %r25833, %r25832;
	cvt.u32.u16 	%r25835, %rs21820;
	shl.b32 	%r25836, %r25835, 16;
	and.b32  	%r25837, %r25836, 16711680;
	or.b32  	%r25838, %r25834, %r25837;
	cvt.u32.u16 	%r25839, %rs21821;
	shl.b32 	%r25840, %r25839, 24;
	or.b32  	%r25742, %r25838, %r25840;
	cvt.u32.u16 	%r25841, %rs21822;
	and.b32  	%r25842, %r25841, 255;
	and.b16  	%rs17751, %rs21823, 255;
	mul.wide.u16 	%r25843, %rs17751, 256;
	or.b32  	%r25844, %r25843, %r25842;
	cvt.u32.u16 	%r25845, %rs21824;
	shl.b32 	%r25846, %r25845, 16;
	and.b32  	%r25847, %r25846, 16711680;
	or.b32  	%r25848, %r25844, %r25847;
	cvt.u32.u16 	%r25849, %rs21825;
	shl.b32 	%r25850, %r25849, 24;
	or.b32  	%r25747, %r25848, %r25850;
	cvt.u32.u16 	%r25851, %rs21826;
	and.b32  	%r25852, %r25851, 255;
	and.b16  	%rs17752, %rs21827, 255;
	mul.wide.u16 	%r25853, %rs17752, 256;
	or.b32  	%r25854, %r25853, %r25852;
	cvt.u32.u16 	%r25855, %rs21828;
	shl.b32 	%r25856, %r25855, 16;
	and.b32  	%r25857, %r25856, 16711680;
	or.b32  	%r25858, %r25854, %r25857;
	cvt.u32.u16 	%r25859, %rs21829;
	shl.b32 	%r25860, %r25859, 24;
	or.b32  	%r25752, %r25858, %r25860;
	cvt.u32.u16 	%r25861, %rs21830;
	and.b32  	%r25862, %r25861, 255;
	and.b16  	%rs17753, %rs21831, 255;
	mul.wide.u16 	%r25863, %rs17753, 256;
	or.b32  	%r25864, %r25863, %r25862;
	cvt.u32.u16 	%r25865, %rs21832;
	shl.b32 	%r25866, %r25865, 16;
	and.b32  	%r25867, %r25866, 16711680;
	or.b32  	%r25868, %r25864, %r25867;
	cvt.u32.u16 	%r25869, %rs21833;
	shl.b32 	%r25870, %r25869, 24;
	or.b32  	%r25757, %r25868, %r25870;
	cvt.u32.u16 	%r25871, %rs21834;
	and.b32  	%r25872, %r25871, 255;
	and.b16  	%rs17754, %rs21835, 255;
	mul.wide.u16 	%r25873, %rs17754, 256;
	or.b32  	%r25874, %r25873, %r25872;
	cvt.u32.u16 	%r25875, %rs21836;
	shl.b32 	%r25876, %r25875, 16;
	and.b32  	%r25877, %r25876, 16711680;
	or.b32  	%r25878, %r25874, %r25877;
	cvt.u32.u16 	%r25879, %rs21837;
	shl.b32 	%r25880, %r25879, 24;
	or.b32  	%r25762, %r25878, %r25880;
	cvt.u32.u16 	%r25881, %rs21838;
	and.b32  	%r25882, %r25881, 255;
	and.b16  	%rs17755, %rs21839, 255;
	mul.wide.u16 	%r25883, %rs17755, 256;
	or.b32  	%r25884, %r25883, %r25882;
	cvt.u32.u16 	%r25885, %rs21840;
	shl.b32 	%r25886, %r25885, 16;
	and.b32  	%r25887, %r25886, 16711680;
	or.b32  	%r25888, %r25884, %r25887;
	cvt.u32.u16 	%r25889, %rs21841;
	shl.b32 	%r25890, %r25889, 24;
	or.b32  	%r25767, %r25888, %r25890;
	cvt.u32.u16 	%r25891, %rs21842;
	and.b32  	%r25892, %r25891, 255;
	and.b16  	%rs17756, %rs21843, 255;
	mul.wide.u16 	%r25893, %rs17756, 256;
	or.b32  	%r25894, %r25893, %r25892;
	cvt.u32.u16 	%r25895, %rs21844;
	shl.b32 	%r25896, %r25895, 16;
	and.b32  	%r25897, %r25896, 16711680;
	or.b32  	%r25898, %r25894, %r25897;
	cvt.u32.u16 	%r25899, %rs21845;
	shl.b32 	%r25900, %r25899, 24;
	or.b32  	%r25772, %r25898, %r25900;
	cvt.u32.u16 	%r25901, %rs21846;
	and.b32  	%r25902, %r25901, 255;
	and.b16  	%rs17757, %rs21847, 255;
	mul.wide.u16 	%r25903, %rs17757, 256;
	or.b32  	%r25904, %r25903, %r25902;
	cvt.u32.u16 	%r25905, %rs21848;
	shl.b32 	%r25906, %r25905, 16;
	and.b32  	%r25907, %r25906, 16711680;
	or.b32  	%r25908, %r25904, %r25907;
	cvt.u32.u16 	%r25909, %rs21849;
	shl.b32 	%r25910, %r25909, 24;
	or.b32  	%r25777, %r25908, %r25910;
	cvt.u32.u16 	%r25911, %rs21850;
	and.b32  	%r25912, %r25911, 255;
	and.b16  	%rs17758, %rs21851, 255;
	mul.wide.u16 	%r25913, %rs17758, 256;
	or.b32  	%r25914, %r25913, %r25912;
	cvt.u32.u16 	%r25915, %rs21852;
	shl.b32 	%r25916, %r25915, 16;
	and.b32  	%r25917, %r25916, 16711680;
	or.b32  	%r25918, %r25914, %r25917;
	cvt.u32.u16 	%r25919, %rs21853;
	shl.b32 	%r25920, %r25919, 24;
	or.b32  	%r25782, %r25918, %r25920;
	cvt.u32.u16 	%r25921, %rs21854;
	and.b32  	%r25922, %r25921, 255;
	and.b16  	%rs17759, %rs21855, 255;
	mul.wide.u16 	%r25923, %rs17759, 256;
	or.b32  	%r25924, %r25923, %r25922;
	cvt.u32.u16 	%r25925, %rs21856;
	shl.b32 	%r25926, %r25925, 16;
	and.b32  	%r25927, %r25926, 16711680;
	or.b32  	%r25928, %r25924, %r25927;
	cvt.u32.u16 	%r25929, %rs21857;
	shl.b32 	%r25930, %r25929, 24;
	or.b32  	%r25787, %r25928, %r25930;
	cvt.u32.u16 	%r25931, %rs21858;
	and.b32  	%r25932, %r25931, 255;
	and.b32  	%r25933, %r32833, -65536;
	or.b32  	%r25934, %r25933, %r25932;
	and.b16  	%rs17760, %rs21859, 255;
	mul.wide.u16 	%r25935, %rs17760, 256;
	or.b32  	%r32833, %r25934, %r25935;
	mov.b64 	{%r25722, %r25727}, %rd3841;
	mov.b32 	%r25808, 2;
	mov.b32 	%r25810, -1;
	// begin inline asm
	shfl.sync.down.b32 %r25721, %r25722, %r25808, %r868, %r25810;
	// end inline asm
	// begin inline asm
	shfl.sync.down.b32 %r25726, %r25727, %r25808, %r868, %r25810;
	// end inline asm
	// begin inline asm
	shfl.sync.down.b32 %r25731, %r25732, %r25808, %r868, %r25810;
	// end inline asm
	// begin inline asm
	shfl.sync.down.b32 %r25736, %r25737, %r25808, %r868, %r25810;
	// end inline asm
	// begin inline asm
	shfl.sync.down.b32 %r25741, %r25742, %r25808, %r868, %r25810;
	// end inline asm
	// begin inline asm
	shfl.sync.down.b32 %r25746, %r25747, %r25808, %r868, %r25810;
	// end inline asm
	// begin inline asm
	shfl.sync.down.b32 %r25751, %r25752, %r25808, %r868, %r25810;
	// end inline asm
	// begin inline asm
	shfl.sync.down.b32 %r25756, %r25757, %r25808, %r868, %r25810;
	// end inline asm
	// begin inline asm
	shfl.sync.down.b32 %r25761, %r25762, %r25808, %r868, %r25810;
	// end inline asm
	// begin inline asm
	shfl.sync.down.b32 %r25766, %r25767, %r25808, %r868, %r25810;
	// end inline asm
	// begin inline asm
	shfl.sync.down.b32 %r25771, %r25772, %r25808, %r868, %r25810;
	// end inline asm
	// begin inline asm
	shfl.sync.down.b32 %r25776, %r25777, %r25808, %r868, %r25810;
	// end inline asm
	// begin inline asm
	shfl.sync.down.b32 %r25781, %r25782, %r25808, %r868, %r25810;
	// end inline asm
	// begin inline asm
	shfl.sync.down.b32 %r25786, %r25787, %r25808, %r868, %r25810;
	// end inline asm
	// begin inline asm
	shfl.sync.down.b32 %r25791, %r32833, %r25808, %r868, %r25810;
	// end inline asm
	// begin inline asm
	shfl.sync.down.b32 %r25796, %r32838, %r25808, %r868, %r25810;
	// end inline asm
	mov.b64 	%rd3233, %fd518;
	mov.b64 	{%r25802, %r25807}, %rd3233;
	// begin inline asm
	shfl.sync.down.b32 %r25801, %r25802, %r25808, %r868, %r25810;
	// end inline asm
	// begin inline asm
	shfl.sync.down.b32 %r25806, %r25807, %r25808, %r868, %r25810;
	// end inline asm
	add.s32 	%r25936, %r17643, 2;
	setp.gt.s32 	%p649, %r25936, %r868;
	@%p649 bra 	$L__BB3_562;
	shr.u32 	%r25937, %r25791, 8;
	cvt.u16.u32 	%rs17761, %r25937;
	cvt.u16.u32 	%rs17762, %r25791;
	cvt.u16.u32 	%rs21758, %r25731;
	mov.b64 	%rd3234, {%r25801, %r25806};
	mov.b64 	%fd143, %rd3234;
	mov.b64 	%rd3235, {%r25721, %r25726};
	st.local.u64 	[%rd82], %rd3841;
	cvt.u32.u16 	%r25938, %rs21817;
	cvt.u32.u16 	%r25939, %rs21816;
	prmt.b32 	%r25940, %r25939, %r25938, 0x3340U;
	cvt.u32.u16 	%r25941, %rs21815;
	cvt.u32.u16 	%r25942, %rs21814;
	prmt.b32 	%r25943, %r25942, %r25941, 0x3340U;
	prmt.b32 	%r25944, %r25943, %r25940, 0x5410U;
	cvt.u32.u16 	%r25945, %rs21813;
	cvt.u32.u16 	%r25946, %rs21812;
	prmt.b32 	%r25947, %r25946, %r25945, 0x3340U;
	cvt.u32.u16 	%r25948, %rs21811;
	cvt.u32.u16 	%r25949, %rs21606;
	prmt.b32 	%r25950, %r25949, %r25948, 0x3340U;
	prmt.b32 	%r25951, %r25950, %r25947, 0x5410U;
	st.local.v2.b32 	[%rd82+8], {%r25951, %r25944};
	cvt.u32.u16 	%r25952, %rs21825;
	cvt.u32.u16 	%r25953, %rs21824;
	prmt.b32 	%r25954, %r25953, %r25952, 0x3340U;
	cvt.u32.u16 	%r25955, %rs21823;
	cvt.u32.u16 	%r25956, %rs21822;
	prmt.b32 	%r25957, %r25956, %r25955, 0x3340U;
	prmt.b32 	%r25958, %r25957, %r25954, 0x5410U;
	cvt.u32.u16 	%r25959, %rs21821;
	cvt.u32.u16 	%r25960, %rs21820;
	prmt.b32 	%r25961, %r25960, %r25959, 0x3340U;
	cvt.u32.u16 	%r25962, %rs21819;
	cvt.u32.u16 	%r25963, %rs21818;
	prmt.b32 	%r25964, %r25963, %r25962, 0x3340U;
	prmt.b32 	%r25965, %r25964, %r25961, 0x5410U;
	st.local.v2.b32 	[%rd82+16], {%r25965, %r25958};
	cvt.u32.u16 	%r25966, %rs21833;
	cvt.u32.u16 	%r25967, %rs21832;
	prmt.b32 	%r25968, %r25967, %r25966, 0x3340U;
	cvt.u32.u16 	%r25969, %rs21831;
	cvt.u32.u16 	%r25970, %rs21830;
	prmt.b32 	%r25971, %r25970, %r25969, 0x3340U;
	prmt.b32 	%r25972, %r25971, %r25968, 0x5410U;
	cvt.u32.u16 	%r25973, %rs21829;
	cvt.u32.u16 	%r25974, %rs21828;
	prmt.b32 	%r25975, %r25974, %r25973, 0x3340U;
	cvt.u32.u16 	%r25976, %rs21827;
	cvt.u32.u16 	%r25977, %rs21826;
	prmt.b32 	%r25978, %r25977, %r25976, 0x3340U;
	prmt.b32 	%r25979, %r25978, %r25975, 0x5410U;
	st.local.v2.b32 	[%rd82+24], {%r25979, %r25972};
	cvt.u32.u16 	%r25980, %rs21841;
	cvt.u32.u16 	%r25981, %rs21840;
	prmt.b32 	%r25982, %r25981, %r25980, 0x3340U;
	cvt.u32.u16 	%r25983, %rs21839;
	cvt.u32.u16 	%r25984, %rs21838;
	prmt.b32 	%r25985, %r25984, %r25983, 0x3340U;
	prmt.b32 	%r25986, %r25985, %r25982, 0x5410U;
	cvt.u32.u16 	%r25987, %rs21837;
	cvt.u32.u16 	%r25988, %rs21836;
	prmt.b32 	%r25989, %r25988, %r25987, 0x3340U;
	cvt.u32.u16 	%r25990, %rs21835;
	cvt.u32.u16 	%r25991, %rs21834;
	prmt.b32 	%r25992, %r25991, %r25990, 0x3340U;
	prmt.b32 	%r25993, %r25992, %r25989, 0x5410U;
	st.local.v2.b32 	[%rd82+32], {%r25993, %r25986};
	cvt.u32.u16 	%r25994, %rs21849;
	cvt.u32.u16 	%r25995, %rs21848;
	prmt.b32 	%r25996, %r25995, %r25994, 0x3340U;
	cvt.u32.u16 	%r25997, %rs21847;
	cvt.u32.u16 	%r25998, %rs21846;
	prmt.b32 	%r25999, %r25998, %r25997, 0x3340U;
	prmt.b32 	%r26000, %r25999, %r25996, 0x5410U;
	cvt.u32.u16 	%r26001, %rs21845;
	cvt.u32.u16 	%r26002, %rs21844;
	prmt.b32 	%r26003, %r26002, %r26001, 0x3340U;
	cvt.u32.u16 	%r26004, %rs21843;
	cvt.u32.u16 	%r26005, %rs21842;
	prmt.b32 	%r26006, %r26005, %r26004, 0x3340U;
	prmt.b32 	%r26007, %r26006, %r26003, 0x5410U;
	st.local.v2.b32 	[%rd82+40], {%r26007, %r26000};
	cvt.u32.u16 	%r26008, %rs21857;
	cvt.u32.u16 	%r26009, %rs21856;
	prmt.b32 	%r26010, %r26009, %r26008, 0x3340U;
	cvt.u32.u16 	%r26011, %rs21855;
	cvt.u32.u16 	%r26012, %rs21854;
	prmt.b32 	%r26013, %r26012, %r26011, 0x3340U;
	prmt.b32 	%r26014, %r26013, %r26010, 0x5410U;
	cvt.u32.u16 	%r26015, %rs21853;
	cvt.u32.u16 	%r26016, %rs21852;
	prmt.b32 	%r26017, %r26016, %r26015, 0x3340U;
	cvt.u32.u16 	%r26018, %rs21851;
	cvt.u32.u16 	%r26019, %rs21850;
	prmt.b32 	%r26020, %r26019, %r26018, 0x3340U;
	prmt.b32 	%r26021, %r26020, %r26017, 0x5410U;
	st.local.v2.b32 	[%rd82+48], {%r26021, %r26014};
	st.local.v2.u8 	[%rd82+56], {%rs21858, %rs21859};
	st.local.u32 	[%rd82+60], %r32838;
	st.local.f64 	[%rd82+64], %fd518;
	st.local.v2.u32 	[%rd83], {%r25721, %r25726};
	st.local.v2.b32 	[%rd83+8], {%r25731, %r25736};
	st.local.v2.b32 	[%rd83+16], {%r25741, %r25746};
	st.local.v2.b32 	[%rd83+24], {%r25751, %r25756};
	st.local.v2.b32 	[%rd83+32], {%r25761, %r25766};
	st.local.v2.b32 	[%rd83+40], {%r25771, %r25776};
	st.local.v2.b32 	[%rd83+48], {%r25781, %r25786};
	st.local.v2.u8 	[%rd83+56], {%rs17762, %rs17761};
	st.local.u32 	[%rd83+60], %r25796;
	st.local.v2.u32 	[%rd83+64], {%r25801, %r25806};
	add.s64 	%rd279, %rd3841, %rd3235;
	setp.ne.s64 	%p650, %rd3841, 0;
	@%p650 bra 	$L__BB3_561;
	mov.b16 	%rs17763, 0;
	st.local.u8 	[%rd81], %rs17763;
	add.s32 	%r26023, %r32838, %r25796;
	st.local.u32 	[%rd81+52], %r26023;
	add.f64 	%fd429, %fd518, %fd143;
	st.local.f64 	[%rd81+56], %fd429;
	mov.b32 	%r32847, 0;
$L__BB3_551:
	mov.u32 	%r922, %r32847;
	cvt.u64.u32 	%rd3236, %r922;
	add.s64 	%rd3237, %rd81, %rd3236;
	ld.local.u8 	%rs17764, [%rd3237];
	setp.ne.s16 	%p651, %rs17764, 0;
	add.s32 	%r32847, %r922, 1;
	@%p651 bra 	$L__BB3_551;
	and.b16  	%rs17765, %rs21758, 255;
	setp.eq.s16 	%p652, %rs17765, 0;
	mov.u32 	%r32849, %r922;
	@%p652 bra 	$L__BB3_555;
	mov.b32 	%r32848, 0;
$L__BB3_554:
	add.s32 	%r26025, %r32848, %r922;
	cvt.u64.u32 	%rd3238, %r26025;
	add.s64 	%rd3239, %rd81, %rd3238;
	st.local.u8 	[%rd3239], %rs21758;
	add.s32 	%r925, %r32848, 1;
	add.s32 	%r32849, %r925, %r922;
	cvt.u64.u32 	%rd3240, %r32848;
	add.s64 	%rd3241, %rd83, %rd3240;
	ld.local.u8 	%rs21758, [%rd3241+9];
	setp.ne.s16 	%p653, %rs21758, 0;
	mov.u32 	%r32848, %r925;
	@%p653 bra 	$L__BB3_554;
$L__BB3_555:
	cvt.u64.u32 	%rd3242, %r32849;
	add.s64 	%rd3243, %rd81, %rd3242;
	mov.b16 	%rs17766, 0;
	st.local.u8 	[%rd3243], %rs17766;
	mov.b32 	%r32850, 0;
$L__BB3_556:
	mov.u32 	%r928, %r32850;
	cvt.u64.u32 	%rd3244, %r928;
	add.s64 	%rd3245, %rd81, %rd3244;
	ld.local.u8 	%rs17767, [%rd3245];
	setp.ne.s16 	%p654, %rs17767, 0;
	add.s32 	%r32850, %r928, 1;
	@%p654 bra 	$L__BB3_556;
	and.b16  	%rs17768, %rs21606, 255;
	setp.eq.s16 	%p655, %rs17768, 0;
	mov.u32 	%r32852, %r928;
	@%p655 bra 	$L__BB3_560;
	mov.b32 	%r32851, 0;
$L__BB3_559:
	add.s32 	%r26028, %r32851, %r928;
	cvt.u64.u32 	%rd3246, %r26028;
	add.s64 	%rd3247, %rd81, %rd3246;
	st.local.u8 	[%rd3247], %rs21606;
	add.s32 	%r931, %r32851, 1;
	add.s32 	%r32852, %r931, %r928;
	cvt.u64.u32 	%rd3248, %r32851;
	add.s64 	%rd3249, %rd82, %rd3248;
	ld.local.u8 	%rs21606, [%rd3249+9];
	setp.ne.s16 	%p656, %rs21606, 0;
	mov.u32 	%r32851, %r931;
	@%p656 bra 	$L__BB3_559;
$L__BB3_560:
	cvt.u64.u32 	%rd3250, %r32852;
	add.s64 	%rd3251, %rd81, %rd3250;
	mov.b16 	%rs17769, 0;
	st.local.u8 	[%rd3251], %rs17769;
	ld.local.v2.b32 	{%r26029, %r26030}, [%rd81];
	bfe.u32 	%r26031, %r26029, 0, 8;
	cvt.u16.u32 	%rs21606, %r26031;
	bfe.u32 	%r26032, %r26029, 8, 8;
	cvt.u16.u32 	%rs21811, %r26032;
	bfe.u32 	%r26033, %r26029, 16, 8;
	cvt.u16.u32 	%rs21812, %r26033;
	bfe.u32 	%r26034, %r26029, 24, 8;
	cvt.u16.u32 	%rs21813, %r26034;
	bfe.u32 	%r26035, %r26030, 0, 8;
	cvt.u16.u32 	%rs21814, %r26035;
	bfe.u32 	%r26036, %r26030, 8, 8;
	cvt.u16.u32 	%rs21815, %r26036;
	bfe.u32 	%r26037, %r26030, 16, 8;
	cvt.u16.u32 	%rs21816, %r26037;
	bfe.u32 	%r26038, %r26030, 24, 8;
	cvt.u16.u32 	%rs21817, %r26038;
	ld.local.v2.b32 	{%r26039, %r26040}, [%rd81+8];
	bfe.u32 	%r26041, %r26039, 0, 8;
	cvt.u16.u32 	%rs21818, %r26041;
	bfe.u32 	%r26042, %r26039, 8, 8;
	cvt.u16.u32 	%rs21819, %r26042;
	bfe.u32 	%r26043, %r26039, 16, 8;
	cvt.u16.u32 	%rs21820, %r26043;
	bfe.u32 	%r26044, %r26039, 24, 8;
	cvt.u16.u32 	%rs21821, %r26044;
	bfe.u32 	%r26045, %r26040, 0, 8;
	cvt.u16.u32 	%rs21822, %r26045;
	bfe.u32 	%r26046, %r26040, 8, 8;
	cvt.u16.u32 	%rs21823, %r26046;
	bfe.u32 	%r26047, %r26040, 16, 8;
	cvt.u16.u32 	%rs21824, %r26047;
	bfe.u32 	%r26048, %r26040, 24, 8;
	cvt.u16.u32 	%rs21825, %r26048;
	ld.local.v2.b32 	{%r26049, %r26050}, [%rd81+16];
	bfe.u32 	%r26051, %r26049, 0, 8;
	cvt.u16.u32 	%rs21826, %r26051;
	bfe.u32 	%r26052, %r26049, 8, 8;
	cvt.u16.u32 	%rs21827, %r26052;
	bfe.u32 	%r26053, %r26049, 16, 8;
	cvt.u16.u32 	%rs21828, %r26053;
	bfe.u32 	%r26054, %r26049, 24, 8;
	cvt.u16.u32 	%rs21829, %r26054;
	bfe.u32 	%r26055, %r26050, 0, 8;
	cvt.u16.u32 	%rs21830, %r26055;
	bfe.u32 	%r26056, %r26050, 8, 8;
	cvt.u16.u32 	%rs21831, %r26056;
	bfe.u32 	%r26057, %r26050, 16, 8;
	cvt.u16.u32 	%rs21832, %r26057;
	bfe.u32 	%r26058, %r26050, 24, 8;
	cvt.u16.u32 	%rs21833, %r26058;
	ld.local.v2.b32 	{%r26059, %r26060}, [%rd81+24];
	bfe.u32 	%r26061, %r26059, 0, 8;
	cvt.u16.u32 	%rs21834, %r26061;
	bfe.u32 	%r26062, %r26059, 8, 8;
	cvt.u16.u32 	%rs21835, %r26062;
	bfe.u32 	%r26063, %r26059, 16, 8;
	cvt.u16.u32 	%rs21836, %r26063;
	bfe.u32 	%r26064, %r26059, 24, 8;
	cvt.u16.u32 	%rs21837, %r26064;
	bfe.u32 	%r26065, %r26060, 0, 8;
	cvt.u16.u32 	%rs21838, %r26065;
	bfe.u32 	%r26066, %r26060, 8, 8;
	cvt.u16.u32 	%rs21839, %r26066;
	bfe.u32 	%r26067, %r26060, 16, 8;
	cvt.u16.u32 	%rs21840, %r26067;
	bfe.u32 	%r26068, %r26060, 24, 8;
	cvt.u16.u32 	%rs21841, %r26068;
	ld.local.v2.b32 	{%r26069, %r26070}, [%rd81+32];
	bfe.u32 	%r26071, %r26069, 0, 8;
	cvt.u16.u32 	%rs21842, %r26071;
	bfe.u32 	%r26072, %r26069, 8, 8;
	cvt.u16.u32 	%rs21843, %r26072;
	bfe.u32 	%r26073, %r26069, 16, 8;
	cvt.u16.u32 	%rs21844, %r26073;
	bfe.u32 	%r26074, %r26069, 24, 8;
	cvt.u16.u32 	%rs21845, %r26074;
	bfe.u32 	%r26075, %r26070, 0, 8;
	cvt.u16.u32 	%rs21846, %r26075;
	bfe.u32 	%r26076, %r26070, 8, 8;
	cvt.u16.u32 	%rs21847, %r26076;
	bfe.u32 	%r26077, %r26070, 16, 8;
	cvt.u16.u32 	%rs21848, %r26077;
	bfe.u32 	%r26078, %r26070, 24, 8;
	cvt.u16.u32 	%rs21849, %r26078;
	ld.local.v2.b32 	{%r26079, %r26080}, [%rd81+40];
	bfe.u32 	%r26081, %r26079, 0, 8;
	cvt.u16.u32 	%rs21850, %r26081;
	bfe.u32 	%r26082, %r26079, 8, 8;
	cvt.u16.u32 	%rs21851, %r26082;
	bfe.u32 	%r26083, %r26079, 16, 8;
	cvt.u16.u32 	%rs21852, %r26083;
	bfe.u32 	%r26084, %r26079, 24, 8;
	cvt.u16.u32 	%rs21853, %r26084;
	bfe.u32 	%r26085, %r26080, 0, 8;
	cvt.u16.u32 	%rs21854, %r26085;
	bfe.u32 	%r26086, %r26080, 8, 8;
	cvt.u16.u32 	%rs21855, %r26086;
	bfe.u32 	%r26087, %r26080, 16, 8;
	cvt.u16.u32 	%rs21856, %r26087;
	bfe.u32 	%r26088, %r26080, 24, 8;
	cvt.u16.u32 	%rs21857, %r26088;
	ld.local.v2.u8 	{%rs21858, %rs21859}, [%rd81+48];
	ld.local.u32 	%r32838, [%rd81+52];
	ld.local.f64 	%fd518, [%rd81+56];
$L__BB3_561:
	mov.u64 	%rd3841, %rd279;
$L__BB3_562:
	cvt.u32.u16 	%r26179, %rs21606;
	and.b32  	%r26180, %r26179, 255;
	and.b16  	%rs17770, %rs21811, 255;
	mul.wide.u16 	%r26181, %rs17770, 256;
	or.b32  	%r26182, %r26181, %r26180;
	cvt.u32.u16 	%r26183, %rs21812;
	shl.b32 	%r26184, %r26183, 16;
	and.b32  	%r26185, %r26184, 16711680;
	or.b32  	%r26186, %r26182, %r26185;
	cvt.u32.u16 	%r26187, %rs21813;
	shl.b32 	%r26188, %r26187, 24;
	or.b32  	%r26100, %r26186, %r26188;
	cvt.u32.u16 	%r26189, %rs21814;
	and.b32  	%r26190, %r26189, 255;
	and.b16  	%rs17771, %rs21815, 255;
	mul.wide.u16 	%r26191, %rs17771, 256;
	or.b32  	%r26192, %r26191, %r26190;
	cvt.u32.u16 	%r26193, %rs21816;
	shl.b32 	%r26194, %r26193, 16;
	and.b32  	%r26195, %r26194, 16711680;
	or.b32  	%r26196, %r26192, %r26195;
	cvt.u32.u16 	%r26197, %rs21817;
	shl.b32 	%r26198, %r26197, 24;
	or.b32  	%r26105, %r26196, %r26198;
	cvt.u32.u16 	%r26199, %rs21818;
	and.b32  	%r26200, %r26199, 255;
	and.b16  	%rs17772, %rs21819, 255;
	mul.wide.u16 	%r26201, %rs17772, 256;
	or.b32  	%r26202, %r26201, %r26200;
	cvt.u32.u16 	%r26203, %rs21820;
	shl.b32 	%r26204, %r26203, 16;
	and.b32  	%r26205, %r26204, 16711680;
	or.b32  	%r26206, %r26202, %r26205;
	cvt.u32.u16 	%r26207, %rs21821;
	shl.b32 	%r26208, %r26207, 24;
	or.b32  	%r26110, %r26206, %r26208;
	cvt.u32.u16 	%r26209, %rs21822;
	and.b32  	%r26210, %r26209, 255;
	and.b16  	%rs17773, %rs21823, 255;
	mul.wide.u16 	%r26211, %rs17773, 256;
	or.b32  	%r26212, %r26211, %r26210;
	cvt.u32.u16 	%r26213, %rs21824;
	shl.b32 	%r26214, %r26213, 16;
	and.b32  	%r26215, %r26214, 16711680;
	or.b32  	%r26216, %r26212, %r26215;
	cvt.u32.u16 	%r26217, %rs21825;
	shl.b32 	%r26218, %r26217, 24;
	or.b32  	%r26115, %r26216, %r26218;
	cvt.u32.u16 	%r26219, %rs21826;
	and.b32  	%r26220, %r26219, 255;
	and.b16  	%rs17774, %rs21827, 255;
	mul.wide.u16 	%r26221, %rs17774, 256;
	or.b32  	%r26222, %r26221, %r26220;
	cvt.u32.u16 	%r26223, %rs21828;
	shl.b32 	%r26224, %r26223, 16;
	and.b32  	%r26225, %r26224, 16711680;
	or.b32  	%r26226, %r26222, %r26225;
	cvt.u32.u16 	%r26227, %rs21829;
	shl.b32 	%r26228, %r26227, 24;
	or.b32  	%r26120, %r26226, %r26228;
	cvt.u32.u16 	%r26229, %rs21830;
	and.b32  	%r26230, %r26229, 255;
	and.b16  	%rs17775, %rs21831, 255;
	mul.wide.u16 	%r26231, %rs17775, 256;
	or.b32  	%r26232, %r26231, %r26230;
	cvt.u32.u16 	%r26233, %rs21832;
	shl.b32 	%r26234, %r26233, 16;
	and.b32  	%r26235, %r26234, 16711680;
	or.b32  	%r26236, %r26232, %r26235;
	cvt.u32.u16 	%r26237, %rs21833;
	shl.b32 	%r26238, %r26237, 24;
	or.b32  	%r26125, %r26236, %r26238;
	cvt.u32.u16 	%r26239, %rs21834;
	and.b32  	%r26240, %r26239, 255;
	and.b16  	%rs17776, %rs21835, 255;
	mul.wide.u16 	%r26241, %rs17776, 256;
	or.b32  	%r26242, %r26241, %r26240;
	cvt.u32.u16 	%r26243, %rs21836;
	shl.b32 	%r26244, %r26243, 16;
	and.b32  	%r26245, %r26244, 16711680;
	or.b32  	%r26246, %r26242, %r26245;
	cvt.u32.u16 	%r26247, %rs21837;
	shl.b32 	%r26248, %r26247, 24;
	or.b32  	%r26130, %r26246, %r26248;
	cvt.u32.u16 	%r26249, %rs21838;
	and.b32  	%r26250, %r26249, 255;
	and.b16  	%rs17777, %rs21839, 255;
	mul.wide.u16 	%r26251, %rs17777, 256;
	or.b32  	%r26252, %r26251, %r26250;
	cvt.u32.u16 	%r26253, %rs21840;
	shl.b32 	%r26254, %r26253, 16;
	and.b32  	%r26255, %r26254, 16711680;
	or.b32  	%r26256, %r26252, %r26255;
	cvt.u32.u16 	%r26257, %rs21841;
	shl.b32 	%r26258, %r26257, 24;
	or.b32  	%r26135, %r26256, %r26258;
	cvt.u32.u16 	%r26259, %rs21842;
	and.b32  	%r26260, %r26259, 255;
	and.b16  	%rs17778, %rs21843, 255;
	mul.wide.u16 	%r26261, %rs17778, 256;
	or.b32  	%r26262, %r26261, %r26260;
	cvt.u32.u16 	%r26263, %rs21844;
	shl.b32 	%r26264, %r26263, 16;
	and.b32  	%r26265, %r26264, 16711680;
	or.b32  	%r26266, %r26262, %r26265;
	cvt.u32.u16 	%r26267, %rs21845;
	shl.b32 	%r26268, %r26267, 24;
	or.b32  	%r26140, %r26266, %r26268;
	cvt.u32.u16 	%r26269, %rs21846;
	and.b32  	%r26270, %r26269, 255;
	and.b16  	%rs17779, %rs21847, 255;
	mul.wide.u16 	%r26271, %rs17779, 256;
	or.b32  	%r26272, %r26271, %r26270;
	cvt.u32.u16 	%r26273, %rs21848;
	shl.b32 	%r26274, %r26273, 16;
	and.b32  	%r26275, %r26274, 16711680;
	or.b32  	%r26276, %r26272, %r26275;
	cvt.u32.u16 	%r26277, %rs21849;
	shl.b32 	%r26278, %r26277, 24;
	or.b32  	%r26145, %r26276, %r26278;
	cvt.u32.u16 	%r26279, %rs21850;
	and.b32  	%r26280, %r26279, 255;
	and.b16  	%rs17780, %rs21851, 255;
	mul.wide.u16 	%r26281, %rs17780, 256;
	or.b32  	%r26282, %r26281, %r26280;
	cvt.u32.u16 	%r26283, %rs21852;
	shl.b32 	%r26284, %r26283, 16;
	and.b32  	%r26285, %r26284, 16711680;
	or.b32  	%r26286, %r26282, %r26285;
	cvt.u32.u16 	%r26287, %rs21853;
	shl.b32 	%r26288, %r26287, 24;
	or.b32  	%r26150, %r26286, %r26288;
	cvt.u32.u16 	%r26289, %rs21854;
	and.b32  	%r26290, %r26289, 255;
	and.b16  	%rs17781, %rs21855, 255;
	mul.wide.u16 	%r26291, %rs17781, 256;
	or.b32  	%r26292, %r26291, %r26290;
	cvt.u32.u16 	%r26293, %rs21856;
	shl.b32 	%r26294, %r26293, 16;
	and.b32  	%r26295, %r26294, 16711680;
	or.b32  	%r26296, %r26292, %r26295;
	cvt.u32.u16 	%r26297, %rs21857;
	shl.b32 	%r26298, %r26297, 24;
	or.b32  	%r26155, %r26296, %r26298;
	cvt.u32.u16 	%r26299, %rs21858;
	and.b32  	%r26300, %r26299, 255;
	and.b32  	%r26301, %r32832, -65536;
	or.b32  	%r26302, %r26301, %r26300;
	and.b16  	%rs17782, %rs21859, 255;
	mul.wide.u16 	%r26303, %rs17782, 256;
	or.b32  	%r32832, %r26302, %r26303;
	mov.b64 	{%r26090, %r26095}, %rd3841;
	mov.b32 	%r26176, 4;
	mov.b32 	%r26178, -1;
	// begin inline asm
	shfl.sync.down.b32 %r26089, %r26090, %r26176, %r868, %r26178;
	// end inline asm
	// begin inline asm
	shfl.sync.down.b32 %r26094, %r26095, %r26176, %r868, %r26178;
	// end inline asm
	// begin inline asm
	shfl.sync.down.b32 %r26099, %r26100, %r26176, %r868, %r26178;
	// end inline asm
	// begin inline asm
	shfl.sync.down.b32 %r26104, %r26105, %r26176, %r868, %r26178;
	// end inline asm
	// begin inline asm
	shfl.sync.down.b32 %r26109, %r26110, %r26176, %r868, %r26178;
	// end inline asm
	// begin inline asm
	shfl.sync.down.b32 %r26114, %r26115, %r26176, %r868, %r26178;
	// end inline asm
	// begin inline asm
	shfl.sync.down.b32 %r26119, %r26120, %r26176, %r868, %r26178;
	// end inline asm
	// begin inline asm
	shfl.sync.down.b32 %r26124, %r26125, %r26176, %r868, %r26178;
	// end inline asm
	// begin inline asm
	shfl.sync.down.b32 %r26129, %r26130, %r26176, %r868, %r26178;
	// end inline asm
	// begin inline asm
	shfl.sync.down.b32 %r26134, %r26135, %r26176, %r868, %r26178;
	// end inline asm
	// begin inline asm
	shfl.sync.down.b32 %r26139, %r26140, %r26176, %r868, %r26178;
	// end inline asm
	// begin inline asm
	shfl.sync.down.b32 %r26144, %r26145, %r26176, %r868, %r26178;
	// end inline asm
	// begin inline asm
	shfl.sync.down.b32 %r26149, %r26150, %r26176, %r868, %r26178;
	// end inline asm
	// begin inline asm
	shfl.sync.down.b32 %r26154, %r26155, %r26176, %r868, %r26178;
	// end inline asm
	// begin inline asm
	shfl.sync.down.b32 %r26159, %r32832, %r26176, %r868, %r26178;
	// end inline asm
	// begin inline asm
	shfl.sync.down.b32 %r26164, %r32838, %r26176, %r868, %r26178;
	// end inline asm
	mov.b64 	%rd3252, %fd518;
	mov.b64 	{%r26170, %r26175}, %rd3252;
	// begin inline asm
	shfl.sync.down.b32 %r26169, %r26170, %r26176, %r868, %r26178;
	// end inline asm
	// begin inline asm
	shfl.sync.down.b32 %r26174, %r26175, %r26176, %r868, %r26178;
	// end inline asm
	add.s32 	%r26304, %r17643, 4;
	setp.gt.s32 	%p657, %r26304, %r868;
	@%p657 bra 	$L__BB3_576;
	shr.u32 	%r26305, %r26159, 8;
	cvt.u16.u32 	%rs17783, %r26305;
	cvt.u16.u32 	%rs17784, %r26159;
	cvt.u16.u32 	%rs21860, %r26099;
	mov.b64 	%rd3253, {%r26169, %r26174};
	mov.b64 	%fd147, %rd3253;
	mov.b64 	%rd3254, {%r26089, %r26094};
	st.local.u64 	[%rd79], %rd3841;
	cvt.u32.u16 	%r26306, %rs21817;
	cvt.u32.u16 	%r26307, %rs21816;
	prmt.b32 	%r26308, %r26307, %r26306, 0x3340U;
	cvt.u32.u16 	%r26309, %rs21815;
	cvt.u32.u16 	%r26310, %rs21814;
	prmt.b32 	%r26311, %r26310, %r26309, 0x3340U;
	prmt.b32 	%r26312, %r26311, %r26308, 0x5410U;
	cvt.u32.u16 	%r26313, %rs21813;
	cvt.u32.u16 	%r26314, %rs21812;
	prmt.b32 	%r26315, %r26314, %r26313, 0x3340U;
	cvt.u32.u16 	%r26316, %rs21811;
	cvt.u32.u16 	%r26317, %rs21606;
	prmt.b32 	%r26318, %r26317, %r26316, 0x3340U;
	prmt.b32 	%r26319, %r26318, %r26315, 0x5410U;
	st.local.v2.b32 	[%rd79+8], {%r26319, %r26312};
	cvt.u32.u16 	%r26320, %rs21825;
	cvt.u32.u16 	%r26321, %rs21824;
	prmt.b32 	%r26322, %r26321, %r26320, 0x3340U;
	cvt.u32.u16 	%r26323, %rs21823;
	cvt.u32.u16 	%r26324, %rs21822;
	prmt.b32 	%r26325, %r26324, %r26323, 0x3340U;
	prmt.b32 	%r26326, %r26325, %r26322, 0x5410U;
	cvt.u32.u16 	%r26327, %rs21821;
	cvt.u32.u16 	%r26328, %rs21820;
	prmt.b32 	%r26329, %r26328, %r26327, 0x3340U;
	cvt.u32.u16 	%r26330, %rs21819;
	cvt.u32.u16 	%r26331, %rs21818;
	prmt.b32 	%r26332, %r26331, %r26330, 0x3340U;
	prmt.b32 	%r26333, %r26332, %r26329, 0x5410U;
	st.local.v2.b32 	[%rd79+16], {%r26333, %r26326};
	cvt.u32.u16 	%r26334, %rs21833;
	cvt.u32.u16 	%r26335, %rs21832;
	prmt.b32 	%r26336, %r26335, %r26334, 0x3340U;
	cvt.u32.u16 	%r26337, %rs21831;
	cvt.u32.u16 	%r26338, %rs21830;
	prmt.b32 	%r26339, %r26338, %r26337, 0x3340U;
	prmt.b32 	%r26340, %r26339, %r26336, 0x5410U;
	cvt.u32.u16 	%r26341, %rs21829;
	cvt.u32.u16 	%r26342, %rs21828;
	prmt.b32 	%r26343, %r26342, %r26341, 0x3340U;
	cvt.u32.u16 	%r26344, %rs21827;
	cvt.u32.u16 	%r26345, %rs21826;
	prmt.b32 	%r26346, %r26345, %r26344, 0x3340U;
	prmt.b32 	%r26347, %r26346, %r26343, 0x5410U;
	st.local.v2.b32 	[%rd79+24], {%r26347, %r26340};
	cvt.u32.u16 	%r26348, %rs21841;
	cvt.u32.u16 	%r26349, %rs21840;
	prmt.b32 	%r26350, %r26349, %r26348, 0x3340U;
	cvt.u32.u16 	%r26351, %rs21839;
	cvt.u32.u16 	%r26352, %rs21838;
	prmt.b32 	%r26353, %r26352, %r26351, 0x3340U;
	prmt.b32 	%r26354, %r26353, %r26350, 0x5410U;
	cvt.u32.u16 	%r26355, %rs21837;
	cvt.u32.u16 	%r26356, %rs21836;
	prmt.b32 	%r26357, %r26356, %r26355, 0x3340U;
	cvt.u32.u16 	%r26358, %rs21835;
	cvt.u32.u16 	%r26359, %rs21834;
	prmt.b32 	%r26360, %r26359, %r26358, 0x3340U;
	prmt.b32 	%r26361, %r26360, %r26357, 0x5410U;
	st.local.v2.b32 	[%rd79+32], {%r26361, %r26354};
	cvt.u32.u16 	%r26362, %rs21849;
	cvt.u32.u16 	%r26363, %rs21848;
	prmt.b32 	%r26364, %r26363, %r26362, 0x3340U;
	cvt.u32.u16 	%r26365, %rs21847;
	cvt.u32.u16 	%r26366, %rs21846;
	prmt.b32 	%r26367, %r26366, %r26365, 0x3340U;
	prmt.b32 	%r26368, %r26367, %r26364, 0x5410U;
	cvt.u32.u16 	%r26369, %rs21845;
	cvt.u32.u16 	%r26370, %rs21844;
	prmt.b32 	%r26371, %r26370, %r26369, 0x3340U;
	cvt.u32.u16 	%r26372, %rs21843;
	cvt.u32.u16 	%r26373, %rs21842;
	prmt.b32 	%r26374, %r26373, %r26372, 0x3340U;
	prmt.b32 	%r26375, %r26374, %r26371, 0x5410U;
	st.local.v2.b32 	[%rd79+40], {%r26375, %r26368};
	cvt.u32.u16 	%r26376, %rs21857;
	cvt.u32.u16 	%r26377, %rs21856;
	prmt.b32 	%r26378, %r26377, %r26376, 0x3340U;
	cvt.u32.u16 	%r26379, %rs21855;
	cvt.u32.u16 	%r26380, %rs21854;
	prmt.b32 	%r26381, %r26380, %r26379, 0x3340U;
	prmt.b32 	%r26382, %r26381, %r26378, 0x5410U;
	cvt.u32.u16 	%r26383, %rs21853;
	cvt.u32.u16 	%r26384, %rs21852;
	prmt.b32 	%r26385, %r26384, %r26383, 0x3340U;
	cvt.u32.u16 	%r26386, %rs21851;
	cvt.u32.u16 	%r26387, %rs21850;
	prmt.b32 	%r26388, %r26387, %r26386, 0x3340U;
	prmt.b32 	%r26389, %r26388, %r26385, 0x5410U;
	st.local.v2.b32 	[%rd79+48], {%r26389, %r26382};
	st.local.v2.u8 	[%rd79+56], {%rs21858, %rs21859};
	st.local.u32 	[%rd79+60], %r32838;
	st.local.f64 	[%rd79+64], %fd518;
	st.local.v2.u32 	[%rd80], {%r26089, %r26094};
	st.local.v2.b32 	[%rd80+8], {%r26099, %r26104};
	st.local.v2.b32 	[%rd80+16], {%r26109, %r26114};
	st.local.v2.b32 	[%rd80+24], {%r26119, %r26124};
	st.local.v2.b32 	[%rd80+32], {%r26129, %r26134};
	st.local.v2.b32 	[%rd80+40], {%r26139, %r26144};
	st.local.v2.b32 	[%rd80+48], {%r26149, %r26154};
	st.local.v2.u8 	[%rd80+56], {%rs17784, %rs17783};
	st.local.u32 	[%rd80+60], %r26164;
	st.local.v2.u32 	[%rd80+64], {%r26169, %r26174};
	add.s64 	%rd281, %rd3841, %rd3254;
	setp.ne.s64 	%p658, %rd3841, 0;
	@%p658 bra 	$L__BB3_575;
	mov.b16 	%rs17785, 0;
	st.local.u8 	[%rd78], %rs17785;
	add.s32 	%r26391, %r32838, %r26164;
	st.local.u32 	[%rd78+52], %r26391;
	add.f64 	%fd430, %fd518, %fd147;
	st.local.f64 	[%rd78+56], %fd430;
	mov.b32 	%r32855, 0;
$L__BB3_565:
	mov.u32 	%r956, %r32855;
	cvt.u64.u32 	%rd3255, %r956;
	add.s64 	%rd3256, %rd78, %rd3255;
	ld.local.u8 	%rs17786, [%rd3256];
	setp.ne.s16 	%p659, %rs17786, 0;
	add.s32 	%r32855, %r956, 1;
	@%p659 bra 	$L__BB3_565;
	and.b16  	%rs17787, %rs21860, 255;
	setp.eq.s16 	%p660, %rs17787, 0;
	mov.u32 	%r32857, %r956;
	@%p660 bra 	$L__BB3_569;
	mov.b32 	%r32856, 0;
$L__BB3_568:
	add.s32 	%r26393, %r32856, %r956;
	cvt.u64.u32 	%rd3257, %r26393;
	add.s64 	%rd3258, %rd78, %rd3257;
	st.local.u8 	[%rd3258], %rs21860;
	add.s32 	%r959, %r32856, 1;
	add.s32 	%r32857, %r959, %r956;
	cvt.u64.u32 	%rd3259, %r32856;
	add.s64 	%rd3260, %rd80, %rd3259;
	ld.local.u8 	%rs21860, [%rd3260+9];
	setp.ne.s16 	%p661, %rs21860, 0;
	mov.u32 	%r32856, %r959;
	@%p661 bra 	$L__BB3_568;
$L__BB3_569:
	cvt.u64.u32 	%rd3261, %r32857;
	add.s64 	%rd3262, %rd78, %rd3261;
	mov.b16 	%rs17788, 0;
	st.local.u8 	[%rd3262], %rs17788;
	mov.b32 	%r32858, 0;
$L__BB3_570:
	mov.u32 	%r962, %r32858;
	cvt.u64.u32 	%rd3263, %r962;
	add.s64 	%rd3264, %rd78, %rd3263;
	ld.local.u8 	%rs17789, [%rd3264];
	setp.ne.s16 	%p662, %rs17789, 0;
	add.s32 	%r32858, %r962, 1;
	@%p662 bra 	$L__BB3_570;
	and.b16  	%rs17790, %rs21606, 255;
	setp.eq.s16 	%p663, %rs17790, 0;
	mov.u32 	%r32860, %r962;
	@%p663 bra 	$L__BB3_574;
	mov.b32 	%r32859, 0;
$L__BB3_573:
	add.s32 	%r26396, %r32859, %r962;
	cvt.u64.u32 	%rd3265, %r26396;
	add.s64 	%rd3266, %rd78, %rd3265;
	st.local.u8 	[%rd3266], %rs21606;
	add.s32 	%r965, %r32859, 1;
	add.s32 	%r32860, %r965, %r962;
	cvt.u64.u32 	%rd3267, %r32859;
	add.s64 	%rd3268, %rd79, %rd3267;
	ld.local.u8 	%rs21606, [%rd3268+9];
	setp.ne.s16 	%p664, %rs21606, 0;
	mov.u32 	%r32859, %r965;
	@%p664 bra 	$L__BB3_573;
$L__BB3_574:
	cvt.u64.u32 	%rd3269, %r32860;
	add.s64 	%rd3270, %rd78, %rd3269;
	mov.b16 	%rs17791, 0;
	st.local.u8 	[%rd3270], %rs17791;
	ld.local.v2.b32 	{%r26397, %r26398}, [%rd78];
	bfe.u32 	%r26399, %r26397, 0, 8;
	cvt.u16.u32 	%rs21606, %r26399;
	bfe.u32 	%r26400, %r26397, 8, 8;
	cvt.u16.u32 	%rs21811, %r26400;
	bfe.u32 	%r26401, %r26397, 16, 8;
	cvt.u16.u32 	%rs21812, %r26401;
	bfe.u32 	%r26402, %r26397, 24, 8;
	cvt.u16.u32 	%rs21813, %r26402;
	bfe.u32 	%r26403, %r26398, 0, 8;
	cvt.u16.u32 	%rs21814, %r26403;
	bfe.u32 	%r26404, %r26398, 8, 8;
	cvt.u16.u32 	%rs21815, %r26404;
	bfe.u32 	%r26405, %r26398, 16, 8;
	cvt.u16.u32 	%rs21816, %r26405;
	bfe.u32 	%r26406, %r26398, 24, 8;
	cvt.u16.u32 	%rs21817, %r26406;
	ld.local.v2.b32 	{%r26407, %r26408}, [%rd78+8];
	bfe.u32 	%r26409, %r26407, 0, 8;
	cvt.u16.u32 	%rs21818, %r26409;
	bfe.u32 	%r26410, %r26407, 8, 8;
	cvt.u16.u32 	%rs21819, %r26410;
	bfe.u32 	%r26411, %r26407, 16, 8;
	cvt.u16.u32 	%rs21820, %r26411;
	bfe.u32 	%r26412, %r26407, 24, 8;
	cvt.u16.u32 	%rs21821, %r26412;
	bfe.u32 	%r26413, %r26408, 0, 8;
	cvt.u16.u32 	%rs21822, %r26413;
	bfe.u32 	%r26414, %r26408, 8, 8;
	cvt.u16.u32 	%rs21823, %r26414;
	bfe.u32 	%r26415, %r26408, 16, 8;
	cvt.u16.u32 	%rs21824, %r26415;
	bfe.u32 	%r26416, %r26408, 24, 8;
	cvt.u16.u32 	%rs21825, %r26416;
	ld.local.v2.b32 	{%r26417, %r26418}, [%rd78+16];
	bfe.u32 	%r26419, %r26417, 0, 8;
	cvt.u16.u32 	%rs21826, %r26419;
	bfe.u32 	%r26420, %r26417, 8, 8;
	cvt.u16.u32 	%rs21827, %r26420;
	bfe.u32 	%r26421, %r26417, 16, 8;
	cvt.u16.u32 	%rs21828, %r26421;
	bfe.u32 	%r26422, %r26417, 24, 8;
	cvt.u16.u32 	%rs21829, %r26422;
	bfe.u32 	%r26423, %r26418, 0, 8;
	cvt.u16.u32 	%rs21830, %r26423;
	bfe.u32 	%r26424, %r26418, 8, 8;
	cvt.u16.u32 	%rs21831, %r26424;
	bfe.u32 	%r26425, %r26418, 16, 8;
	cvt.u16.u32 	%rs21832, %r26425;
	bfe.u32 	%r26426, %r26418, 24, 8;
	cvt.u16.u32 	%rs21833, %r26426;
	ld.local.v2.b32 	{%r26427, %r26428}, [%rd78+24];
	bfe.u32 	%r26429, %r26427, 0, 8;
	cvt.u16.u32 	%rs21834, %r26429;
	bfe.u32 	%r26430, %r26427, 8, 8;
	cvt.u16.u32 	%rs21835, %r26430;
	bfe.u32 	%r26431, %r26427, 16, 8;
	cvt.u16.u32 	%rs21836, %r26431;
	bfe.u32 	%r26432, %r26427, 24, 8;
	cvt.u16.u32 	%rs21837, %r26432;
	bfe.u32 	%r26433, %r26428, 0, 8;
	cvt.u16.u32 	%rs21838, %r26433;
	bfe.u32 	%r26434, %r26428, 8, 8;
	cvt.u16.u32 	%rs21839, %r26434;
	bfe.u32 	%r26435, %r26428, 16, 8;
	cvt.u16.u32 	%rs21840, %r26435;
	bfe.u32 	%r26436, %r26428, 24, 8;
	cvt.u16.u32 	%rs21841, %r26436;
	ld.local.v2.b32 	{%r26437, %r26438}, [%rd78+32];
	bfe.u32 	%r26439, %r26437, 0, 8;
	cvt.u16.u32 	%rs21842, %r26439;
	bfe.u32 	%r26440, %r26437, 8, 8;
	cvt.u16.u32 	%rs21843, %r26440;
	bfe.u32 	%r26441, %r26437, 16, 8;
	cvt.u16.u32 	%rs21844, %r26441;
	bfe.u32 	%r26442, %r26437, 24, 8;
	cvt.u16.u32 	%rs21845, %r26442;
	bfe.u32 	%r26443, %r26438, 0, 8;
	cvt.u16.u32 	%rs21846, %r26443;
	bfe.u32 	%r26444, %r26438, 8, 8;
	cvt.u16.u32 	%rs21847, %r26444;
	bfe.u32 	%r26445, %r26438, 16, 8;
	cvt.u16.u32 	%rs21848, %r26445;
	bfe.u32 	%r26446, %r26438, 24, 8;
	cvt.u16.u32 	%rs21849, %r26446;
	ld.local.v2.b32 	{%r26447, %r26448}, [%rd78+40];
	bfe.u32 	%r26449, %r26447, 0, 8;
	cvt.u16.u32 	%rs21850, %r26449;
	bfe.u32 	%r26450, %r26447, 8, 8;
	cvt.u16.u32 	%rs21851, %r26450;
	bfe.u32 	%r26451, %r26447, 16, 8;
	cvt.u16.u32 	%rs21852, %r26451;
	bfe.u32 	%r26452, %r26447, 24, 8;
	cvt.u16.u32 	%rs21853, %r26452;
	bfe.u32 	%r26453, %r26448, 0, 8;
	cvt.u16.u32 	%rs21854, %r26453;
	bfe.u32 	%r26454, %r26448, 8, 8;
	cvt.u16.u32 	%rs21855, %r26454;
	bfe.u32 	%r26455, %r26448, 16, 8;
	cvt.u16.u32 	%rs21856, %r26455;
	bfe.u32 	%r26456, %r26448, 24, 8;
	cvt.u16.u32 	%rs21857, %r26456;
	ld.local.v2.u8 	{%rs21858, %rs21859}, [%rd78+48];
	ld.local.u32 	%r32838, [%rd78+52];
	ld.local.f64 	%fd518, [%rd78+56];
$L__BB3_575:
	mov.u64 	%rd3841, %rd281;
$L__BB3_576:
	cvt.u32.u16 	%r26547, %rs21606;
	and.b32  	%r26548, %r26547, 255;
	and.b16  	%rs17792, %rs21811, 255;
	mul.wide.u16 	%r26549, %rs17792, 256;
	or.b32  	%r26550, %r26549, %r26548;
	cvt.u32.u16 	%r26551, %rs21812;
	shl.b32 	%r26552, %r26551, 16;
	and.b32  	%r26553, %r26552, 16711680;
	or.b32  	%r26554, %r26550, %r26553;
	cvt.u32.u16 	%r26555, %rs21813;
	shl.b32 	%r26556, %r26555, 24;
	or.b32  	%r26468, %r26554, %r26556;
	cvt.u32.u16 	%r26557, %rs21814;
	and.b32  	%r26558, %r26557, 255;
	and.b16  	%rs17793, %rs21815, 255;
	mul.wide.u16 	%r26559, %rs17793, 256;
	or.b32  	%r26560, %r26559, %r26558;
	cvt.u32.u16 	%r26561, %rs21816;
	shl.b32 	%r26562, %r26561, 16;
	and.b32  	%r26563, %r26562, 16711680;
	or.b32  	%r26564, %r26560, %r26563;
	cvt.u32.u16 	%r26565, %rs21817;
	shl.b32 	%r26566, %r26565, 24;
	or.b32  	%r26473, %r26564, %r26566;
	cvt.u32.u16 	%r26567, %rs21818;
	and.b32  	%r26568, %r26567, 255;
	and.b16  	%rs17794, %rs21819, 255;
	mul.wide.u16 	%r26569, %rs17794, 256;
	or.b32  	%r26570, %r26569, %r26568;
	cvt.u32.u16 	%r26571, %rs21820;
	shl.b32 	%r26572, %r26571, 16;
	and.b32  	%r26573, %r26572, 16711680;
	or.b32  	%r26574, %r26570, %r26573;
	cvt.u32.u16 	%r26575, %rs21821;
	shl.b32 	%r26576, %r26575, 24;
	or.b32  	%r26478, %r26574, %r26576;
	cvt.u32.u16 	%r26577, %rs21822;
	and.b32  	%r26578, %r26577, 255;
	and.b16  	%rs17795, %rs21823, 255;
	mul.wide.u16 	%r26579, %rs17795, 256;
	or.b32  	%r26580, %r26579, %r26578;
	cvt.u32.u16 	%r26581, %rs21824;
	shl.b32 	%r26582, %r26581, 16;
	and.b32  	%r26583, %r26582, 16711680;
	or.b32  	%r26584, %r26580, %r26583;
	cvt.u32.u16 	%r26585, %rs21825;
	shl.b32 	%r26586, %r26585, 24;
	or.b32  	%r26483, %r26584, %r26586;
	cvt.u32.u16 	%r26587, %rs21826;
	and.b32  	%r26588, %r26587, 255;
	and.b16  	%rs17796, %rs21827, 255;
	mul.wide.u16 	%r26589, %rs17796, 256;
	or.b32  	%r26590, %r26589, %r26588;
	cvt.u32.u16 	%r26591, %rs21828;
	shl.b32 	%r26592, %r26591, 16;
	and.b32  	%r26593, %r26592, 16711680;
	or.b32  	%r26594, %r26590, %r26593;
	cvt.u32.u16 	%r26595, %rs21829;
	shl.b32 	%r26596, %r26595, 24;
	or.b32  	%r26488, %r26594, %r26596;
	cvt.u32.u16 	%r26597, %rs21830;
	and.b32  	%r26598, %r26597, 255;
	and.b16  	%rs17797, %rs21831, 255;
	mul.wide.u16 	%r26599, %rs17797, 256;
	or.b32  	%r26600, %r26599, %r26598;
	cvt.u32.u16 	%r26601, %rs21832;
	shl.b32 	%r26602, %r26601, 16;
	and.b32  	%r26603, %r26602, 16711680;
	or.b32  	%r26604, %r26600, %r26603;
	cvt.u32.u16 	%r26605, %rs21833;
	shl.b32 	%r26606, %r26605, 24;
	or.b32  	%r26493, %r26604, %r26606;
	cvt.u32.u16 	%r26607, %rs21834;
	and.b32  	%r26608, %r26607, 255;
	and.b16  	%rs17798, %rs21835, 255;
	mul.wide.u16 	%r26609, %rs17798, 256;
	or.b32  	%r26610, %r26609, %r26608;
	cvt.u32.u16 	%r26611, %rs21836;
	shl.b32 	%r26612, %r26611, 16;
	and.b32  	%r26613, %r26612, 16711680;
	or.b32  	%r26614, %r26610, %r26613;
	cvt.u32.u16 	%r26615, %rs21837;
	shl.b32 	%r26616, %r26615, 24;
	or.b32  	%r26498, %r26614, %r26616;
	cvt.u32.u16 	%r26617, %rs21838;
	and.b32  	%r26618, %r26617, 255;
	and.b16  	%rs17799, %rs21839, 255;
	mul.wide.u16 	%r26619, %rs17799, 256;
	or.b32  	%r26620, %r26619, %r26618;
	cvt.u32.u16 	%r26621, %rs21840;
	shl.b32 	%r26622, %r26621, 16;
	and.b32  	%r26623, %r26622, 16711680;
	or.b32  	%r26624, %r26620, %r26623;
	cvt.u32.u16 	%r26625, %rs21841;
	shl.b32 	%r26626, %r26625, 24;
	or.b32  	%r26503, %r26624, %r26626;
	cvt.u32.u16 	%r26627, %rs21842;
	and.b32  	%r26628, %r26627, 255;
	and.b16  	%rs17800, %rs21843, 255;
	mul.wide.u16 	%r26629, %rs17800, 256;
	or.b32  	%r26630, %r26629, %r26628;
	cvt.u32.u16 	%r26631, %rs21844;
	shl.b32 	%r26632, %r26631, 16;
	and.b32  	%r26633, %r26632, 16711680;
	or.b32  	%r26634, %r26630, %r26633;
	cvt.u32.u16 	%r26635, %rs21845;
	shl.b32 	%r26636, %r26635, 24;
	or.b32  	%r26508, %r26634, %r26636;
	cvt.u32.u16 	%r26637, %rs21846;
	and.b32  	%r26638, %r26637, 255;
	and.b16  	%rs17801, %rs21847, 255;
	mul.wide.u16 	%r26639, %rs17801, 256;
	or.b32  	%r26640, %r26639, %r26638;
	cvt.u32.u16 	%r26641, %rs21848;
	shl.b32 	%r26642, %r26641, 16;
	and.b32  	%r26643, %r26642, 16711680;
	or.b32  	%r26644, %r26640, %r26643;
	cvt.u32.u16 	%r26645, %rs21849;
	shl.b32 	%r26646, %r26645, 24;
	or.b32  	%r26513, %r26644, %r26646;
	cvt.u32.u16 	%r26647, %rs21850;
	and.b32  	%r26648, %r26647, 255;
	and.b16  	%rs17802, %rs21851, 255;
	mul.wide.u16 	%r26649, %rs17802, 256;
	or.b32  	%r26650, %r26649, %r26648;
	cvt.u32.u16 	%r26651, %rs21852;
	shl.b32 	%r26652, %r26651, 16;
	and.b32  	%r26653, %r26652, 16711680;
	or.b32  	%r26654, %r26650, %r26653;
	cvt.u32.u16 	%r26655, %rs21853;
	shl.b32 	%r26656, %r26655, 24;
	or.b32  	%r26518, %r26654, %r26656;
	cvt.u32.u16 	%r26657, %rs21854;
	and.b32  	%r26658, %r26657, 255;
	and.b16  	%rs17803, %rs21855, 255;
	mul.wide.u16 	%r26659, %rs17803, 256;
	or.b32  	%r26660, %r26659, %r26658;
	cvt.u32.u16 	%r26661, %rs21856;
	shl.b32 	%r26662, %r26661, 16;
	and.b32  	%r26663, %r26662, 16711680;
	or.b32  	%r26664, %r26660, %r26663;
	cvt.u32.u16 	%r26665, %rs21857;
	shl.b32 	%r26666, %r26665, 24;
	or.b32  	%r26523, %r26664, %r26666;
	cvt.u32.u16 	%r26667, %rs21858;
	and.b32  	%r26668, %r26667, 255;
	and.b32  	%r26669, %r32831, -65536;
	or.b32  	%r26670, %r26669, %r26668;
	and.b16  	%rs17804, %rs21859, 255;
	mul.wide.u16 	%r26671, %rs17804, 256;
	or.b32  	%r32831, %r26670, %r26671;
	mov.b64 	{%r26458, %r26463}, %rd3841;
	mov.b32 	%r26544, 8;
	mov.b32 	%r26546, -1;
	// begin inline asm
	shfl.sync.down.b32 %r26457, %r26458, %r26544, %r868, %r26546;
	// end inline asm
	// begin inline asm
	shfl.sync.down.b32 %r26462, %r26463, %r26544, %r868, %r26546;
	// end inline asm
	// begin inline asm
	shfl.sync.down.b32 %r26467, %r26468, %r26544, %r868, %r26546;
	// end inline asm
	// begin inline asm
	shfl.sync.down.b32 %r26472, %r26473, %r26544, %r868, %r26546;
	// end inline asm
	// begin inline asm
	shfl.sync.down.b32 %r26477, %r26478, %r26544, %r868, %r26546;
	// end inline asm
	// begin inline asm
	shfl.sync.down.b32 %r26482, %r26483, %r26544, %r868, %r26546;
	// end inline asm
	// begin inline asm
	shfl.sync.down.b32 %r26487, %r26488, %r26544, %r868, %r26546;
	// end inline asm
	// begin inline asm
	shfl.sync.down.b32 %r26492, %r26493, %r26544, %r868, %r26546;
	// end inline asm
	// begin inline asm
	shfl.sync.down.b32 %r26497, %r26498, %r26544, %r868, %r26546;
	// end inline asm
	// begin inline asm
	shfl.sync.down.b32 %r26502, %r26503, %r26544, %r868, %r26546;
	// end inline asm
	// begin inline asm
	shfl.sync.down.b32 %r26507, %r26508, %r26544, %r868, %r26546;
	// end inline asm
	// begin inline asm
	shfl.sync.down.b32 %r26512, %r26513, %r26544, %r868, %r26546;
	// end inline asm
	// begin inline asm
	shfl.sync.down.b32 %r26517, %r26518, %r26544, %r868, %r26546;
	// end inline asm
	// begin inline asm
	shfl.sync.down.b32 %r26522, %r26523, %r26544, %r868, %r26546;
	// end inline asm
	// begin inline asm
	shfl.sync.down.b32 %r26527, %r32831, %r26544, %r868, %r26546;
	// end inline asm
	// begin inline asm
	shfl.sync.down.b32 %r26532, %r32838, %r26544, %r868, %r26546;
	// end inline asm
	mov.b64 	%rd3271, %fd518;
	mov.b64 	{%r26538, %r26543}, %rd3271;
	// begin inline asm
	shfl.sync.down.b32 %r26537, %r26538, %r26544, %r868, %r26546;
	// end inline asm
	// begin inline asm
	shfl.sync.down.b32 %r26542, %r26543, %r26544, %r868, %r26546;
	// end inline asm
	add.s32 	%r26672, %r17643, 8;
	setp.gt.s32 	%p665, %r26672, %r868;
	@%p665 bra 	$L__BB3_590;
	shr.u32 	%r26673, %r26527, 8;
	cvt.u16.u32 	%rs17805, %r26673;
	cvt.u16.u32 	%rs17806, %r26527;
	cvt.u16.u32 	%rs21962, %r26467;
	mov.b64 	%rd3272, {%r26537, %r26542};
	mov.b64 	%fd151, %rd3272;
	mov.b64 	%rd3273, {%r26457, %r26462};
	st.local.u64 	[%rd76], %rd3841;
	cvt.u32.u16 	%r26674, %rs21817;
	cvt.u32.u16 	%r26675, %rs21816;
	prmt.b32 	%r26676, %r26675, %r26674, 0x3340U;
	cvt.u32.u16 	%r26677, %rs21815;
	cvt.u32.u16 	%r26678, %rs21814;
	prmt.b32 	%r26679, %r26678, %r26677, 0x3340U;
	prmt.b32 	%r26680, %r26679, %r26676, 0x5410U;
	cvt.u32.u16 	%r26681, %rs21813;
	cvt.u32.u16 	%r26682, %rs21812;
	prmt.b32 	%r26683, %r26682, %r26681, 0x3340U;
	cvt.u32.u16 	%r26684, %rs21811;
	cvt.u32.u16 	%r26685, %rs21606;
	prmt.b32 	%r26686, %r26685, %r26684, 0x3340U;
	prmt.b32 	%r26687, %r26686, %r26683, 0x5410U;
	st.local.v2.b32 	[%rd76+8], {%r26687, %r26680};
	cvt.u32.u16 	%r26688, %rs21825;
	cvt.u32.u16 	%r26689, %rs21824;
	prmt.b32 	%r26690, %r26689, %r26688, 0x3340U;
	cvt.u32.u16 	%r26691, %rs21823;
	cvt.u32.u16 	%r26692, %rs21822;
	prmt.b32 	%r26693, %r26692, %r26691, 0x3340U;
	prmt.b32 	%r26694, %r26693, %r26690, 0x5410U;
	cvt.u32.u16 	%r26695, %rs21821;
	cvt.u32.u16 	%r26696, %rs21820;
	prmt.b32 	%r26697, %r26696, %r26695, 0x3340U;
	cvt.u32.u16 	%r26698, %rs21819;
	cvt.u32.u16 	%r26699, %rs21818;
	prmt.b32 	%r26700, %r26699, %r26698, 0x3340U;
	prmt.b32 	%r26701, %r26700, %r26697, 0x5410U;
	st.local.v2.b32 	[%rd76+16], {%r26701, %r26694};
	cvt.u32.u16 	%r26702, %rs21833;
	cvt.u32.u16 	%r26703, %rs21832;
	prmt.b32 	%r26704, %r26703, %r26702, 0x3340U;
	cvt.u32.u16 	%r26705, %rs21831;
	cvt.u32.u16 	%r26706, %rs21830;
	prmt.b32 	%r26707, %r26706, %r26705, 0x3340U;
	prmt.b32 	%r26708, %r26707, %r26704, 0x5410U;
	cvt.u32.u16 	%r26709, %rs21829;
	cvt.u32.u16 	%r26710, %rs21828;
	prmt.b32 	%r26711, %r26710, %r26709, 0x3340U;
	cvt.u32.u16 	%r26712, %rs21827;
	cvt.u32.u16 	%r26713, %rs21826;
	prmt.b32 	%r26714, %r26713, %r26712, 0x3340U;
	prmt.b32 	%r26715, %r26714, %r26711, 0x5410U;
	st.local.v2.b32 	[%rd76+24], {%r26715, %r26708};
	cvt.u32.u16 	%r26716, %rs21841;
	cvt.u32.u16 	%r26717, %rs21840;
	prmt.b32 	%r26718, %r26717, %r26716, 0x3340U;
	cvt.u32.u16 	%r26719, %rs21839;
	cvt.u32.u16 	%r26720, %rs21838;
	prmt.b32 	%r26721, %r26720, %r26719, 0x3340U;
	prmt.b32 	%r26722, %r26721, %r26718, 0x5410U;
	cvt.u32.u16 	%r26723, %rs21837;
	cvt.u32.u16 	%r26724, %rs21836;
	prmt.b32 	%r26725, %r26724, %r26723, 0x3340U;
	cvt.u32.u16 	%r26726, %rs21835;
	cvt.u32.u16 	%r26727, %rs21834;
	prmt.b32 	%r26728, %r26727, %r26726, 0x3340U;
	prmt.b32 	%r26729, %r26728, %r26725, 0x5410U;
	st.local.v2.b32 	[%rd76+32], {%r26729, %r26722};
	cvt.u32.u16 	%r26730, %rs21849;
	cvt.u32.u16 	%r26731, %rs21848;
	prmt.b32 	%r26732, %r26731, %r26730, 0x3340U;
	cvt.u32.u16 	%r26733, %rs21847;
	cvt.u32.u16 	%r26734, %rs21846;
	prmt.b32 	%r26735, %r26734, %r26733, 0x3340U;
	prmt.b32 	%r26736, %r26735, %r26732, 0x5410U;
	cvt.u32.u16 	%r26737, %rs21845;
	cvt.u32.u16 	%r26738, %rs21844;
	prmt.b32 	%r26739, %r26738, %r26737, 0x3340U;
	cvt.u32.u16 	%r26740, %rs21843;
	cvt.u32.u16 	%r26741, %rs21842;
	prmt.b32 	%r26742, %r26741, %r26740, 0x3340U;
	prmt.b32 	%r26743, %r26742, %r26739, 0x5410U;
	st.local.v2.b32 	[%rd76+40], {%r26743, %r26736};
	cvt.u32.u16 	%r26744, %rs21857;
	cvt.u32.u16 	%r26745, %rs21856;
	prmt.b32 	%r26746, %r26745, %r26744, 0x3340U;
	cvt.u32.u16 	%r26747, %rs21855;
	cvt.u32.u16 	%r26748, %rs21854;
	prmt.b32 	%r26749, %r26748, %r26747, 0x3340U;
	prmt.b32 	%r26750, %r26749, %r26746, 0x5410U;
	cvt.u32.u16 	%r26751, %rs21853;
	cvt.u32.u16 	%r26752, %rs21852;
	prmt.b32 	%r26753, %r26752, %r26751, 0x3340U;
	cvt.u32.u16 	%r26754, %rs21851;
	cvt.u32.u16 	%r26755, %rs21850;
	prmt.b32 	%r26756, %r26755, %r26754, 0x3340U;
	prmt.b32 	%r26757, %r26756, %r26753, 0x5410U;
	st.local.v2.b32 	[%rd76+48], {%r26757, %r26750};
	st.local.v2.u8 	[%rd76+56], {%rs21858, %rs21859};
	st.local.u32 	[%rd76+60], %r32838;
	st.local.f64 	[%rd76+64], %fd518;
	st.local.v2.u32 	[%rd77], {%r26457, %r26462};
	st.local.v2.b32 	[%rd77+8], {%r26467, %r26472};
	st.local.v2.b32 	[%rd77+16], {%r26477, %r26482};
	st.local.v2.b32 	[%rd77+24], {%r26487, %r26492};
	st.local.v2.b32 	[%rd77+32], {%r26497, %r26502};
	st.local.v2.b32 	[%rd77+40], {%r26507, %r26512};
	st.local.v2.b32 	[%rd77+48], {%r26517, %r26522};
	st.local.v2.u8 	[%rd77+56], {%rs17806, %rs17805};
	st.local.u32 	[%rd77+60], %r26532;
	st.local.v2.u32 	[%rd77+64], {%r26537, %r26542};
	add.s64 	%rd283, %rd3841, %rd3273;
	setp.ne.s64 	%p666, %rd3841, 0;
	@%p666 bra 	$L__BB3_589;
	mov.b16 	%rs17807, 0;
	st.local.u8 	[%rd75], %rs17807;
	add.s32 	%r26759, %r32838, %r26532;
	st.local.u32 	[%rd75+52], %r26759;
	add.f64 	%fd431, %fd518, %fd151;
	st.local.f64 	[%rd75+56], %fd431;
	mov.b32 	%r32863, 0;
$L__BB3_579:
	mov.u32 	%r990, %r32863;
	cvt.u64.u32 	%rd3274, %r990;
	add.s64 	%rd3275, %rd75, %rd3274;
	ld.local.u8 	%rs17808, [%rd3275];
	setp.ne.s16 	%p667, %rs17808, 0;
	add.s32 	%r32863, %r990, 1;
	@%p667 bra 	$L__BB3_579;
	and.b16  	%rs17809, %rs21962, 255;
	setp.eq.s16 	%p668, %rs17809, 0;
	mov.u32 	%r32865, %r990;
	@%p668 bra 	$L__BB3_583;
	mov.b32 	%r32864, 0;
$L__BB3_582:
	add.s32 	%r26761, %r32864, %r990;
	cvt.u64.u32 	%rd3276, %r26761;
	add.s64 	%rd3277, %rd75, %rd3276;
	st.local.u8 	[%rd3277], %rs21962;
	add.s32 	%r993, %r32864, 1;
	add.s32 	%r32865, %r993, %r990;
	cvt.u64.u32 	%rd3278, %r32864;
	add.s64 	%rd3279, %rd77, %rd3278;
	ld.local.u8 	%rs21962, [%rd3279+9];
	setp.ne.s16 	%p669, %rs21962, 0;
	mov.u32 	%r32864, %r993;
	@%p669 bra 	$L__BB3_582;
$L__BB3_583:
	cvt.u64.u32 	%rd3280, %r32865;
	add.s64 	%rd3281, %rd75, %rd3280;
	mov.b16 	%rs17810, 0;
	st.local.u8 	[%rd3281], %rs17810;
	mov.b32 	%r32866, 0;
$L__BB3_584:
	mov.u32 	%r996, %r32866;
	cvt.u64.u32 	%rd3282, %r996;
	add.s64 	%rd3283, %rd75, %rd3282;
	ld.local.u8 	%rs17811, [%rd3283];
	setp.ne.s16 	%p670, %rs17811, 0;
	add.s32 	%r32866, %r996, 1;
	@%p670 bra 	$L__BB3_584;
	and.b16  	%rs17812, %rs21606, 255;
	setp.eq.s16 	%p671, %rs17812, 0;
	mov.u32 	%r32868, %r996;
	@%p671 bra 	$L__BB3_588;
	mov.b32 	%r32867, 0;
$L__BB3_587:
	add.s32 	%r26764, %r32867, %r996;
	cvt.u64.u32 	%rd3284, %r26764;
	add.s64 	%rd3285, %rd75, %rd3284;
	st.local.u8 	[%rd3285], %rs21606;
	add.s32 	%r999, %r32867, 1;
	add.s32 	%r32868, %r999, %r996;
	cvt.u64.u32 	%rd3286, %r32867;
	add.s64 	%rd3287, %rd76, %rd3286;
	ld.local.u8 	%rs21606, [%rd3287+9];
	setp.ne.s16 	%p672, %rs21606, 0;
	mov.u32 	%r32867, %r999;
	@%p672 bra 	$L__BB3_587;
$L__BB3_588:
	cvt.u64.u32 	%rd3288, %r32868;
	add.s64 	%rd3289, %rd75, %rd3288;
	mov.b16 	%rs17813, 0;
	st.local.u8 	[%rd3289], %rs17813;
	ld.local.v2.b32 	{%r26765, %r26766}, [%rd75];
	bfe.u32 	%r26767, %r26765, 0, 8;
	cvt.u16.u32 	%rs21606, %r26767;
	bfe.u32 	%r26768, %r26765, 8, 8;
	cvt.u16.u32 	%rs21811, %r26768;
	bfe.u32 	%r26769, %r26765, 16, 8;
	cvt.u16.u32 	%rs21812, %r26769;
	bfe.u32 	%r26770, %r26765, 24, 8;
	cvt.u16.u32 	%rs21813, %r26770;
	bfe.u32 	%r26771, %r26766, 0, 8;
	cvt.u16.u32 	%rs21814, %r26771;
	bfe.u32 	%r26772, %r26766, 8, 8;
	cvt.u16.u32 	%rs21815, %r26772;
	bfe.u32 	%r26773, %r26766, 16, 8;
	cvt.u16.u32 	%rs21816, %r26773;
	bfe.u32 	%r26774, %r26766, 24, 8;
	cvt.u16.u32 	%rs21817, %r26774;
	ld.local.v2.b32 	{%r26775, %r26776}, [%rd75+8];
	bfe.u32 	%r26777, %r26775, 0, 8;
	cvt.u16.u32 	%rs21818, %r26777;
	bfe.u32 	%r26778, %r26775, 8, 8;
	cvt.u16.u32 	%rs21819, %r26778;
	bfe.u32 	%r26779, %r26775, 16, 8;
	cvt.u16.u32 	%rs21820, %r26779;
	bfe.u32 	%r26780, %r26775, 24, 8;
	cvt.u16.u32 	%rs21821, %r26780;
	bfe.u32 	%r26781, %r26776, 0, 8;
	cvt.u16.u32 	%rs21822, %r26781;
	bfe.u32 	%r26782, %r26776, 8, 8;
	cvt.u16.u32 	%rs21823, %r26782;
	bfe.u32 	%r26783, %r26776, 16, 8;
	cvt.u16.u32 	%rs21824, %r26783;
	bfe.u32 	%r26784, %r26776, 24, 8;
	cvt.u16.u32 	%rs21825, %r26784;
	ld.local.v2.b32 	{%r26785, %r26786}, [%rd75+16];
	bfe.u32 	%r26787, %r26785, 0, 8;
	cvt.u16.u32 	%rs21826, %r26787;
	bfe.u32 	%r26788, %r26785, 8, 8;
	cvt.u16.u32 	%rs21827, %r26788;
	bfe.u32 	%r26789, %r26785, 16, 8;
	cvt.u16.u32 	%rs21828, %r26789;
	bfe.u32 	%r26790, %r26785, 24, 8;
	cvt.u16.u32 	%rs21829, %r26790;
	bfe.u32 	%r26791, %r26786, 0, 8;
	cvt.u16.u32 	%rs21830, %r26791;
	bfe.u32 	%r26792, %r26786, 8, 8;
	cvt.u16.u32 	%rs21831, %r26792;
	bfe.u32 	%r26793, %r26786, 16, 8;
	cvt.u16.u32 	%rs21832, %r26793;
	bfe.u32 	%r26794, %r26786, 24, 8;
	cvt.u16.u32 	%rs21833, %r26794;
	ld.local.v2.b32 	{%r26795, %r26796}, [%rd75+24];
	bfe.u32 	%r26797, %r26795, 0, 8;
	cvt.u16.u32 	%rs21834, %r26797;
	bfe.u32 	%r26798, %r26795, 8, 8;
	cvt.u16.u32 	%rs21835, %r26798;
	bfe.u32 	%r26799, %r26795, 16, 8;
	cvt.u16.u32 	%rs21836, %r26799;
	bfe.u32 	%r26800, %r26795, 24, 8;
	cvt.u16.u32 	%rs21837, %r26800;
	bfe.u32 	%r26801, %r26796, 0, 8;
	cvt.u16.u32 	%rs21838, %r26801;
	bfe.u32 	%r26802, %r26796, 8, 8;
	cvt.u16.u32 	%rs21839, %r26802;
	bfe.u32 	%r26803, %r26796, 16, 8;
	cvt.u16.u32 	%rs21840, %r26803;
	bfe.u32 	%r26804, %r26796, 24, 8;
	cvt.u16.u32 	%rs21841, %r26804;
	ld.local.v2.b32 	{%r26805, %r26806}, [%rd75+32];
	bfe.u32 	%r26807, %r26805, 0, 8;
	cvt.u16.u32 	%rs21842, %r26807;
	bfe.u32 	%r26808, %r26805, 8, 8;
	cvt.u16.u32 	%rs21843, %r26808;
	bfe.u32 	%r26809, %r26805, 16, 8;
	cvt.u16.u32 	%rs21844, %r26809;
	bfe.u32 	%r26810, %r26805, 24, 8;
	cvt.u16.u32 	%rs21845, %r26810;
	bfe.u32 	%r26811, %r26806, 0, 8;
	cvt.u16.u32 	%rs21846, %r26811;
	bfe.u32 	%r26812, %r26806, 8, 8;
	cvt.u16.u32 	%rs21847, %r26812;
	bfe.u32 	%r26813, %r26806, 16, 8;
	cvt.u16.u32 	%rs21848, %r26813;
	bfe.u32 	%r26814, %r26806, 24, 8;
	cvt.u16.u32 	%rs21849, %r26814;
	ld.local.v2.b32 	{%r26815, %r26816}, [%rd75+40];
	bfe.u32 	%r26817, %r26815, 0, 8;
	cvt.u16.u32 	%rs21850, %r26817;
	bfe.u32 	%r26818, %r26815, 8, 8;
	cvt.u16.u32 	%rs21851, %r26818;
	bfe.u32 	%r26819, %r26815, 16, 8;
	cvt.u16.u32 	%rs21852, %r26819;
	bfe.u32 	%r26820, %r26815, 24, 8;
	cvt.u16.u32 	%rs21853, %r26820;
	bfe.u32 	%r26821, %r26816, 0, 8;
	cvt.u16.u32 	%rs21854, %r26821;
	bfe.u32 	%r26822, %r26816, 8, 8;
	cvt.u16.u32 	%rs21855, %r26822;
	bfe.u32 	%r26823, %r26816, 16, 8;
	cvt.u16.u32 	%rs21856, %r26823;
	bfe.u32 	%r26824, %r26816, 24, 8;
	cvt.u16.u32 	%rs21857, %r26824;
	ld.local.v2.u8 	{%rs21858, %rs21859}, [%rd75+48];
	ld.local.u32 	%r32838, [%rd75+52];
	ld.local.f64 	%fd518, [%rd75+56];
$L__BB3_589:
	mov.u64 	%rd3841, %rd283;
$L__BB3_590:
	cvt.u32.u16 	%r26915, %rs21606;
	and.b32  	%r26916, %r26915, 255;
	and.b16  	%rs17814, %rs21811, 255;
	mul.wide.u16 	%r26917, %rs17814, 256;
	or.b32  	%r26918, %r26917, %r26916;
	cvt.u32.u16 	%r26919, %rs21812;
	shl.b32 	%r26920, %r26919, 16;
	and.b32  	%r26921, %r26920, 16711680;
	or.b32  	%r26922, %r26918, %r26921;
	cvt.u32.u16 	%r26923, %rs21813;
	shl.b32 	%r26924, %r26923, 24;
	or.b32  	%r26836, %r26922, %r26924;
	cvt.u32.u16 	%r26925, %rs21814;
	and.b32  	%r26926, %r26925, 255;
	and.b16  	%rs17815, %rs21815, 255;
	mul.wide.u16 	%r26927, %rs17815, 256;
	or.b32  	%r26928, %r26927, %r26926;
	cvt.u32.u16 	%r26929, %rs21816;
	shl.b32 	%r26930, %r26929, 16;
	and.b32  	%r26931, %r26930, 16711680;
	or.b32  	%r26932, %r26928, %r26931;
	cvt.u32.u16 	%r26933, %rs21817;
	shl.b32 	%r26934, %r26933, 24;
	or.b32  	%r26841, %r26932, %r26934;
	cvt.u32.u16 	%r26935, %rs21818;
	and.b32  	%r26936, %r26935, 255;
	and.b16  	%rs17816, %rs21819, 255;
	mul.wide.u16 	%r26937, %rs17816, 256;
	or.b32  	%r26938, %r26937, %r26936;
	cvt.u32.u16 	%r26939, %rs21820;
	shl.b32 	%r26940, %r26939, 16;
	and.b32  	%r26941, %r26940, 16711680;
	or.b32  	%r26942, %r26938, %r26941;
	cvt.u32.u16 	%r26943, %rs21821;
	shl.b32 	%r26944, %r26943, 24;
	or.b32  	%r26846, %r26942, %r26944;
	cvt.u32.u16 	%r26945, %rs21822;
	and.b32  	%r26946, %r26945, 255;
	and.b16  	%rs17817, %rs21823, 255;
	mul.wide.u16 	%r26947, %rs17817, 256;
	or.b32  	%r26948, %r26947, %r26946;
	cvt.u32.u16 	%r26949, %rs21824;
	shl.b32 	%r26950, %r26949, 16;
	and.b32  	%r26951, %r26950, 16711680;
	or.b32  	%r26952, %r26948, %r26951;
	cvt.u32.u16 	%r26953, %rs21825;
	shl.b32 	%r26954, %r26953, 24;
	or.b32  	%r26851, %r26952, %r26954;
	cvt.u32.u16 	%r26955, %rs21826;
	and.b32  	%r26956, %r26955, 255;
	and.b16  	%rs17818, %rs21827, 255;
	mul.wide.u16 	%r26957, %rs17818, 256;
	or.b32  	%r26958, %r26957, %r26956;
	cvt.u32.u16 	%r26959, %rs21828;
	shl.b32 	%r26960, %r26959, 16;
	and.b32  	%r26961, %r26960, 16711680;
	or.b32  	%r26962, %r26958, %r26961;
	cvt.u32.u16 	%r26963, %rs21829;
	shl.b32 	%r26964, %r26963, 24;
	or.b32  	%r26856, %r26962, %r26964;
	cvt.u32.u16 	%r26965, %rs21830;
	and.b32  	%r26966, %r26965, 255;
	and.b16  	%rs17819, %rs21831, 255;
	mul.wide.u16 	%r26967, %rs17819, 256;
	or.b32  	%r26968, %r26967, %r26966;
	cvt.u32.u16 	%r26969, %rs21832;
	shl.b32 	%r26970, %r26969, 16;
	and.b32  	%r26971, %r26970, 16711680;
	or.b32  	%r26972, %r26968, %r26971;
	cvt.u32.u16 	%r26973, %rs21833;
	shl.b32 	%r26974, %r26973, 24;
	or.b32  	%r26861, %r26972, %r26974;
	cvt.u32.u16 	%r26975, %rs21834;
	and.b32  	%r26976, %r26975, 255;
	and.b16  	%rs17820, %rs21835, 255;
	mul.wide.u16 	%r26977, %rs17820, 256;
	or.b32  	%r26978, %r26977, %r26976;
	cvt.u32.u16 	%r26979, %rs21836;
	shl.b32 	%r26980, %r26979, 16;
	and.b32  	%r26981, %r26980, 16711680;
	or.b32  	%r26982, %r26978, %r26981;
	cvt.u32.u16 	%r26983, %rs21837;
	shl.b32 	%r26984, %r26983, 24;
	or.b32  	%r26866, %r26982, %r26984;
	cvt.u32.u16 	%r26985, %rs21838;
	and.b32  	%r26986, %r26985, 255;
	and.b16  	%rs17821, %rs21839, 255;
	mul.wide.u16 	%r26987, %rs17821, 256;
	or.b32  	%r26988, %r26987, %r26986;
	cvt.u32.u16 	%r26989, %rs21840;
	shl.b32 	%r26990, %r26989, 16;
	and.b32  	%r26991, %r26990, 16711680;
	or.b32  	%r26992, %r26988, %r26991;
	cvt.u32.u16 	%r26993, %rs21841;
	shl.b32 	%r26994, %r26993, 24;
	or.b32  	%r26871, %r26992, %r26994;
	cvt.u32.u16 	%r26995, %rs21842;
	and.b32  	%r26996, %r26995, 255;
	and.b16  	%rs17822, %rs21843, 255;
	mul.wide.u16 	%r26997, %rs17822, 256;
	or.b32  	%r26998, %r26997, %r26996;
	cvt.u32.u16 	%r26999, %rs21844;
	shl.b32 	%r27000, %r26999, 16;
	and.b32  	%r27001, %r27000, 16711680;
	or.b32  	%r27002, %r26998, %r27001;
	cvt.u32.u16 	%r27003, %rs21845;
	shl.b32 	%r27004, %r27003, 24;
	or.b32  	%r26876, %r27002, %r27004;
	cvt.u32.u16 	%r27005, %rs21846;
	and.b32  	%r27006, %r27005, 255;
	and.b16  	%rs17823, %rs21847, 255;
	mul.wide.u16 	%r27007, %rs17823, 256;
	or.b32  	%r27008, %r27007, %r27006;
	cvt.u32.u16 	%r27009, %rs21848;
	shl.b32 	%r27010, %r27009, 16;
	and.b32  	%r27011, %r27010, 16711680;
	or.b32  	%r27012, %r27008, %r27011;
	cvt.u32.u16 	%r27013, %rs21849;
	shl.b32 	%r27014, %r27013, 24;
	or.b32  	%r26881, %r27012, %r27014;
	cvt.u32.u16 	%r27015, %rs21850;
	and.b32  	%r27016, %r27015, 255;
	and.b16  	%rs17824, %rs21851, 255;
	mul.wide.u16 	%r27017, %rs17824, 256;
	or.b32  	%r27018, %r27017, %r27016;
	cvt.u32.u16 	%r27019, %rs21852;
	shl.b32 	%r27020, %r27019, 16;
	and.b32  	%r27021, %r27020, 16711680;
	or.b32  	%r27022, %r27018, %r27021;
	cvt.u32.u16 	%r27023, %rs21853;
	shl.b32 	%r27024, %r27023, 24;
	or.b32  	%r26886, %r27022, %r27024;
	cvt.u32.u16 	%r27025, %rs21854;
	and.b32  	%r27026, %r27025, 255;
	and.b16  	%rs17825, %rs21855, 255;
	mul.wide.u16 	%r27027, %rs17825, 256;
	or.b32  	%r27028, %r27027, %r27026;
	cvt.u32.u16 	%r27029, %rs21856;
	shl.b32 	%r27030, %r27029, 16;
	and.b32  	%r27031, %r27030, 16711680;
	or.b32  	%r27032, %r27028, %r27031;
	cvt.u32.u16 	%r27033, %rs21857;
	shl.b32 	%r27034, %r27033, 24;
	or.b32  	%r26891, %r27032, %r27034;
	cvt.u32.u16 	%r27035, %rs21858;
	and.b32  	%r27036, %r27035, 255;
	and.b32  	%r27037, %r32830, -65536;
	or.b32  	%r27038, %r27037, %r27036;
	and.b16  	%rs17826, %rs21859, 255;
	mul.wide.u16 	%r27039, %rs17826, 256;
	or.b32  	%r32830, %r27038, %r27039;
	mov.b64 	{%r26826, %r26831}, %rd3841;
	mov.b32 	%r26912, 16;
	mov.b32 	%r26914, -1;
	// begin inline asm
	shfl.sync.down.b32 %r26825, %r26826, %r26912, %r868, %r26914;
	// end inline asm
	// begin inline asm
	shfl.sync.down.b32 %r26830, %r26831, %r26912, %r868, %r26914;
	// end inline asm
	// begin inline asm
	shfl.sync.down.b32 %r26835, %r26836, %r26912, %r868, %r26914;
	// end inline asm
	// begin inline asm
	shfl.sync.down.b32 %r26840, %r26841, %r26912, %r868, %r26914;
	// end inline asm
	// begin inline asm
	shfl.sync.down.b32 %r26845, %r26846, %r26912, %r868, %r26914;
	// end inline asm
	// begin inline asm
	shfl.sync.down.b32 %r26850, %r26851, %r26912, %r868, %r26914;
	// end inline asm
	// begin inline asm
	shfl.sync.down.b32 %r26855, %r26856, %r26912, %r868, %r26914;
	// end inline asm
	// begin inline asm
	shfl.sync.down.b32 %r26860, %r26861, %r26912, %r868, %r26914;
	// end inline asm
	// begin inline asm
	shfl.sync.down.b32 %r26865, %r26866, %r26912, %r868, %r26914;
	// end inline asm
	// begin inline asm
	shfl.sync.down.b32 %r26870, %r26871, %r26912, %r868, %r26914;
	// end inline asm
	// begin inline asm
	shfl.sync.down.b32 %r26875, %r26876, %r26912, %r868, %r26914;
	// end inline asm
	// begin inline asm
	shfl.sync.down.b32 %r26880, %r26881, %r26912, %r868, %r26914;
	// end inline asm
	// begin inline asm
	shfl.sync.down.b32 %r26885, %r26886, %r26912, %r868, %r26914;
	// end inline asm
	// begin inline asm
	shfl.sync.down.b32 %r26890, %r26891, %r26912, %r868, %r26914;
	// end inline asm
	// begin inline asm
	shfl.sync.down.b32 %r26895, %r32830, %r26912, %r868, %r26914;
	// end inline asm
	// begin inline asm
	shfl.sync.down.b32 %r26900, %r32838, %r26912, %r868, %r26914;
	// end inline asm
	mov.b64 	%rd3290, %fd518;
	mov.b64 	{%r26906, %r26911}, %rd3290;
	// begin inline asm
	shfl.sync.down.b32 %r26905, %r26906, %r26912, %r868, %r26914;
	// end inline asm
	// begin inline asm
	shfl.sync.down.b32 %r26910, %r26911, %r26912, %r868, %r26914;
	// end inline asm
	add.s32 	%r27040, %r17643, 16;
	setp.gt.s32 	%p673, %r27040, %r868;
	@%p673 bra 	$L__BB3_604;
	shr.u32 	%r27041, %r26895, 8;
	cvt.u16.u32 	%rs17827, %r27041;
	cvt.u16.u32 	%rs17828, %r26895;
	cvt.u16.u32 	%rs22064, %r26835;
	mov.b64 	%rd3291, {%r26905, %r26910};
	mov.b64 	%fd155, %rd3291;
	mov.b64 	%rd3292, {%r26825, %r26830};
	st.local.u64 	[%rd73], %rd3841;
	cvt.u32.u16 	%r27042, %rs21817;
	cvt.u32.u16 	%r27043, %rs21816;
	prmt.b32 	%r27044, %r27043, %r27042, 0x3340U;
	cvt.u32.u16 	%r27045, %rs21815;
	cvt.u32.u16 	%r27046, %rs21814;
	prmt.b32 	%r27047, %r27046, %r27045, 0x3340U;
	prmt.b32 	%r27048, %r27047, %r27044, 0x5410U;
	cvt.u32.u16 	%r27049, %rs21813;
	cvt.u32.u16 	%r27050, %rs21812;
	prmt.b32 	%r27051, %r27050, %r27049, 0x3340U;
	cvt.u32.u16 	%r27052, %rs21811;
	cvt.u32.u16 	%r27053, %rs21606;
	prmt.b32 	%r27054, %r27053, %r27052, 0x3340U;
	prmt.b32 	%r27055, %r27054, %r27051, 0x5410U;
	st.local.v2.b32 	[%rd73+8], {%r27055, %r27048};
	cvt.u32.u16 	%r27056, %rs21825;
	cvt.u32.u16 	%r27057, %rs21824;
	prmt.b32 	%r27058, %r27057, %r27056, 0x3340U;
	cvt.u32.u16 	%r27059, %rs21823;
	cvt.u32.u16 	%r27060, %rs21822;
	prmt.b32 	%r27061, %r27060, %r27059, 0x3340U;
	prmt.b32 	%r27062, %r27061, %r27058, 0x5410U;
	cvt.u32.u16 	%r27063, %rs21821;
	cvt.u32.u16 	%r27064, %rs21820;
	prmt.b32 	%r27065, %r27064, %r27063, 0x3340U;
	cvt.u32.u16 	%r27066, %rs21819;
	cvt.u32.u16 	%r27067, %rs21818;
	prmt.b32 	%r27068, %r27067, %r27066, 0x3340U;
	prmt.b32 	%r27069, %r27068, %r27065, 0x5410U;
	st.local.v2.b32 	[%rd73+16], {%r27069, %r27062};
	cvt.u32.u16 	%r27070, %rs21833;
	cvt.u32.u16 	%r27071, %rs21832;
	prmt.b32 	%r27072, %r27071, %r27070, 0x3340U;
	cvt.u32.u16 	%r27073, %rs21831;
	cvt.u32.u16 	%r27074, %rs21830;
	prmt.b32 	%r27075, %r27074, %r27073, 0x3340U;
	prmt.b32 	%r27076, %r27075, %r27072, 0x5410U;
	cvt.u32.u16 	%r27077, %rs21829;
	cvt.u32.u16 	%r27078, %rs21828;
	prmt.b32 	%r27079, %r27078, %r27077, 0x3340U;
	cvt.u32.u16 	%r27080, %rs21827;
	cvt.u32.u16 	%r27081, %rs21826;
	prmt.b32 	%r27082, %r27081, %r27080, 0x3340U;
	prmt.b32 	%r27083, %r27082, %r27079, 0x5410U;
	st.local.v2.b32 	[%rd73+24], {%r27083, %r27076};
	cvt.u32.u16 	%r27084, %rs21841;
	cvt.u32.u16 	%r27085, %rs21840;
	prmt.b32 	%r27086, %r27085, %r27084, 0x3340U;
	cvt.u32.u16 	%r27087, %rs21839;
	cvt.u32.u16 	%r27088, %rs21838;
	prmt.b32 	%r27089, %r27088, %r27087, 0x3340U;
	prmt.b32 	%r27090, %r27089, %r27086, 0x5410U;
	cvt.u32.u16 	%r27091, %rs21837;
	cvt.u32.u16 	%r27092, %rs21836;
	prmt.b32 	%r27093, %r27092, %r27091, 0x3340U;
	cvt.u32.u16 	%r27094, %rs21835;
	cvt.u32.u16 	%r27095, %rs21834;
	prmt.b32 	%r27096, %r27095, %r27094, 0x3340U;
	prmt.b32 	%r27097, %r27096, %r27093, 0x5410U;
	st.local.v2.b32 	[%rd73+32], {%r27097, %r27090};
	cvt.u32.u16 	%r27098, %rs21849;
	cvt.u32.u16 	%r27099, %rs21848;
	prmt.b32 	%r27100, %r27099, %r27098, 0x3340U;
	cvt.u32.u16 	%r27101, %rs21847;
	cvt.u32.u16 	%r27102, %rs21846;
	prmt.b32 	%r27103, %r27102, %r27101, 0x3340U;
	prmt.b32 	%r27104, %r27103, %r27100, 0x5410U;
	cvt.u32.u16 	%r27105, %rs21845;
	cvt.u32.u16 	%r27106, %rs21844;
	prmt.b32 	%r27107, %r27106, %r27105, 0x3340U;
	cvt.u32.u16 	%r27108, %rs21843;
	cvt.u32.u16 	%r27109, %rs21842;
	prmt.b32 	%r27110, %r27109, %r27108, 0x3340U;
	prmt.b32 	%r27111, %r27110, %r27107, 0x5410U;
	st.local.v2.b32 	[%rd73+40], {%r27111, %r27104};
	cvt.u32.u16 	%r27112, %rs21857;
	cvt.u32.u16 	%r27113, %rs21856;
	prmt.b32 	%r27114, %r27113, %r27112, 0x3340U;
	cvt.u32.u16 	%r27115, %rs21855;
	cvt.u32.u16 	%r27116, %rs21854;
	prmt.b32 	%r27117, %r27116, %r27115, 0x3340U;
	prmt.b32 	%r27118, %r27117, %r27114, 0x5410U;
	cvt.u32.u16 	%r27119, %rs21853;
	cvt.u32.u16 	%r27120, %rs21852;
	prmt.b32 	%r27121, %r27120, %r27119, 0x3340U;
	cvt.u32.u16 	%r27122, %rs21851;
	cvt.u32.u16 	%r27123, %rs21850;
	prmt.b32 	%r27124, %r27123, %r27122, 0x3340U;
	prmt.b32 	%r27125, %r27124, %r27121, 0x5410U;
	st.local.v2.b32 	[%rd73+48], {%r27125, %r27118};
	st.local.v2.u8 	[%rd73+56], {%rs21858, %rs21859};
	st.local.u32 	[%rd73+60], %r32838;
	st.local.f64 	[%rd73+64], %fd518;
	st.local.v2.u32 	[%rd74], {%r26825, %r26830};
	st.local.v2.b32 	[%rd74+8], {%r26835, %r26840};
	st.local.v2.b32 	[%rd74+16], {%r26845, %r26850};
	st.local.v2.b32 	[%rd74+24], {%r26855, %r26860};
	st.local.v2.b32 	[%rd74+32], {%r26865, %r26870};
	st.local.v2.b32 	[%rd74+40], {%r26875, %r26880};
	st.local.v2.b32 	[%rd74+48], {%r26885, %r26890};
	st.local.v2.u8 	[%rd74+56], {%rs17828, %rs17827};
	st.local.u32 	[%rd74+60], %r26900;
	st.local.v2.u32 	[%rd74+64], {%r26905, %r26910};
	add.s64 	%rd285, %rd3841, %rd3292;
	setp.ne.s64 	%p674, %rd3841, 0;
	@%p674 bra 	$L__BB3_603;
	mov.b16 	%rs17829, 0;
	st.local.u8 	[%rd72], %rs17829;
	add.s32 	%r27127, %r32838, %r26900;
	st.local.u32 	[%rd72+52], %r27127;
	add.f64 	%fd432, %fd518, %fd155;
	st.local.f64 	[%rd72+56], %fd432;
	mov.b32 	%r32871, 0;
$L__BB3_593:
	mov.u32 	%r1024, %r32871;
	cvt.u64.u32 	%rd3293, %r1024;
	add.s64 	%rd3294, %rd72, %rd3293;
	ld.local.u8 	%rs17830, [%rd3294];
	setp.ne.s16 	%p675, %rs17830, 0;
	add.s32 	%r32871, %r1024, 1;
	@%p675 bra 	$L__BB3_593;
	and.b16  	%rs17831, %rs22064, 255;
	setp.eq.s16 	%p676, %rs17831, 0;
	mov.u32 	%r32873, %r1024;
	@%p676 bra 	$L__BB3_597;
	mov.b32 	%r32872, 0;
$L__BB3_596:
	add.s32 	%r27129, %r32872, %r1024;
	cvt.u64.u32 	%rd3295, %r27129;
	add.s64 	%rd3296, %rd72, %rd3295;
	st.local.u8 	[%rd3296], %rs22064;
	add.s32 	%r1027, %r32872, 1;
	add.s32 	%r32873, %r1027, %r1024;
	cvt.u64.u32 	%rd3297, %r32872;
	add.s64 	%rd3298, %rd74, %rd3297;
	ld.local.u8 	%rs22064, [%rd3298+9];
	setp.ne.s16 	%p677, %rs22064, 0;
	mov.u32 	%r32872, %r1027;
	@%p677 bra 	$L__BB3_596;
$L__BB3_597:
	cvt.u64.u32 	%rd3299, %r32873;
	add.s64 	%rd3300, %rd72, %rd3299;
	mov.b16 	%rs17832, 0;
	st.local.u8 	[%rd3300], %rs17832;
	mov.b32 	%r32874, 0;
$L__BB3_598:
	mov.u32 	%r1030, %r32874;
	cvt.u64.u32 	%rd3301, %r1030;
	add.s64 	%rd3302, %rd72, %rd3301;
	ld.local.u8 	%rs17833, [%rd3302];
	setp.ne.s16 	%p678, %rs17833, 0;
	add.s32 	%r32874, %r1030, 1;
	@%p678 bra 	$L__BB3_598;
	and.b16  	%rs17834, %rs21606, 255;
	setp.eq.s16 	%p679, %rs17834, 0;
	mov.u32 	%r32876, %r1030;
	@%p679 bra 	$L__BB3_602;
	mov.b32 	%r32875, 0;
$L__BB3_601:
	add.s32 	%r27132, %r32875, %r1030;
	cvt.u64.u32 	%rd3303, %r27132;
	add.s64 	%rd3304, %rd72, %rd3303;
	st.local.u8 	[%rd3304], %rs21606;
	add.s32 	%r1033, %r32875, 1;
	add.s32 	%r32876, %r1033, %r1030;
	cvt.u64.u32 	%rd3305, %r32875;
	add.s64 	%rd3306, %rd73, %rd3305;
	ld.local.u8 	%rs21606, [%rd3306+9];
	setp.ne.s16 	%p680, %rs21606, 0;
	mov.u32 	%r32875, %r1033;
	@%p680 bra 	$L__BB3_601;
$L__BB3_602:
	cvt.u64.u32 	%rd3307, %r32876;
	add.s64 	%rd3308, %rd72, %rd3307;
	mov.b16 	%rs17835, 0;
	st.local.u8 	[%rd3308], %rs17835;
	ld.local.v2.b32 	{%r27133, %r27134}, [%rd72];
	bfe.u32 	%r27135, %r27133, 0, 8;
	cvt.u16.u32 	%rs21606, %r27135;
	bfe.u32 	%r27136, %r27133, 8, 8;
	cvt.u16.u32 	%rs21811, %r27136;
	bfe.u32 	%r27137, %r27133, 16, 8;
	cvt.u16.u32 	%rs21812, %r27137;
	bfe.u32 	%r27138, %r27133, 24, 8;
	cvt.u16.u32 	%rs21813, %r27138;
	bfe.u32 	%r27139, %r27134, 0, 8;
	cvt.u16.u32 	%rs21814, %r27139;
	bfe.u32 	%r27140, %r27134, 8, 8;
	cvt.u16.u32 	%rs21815, %r27140;
	bfe.u32 	%r27141, %r27134, 16, 8;
	cvt.u16.u32 	%rs21816, %r27141;
	bfe.u32 	%r27142, %r27134, 24, 8;
	cvt.u16.u32 	%rs21817, %r27142;
	ld.local.v2.b32 	{%r27143, %r27144}, [%rd72+8];
	bfe.u32 	%r27145, %r27143, 0, 8;
	cvt.u16.u32 	%rs21818, %r27145;
	bfe.u32 	%r27146, %r27143, 8, 8;
	cvt.u16.u32 	%rs21819, %r27146;
	bfe.u32 	%r27147, %r27143, 16, 8;
	cvt.u16.u32 	%rs21820, %r27147;
	bfe.u32 	%r27148, %r27143, 24, 8;
	cvt.u16.u32 	%rs21821, %r27148;
	bfe.u32 	%r27149, %r27144, 0, 8;
	cvt.u16.u32 	%rs21822, %r27149;
	bfe.u32 	%r27150, %r27144, 8, 8;
	cvt.u16.u32 	%rs21823, %r27150;
	bfe.u32 	%r27151, %r27144, 16, 8;
	cvt.u16.u32 	%rs21824, %r27151;
	bfe.u32 	%r27152, %r27144, 24, 8;
	cvt.u16.u32 	%rs21825, %r27152;
	ld.local.v2.b32 	{%r27153, %r27154}, [%rd72+16];
	bfe.u32 	%r27155, %r27153, 0, 8;
	cvt.u16.u32 	%rs21826, %r27155;
	bfe.u32 	%r27156, %r27153, 8, 8;
	cvt.u16.u32 	%rs21827, %r27156;
	bfe.u32 	%r27157, %r27153, 16, 8;
	cvt.u16.u32 	%rs21828, %r27157;
	bfe.u32 	%r27158, %r27153, 24, 8;
	cvt.u16.u32 	%rs21829, %r27158;
	bfe.u32 	%r27159, %r27154, 0, 8;
	cvt.u16.u32 	%rs21830, %r27159;
	bfe.u32 	%r27160, %r27154, 8, 8;
	cvt.u16.u32 	%rs21831, %r27160;
	bfe.u32 	%r27161, %r27154, 16, 8;
	cvt.u16.u32 	%rs21832, %r27161;
	bfe.u32 	%r27162, %r27154, 24, 8;
	cvt.u16.u32 	%rs21833, %r27162;
	ld.local.v2.b32 	{%r27163, %r27164}, [%rd72+24];
	bfe.u32 	%r27165, %r27163, 0, 8;
	cvt.u16.u32 	%rs21834, %r27165;
	bfe.u32 	%r27166, %r27163, 8, 8;
	cvt.u16.u32 	%rs21835, %r27166;
	bfe.u32 	%r27167, %r27163, 16, 8;
	cvt.u16.u32 	%rs21836, %r27167;
	bfe.u32 	%r27168, %r27163, 24, 8;
	cvt.u16.u32 	%rs21837, %r27168;
	bfe.u32 	%r27169, %r27164, 0, 8;
	cvt.u16.u32 	%rs21838, %r27169;
	bfe.u32 	%r27170, %r27164, 8, 8;
	cvt.u16.u32 	%rs21839, %r27170;
	bfe.u32 	%r27171, %r27164, 16, 8;
	cvt.u16.u32 	%rs21840, %r27171;
	bfe.u32 	%r27172, %r27164, 24, 8;
	cvt.u16.u32 	%rs21841, %r27172;
	ld.local.v2.b32 	{%r27173, %r27174}, [%rd72+32];
	bfe.u32 	%r27175, %r27173, 0, 8;
	cvt.u16.u32 	%rs21842, %r27175;
	bfe.u32 	%r27176, %r27173, 8, 8;
	cvt.u16.u32 	%rs21843, %r27176;
	bfe.u32 	%r27177, %r27173, 16, 8;
	cvt.u16.u32 	%rs21844, %r27177;
	bfe.u32 	%r27178, %r27173, 24, 8;
	cvt.u16.u32 	%rs21845, %r27178;
	bfe.u32 	%r27179, %r27174, 0, 8;
	cvt.u16.u32 	%rs21846, %r27179;
	bfe.u32 	%r27180, %r27174, 8, 8;
	cvt.u16.u32 	%rs21847, %r27180;
	bfe.u32 	%r27181, %r27174, 16, 8;
	cvt.u16.u32 	%rs21848, %r27181;
	bfe.u32 	%r27182, %r27174, 24, 8;
	cvt.u16.u32 	%rs21849, %r27182;
	ld.local.v2.b32 	{%r27183, %r27184}, [%rd72+40];
	bfe.u32 	%r27185, %r27183, 0, 8;
	cvt.u16.u32 	%rs21850, %r27185;
	bfe.u32 	%r27186, %r27183, 8, 8;
	cvt.u16.u32 	%rs21851, %r27186;
	bfe.u32 	%r27187, %r27183, 16, 8;
	cvt.u16.u32 	%rs21852, %r27187;
	bfe.u32 	%r27188, %r27183, 24, 8;
	cvt.u16.u32 	%rs21853, %r27188;
	bfe.u32 	%r27189, %r27184, 0, 8;
	cvt.u16.u32 	%rs21854, %r27189;
	bfe.u32 	%r27190, %r27184, 8, 8;
	cvt.u16.u32 	%rs21855, %r27190;
	bfe.u32 	%r27191, %r27184, 16, 8;
	cvt.u16.u32 	%rs21856, %r27191;
	bfe.u32 	%r27192, %r27184, 24, 8;
	cvt.u16.u32 	%rs21857, %r27192;
	ld.local.v2.u8 	{%rs21858, %rs21859}, [%rd72+48];
	ld.local.u32 	%r32838, [%rd72+52];
	ld.local.f64 	%fd518, [%rd72+56];
$L__BB3_603:
	mov.u64 	%rd3841, %rd285;
$L__BB3_604:
	st.local.u64 	[%rd92], %rd3841;
	cvt.u32.u16 	%r27193, %rs21817;
	cvt.u32.u16 	%r27194, %rs21816;
	prmt.b32 	%r27195, %r27194, %r27193, 0x3340U;
	cvt.u32.u16 	%r27196, %rs21815;
	cvt.u32.u16 	%r27197, %rs21814;
	prmt.b32 	%r27198, %r27197, %r27196, 0x3340U;
	prmt.b32 	%r27199, %r27198, %r27195, 0x5410U;
	cvt.u32.u16 	%r27200, %rs21813;
	cvt.u32.u16 	%r27201, %rs21812;
	prmt.b32 	%r27202, %r27201, %r27200, 0x3340U;
	cvt.u32.u16 	%r27203, %rs21811;
	cvt.u32.u16 	%r27204, %rs21606;
	prmt.b32 	%r27205, %r27204, %r27203, 0x3340U;
	prmt.b32 	%r27206, %r27205, %r27202, 0x5410U;
	st.local.v2.b32 	[%rd92+8], {%r27206, %r27199};
	cvt.u32.u16 	%r27207, %rs21825;
	cvt.u32.u16 	%r27208, %rs21824;
	prmt.b32 	%r27209, %r27208, %r27207, 0x3340U;
	cvt.u32.u16 	%r27210, %rs21823;
	cvt.u32.u16 	%r27211, %rs21822;
	prmt.b32 	%r27212, %r27211, %r27210, 0x3340U;
	prmt.b32 	%r27213, %r27212, %r27209, 0x5410U;
	cvt.u32.u16 	%r27214, %rs21821;
	cvt.u32.u16 	%r27215, %rs21820;
	prmt.b32 	%r27216, %r27215, %r27214, 0x3340U;
	cvt.u32.u16 	%r27217, %rs21819;
	cvt.u32.u16 	%r27218, %rs21818;
	prmt.b32 	%r27219, %r27218, %r27217, 0x3340U;
	prmt.b32 	%r27220, %r27219, %r27216, 0x5410U;
	st.local.v2.b32 	[%rd92+16], {%r27220, %r27213};
	cvt.u32.u16 	%r27221, %rs21833;
	cvt.u32.u16 	%r27222, %rs21832;
	prmt.b32 	%r27223, %r27222, %r27221, 0x3340U;
	cvt.u32.u16 	%r27224, %rs21831;
	cvt.u32.u16 	%r27225, %rs21830;
	prmt.b32 	%r27226, %r27225, %r27224, 0x3340U;
	prmt.b32 	%r27227, %r27226, %r27223, 0x5410U;
	cvt.u32.u16 	%r27228, %rs21829;
	cvt.u32.u16 	%r27229, %rs21828;
	prmt.b32 	%r27230, %r27229, %r27228, 0x3340U;
	cvt.u32.u16 	%r27231, %rs21827;
	cvt.u32.u16 	%r27232, %rs21826;
	prmt.b32 	%r27233, %r27232, %r27231, 0x3340U;
	prmt.b32 	%r27234, %r27233, %r27230, 0x5410U;
	st.local.v2.b32 	[%rd92+24], {%r27234, %r27227};
	cvt.u32.u16 	%r27235, %rs21841;
	cvt.u32.u16 	%r27236, %rs21840;
	prmt.b32 	%r27237, %r27236, %r27235, 0x3340U;
	cvt.u32.u16 	%r27238, %rs21839;
	cvt.u32.u16 	%r27239, %rs21838;
	prmt.b32 	%r27240, %r27239, %r27238, 0x3340U;
	prmt.b32 	%r27241, %r27240, %r27237, 0x5410U;
	cvt.u32.u16 	%r27242, %rs21837;
	cvt.u32.u16 	%r27243, %rs21836;
	prmt.b32 	%r27244, %r27243, %r27242, 0x3340U;
	cvt.u32.u16 	%r27245, %rs21835;
	cvt.u32.u16 	%r27246, %rs21834;
	prmt.b32 	%r27247, %r27246, %r27245, 0x3340U;
	prmt.b32 	%r27248, %r27247, %r27244, 0x5410U;
	st.local.v2.b32 	[%rd92+32], {%r27248, %r27241};
	cvt.u32.u16 	%r27249, %rs21849;
	cvt.u32.u16 	%r27250, %rs21848;
	prmt.b32 	%r27251, %r27250, %r27249, 0x3340U;
	cvt.u32.u16 	%r27252, %rs21847;
	cvt.u32.u16 	%r27253, %rs21846;
	prmt.b32 	%r27254, %r27253, %r27252, 0x3340U;
	prmt.b32 	%r27255, %r27254, %r27251, 0x5410U;
	cvt.u32.u16 	%r27256, %rs21845;
	cvt.u32.u16 	%r27257, %rs21844;
	prmt.b32 	%r27258, %r27257, %r27256, 0x3340U;
	cvt.u32.u16 	%r27259, %rs21843;
	cvt.u32.u16 	%r27260, %rs21842;
	prmt.b32 	%r27261, %r27260, %r27259, 0x3340U;
	prmt.b32 	%r27262, %r27261, %r27258, 0x5410U;
	st.local.v2.b32 	[%rd92+40], {%r27262, %r27255};
	cvt.u32.u16 	%r27263, %rs21857;
	cvt.u32.u16 	%r27264, %rs21856;
	prmt.b32 	%r27265, %r27264, %r27263, 0x3340U;
	cvt.u32.u16 	%r27266, %rs21855;
	cvt.u32.u16 	%r27267, %rs21854;
	prmt.b32 	%r27268, %r27267, %r27266, 0x3340U;
	prmt.b32 	%r27269, %r27268, %r27265, 0x5410U;
	cvt.u32.u16 	%r27270, %rs21853;
	cvt.u32.u16 	%r27271, %rs21852;
	prmt.b32 	%r27272, %r27271, %r27270, 0x3340U;
	cvt.u32.u16 	%r27273, %rs21851;
	cvt.u32.u16 	%r27274, %rs21850;
	prmt.b32 	%r27275, %r27274, %r27273, 0x3340U;
	prmt.b32 	%r27276, %r27275, %r27272, 0x5410U;
	st.local.v2.b32 	[%rd92+48], {%r27276, %r27269};
	st.local.v2.u8 	[%rd92+56], {%rs21858, %rs21859};
	st.local.u32 	[%rd92+60], %r32838;
	st.local.f64 	[%rd92+64], %fd518;
	add.s64 	%rd287, %rd3831, %rd3841;
	setp.ne.s64 	%p681, %rd3831, 0;
	@%p681 bra 	$L__BB3_616;
	mov.b16 	%rs17836, 0;
	st.local.u8 	[%rd71], %rs17836;
	add.s32 	%r27278, %r32789, %r32838;
	st.local.u32 	[%rd71+52], %r27278;
	add.f64 	%fd433, %fd518, %fd506;
	st.local.f64 	[%rd71+56], %fd433;
	mov.b32 	%r32879, 0;
$L__BB3_606:
	mov.u32 	%r1039, %r32879;
	cvt.u64.u32 	%rd3309, %r1039;
	add.s64 	%rd3310, %rd71, %rd3309;
	ld.local.u8 	%rs17837, [%rd3310];
	setp.ne.s16 	%p682, %rs17837, 0;
	add.s32 	%r32879, %r1039, 1;
	@%p682 bra 	$L__BB3_606;
	and.b16  	%rs17838, %rs21606, 255;
	setp.eq.s16 	%p683, %rs17838, 0;
	mov.u32 	%r32881, %r1039;
	@%p683 bra 	$L__BB3_610;
	mov.b32 	%r32880, 0;
$L__BB3_609:
	add.s32 	%r27280, %r32880, %r1039;
	cvt.u64.u32 	%rd3311, %r27280;
	add.s64 	%rd3312, %rd71, %rd3311;
	st.local.u8 	[%rd3312], %rs21606;
	add.s32 	%r1042, %r32880, 1;
	add.s32 	%r32881, %r1042, %r1039;
	cvt.u64.u32 	%rd3313, %r32880;
	add.s64 	%rd3314, %rd92, %rd3313;
	ld.local.u8 	%rs21606, [%rd3314+9];
	setp.ne.s16 	%p684, %rs21606, 0;
	mov.u32 	%r32880, %r1042;
	@%p684 bra 	$L__BB3_609;
$L__BB3_610:
	cvt.u64.u32 	%rd3315, %r32881;
	add.s64 	%rd3316, %rd71, %rd3315;
	mov.b16 	%rs17839, 0;
	st.local.u8 	[%rd3316], %rs17839;
	mov.b32 	%r32882, 0;
$L__BB3_611:
	mov.u32 	%r1045, %r32882;
	cvt.u64.u32 	%rd3317, %r1045;
	add.s64 	%rd3318, %rd71, %rd3317;
	ld.local.u8 	%rs17840, [%rd3318];
	setp.ne.s16 	%p685, %rs17840, 0;
	add.s32 	%r32882, %r1045, 1;
	@%p685 bra 	$L__BB3_611;
	and.b16  	%rs17841, %rs20996, 255;
	setp.eq.s16 	%p686, %rs17841, 0;
	mov.u32 	%r32884, %r1045;
	@%p686 bra 	$L__BB3_615;
	mov.b32 	%r32883, 0;
$L__BB3_614:
	add.s32 	%r27283, %r32883, %r1045;
	cvt.u64.u32 	%rd3319, %r27283;
	add.s64 	%rd3320, %rd71, %rd3319;
	st.local.u8 	[%rd3320], %rs20996;
	add.s32 	%r1048, %r32883, 1;
	add.s32 	%r32884, %r1048, %r1045;
	cvt.u64.u32 	%rd3321, %r32883;
	add.s64 	%rd3322, %rd109, %rd3321;
	ld.local.u8 	%rs20996, [%rd3322+33];
	setp.ne.s16 	%p687, %rs20996, 0;
	mov.u32 	%r32883, %r1048;
	@%p687 bra 	$L__BB3_614;
$L__BB3_615:
	cvt.u64.u32 	%rd3323, %r32884;
	add.s64 	%rd3324, %rd71, %rd3323;
	mov.b16 	%rs17842, 0;
	st.local.u8 	[%rd3324], %rs17842;
	ld.local.v2.b32 	{%r27284, %r27285}, [%rd71];
	bfe.u32 	%r27286, %r27284, 0, 8;
	cvt.u16.u32 	%rs20996, %r27286;
	bfe.u32 	%r27287, %r27284, 8, 8;
	cvt.u16.u32 	%rs20995, %r27287;
	bfe.u32 	%r27288, %r27284, 16, 8;
	cvt.u16.u32 	%rs20994, %r27288;
	bfe.u32 	%r27289, %r27284, 24, 8;
	cvt.u16.u32 	%rs20993, %r27289;
	bfe.u32 	%r27290, %r27285, 0, 8;
	cvt.u16.u32 	%rs20992, %r27290;
	bfe.u32 	%r27291, %r27285, 8, 8;
	cvt.u16.u32 	%rs20991, %r27291;
	bfe.u32 	%r27292, %r27285, 16, 8;
	cvt.u16.u32 	%rs20990, %r27292;
	bfe.u32 	%r27293, %r27285, 24, 8;
	cvt.u16.u32 	%rs20989, %r27293;
	ld.local.v2.b32 	{%r27294, %r27295}, [%rd71+8];
	bfe.u32 	%r27296, %r27294, 0, 8;
	cvt.u16.u32 	%rs20988, %r27296;
	bfe.u32 	%r27297, %r27294, 8, 8;
	cvt.u16.u32 	%rs20987, %r27297;
	bfe.u32 	%r27298, %r27294, 16, 8;
	cvt.u16.u32 	%rs20986, %r27298;
	bfe.u32 	%r27299, %r27294, 24, 8;
	cvt.u16.u32 	%rs20985, %r27299;
	bfe.u32 	%r27300, %r27295, 0, 8;
	cvt.u16.u32 	%rs20984, %r27300;
	bfe.u32 	%r27301, %r27295, 8, 8;
	cvt.u16.u32 	%rs20983, %r27301;
	bfe.u32 	%r27302, %r27295, 16, 8;
	cvt.u16.u32 	%rs20982, %r27302;
	bfe.u32 	%r27303, %r27295, 24, 8;
	cvt.u16.u32 	%rs20981, %r27303;
	ld.local.v2.b32 	{%r27304, %r27305}, [%rd71+16];
	bfe.u32 	%r27306, %r27304, 0, 8;
	cvt.u16.u32 	%rs20980, %r27306;
	bfe.u32 	%r27307, %r27304, 8, 8;
	cvt.u16.u32 	%rs20979, %r27307;
	bfe.u32 	%r27308, %r27304, 16, 8;
	cvt.u16.u32 	%rs20978, %r27308;
	bfe.u32 	%r27309, %r27304, 24, 8;
	cvt.u16.u32 	%rs20977, %r27309;
	bfe.u32 	%r27310, %r27305, 0, 8;
	cvt.u16.u32 	%rs20976, %r27310;
	bfe.u32 	%r27311, %r27305, 8, 8;
	cvt.u16.u32 	%rs20975, %r27311;
	bfe.u32 	%r27312, %r27305, 16, 8;
	cvt.u16.u32 	%rs20974, %r27312;
	bfe.u32 	%r27313, %r27305, 24, 8;
	cvt.u16.u32 	%rs20973, %r27313;
	ld.local.v2.b32 	{%r27314, %r27315}, [%rd71+24];
	bfe.u32 	%r27316, %r27314, 0, 8;
	cvt.u16.u32 	%rs20972, %r27316;
	bfe.u32 	%r27317, %r27314, 8, 8;
	cvt.u16.u32 	%rs20971, %r27317;
	bfe.u32 	%r27318, %r27314, 16, 8;
	cvt.u16.u32 	%rs20970, %r27318;
	bfe.u32 	%r27319, %r27314, 24, 8;
	cvt.u16.u32 	%rs20969, %r27319;
	bfe.u32 	%r27320, %r27315, 0, 8;
	cvt.u16.u32 	%rs20968, %r27320;
	bfe.u32 	%r27321, %r27315, 8, 8;
	cvt.u16.u32 	%rs20967, %r27321;
	bfe.u32 	%r27322, %r27315, 16, 8;
	cvt.u16.u32 	%rs20966, %r27322;
	bfe.u32 	%r27323, %r27315, 24, 8;
	cvt.u16.u32 	%rs20965, %r27323;
	ld.local.v2.b32 	{%r27324, %r27325}, [%rd71+32];
	bfe.u32 	%r27326, %r27324, 0, 8;
	cvt.u16.u32 	%rs20964, %r27326;
	bfe.u32 	%r27327, %r27324, 8, 8;
	cvt.u16.u32 	%rs20963, %r27327;
	bfe.u32 	%r27328, %r27324, 16, 8;
	cvt.u16.u32 	%rs20962, %r27328;
	bfe.u32 	%r27329, %r27324, 24, 8;
	cvt.u16.u32 	%rs20961, %r27329;
	bfe.u32 	%r27330, %r27325, 0, 8;
	cvt.u16.u32 	%rs20960, %r27330;
	bfe.u32 	%r27331, %r27325, 8, 8;
	cvt.u16.u32 	%rs20959, %r27331;
	bfe.u32 	%r27332, %r27325, 16, 8;
	cvt.u16.u32 	%rs20958, %r27332;
	bfe.u32 	%r27333, %r27325, 24, 8;
	cvt.u16.u32 	%rs20957, %r27333;
	ld.local.v2.b32 	{%r27334, %r27335}, [%rd71+40];
	bfe.u32 	%r27336, %r27334, 0, 8;
	cvt.u16.u32 	%rs20956, %r27336;
	bfe.u32 	%r27337, %r27334, 8, 8;
	cvt.u16.u32 	%rs20955, %r27337;
	bfe.u32 	%r27338, %r27334, 16, 8;
	cvt.u16.u32 	%rs20954, %r27338;
	bfe.u32 	%r27339, %r27334, 24, 8;
	cvt.u16.u32 	%rs20953, %r27339;
	bfe.u32 	%r27340, %r27335, 0, 8;
	cvt.u16.u32 	%rs20952, %r27340;
	bfe.u32 	%r27341, %r27335, 8, 8;
	cvt.u16.u32 	%rs20951, %r27341;
	bfe.u32 	%r27342, %r27335, 16, 8;
	cvt.u16.u32 	%rs20950, %r27342;
	bfe.u32 	%r27343, %r27335, 24, 8;
	cvt.u16.u32 	%rs20949, %r27343;
	ld.local.v2.u8 	{%rs20948, %rs20947}, [%rd71+48];
	ld.local.u32 	%r32789, [%rd71+52];
	ld.local.f64 	%fd506, [%rd71+56];
$L__BB3_616:
	st.local.u64 	[%rd109+24], %rd287;
	cvt.u32.u16 	%r27344, %rs20989;
	cvt.u32.u16 	%r27345, %rs20990;
	prmt.b32 	%r27346, %r27345, %r27344, 0x3340U;
	cvt.u32.u16 	%r27347, %rs20991;
	cvt.u32.u16 	%r27348, %rs20992;
	prmt.b32 	%r27349, %r27348, %r27347, 0x3340U;
	prmt.b32 	%r27350, %r27349, %r27346, 0x5410U;
	cvt.u32.u16 	%r27351, %rs20993;
	cvt.u32.u16 	%r27352, %rs20994;
	prmt.b32 	%r27353, %r27352, %r27351, 0x3340U;
	cvt.u32.u16 	%r27354, %rs20995;
	cvt.u32.u16 	%r27355, %rs20996;
	prmt.b32 	%r27356, %r27355, %r27354, 0x3340U;
	prmt.b32 	%r27357, %r27356, %r27353, 0x5410U;
	st.local.v2.b32 	[%rd109+32], {%r27357, %r27350};
	cvt.u32.u16 	%r27358, %rs20981;
	cvt.u32.u16 	%r27359, %rs20982;
	prmt.b32 	%r27360, %r27359, %r27358, 0x3340U;
	cvt.u32.u16 	%r27361, %rs20983;
	cvt.u32.u16 	%r27362, %rs20984;
	prmt.b32 	%r27363, %r27362, %r27361, 0x3340U;
	prmt.b32 	%r27364, %r27363, %r27360, 0x5410U;
	cvt.u32.u16 	%r27365, %rs20985;
	cvt.u32.u16 	%r27366, %rs20986;
	prmt.b32 	%r27367, %r27366, %r27365, 0x3340U;
	cvt.u32.u16 	%r27368, %rs20987;
	cvt.u32.u16 	%r27369, %rs20988;
	prmt.b32 	%r27370, %r27369, %r27368, 0x3340U;
	prmt.b32 	%r27371, %r27370, %r27367, 0x5410U;
	st.local.v2.b32 	[%rd109+40], {%r27371, %r27364};
	cvt.u32.u16 	%r27372, %rs20973;
	cvt.u32.u16 	%r27373, %rs20974;
	prmt.b32 	%r27374, %r27373, %r27372, 0x3340U;
	cvt.u32.u16 	%r27375, %rs20975;
	cvt.u32.u16 	%r27376, %rs20976;
	prmt.b32 	%r27377, %r27376, %r27375, 0x3340U;
	prmt.b32 	%r27378, %r27377, %r27374, 0x5410U;
	cvt.u32.u16 	%r27379, %rs20977;
	cvt.u32.u16 	%r27380, %rs20978;
	prmt.b32 	%r27381, %r27380, %r27379, 0x3340U;
	cvt.u32.u16 	%r27382, %rs20979;
	cvt.u32.u16 	%r27383, %rs20980;
	prmt.b32 	%r27384, %r27383, %r27382, 0x3340U;
	prmt.b32 	%r27385, %r27384, %r27381, 0x5410U;
	st.local.v2.b32 	[%rd109+48], {%r27385, %r27378};
	cvt.u32.u16 	%r27386, %rs20965;
	cvt.u32.u16 	%r27387, %rs20966;
	prmt.b32 	%r27388, %r27387, %r27386, 0x3340U;
	cvt.u32.u16 	%r27389, %rs20967;
	cvt.u32.u16 	%r27390, %rs20968;
	prmt.b32 	%r27391, %r27390, %r27389, 0x3340U;
	prmt.b32 	%r27392, %r27391, %r27388, 0x5410U;
	cvt.u32.u16 	%r27393, %rs20969;
	cvt.u32.u16 	%r27394, %rs20970;
	prmt.b32 	%r27395, %r27394, %r27393, 0x3340U;
	cvt.u32.u16 	%r27396, %rs20971;
	cvt.u32.u16 	%r27397, %rs20972;
	prmt.b32 	%r27398, %r27397, %r27396, 0x3340U;
	prmt.b32 	%r27399, %r27398, %r27395, 0x5410U;
	st.local.v2.b32 	[%rd109+56], {%r27399, %r27392};
	cvt.u32.u16 	%r27400, %rs20957;
	cvt.u32.u16 	%r27401, %rs20958;
	prmt.b32 	%r27402, %r27401, %r27400, 0x3340U;
	cvt.u32.u16 	%r27403, %rs20959;
	cvt.u32.u16 	%r27404, %rs20960;
	prmt.b32 	%r27405, %r27404, %r27403, 0x3340U;
	prmt.b32 	%r27406, %r27405, %r27402, 0x5410U;
	cvt.u32.u16 	%r27407, %rs20961;
	cvt.u32.u16 	%r27408, %rs20962;
	prmt.b32 	%r27409, %r27408, %r27407, 0x3340U;
	cvt.u32.u16 	%r27410, %rs20963;
	cvt.u32.u16 	%r27411, %rs20964;
	prmt.b32 	%r27412, %r27411, %r27410, 0x3340U;
	prmt.b32 	%r27413, %r27412, %r27409, 0x5410U;
	st.local.v2.b32 	[%rd109+64], {%r27413, %r27406};
	cvt.u32.u16 	%r27414, %rs20949;
	cvt.u32.u16 	%r27415, %rs20950;
	prmt.b32 	%r27416, %r27415, %r27414, 0x3340U;
	cvt.u32.u16 	%r27417, %rs20951;
	cvt.u32.u16 	%r27418, %rs20952;
	prmt.b32 	%r27419, %r27418, %r27417, 0x3340U;
	prmt.b32 	%r27420, %r27419, %r27416, 0x5410U;
	cvt.u32.u16 	%r27421, %rs20953;
	cvt.u32.u16 	%r27422, %rs20954;
	prmt.b32 	%r27423, %r27422, %r27421, 0x3340U;
	cvt.u32.u16 	%r27424, %rs20955;
	cvt.u32.u16 	%r27425, %rs20956;
	prmt.b32 	%r27426, %r27425, %r27424, 0x3340U;
	prmt.b32 	%r27427, %r27426, %r27423, 0x5410U;
	st.local.v2.b32 	[%rd109+72], {%r27427, %r27420};
	st.local.u8 	[%rd109+80], %rs20948;
	add.s32 	%r32837, %r32837, -32;
	mov.u64 	%rd3831, %rd287;
	bra.uni 	$L__BB3_527;
$L__BB3_617:
	mov.u32 	%r24079, %tid.x;
	setp.ne.s32 	%p594, %r24079, 0;
	@%p594 bra 	$L__BB3_631;
	setp.ne.s64 	%p595, %rd243, 0;
	@%p595 bra 	$L__BB3_630;
	mov.b16 	%rs17663, 0;
	st.local.u8 	[%rd70], %rs17663;
	add.s32 	%r24081, %r32780, %r32789;
	st.local.u32 	[%rd70+52], %r24081;
	add.f64 	%fd420, %fd506, %fd503;
	st.local.f64 	[%rd70+56], %fd420;
	mov.b32 	%r32886, 0;
$L__BB3_620:
	mov.u32 	%r1054, %r32886;
	cvt.u64.u32 	%rd2964, %r1054;
	add.s64 	%rd2965, %rd70, %rd2964;
	ld.local.u8 	%rs17664, [%rd2965];
	setp.ne.s16 	%p596, %rs17664, 0;
	add.s32 	%r32886, %r1054, 1;
	@%p596 bra 	$L__BB3_620;
	and.b16  	%rs17665, %rs20996, 255;
	setp.eq.s16 	%p597, %rs17665, 0;
	mov.u32 	%r32888, %r1054;
	@%p597 bra 	$L__BB3_624;
	mov.b32 	%r32887, 0;
	mov.u16 	%rs22218, %rs20996;
$L__BB3_623:
	add.s32 	%r24083, %r32887, %r1054;
	cvt.u64.u32 	%rd2966, %r24083;
	add.s64 	%rd2967, %rd70, %rd2966;
	st.local.u8 	[%rd2967], %rs22218;
	add.s32 	%r1057, %r32887, 1;
	add.s32 	%r32888, %r1057, %r1054;
	cvt.u64.u32 	%rd2968, %r32887;
	add.s64 	%rd2969, %rd109, %rd2968;
	ld.local.u8 	%rs22218, [%rd2969+33];
	setp.ne.s16 	%p598, %rs22218, 0;
	mov.u32 	%r32887, %r1057;
	@%p598 bra 	$L__BB3_623;
$L__BB3_624:
	cvt.u64.u32 	%rd2970, %r32888;
	add.s64 	%rd2971, %rd70, %rd2970;
	mov.b16 	%rs17666, 0;
	st.local.u8 	[%rd2971], %rs17666;
	mov.b32 	%r32889, 0;
$L__BB3_625:
	mov.u32 	%r1060, %r32889;
	cvt.u64.u32 	%rd2972, %r1060;
	add.s64 	%rd2973, %rd70, %rd2972;
	ld.local.u8 	%rs17667, [%rd2973];
	setp.ne.s16 	%p599, %rs17667, 0;
	add.s32 	%r32889, %r1060, 1;
	@%p599 bra 	$L__BB3_625;
	and.b16  	%rs17668, %rs20795, 255;
	setp.eq.s16 	%p600, %rs17668, 0;
	mov.u32 	%r32891, %r1060;
	@%p600 bra 	$L__BB3_629;
	mov.b32 	%r32890, 0;
$L__BB3_628:
	add.s32 	%r24086, %r32890, %r1060;
	cvt.u64.u32 	%rd2974, %r24086;
	add.s64 	%rd2975, %rd70, %rd2974;
	st.local.u8 	[%rd2975], %rs20795;
	add.s32 	%r1063, %r32890, 1;
	add.s32 	%r32891, %r1063, %r1060;
	cvt.u64.u32 	%rd2976, %r32890;
	add.s64 	%rd2977, %rd245, %rd2976;
	ld.local.u8 	%rs20795, [%rd2977+1];
	setp.ne.s16 	%p601, %rs20795, 0;
	mov.u32 	%r32890, %r1063;
	@%p601 bra 	$L__BB3_628;
$L__BB3_629:
	cvt.u64.u32 	%rd2978, %r32891;
	add.s64 	%rd2979, %rd70, %rd2978;
	mov.b16 	%rs17669, 0;
	st.local.u8 	[%rd2979], %rs17669;
	ld.local.v2.b32 	{%r24087, %r24088}, [%rd70];
	bfe.u32 	%r24089, %r24087, 0, 8;
	cvt.u16.u32 	%rs20795, %r24089;
	bfe.u32 	%r24090, %r24087, 8, 8;
	cvt.u16.u32 	%rs20796, %r24090;
	bfe.u32 	%r24091, %r24087, 16, 8;
	cvt.u16.u32 	%rs20797, %r24091;
	bfe.u32 	%r24092, %r24087, 24, 8;
	cvt.u16.u32 	%rs20798, %r24092;
	bfe.u32 	%r24093, %r24088, 0, 8;
	cvt.u16.u32 	%rs20799, %r24093;
	bfe.u32 	%r24094, %r24088, 8, 8;
	cvt.u16.u32 	%rs20800, %r24094;
	bfe.u32 	%r24095, %r24088, 16, 8;
	cvt.u16.u32 	%rs20801, %r24095;
	bfe.u32 	%r24096, %r24088, 24, 8;
	cvt.u16.u32 	%rs20802, %r24096;
	ld.local.v2.b32 	{%r24097, %r24098}, [%rd70+8];
	bfe.u32 	%r24099, %r24097, 0, 8;
	cvt.u16.u32 	%rs20803, %r24099;
	bfe.u32 	%r24100, %r24097, 8, 8;
	cvt.u16.u32 	%rs20804, %r24100;
	bfe.u32 	%r24101, %r24097, 16, 8;
	cvt.u16.u32 	%rs20805, %r24101;
	bfe.u32 	%r24102, %r24097, 24, 8;
	cvt.u16.u32 	%rs20806, %r24102;
	bfe.u32 	%r24103, %r24098, 0, 8;
	cvt.u16.u32 	%rs20807, %r24103;
	bfe.u32 	%r24104, %r24098, 8, 8;
	cvt.u16.u32 	%rs20808, %r24104;
	bfe.u32 	%r24105, %r24098, 16, 8;
	cvt.u16.u32 	%rs20809, %r24105;
	bfe.u32 	%r24106, %r24098, 24, 8;
	cvt.u16.u32 	%rs20810, %r24106;
	ld.local.v2.b32 	{%r24107, %r24108}, [%rd70+16];
	bfe.u32 	%r24109, %r24107, 0, 8;
	cvt.u16.u32 	%rs20811, %r24109;
	bfe.u32 	%r24110, %r24107, 8, 8;
	cvt.u16.u32 	%rs20812, %r24110;
	bfe.u32 	%r24111, %r24107, 16, 8;
	cvt.u16.u32 	%rs20813, %r24111;
	bfe.u32 	%r24112, %r24107, 24, 8;
	cvt.u16.u32 	%rs20814, %r24112;
	bfe.u32 	%r24113, %r24108, 0, 8;
	cvt.u16.u32 	%rs20815, %r24113;
	bfe.u32 	%r24114, %r24108, 8, 8;
	cvt.u16.u32 	%rs20816, %r24114;
	bfe.u32 	%r24115, %r24108, 16, 8;
	cvt.u16.u32 	%rs20817, %r24115;
	bfe.u32 	%r24116, %r24108, 24, 8;
	cvt.u16.u32 	%rs20818, %r24116;
	ld.local.v2.b32 	{%r24117, %r24118}, [%rd70+24];
	bfe.u32 	%r24119, %r24117, 0, 8;
	cvt.u16.u32 	%rs20819, %r24119;
	bfe.u32 	%r24120, %r24117, 8, 8;
	cvt.u16.u32 	%rs20820, %r24120;
	bfe.u32 	%r24121, %r24117, 16, 8;
	cvt.u16.u32 	%rs20821, %r24121;
	bfe.u32 	%r24122, %r24117, 24, 8;
	cvt.u16.u32 	%rs20822, %r24122;
	bfe.u32 	%r24123, %r24118, 0, 8;
	cvt.u16.u32 	%rs20823, %r24123;
	bfe.u32 	%r24124, %r24118, 8, 8;
	cvt.u16.u32 	%rs20824, %r24124;
	bfe.u32 	%r24125, %r24118, 16, 8;
	cvt.u16.u32 	%rs20825, %r24125;
	bfe.u32 	%r24126, %r24118, 24, 8;
	cvt.u16.u32 	%rs20826, %r24126;
	ld.local.v2.b32 	{%r24127, %r24128}, [%rd70+32];
	bfe.u32 	%r24129, %r24127, 0, 8;
	cvt.u16.u32 	%rs20827, %r24129;
	bfe.u32 	%r24130, %r24127, 8, 8;
	cvt.u16.u32 	%rs20828, %r24130;
	bfe.u32 	%r24131, %r24127, 16, 8;
	cvt.u16.u32 	%rs20829, %r24131;
	bfe.u32 	%r24132, %r24127, 24, 8;
	cvt.u16.u32 	%rs20830, %r24132;
	bfe.u32 	%r24133, %r24128, 0, 8;
	cvt.u16.u32 	%rs20831, %r24133;
	bfe.u32 	%r24134, %r24128, 8, 8;
	cvt.u16.u32 	%rs20832, %r24134;
	bfe.u32 	%r24135, %r24128, 16, 8;
	cvt.u16.u32 	%rs20833, %r24135;
	bfe.u32 	%r24136, %r24128, 24, 8;
	cvt.u16.u32 	%rs20834, %r24136;
	ld.local.v2.b32 	{%r24137, %r24138}, [%rd70+40];
	bfe.u32 	%r24139, %r24137, 0, 8;
	cvt.u16.u32 	%rs20835, %r24139;
	bfe.u32 	%r24140, %r24137, 8, 8;
	cvt.u16.u32 	%rs20836, %r24140;
	bfe.u32 	%r24141, %r24137, 16, 8;
	cvt.u16.u32 	%rs20837, %r24141;
	bfe.u32 	%r24142, %r24137, 24, 8;
	cvt.u16.u32 	%rs20838, %r24142;
	bfe.u32 	%r24143, %r24138, 0, 8;
	cvt.u16.u32 	%rs20839, %r24143;
	bfe.u32 	%r24144, %r24138, 8, 8;
	cvt.u16.u32 	%rs20840, %r24144;
	bfe.u32 	%r24145, %r24138, 16, 8;
	cvt.u16.u32 	%rs20841, %r24145;
	bfe.u32 	%r24146, %r24138, 24, 8;
	cvt.u16.u32 	%rs20842, %r24146;
	ld.local.v2.u8 	{%rs20843, %rs20844}, [%rd70+48];
	ld.local.u32 	%r32780, [%rd70+52];
	ld.local.f64 	%fd503, [%rd70+56];
$L__BB3_630:
	add.s64 	%rd2981, %rd243, %rd3831;
	mov.u32 	%r24148, %ctaid.x;
	st.local.u64 	[%rd109+96], %rd2981;
	cvt.u32.u16 	%r24149, %rs20801;
	cvt.u32.u16 	%r24150, %rs20802;
	prmt.b32 	%r24151, %r24149, %r24150, 0x3340U;
	cvt.u32.u16 	%r24152, %rs20800;
	cvt.u32.u16 	%r24153, %rs20799;
	prmt.b32 	%r24154, %r24153, %r24152, 0x3340U;
	prmt.b32 	%r24155, %r24154, %r24151, 0x5410U;
	cvt.u32.u16 	%r24156, %rs20797;
	cvt.u32.u16 	%r24157, %rs20798;
	prmt.b32 	%r24158, %r24156, %r24157, 0x3340U;
	cvt.u32.u16 	%r24159, %rs20796;
	cvt.u32.u16 	%r24160, %rs20795;
	prmt.b32 	%r24161, %r24160, %r24159, 0x3340U;
	prmt.b32 	%r24162, %r24161, %r24158, 0x5410U;
	st.local.v2.b32 	[%rd109+104], {%r24162, %r24155};
	cvt.u32.u16 	%r24163, %rs20809;
	cvt.u32.u16 	%r24164, %rs20810;
	prmt.b32 	%r24165, %r24163, %r24164, 0x3340U;
	cvt.u32.u16 	%r24166, %rs20808;
	cvt.u32.u16 	%r24167, %rs20807;
	prmt.b32 	%r24168, %r24167, %r24166, 0x3340U;
	prmt.b32 	%r24169, %r24168, %r24165, 0x5410U;
	cvt.u32.u16 	%r24170, %rs20805;
	cvt.u32.u16 	%r24171, %rs20806;
	prmt.b32 	%r24172, %r24170, %r24171, 0x3340U;
	cvt.u32.u16 	%r24173, %rs20804;
	cvt.u32.u16 	%r24174, %rs20803;
	prmt.b32 	%r24175, %r24174, %r24173, 0x3340U;
	prmt.b32 	%r24176, %r24175, %r24172, 0x5410U;
	st.local.v2.b32 	[%rd109+112], {%r24176, %r24169};
	cvt.u32.u16 	%r24177, %rs20817;
	cvt.u32.u16 	%r24178, %rs20818;
	prmt.b32 	%r24179, %r24177, %r24178, 0x3340U;
	cvt.u32.u16 	%r24180, %rs20816;
	cvt.u32.u16 	%r24181, %rs20815;
	prmt.b32 	%r24182, %r24181, %r24180, 0x3340U;
	prmt.b32 	%r24183, %r24182, %r24179, 0x5410U;
	cvt.u32.u16 	%r24184, %rs20813;
	cvt.u32.u16 	%r24185, %rs20814;
	prmt.b32 	%r24186, %r24184, %r24185, 0x3340U;
	cvt.u32.u16 	%r24187, %rs20812;
	cvt.u32.u16 	%r24188, %rs20811;
	prmt.b32 	%r24189, %r24188, %r24187, 0x3340U;
	prmt.b32 	%r24190, %r24189, %r24186, 0x5410U;
	st.local.v2.b32 	[%rd109+120], {%r24190, %r24183};
	cvt.u32.u16 	%r24191, %rs20825;
	cvt.u32.u16 	%r24192, %rs20826;
	prmt.b32 	%r24193, %r24191, %r24192, 0x3340U;
	cvt.u32.u16 	%r24194, %rs20824;
	cvt.u32.u16 	%r24195, %rs20823;
	prmt.b32 	%r24196, %r24195, %r24194, 0x3340U;
	prmt.b32 	%r24197, %r24196, %r24193, 0x5410U;
	cvt.u32.u16 	%r24198, %rs20821;
	cvt.u32.u16 	%r24199, %rs20822;
	prmt.b32 	%r24200, %r24198, %r24199, 0x3340U;
	cvt.u32.u16 	%r24201, %rs20820;
	cvt.u32.u16 	%r24202, %rs20819;
	prmt.b32 	%r24203, %r24202, %r24201, 0x3340U;
	prmt.b32 	%r24204, %r24203, %r24200, 0x5410U;
	st.local.v2.b32 	[%rd109+128], {%r24204, %r24197};
	cvt.u32.u16 	%r24205, %rs20833;
	cvt.u32.u16 	%r24206, %rs20834;
	prmt.b32 	%r24207, %r24205, %r24206, 0x3340U;
	cvt.u32.u16 	%r24208, %rs20832;
	cvt.u32.u16 	%r24209, %rs20831;
	prmt.b32 	%r24210, %r24209, %r24208, 0x3340U;
	prmt.b32 	%r24211, %r24210, %r24207, 0x5410U;
	cvt.u32.u16 	%r24212, %rs20829;
	cvt.u32.u16 	%r24213, %rs20830;
	prmt.b32 	%r24214, %r24212, %r24213, 0x3340U;
	cvt.u32.u16 	%r24215, %rs20828;
	cvt.u32.u16 	%r24216, %rs20827;
	prmt.b32 	%r24217, %r24216, %r24215, 0x3340U;
	prmt.b32 	%r24218, %r24217, %r24214, 0x5410U;
	st.local.v2.b32 	[%rd109+136], {%r24218, %r24211};
	cvt.u32.u16 	%r24219, %rs20841;
	cvt.u32.u16 	%r24220, %rs20842;
	prmt.b32 	%r24221, %r24219, %r24220, 0x3340U;
	cvt.u32.u16 	%r24222, %rs20840;
	cvt.u32.u16 	%r24223, %rs20839;
	prmt.b32 	%r24224, %r24223, %r24222, 0x3340U;
	prmt.b32 	%r24225, %r24224, %r24221, 0x5410U;
	cvt.u32.u16 	%r24226, %rs20837;
	cvt.u32.u16 	%r24227, %rs20838;
	prmt.b32 	%r24228, %r24226, %r24227, 0x3340U;
	cvt.u32.u16 	%r24229, %rs20836;
	cvt.u32.u16 	%r24230, %rs20835;
	prmt.b32 	%r24231, %r24230, %r24229, 0x3340U;
	prmt.b32 	%r24232, %r24231, %r24228, 0x5410U;
	st.local.v2.b32 	[%rd109+144], {%r24232, %r24225};
	st.local.v2.u8 	[%rd109+152], {%rs20843, %rs20844};
	st.local.u32 	[%rd109+156], %r32780;
	st.local.f64 	[%rd109+160], %fd503;
	ld.local.u64 	%rd2999, [%rd128+16];
	mul.wide.u32 	%rd3000, %r24148, 72;
	add.s64 	%rd3001, %rd2999, %rd3000;
	add.s64 	%rd2980, %rd3001, 2304;
	and.b32  	%r24233, %r24160, 255;
	and.b16  	%rs17670, %rs20796, 255;
	mul.wide.u16 	%r24234, %rs17670, 256;
	or.b32  	%r24235, %r24234, %r24233;
	shl.b32 	%r24236, %r24156, 16;
	and.b32  	%r24237, %r24236, 16711680;
	or.b32  	%r24238, %r24235, %r24237;
	shl.b32 	%r24239, %r24157, 24;
	or.b32  	%r24240, %r24238, %r24239;
	and.b32  	%r24241, %r24153, 255;
	and.b16  	%rs17671, %rs20800, 255;
	mul.wide.u16 	%r24242, %rs17671, 256;
	or.b32  	%r24243, %r24242, %r24241;
	shl.b32 	%r24244, %r24149, 16;
	and.b32  	%r24245, %r24244, 16711680;
	or.b32  	%r24246, %r24243, %r24245;
	shl.b32 	%r24247, %r24150, 24;
	or.b32  	%r24248, %r24246, %r24247;
	and.b32  	%r24249, %r24174, 255;
	and.b16  	%rs17672, %rs20804, 255;
	mul.wide.u16 	%r24250, %rs17672, 256;
	or.b32  	%r24251, %r24250, %r24249;
	shl.b32 	%r24252, %r24170, 16;
	and.b32  	%r24253, %r24252, 16711680;
	or.b32  	%r24254, %r24251, %r24253;
	shl.b32 	%r24255, %r24171, 24;
	or.b32  	%r24256, %r24254, %r24255;
	and.b32  	%r24257, %r24167, 255;
	and.b16  	%rs17673, %rs20808, 255;
	mul.wide.u16 	%r24258, %rs17673, 256;
	or.b32  	%r24259, %r24258, %r24257;
	shl.b32 	%r24260, %r24163, 16;
	and.b32  	%r24261, %r24260, 16711680;
	or.b32  	%r24262, %r24259, %r24261;
	shl.b32 	%r24263, %r24164, 24;
	or.b32  	%r24264, %r24262, %r24263;
	and.b32  	%r24265, %r24188, 255;
	and.b16  	%rs17674, %rs20812, 255;
	mul.wide.u16 	%r24266, %rs17674, 256;
	or.b32  	%r24267, %r24266, %r24265;
	shl.b32 	%r24268, %r24184, 16;
	and.b32  	%r24269, %r24268, 16711680;
	or.b32  	%r24270, %r24267, %r24269;
	shl.b32 	%r24271, %r24185, 24;
	or.b32  	%r24272, %r24270, %r24271;
	and.b32  	%r24273, %r24181, 255;
	and.b16  	%rs17675, %rs20816, 255;
	mul.wide.u16 	%r24274, %rs17675, 256;
	or.b32  	%r24275, %r24274, %r24273;
	shl.b32 	%r24276, %r24177, 16;
	and.b32  	%r24277, %r24276, 16711680;
	or.b32  	%r24278, %r24275, %r24277;
	shl.b32 	%r24279, %r24178, 24;
	or.b32  	%r24280, %r24278, %r24279;
	and.b32  	%r24281, %r24202, 255;
	and.b16  	%rs17676, %rs20820, 255;
	mul.wide.u16 	%r24282, %rs17676, 256;
	or.b32  	%r24283, %r24282, %r24281;
	shl.b32 	%r24284, %r24198, 16;
	and.b32  	%r24285, %r24284, 16711680;
	or.b32  	%r24286, %r24283, %r24285;
	shl.b32 	%r24287, %r24199, 24;
	or.b32  	%r24288, %r24286, %r24287;
	and.b32  	%r24289, %r24195, 255;
	and.b16  	%rs17677, %rs20824, 255;
	mul.wide.u16 	%r24290, %rs17677, 256;
	or.b32  	%r24291, %r24290, %r24289;
	shl.b32 	%r24292, %r24191, 16;
	and.b32  	%r24293, %r24292, 16711680;
	or.b32  	%r24294, %r24291, %r24293;
	shl.b32 	%r24295, %r24192, 24;
	or.b32  	%r24296, %r24294, %r24295;
	and.b32  	%r24297, %r24216, 255;
	and.b16  	%rs17678, %rs20828, 255;
	mul.wide.u16 	%r24298, %rs17678, 256;
	or.b32  	%r24299, %r24298, %r24297;
	shl.b32 	%r24300, %r24212, 16;
	and.b32  	%r24301, %r24300, 16711680;
	or.b32  	%r24302, %r24299, %r24301;
	shl.b32 	%r24303, %r24213, 24;
	or.b32  	%r24304, %r24302, %r24303;
	and.b32  	%r24305, %r24209, 255;
	and.b16  	%rs17679, %rs20832, 255;
	mul.wide.u16 	%r24306, %rs17679, 256;
	or.b32  	%r24307, %r24306, %r24305;
	shl.b32 	%r24308, %r24205, 16;
	and.b32  	%r24309, %r24308, 16711680;
	or.b32  	%r24310, %r24307, %r24309;
	shl.b32 	%r24311, %r24206, 24;
	or.b32  	%r24312, %r24310, %r24311;
	and.b32  	%r24313, %r24230, 255;
	and.b16  	%rs17680, %rs20836, 255;
	mul.wide.u16 	%r24314, %rs17680, 256;
	or.b32  	%r24315, %r24314, %r24313;
	shl.b32 	%r24316, %r24226, 16;
	and.b32  	%r24317, %r24316, 16711680;
	or.b32  	%r24318, %r24315, %r24317;
	shl.b32 	%r24319, %r24227, 24;
	or.b32  	%r24320, %r24318, %r24319;
	and.b32  	%r24321, %r24223, 255;
	and.b16  	%rs17681, %rs20840, 255;
	mul.wide.u16 	%r24322, %rs17681, 256;
	or.b32  	%r24323, %r24322, %r24321;
	shl.b32 	%r24324, %r24219, 16;
	and.b32  	%r24325, %r24324, 16711680;
	or.b32  	%r24326, %r24323, %r24325;
	shl.b32 	%r24327, %r24220, 24;
	or.b32  	%r24328, %r24326, %r24327;
	cvt.u32.u16 	%r24329, %rs20843;
	and.b32  	%r24330, %r24329, 255;
	and.b16  	%rs17682, %rs20844, 255;
	mul.wide.u16 	%r24331, %rs17682, 256;
	or.b32  	%r24332, %r24331, %r24330;
	mov.b64 	%rd2983, {%r24240, %r24248};
	mov.b64 	%rd2985, {%r24256, %r24264};
	mov.b64 	%rd2987, {%r24272, %r24280};
	mov.b64 	%rd2989, {%r24288, %r24296};
	mov.b64 	%rd2991, {%r24304, %r24312};
	mov.b64 	%rd2993, {%r24320, %r24328};
	mov.b64 	%rd2995, {%r24332, %r32780};
	mov.b64 	%rd2997, %fd503;
	// begin inline asm
	st.cg.u64 [%rd2980], %rd2981;
	// end inline asm
	add.s64 	%rd2982, %rd3001, 2312;
	// begin inline asm
	st.cg.u64 [%rd2982], %rd2983;
	// end inline asm
	add.s64 	%rd2984, %rd3001, 2320;
	// begin inline asm
	st.cg.u64 [%rd2984], %rd2985;
	// end inline asm
	add.s64 	%rd2986, %rd3001, 2328;
	// begin inline asm
	st.cg.u64 [%rd2986], %rd2987;
	// end inline asm
	add.s64 	%rd2988, %rd3001, 2336;
	// begin inline asm
	st.cg.u64 [%rd2988], %rd2989;
	// end inline asm
	add.s64 	%rd2990, %rd3001, 2344;
	// begin inline asm
	st.cg.u64 [%rd2990], %rd2991;
	// end inline asm
	add.s64 	%rd2992, %rd3001, 2352;
	// begin inline asm
	st.cg.u64 [%rd2992], %rd2993;
	// end inline asm
	add.s64 	%rd2994, %rd3001, 2360;
	// begin inline asm
	st.cg.u64 [%rd2994], %rd2995;
	// end inline asm
	add.s64 	%rd2996, %rd3001, 2368;
	// begin inline asm
	st.cg.u64 [%rd2996], %rd2997;
	// end inline asm
	ld.local.u64 	%rd3002, [%rd128];
	mul.wide.u32 	%rd3003, %r24148, 4;
	add.s64 	%rd3004, %rd3002, %rd3003;
	add.s64 	%rd2998, %rd3004, 128;
	mov.b32 	%r24147, 101;
	// begin inline asm
	st.release.gpu.u32 [%rd2998], %r24147;
	// end inline asm
	st.shared.u64 	[_ZN6thrust24THRUST_300001_SM_1000_NS8cuda_cub4core6detail5shmemE+680], %rd3831;
	cvt.u32.u16 	%r24333, %rs20981;
	cvt.u32.u16 	%r24334, %rs20982;
	prmt.b32 	%r24335, %r24334, %r24333, 0x3340U;
	cvt.u32.u16 	%r24336, %rs20983;
	cvt.u32.u16 	%r24337, %rs20984;
	prmt.b32 	%r24338, %r24337, %r24336, 0x3340U;
	prmt.b32 	%r24339, %r24338, %r24335, 0x5410U;
	cvt.u32.u16 	%r24340, %rs20985;
	cvt.u32.u16 	%r24341, %rs20986;
	prmt.b32 	%r24342, %r24341, %r24340, 0x3340U;
	cvt.u32.u16 	%r24343, %rs20987;
	cvt.u32.u16 	%r24344, %rs20988;
	prmt.b32 	%r24345, %r24344, %r24343, 0x3340U;
	prmt.b32 	%r24346, %r24345, %r24342, 0x5410U;
	cvt.u32.u16 	%r24347, %rs20989;
	cvt.u32.u16 	%r24348, %rs20990;
	prmt.b32 	%r24349, %r24348, %r24347, 0x3340U;
	cvt.u32.u16 	%r24350, %rs20991;
	cvt.u32.u16 	%r24351, %rs20992;
	prmt.b32 	%r24352, %r24351, %r24350, 0x3340U;
	prmt.b32 	%r24353, %r24352, %r24349, 0x5410U;
	cvt.u32.u16 	%r24354, %rs20993;
	cvt.u32.u16 	%r24355, %rs20994;
	prmt.b32 	%r24356, %r24355, %r24354, 0x3340U;
	cvt.u32.u16 	%r24357, %rs20995;
	cvt.u32.u16 	%r24358, %rs20996;
	prmt.b32 	%r24359, %r24358, %r24357, 0x3340U;
	prmt.b32 	%r24360, %r24359, %r24356, 0x5410U;
	st.shared.v4.b32 	[_ZN6thrust24THRUST_300001_SM_1000_NS8cuda_cub4core6detail5shmemE+688], {%r24360, %r24353, %r24346, %r24339};
	cvt.u32.u16 	%r24361, %rs20965;
	cvt.u32.u16 	%r24362, %rs20966;
	prmt.b32 	%r24363, %r24362, %r24361, 0x3340U;
	cvt.u32.u16 	%r24364, %rs20967;
	cvt.u32.u16 	%r24365, %rs20968;
	prmt.b32 	%r24366, %r24365, %r24364, 0x3340U;
	prmt.b32 	%r24367, %r24366, %r24363, 0x5410U;
	cvt.u32.u16 	%r24368, %rs20969;
	cvt.u32.u16 	%r24369, %rs20970;
	prmt.b32 	%r24370, %r24369, %r24368, 0x3340U;
	cvt.u32.u16 	%r24371, %rs20971;
	cvt.u32.u16 	%r24372, %rs20972;
	prmt.b32 	%r24373, %r24372, %r24371, 0x3340U;
	prmt.b32 	%r24374, %r24373, %r24370, 0x5410U;
	cvt.u32.u16 	%r24375, %rs20973;
	cvt.u32.u16 	%r24376, %rs20974;
	prmt.b32 	%r24377, %r24376, %r24375, 0x3340U;
	cvt.u32.u16 	%r24378, %rs20975;
	cvt.u32.u16 	%r24379, %rs20976;
	prmt.b32 	%r24380, %r24379, %r24378, 0x3340U;
	prmt.b32 	%r24381, %r24380, %r24377, 0x5410U;
	cvt.u32.u16 	%r24382, %rs20977;
	cvt.u32.u16 	%r24383, %rs20978;
	prmt.b32 	%r24384, %r24383, %r24382, 0x3340U;
	cvt.u32.u16 	%r24385, %rs20979;
	cvt.u32.u16 	%r24386, %rs20980;
	prmt.b32 	%r24387, %r24386, %r24385, 0x3340U;
	prmt.b32 	%r24388, %r24387, %r24384, 0x5410U;
	st.shared.v4.b32 	[_ZN6thrust24THRUST_300001_SM_1000_NS8cuda_cub4core6detail5shmemE+704], {%r24388, %r24381, %r24374, %r24367};
	cvt.u32.u16 	%r24389, %rs20949;
	cvt.u32.u16 	%r24390, %rs20950;
	prmt.b32 	%r24391, %r24390, %r24389, 0x3340U;
	cvt.u32.u16 	%r24392, %rs20951;
	cvt.u32.u16 	%r24393, %rs20952;
	prmt.b32 	%r24394, %r24393, %r24392, 0x3340U;
	prmt.b32 	%r24395, %r24394, %r24391, 0x5410U;
	cvt.u32.u16 	%r24396, %rs20953;
	cvt.u32.u16 	%r24397, %rs20954;
	prmt.b32 	%r24398, %r24397, %r24396, 0x3340U;
	cvt.u32.u16 	%r24399, %rs20955;
	cvt.u32.u16 	%r24400, %rs20956;
	prmt.b32 	%r24401, %r24400, %r24399, 0x3340U;
	prmt.b32 	%r24402, %r24401, %r24398, 0x5410U;
	cvt.u32.u16 	%r24403, %rs20957;
	cvt.u32.u16 	%r24404, %rs20958;
	prmt.b32 	%r24405, %r24404, %r24403, 0x3340U;
	cvt.u32.u16 	%r24406, %rs20959;
	cvt.u32.u16 	%r24407, %rs20960;
	prmt.b32 	%r24408, %r24407, %r24406, 0x3340U;
	prmt.b32 	%r24409, %r24408, %r24405, 0x5410U;
	cvt.u32.u16 	%r24410, %rs20961;
	cvt.u32.u16 	%r24411, %rs20962;
	prmt.b32 	%r24412, %r24411, %r24410, 0x3340U;
	cvt.u32.u16 	%r24413, %rs20963;
	cvt.u32.u16 	%r24414, %rs20964;
	prmt.b32 	%r24415, %r24414, %r24413, 0x3340U;
	prmt.b32 	%r24416, %r24415, %r24412, 0x5410U;
	st.shared.v4.b32 	[_ZN6thrust24THRUST_300001_SM_1000_NS8cuda_cub4core6detail5shmemE+720], {%r24416, %r24409, %r24402, %r24395};
	st.shared.v2.u8 	[_ZN6thrust24THRUST_300001_SM_1000_NS8cuda_cub4core6detail5shmemE+736], {%rs20948, %rs20947};
	st.shared.u32 	[_ZN6thrust24THRUST_300001_SM_1000_NS8cuda_cub4core6detail5shmemE+740], %r32789;
	st.shared.f64 	[_ZN6thrust24THRUST_300001_SM_1000_NS8cuda_cub4core6detail5shmemE+744], %fd506;
	st.shared.u64 	[_ZN6thrust24THRUST_300001_SM_1000_NS8cuda_cub4core6detail5shmemE+752], %rd2981;
	st.shared.v2.b32 	[_ZN6thrust24THRUST_300001_SM_1000_NS8cuda_cub4core6detail5shmemE+760], {%r24162, %r24155};
	st.shared.v4.b32 	[_ZN6thrust24THRUST_300001_SM_1000_NS8cuda_cub4core6detail5shmemE+768], {%r24176, %r24169, %r24190, %r24183};
	st.shared.v4.b32 	[_ZN6thrust24THRUST_300001_SM_1000_NS8cuda_cub4core6detail5shmemE+784], {%r24204, %r24197, %r24218, %r24211};
	st.shared.v2.b32 	[_ZN6thrust24THRUST_300001_SM_1000_NS8cuda_cub4core6detail5shmemE+800], {%r24232, %r24225};
	st.shared.v2.u8 	[_ZN6thrust24THRUST_300001_SM_1000_NS8cuda_cub4core6detail5shmemE+808], {%rs20843, %rs20844};
	st.shared.u32 	[_ZN6thrust24THRUST_300001_SM_1000_NS8cuda_cub4core6detail5shmemE+812], %r32780;
	st.shared.f64 	[_ZN6thrust24THRUST_300001_SM_1000_NS8cuda_cub4core6detail5shmemE+816], %fd503;
$L__BB3_631:
	setp.ne.s32 	%p602, %r17643, 0;
	@%p602 bra 	$L__BB3_633;
	st.shared.u64 	[_ZN6thrust24THRUST_300001_SM_1000_NS8cuda_cub4core6detail5shmemE+584], %rd3831;
	cvt.u32.u16 	%r24417, %rs20989;
	cvt.u32.u16 	%r24418, %rs20990;
	prmt.b32 	%r24419, %r24418, %r24417, 0x3340U;
	cvt.u32.u16 	%r24420, %rs20991;
	cvt.u32.u16 	%r24421, %rs20992;
	prmt.b32 	%r24422, %r24421, %r24420, 0x3340U;
	prmt.b32 	%r24423, %r24422, %r24419, 0x5410U;
	cvt.u32.u16 	%r24424, %rs20993;
	cvt.u32.u16 	%r24425, %rs20994;
	prmt.b32 	%r24426, %r24425, %r24424, 0x3340U;
	cvt.u32.u16 	%r24427, %rs20995;
	cvt.u32.u16 	%r24428, %rs20996;
	prmt.b32 	%r24429, %r24428, %r24427, 0x3340U;
	prmt.b32 	%r24430, %r24429, %r24426, 0x5410U;
	cvt.u32.u16 	%r24431, %rs20981;
	cvt.u32.u16 	%r24432, %rs20982;
	prmt.b32 	%r24433, %r24432, %r24431, 0x3340U;
	cvt.u32.u16 	%r24434, %rs20983;
	cvt.u32.u16 	%r24435, %rs20984;
	prmt.b32 	%r24436, %r24435, %r24434, 0x3340U;
	prmt.b32 	%r24437, %r24436, %r24433, 0x5410U;
	cvt.u32.u16 	%r24438, %rs20985;
	cvt.u32.u16 	%r24439, %rs20986;
	prmt.b32 	%r24440, %r24439, %r24438, 0x3340U;
	cvt.u32.u16 	%r24441, %rs20987;
	cvt.u32.u16 	%r24442, %rs20988;
	prmt.b32 	%r24443, %r24442, %r24441, 0x3340U;
	prmt.b32 	%r24444, %r24443, %r24440, 0x5410U;
	st.shared.v4.b32 	[_ZN6thrust24THRUST_300001_SM_1000_NS8cuda_cub4core6detail5shmemE+592], {%r24430, %r24423, %r24444, %r24437};
	cvt.u32.u16 	%r24445, %rs20973;
	cvt.u32.u16 	%r24446, %rs20974;
	prmt.b32 	%r24447, %r24446, %r24445, 0x3340U;
	cvt.u32.u16 	%r24448, %rs20975;
	cvt.u32.u16 	%r24449, %rs20976;
	prmt.b32 	%r24450, %r24449, %r24448, 0x3340U;
	prmt.b32 	%r24451, %r24450, %r24447, 0x5410U;
	cvt.u32.u16 	%r24452, %rs20977;
	cvt.u32.u16 	%r24453, %rs20978;
	prmt.b32 	%r24454, %r24453, %r24452, 0x3340U;
	cvt.u32.u16 	%r24455, %rs20979;
	cvt.u32.u16 	%r24456, %rs20980;
	prmt.b32 	%r24457, %r24456, %r24455, 0x3340U;
	prmt.b32 	%r24458, %r24457, %r24454, 0x5410U;
	cvt.u32.u16 	%r24459, %rs20965;
	cvt.u32.u16 	%r24460, %rs20966;
	prmt.b32 	%r24461, %r24460, %r24459, 0x3340U;
	cvt.u32.u16 	%r24462, %rs20967;
	cvt.u32.u16 	%r24463, %rs20968;
	prmt.b32 	%r24464, %r24463, %r24462, 0x3340U;
	prmt.b32 	%r24465, %r24464, %r24461, 0x5410U;
	cvt.u32.u16 	%r24466, %rs20969;
	cvt.u32.u16 	%r24467, %rs20970;
	prmt.b32 	%r24468, %r24467, %r24466, 0x3340U;
	cvt.u32.u16 	%r24469, %rs20971;
	cvt.u32.u16 	%r24470, %rs20972;
	prmt.b32 	%r24471, %r24470, %r24469, 0x3340U;
	prmt.b32 	%r24472, %r24471, %r24468, 0x5410U;
	st.shared.v4.b32 	[_ZN6thrust24THRUST_300001_SM_1000_NS8cuda_cub4core6detail5shmemE+608], {%r24458, %r24451, %r24472, %r24465};
	cvt.u32.u16 	%r24473, %rs20957;
	cvt.u32.u16 	%r24474, %rs20958;
	prmt.b32 	%r24475, %r24474, %r24473, 0x3340U;
	cvt.u32.u16 	%r24476, %rs20959;
	cvt.u32.u16 	%r24477, %rs20960;
	prmt.b32 	%r24478, %r24477, %r24476, 0x3340U;
	prmt.b32 	%r24479, %r24478, %r24475, 0x5410U;
	cvt.u32.u16 	%r24480, %rs20961;
	cvt.u32.u16 	%r24481, %rs20962;
	prmt.b32 	%r24482, %r24481, %r24480, 0x3340U;
	cvt.u32.u16 	%r24483, %rs20963;
	cvt.u32.u16 	%r24484, %rs20964;
	prmt.b32 	%r24485, %r24484, %r24483, 0x3340U;
	prmt.b32 	%r24486, %r24485, %r24482, 0x5410U;
	cvt.u32.u16 	%r24487, %rs20949;
	cvt.u32.u16 	%r24488, %rs20950;
	prmt.b32 	%r24489, %r24488, %r24487, 0x3340U;
	cvt.u32.u16 	%r24490, %rs20951;
	cvt.u32.u16 	%r24491, %rs20952;
	prmt.b32 	%r24492, %r24491, %r24490, 0x3340U;
	prmt.b32 	%r24493, %r24492, %r24489, 0x5410U;
	cvt.u32.u16 	%r24494, %rs20953;
	cvt.u32.u16 	%r24495, %rs20954;
	prmt.b32 	%r24496, %r24495, %r24494, 0x3340U;
	cvt.u32.u16 	%r24497, %rs20955;
	cvt.u32.u16 	%r24498, %rs20956;
	prmt.b32 	%r24499, %r24498, %r24497, 0x3340U;
	prmt.b32 	%r24500, %r24499, %r24496, 0x5410U;
	st.shared.v4.b32 	[_ZN6thrust24THRUST_300001_SM_1000_NS8cuda_cub4core6detail5shmemE+624], {%r24486, %r24479, %r24500, %r24493};
	st.shared.v2.u8 	[_ZN6thrust24THRUST_300001_SM_1000_NS8cuda_cub4core6detail5shmemE+640], {%rs20948, %rs20947};
	st.shared.u32 	[_ZN6thrust24THRUST_300001_SM_1000_NS8cuda_cub4core6detail5shmemE+644], %r32789;
	st.shared.f64 	[_ZN6thrust24THRUST_300001_SM_1000_NS8cuda_cub4core6detail5shmemE+648], %fd506;
	st.local.u64 	[%rd107], %rd3831;
	st.local.v2.b32 	[%rd107+8], {%r24430, %r24423};
	st.local.v2.b32 	[%rd107+16], {%r24444, %r24437};
	st.local.v2.b32 	[%rd107+24], {%r24458, %r24451};
	st.local.v2.b32 	[%rd107+32], {%r24472, %r24465};
	st.local.v2.b32 	[%rd107+40], {%r24486, %r24479};
	st.local.v2.b32 	[%rd107+48], {%r24500, %r24493};
	st.local.v2.u8 	[%rd107+56], {%rs20948, %rs20947};
	st.local.u32 	[%rd107+60], %r32789;
	st.local.f64 	[%rd107+64], %fd506;
	mov.f64 	%fd531, %fd506;
	mov.u32 	%r32893, %r32789;
	mov.u16 	%rs22270, %rs20947;
	mov.u16 	%rs22271, %rs20948;
	mov.u16 	%rs22272, %rs20949;
	mov.u16 	%rs22273, %rs20950;
	mov.u16 	%rs22274, %rs20951;
	mov.u16 	%rs22275, %rs20952;
	mov.u16 	%rs22276, %rs20953;
	mov.u16 	%rs22277, %rs20954;
	mov.u16 	%rs22278, %rs20955;
	mov.u16 	%rs22279, %rs20956;
	mov.u16 	%rs22280, %rs20957;
	mov.u16 	%rs22281, %rs20958;
	mov.u16 	%rs22282, %rs20959;
	mov.u16 	%rs22283, %rs20960;
	mov.u16 	%rs22284, %rs20961;
	mov.u16 	%rs22285, %rs20962;
	mov.u16 	%rs22286, %rs20963;
	mov.u16 	%rs22287, %rs20964;
	mov.u16 	%rs22288, %rs20965;
	mov.u16 	%rs22289, %rs20966;
	mov.u16 	%rs22290, %rs20967;
	mov.u16 	%rs22291, %rs20968;
	mov.u16 	%rs22292, %rs20969;
	mov.u16 	%rs22293, %rs20970;
	mov.u16 	%rs22294, %rs20971;
	mov.u16 	%rs22295, %rs20972;
	mov.u16 	%rs22296, %rs20973;
	mov.u16 	%rs22297, %rs20974;
	mov.u16 	%rs22298, %rs20975;
	mov.u16 	%rs22299, %rs20976;
	mov.u16 	%rs22300, %rs20977;
	mov.u16 	%rs22301, %rs20978;
	mov.u16 	%rs22302, %rs20979;
	mov.u16 	%rs22303, %rs20980;
	mov.u16 	%rs22304, %rs20981;
	mov.u16 	%rs22305, %rs20982;
	mov.u16 	%rs22306, %rs20983;
	mov.u16 	%rs22307, %rs20984;
	mov.u16 	%rs22308, %rs20985;
	mov.u16 	%rs22309, %rs20986;
	mov.u16 	%rs22310, %rs20987;
	mov.u16 	%rs22311, %rs20988;
	mov.u16 	%rs22312, %rs20989;
	mov.u16 	%rs22313, %rs20990;
	mov.u16 	%rs22314, %rs20991;
	mov.u16 	%rs22315, %rs20992;
	mov.u16 	%rs22316, %rs20993;
	mov.u16 	%rs22317, %rs20994;
	mov.u16 	%rs22318, %rs20995;
	mov.u16 	%rs22319, %rs20996;
	mov.u64 	%rd3845, %rd3831;
$L__BB3_633:
	add.u64 	%rd3006, %SPL, 352;
	mov.u32 	%r24501, %tid.x;
	setp.eq.s32 	%p603, %r24501, 0;
	bar.sync 	0;
	ld.shared.u64 	%rd289, [_ZN6thrust24THRUST_300001_SM_1000_NS8cuda_cub4core6detail5shmemE+584];
	ld.shared.v4.b32 	{%r24502, %r24503, %r24504, %r24505}, [_ZN6thrust24THRUST_300001_SM_1000_NS8cuda_cub4core6detail5shmemE+592];
	bfe.u32 	%r24506, %r24502, 0, 8;
	cvt.u16.u32 	%rs22320, %r24506;
	ld.shared.v4.b32 	{%r24507, %r24508, %r24509, %r24510}, [_ZN6thrust24THRUST_300001_SM_1000_NS8cuda_cub4core6detail5shmemE+608];
	ld.shared.v4.b32 	{%r24511, %r24512, %r24513, %r24514}, [_ZN6thrust24THRUST_300001_SM_1000_NS8cuda_cub4core6detail5shmemE+624];
	ld.shared.v2.u8 	{%rs17683, %rs17684}, [_ZN6thrust24THRUST_300001_SM_1000_NS8cuda_cub4core6detail5shmemE+640];
	ld.shared.u32 	%r1069, [_ZN6thrust24THRUST_300001_SM_1000_NS8cuda_cub4core6detail5shmemE+644];
	ld.shared.f64 	%fd164, [_ZN6thrust24THRUST_300001_SM_1000_NS8cuda_cub4core6detail5shmemE+648];
	st.local.u64 	[%rd3006], %rd289;
	add.s64 	%rd290, %rd3006, 8;
	st.local.v2.b32 	[%rd3006+8], {%r24502, %r24503};
	st.local.v2.b32 	[%rd3006+16], {%r24504, %r24505};
	st.local.v2.b32 	[%rd3006+24], {%r24507, %r24508};
	st.local.v2.b32 	[%rd3006+32], {%r24509, %r24510};
	st.local.v2.b32 	[%rd3006+40], {%r24511, %r24512};
	st.local.v2.b32 	[%rd3006+48], {%r24513, %r24514};
	st.local.v2.u8 	[%rd3006+56], {%rs17683, %rs17684};
	st.local.u32 	[%rd3006+60], %r1069;
	st.local.f64 	[%rd3006+64], %fd164;
	@%p603 bra 	$L__BB3_647;
	add.s64 	%rd291, %rd3845, %rd289;
	setp.ne.s64 	%p604, %rd3845, 0;
	@%p604 bra 	$L__BB3_646;
	mov.b16 	%rs17685, 0;
	st.local.u8 	[%rd69], %rs17685;
	add.s32 	%r24516, %r32893, %r1069;
	st.local.u32 	[%rd69+52], %r24516;
	add.f64 	%fd421, %fd164, %fd531;
	st.local.f64 	[%rd69+56], %fd421;
	mov.b32 	%r32894, 0;
$L__BB3_636:
	mov.u32 	%r1070, %r32894;
	cvt.u64.u32 	%rd3007, %r1070;
	add.s64 	%rd3008, %rd69, %rd3007;
	ld.local.u8 	%rs17686, [%rd3008];
	setp.ne.s16 	%p605, %rs17686, 0;
	add.s32 	%r32894, %r1070, 1;
	@%p605 bra 	$L__BB3_636;
	and.b16  	%rs17687, %rs22320, 255;
	setp.eq.s16 	%p606, %rs17687, 0;
	mov.u32 	%r32896, %r1070;
	@%p606 bra 	$L__BB3_640;
	mov.b32 	%r32895, 0;
$L__BB3_639:
	add.s32 	%r24518, %r32895, %r1070;
	cvt.u64.u32 	%rd3009, %r24518;
	add.s64 	%rd3010, %rd69, %rd3009;
	st.local.u8 	[%rd3010], %rs22320;
	add.s32 	%r1073, %r32895, 1;
	add.s32 	%r32896, %r1073, %r1070;
	cvt.u64.u32 	%rd3011, %r32895;
	add.s64 	%rd3012, %rd290, %rd3011;
	ld.local.u8 	%rs22320, [%rd3012+1];
	setp.ne.s16 	%p607, %rs22320, 0;
	mov.u32 	%r32895, %r1073;
	@%p607 bra 	$L__BB3_639;
$L__BB3_640:
	cvt.u64.u32 	%rd3013, %r32896;
	add.s64 	%rd3014, %rd69, %rd3013;
	mov.b16 	%rs17688, 0;
	st.local.u8 	[%rd3014], %rs17688;
	mov.b32 	%r32897, 0;
$L__BB3_641:
	mov.u32 	%r1076, %r32897;
	cvt.u64.u32 	%rd3015, %r1076;
	add.s64 	%rd3016, %rd69, %rd3015;
	ld.local.u8 	%rs17689, [%rd3016];
	setp.ne.s16 	%p608, %rs17689, 0;
	add.s32 	%r32897, %r1076, 1;
	@%p608 bra 	$L__BB3_641;
	and.b16  	%rs17690, %rs22319, 255;
	setp.eq.s16 	%p609, %rs17690, 0;
	mov.u32 	%r32899, %r1076;
	@%p609 bra 	$L__BB3_645;
	mov.b32 	%r32898, 0;
$L__BB3_644:
	add.s32 	%r24521, %r32898, %r1076;
	cvt.u64.u32 	%rd3017, %r24521;
	add.s64 	%rd3018, %rd69, %rd3017;
	st.local.u8 	[%rd3018], %rs22319;
	add.s32 	%r1079, %r32898, 1;
	add.s32 	%r32899, %r1079, %r1076;
	cvt.u64.u32 	%rd3019, %r32898;
	add.s64 	%rd3020, %rd107, %rd3019;
	ld.local.u8 	%rs22319, [%rd3020+9];
	setp.ne.s16 	%p610, %rs22319, 0;
	mov.u32 	%r32898, %r1079;
	@%p610 bra 	$L__BB3_644;
$L__BB3_645:
	cvt.u64.u32 	%rd3021, %r32899;
	add.s64 	%rd3022, %rd69, %rd3021;
	mov.b16 	%rs17691, 0;
	st.local.u8 	[%rd3022], %rs17691;
	ld.local.v2.b32 	{%r24522, %r24523}, [%rd69];
	bfe.u32 	%r24524, %r24522, 0, 8;
	cvt.u16.u32 	%rs22319, %r24524;
	bfe.u32 	%r24525, %r24522, 8, 8;
	cvt.u16.u32 	%rs22318, %r24525;
	bfe.u32 	%r24526, %r24522, 16, 8;
	cvt.u16.u32 	%rs22317, %r24526;
	bfe.u32 	%r24527, %r24522, 24, 8;
	cvt.u16.u32 	%rs22316, %r24527;
	bfe.u32 	%r24528, %r24523, 0, 8;
	cvt.u16.u32 	%rs22315, %r24528;
	bfe.u32 	%r24529, %r24523, 8, 8;
	cvt.u16.u32 	%rs22314, %r24529;
	bfe.u32 	%r24530, %r24523, 16, 8;
	cvt.u16.u32 	%rs22313, %r24530;
	bfe.u32 	%r24531, %r24523, 24, 8;
	cvt.u16.u32 	%rs22312, %r24531;
	ld.local.v2.b32 	{%r24532, %r24533}, [%rd69+8];
	bfe.u32 	%r24534, %r24532, 0, 8;
	cvt.u16.u32 	%rs22311, %r24534;
	bfe.u32 	%r24535, %r24532, 8, 8;
	cvt.u16.u32 	%rs22310, %r24535;
	bfe.u32 	%r24536, %r24532, 16, 8;
	cvt.u16.u32 	%rs22309, %r24536;
	bfe.u32 	%r24537, %r24532, 24, 8;
	cvt.u16.u32 	%rs22308, %r24537;
	bfe.u32 	%r24538, %r24533, 0, 8;
	cvt.u16.u32 	%rs22307, %r24538;
	bfe.u32 	%r24539, %r24533, 8, 8;
	cvt.u16.u32 	%rs22306, %r24539;
	bfe.u32 	%r24540, %r24533, 16, 8;
	cvt.u16.u32 	%rs22305, %r24540;
	bfe.u32 	%r24541, %r24533, 24, 8;
	cvt.u16.u32 	%rs22304, %r24541;
	ld.local.v2.b32 	{%r24542, %r24543}, [%rd69+16];
	bfe.u32 	%r24544, %r24542, 0, 8;
	cvt.u16.u32 	%rs22303, %r24544;
	bfe.u32 	%r24545, %r24542, 8, 8;
	cvt.u16.u32 	%rs22302, %r24545;
	bfe.u32 	%r24546, %r24542, 16, 8;
	cvt.u16.u32 	%rs22301, %r24546;
	bfe.u32 	%r24547, %r24542, 24, 8;
	cvt.u16.u32 	%rs22300, %r24547;
	bfe.u32 	%r24548, %r24543, 0, 8;
	cvt.u16.u32 	%rs22299, %r24548;
	bfe.u32 	%r24549, %r24543, 8, 8;
	cvt.u16.u32 	%rs22298, %r24549;
	bfe.u32 	%r24550, %r24543, 16, 8;
	cvt.u16.u32 	%rs22297, %r24550;
	bfe.u32 	%r24551, %r24543, 24, 8;
	cvt.u16.u32 	%rs22296, %r24551;
	ld.local.v2.b32 	{%r24552, %r24553}, [%rd69+24];
	bfe.u32 	%r24554, %r24552, 0, 8;
	cvt.u16.u32 	%rs22295, %r24554;
	bfe.u32 	%r24555, %r24552, 8, 8;
	cvt.u16.u32 	%rs22294, %r24555;
	bfe.u32 	%r24556, %r24552, 16, 8;
	cvt.u16.u32 	%rs22293, %r24556;
	bfe.u32 	%r24557, %r24552, 24, 8;
	cvt.u16.u32 	%rs22292, %r24557;
	bfe.u32 	%r24558, %r24553, 0, 8;
	cvt.u16.u32 	%rs22291, %r24558;
	bfe.u32 	%r24559, %r24553, 8, 8;
	cvt.u16.u32 	%rs22290, %r24559;
	bfe.u32 	%r24560, %r24553, 16, 8;
	cvt.u16.u32 	%rs22289, %r24560;
	bfe.u32 	%r24561, %r24553, 24, 8;
	cvt.u16.u32 	%rs22288, %r24561;
	ld.local.v2.b32 	{%r24562, %r24563}, [%rd69+32];
	bfe.u32 	%r24564, %r24562, 0, 8;
	cvt.u16.u32 	%rs22287, %r24564;
	bfe.u32 	%r24565, %r24562, 8, 8;
	cvt.u16.u32 	%rs22286, %r24565;
	bfe.u32 	%r24566, %r24562, 16, 8;
	cvt.u16.u32 	%rs22285, %r24566;
	bfe.u32 	%r24567, %r24562, 24, 8;
	cvt.u16.u32 	%rs22284, %r24567;
	bfe.u32 	%r24568, %r24563, 0, 8;
	cvt.u16.u32 	%rs22283, %r24568;
	bfe.u32 	%r24569, %r24563, 8, 8;
	cvt.u16.u32 	%rs22282, %r24569;
	bfe.u32 	%r24570, %r24563, 16, 8;
	cvt.u16.u32 	%rs22281, %r24570;
	bfe.u32 	%r24571, %r24563, 24, 8;
	cvt.u16.u32 	%rs22280, %r24571;
	ld.local.v2.b32 	{%r24572, %r24573}, [%rd69+40];
	bfe.u32 	%r24574, %r24572, 0, 8;
	cvt.u16.u32 	%rs22279, %r24574;
	bfe.u32 	%r24575, %r24572, 8, 8;
	cvt.u16.u32 	%rs22278, %r24575;
	bfe.u32 	%r24576, %r24572, 16, 8;
	cvt.u16.u32 	%rs22277, %r24576;
	bfe.u32 	%r24577, %r24572, 24, 8;
	cvt.u16.u32 	%rs22276, %r24577;
	bfe.u32 	%r24578, %r24573, 0, 8;
	cvt.u16.u32 	%rs22275, %r24578;
	bfe.u32 	%r24579, %r24573, 8, 8;
	cvt.u16.u32 	%rs22274, %r24579;
	bfe.u32 	%r24580, %r24573, 16, 8;
	cvt.u16.u32 	%rs22273, %r24580;
	bfe.u32 	%r24581, %r24573, 24, 8;
	cvt.u16.u32 	%rs22272, %r24581;
	ld.local.v2.u8 	{%rs22271, %rs22270}, [%rd69+48];
	ld.local.u32 	%r32893, [%rd69+52];
	ld.local.f64 	%fd531, [%rd69+56];
$L__BB3_646:
	st.local.u64 	[%rd107], %rd291;
	cvt.u32.u16 	%r24582, %rs22312;
	cvt.u32.u16 	%r24583, %rs22313;
	prmt.b32 	%r24584, %r24583, %r24582, 0x3340U;
	cvt.u32.u16 	%r24585, %rs22314;
	cvt.u32.u16 	%r24586, %rs22315;
	prmt.b32 	%r24587, %r24586, %r24585, 0x3340U;
	prmt.b32 	%r24588, %r24587, %r24584, 0x5410U;
	cvt.u32.u16 	%r24589, %rs22316;
	cvt.u32.u16 	%r24590, %rs22317;
	prmt.b32 	%r24591, %r24590, %r24589, 0x3340U;
	cvt.u32.u16 	%r24592, %rs22318;
	cvt.u32.u16 	%r24593, %rs22319;
	prmt.b32 	%r24594, %r24593, %r24592, 0x3340U;
	prmt.b32 	%r24595, %r24594, %r24591, 0x5410U;
	st.local.v2.b32 	[%rd107+8], {%r24595, %r24588};
	cvt.u32.u16 	%r24596, %rs22304;
	cvt.u32.u16 	%r24597, %rs22305;
	prmt.b32 	%r24598, %r24597, %r24596, 0x3340U;
	cvt.u32.u16 	%r24599, %rs22306;
	cvt.u32.u16 	%r24600, %rs22307;
	prmt.b32 	%r24601, %r24600, %r24599, 0x3340U;
	prmt.b32 	%r24602, %r24601, %r24598, 0x5410U;
	cvt.u32.u16 	%r24603, %rs22308;
	cvt.u32.u16 	%r24604, %rs22309;
	prmt.b32 	%r24605, %r24604, %r24603, 0x3340U;
	cvt.u32.u16 	%r24606, %rs22310;
	cvt.u32.u16 	%r24607, %rs22311;
	prmt.b32 	%r24608, %r24607, %r24606, 0x3340U;
	prmt.b32 	%r24609, %r24608, %r24605, 0x5410U;
	st.local.v2.b32 	[%rd107+16], {%r24609, %r24602};
	cvt.u32.u16 	%r24610, %rs22296;
	cvt.u32.u16 	%r24611, %rs22297;
	prmt.b32 	%r24612, %r24611, %r24610, 0x3340U;
	cvt.u32.u16 	%r24613, %rs22298;
	cvt.u32.u16 	%r24614, %rs22299;
	prmt.b32 	%r24615, %r24614, %r24613, 0x3340U;
	prmt.b32 	%r24616, %r24615, %r24612, 0x5410U;
	cvt.u32.u16 	%r24617, %rs22300;
	cvt.u32.u16 	%r24618, %rs22301;
	prmt.b32 	%r24619, %r24618, %r24617, 0x3340U;
	cvt.u32.u16 	%r24620, %rs22302;
	cvt.u32.u16 	%r24621, %rs22303;
	prmt.b32 	%r24622, %r24621, %r24620, 0x3340U;
	prmt.b32 	%r24623, %r24622, %r24619, 0x5410U;
	st.local.v2.b32 	[%rd107+24], {%r24623, %r24616};
	cvt.u32.u16 	%r24624, %rs22288;
	cvt.u32.u16 	%r24625, %rs22289;
	prmt.b32 	%r24626, %r24625, %r24624, 0x3340U;
	cvt.u32.u16 	%r24627, %rs22290;
	cvt.u32.u16 	%r24628, %rs22291;
	prmt.b32 	%r24629, %r24628, %r24627, 0x3340U;
	prmt.b32 	%r24630, %r24629, %r24626, 0x5410U;
	cvt.u32.u16 	%r24631, %rs22292;
	cvt.u32.u16 	%r24632, %rs22293;
	prmt.b32 	%r24633, %r24632, %r24631, 0x3340U;
	cvt.u32.u16 	%r24634, %rs22294;
	cvt.u32.u16 	%r24635, %rs22295;
	prmt.b32 	%r24636, %r24635, %r24634, 0x3340U;
	prmt.b32 	%r24637, %r24636, %r24633, 0x5410U;
	st.local.v2.b32 	[%rd107+32], {%r24637, %r24630};
	cvt.u32.u16 	%r24638, %rs22280;
	cvt.u32.u16 	%r24639, %rs22281;
	prmt.b32 	%r24640, %r24639, %r24638, 0x3340U;
	cvt.u32.u16 	%r24641, %rs22282;
	cvt.u32.u16 	%r24642, %rs22283;
	prmt.b32 	%r24643, %r24642, %r24641, 0x3340U;
	prmt.b32 	%r24644, %r24643, %r24640, 0x5410U;
	cvt.u32.u16 	%r24645, %rs22284;
	cvt.u32.u16 	%r24646, %rs22285;
	prmt.b32 	%r24647, %r24646, %r24645, 0x3340U;
	cvt.u32.u16 	%r24648, %rs22286;
	cvt.u32.u16 	%r24649, %rs22287;
	prmt.b32 	%r24650, %r24649, %r24648, 0x3340U;
	prmt.b32 	%r24651, %r24650, %r24647, 0x5410U;
	st.local.v2.b32 	[%rd107+40], {%r24651, %r24644};
	cvt.u32.u16 	%r24652, %rs22272;
	cvt.u32.u16 	%r24653, %rs22273;
	prmt.b32 	%r24654, %r24653, %r24652, 0x3340U;
	cvt.u32.u16 	%r24655, %rs22274;
	cvt.u32.u16 	%r24656, %rs22275;
	prmt.b32 	%r24657, %r24656, %r24655, 0x3340U;
	prmt.b32 	%r24658, %r24657, %r24654, 0x5410U;
	cvt.u32.u16 	%r24659, %rs22276;
	cvt.u32.u16 	%r24660, %rs22277;
	prmt.b32 	%r24661, %r24660, %r24659, 0x3340U;
	cvt.u32.u16 	%r24662, %rs22278;
	cvt.u32.u16 	%r24663, %rs22279;
	prmt.b32 	%r24664, %r24663, %r24662, 0x3340U;
	prmt.b32 	%r24665, %r24664, %r24661, 0x5410U;
	st.local.v2.b32 	[%rd107+48], {%r24665, %r24658};
	st.local.v2.u8 	[%rd107+56], {%rs22271, %rs22270};
	st.local.u32 	[%rd107+60], %r32893;
	st.local.f64 	[%rd107+64], %fd531;
	mov.u64 	%rd3845, %rd291;
$L__BB3_647:
	add.u64 	%rd3024, %SPL, 72;
	setp.ne.s32 	%p611, %r32677, %r396;
	st.local.u64 	[%rd3024], %rd3845;
	add.s64 	%rd293, %rd3024, 8;
	cvt.u32.u16 	%r24666, %rs22312;
	cvt.u32.u16 	%r24667, %rs22313;
	prmt.b32 	%r24668, %r24667, %r24666, 0x3340U;
	cvt.u32.u16 	%r24669, %rs22314;
	cvt.u32.u16 	%r24670, %rs22315;
	prmt.b32 	%r24671, %r24670, %r24669, 0x3340U;
	prmt.b32 	%r24672, %r24671, %r24668, 0x5410U;
	cvt.u32.u16 	%r24673, %rs22316;
	cvt.u32.u16 	%r24674, %rs22317;
	prmt.b32 	%r24675, %r24674, %r24673, 0x3340U;
	cvt.u32.u16 	%r24676, %rs22318;
	cvt.u32.u16 	%r24677, %rs22319;
	prmt.b32 	%r24678, %r24677, %r24676, 0x3340U;
	prmt.b32 	%r24679, %r24678, %r24675, 0x5410U;
	st.local.v2.b32 	[%rd3024+8], {%r24679, %r24672};
	cvt.u32.u16 	%r24680, %rs22304;
	cvt.u32.u16 	%r24681, %rs22305;
	prmt.b32 	%r24682, %r24681, %r24680, 0x3340U;
	cvt.u32.u16 	%r24683, %rs22306;
	cvt.u32.u16 	%r24684, %rs22307;
	prmt.b32 	%r24685, %r24684, %r24683, 0x3340U;
	prmt.b32 	%r24686, %r24685, %r24682, 0x5410U;
	cvt.u32.u16 	%r24687, %rs22308;
	cvt.u32.u16 	%r24688, %rs22309;
	prmt.b32 	%r24689, %r24688, %r24687, 0x3340U;
	cvt.u32.u16 	%r24690, %rs22310;
	cvt.u32.u16 	%r24691, %rs22311;
	prmt.b32 	%r24692, %r24691, %r24690, 0x3340U;
	prmt.b32 	%r24693, %r24692, %r24689, 0x5410U;
	st.local.v2.b32 	[%rd3024+16], {%r24693, %r24686};
	cvt.u32.u16 	%r24694, %rs22296;
	cvt.u32.u16 	%r24695, %rs22297;
	prmt.b32 	%r24696, %r24695, %r24694, 0x3340U;
	cvt.u32.u16 	%r24697, %rs22298;
	cvt.u32.u16 	%r24698, %rs22299;
	prmt.b32 	%r24699, %r24698, %r24697, 0x3340U;
	prmt.b32 	%r24700, %r24699, %r24696, 0x5410U;
	cvt.u32.u16 	%r24701, %rs22300;
	cvt.u32.u16 	%r24702, %rs22301;
	prmt.b32 	%r24703, %r24702, %r24701, 0x3340U;
	cvt.u32.u16 	%r24704, %rs22302;
	cvt.u32.u16 	%r24705, %rs22303;
	prmt.b32 	%r24706, %r24705, %r24704, 0x3340U;
	prmt.b32 	%r24707, %r24706, %r24703, 0x5410U;
	st.local.v2.b32 	[%rd3024+24], {%r24707, %r24700};
	cvt.u32.u16 	%r24708, %rs22288;
	cvt.u32.u16 	%r24709, %rs22289;
	prmt.b32 	%r24710, %r24709, %r24708, 0x3340U;
	cvt.u32.u16 	%r24711, %rs22290;
	cvt.u32.u16 	%r24712, %rs22291;
	prmt.b32 	%r24713, %r24712, %r24711, 0x3340U;
	prmt.b32 	%r24714, %r24713, %r24710, 0x5410U;
	cvt.u32.u16 	%r24715, %rs22292;
	cvt.u32.u16 	%r24716, %rs22293;
	prmt.b32 	%r24717, %r24716, %r24715, 0x3340U;
	cvt.u32.u16 	%r24718, %rs22294;
	cvt.u32.u16 	%r24719, %rs22295;
	prmt.b32 	%r24720, %r24719, %r24718, 0x3340U;
	prmt.b32 	%r24721, %r24720, %r24717, 0x5410U;
	st.local.v2.b32 	[%rd3024+32], {%r24721, %r24714};
	cvt.u32.u16 	%r24722, %rs22280;
	cvt.u32.u16 	%r24723, %rs22281;
	prmt.b32 	%r24724, %r24723, %r24722, 0x3340U;
	cvt.u32.u16 	%r24725, %rs22282;
	cvt.u32.u16 	%r24726, %rs22283;
	prmt.b32 	%r24727, %r24726, %r24725, 0x3340U;
	prmt.b32 	%r24728, %r24727, %r24724, 0x5410U;
	cvt.u32.u16 	%r24729, %rs22284;
	cvt.u32.u16 	%r24730, %rs22285;
	prmt.b32 	%r24731, %r24730, %r24729, 0x3340U;
	cvt.u32.u16 	%r24732, %rs22286;
	cvt.u32.u16 	%r24733, %rs22287;
	prmt.b32 	%r24734, %r24733, %r24732, 0x3340U;
	prmt.b32 	%r24735, %r24734, %r24731, 0x5410U;
	st.local.v2.b32 	[%rd3024+40], {%r24735, %r24728};
	cvt.u32.u16 	%r24736, %rs22272;
	cvt.u32.u16 	%r24737, %rs22273;
	prmt.b32 	%r24738, %r24737, %r24736, 0x3340U;
	cvt.u32.u16 	%r24739, %rs22274;
	cvt.u32.u16 	%r24740, %rs22275;
	prmt.b32 	%r24741, %r24740, %r24739, 0x3340U;
	prmt.b32 	%r24742, %r24741, %r24738, 0x5410U;
	cvt.u32.u16 	%r24743, %rs22276;
	cvt.u32.u16 	%r24744, %rs22277;
	prmt.b32 	%r24745, %r24744, %r24743, 0x3340U;
	cvt.u32.u16 	%r24746, %rs22278;
	cvt.u32.u16 	%r24747, %rs22279;
	prmt.b32 	%r24748, %r24747, %r24746, 0x3340U;
	prmt.b32 	%r24749, %r24748, %r24745, 0x5410U;
	st.local.v2.b32 	[%rd3024+48], {%r24749, %r24742};
	mov.b32 	%r1086, {%rs22271, %rs22270};
	st.local.v2.u8 	[%rd3024+56], {%rs22271, %rs22270};
	st.local.u32 	[%rd3024+60], %r32893;
	st.local.f64 	[%rd3024+64], %fd531;
	selp.u64 	%rd3025, 1, 0, %p611;
	st.local.u64 	[%rd68], %rd3025;
	add.s64 	%rd294, %rd68, 8;
	st.local.v2.b32 	[%rd68+8], {%r400, %r401};
	st.local.v2.b32 	[%rd68+16], {%r402, %r403};
	st.local.v2.b32 	[%rd68+24], {%r404, %r405};
	st.local.v2.b32 	[%rd68+32], {%r406, %r407};
	st.local.v2.b32 	[%rd68+40], {%r408, %r409};
	st.local.v2.b32 	[%rd68+48], {%r410, %r411};
	st.local.v2.u8 	[%rd68+56], {%rs22472, %rs22473};
	st.local.u32 	[%rd68+60], %r32908;
	st.local.f64 	[%rd68+64], %fd534;
	@%p611 bra 	$L__BB3_659;
	mov.b16 	%rs17693, 0;
	st.local.u8 	[%rd67], %rs17693;
	add.s32 	%r24751, %r32908, %r32893;
	st.local.u32 	[%rd67+52], %r24751;
	add.f64 	%fd422, %fd531, %fd534;
	st.local.f64 	[%rd67+56], %fd422;
	mov.b32 	%r32902, 0;
$L__BB3_649:
	mov.u32 	%r1087, %r32902;
	cvt.u64.u32 	%rd3026, %r1087;
	add.s64 	%rd3027, %rd67, %rd3026;
	ld.local.u8 	%rs17694, [%rd3027];
	setp.ne.s16 	%p612, %rs17694, 0;
	add.s32 	%r32902, %r1087, 1;
	@%p612 bra 	$L__BB3_649;
	and.b16  	%rs17695, %rs22319, 255;
	setp.eq.s16 	%p613, %rs17695, 0;
	mov.u32 	%r32904, %r1087;
	@%p613 bra 	$L__BB3_653;
	mov.b32 	%r32903, 0;
$L__BB3_652:
	add.s32 	%r24753, %r32903, %r1087;
	cvt.u64.u32 	%rd3028, %r24753;
	add.s64 	%rd3029, %rd67, %rd3028;
	st.local.u8 	[%rd3029], %rs22319;
	add.s32 	%r1090, %r32903, 1;
	add.s32 	%r32904, %r1090, %r1087;
	cvt.u64.u32 	%rd3030, %r32903;
	add.s64 	%rd3031, %rd293, %rd3030;
	ld.local.u8 	%rs22319, [%rd3031+1];
	setp.ne.s16 	%p614, %rs22319, 0;
	mov.u32 	%r32903, %r1090;
	@%p614 bra 	$L__BB3_652;
$L__BB3_653:
	cvt.u64.u32 	%rd3032, %r32904;
	add.s64 	%rd3033, %rd67, %rd3032;
	mov.b16 	%rs17696, 0;
	st.local.u8 	[%rd3033], %rs17696;
	mov.b32 	%r32905, 0;
$L__BB3_654:
	mov.u32 	%r1093, %r32905;
	cvt.u64.u32 	%rd3034, %r1093;
	add.s64 	%rd3035, %rd67, %rd3034;
	ld.local.u8 	%rs17697, [%rd3035];
	setp.ne.s16 	%p615, %rs17697, 0;
	add.s32 	%r32905, %r1093, 1;
	@%p615 bra 	$L__BB3_654;
	and.b16  	%rs17698, %rs22423, 255;
	setp.eq.s16 	%p616, %rs17698, 0;
	mov.u32 	%r32907, %r1093;
	@%p616 bra 	$L__BB3_658;
	mov.b32 	%r32906, 0;
$L__BB3_657:
	add.s32 	%r24756, %r32906, %r1093;
	cvt.u64.u32 	%rd3036, %r24756;
	add.s64 	%rd3037, %rd67, %rd3036;
	st.local.u8 	[%rd3037], %rs22423;
	add.s32 	%r1096, %r32906, 1;
	add.s32 	%r32907, %r1096, %r1093;
	cvt.u64.u32 	%rd3038, %r32906;
	add.s64 	%rd3039, %rd294, %rd3038;
	ld.local.u8 	%rs22423, [%rd3039+1];
	setp.ne.s16 	%p617, %rs22423, 0;
	mov.u32 	%r32906, %r1096;
	@%p617 bra 	$L__BB3_657;
$L__BB3_658:
	cvt.u64.u32 	%rd3040, %r32907;
	add.s64 	%rd3041, %rd67, %rd3040;
	mov.b16 	%rs17699, 0;
	st.local.u8 	[%rd3041], %rs17699;
	ld.local.v2.b32 	{%r24757, %r24758}, [%rd67];
	bfe.u32 	%r24759, %r24757, 0, 8;
	cvt.u16.u32 	%rs22423, %r24759;
	bfe.u32 	%r24760, %r24757, 8, 8;
	cvt.u16.u32 	%rs22425, %r24760;
	bfe.u32 	%r24761, %r24757, 16, 8;
	cvt.u16.u32 	%rs22426, %r24761;
	bfe.u32 	%r24762, %r24757, 24, 8;
	cvt.u16.u32 	%rs22427, %r24762;
	bfe.u32 	%r24763, %r24758, 0, 8;
	cvt.u16.u32 	%rs22428, %r24763;
	bfe.u32 	%r24764, %r24758, 8, 8;
	cvt.u16.u32 	%rs22429, %r24764;
	bfe.u32 	%r24765, %r24758, 16, 8;
	cvt.u16.u32 	%rs22430, %r24765;
	bfe.u32 	%r24766, %r24758, 24, 8;
	cvt.u16.u32 	%rs22431, %r24766;
	ld.local.v2.b32 	{%r24767, %r24768}, [%rd67+8];
	bfe.u32 	%r24769, %r24767, 0, 8;
	cvt.u16.u32 	%rs22432, %r24769;
	bfe.u32 	%r24770, %r24767, 8, 8;
	cvt.u16.u32 	%rs22433, %r24770;
	bfe.u32 	%r24771, %r24767, 16, 8;
	cvt.u16.u32 	%rs22434, %r24771;
	bfe.u32 	%r24772, %r24767, 24, 8;
	cvt.u16.u32 	%rs22435, %r24772;
	bfe.u32 	%r24773, %r24768, 0, 8;
	cvt.u16.u32 	%rs22436, %r24773;
	bfe.u32 	%r24774, %r24768, 8, 8;
	cvt.u16.u32 	%rs22437, %r24774;
	bfe.u32 	%r24775, %r24768, 16, 8;
	cvt.u16.u32 	%rs22438, %r24775;
	bfe.u32 	%r24776, %r24768, 24, 8;
	cvt.u16.u32 	%rs22439, %r24776;
	ld.local.v2.b32 	{%r24777, %r24778}, [%rd67+16];
	bfe.u32 	%r24779, %r24777, 0, 8;
	cvt.u16.u32 	%rs22440, %r24779;
	bfe.u32 	%r24780, %r24777, 8, 8;
	cvt.u16.u32 	%rs22441, %r24780;
	bfe.u32 	%r24781, %r24777, 16, 8;
	cvt.u16.u32 	%rs22442, %r24781;
	bfe.u32 	%r24782, %r24777, 24, 8;
	cvt.u16.u32 	%rs22443, %r24782;
	bfe.u32 	%r24783, %r24778, 0, 8;
	cvt.u16.u32 	%rs22444, %r24783;
	bfe.u32 	%r24784, %r24778, 8, 8;
	cvt.u16.u32 	%rs22445, %r24784;
	bfe.u32 	%r24785, %r24778, 16, 8;
	cvt.u16.u32 	%rs22446, %r24785;
	bfe.u32 	%r24786, %r24778, 24, 8;
	cvt.u16.u32 	%rs22447, %r24786;
	ld.local.v2.b32 	{%r24787, %r24788}, [%rd67+24];
	bfe.u32 	%r24789, %r24787, 0, 8;
	cvt.u16.u32 	%rs22448, %r24789;
	bfe.u32 	%r24790, %r24787, 8, 8;
	cvt.u16.u32 	%rs22449, %r24790;
	bfe.u32 	%r24791, %r24787, 16, 8;
	cvt.u16.u32 	%rs22450, %r24791;
	bfe.u32 	%r24792, %r24787, 24, 8;
	cvt.u16.u32 	%rs22451, %r24792;
	bfe.u32 	%r24793, %r24788, 0, 8;
	cvt.u16.u32 	%rs22452, %r24793;
	bfe.u32 	%r24794, %r24788, 8, 8;
	cvt.u16.u32 	%rs22453, %r24794;
	bfe.u32 	%r24795, %r24788, 16, 8;
	cvt.u16.u32 	%rs22454, %r24795;
	bfe.u32 	%r24796, %r24788, 24, 8;
	cvt.u16.u32 	%rs22455, %r24796;
	ld.local.v2.b32 	{%r24797, %r24798}, [%rd67+32];
	bfe.u32 	%r24799, %r24797, 0, 8;
	cvt.u16.u32 	%rs22456, %r24799;
	bfe.u32 	%r24800, %r24797, 8, 8;
	cvt.u16.u32 	%rs22457, %r24800;
	bfe.u32 	%r24801, %r24797, 16, 8;
	cvt.u16.u32 	%rs22458, %r24801;
	bfe.u32 	%r24802, %r24797, 24, 8;
	cvt.u16.u32 	%rs22459, %r24802;
	bfe.u32 	%r24803, %r24798, 0, 8;
	cvt.u16.u32 	%rs22460, %r24803;
	bfe.u32 	%r24804, %r24798, 8, 8;
	cvt.u16.u32 	%rs22461, %r24804;
	bfe.u32 	%r24805, %r24798, 16, 8;
	cvt.u16.u32 	%rs22462, %r24805;
	bfe.u32 	%r24806, %r24798, 24, 8;
	cvt.u16.u32 	%rs22463, %r24806;
	ld.local.v2.b32 	{%r24807, %r24808}, [%rd67+40];
	bfe.u32 	%r24809, %r24807, 0, 8;
	cvt.u16.u32 	%rs22464, %r24809;
	bfe.u32 	%r24810, %r24807, 8, 8;
	cvt.u16.u32 	%rs22465, %r24810;
	bfe.u32 	%r24811, %r24807, 16, 8;
	cvt.u16.u32 	%rs22466, %r24811;
	bfe.u32 	%r24812, %r24807, 24, 8;
	cvt.u16.u32 	%rs22467, %r24812;
	bfe.u32 	%r24813, %r24808, 0, 8;
	cvt.u16.u32 	%rs22468, %r24813;
	bfe.u32 	%r24814, %r24808, 8, 8;
	cvt.u16.u32 	%rs22469, %r24814;
	bfe.u32 	%r24815, %r24808, 16, 8;
	cvt.u16.u32 	%rs22470, %r24815;
	bfe.u32 	%r24816, %r24808, 24, 8;
	cvt.u16.u32 	%rs22471, %r24816;
	ld.local.v2.u8 	{%rs22472, %rs22473}, [%rd67+48];
	ld.local.u32 	%r32908, [%rd67+52];
	ld.local.f64 	%fd534, [%rd67+56];
$L__BB3_659:
	add.u64 	%rd3043, %SPL, 0;
	setp.ne.s32 	%p618, %r396, %r397;
	add.s64 	%rd295, %rd3845, %rd3025;
	st.local.u64 	[%rd68], %rd295;
	cvt.u32.u16 	%r24817, %rs22423;
	prmt.b32 	%r24818, %r24817, %r24819, 0x3340U;
	prmt.b32 	%r24820, %r24821, %r24822, 0x3340U;
	prmt.b32 	%r1101, %r24818, %r24820, 0x5410U;
	cvt.u32.u16 	%r24823, %rs22425;
	bfi.b32 	%r24824, %r24823, %r1101, 8, 8;
	cvt.u32.u16 	%r24825, %rs22426;
	bfi.b32 	%r24826, %r24825, %r24824, 16, 8;
	cvt.u32.u16 	%r24827, %rs22427;
	bfi.b32 	%r1105, %r24827, %r24826, 24, 8;
	cvt.u32.u16 	%r24828, %rs22428;
	prmt.b32 	%r24829, %r24828, %r24830, 0x3340U;
	prmt.b32 	%r1104, %r24829, %r24820, 0x5410U;
	cvt.u32.u16 	%r24831, %rs22429;
	bfi.b32 	%r24832, %r24831, %r1104, 8, 8;
	cvt.u32.u16 	%r24833, %rs22430;
	bfi.b32 	%r1106, %r24833, %r24832, 16, 8;
	cvt.u32.u16 	%r24834, %rs22431;
	prmt.b32 	%r24835, %r24833, %r24834, 0x3340U;
	prmt.b32 	%r24836, %r24828, %r24831, 0x3340U;
	prmt.b32 	%r24837, %r24836, %r24835, 0x5410U;
	prmt.b32 	%r24838, %r24825, %r24827, 0x3340U;
	prmt.b32 	%r24839, %r24817, %r24823, 0x3340U;
	prmt.b32 	%r24840, %r24839, %r24838, 0x5410U;
	st.local.v2.b32 	[%rd68+8], {%r24840, %r24837};
	cvt.u32.u16 	%r24841, %rs22432;
	prmt.b32 	%r24842, %r24841, %r24843, 0x3340U;
	prmt.b32 	%r1107, %r24842, %r24820, 0x5410U;
	cvt.u32.u16 	%r24844, %rs22433;
	bfi.b32 	%r24845, %r24844, %r1107, 8, 8;
	cvt.u32.u16 	%r24846, %rs22434;
	bfi.b32 	%r24847, %r24846, %r24845, 16, 8;
	cvt.u32.u16 	%r24848, %rs22435;
	bfi.b32 	%r1117, %r24848, %r24847, 24, 8;
	cvt.u32.u16 	%r24849, %rs22436;
	prmt.b32 	%r24850, %r24849, %r24851, 0x3340U;
	prmt.b32 	%r1112, %r24850, %r24820, 0x5410U;
	cvt.u32.u16 	%r24852, %rs22437;
	bfi.b32 	%r1114, %r24852, %r1112, 8, 8;
	cvt.u32.u16 	%r24853, %rs22438;
	bfi.b32 	%r1116, %r24853, %r1114, 16, 8;
	cvt.u32.u16 	%r24854, %rs22439;
	bfi.b32 	%r1118, %r24854, %r1116, 24, 8;
	prmt.b32 	%r24855, %r24853, %r24854, 0x3340U;
	prmt.b32 	%r24856, %r24849, %r24852, 0x3340U;
	prmt.b32 	%r24857, %r24856, %r24855, 0x5410U;
	prmt.b32 	%r24858, %r24846, %r24848, 0x3340U;
	prmt.b32 	%r24859, %r24841, %r24844, 0x3340U;
	prmt.b32 	%r24860, %r24859, %r24858, 0x5410U;
	st.local.v2.b32 	[%rd68+16], {%r24860, %r24857};
	cvt.u32.u16 	%r24861, %rs22440;
	prmt.b32 	%r24862, %r24861, %r24863, 0x3340U;
	prmt.b32 	%r1119, %r24862, %r24820, 0x5410U;
	cvt.u32.u16 	%r24864, %rs22441;
	bfi.b32 	%r1121, %r24864, %r1119, 8, 8;
	cvt.u32.u16 	%r24865, %rs22442;
	bfi.b32 	%r1123, %r24865, %r1121, 16, 8;
	cvt.u32.u16 	%r24866, %rs22443;
	bfi.b32 	%r1133, %r24866, %r1123, 24, 8;
	cvt.u32.u16 	%r24867, %rs22444;
	prmt.b32 	%r24868, %r24867, %r24869, 0x3340U;
	prmt.b32 	%r1128, %r24868, %r24820, 0x5410U;
	cvt.u32.u16 	%r24870, %rs22445;
	bfi.b32 	%r1130, %r24870, %r1128, 8, 8;
	cvt.u32.u16 	%r24871, %rs22446;
	bfi.b32 	%r1132, %r24871, %r1130, 16, 8;
	cvt.u32.u16 	%r24872, %rs22447;
	bfi.b32 	%r1134, %r24872, %r1132, 24, 8;
	prmt.b32 	%r24873, %r24871, %r24872, 0x3340U;
	prmt.b32 	%r24874, %r24867, %r24870, 0x3340U;
	prmt.b32 	%r24875, %r24874, %r24873, 0x5410U;
	prmt.b32 	%r24876, %r24865, %r24866, 0x3340U;
	prmt.b32 	%r24877, %r24861, %r24864, 0x3340U;
	prmt.b32 	%r24878, %r24877, %r24876, 0x5410U;
	st.local.v2.b32 	[%rd68+24], {%r24878, %r24875};
	cvt.u32.u16 	%r24879, %rs22448;
	prmt.b32 	%r24880, %r24879, %r24881, 0x3340U;
	prmt.b32 	%r1135, %r24880, %r24820, 0x5410U;
	cvt.u32.u16 	%r24882, %rs22449;
	bfi.b32 	%r1137, %r24882, %r1135, 8, 8;
	cvt.u32.u16 	%r24883, %rs22450;
	bfi.b32 	%r1139, %r24883, %r1137, 16, 8;
	cvt.u32.u16 	%r24884, %rs22451;
	bfi.b32 	%r1149, %r24884, %r1139, 24, 8;
	cvt.u32.u16 	%r24885, %rs22452;
	prmt.b32 	%r24886, %r24885, %r24887, 0x3340U;
	prmt.b32 	%r1144, %r24886, %r24820, 0x5410U;
	cvt.u32.u16 	%r24888, %rs22453;
	bfi.b32 	%r1146, %r24888, %r1144, 8, 8;
	cvt.u32.u16 	%r24889, %rs22454;
	bfi.b32 	%r1148, %r24889, %r1146, 16, 8;
	cvt.u32.u16 	%r24890, %rs22455;
	bfi.b32 	%r1150, %r24890, %r1148, 24, 8;
	prmt.b32 	%r24891, %r24889, %r24890, 0x3340U;
	prmt.b32 	%r24892, %r24885, %r24888, 0x3340U;
	prmt.b32 	%r24893, %r24892, %r24891, 0x5410U;
	prmt.b32 	%r24894, %r24883, %r24884, 0x3340U;
	prmt.b32 	%r24895, %r24879, %r24882, 0x3340U;
	prmt.b32 	%r24896, %r24895, %r24894, 0x5410U;
	st.local.v2.b32 	[%rd68+32], {%r24896, %r24893};
	cvt.u32.u16 	%r24897, %rs22456;
	prmt.b32 	%r24898, %r24897, %r24899, 0x3340U;
	prmt.b32 	%r1151, %r24898, %r24820, 0x5410U;
	cvt.u32.u16 	%r24900, %rs22457;
	bfi.b32 	%r24901, %r24900, %r1151, 8, 8;
	cvt.u32.u16 	%r24902, %rs22458;
	bfi.b32 	%r1153, %r24902, %r24901, 16, 8;
	cvt.u32.u16 	%r24903, %rs22459;
	bfi.b32 	%r1157, %r24903, %r1153, 24, 8;
	cvt.u32.u16 	%r24904, %rs22460;
	prmt.b32 	%r24905, %r24904, %r24906, 0x3340U;
	prmt.b32 	%r1156, %r24905, %r24820, 0x5410U;
	cvt.u32.u16 	%r24907, %rs22461;
	bfi.b32 	%r24908, %r24907, %r1156, 8, 8;
	cvt.u32.u16 	%r24909, %rs22462;
	bfi.b32 	%r1158, %r24909, %r24908, 16, 8;
	cvt.u32.u16 	%r24910, %rs22463;
	prmt.b32 	%r24911, %r24909, %r24910, 0x3340U;
	prmt.b32 	%r24912, %r24904, %r24907, 0x3340U;
	prmt.b32 	%r24913, %r24912, %r24911, 0x5410U;
	prmt.b32 	%r24914, %r24902, %r24903, 0x3340U;
	prmt.b32 	%r24915, %r24897, %r24900, 0x3340U;
	prmt.b32 	%r24916, %r24915, %r24914, 0x5410U;
	st.local.v2.b32 	[%rd68+40], {%r24916, %r24913};
	cvt.u32.u16 	%r24917, %rs22466;
	prmt.b32 	%r24918, %r24917, %r24919, 0x3340U;
	cvt.u32.u16 	%r24920, %rs22465;
	cvt.u32.u16 	%r24921, %rs22464;
	prmt.b32 	%r24922, %r24921, %r24920, 0x3340U;
	prmt.b32 	%r1159, %r24922, %r24918, 0x5410U;
	cvt.u32.u16 	%r24923, %rs22471;
	cvt.u32.u16 	%r24924, %rs22470;
	prmt.b32 	%r24925, %r24924, %r24923, 0x3340U;
	cvt.u32.u16 	%r24926, %rs22469;
	cvt.u32.u16 	%r24927, %rs22468;
	prmt.b32 	%r24928, %r24927, %r24926, 0x3340U;
	prmt.b32 	%r24929, %r24928, %r24925, 0x5410U;
	cvt.u32.u16 	%r24930, %rs22467;
	prmt.b32 	%r24931, %r24917, %r24930, 0x3340U;
	prmt.b32 	%r24932, %r24922, %r24931, 0x5410U;
	st.local.v2.b32 	[%rd68+48], {%r24932, %r24929};
	mov.b32 	%r1162, {%rs22472, %rs22473};
	st.local.v2.u8 	[%rd68+56], {%rs22472, %rs22473};
	st.local.u32 	[%rd68+60], %r32908;
	st.local.f64 	[%rd68+64], %fd534;
	st.local.u64 	[%rd108], %rd3845;
	prmt.b32 	%r24934, %r24677, %r24935, 0x3340U;
	prmt.b32 	%r1163, %r24934, %r24820, 0x5410U;
	bfi.b32 	%r1165, %r24676, %r1163, 8, 8;
	bfi.b32 	%r1167, %r24674, %r1165, 16, 8;
	bfi.b32 	%r1177, %r24673, %r1167, 24, 8;
	prmt.b32 	%r24940, %r24670, %r24941, 0x3340U;
	prmt.b32 	%r1172, %r24940, %r24820, 0x5410U;
	bfi.b32 	%r1174, %r24669, %r1172, 8, 8;
	bfi.b32 	%r1176, %r24667, %r1174, 16, 8;
	bfi.b32 	%r1178, %r24666, %r1176, 24, 8;
	st.local.v2.b32 	[%rd108+8], {%r24679, %r24672};
	st.local.v4.b32 	[%rd108+16], {%r24693, %r24686, %r24707, %r24700};
	st.local.v4.b32 	[%rd108+32], {%r24721, %r24714, %r24735, %r24728};
	prmt.b32 	%r25008, %r24747, %r25009, 0x3340U;
	prmt.b32 	%r1179, %r25008, %r24820, 0x5410U;
	bfi.b32 	%r1181, %r24746, %r1179, 8, 8;
	bfi.b32 	%r1183, %r24744, %r1181, 16, 8;
	bfi.b32 	%r1193, %r24743, %r1183, 24, 8;
	prmt.b32 	%r25014, %r24740, %r25015, 0x3340U;
	prmt.b32 	%r1188, %r25014, %r24820, 0x5410U;
	bfi.b32 	%r1190, %r24739, %r1188, 8, 8;
	bfi.b32 	%r1192, %r24737, %r1190, 16, 8;
	bfi.b32 	%r1194, %r24736, %r1192, 24, 8;
	st.local.v2.b32 	[%rd108+48], {%r24749, %r24742};
	mov.b32 	{%rs17701, %rs17702}, %r1086;
	st.local.v2.u8 	[%rd108+56], {%rs17701, %rs17702};
	st.local.u32 	[%rd108+60], %r32893;
	st.local.f64 	[%rd108+64], %fd531;
	st.local.u64 	[%rd3043], %rd295;
	add.s64 	%rd296, %rd3043, 8;
	st.local.v2.b32 	[%rd3043+8], {%r24840, %r24837};
	st.local.v2.b32 	[%rd3043+16], {%r24860, %r24857};
	st.local.v2.b32 	[%rd3043+24], {%r24878, %r24875};
	st.local.v2.b32 	[%rd3043+32], {%r24896, %r24893};
	st.local.v2.b32 	[%rd3043+40], {%r24916, %r24913};
	st.local.v2.b32 	[%rd3043+48], {%r24932, %r24929};
	st.local.v2.u8 	[%rd3043+56], {%rs22472, %rs22473};
	st.local.u32 	[%rd3043+60], %r32908;
	st.local.f64 	[%rd3043+64], %fd534;
	@%p618 bra 	$L__BB3_670;
	mov.b16 	%rs17703, 0;
	st.local.u8 	[%rd66], %rs17703;
	add.s32 	%r25026, %r427, %r32908;
	st.local.u32 	[%rd66+52], %r25026;
	add.f64 	%fd423, %fd534, %fd59;
	st.local.f64 	[%rd66+56], %fd423;
	mov.b32 	%r32909, 0;
$L__BB3_661:
	mov.u32 	%r1195, %r32909;
	cvt.u64.u32 	%rd3045, %r1195;
	add.s64 	%rd3046, %rd66, %rd3045;
	ld.local.u8 	%rs17704, [%rd3046];
	setp.ne.s16 	%p620, %rs17704, 0;
	add.s32 	%r32909, %r1195, 1;
	@%p620 bra 	$L__BB3_661;
	and.b16  	%rs17705, %rs22423, 255;
	setp.eq.s16 	%p621, %rs17705, 0;
	mov.u32 	%r32911, %r1195;
	@%p621 bra 	$L__BB3_665;
	mov.b32 	%r32910, 0;
$L__BB3_664:
	add.s32 	%r25028, %r32910, %r1195;
	cvt.u64.u32 	%rd3047, %r25028;
	add.s64 	%rd3048, %rd66, %rd3047;
	st.local.u8 	[%rd3048], %rs22423;
	add.s32 	%r1198, %r32910, 1;
	add.s32 	%r32911, %r1198, %r1195;
	cvt.u64.u32 	%rd3049, %r32910;
	add.s64 	%rd3050, %rd296, %rd3049;
	ld.local.u8 	%rs22423, [%rd3050+1];
	setp.ne.s16 	%p622, %rs22423, 0;
	mov.u32 	%r32910, %r1198;
	@%p622 bra 	$L__BB3_664;
$L__BB3_665:
	cvt.u64.u32 	%rd3051, %r32911;
	add.s64 	%rd3052, %rd66, %rd3051;
	mov.b16 	%rs17706, 0;
	st.local.u8 	[%rd3052], %rs17706;
	mov.b32 	%r32912, 0;
$L__BB3_666:
	mov.u32 	%r1201, %r32912;
	cvt.u64.u32 	%rd3053, %r1201;
	add.s64 	%rd3054, %rd66, %rd3053;
	ld.local.u8 	%rs17707, [%rd3054];
	setp.ne.s16 	%p623, %rs17707, 0;
	add.s32 	%r32912, %r1201, 1;
	@%p623 bra 	$L__BB3_666;
	and.b16  	%rs17708, %rs22475, 255;
	setp.eq.s16 	%p624, %rs17708, 0;
	@%p624 bra 	$L__BB3_670;
	mov.b32 	%r32913, 0;
$L__BB3_669:
	add.s32 	%r25031, %r32913, %r1201;
	cvt.u64.u32 	%rd3055, %r25031;
	add.s64 	%rd3056, %rd66, %rd3055;
	st.local.u8 	[%rd3056], %rs22475;
	add.s32 	%r1204, %r32913, 1;
	cvt.u64.u32 	%rd3057, %r32913;
	add.s64 	%rd3058, %rd108, %rd3057;
	ld.local.u8 	%rs22475, [%rd3058+81];
	setp.ne.s16 	%p625, %rs22475, 0;
	mov.u32 	%r32913, %r1204;
	@%p625 bra 	$L__BB3_669;
$L__BB3_670:
	st.local.u64 	[%rd108+72], %rd295;
	st.local.v4.b32 	[%rd108+80], {%r24840, %r24837, %r24860, %r24857};
	st.local.v4.b32 	[%rd108+96], {%r24878, %r24875, %r24896, %r24893};
	st.local.v4.b32 	[%rd108+112], {%r24916, %r24913, %r24932, %r24929};
	mov.b32 	{%rs17709, %rs17710}, %r1162;
	st.local.v2.u8 	[%rd108+128], {%rs17709, %rs17710};
	st.local.u32 	[%rd108+132], %r32908;
	st.local.f64 	[%rd108+136], %fd534;
	ld.shared.u64 	%rd297, [_ZN6thrust24THRUST_300001_SM_1000_NS8cuda_cub4core6detail5shmemE+824];
	ld.shared.u64 	%rd298, [_ZN6thrust24THRUST_300001_SM_1000_NS8cuda_cub4core6detail5shmemE+680];
	setp.lt.s64 	%p626, %rd297, 257;
	@%p626 bra 	$L__BB3_681;
	setp.eq.s32 	%p629, %r32677, %r396;
	bar.sync 	0;
	@%p629 bra 	$L__BB3_673;
	cvt.u32.u64 	%r25200, %rd298;
	cvt.u32.u64 	%r25201, %rd3845;
	sub.s32 	%r25202, %r25201, %r25200;
	mov.u32 	%r25203, _ZN6thrust24THRUST_300001_SM_1000_NS8cuda_cub4core6detail5shmemE;
	mad.lo.s32 	%r25204, %r25202, 72, %r25203;
	st.shared.u32 	[%r25204], %r32677;
	st.shared.v2.b32 	[%r25204+8], {%r1177, %r1178};
	st.shared.v2.b32 	[%r25204+16], {%r24693, %r24686};
	st.shared.v2.b32 	[%r25204+24], {%r24707, %r24700};
	st.shared.v2.b32 	[%r25204+32], {%r24721, %r24714};
	st.shared.v2.b32 	[%r25204+40], {%r24735, %r24728};
	st.shared.v2.b32 	[%r25204+48], {%r1193, %r1194};
	st.shared.v2.u8 	[%r25204+56], {%rs17701, %rs17702};
	st.shared.u32 	[%r25204+60], %r32893;
	st.shared.f64 	[%r25204+64], %fd531;
$L__BB3_673:
	setp.eq.s32 	%p630, %r396, %r397;
	@%p630 bra 	$L__BB3_675;
	cvt.u32.u64 	%r25261, %rd298;
	cvt.u32.u64 	%r25262, %rd295;
	sub.s32 	%r25263, %r25262, %r25261;
	mov.u32 	%r25264, _ZN6thrust24THRUST_300001_SM_1000_NS8cuda_cub4core6detail5shmemE;
	mad.lo.s32 	%r25265, %r25263, 72, %r25264;
	st.shared.u32 	[%r25265], %r396;
	bfe.u32 	%r25266, %r1106, 8, 8;
	bfe.u32 	%r25267, %r1106, 0, 8;
	bfe.u32 	%r25268, %r1106, 16, 8;
	prmt.b32 	%r25270, %r25268, %r24834, 0x3340U;
	prmt.b32 	%r25271, %r25267, %r25266, 0x3340U;
	prmt.b32 	%r25272, %r25271, %r25270, 0x5410U;
	st.shared.v2.b32 	[%r25265+8], {%r1105, %r25272};
	st.shared.v2.b32 	[%r25265+16], {%r1117, %r1118};
	st.shared.v2.b32 	[%r25265+24], {%r1133, %r1134};
	st.shared.v2.b32 	[%r25265+32], {%r1149, %r1150};
	bfe.u32 	%r25273, %r1158, 8, 8;
	bfe.u32 	%r25274, %r1158, 0, 8;
	bfe.u32 	%r25275, %r1158, 16, 8;
	prmt.b32 	%r25277, %r25275, %r24910, 0x3340U;
	prmt.b32 	%r25278, %r25274, %r25273, 0x3340U;
	prmt.b32 	%r25279, %r25278, %r25277, 0x5410U;
	st.shared.v2.b32 	[%r25265+40], {%r1157, %r25279};
	bfe.u32 	%r25280, %r1159, 8, 8;
	bfe.u32 	%r25281, %r1159, 0, 8;
	bfe.u32 	%r25282, %r1159, 16, 8;
	prmt.b32 	%r25291, %r25282, %r24930, 0x3340U;
	prmt.b32 	%r25292, %r25281, %r25280, 0x3340U;
	prmt.b32 	%r25293, %r25292, %r25291, 0x5410U;
	st.shared.v2.b32 	[%r25265+48], {%r25293, %r24929};
	st.shared.v2.u8 	[%r25265+56], {%rs17709, %rs17710};
	st.shared.u32 	[%r25265+60], %r32908;
	st.shared.f64 	[%r25265+64], %fd534;
$L__BB3_675:
	bar.sync 	0;
	cvt.u64.u32 	%rd3848, %r24501;
	setp.le.u64 	%p631, %rd297, %rd3848;
	@%p631 bra 	$L__BB3_1396;
	not.b64 	%rd3067, %rd3848;
	add.s64 	%rd300, %rd297, %rd3067;
	and.b64  	%rd3068, %rd300, 256;
	setp.ne.s64 	%p632, %rd3068, 0;
	@%p632 bra 	$L__BB3_678;
	add.s64 	%rd3069, %rd298, %rd3848;
	mov.u32 	%r25294, _ZN6thrust24THRUST_300001_SM_1000_NS8cuda_cub4core6detail5shmemE;
	mad.lo.s32 	%r25295, %r24501, 72, %r25294;
	ld.shared.u32 	%r25296, [%r25295];
	ld.shared.v2.b32 	{%r25297, %r25298}, [%r25295+8];
	ld.shared.v2.b32 	{%r25299, %r25300}, [%r25295+16];
	ld.shared.v2.b32 	{%r25301, %r25302}, [%r25295+24];
	ld.shared.v2.b32 	{%r25303, %r25304}, [%r25295+32];
	ld.shared.v2.b32 	{%r25305, %r25306}, [%r25295+40];
	ld.shared.v2.b32 	{%r25307, %r25308}, [%r25295+48];
	ld.shared.v2.u8 	{%rs17719, %rs17720}, [%r25295+56];
	ld.shared.u32 	%r25309, [%r25295+60];
	ld.shared.f64 	%fd424, [%r25295+64];
	shl.b64 	%rd3070, %rd3069, 2;
	add.s64 	%rd3071, %rd131, %rd3070;
	st.global.u32 	[%rd3071], %r25296;
	shl.b64 	%rd3072, %rd3069, 6;
	add.s64 	%rd3073, %rd132, %rd3072;
	st.global.v2.b32 	[%rd3073], {%r25297, %r25298};
	st.global.v2.b32 	[%rd3073+8], {%r25299, %r25300};
	st.global.v2.b32 	[%rd3073+16], {%r25301, %r25302};
	st.global.v2.b32 	[%rd3073+24], {%r25303, %r25304};
	st.global.v2.b32 	[%rd3073+32], {%r25305, %r25306};
	st.global.v2.b32 	[%rd3073+40], {%r25307, %r25308};
	st.global.v2.u8 	[%rd3073+48], {%rs17719, %rs17720};
	st.global.u32 	[%rd3073+52], %r25309;
	st.global.f64 	[%rd3073+56], %fd424;
	add.s32 	%r25310, %r24501, 256;
	cvt.u64.u32 	%rd3848, %r25310;
$L__BB3_678:
	setp.lt.u64 	%p633, %rd300, 256;
	@%p633 bra 	$L__BB3_1396;
	mov.u32 	%r25312, _ZN6thrust24THRUST_300001_SM_1000_NS8cuda_cub4core6detail5shmemE;
$L__BB3_680:
	cvt.u32.u64 	%r25311, %rd3848;
	add.s64 	%rd3074, %rd3848, %rd298;
	mad.lo.s32 	%r25313, %r25311, 72, %r25312;
	ld.shared.u32 	%r25314, [%r25313];
	ld.shared.v2.b32 	{%r25315, %r25316}, [%r25313+8];
	ld.shared.v2.b32 	{%r25317, %r25318}, [%r25313+16];
	ld.shared.v2.b32 	{%r25319, %r25320}, [%r25313+24];
	ld.shared.v2.b32 	{%r25321, %r25322}, [%r25313+32];
	ld.shared.v2.b32 	{%r25323, %r25324}, [%r25313+40];
	ld.shared.v2.b32 	{%r25325, %r25326}, [%r25313+48];
	ld.shared.v2.u8 	{%rs17721, %rs17722}, [%r25313+56];
	ld.shared.u32 	%r25327, [%r25313+60];
	ld.shared.f64 	%fd425, [%r25313+64];
	shl.b64 	%rd3075, %rd3074, 2;
	add.s64 	%rd3076, %rd131, %rd3075;
	st.global.u32 	[%rd3076], %r25314;
	shl.b64 	%rd3077, %rd3074, 6;
	add.s64 	%rd3078, %rd132, %rd3077;
	st.global.v2.b32 	[%rd3078], {%r25315, %r25316};
	st.global.v2.b32 	[%rd3078+8], {%r25317, %r25318};
	st.global.v2.b32 	[%rd3078+16], {%r25319, %r25320};
	st.global.v2.b32 	[%rd3078+24], {%r25321, %r25322};
	st.global.v2.b32 	[%rd3078+32], {%r25323, %r25324};
	st.global.v2.b32 	[%rd3078+40], {%r25325, %r25326};
	st.global.v2.u8 	[%rd3078+48], {%rs17721, %rs17722};
	st.global.u32 	[%rd3078+52], %r25327;
	st.global.f64 	[%rd3078+56], %fd425;
	and.b64  	%rd3079, %rd3848, 4294967295;
	add.s64 	%rd3080, %rd298, %rd3079;
	ld.shared.u32 	%r25328, [%r25313+18432];
	ld.shared.v2.b32 	{%r25329, %r25330}, [%r25313+18440];
	ld.shared.v2.b32 	{%r25331, %r25332}, [%r25313+18448];
	ld.shared.v2.b32 	{%r25333, %r25334}, [%r25313+18456];
	ld.shared.v2.b32 	{%r25335, %r25336}, [%r25313+18464];
	ld.shared.v2.b32 	{%r25337, %r25338}, [%r25313+18472];
	ld.shared.v2.b32 	{%r25339, %r25340}, [%r25313+18480];
	ld.shared.v2.u8 	{%rs17723, %rs17724}, [%r25313+18488];
	ld.shared.u32 	%r25341, [%r25313+18492];
	ld.shared.f64 	%fd426, [%r25313+18496];
	shl.b64 	%rd3081, %rd3080, 2;
	add.s64 	%rd3082, %rd131, %rd3081;
	st.global.u32 	[%rd3082+1024], %r25328;
	shl.b64 	%rd3083, %rd3080, 6;
	add.s64 	%rd3084, %rd132, %rd3083;
	st.global.v2.b32 	[%rd3084+16384], {%r25329, %r25330};
	st.global.v2.b32 	[%rd3084+16392], {%r25331, %r25332};
	st.global.v2.b32 	[%rd3084+16400], {%r25333, %r25334};
	st.global.v2.b32 	[%rd3084+16408], {%r25335, %r25336};
	st.global.v2.b32 	[%rd3084+16416], {%r25337, %r25338};
	st.global.v2.b32 	[%rd3084+16424], {%r25339, %r25340};
	st.global.v2.u8 	[%rd3084+16432], {%rs17723, %rs17724};
	st.global.u32 	[%rd3084+16436], %r25341;
	st.global.f64 	[%rd3084+16440], %fd426;
	add.s64 	%rd3085, %rd3848, 512;
	and.b64  	%rd3848, %rd3085, 4294967295;
	setp.gt.u64 	%p634, %rd297, %rd3848;
	@%p634 bra 	$L__BB3_680;
	bra.uni 	$L__BB3_1396;
$L__BB3_681:
	setp.eq.s32 	%p627, %r32677, %r396;
	@%p627 bra 	$L__BB3_683;
	shl.b64 	%rd3059, %rd3845, 2;
	add.s64 	%rd3060, %rd131, %rd3059;
	st.global.u32 	[%rd3060], %r32677;
	shl.b64 	%rd3061, %rd3845, 6;
	add.s64 	%rd3062, %rd132, %rd3061;
	st.global.v2.b32 	[%rd3062], {%r1177, %r1178};
	st.global.v2.b32 	[%rd3062+8], {%r24693, %r24686};
	st.global.v2.b32 	[%rd3062+16], {%r24707, %r24700};
	st.global.v2.b32 	[%rd3062+24], {%r24721, %r24714};
	st.global.v2.b32 	[%rd3062+32], {%r24735, %r24728};
	st.global.v2.b32 	[%rd3062+40], {%r1193, %r1194};
	st.global.v2.u8 	[%rd3062+48], {%rs17701, %rs17702};
	st.global.u32 	[%rd3062+52], %r32893;
	st.global.f64 	[%rd3062+56], %fd531;
$L__BB3_683:
	setp.eq.s32 	%p628, %r396, %r397;
	@%p628 bra 	$L__BB3_1396;
	shl.b64 	%rd3063, %rd295, 2;
	add.s64 	%rd3064, %rd131, %rd3063;
	st.global.u32 	[%rd3064], %r396;
	shl.b64 	%rd3065, %rd295, 6;
	add.s64 	%rd3066, %rd132, %rd3065;
	bfe.u32 	%r25172, %r1106, 8, 8;
	bfe.u32 	%r25173, %r1106, 0, 8;
	bfe.u32 	%r25174, %r1106, 16, 8;
	prmt.b32 	%r25176, %r25174, %r24834, 0x3340U;
	prmt.b32 	%r25177, %r25173, %r25172, 0x3340U;
	prmt.b32 	%r25178, %r25177, %r25176, 0x5410U;
	st.global.v2.b32 	[%rd3066], {%r1105, %r25178};
	st.global.v2.b32 	[%rd3066+8], {%r1117, %r1118};
	st.global.v2.b32 	[%rd3066+16], {%r1133, %r1134};
	st.global.v2.b32 	[%rd3066+24], {%r1149, %r1150};
	bfe.u32 	%r25179, %r1158, 8, 8;
	bfe.u32 	%r25180, %r1158, 0, 8;
	bfe.u32 	%r25181, %r1158, 16, 8;
	prmt.b32 	%r25183, %r25181, %r24910, 0x3340U;
	prmt.b32 	%r25184, %r25180, %r25179, 0x3340U;
	prmt.b32 	%r25185, %r25184, %r25183, 0x5410U;
	st.global.v2.b32 	[%rd3066+32], {%r1157, %r25185};
	bfe.u32 	%r25186, %r1159, 8, 8;
	bfe.u32 	%r25187, %r1159, 0, 8;
	bfe.u32 	%r25188, %r1159, 16, 8;
	prmt.b32 	%r25197, %r25188, %r24930, 0x3340U;
	prmt.b32 	%r25198, %r25187, %r25186, 0x3340U;
	prmt.b32 	%r25199, %r25198, %r25197, 0x5410U;
	st.global.v2.b32 	[%rd3066+40], {%r25199, %r24929};
	st.global.v2.u8 	[%rd3066+48], {%rs17709, %rs17710};
	st.global.u32 	[%rd3066+52], %r32908;
	st.global.f64 	[%rd3066+56], %fd534;
	bra.uni 	$L__BB3_1396;
$L__BB3_685:
	setp.lt.s64 	%p5, %rd134, 1;
	@%p5 bra 	$L__BB3_1396;
	setp.ne.s32 	%p6, %r1, 0;
	@%p6 bra 	$L__BB3_941;
	ld.param.u64 	%rd3794, [_ZN6thrust24THRUST_300001_SM_1000_NS8cuda_cub4core6detail13_kernel_agentINS1_15__reduce_by_key16ReduceByKeyAgentINS0_6detail15normal_iteratorINS0_10device_ptrIiEEEENS8_INS9_I6StructEEEESB_SE_N4cuda3std3__48equal_toIiEENSH_4plusISC_EEPllEEJSB_SE_SB_SE_SM_N3cub18CUB_300001_SM_100024ReduceByKeyScanTileStateISC_lLb0EEESJ_SL_llEEEvDpT0__param_8];
	mov.b32 	%r12342, 0;
	st.local.u32 	[%rd64+60], %r12342;
	mov.b64 	%rd1757, 0;
	st.local.u64 	[%rd64+64], %rd1757;
	mov.b16 	%rs17106, 0;
	st.local.u8 	[%rd64+8], %rs17106;
	st.local.u32 	[%rd64+132], %r12342;
	st.local.u64 	[%rd64+136], %rd1757;
	st.local.u8 	[%rd64+80], %rs17106;
	cvt.u32.u64 	%r1208, %rd3794;
	shl.b64 	%rd1758, %rd133, 2;
	add.s64 	%rd1756, %rd129, %rd1758;
	// begin inline asm
	ld.global.nc.u32 %r32915, [%rd1756];
	// end inline asm
	mov.u32 	%r1210, %tid.x;
	and.b32  	%r12343, %r1210, 31;
	shl.b32 	%r1211, %r1210, 1;
	and.b32  	%r1212, %r1211, 1984;
	or.b32  	%r1213, %r1212, %r12343;
	setp.ge.s32 	%p273, %r1213, %r1208;
	shl.b32 	%r12344, %r1213, 2;
	cvt.u64.u32 	%rd1759, %r12344;
	add.s64 	%rd305, %rd1756, %rd1759;
	mov.u32 	%r32914, %r32915;
	@%p273 bra 	$L__BB3_689;
	// begin inline asm
	ld.global.nc.u32 %r32914, [%rd305];
	// end inline asm
$L__BB3_689:
	add.s32 	%r1216, %r1213, 32;
	setp.ge.s32 	%p274, %r1216, %r1208;
	@%p274 bra 	$L__BB3_691;
	add.s64 	%rd1761, %rd305, 128;
	// begin inline asm
	ld.global.nc.u32 %r32915, [%rd1761];
	// end inline asm
$L__BB3_691:
	setp.ge.s32 	%p275, %r1213, %r1208;
	// begin inline asm
	mov.u32 %r12347, %laneid;
	// end inline asm
	add.s32 	%r1220, %r12347, %r1212;
	shl.b32 	%r12348, %r1220, 2;
	mov.u32 	%r12349, _ZN6thrust24THRUST_300001_SM_1000_NS8cuda_cub4core6detail5shmemE;
	add.s32 	%r1221, %r12349, %r12348;
	st.shared.u32 	[%r1221], %r32914;
	st.shared.u32 	[%r1221+128], %r32915;
	bar.warp.sync 	-1;
	shl.b32 	%r12350, %r12347, 2;
	add.s32 	%r1222, %r1221, %r12350;
	ld.shared.v2.u32 	{%r1223, %r1224}, [%r1222];
	bar.sync 	0;
	shl.b64 	%rd1778, %rd133, 6;
	add.s64 	%rd1763, %rd130, %rd1778;
	// begin inline asm
	ld.global.nc.u64 %rd1762, [%rd1763];
	// end inline asm
	add.s64 	%rd1765, %rd1763, 8;
	// begin inline asm
	ld.global.nc.u64 %rd1764, [%rd1765];
	// end inline asm
	add.s64 	%rd1767, %rd1763, 16;
	// begin inline asm
	ld.global.nc.u64 %rd1766, [%rd1767];
	// end inline asm
	add.s64 	%rd1769, %rd1763, 24;
	// begin inline asm
	ld.global.nc.u64 %rd1768, [%rd1769];
	// end inline asm
	add.s64 	%rd1771, %rd1763, 32;
	// begin inline asm
	ld.global.nc.u64 %rd1770, [%rd1771];
	// end inline asm
	add.s64 	%rd1773, %rd1763, 40;
	// begin inline asm
	ld.global.nc.u64 %rd1772, [%rd1773];
	// end inline asm
	add.s64 	%rd1775, %rd1763, 48;
	// begin inline asm
	ld.global.nc.u64 %rd1774, [%rd1775];
	// end inline asm
	mov.b64 	{%r12351, %r32917}, %rd1774;
	add.s64 	%rd1777, %rd1763, 56;
	// begin inline asm
	ld.global.nc.u64 %rd3850, [%rd1777];
	// end inline asm
	shr.u64 	%rd1779, %rd1774, 8;
	cvt.u16.u64 	%rs22575, %rd1779;
	cvt.u16.u64 	%rs22574, %rd1774;
	shr.u64 	%rd1780, %rd1772, 56;
	cvt.u16.u64 	%rs22573, %rd1780;
	shr.u64 	%rd1781, %rd1772, 48;
	cvt.u16.u64 	%rs22572, %rd1781;
	shr.u64 	%rd1782, %rd1772, 40;
	cvt.u16.u64 	%rs22571, %rd1782;
	shr.u64 	%rd1783, %rd1772, 32;
	cvt.u16.u64 	%rs22570, %rd1783;
	shr.u64 	%rd1784, %rd1772, 24;
	cvt.u16.u64 	%rs22569, %rd1784;
	shr.u64 	%rd1785, %rd1772, 16;
	cvt.u16.u64 	%rs22568, %rd1785;
	shr.u64 	%rd1786, %rd1772, 8;
	cvt.u16.u64 	%rs22567, %rd1786;
	cvt.u16.u64 	%rs22566, %rd1772;
	shr.u64 	%rd1787, %rd1770, 56;
	cvt.u16.u64 	%rs22565, %rd1787;
	shr.u64 	%rd1788, %rd1770, 48;
	cvt.u16.u64 	%rs22564, %rd1788;
	shr.u64 	%rd1789, %rd1770, 40;
	cvt.u16.u64 	%rs22563, %rd1789;
	shr.u64 	%rd1790, %rd1770, 32;
	cvt.u16.u64 	%rs22562, %rd1790;
	shr.u64 	%rd1791, %rd1770, 24;
	cvt.u16.u64 	%rs22561, %rd1791;
	shr.u64 	%rd1792, %rd1770, 16;
	cvt.u16.u64 	%rs22560, %rd1792;
	shr.u64 	%rd1793, %rd1770, 8;
	cvt.u16.u64 	%rs22559, %rd1793;
	cvt.u16.u64 	%rs22558, %rd1770;
	shr.u64 	%rd1794, %rd1768, 56;
	cvt.u16.u64 	%rs22557, %rd1794;
	shr.u64 	%rd1795, %rd1768, 48;
	cvt.u16.u64 	%rs22556, %rd1795;
	shr.u64 	%rd1796, %rd1768, 40;
	cvt.u16.u64 	%rs22555, %rd1796;
	shr.u64 	%rd1797, %rd1768, 32;
	cvt.u16.u64 	%rs22554, %rd1797;
	shr.u64 	%rd1798, %rd1768, 24;
	cvt.u16.u64 	%rs22553, %rd1798;
	shr.u64 	%rd1799, %rd1768, 16;
	cvt.u16.u64 	%rs22552, %rd1799;
	shr.u64 	%rd1800, %rd1768, 8;
	cvt.u16.u64 	%rs22551, %rd1800;
	cvt.u16.u64 	%rs22550, %rd1768;
	shr.u64 	%rd1801, %rd1766, 56;
	cvt.u16.u64 	%rs22549, %rd1801;
	shr.u64 	%rd1802, %rd1766, 48;
	cvt.u16.u64 	%rs22548, %rd1802;
	shr.u64 	%rd1803, %rd1766, 40;
	cvt.u16.u64 	%rs22547, %rd1803;
	shr.u64 	%rd1804, %rd1766, 32;
	cvt.u16.u64 	%rs22546, %rd1804;
	shr.u64 	%rd1805, %rd1766, 24;
	cvt.u16.u64 	%rs22545, %rd1805;
	shr.u64 	%rd1806, %rd1766, 16;
	cvt.u16.u64 	%rs22544, %rd1806;
	shr.u64 	%rd1807, %rd1766, 8;
	cvt.u16.u64 	%rs22543, %rd1807;
	cvt.u16.u64 	%rs22542, %rd1766;
	shr.u64 	%rd1808, %rd1764, 56;
	cvt.u16.u64 	%rs22541, %rd1808;
	shr.u64 	%rd1809, %rd1764, 48;
	cvt.u16.u64 	%rs22540, %rd1809;
	shr.u64 	%rd1810, %rd1764, 40;
	cvt.u16.u64 	%rs22539, %rd1810;
	shr.u64 	%rd1811, %rd1764, 32;
	cvt.u16.u64 	%rs22538, %rd1811;
	shr.u64 	%rd1812, %rd1764, 24;
	cvt.u16.u64 	%rs22537, %rd1812;
	shr.u64 	%rd1813, %rd1764, 16;
	cvt.u16.u64 	%rs22536, %rd1813;
	shr.u64 	%rd1814, %rd1764, 8;
	cvt.u16.u64 	%rs22535, %rd1814;
	cvt.u16.u64 	%rs22534, %rd1764;
	shr.u64 	%rd1815, %rd1762, 56;
	cvt.u16.u64 	%rs22533, %rd1815;
	shr.u64 	%rd1816, %rd1762, 48;
	cvt.u16.u64 	%rs22532, %rd1816;
	shr.u64 	%rd1817, %rd1762, 40;
	cvt.u16.u64 	%rs22531, %rd1817;
	shr.u64 	%rd1818, %rd1762, 32;
	cvt.u16.u64 	%rs22530, %rd1818;
	shr.u64 	%rd1819, %rd1762, 24;
	cvt.u16.u64 	%rs22529, %rd1819;
	shr.u64 	%rd1820, %rd1762, 16;
	cvt.u16.u64 	%rs22528, %rd1820;
	shr.u64 	%rd1821, %rd1762, 8;
	cvt.u16.u64 	%rs22527, %rd1821;
	cvt.u16.u64 	%rs22526, %rd1762;
	shl.b32 	%r12352, %r1213, 6;
	cvt.u64.u32 	%rd1822, %r12352;
	add.s64 	%rd307, %rd1763, %rd1822;
	mov.u16 	%rs22476, %rs22526;
	mov.u16 	%rs22477, %rs22527;
	mov.u16 	%rs22478, %rs22528;
	mov.u16 	%rs22479, %rs22529;
	mov.u16 	%rs22480, %rs22530;
	mov.u16 	%rs22481, %rs22531;
	mov.u16 	%rs22482, %rs22532;
	mov.u16 	%rs22483, %rs22533;
	mov.u16 	%rs22484, %rs22534;
	mov.u16 	%rs22485, %rs22535;
	mov.u16 	%rs22486, %rs22536;
	mov.u16 	%rs22487, %rs22537;
	mov.u16 	%rs22488, %rs22538;
	mov.u16 	%rs22489, %rs22539;
	mov.u16 	%rs22490, %rs22540;
	mov.u16 	%rs22491, %rs22541;
	mov.u16 	%rs22492, %rs22542;
	mov.u16 	%rs22493, %rs22543;
	mov.u16 	%rs22494, %rs22544;
	mov.u16 	%rs22495, %rs22545;
	mov.u16 	%rs22496, %rs22546;
	mov.u16 	%rs22497, %rs22547;
	mov.u16 	%rs22498, %rs22548;
	mov.u16 	%rs22499, %rs22549;
	mov.u16 	%rs22500, %rs22550;
	mov.u16 	%rs22501, %rs22551;
	mov.u16 	%rs22502, %rs22552;
	mov.u16 	%rs22503, %rs22553;
	mov.u16 	%rs22504, %rs22554;
	mov.u16 	%rs22505, %rs22555;
	mov.u16 	%rs22506, %rs22556;
	mov.u16 	%rs22507, %rs22557;
	mov.u16 	%rs22508, %rs22558;
	mov.u16 	%rs22509, %rs22559;
	mov.u16 	%rs22510, %rs22560;
	mov.u16 	%rs22511, %rs22561;
	mov.u16 	%rs22512, %rs22562;
	mov.u16 	%rs22513, %rs22563;
	mov.u16 	%rs22514, %rs22564;
	mov.u16 	%rs22515, %rs22565;
	mov.u16 	%rs22516, %rs22566;
	mov.u16 	%rs22517, %rs22567;
	mov.u16 	%rs22518, %rs22568;
	mov.u16 	%rs22519, %rs22569;
	mov.u16 	%rs22520, %rs22570;
	mov.u16 	%rs22521, %rs22571;
	mov.u16 	%rs22522, %rs22572;
	mov.u16 	%rs22523, %rs22573;
	mov.u16 	%rs22524, %rs22574;
	mov.u16 	%rs22525, %rs22575;
	mov.u32 	%r32916, %r32917;
	mov.u64 	%rd3849, %rd3850;
	@%p275 bra 	$L__BB3_693;
	// begin inline asm
	ld.global.nc.u64 %rd1823, [%rd307];
	// end inline asm
	add.s64 	%rd1826, %rd307, 8;
	// begin inline asm
	ld.global.nc.u64 %rd1825, [%rd1826];
	// end inline asm
	add.s64 	%rd1828, %rd307, 16;
	// begin inline asm
	ld.global.nc.u64 %rd1827, [%rd1828];
	// end inline asm
	add.s64 	%rd1830, %rd307, 24;
	// begin inline asm
	ld.global.nc.u64 %rd1829, [%rd1830];
	// end inline asm
	add.s64 	%rd1832, %rd307, 32;
	// begin inline asm
	ld.global.nc.u64 %rd1831, [%rd1832];
	// end inline asm
	add.s64 	%rd1834, %rd307, 40;
	// begin inline asm
	ld.global.nc.u64 %rd1833, [%rd1834];
	// end inline asm
	add.s64 	%rd1836, %rd307, 48;
	// begin inline asm
	ld.global.nc.u64 %rd1835, [%rd1836];
	// end inline asm
	mov.b64 	{%r12353, %r32916}, %rd1835;
	add.s64 	%rd1838, %rd307, 56;
	// begin inline asm
	ld.global.nc.u64 %rd3849, [%rd1838];
	// end inline asm
	cvt.u16.u64 	%rs22476, %rd1823;
	shr.u64 	%rd1839, %rd1823, 8;
	cvt.u16.u64 	%rs22477, %rd1839;
	shr.u64 	%rd1840, %rd1823, 16;
	cvt.u16.u64 	%rs22478, %rd1840;
	shr.u64 	%rd1841, %rd1823, 24;
	cvt.u16.u64 	%rs22479, %rd1841;
	shr.u64 	%rd1842, %rd1823, 32;
	cvt.u16.u64 	%rs22480, %rd1842;
	shr.u64 	%rd1843, %rd1823, 40;
	cvt.u16.u64 	%rs22481, %rd1843;
	shr.u64 	%rd1844, %rd1823, 48;
	cvt.u16.u64 	%rs22482, %rd1844;
	shr.u64 	%rd1845, %rd1823, 56;
	cvt.u16.u64 	%rs22483, %rd1845;
	cvt.u16.u64 	%rs22484, %rd1825;
	shr.u64 	%rd1846, %rd1825, 8;
	cvt.u16.u64 	%rs22485, %rd1846;
	shr.u64 	%rd1847, %rd1825, 16;
	cvt.u16.u64 	%rs22486, %rd1847;
	shr.u64 	%rd1848, %rd1825, 24;
	cvt.u16.u64 	%rs22487, %rd1848;
	shr.u64 	%rd1849, %rd1825, 32;
	cvt.u16.u64 	%rs22488, %rd1849;
	shr.u64 	%rd1850, %rd1825, 40;
	cvt.u16.u64 	%rs22489, %rd1850;
	shr.u64 	%rd1851, %rd1825, 48;
	cvt.u16.u64 	%rs22490, %rd1851;
	shr.u64 	%rd1852, %rd1825, 56;
	cvt.u16.u64 	%rs22491, %rd1852;
	cvt.u16.u64 	%rs22492, %rd1827;
	shr.u64 	%rd1853, %rd1827, 8;
	cvt.u16.u64 	%rs22493, %rd1853;
	shr.u64 	%rd1854, %rd1827, 16;
	cvt.u16.u64 	%rs22494, %rd1854;
	shr.u64 	%rd1855, %rd1827, 24;
	cvt.u16.u64 	%rs22495, %rd1855;
	shr.u64 	%rd1856, %rd1827, 32;
	cvt.u16.u64 	%rs22496, %rd1856;
	shr.u64 	%rd1857, %rd1827, 40;
	cvt.u16.u64 	%rs22497, %rd1857;
	shr.u64 	%rd1858, %rd1827, 48;
	cvt.u16.u64 	%rs22498, %rd1858;
	shr.u64 	%rd1859, %rd1827, 56;
	cvt.u16.u64 	%rs22499, %rd1859;
	cvt.u16.u64 	%rs22500, %rd1829;
	shr.u64 	%rd1860, %rd1829, 8;
	cvt.u16.u64 	%rs22501, %rd1860;
	shr.u64 	%rd1861, %rd1829, 16;
	cvt.u16.u64 	%rs22502, %rd1861;
	shr.u64 	%rd1862, %rd1829, 24;
	cvt.u16.u64 	%rs22503, %rd1862;
	shr.u64 	%rd1863, %rd1829, 32;
	cvt.u16.u64 	%rs22504, %rd1863;
	shr.u64 	%rd1864, %rd1829, 40;
	cvt.u16.u64 	%rs22505, %rd1864;
	shr.u64 	%rd1865, %rd1829, 48;
	cvt.u16.u64 	%rs22506, %rd1865;
	shr.u64 	%rd1866, %rd1829, 56;
	cvt.u16.u64 	%rs22507, %rd1866;
	cvt.u16.u64 	%rs22508, %rd1831;
	shr.u64 	%rd1867, %rd1831, 8;
	cvt.u16.u64 	%rs22509, %rd1867;
	shr.u64 	%rd1868, %rd1831, 16;
	cvt.u16.u64 	%rs22510, %rd1868;
	shr.u64 	%rd1869, %rd1831, 24;
	cvt.u16.u64 	%rs22511, %rd1869;
	shr.u64 	%rd1870, %rd1831, 32;
	cvt.u16.u64 	%rs22512, %rd1870;
	shr.u64 	%rd1871, %rd1831, 40;
	cvt.u16.u64 	%rs22513, %rd1871;
	shr.u64 	%rd1872, %rd1831, 48;
	cvt.u16.u64 	%rs22514, %rd1872;
	shr.u64 	%rd1873, %rd1831, 56;
	cvt.u16.u64 	%rs22515, %rd1873;
	cvt.u16.u64 	%rs22516, %rd1833;
	shr.u64 	%rd1874, %rd1833, 8;
	cvt.u16.u64 	%rs22517, %rd1874;
	shr.u64 	%rd1875, %rd1833, 16;
	cvt.u16.u64 	%rs22518, %rd1875;
	shr.u64 	%rd1876, %rd1833, 24;
	cvt.u16.u64 	%rs22519, %rd1876;
	shr.u64 	%rd1877, %rd1833, 32;
	cvt.u16.u64 	%rs22520, %rd1877;
	shr.u64 	%rd1878, %rd1833, 40;
	cvt.u16.u64 	%rs22521, %rd1878;
	shr.u64 	%rd1879, %rd1833, 48;
	cvt.u16.u64 	%rs22522, %rd1879;
	shr.u64 	%rd1880, %rd1833, 56;
	cvt.u16.u64 	%rs22523, %rd1880;
	cvt.u16.u64 	%rs22524, %rd1835;
	shr.u64 	%rd1881, %rd1835, 8;
	cvt.u16.u64 	%rs22525, %rd1881;
$L__BB3_693:
	setp.ge.s32 	%p276, %r1216, %r1208;
	@%p276 bra 	$L__BB3_695;
	add.s64 	%rd1883, %rd307, 2048;
	// begin inline asm
	ld.global.nc.u64 %rd1882, [%rd1883];
	// end inline asm
	add.s64 	%rd1885, %rd307, 2056;
	// begin inline asm
	ld.global.nc.u64 %rd1884, [%rd1885];
	// end inline asm
	add.s64 	%rd1887, %rd307, 2064;
	// begin inline asm
	ld.global.nc.u64 %rd1886, [%rd1887];
	// end inline asm
	add.s64 	%rd1889, %rd307, 2072;
	// begin inline asm
	ld.global.nc.u64 %rd1888, [%rd1889];
	// end inline asm
	add.s64 	%rd1891, %rd307, 2080;
	// begin inline asm
	ld.global.nc.u64 %rd1890, [%rd1891];
	// end inline asm
	add.s64 	%rd1893, %rd307, 2088;
	// begin inline asm
	ld.global.nc.u64 %rd1892, [%rd1893];
	// end inline asm
	add.s64 	%rd1895, %rd307, 2096;
	// begin inline asm
	ld.global.nc.u64 %rd1894, [%rd1895];
	// end inline asm
	mov.b64 	{%r12354, %r32917}, %rd1894;
	add.s64 	%rd1897, %rd307, 2104;
	// begin inline asm
	ld.global.nc.u64 %rd3850, [%rd1897];
	// end inline asm
	cvt.u16.u64 	%rs22526, %rd1882;
	shr.u64 	%rd1898, %rd1882, 8;
	cvt.u16.u64 	%rs22527, %rd1898;
	shr.u64 	%rd1899, %rd1882, 16;
	cvt.u16.u64 	%rs22528, %rd1899;
	shr.u64 	%rd1900, %rd1882, 24;
	cvt.u16.u64 	%rs22529, %rd1900;
	shr.u64 	%rd1901, %rd1882, 32;
	cvt.u16.u64 	%rs22530, %rd1901;
	shr.u64 	%rd1902, %rd1882, 40;
	cvt.u16.u64 	%rs22531, %rd1902;
	shr.u64 	%rd1903, %rd1882, 48;
	cvt.u16.u64 	%rs22532, %rd1903;
	shr.u64 	%rd1904, %rd1882, 56;
	cvt.u16.u64 	%rs22533, %rd1904;
	cvt.u16.u64 	%rs22534, %rd1884;
	shr.u64 	%rd1905, %rd1884, 8;
	cvt.u16.u64 	%rs22535, %rd1905;
	shr.u64 	%rd1906, %rd1884, 16;
	cvt.u16.u64 	%rs22536, %rd1906;
	shr.u64 	%rd1907, %rd1884, 24;
	cvt.u16.u64 	%rs22537, %rd1907;
	shr.u64 	%rd1908, %rd1884, 32;
	cvt.u16.u64 	%rs22538, %rd1908;
	shr.u64 	%rd1909, %rd1884, 40;
	cvt.u16.u64 	%rs22539, %rd1909;
	shr.u64 	%rd1910, %rd1884, 48;
	cvt.u16.u64 	%rs22540, %rd1910;
	shr.u64 	%rd1911, %rd1884, 56;
	cvt.u16.u64 	%rs22541, %rd1911;
	cvt.u16.u64 	%rs22542, %rd1886;
	shr.u64 	%rd1912, %rd1886, 8;
	cvt.u16.u64 	%rs22543, %rd1912;
	shr.u64 	%rd1913, %rd1886, 16;
	cvt.u16.u64 	%rs22544, %rd1913;
	shr.u64 	%rd1914, %rd1886, 24;
	cvt.u16.u64 	%rs22545, %rd1914;
	shr.u64 	%rd1915, %rd1886, 32;
	cvt.u16.u64 	%rs22546, %rd1915;
	shr.u64 	%rd1916, %rd1886, 40;
	cvt.u16.u64 	%rs22547, %rd1916;
	shr.u64 	%rd1917, %rd1886, 48;
	cvt.u16.u64 	%rs22548, %rd1917;
	shr.u64 	%rd1918, %rd1886, 56;
	cvt.u16.u64 	%rs22549, %rd1918;
	cvt.u16.u64 	%rs22550, %rd1888;
	shr.u64 	%rd1919, %rd1888, 8;
	cvt.u16.u64 	%rs22551, %rd1919;
	shr.u64 	%rd1920, %rd1888, 16;
	cvt.u16.u64 	%rs22552, %rd1920;
	shr.u64 	%rd1921, %rd1888, 24;
	cvt.u16.u64 	%rs22553, %rd1921;
	shr.u64 	%rd1922, %rd1888, 32;
	cvt.u16.u64 	%rs22554, %rd1922;
	shr.u64 	%rd1923, %rd1888, 40;
	cvt.u16.u64 	%rs22555, %rd1923;
	shr.u64 	%rd1924, %rd1888, 48;
	cvt.u16.u64 	%rs22556, %rd1924;
	shr.u64 	%rd1925, %rd1888, 56;
	cvt.u16.u64 	%rs22557, %rd1925;
	cvt.u16.u64 	%rs22558, %rd1890;
	shr.u64 	%rd1926, %rd1890, 8;
	cvt.u16.u64 	%rs22559, %rd1926;
	shr.u64 	%rd1927, %rd1890, 16;
	cvt.u16.u64 	%rs22560, %rd1927;
	shr.u64 	%rd1928, %rd1890, 24;
	cvt.u16.u64 	%rs22561, %rd1928;
	shr.u64 	%rd1929, %rd1890, 32;
	cvt.u16.u64 	%rs22562, %rd1929;
	shr.u64 	%rd1930, %rd1890, 40;
	cvt.u16.u64 	%rs22563, %rd1930;
	shr.u64 	%rd1931, %rd1890, 48;
	cvt.u16.u64 	%rs22564, %rd1931;
	shr.u64 	%rd1932, %rd1890, 56;
	cvt.u16.u64 	%rs22565, %rd1932;
	cvt.u16.u64 	%rs22566, %rd1892;
	shr.u64 	%rd1933, %rd1892, 8;
	cvt.u16.u64 	%rs22567, %rd1933;
	shr.u64 	%rd1934, %rd1892, 16;
	cvt.u16.u64 	%rs22568, %rd1934;
	shr.u64 	%rd1935, %rd1892, 24;
	cvt.u16.u64 	%rs22569, %rd1935;
	shr.u64 	%rd1936, %rd1892, 32;
	cvt.u16.u64 	%rs22570, %rd1936;
	shr.u64 	%rd1937, %rd1892, 40;
	cvt.u16.u64 	%rs22571, %rd1937;
	shr.u64 	%rd1938, %rd1892, 48;
	cvt.u16.u64 	%rs22572, %rd1938;
	shr.u64 	%rd1939, %rd1892, 56;
	cvt.u16.u64 	%rs22573, %rd1939;
	cvt.u16.u64 	%rs22574, %rd1894;
	shr.u64 	%rd1940, %rd1894, 8;
	cvt.u16.u64 	%rs22575, %rd1940;
$L__BB3_695:
	mad.lo.s32 	%r12356, %r1220, 60, %r1221;
	cvt.u32.u16 	%r12357, %rs22491;
	cvt.u32.u16 	%r12358, %rs22490;
	prmt.b32 	%r12359, %r12358, %r12357, 0x3340U;
	cvt.u32.u16 	%r12360, %rs22489;
	cvt.u32.u16 	%r12361, %rs22488;
	prmt.b32 	%r12362, %r12361, %r12360, 0x3340U;
	prmt.b32 	%r12363, %r12362, %r12359, 0x5410U;
	cvt.u32.u16 	%r12364, %rs22487;
	cvt.u32.u16 	%r12365, %rs22486;
	prmt.b32 	%r12366, %r12365, %r12364, 0x3340U;
	cvt.u32.u16 	%r12367, %rs22485;
	cvt.u32.u16 	%r12368, %rs22484;
	prmt.b32 	%r12369, %r12368, %r12367, 0x3340U;
	prmt.b32 	%r12370, %r12369, %r12366, 0x5410U;
	cvt.u32.u16 	%r12371, %rs22483;
	cvt.u32.u16 	%r12372, %rs22482;
	prmt.b32 	%r12373, %r12372, %r12371, 0x3340U;
	cvt.u32.u16 	%r12374, %rs22481;
	cvt.u32.u16 	%r12375, %rs22480;
	prmt.b32 	%r12376, %r12375, %r12374, 0x3340U;
	prmt.b32 	%r12377, %r12376, %r12373, 0x5410U;
	cvt.u32.u16 	%r12378, %rs22479;
	cvt.u32.u16 	%r12379, %rs22478;
	prmt.b32 	%r12380, %r12379, %r12378, 0x3340U;
	cvt.u32.u16 	%r12381, %rs22477;
	cvt.u32.u16 	%r12382, %rs22476;
	prmt.b32 	%r12383, %r12382, %r12381, 0x3340U;
	prmt.b32 	%r12384, %r12383, %r12380, 0x5410U;
	st.shared.v4.b32 	[%r12356], {%r12384, %r12377, %r12370, %r12363};
	cvt.u32.u16 	%r12385, %rs22507;
	cvt.u32.u16 	%r12386, %rs22506;
	prmt.b32 	%r12387, %r12386, %r12385, 0x3340U;
	cvt.u32.u16 	%r12388, %rs22505;
	cvt.u32.u16 	%r12389, %rs22504;
	prmt.b32 	%r12390, %r12389, %r12388, 0x3340U;
	prmt.b32 	%r12391, %r12390, %r12387, 0x5410U;
	cvt.u32.u16 	%r12392, %rs22503;
	cvt.u32.u16 	%r12393, %rs22502;
	prmt.b32 	%r12394, %r12393, %r12392, 0x3340U;
	cvt.u32.u16 	%r12395, %rs22501;
	cvt.u32.u16 	%r12396, %rs22500;
	prmt.b32 	%r12397, %r12396, %r12395, 0x3340U;
	prmt.b32 	%r12398, %r12397, %r12394, 0x5410U;
	cvt.u32.u16 	%r12399, %rs22499;
	cvt.u32.u16 	%r12400, %rs22498;
	prmt.b32 	%r12401, %r12400, %r12399, 0x3340U;
	cvt.u32.u16 	%r12402, %rs22497;
	cvt.u32.u16 	%r12403, %rs22496;
	prmt.b32 	%r12404, %r12403, %r12402, 0x3340U;
	prmt.b32 	%r12405, %r12404, %r12401, 0x5410U;
	cvt.u32.u16 	%r12406, %rs22495;
	cvt.u32.u16 	%r12407, %rs22494;
	prmt.b32 	%r12408, %r12407, %r12406, 0x3340U;
	cvt.u32.u16 	%r12409, %rs22493;
	cvt.u32.u16 	%r12410, %rs22492;
	prmt.b32 	%r12411, %r12410, %r12409, 0x3340U;
	prmt.b32 	%r12412, %r12411, %r12408, 0x5410U;
	st.shared.v4.b32 	[%r12356+16], {%r12412, %r12405, %r12398, %r12391};
	cvt.u32.u16 	%r12413, %rs22523;
	cvt.u32.u16 	%r12414, %rs22522;
	prmt.b32 	%r12415, %r12414, %r12413, 0x3340U;
	cvt.u32.u16 	%r12416, %rs22521;
	cvt.u32.u16 	%r12417, %rs22520;
	prmt.b32 	%r12418, %r12417, %r12416, 0x3340U;
	prmt.b32 	%r12419, %r12418, %r12415, 0x5410U;
	cvt.u32.u16 	%r12420, %rs22519;
	cvt.u32.u16 	%r12421, %rs22518;
	prmt.b32 	%r12422, %r12421, %r12420, 0x3340U;
	cvt.u32.u16 	%r12423, %rs22517;
	cvt.u32.u16 	%r12424, %rs22516;
	prmt.b32 	%r12425, %r12424, %r12423, 0x3340U;
	prmt.b32 	%r12426, %r12425, %r12422, 0x5410U;
	cvt.u32.u16 	%r12427, %rs22515;
	cvt.u32.u16 	%r12428, %rs22514;
	prmt.b32 	%r12429, %r12428, %r12427, 0x3340U;
	cvt.u32.u16 	%r12430, %rs22513;
	cvt.u32.u16 	%r12431, %rs22512;
	prmt.b32 	%r12432, %r12431, %r12430, 0x3340U;
	prmt.b32 	%r12433, %r12432, %r12429, 0x5410U;
	cvt.u32.u16 	%r12434, %rs22511;
	cvt.u32.u16 	%r12435, %rs22510;
	prmt.b32 	%r12436, %r12435, %r12434, 0x3340U;
	cvt.u32.u16 	%r12437, %rs22509;
	cvt.u32.u16 	%r12438, %rs22508;
	prmt.b32 	%r12439, %r12438, %r12437, 0x3340U;
	prmt.b32 	%r12440, %r12439, %r12436, 0x5410U;
	st.shared.v4.b32 	[%r12356+32], {%r12440, %r12433, %r12426, %r12419};
	st.shared.v2.u8 	[%r12356+48], {%rs22524, %rs22525};
	st.shared.u32 	[%r12356+52], %r32916;
	st.shared.u64 	[%r12356+56], %rd3849;
	cvt.u32.u16 	%r12441, %rs22541;
	cvt.u32.u16 	%r12442, %rs22540;
	prmt.b32 	%r12443, %r12442, %r12441, 0x3340U;
	cvt.u32.u16 	%r12444, %rs22539;
	cvt.u32.u16 	%r12445, %rs22538;
	prmt.b32 	%r12446, %r12445, %r12444, 0x3340U;
	prmt.b32 	%r12447, %r12446, %r12443, 0x5410U;
	cvt.u32.u16 	%r12448, %rs22537;
	cvt.u32.u16 	%r12449, %rs22536;
	prmt.b32 	%r12450, %r12449, %r12448, 0x3340U;
	cvt.u32.u16 	%r12451, %rs22535;
	cvt.u32.u16 	%r12452, %rs22534;
	prmt.b32 	%r12453, %r12452, %r12451, 0x3340U;
	prmt.b32 	%r12454, %r12453, %r12450, 0x5410U;
	cvt.u32.u16 	%r12455, %rs22533;
	cvt.u32.u16 	%r12456, %rs22532;
	prmt.b32 	%r12457, %r12456, %r12455, 0x3340U;
	cvt.u32.u16 	%r12458, %rs22531;
	cvt.u32.u16 	%r12459, %rs22530;
	prmt.b32 	%r12460, %r12459, %r12458, 0x3340U;
	prmt.b32 	%r12461, %r12460, %r12457, 0x5410U;
	cvt.u32.u16 	%r12462, %rs22529;
	cvt.u32.u16 	%r12463, %rs22528;
	prmt.b32 	%r12464, %r12463, %r12462, 0x3340U;
	cvt.u32.u16 	%r12465, %rs22527;
	cvt.u32.u16 	%r12466, %rs22526;
	prmt.b32 	%r12467, %r12466, %r12465, 0x3340U;
	prmt.b32 	%r12468, %r12467, %r12464, 0x5410U;
	st.shared.v4.b32 	[%r12356+2048], {%r12468, %r12461, %r12454, %r12447};
	cvt.u32.u16 	%r12469, %rs22557;
	cvt.u32.u16 	%r12470, %rs22556;
	prmt.b32 	%r12471, %r12470, %r12469, 0x3340U;
	cvt.u32.u16 	%r12472, %rs22555;
	cvt.u32.u16 	%r12473, %rs22554;
	prmt.b32 	%r12474, %r12473, %r12472, 0x3340U;
	prmt.b32 	%r12475, %r12474, %r12471, 0x5410U;
	cvt.u32.u16 	%r12476, %rs22553;
	cvt.u32.u16 	%r12477, %rs22552;
	prmt.b32 	%r12478, %r12477, %r12476, 0x3340U;
	cvt.u32.u16 	%r12479, %rs22551;
	cvt.u32.u16 	%r12480, %rs22550;
	prmt.b32 	%r12481, %r12480, %r12479, 0x3340U;
	prmt.b32 	%r12482, %r12481, %r12478, 0x5410U;
	cvt.u32.u16 	%r12483, %rs22549;
	cvt.u32.u16 	%r12484, %rs22548;
	prmt.b32 	%r12485, %r12484, %r12483, 0x3340U;
	cvt.u32.u16 	%r12486, %rs22547;
	cvt.u32.u16 	%r12487, %rs22546;
	prmt.b32 	%r12488, %r12487, %r12486, 0x3340U;
	prmt.b32 	%r12489, %r12488, %r12485, 0x5410U;
	cvt.u32.u16 	%r12490, %rs22545;
	cvt.u32.u16 	%r12491, %rs22544;
	prmt.b32 	%r12492, %r12491, %r12490, 0x3340U;
	cvt.u32.u16 	%r12493, %rs22543;
	cvt.u32.u16 	%r12494, %rs22542;
	prmt.b32 	%r12495, %r12494, %r12493, 0x3340U;
	prmt.b32 	%r12496, %r12495, %r12492, 0x5410U;
	st.shared.v4.b32 	[%r12356+2064], {%r12496, %r12489, %r12482, %r12475};
	cvt.u32.u16 	%r12497, %rs22573;
	cvt.u32.u16 	%r12498, %rs22572;
	prmt.b32 	%r12499, %r12498, %r12497, 0x3340U;
	cvt.u32.u16 	%r12500, %rs22571;
	cvt.u32.u16 	%r12501, %rs22570;
	prmt.b32 	%r12502, %r12501, %r12500, 0x3340U;
	prmt.b32 	%r12503, %r12502, %r12499, 0x5410U;
	cvt.u32.u16 	%r12504, %rs22569;
	cvt.u32.u16 	%r12505, %rs22568;
	prmt.b32 	%r12506, %r12505, %r12504, 0x3340U;
	cvt.u32.u16 	%r12507, %rs22567;
	cvt.u32.u16 	%r12508, %rs22566;
	prmt.b32 	%r12509, %r12508, %r12507, 0x3340U;
	prmt.b32 	%r12510, %r12509, %r12506, 0x5410U;
	cvt.u32.u16 	%r12511, %rs22565;
	cvt.u32.u16 	%r12512, %rs22564;
	prmt.b32 	%r12513, %r12512, %r12511, 0x3340U;
	cvt.u32.u16 	%r12514, %rs22563;
	cvt.u32.u16 	%r12515, %rs22562;
	prmt.b32 	%r12516, %r12515, %r12514, 0x3340U;
	prmt.b32 	%r12517, %r12516, %r12513, 0x5410U;
	cvt.u32.u16 	%r12518, %rs22561;
	cvt.u32.u16 	%r12519, %rs22560;
	prmt.b32 	%r12520, %r12519, %r12518, 0x3340U;
	cvt.u32.u16 	%r12521, %rs22559;
	cvt.u32.u16 	%r12522, %rs22558;
	prmt.b32 	%r12523, %r12522, %r12521, 0x3340U;
	prmt.b32 	%r12524, %r12523, %r12520, 0x5410U;
	st.shared.v4.b32 	[%r12356+2080], {%r12524, %r12517, %r12510, %r12503};
	st.shared.v2.u8 	[%r12356+2096], {%rs22574, %rs22575};
	st.shared.u32 	[%r12356+2100], %r32917;
	st.shared.u64 	[%r12356+2104], %rd3850;
	bar.warp.sync 	-1;
	add.s32 	%r12525, %r1220, %r12347;
	mad.lo.s32 	%r12526, %r12525, 60, %r1222;
	ld.shared.v4.b32 	{%r1230, %r1231, %r1232, %r1233}, [%r12526];
	bfe.u32 	%r12527, %r1230, 0, 8;
	cvt.u16.u32 	%rs23956, %r12527;
	bfe.u32 	%r12528, %r1230, 8, 8;
	cvt.u16.u32 	%rs23957, %r12528;
	bfe.u32 	%r12529, %r1230, 16, 8;
	cvt.u16.u32 	%rs23958, %r12529;
	bfe.u32 	%r12530, %r1230, 24, 8;
	cvt.u16.u32 	%rs23959, %r12530;
	bfe.u32 	%r12531, %r1231, 0, 8;
	cvt.u16.u32 	%rs23960, %r12531;
	bfe.u32 	%r12532, %r1231, 8, 8;
	cvt.u16.u32 	%rs23961, %r12532;
	bfe.u32 	%r12533, %r1231, 16, 8;
	cvt.u16.u32 	%rs23962, %r12533;
	bfe.u32 	%r12534, %r1231, 24, 8;
	cvt.u16.u32 	%rs23963, %r12534;
	bfe.u32 	%r12535, %r1232, 0, 8;
	cvt.u16.u32 	%rs23964, %r12535;
	bfe.u32 	%r12536, %r1232, 8, 8;
	cvt.u16.u32 	%rs23965, %r12536;
	bfe.u32 	%r12537, %r1232, 16, 8;
	cvt.u16.u32 	%rs23966, %r12537;
	bfe.u32 	%r12538, %r1232, 24, 8;
	cvt.u16.u32 	%rs23967, %r12538;
	bfe.u32 	%r12539, %r1233, 0, 8;
	cvt.u16.u32 	%rs23968, %r12539;
	bfe.u32 	%r12540, %r1233, 8, 8;
	cvt.u16.u32 	%rs23969, %r12540;
	bfe.u32 	%r12541, %r1233, 16, 8;
	cvt.u16.u32 	%rs23970, %r12541;
	bfe.u32 	%r12542, %r1233, 24, 8;
	cvt.u16.u32 	%rs23971, %r12542;
	ld.shared.v4.b32 	{%r1234, %r1235, %r1236, %r1237}, [%r12526+16];
	bfe.u32 	%r12543, %r1234, 0, 8;
	cvt.u16.u32 	%rs23972, %r12543;
	bfe.u32 	%r12544, %r1234, 8, 8;
	cvt.u16.u32 	%rs23973, %r12544;
	bfe.u32 	%r12545, %r1234, 16, 8;
	cvt.u16.u32 	%rs23974, %r12545;
	bfe.u32 	%r12546, %r1234, 24, 8;
	cvt.u16.u32 	%rs23975, %r12546;
	bfe.u32 	%r12547, %r1235, 0, 8;
	cvt.u16.u32 	%rs23976, %r12547;
	bfe.u32 	%r12548, %r1235, 8, 8;
	cvt.u16.u32 	%rs23977, %r12548;
	bfe.u32 	%r12549, %r1235, 16, 8;
	cvt.u16.u32 	%rs23978, %r12549;
	bfe.u32 	%r12550, %r1235, 24, 8;
	cvt.u16.u32 	%rs23979, %r12550;
	bfe.u32 	%r12551, %r1236, 0, 8;
	cvt.u16.u32 	%rs23980, %r12551;
	bfe.u32 	%r12552, %r1236, 8, 8;
	cvt.u16.u32 	%rs23981, %r12552;
	bfe.u32 	%r12553, %r1236, 16, 8;
	cvt.u16.u32 	%rs23982, %r12553;
	bfe.u32 	%r12554, %r1236, 24, 8;
	cvt.u16.u32 	%rs23983, %r12554;
	bfe.u32 	%r12555, %r1237, 0, 8;
	cvt.u16.u32 	%rs23984, %r12555;
	bfe.u32 	%r12556, %r1237, 8, 8;
	cvt.u16.u32 	%rs23985, %r12556;
	bfe.u32 	%r12557, %r1237, 16, 8;
	cvt.u16.u32 	%rs23986, %r12557;
	bfe.u32 	%r12558, %r1237, 24, 8;
	cvt.u16.u32 	%rs23987, %r12558;
	ld.shared.v4.b32 	{%r1238, %r1239, %r1240, %r1241}, [%r12526+32];
	bfe.u32 	%r12559, %r1238, 0, 8;
	cvt.u16.u32 	%rs23988, %r12559;
	bfe.u32 	%r12560, %r1238, 8, 8;
	cvt.u16.u32 	%rs23989, %r12560;
	bfe.u32 	%r12561, %r1238, 16, 8;
	cvt.u16.u32 	%rs23990, %r12561;
	bfe.u32 	%r12562, %r1238, 24, 8;
	cvt.u16.u32 	%rs23991, %r12562;
	bfe.u32 	%r12563, %r1239, 0, 8;
	cvt.u16.u32 	%rs23992, %r12563;
	bfe.u32 	%r12564, %r1239, 8, 8;
	cvt.u16.u32 	%rs23993, %r12564;
	bfe.u32 	%r12565, %r1239, 16, 8;
	cvt.u16.u32 	%rs23994, %r12565;
	bfe.u32 	%r12566, %r1239, 24, 8;
	cvt.u16.u32 	%rs23995, %r12566;
	bfe.u32 	%r12567, %r1240, 0, 8;
	cvt.u16.u32 	%rs23996, %r12567;
	bfe.u32 	%r12568, %r1240, 8, 8;
	cvt.u16.u32 	%rs23997, %r12568;
	bfe.u32 	%r12569, %r1240, 16, 8;
	cvt.u16.u32 	%rs23998, %r12569;
	bfe.u32 	%r12570, %r1240, 24, 8;
	cvt.u16.u32 	%rs23999, %r12570;
	bfe.u32 	%r12571, %r1241, 0, 8;
	cvt.u16.u32 	%rs24000, %r12571;
	bfe.u32 	%r12572, %r1241, 8, 8;
	cvt.u16.u32 	%rs24001, %r12572;
	bfe.u32 	%r12573, %r1241, 16, 8;
	cvt.u16.u32 	%rs24002, %r12573;
	bfe.u32 	%r12574, %r1241, 24, 8;
	cvt.u16.u32 	%rs24003, %r12574;
	ld.shared.v2.u8 	{%rs24004, %rs24005}, [%r12526+48];
	mov.b32 	%r1242, {%rs24004, %rs24005};
	ld.shared.u32 	%r33037, [%r12526+52];
	ld.shared.f64 	%fd561, [%r12526+56];
	ld.shared.v4.b32 	{%r1244, %r1245, %r1246, %r1247}, [%r12526+64];
	bfe.u32 	%r12575, %r1244, 0, 8;
	cvt.u16.u32 	%rs24057, %r12575;
	bfe.u32 	%r12576, %r1244, 8, 8;
	cvt.u16.u32 	%rs24059, %r12576;
	bfe.u32 	%r12577, %r1244, 16, 8;
	cvt.u16.u32 	%rs24060, %r12577;
	bfe.u32 	%r12578, %r1244, 24, 8;
	cvt.u16.u32 	%rs24061, %r12578;
	bfe.u32 	%r12579, %r1245, 0, 8;
	cvt.u16.u32 	%rs24062, %r12579;
	bfe.u32 	%r12580, %r1245, 8, 8;
	cvt.u16.u32 	%rs24063, %r12580;
	bfe.u32 	%r12581, %r1245, 16, 8;
	cvt.u16.u32 	%rs24064, %r12581;
	bfe.u32 	%r12582, %r1245, 24, 8;
	cvt.u16.u32 	%rs24065, %r12582;
	bfe.u32 	%r12583, %r1246, 0, 8;
	cvt.u16.u32 	%rs24066, %r12583;
	bfe.u32 	%r12584, %r1246, 8, 8;
	cvt.u16.u32 	%rs24067, %r12584;
	bfe.u32 	%r12585, %r1246, 16, 8;
	cvt.u16.u32 	%rs24068, %r12585;
	bfe.u32 	%r12586, %r1246, 24, 8;
	cvt.u16.u32 	%rs24069, %r12586;
	bfe.u32 	%r12587, %r1247, 0, 8;
	cvt.u16.u32 	%rs24070, %r12587;
	bfe.u32 	%r12588, %r1247, 8, 8;
	cvt.u16.u32 	%rs24071, %r12588;
	bfe.u32 	%r12589, %r1247, 16, 8;
	cvt.u16.u32 	%rs24072, %r12589;
	bfe.u32 	%r12590, %r1247, 24, 8;
	cvt.u16.u32 	%rs24073, %r12590;
	ld.shared.v4.b32 	{%r1248, %r1249, %r1250, %r1251}, [%r12526+80];
	bfe.u32 	%r12591, %r1248, 0, 8;
	cvt.u16.u32 	%rs24074, %r12591;
	bfe.u32 	%r12592, %r1248, 8, 8;
	cvt.u16.u32 	%rs24075, %r12592;
	bfe.u32 	%r12593, %r1248, 16, 8;
	cvt.u16.u32 	%rs24076, %r12593;
	bfe.u32 	%r12594, %r1248, 24, 8;
	cvt.u16.u32 	%rs24077, %r12594;
	bfe.u32 	%r12595, %r1249, 0, 8;
	cvt.u16.u32 	%rs24078, %r12595;
	bfe.u32 	%r12596, %r1249, 8, 8;
	cvt.u16.u32 	%rs24079, %r12596;
	bfe.u32 	%r12597, %r1249, 16, 8;
	cvt.u16.u32 	%rs24080, %r12597;
	bfe.u32 	%r12598, %r1249, 24, 8;
	cvt.u16.u32 	%rs24081, %r12598;
	bfe.u32 	%r12599, %r1250, 0, 8;
	cvt.u16.u32 	%rs24082, %r12599;
	bfe.u32 	%r12600, %r1250, 8, 8;
	cvt.u16.u32 	%rs24083, %r12600;
	bfe.u32 	%r12601, %r1250, 16, 8;
	cvt.u16.u32 	%rs24084, %r12601;
	bfe.u32 	%r12602, %r1250, 24, 8;
	cvt.u16.u32 	%rs24085, %r12602;
	bfe.u32 	%r12603, %r1251, 0, 8;
	cvt.u16.u32 	%rs24086, %r12603;
	bfe.u32 	%r12604, %r1251, 8, 8;
	cvt.u16.u32 	%rs24087, %r12604;
	bfe.u32 	%r12605, %r1251, 16, 8;
	cvt.u16.u32 	%rs24088, %r12605;
	bfe.u32 	%r12606, %r1251, 24, 8;
	cvt.u16.u32 	%rs24089, %r12606;
	ld.shared.v4.b32 	{%r1252, %r1253, %r1254, %r1255}, [%r12526+96];
	bfe.u32 	%r12607, %r1252, 0, 8;
	cvt.u16.u32 	%rs24090, %r12607;
	bfe.u32 	%r12608, %r1252, 8, 8;
	cvt.u16.u32 	%rs24091, %r12608;
	bfe.u32 	%r12609, %r1252, 16, 8;
	cvt.u16.u32 	%rs24092, %r12609;
	bfe.u32 	%r12610, %r1252, 24, 8;
	cvt.u16.u32 	%rs24093, %r12610;
	bfe.u32 	%r12611, %r1253, 0, 8;
	cvt.u16.u32 	%rs24094, %r12611;
	bfe.u32 	%r12612, %r1253, 8, 8;
	cvt.u16.u32 	%rs24095, %r12612;
	bfe.u32 	%r12613, %r1253, 16, 8;
	cvt.u16.u32 	%rs24096, %r12613;
	bfe.u32 	%r12614, %r1253, 24, 8;
	cvt.u16.u32 	%rs24097, %r12614;
	bfe.u32 	%r12615, %r1254, 0, 8;
	cvt.u16.u32 	%rs24098, %r12615;
	bfe.u32 	%r12616, %r1254, 8, 8;
	cvt.u16.u32 	%rs24099, %r12616;
	bfe.u32 	%r12617, %r1254, 16, 8;
	cvt.u16.u32 	%rs24100, %r12617;
	bfe.u32 	%r12618, %r1254, 24, 8;
	cvt.u16.u32 	%rs24101, %r12618;
	bfe.u32 	%r12619, %r1255, 0, 8;
	cvt.u16.u32 	%rs24102, %r12619;
	bfe.u32 	%r12620, %r1255, 8, 8;
	cvt.u16.u32 	%rs24103, %r12620;
	bfe.u32 	%r12621, %r1255, 16, 8;
	cvt.u16.u32 	%rs24104, %r12621;
	bfe.u32 	%r12622, %r1255, 24, 8;
	cvt.u16.u32 	%rs24105, %r12622;
	ld.shared.v2.u8 	{%rs24106, %rs24107}, [%r12526+112];
	mov.b32 	%r1256, {%rs24106, %rs24107};
	ld.shared.u32 	%r33044, [%r12526+116];
	ld.shared.f64 	%fd562, [%r12526+120];
	bar.sync 	0;
	shl.b32 	%r12623, %r1210, 2;
	add.s32 	%r12625, %r12349, %r12623;
	add.s32 	%r1258, %r12625, 1920;
	st.shared.u32 	[%r12625+1920], %r1224;
	bar.sync 	0;
	setp.eq.s32 	%p277, %r1210, 0;
	mov.b64 	%rd3851, 0;
	@%p277 bra 	$L__BB3_697;
	ld.shared.u32 	%r32918, [%r1258+-4];
	setp.ne.s32 	%p278, %r32918, %r1223;
	selp.u64 	%rd3851, 1, 0, %p278;
$L__BB3_697:
	setp.ne.s32 	%p279, %r1223, %r1224;
	cvt.u64.u32 	%rd1942, %r1211;
	setp.eq.s64 	%p280, %rd134, %rd1942;
	selp.b64 	%rd314, 1, %rd3851, %p280;
	st.local.v2.b32 	[%rd64+8], {%r1230, %r1231};
	st.local.v4.b32 	[%rd64+16], {%r1232, %r1233, %r1234, %r1235};
	st.local.v4.b32 	[%rd64+32], {%r1236, %r1237, %r1238, %r1239};
	st.local.v2.b32 	[%rd64+48], {%r1240, %r1241};
	mov.b32 	{%rs17107, %rs17108}, %r1242;
	st.local.v2.u8 	[%rd64+56], {%rs17107, %rs17108};
	st.local.u32 	[%rd64+60], %r33037;
	st.local.u64 	[%rd64], %rd314;
	add.s32 	%r12626, %r1211, 1;
	cvt.u64.u32 	%rd1943, %r12626;
	setp.eq.s64 	%p281, %rd134, %rd1943;
	or.pred  	%p1, %p281, %p279;
	selp.u64 	%rd1944, 1, 0, %p1;
	st.local.v4.b32 	[%rd64+80], {%r1244, %r1245, %r1246, %r1247};
	st.local.v4.b32 	[%rd64+96], {%r1248, %r1249, %r1250, %r1251};
	st.local.v4.b32 	[%rd64+112], {%r1252, %r1253, %r1254, %r1255};
	mov.b32 	{%rs17109, %rs17110}, %r1256;
	st.local.v2.u8 	[%rd64+128], {%rs17109, %rs17110};
	st.local.u32 	[%rd64+132], %r33044;
	st.local.f64 	[%rd64+136], %fd562;
	mov.b64 	%rd1945, %fd561;
	st.local.v2.u64 	[%rd64+64], {%rd1945, %rd1944};
	mov.b32 	%r12627, 0;
	st.local.u32 	[%rd65+60], %r12627;
	mov.b64 	%rd1946, 0;
	st.local.u64 	[%rd65+64], %rd1946;
	mov.b16 	%rs17111, 0;
	st.local.u8 	[%rd65+8], %rs17111;
	st.local.u64 	[%rd62], %rd314;
	add.s64 	%rd315, %rd62, 8;
	st.local.v2.b32 	[%rd62+8], {%r1230, %r1231};
	st.local.v2.b32 	[%rd62+16], {%r1232, %r1233};
	st.local.v2.b32 	[%rd62+24], {%r1234, %r1235};
	st.local.v2.b32 	[%rd62+32], {%r1236, %r1237};
	st.local.v2.b32 	[%rd62+40], {%r1238, %r1239};
	st.local.v2.b32 	[%rd62+48], {%r1240, %r1241};
	st.local.v2.u8 	[%rd62+56], {%rs17107, %rs17108};
	st.local.u32 	[%rd62+60], %r33037;
	st.local.f64 	[%rd62+64], %fd561;
	mov.u16 	%rs22578, %rs24057;
	mov.u16 	%rs22579, %rs24059;
	mov.u16 	%rs22580, %rs24060;
	mov.u16 	%rs22581, %rs24061;
	mov.u16 	%rs22582, %rs24062;
	mov.u16 	%rs22583, %rs24063;
	mov.u16 	%rs22584, %rs24064;
	mov.u16 	%rs22585, %rs24065;
	mov.u16 	%rs22586, %rs24066;
	mov.u16 	%rs22587, %rs24067;
	mov.u16 	%rs22588, %rs24068;
	mov.u16 	%rs22589, %rs24069;
	mov.u16 	%rs22590, %rs24070;
	mov.u16 	%rs22591, %rs24071;
	mov.u16 	%rs22592, %rs24072;
	mov.u16 	%rs22593, %rs24073;
	mov.u16 	%rs22594, %rs24074;
	mov.u16 	%rs22595, %rs24075;
	mov.u16 	%rs22596, %rs24076;
	mov.u16 	%rs22597, %rs24077;
	mov.u16 	%rs22598, %rs24078;
	mov.u16 	%rs22599, %rs24079;
	mov.u16 	%rs22600, %rs24080;
	mov.u16 	%rs22601, %rs24081;
	mov.u16 	%rs22602, %rs24082;
	mov.u16 	%rs22603, %rs24083;
	mov.u16 	%rs22604, %rs24084;
	mov.u16 	%rs22605, %rs24085;
	mov.u16 	%rs22606, %rs24086;
	mov.u16 	%rs22607, %rs24087;
	mov.u16 	%rs22608, %rs24088;
	mov.u16 	%rs22609, %rs24089;
	mov.u16 	%rs22610, %rs24090;
	mov.u16 	%rs22611, %rs24091;
	mov.u16 	%rs22612, %rs24092;
	mov.u16 	%rs22613, %rs24093;
	mov.u16 	%rs22614, %rs24094;
	mov.u16 	%rs22615, %rs24095;
	mov.u16 	%rs22616, %rs24096;
	mov.u16 	%rs22617, %rs24097;
	mov.u16 	%rs22618, %rs24098;
	mov.u16 	%rs22619, %rs24099;
	mov.u16 	%rs22620, %rs24100;
	mov.u16 	%rs22621, %rs24101;
	mov.u16 	%rs22622, %rs24102;
	mov.u16 	%rs22623, %rs24103;
	mov.u16 	%rs22624, %rs24104;
	mov.u16 	%rs22625, %rs24105;
	mov.u16 	%rs22626, %rs24106;
	mov.u16 	%rs22627, %rs24107;
	mov.u32 	%r32925, %r33044;
	mov.f64 	%fd535, %fd562;
	@%p1 bra 	$L__BB3_709;
	mov.b16 	%rs17112, 0;
	st.local.u8 	[%rd61], %rs17112;
	add.s32 	%r12629, %r33044, %r33037;
	st.local.u32 	[%rd61+52], %r12629;
	add.f64 	%fd379, %fd561, %fd562;
	st.local.f64 	[%rd61+56], %fd379;
	mov.b32 	%r32919, 0;
$L__BB3_699:
	mov.u32 	%r1273, %r32919;
	cvt.u64.u32 	%rd1947, %r1273;
	add.s64 	%rd1948, %rd61, %rd1947;
	ld.local.u8 	%rs17113, [%rd1948];
	setp.ne.s16 	%p282, %rs17113, 0;
	add.s32 	%r32919, %r1273, 1;
	@%p282 bra 	$L__BB3_699;
	and.b16  	%rs17114, %rs23956, 255;
	setp.eq.s16 	%p283, %rs17114, 0;
	mov.u32 	%r32921, %r1273;
	@%p283 bra 	$L__BB3_703;
	mov.b32 	%r32920, 0;
	mov.u16 	%rs22576, %rs23956;
$L__BB3_702:
	add.s32 	%r12631, %r32920, %r1273;
	cvt.u64.u32 	%rd1949, %r12631;
	add.s64 	%rd1950, %rd61, %rd1949;
	st.local.u8 	[%rd1950], %rs22576;
	add.s32 	%r1276, %r32920, 1;
	add.s32 	%r32921, %r1276, %r1273;
	cvt.u64.u32 	%rd1951, %r32920;
	add.s64 	%rd1952, %rd315, %rd1951;
	ld.local.u8 	%rs22576, [%rd1952+1];
	setp.ne.s16 	%p284, %rs22576, 0;
	mov.u32 	%r32920, %r1276;
	@%p284 bra 	$L__BB3_702;
$L__BB3_703:
	cvt.u64.u32 	%rd1953, %r32921;
	add.s64 	%rd1954, %rd61, %rd1953;
	mov.b16 	%rs17115, 0;
	st.local.u8 	[%rd1954], %rs17115;
	mov.b32 	%r32922, 0;
$L__BB3_704:
	mov.u32 	%r1279, %r32922;
	cvt.u64.u32 	%rd1955, %r1279;
	add.s64 	%rd1956, %rd61, %rd1955;
	ld.local.u8 	%rs17116, [%rd1956];
	setp.ne.s16 	%p285, %rs17116, 0;
	add.s32 	%r32922, %r1279, 1;
	@%p285 bra 	$L__BB3_704;
	and.b16  	%rs17117, %rs24057, 255;
	setp.eq.s16 	%p286, %rs17117, 0;
	mov.u32 	%r32924, %r1279;
	@%p286 bra 	$L__BB3_708;
	mov.b32 	%r32923, 0;
	mov.u16 	%rs22577, %rs24057;
$L__BB3_707:
	add.s32 	%r12634, %r32923, %r1279;
	cvt.u64.u32 	%rd1957, %r12634;
	add.s64 	%rd1958, %rd61, %rd1957;
	st.local.u8 	[%rd1958], %rs22577;
	add.s32 	%r1282, %r32923, 1;
	add.s32 	%r32924, %r1282, %r1279;
	cvt.u64.u32 	%rd1959, %r32923;
	add.s64 	%rd1960, %rd64, %rd1959;
	ld.local.u8 	%rs22577, [%rd1960+81];
	setp.ne.s16 	%p287, %rs22577, 0;
	mov.u32 	%r32923, %r1282;
	@%p287 bra 	$L__BB3_707;
$L__BB3_708:
	cvt.u64.u32 	%rd1961, %r32924;
	add.s64 	%rd1962, %rd61, %rd1961;
	mov.b16 	%rs17118, 0;
	st.local.u8 	[%rd1962], %rs17118;
	ld.local.v2.b32 	{%r12635, %r12636}, [%rd61];
	bfe.u32 	%r12637, %r12635, 0, 8;
	cvt.u16.u32 	%rs22578, %r12637;
	bfe.u32 	%r12638, %r12635, 8, 8;
	cvt.u16.u32 	%rs22579, %r12638;
	bfe.u32 	%r12639, %r12635, 16, 8;
	cvt.u16.u32 	%rs22580, %r12639;
	bfe.u32 	%r12640, %r12635, 24, 8;
	cvt.u16.u32 	%rs22581, %r12640;
	bfe.u32 	%r12641, %r12636, 0, 8;
	cvt.u16.u32 	%rs22582, %r12641;
	bfe.u32 	%r12642, %r12636, 8, 8;
	cvt.u16.u32 	%rs22583, %r12642;
	bfe.u32 	%r12643, %r12636, 16, 8;
	cvt.u16.u32 	%rs22584, %r12643;
	bfe.u32 	%r12644, %r12636, 24, 8;
	cvt.u16.u32 	%rs22585, %r12644;
	ld.local.v2.b32 	{%r12645, %r12646}, [%rd61+8];
	bfe.u32 	%r12647, %r12645, 0, 8;
	cvt.u16.u32 	%rs22586, %r12647;
	bfe.u32 	%r12648, %r12645, 8, 8;
	cvt.u16.u32 	%rs22587, %r12648;
	bfe.u32 	%r12649, %r12645, 16, 8;
	cvt.u16.u32 	%rs22588, %r12649;
	bfe.u32 	%r12650, %r12645, 24, 8;
	cvt.u16.u32 	%rs22589, %r12650;
	bfe.u32 	%r12651, %r12646, 0, 8;
	cvt.u16.u32 	%rs22590, %r12651;
	bfe.u32 	%r12652, %r12646, 8, 8;
	cvt.u16.u32 	%rs22591, %r12652;
	bfe.u32 	%r12653, %r12646, 16, 8;
	cvt.u16.u32 	%rs22592, %r12653;
	bfe.u32 	%r12654, %r12646, 24, 8;
	cvt.u16.u32 	%rs22593, %r12654;
	ld.local.v2.b32 	{%r12655, %r12656}, [%rd61+16];
	bfe.u32 	%r12657, %r12655, 0, 8;
	cvt.u16.u32 	%rs22594, %r12657;
	bfe.u32 	%r12658, %r12655, 8, 8;
	cvt.u16.u32 	%rs22595, %r12658;
	bfe.u32 	%r12659, %r12655, 16, 8;
	cvt.u16.u32 	%rs22596, %r12659;
	bfe.u32 	%r12660, %r12655, 24, 8;
	cvt.u16.u32 	%rs22597, %r12660;
	bfe.u32 	%r12661, %r12656, 0, 8;
	cvt.u16.u32 	%rs22598, %r12661;
	bfe.u32 	%r12662, %r12656, 8, 8;
	cvt.u16.u32 	%rs22599, %r12662;
	bfe.u32 	%r12663, %r12656, 16, 8;
	cvt.u16.u32 	%rs22600, %r12663;
	bfe.u32 	%r12664, %r12656, 24, 8;
	cvt.u16.u32 	%rs22601, %r12664;
	ld.local.v2.b32 	{%r12665, %r12666}, [%rd61+24];
	bfe.u32 	%r12667, %r12665, 0, 8;
	cvt.u16.u32 	%rs22602, %r12667;
	bfe.u32 	%r12668, %r12665, 8, 8;
	cvt.u16.u32 	%rs22603, %r12668;
	bfe.u32 	%r12669, %r12665, 16, 8;
	cvt.u16.u32 	%rs22604, %r12669;
	bfe.u32 	%r12670, %r12665, 24, 8;
	cvt.u16.u32 	%rs22605, %r12670;
	bfe.u32 	%r12671, %r12666, 0, 8;
	cvt.u16.u32 	%rs22606, %r12671;
	bfe.u32 	%r12672, %r12666, 8, 8;
	cvt.u16.u32 	%rs22607, %r12672;
	bfe.u32 	%r12673, %r12666, 16, 8;
	cvt.u16.u32 	%rs22608, %r12673;
	bfe.u32 	%r12674, %r12666, 24, 8;
	cvt.u16.u32 	%rs22609, %r12674;
	ld.local.v2.b32 	{%r12675, %r12676}, [%rd61+32];
	bfe.u32 	%r12677, %r12675, 0, 8;
	cvt.u16.u32 	%rs22610, %r12677;
	bfe.u32 	%r12678, %r12675, 8, 8;
	cvt.u16.u32 	%rs22611, %r12678;
	bfe.u32 	%r12679, %r12675, 16, 8;
	cvt.u16.u32 	%rs22612, %r12679;
	bfe.u32 	%r12680, %r12675, 24, 8;
	cvt.u16.u32 	%rs22613, %r12680;
	bfe.u32 	%r12681, %r12676, 0, 8;
	cvt.u16.u32 	%rs22614, %r12681;
	bfe.u32 	%r12682, %r12676, 8, 8;
	cvt.u16.u32 	%rs22615, %r12682;
	bfe.u32 	%r12683, %r12676, 16, 8;
	cvt.u16.u32 	%rs22616, %r12683;
	bfe.u32 	%r12684, %r12676, 24, 8;
	cvt.u16.u32 	%rs22617, %r12684;
	ld.local.v2.b32 	{%r12685, %r12686}, [%rd61+40];
	bfe.u32 	%r12687, %r12685, 0, 8;
	cvt.u16.u32 	%rs22618, %r12687;
	bfe.u32 	%r12688, %r12685, 8, 8;
	cvt.u16.u32 	%rs22619, %r12688;
	bfe.u32 	%r12689, %r12685, 16, 8;
	cvt.u16.u32 	%rs22620, %r12689;
	bfe.u32 	%r12690, %r12685, 24, 8;
	cvt.u16.u32 	%rs22621, %r12690;
	bfe.u32 	%r12691, %r12686, 0, 8;
	cvt.u16.u32 	%rs22622, %r12691;
	bfe.u32 	%r12692, %r12686, 8, 8;
	cvt.u16.u32 	%rs22623, %r12692;
	bfe.u32 	%r12693, %r12686, 16, 8;
	cvt.u16.u32 	%rs22624, %r12693;
	bfe.u32 	%r12694, %r12686, 24, 8;
	cvt.u16.u32 	%rs22625, %r12694;
	ld.local.v2.u8 	{%rs22626, %rs22627}, [%rd61+48];
	ld.local.u32 	%r32925, [%rd61+52];
	ld.local.f64 	%fd535, [%rd61+56];
$L__BB3_709:
	selp.u64 	%rd1963, 1, 0, %p1;
	add.s64 	%rd1964, %rd314, %rd1963;
	mov.b64 	{%r12696, %r12701}, %rd1964;
	st.local.u64 	[%rd62], %rd1964;
	cvt.u32.u16 	%r12785, %rs22584;
	cvt.u32.u16 	%r12786, %rs22585;
	prmt.b32 	%r12787, %r12785, %r12786, 0x3340U;
	cvt.u32.u16 	%r12788, %rs22583;
	cvt.u32.u16 	%r12789, %rs22582;
	prmt.b32 	%r12790, %r12789, %r12788, 0x3340U;
	prmt.b32 	%r12791, %r12790, %r12787, 0x5410U;
	cvt.u32.u16 	%r12792, %rs22580;
	cvt.u32.u16 	%r12793, %rs22581;
	prmt.b32 	%r12794, %r12792, %r12793, 0x3340U;
	cvt.u32.u16 	%r12795, %rs22579;
	cvt.u32.u16 	%r12796, %rs22578;
	prmt.b32 	%r12797, %r12796, %r12795, 0x3340U;
	prmt.b32 	%r12798, %r12797, %r12794, 0x5410U;
	st.local.v2.b32 	[%rd62+8], {%r12798, %r12791};
	cvt.u32.u16 	%r12799, %rs22592;
	cvt.u32.u16 	%r12800, %rs22593;
	prmt.b32 	%r12801, %r12799, %r12800, 0x3340U;
	cvt.u32.u16 	%r12802, %rs22591;
	cvt.u32.u16 	%r12803, %rs22590;
	prmt.b32 	%r12804, %r12803, %r12802, 0x3340U;
	prmt.b32 	%r12805, %r12804, %r12801, 0x5410U;
	cvt.u32.u16 	%r12806, %rs22588;
	cvt.u32.u16 	%r12807, %rs22589;
	prmt.b32 	%r12808, %r12806, %r12807, 0x3340U;
	cvt.u32.u16 	%r12809, %rs22587;
	cvt.u32.u16 	%r12810, %rs22586;
	prmt.b32 	%r12811, %r12810, %r12809, 0x3340U;
	prmt.b32 	%r12812, %r12811, %r12808, 0x5410U;
	st.local.v2.b32 	[%rd62+16], {%r12812, %r12805};
	cvt.u32.u16 	%r12813, %rs22600;
	cvt.u32.u16 	%r12814, %rs22601;
	prmt.b32 	%r12815, %r12813, %r12814, 0x3340U;
	cvt.u32.u16 	%r12816, %rs22599;
	cvt.u32.u16 	%r12817, %rs22598;
	prmt.b32 	%r12818, %r12817, %r12816, 0x3340U;
	prmt.b32 	%r12819, %r12818, %r12815, 0x5410U;
	cvt.u32.u16 	%r12820, %rs22596;
	cvt.u32.u16 	%r12821, %rs22597;
	prmt.b32 	%r12822, %r12820, %r12821, 0x3340U;
	cvt.u32.u16 	%r12823, %rs22595;
	cvt.u32.u16 	%r12824, %rs22594;
	prmt.b32 	%r12825, %r12824, %r12823, 0x3340U;
	prmt.b32 	%r12826, %r12825, %r12822, 0x5410U;
	st.local.v2.b32 	[%rd62+24], {%r12826, %r12819};
	cvt.u32.u16 	%r12827, %rs22608;
	cvt.u32.u16 	%r12828, %rs22609;
	prmt.b32 	%r12829, %r12827, %r12828, 0x3340U;
	cvt.u32.u16 	%r12830, %rs22607;
	cvt.u32.u16 	%r12831, %rs22606;
	prmt.b32 	%r12832, %r12831, %r12830, 0x3340U;
	prmt.b32 	%r12833, %r12832, %r12829, 0x5410U;
	cvt.u32.u16 	%r12834, %rs22604;
	cvt.u32.u16 	%r12835, %rs22605;
	prmt.b32 	%r12836, %r12834, %r12835, 0x3340U;
	cvt.u32.u16 	%r12837, %rs22603;
	cvt.u32.u16 	%r12838, %rs22602;
	prmt.b32 	%r12839, %r12838, %r12837, 0x3340U;
	prmt.b32 	%r12840, %r12839, %r12836, 0x5410U;
	st.local.v2.b32 	[%rd62+32], {%r12840, %r12833};
	cvt.u32.u16 	%r12841, %rs22616;
	cvt.u32.u16 	%r12842, %rs22617;
	prmt.b32 	%r12843, %r12841, %r12842, 0x3340U;
	cvt.u32.u16 	%r12844, %rs22615;
	cvt.u32.u16 	%r12845, %rs22614;
	prmt.b32 	%r12846, %r12845, %r12844, 0x3340U;
	prmt.b32 	%r12847, %r12846, %r12843, 0x5410U;
	cvt.u32.u16 	%r12848, %rs22612;
	cvt.u32.u16 	%r12849, %rs22613;
	prmt.b32 	%r12850, %r12848, %r12849, 0x3340U;
	cvt.u32.u16 	%r12851, %rs22611;
	cvt.u32.u16 	%r12852, %rs22610;
	prmt.b32 	%r12853, %r12852, %r12851, 0x3340U;
	prmt.b32 	%r12854, %r12853, %r12850, 0x5410U;
	st.local.v2.b32 	[%rd62+40], {%r12854, %r12847};
	cvt.u32.u16 	%r12855, %rs22624;
	cvt.u32.u16 	%r12856, %rs22625;
	prmt.b32 	%r12857, %r12855, %r12856, 0x3340U;
	cvt.u32.u16 	%r12858, %rs22623;
	cvt.u32.u16 	%r12859, %rs22622;
	prmt.b32 	%r12860, %r12859, %r12858, 0x3340U;
	prmt.b32 	%r12861, %r12860, %r12857, 0x5410U;
	cvt.u32.u16 	%r12862, %rs22620;
	cvt.u32.u16 	%r12863, %rs22621;
	prmt.b32 	%r12864, %r12862, %r12863, 0x3340U;
	cvt.u32.u16 	%r12865, %rs22619;
	cvt.u32.u16 	%r12866, %rs22618;
	prmt.b32 	%r12867, %r12866, %r12865, 0x3340U;
	prmt.b32 	%r12868, %r12867, %r12864, 0x5410U;
	st.local.v2.b32 	[%rd62+48], {%r12868, %r12861};
	st.local.v2.u8 	[%rd62+56], {%rs22626, %rs22627};
	st.local.u32 	[%rd62+60], %r32925;
	st.local.f64 	[%rd62+64], %fd535;
	mov.b64 	%rd1965, %fd535;
	mov.b64 	{%r12776, %r12781}, %rd1965;
	st.local.u64 	[%rd63], %rd1964;
	st.local.v2.b32 	[%rd63+8], {%r12798, %r12791};
	st.local.v2.b32 	[%rd63+16], {%r12812, %r12805};
	st.local.v2.b32 	[%rd63+24], {%r12826, %r12819};
	st.local.v2.b32 	[%rd63+32], {%r12840, %r12833};
	st.local.v2.b32 	[%rd63+40], {%r12854, %r12847};
	st.local.v2.b32 	[%rd63+48], {%r12868, %r12861};
	st.local.v2.u8 	[%rd63+56], {%rs22626, %rs22627};
	st.local.u32 	[%rd63+60], %r32925;
	st.local.f64 	[%rd63+64], %fd535;
	add.s64 	%rd316, %rd59, 8;
	add.s64 	%rd317, %rd60, 8;
	st.local.u64 	[%rd59], %rd1964;
	st.local.v2.b32 	[%rd59+8], {%r12798, %r12791};
	st.local.v2.b32 	[%rd59+16], {%r12812, %r12805};
	st.local.v2.b32 	[%rd59+24], {%r12826, %r12819};
	st.local.v2.b32 	[%rd59+32], {%r12840, %r12833};
	st.local.v2.b32 	[%rd59+40], {%r12854, %r12847};
	st.local.v2.b32 	[%rd59+48], {%r12868, %r12861};
	st.local.v2.u8 	[%rd59+56], {%rs22626, %rs22627};
	st.local.u32 	[%rd59+60], %r32925;
	st.local.f64 	[%rd59+64], %fd535;
	and.b32  	%r12869, %r12796, 255;
	and.b16  	%rs17119, %rs22579, 255;
	mul.wide.u16 	%r12870, %rs17119, 256;
	or.b32  	%r12871, %r12870, %r12869;
	shl.b32 	%r12872, %r12792, 16;
	and.b32  	%r12873, %r12872, 16711680;
	or.b32  	%r12874, %r12871, %r12873;
	shl.b32 	%r12875, %r12793, 24;
	or.b32  	%r12706, %r12874, %r12875;
	and.b32  	%r12876, %r12789, 255;
	and.b16  	%rs17120, %rs22583, 255;
	mul.wide.u16 	%r12877, %rs17120, 256;
	or.b32  	%r12878, %r12877, %r12876;
	shl.b32 	%r12879, %r12785, 16;
	and.b32  	%r12880, %r12879, 16711680;
	or.b32  	%r12881, %r12878, %r12880;
	shl.b32 	%r12882, %r12786, 24;
	or.b32  	%r12711, %r12881, %r12882;
	and.b32  	%r12883, %r12810, 255;
	and.b16  	%rs17121, %rs22587, 255;
	mul.wide.u16 	%r12884, %rs17121, 256;
	or.b32  	%r12885, %r12884, %r12883;
	shl.b32 	%r12886, %r12806, 16;
	and.b32  	%r12887, %r12886, 16711680;
	or.b32  	%r12888, %r12885, %r12887;
	shl.b32 	%r12889, %r12807, 24;
	or.b32  	%r12716, %r12888, %r12889;
	and.b32  	%r12890, %r12803, 255;
	and.b16  	%rs17122, %rs22591, 255;
	mul.wide.u16 	%r12891, %rs17122, 256;
	or.b32  	%r12892, %r12891, %r12890;
	shl.b32 	%r12893, %r12799, 16;
	and.b32  	%r12894, %r12893, 16711680;
	or.b32  	%r12895, %r12892, %r12894;
	shl.b32 	%r12896, %r12800, 24;
	or.b32  	%r12721, %r12895, %r12896;
	and.b32  	%r12897, %r12824, 255;
	and.b16  	%rs17123, %rs22595, 255;
	mul.wide.u16 	%r12898, %rs17123, 256;
	or.b32  	%r12899, %r12898, %r12897;
	shl.b32 	%r12900, %r12820, 16;
	and.b32  	%r12901, %r12900, 16711680;
	or.b32  	%r12902, %r12899, %r12901;
	shl.b32 	%r12903, %r12821, 24;
	or.b32  	%r12726, %r12902, %r12903;
	and.b32  	%r12904, %r12817, 255;
	and.b16  	%rs17124, %rs22599, 255;
	mul.wide.u16 	%r12905, %rs17124, 256;
	or.b32  	%r12906, %r12905, %r12904;
	shl.b32 	%r12907, %r12813, 16;
	and.b32  	%r12908, %r12907, 16711680;
	or.b32  	%r12909, %r12906, %r12908;
	shl.b32 	%r12910, %r12814, 24;
	or.b32  	%r12731, %r12909, %r12910;
	and.b32  	%r12911, %r12838, 255;
	and.b16  	%rs17125, %rs22603, 255;
	mul.wide.u16 	%r12912, %rs17125, 256;
	or.b32  	%r12913, %r12912, %r12911;
	shl.b32 	%r12914, %r12834, 16;
	and.b32  	%r12915, %r12914, 16711680;
	or.b32  	%r12916, %r12913, %r12915;
	shl.b32 	%r12917, %r12835, 24;
	or.b32  	%r12736, %r12916, %r12917;
	and.b32  	%r12918, %r12831, 255;
	and.b16  	%rs17126, %rs22607, 255;
	mul.wide.u16 	%r12919, %rs17126, 256;
	or.b32  	%r12920, %r12919, %r12918;
	shl.b32 	%r12921, %r12827, 16;
	and.b32  	%r12922, %r12921, 16711680;
	or.b32  	%r12923, %r12920, %r12922;
	shl.b32 	%r12924, %r12828, 24;
	or.b32  	%r12741, %r12923, %r12924;
	and.b32  	%r12925, %r12852, 255;
	and.b16  	%rs17127, %rs22611, 255;
	mul.wide.u16 	%r12926, %rs17127, 256;
	or.b32  	%r12927, %r12926, %r12925;
	shl.b32 	%r12928, %r12848, 16;
	and.b32  	%r12929, %r12928, 16711680;
	or.b32  	%r12930, %r12927, %r12929;
	shl.b32 	%r12931, %r12849, 24;
	or.b32  	%r12746, %r12930, %r12931;
	and.b32  	%r12932, %r12845, 255;
	and.b16  	%rs17128, %rs22615, 255;
	mul.wide.u16 	%r12933, %rs17128, 256;
	or.b32  	%r12934, %r12933, %r12932;
	shl.b32 	%r12935, %r12841, 16;
	and.b32  	%r12936, %r12935, 16711680;
	or.b32  	%r12937, %r12934, %r12936;
	shl.b32 	%r12938, %r12842, 24;
	or.b32  	%r12751, %r12937, %r12938;
	and.b32  	%r12939, %r12866, 255;
	and.b16  	%rs17129, %rs22619, 255;
	mul.wide.u16 	%r12940, %rs17129, 256;
	or.b32  	%r12941, %r12940, %r12939;
	shl.b32 	%r12942, %r12862, 16;
	and.b32  	%r12943, %r12942, 16711680;
	or.b32  	%r12944, %r12941, %r12943;
	shl.b32 	%r12945, %r12863, 24;
	or.b32  	%r12756, %r12944, %r12945;
	and.b32  	%r12946, %r12859, 255;
	and.b16  	%rs17130, %rs22623, 255;
	mul.wide.u16 	%r12947, %rs17130, 256;
	or.b32  	%r12948, %r12947, %r12946;
	shl.b32 	%r12949, %r12855, 16;
	and.b32  	%r12950, %r12949, 16711680;
	or.b32  	%r12951, %r12948, %r12950;
	shl.b32 	%r12952, %r12856, 24;
	or.b32  	%r12761, %r12951, %r12952;
	cvt.u32.u16 	%r12953, %rs22626;
	and.b32  	%r12954, %r12953, 255;
	and.b16  	%rs17131, %rs22627, 255;
	mul.wide.u16 	%r12955, %rs17131, 256;
	or.b32  	%r12766, %r12955, %r12954;
	mov.b32 	%r12782, 1;
	mov.b32 	%r12783, 0;
	mov.b32 	%r12784, -1;
	// begin inline asm
	shfl.sync.up.b32 %r12695, %r12696, %r12782, %r12783, %r12784;
	// end inline asm
	// begin inline asm
	shfl.sync.up.b32 %r12700, %r12701, %r12782, %r12783, %r12784;
	// end inline asm
	mov.b64 	%rd318, {%r12695, %r12700};
	// begin inline asm
	shfl.sync.up.b32 %r12705, %r12706, %r12782, %r12783, %r12784;
	// end inline asm
	// begin inline asm
	shfl.sync.up.b32 %r12710, %r12711, %r12782, %r12783, %r12784;
	// end inline asm
	// begin inline asm
	shfl.sync.up.b32 %r12715, %r12716, %r12782, %r12783, %r12784;
	// end inline asm
	// begin inline asm
	shfl.sync.up.b32 %r12720, %r12721, %r12782, %r12783, %r12784;
	// end inline asm
	// begin inline asm
	shfl.sync.up.b32 %r12725, %r12726, %r12782, %r12783, %r12784;
	// end inline asm
	// begin inline asm
	shfl.sync.up.b32 %r12730, %r12731, %r12782, %r12783, %r12784;
	// end inline asm
	// begin inline asm
	shfl.sync.up.b32 %r12735, %r12736, %r12782, %r12783, %r12784;
	// end inline asm
	// begin inline asm
	shfl.sync.up.b32 %r12740, %r12741, %r12782, %r12783, %r12784;
	// end inline asm
	// begin inline asm
	shfl.sync.up.b32 %r12745, %r12746, %r12782, %r12783, %r12784;
	// end inline asm
	// begin inline asm
	shfl.sync.up.b32 %r12750, %r12751, %r12782, %r12783, %r12784;
	// end inline asm
	// begin inline asm
	shfl.sync.up.b32 %r12755, %r12756, %r12782, %r12783, %r12784;
	// end inline asm
	// begin inline asm
	shfl.sync.up.b32 %r12760, %r12761, %r12782, %r12783, %r12784;
	// end inline asm
	// begin inline asm
	shfl.sync.up.b32 %r12765, %r12766, %r12782, %r12783, %r12784;
	// end inline asm
	// begin inline asm
	shfl.sync.up.b32 %r12770, %r32925, %r12782, %r12783, %r12784;
	// end inline asm
	// begin inline asm
	shfl.sync.up.b32 %r12775, %r12776, %r12782, %r12783, %r12784;
	// end inline asm
	// begin inline asm
	shfl.sync.up.b32 %r12780, %r12781, %r12782, %r12783, %r12784;
	// end inline asm
	mov.b64 	%rd1966, {%r12775, %r12780};
	mov.b64 	%fd174, %rd1966;
	cvt.u16.u32 	%rs22628, %r12705;
	cvt.u16.u32 	%rs17132, %r12765;
	shr.u32 	%r12956, %r12765, 8;
	cvt.u16.u32 	%rs17133, %r12956;
	st.local.v2.u32 	[%rd60], {%r12695, %r12700};
	st.local.v2.b32 	[%rd60+8], {%r12705, %r12710};
	st.local.v2.b32 	[%rd60+16], {%r12715, %r12720};
	st.local.v2.b32 	[%rd60+24], {%r12725, %r12730};
	st.local.v2.b32 	[%rd60+32], {%r12735, %r12740};
	st.local.v2.b32 	[%rd60+40], {%r12745, %r12750};
	st.local.v2.b32 	[%rd60+48], {%r12755, %r12760};
	st.local.v2.u8 	[%rd60+56], {%rs17132, %rs17133};
	st.local.u32 	[%rd60+60], %r12770;
	st.local.v2.u32 	[%rd60+64], {%r12775, %r12780};
	setp.ne.s64 	%p288, %rd1964, 0;
	mov.u16 	%rs22680, %rs22578;
	mov.u16 	%rs22681, %rs22579;
	mov.u16 	%rs22682, %rs22580;
	mov.u16 	%rs22683, %rs22581;
	mov.u16 	%rs22684, %rs22582;
	mov.u16 	%rs22685, %rs22583;
	mov.u16 	%rs22686, %rs22584;
	mov.u16 	%rs22687, %rs22585;
	mov.u16 	%rs22688, %rs22586;
	mov.u16 	%rs22689, %rs22587;
	mov.u16 	%rs22690, %rs22588;
	mov.u16 	%rs22691, %rs22589;
	mov.u16 	%rs22692, %rs22590;
	mov.u16 	%rs22693, %rs22591;
	mov.u16 	%rs22694, %rs22592;
	mov.u16 	%rs22695, %rs22593;
	mov.u16 	%rs22696, %rs22594;
	mov.u16 	%rs22697, %rs22595;
	mov.u16 	%rs22698, %rs22596;
	mov.u16 	%rs22699, %rs22597;
	mov.u16 	%rs22700, %rs22598;
	mov.u16 	%rs22701, %rs22599;
	mov.u16 	%rs22702, %rs22600;
	mov.u16 	%rs22703, %rs22601;
	mov.u16 	%rs22704, %rs22602;
	mov.u16 	%rs22705, %rs22603;
	mov.u16 	%rs22706, %rs22604;
	mov.u16 	%rs22707, %rs22605;
	mov.u16 	%rs22708, %rs22606;
	mov.u16 	%rs22709, %rs22607;
	mov.u16 	%rs22710, %rs22608;
	mov.u16 	%rs22711, %rs22609;
	mov.u16 	%rs22712, %rs22610;
	mov.u16 	%rs22713, %rs22611;
	mov.u16 	%rs22714, %rs22612;
	mov.u16 	%rs22715, %rs22613;
	mov.u16 	%rs22716, %rs22614;
	mov.u16 	%rs22717, %rs22615;
	mov.u16 	%rs22718, %rs22616;
	mov.u16 	%rs22719, %rs22617;
	mov.u16 	%rs22720, %rs22618;
	mov.u16 	%rs22721, %rs22619;
	mov.u16 	%rs22722, %rs22620;
	mov.u16 	%rs22723, %rs22621;
	mov.u16 	%rs22724, %rs22622;
	mov.u16 	%rs22725, %rs22623;
	mov.u16 	%rs22726, %rs22624;
	mov.u16 	%rs22727, %rs22625;
	mov.u16 	%rs22728, %rs22626;
	mov.u16 	%rs22729, %rs22627;
	mov.u32 	%r32933, %r32925;
	mov.f64 	%fd537, %fd535;
	@%p288 bra 	$L__BB3_721;
	mov.b16 	%rs17134, 0;
	st.local.u8 	[%rd58], %rs17134;
	add.s32 	%r12958, %r32925, %r12770;
	st.local.u32 	[%rd58+52], %r12958;
	add.f64 	%fd380, %fd535, %fd174;
	st.local.f64 	[%rd58+56], %fd380;
	mov.b32 	%r32926, 0;
$L__BB3_711:
	mov.u32 	%r1288, %r32926;
	cvt.u64.u32 	%rd1967, %r1288;
	add.s64 	%rd1968, %rd58, %rd1967;
	ld.local.u8 	%rs17135, [%rd1968];
	setp.ne.s16 	%p289, %rs17135, 0;
	add.s32 	%r32926, %r1288, 1;
	@%p289 bra 	$L__BB3_711;
	and.b16  	%rs17136, %rs22628, 255;
	setp.eq.s16 	%p290, %rs17136, 0;
	mov.u32 	%r32928, %r1288;
	@%p290 bra 	$L__BB3_715;
	mov.b32 	%r32927, 0;
$L__BB3_714:
	add.s32 	%r12960, %r32927, %r1288;
	cvt.u64.u32 	%rd1969, %r12960;
	add.s64 	%rd1970, %rd58, %rd1969;
	st.local.u8 	[%rd1970], %rs22628;
	add.s32 	%r1291, %r32927, 1;
	add.s32 	%r32928, %r1291, %r1288;
	cvt.u64.u32 	%rd1971, %r32927;
	add.s64 	%rd1972, %rd317, %rd1971;
	ld.local.u8 	%rs22628, [%rd1972+1];
	setp.ne.s16 	%p291, %rs22628, 0;
	mov.u32 	%r32927, %r1291;
	@%p291 bra 	$L__BB3_714;
$L__BB3_715:
	cvt.u64.u32 	%rd1973, %r32928;
	add.s64 	%rd1974, %rd58, %rd1973;
	mov.b16 	%rs17137, 0;
	st.local.u8 	[%rd1974], %rs17137;
	mov.b32 	%r32929, 0;
$L__BB3_716:
	mov.u32 	%r1294, %r32929;
	cvt.u64.u32 	%rd1975, %r1294;
	add.s64 	%rd1976, %rd58, %rd1975;
	ld.local.u8 	%rs17138, [%rd1976];
	setp.ne.s16 	%p292, %rs17138, 0;
	add.s32 	%r32929, %r1294, 1;
	@%p292 bra 	$L__BB3_716;
	and.b16  	%rs17139, %rs22578, 255;
	setp.eq.s16 	%p293, %rs17139, 0;
	mov.u32 	%r32931, %r1294;
	@%p293 bra 	$L__BB3_720;
	mov.b32 	%r32930, 0;
	mov.u16 	%rs22629, %rs22578;
$L__BB3_719:
	add.s32 	%r12963, %r32930, %r1294;
	cvt.u64.u32 	%rd1977, %r12963;
	add.s64 	%rd1978, %rd58, %rd1977;
	st.local.u8 	[%rd1978], %rs22629;
	add.s32 	%r1297, %r32930, 1;
	add.s32 	%r32931, %r1297, %r1294;
	cvt.u64.u32 	%rd1979, %r32930;
	add.s64 	%rd1980, %rd316, %rd1979;
	ld.local.u8 	%rs22629, [%rd1980+1];
	setp.ne.s16 	%p294, %rs22629, 0;
	mov.u32 	%r32930, %r1297;
	@%p294 bra 	$L__BB3_719;
$L__BB3_720:
	cvt.u64.u32 	%rd1981, %r32931;
	add.s64 	%rd1982, %rd58, %rd1981;
	mov.b16 	%rs17140, 0;
	st.local.u8 	[%rd1982], %rs17140;
	ld.local.v2.b32 	{%r12964, %r12965}, [%rd58];
	bfe.u32 	%r12966, %r12964, 0, 8;
	cvt.u16.u32 	%rs22680, %r12966;
	bfe.u32 	%r12967, %r12964, 8, 8;
	cvt.u16.u32 	%rs22681, %r12967;
	bfe.u32 	%r12968, %r12964, 16, 8;
	cvt.u16.u32 	%rs22682, %r12968;
	bfe.u32 	%r12969, %r12964, 24, 8;
	cvt.u16.u32 	%rs22683, %r12969;
	bfe.u32 	%r12970, %r12965, 0, 8;
	cvt.u16.u32 	%rs22684, %r12970;
	bfe.u32 	%r12971, %r12965, 8, 8;
	cvt.u16.u32 	%rs22685, %r12971;
	bfe.u32 	%r12972, %r12965, 16, 8;
	cvt.u16.u32 	%rs22686, %r12972;
	bfe.u32 	%r12973, %r12965, 24, 8;
	cvt.u16.u32 	%rs22687, %r12973;
	ld.local.v2.b32 	{%r12974, %r12975}, [%rd58+8];
	bfe.u32 	%r12976, %r12974, 0, 8;
	cvt.u16.u32 	%rs22688, %r12976;
	bfe.u32 	%r12977, %r12974, 8, 8;
	cvt.u16.u32 	%rs22689, %r12977;
	bfe.u32 	%r12978, %r12974, 16, 8;
	cvt.u16.u32 	%rs22690, %r12978;
	bfe.u32 	%r12979, %r12974, 24, 8;
	cvt.u16.u32 	%rs22691, %r12979;
	bfe.u32 	%r12980, %r12975, 0, 8;
	cvt.u16.u32 	%rs22692, %r12980;
	bfe.u32 	%r12981, %r12975, 8, 8;
	cvt.u16.u32 	%rs22693, %r12981;
	bfe.u32 	%r12982, %r12975, 16, 8;
	cvt.u16.u32 	%rs22694, %r12982;
	bfe.u32 	%r12983, %r12975, 24, 8;
	cvt.u16.u32 	%rs22695, %r12983;
	ld.local.v2.b32 	{%r12984, %r12985}, [%rd58+16];
	bfe.u32 	%r12986, %r12984, 0, 8;
	cvt.u16.u32 	%rs22696, %r12986;
	bfe.u32 	%r12987, %r12984, 8, 8;
	cvt.u16.u32 	%rs22697, %r12987;
	bfe.u32 	%r12988, %r12984, 16, 8;
	cvt.u16.u32 	%rs22698, %r12988;
	bfe.u32 	%r12989, %r12984, 24, 8;
	cvt.u16.u32 	%rs22699, %r12989;
	bfe.u32 	%r12990, %r12985, 0, 8;
	cvt.u16.u32 	%rs22700, %r12990;
	bfe.u32 	%r12991, %r12985, 8, 8;
	cvt.u16.u32 	%rs22701, %r12991;
	bfe.u32 	%r12992, %r12985, 16, 8;
	cvt.u16.u32 	%rs22702, %r12992;
	bfe.u32 	%r12993, %r12985, 24, 8;
	cvt.u16.u32 	%rs22703, %r12993;
	ld.local.v2.b32 	{%r12994, %r12995}, [%rd58+24];
	bfe.u32 	%r12996, %r12994, 0, 8;
	cvt.u16.u32 	%rs22704, %r12996;
	bfe.u32 	%r12997, %r12994, 8, 8;
	cvt.u16.u32 	%rs22705, %r12997;
	bfe.u32 	%r12998, %r12994, 16, 8;
	cvt.u16.u32 	%rs22706, %r12998;
	bfe.u32 	%r12999, %r12994, 24, 8;
	cvt.u16.u32 	%rs22707, %r12999;
	bfe.u32 	%r13000, %r12995, 0, 8;
	cvt.u16.u32 	%rs22708, %r13000;
	bfe.u32 	%r13001, %r12995, 8, 8;
	cvt.u16.u32 	%rs22709, %r13001;
	bfe.u32 	%r13002, %r12995, 16, 8;
	cvt.u16.u32 	%rs22710, %r13002;
	bfe.u32 	%r13003, %r12995, 24, 8;
	cvt.u16.u32 	%rs22711, %r13003;
	ld.local.v2.b32 	{%r13004, %r13005}, [%rd58+32];
	bfe.u32 	%r13006, %r13004, 0, 8;
	cvt.u16.u32 	%rs22712, %r13006;
	bfe.u32 	%r13007, %r13004, 8, 8;
	cvt.u16.u32 	%rs22713, %r13007;
	bfe.u32 	%r13008, %r13004, 16, 8;
	cvt.u16.u32 	%rs22714, %r13008;
	bfe.u32 	%r13009, %r13004, 24, 8;
	cvt.u16.u32 	%rs22715, %r13009;
	bfe.u32 	%r13010, %r13005, 0, 8;
	cvt.u16.u32 	%rs22716, %r13010;
	bfe.u32 	%r13011, %r13005, 8, 8;
	cvt.u16.u32 	%rs22717, %r13011;
	bfe.u32 	%r13012, %r13005, 16, 8;
	cvt.u16.u32 	%rs22718, %r13012;
	bfe.u32 	%r13013, %r13005, 24, 8;
	cvt.u16.u32 	%rs22719, %r13013;
	ld.local.v2.b32 	{%r13014, %r13015}, [%rd58+40];
	bfe.u32 	%r13016, %r13014, 0, 8;
	cvt.u16.u32 	%rs22720, %r13016;
	bfe.u32 	%r13017, %r13014, 8, 8;
	cvt.u16.u32 	%rs22721, %r13017;
	bfe.u32 	%r13018, %r13014, 16, 8;
	cvt.u16.u32 	%rs22722, %r13018;
	bfe.u32 	%r13019, %r13014, 24, 8;
	cvt.u16.u32 	%rs22723, %r13019;
	bfe.u32 	%r13020, %r13015, 0, 8;
	cvt.u16.u32 	%rs22724, %r13020;
	bfe.u32 	%r13021, %r13015, 8, 8;
	cvt.u16.u32 	%rs22725, %r13021;
	bfe.u32 	%r13022, %r13015, 16, 8;
	cvt.u16.u32 	%rs22726, %r13022;
	bfe.u32 	%r13023, %r13015, 24, 8;
	cvt.u16.u32 	%rs22727, %r13023;
	ld.local.v2.u8 	{%rs22728, %rs22729}, [%rd58+48];
	ld.local.u32 	%r32933, [%rd58+52];
	ld.local.f64 	%fd537, [%rd58+56];
$L__BB3_721:
	setp.gt.s32 	%p295, %r12347, 0;
	selp.u64 	%rd1983, 1, 0, %p1;
	add.s64 	%rd1984, %rd314, %rd1983;
	add.s64 	%rd3852, %rd1984, %rd318;
	@%p295 bra 	$L__BB3_723;
	mov.u64 	%rd3852, %rd1984;
	mov.u16 	%rs22680, %rs22578;
	mov.u16 	%rs22681, %rs22579;
	mov.u16 	%rs22682, %rs22580;
	mov.u16 	%rs22683, %rs22581;
	mov.u16 	%rs22684, %rs22582;
	mov.u16 	%rs22685, %rs22583;
	mov.u16 	%rs22686, %rs22584;
	mov.u16 	%rs22687, %rs22585;
	mov.u16 	%rs22688, %rs22586;
	mov.u16 	%rs22689, %rs22587;
	mov.u16 	%rs22690, %rs22588;
	mov.u16 	%rs22691, %rs22589;
	mov.u16 	%rs22692, %rs22590;
	mov.u16 	%rs22693, %rs22591;
	mov.u16 	%rs22694, %rs22592;
	mov.u16 	%rs22695, %rs22593;
	mov.u16 	%rs22696, %rs22594;
	mov.u16 	%rs22697, %rs22595;
	mov.u16 	%rs22698, %rs22596;
	mov.u16 	%rs22699, %rs22597;
	mov.u16 	%rs22700, %rs22598;
	mov.u16 	%rs22701, %rs22599;
	mov.u16 	%rs22702, %rs22600;
	mov.u16 	%rs22703, %rs22601;
	mov.u16 	%rs22704, %rs22602;
	mov.u16 	%rs22705, %rs22603;
	mov.u16 	%rs22706, %rs22604;
	mov.u16 	%rs22707, %rs22605;
	mov.u16 	%rs22708, %rs22606;
	mov.u16 	%rs22709, %rs22607;
	mov.u16 	%rs22710, %rs22608;
	mov.u16 	%rs22711, %rs22609;
	mov.u16 	%rs22712, %rs22610;
	mov.u16 	%rs22713, %rs22611;
	mov.u16 	%rs22714, %rs22612;
	mov.u16 	%rs22715, %rs22613;
	mov.u16 	%rs22716, %rs22614;
	mov.u16 	%rs22717, %rs22615;
	mov.u16 	%rs22718, %rs22616;
	mov.u16 	%rs22719, %rs22617;
	mov.u16 	%rs22720, %rs22618;
	mov.u16 	%rs22721, %rs22619;
	mov.u16 	%rs22722, %rs22620;
	mov.u16 	%rs22723, %rs22621;
	mov.u16 	%rs22724, %rs22622;
	mov.u16 	%rs22725, %rs22623;
	mov.u16 	%rs22726, %rs22624;
	mov.u16 	%rs22727, %rs22625;
	mov.u16 	%rs22728, %rs22626;
	mov.u16 	%rs22729, %rs22627;
	mov.u32 	%r32933, %r32925;
	mov.f64 	%fd537, %fd535;
$L__BB3_723:
	st.local.u64 	[%rd59], %rd3852;
	mov.b64 	{%r13025, %r13030}, %rd3852;
	cvt.u32.u16 	%r13114, %rs22686;
	cvt.u32.u16 	%r13115, %rs22687;
	prmt.b32 	%r13116, %r13114, %r13115, 0x3340U;
	cvt.u32.u16 	%r13117, %rs22685;
	cvt.u32.u16 	%r13118, %rs22684;
	prmt.b32 	%r13119, %r13118, %r13117, 0x3340U;
	prmt.b32 	%r13120, %r13119, %r13116, 0x5410U;
	cvt.u32.u16 	%r13121, %rs22682;
	cvt.u32.u16 	%r13122, %rs22683;
	prmt.b32 	%r13123, %r13121, %r13122, 0x3340U;
	cvt.u32.u16 	%r13124, %rs22681;
	cvt.u32.u16 	%r13125, %rs22680;
	prmt.b32 	%r13126, %r13125, %r13124, 0x3340U;
	prmt.b32 	%r13127, %r13126, %r13123, 0x5410U;
	st.local.v2.b32 	[%rd59+8], {%r13127, %r13120};
	cvt.u32.u16 	%r13128, %rs22694;
	cvt.u32.u16 	%r13129, %rs22695;
	prmt.b32 	%r13130, %r13128, %r13129, 0x3340U;
	cvt.u32.u16 	%r13131, %rs22693;
	cvt.u32.u16 	%r13132, %rs22692;
	prmt.b32 	%r13133, %r13132, %r13131, 0x3340U;
	prmt.b32 	%r13134, %r13133, %r13130, 0x5410U;
	cvt.u32.u16 	%r13135, %rs22690;
	cvt.u32.u16 	%r13136, %rs22691;
	prmt.b32 	%r13137, %r13135, %r13136, 0x3340U;
	cvt.u32.u16 	%r13138, %rs22689;
	cvt.u32.u16 	%r13139, %rs22688;
	prmt.b32 	%r13140, %r13139, %r13138, 0x3340U;
	prmt.b32 	%r13141, %r13140, %r13137, 0x5410U;
	st.local.v2.b32 	[%rd59+16], {%r13141, %r13134};
	cvt.u32.u16 	%r13142, %rs22702;
	cvt.u32.u16 	%r13143, %rs22703;
	prmt.b32 	%r13144, %r13142, %r13143, 0x3340U;
	cvt.u32.u16 	%r13145, %rs22701;
	cvt.u32.u16 	%r13146, %rs22700;
	prmt.b32 	%r13147, %r13146, %r13145, 0x3340U;
	prmt.b32 	%r13148, %r13147, %r13144, 0x5410U;
	cvt.u32.u16 	%r13149, %rs22698;
	cvt.u32.u16 	%r13150, %rs22699;
	prmt.b32 	%r13151, %r13149, %r13150, 0x3340U;
	cvt.u32.u16 	%r13152, %rs22697;
	cvt.u32.u16 	%r13153, %rs22696;
	prmt.b32 	%r13154, %r13153, %r13152, 0x3340U;
	prmt.b32 	%r13155, %r13154, %r13151, 0x5410U;
	st.local.v2.b32 	[%rd59+24], {%r13155, %r13148};
	cvt.u32.u16 	%r13156, %rs22710;
	cvt.u32.u16 	%r13157, %rs22711;
	prmt.b32 	%r13158, %r13156, %r13157, 0x3340U;
	cvt.u32.u16 	%r13159, %rs22709;
	cvt.u32.u16 	%r13160, %rs22708;
	prmt.b32 	%r13161, %r13160, %r13159, 0x3340U;
	prmt.b32 	%r13162, %r13161, %r13158, 0x5410U;
	cvt.u32.u16 	%r13163, %rs22706;
	cvt.u32.u16 	%r13164, %rs22707;
	prmt.b32 	%r13165, %r13163, %r13164, 0x3340U;
	cvt.u32.u16 	%r13166, %rs22705;
	cvt.u32.u16 	%r13167, %rs22704;
	prmt.b32 	%r13168, %r13167, %r13166, 0x3340U;
	prmt.b32 	%r13169, %r13168, %r13165, 0x5410U;
	st.local.v2.b32 	[%rd59+32], {%r13169, %r13162};
	cvt.u32.u16 	%r13170, %rs22718;
	cvt.u32.u16 	%r13171, %rs22719;
	prmt.b32 	%r13172, %r13170, %r13171, 0x3340U;
	cvt.u32.u16 	%r13173, %rs22717;
	cvt.u32.u16 	%r13174, %rs22716;
	prmt.b32 	%r13175, %r13174, %r13173, 0x3340U;
	prmt.b32 	%r13176, %r13175, %r13172, 0x5410U;
	cvt.u32.u16 	%r13177, %rs22714;
	cvt.u32.u16 	%r13178, %rs22715;
	prmt.b32 	%r13179, %r13177, %r13178, 0x3340U;
	cvt.u32.u16 	%r13180, %rs22713;
	cvt.u32.u16 	%r13181, %rs22712;
	prmt.b32 	%r13182, %r13181, %r13180, 0x3340U;
	prmt.b32 	%r13183, %r13182, %r13179, 0x5410U;
	st.local.v2.b32 	[%rd59+40], {%r13183, %r13176};
	cvt.u32.u16 	%r13184, %rs22726;
	cvt.u32.u16 	%r13185, %rs22727;
	prmt.b32 	%r13186, %r13184, %r13185, 0x3340U;
	cvt.u32.u16 	%r13187, %rs22725;
	cvt.u32.u16 	%r13188, %rs22724;
	prmt.b32 	%r13189, %r13188, %r13187, 0x3340U;
	prmt.b32 	%r13190, %r13189, %r13186, 0x5410U;
	cvt.u32.u16 	%r13191, %rs22722;
	cvt.u32.u16 	%r13192, %rs22723;
	prmt.b32 	%r13193, %r13191, %r13192, 0x3340U;
	cvt.u32.u16 	%r13194, %rs22721;
	cvt.u32.u16 	%r13195, %rs22720;
	prmt.b32 	%r13196, %r13195, %r13194, 0x3340U;
	prmt.b32 	%r13197, %r13196, %r13193, 0x5410U;
	st.local.v2.b32 	[%rd59+48], {%r13197, %r13190};
	st.local.v2.u8 	[%rd59+56], {%rs22728, %rs22729};
	st.local.u32 	[%rd59+60], %r32933;
	st.local.f64 	[%rd59+64], %fd537;
	mov.b64 	%rd1986, %fd537;
	mov.b64 	{%r13105, %r13110}, %rd1986;
	and.b32  	%r13198, %r13125, 255;
	and.b16  	%rs17141, %rs22681, 255;
	mul.wide.u16 	%r13199, %rs17141, 256;
	or.b32  	%r13200, %r13199, %r13198;
	shl.b32 	%r13201, %r13121, 16;
	and.b32  	%r13202, %r13201, 16711680;
	or.b32  	%r13203, %r13200, %r13202;
	shl.b32 	%r13204, %r13122, 24;
	or.b32  	%r13035, %r13203, %r13204;
	and.b32  	%r13205, %r13118, 255;
	and.b16  	%rs17142, %rs22685, 255;
	mul.wide.u16 	%r13206, %rs17142, 256;
	or.b32  	%r13207, %r13206, %r13205;
	shl.b32 	%r13208, %r13114, 16;
	and.b32  	%r13209, %r13208, 16711680;
	or.b32  	%r13210, %r13207, %r13209;
	shl.b32 	%r13211, %r13115, 24;
	or.b32  	%r13040, %r13210, %r13211;
	and.b32  	%r13212, %r13139, 255;
	and.b16  	%rs17143, %rs22689, 255;
	mul.wide.u16 	%r13213, %rs17143, 256;
	or.b32  	%r13214, %r13213, %r13212;
	shl.b32 	%r13215, %r13135, 16;
	and.b32  	%r13216, %r13215, 16711680;
	or.b32  	%r13217, %r13214, %r13216;
	shl.b32 	%r13218, %r13136, 24;
	or.b32  	%r13045, %r13217, %r13218;
	and.b32  	%r13219, %r13132, 255;
	and.b16  	%rs17144, %rs22693, 255;
	mul.wide.u16 	%r13220, %rs17144, 256;
	or.b32  	%r13221, %r13220, %r13219;
	shl.b32 	%r13222, %r13128, 16;
	and.b32  	%r13223, %r13222, 16711680;
	or.b32  	%r13224, %r13221, %r13223;
	shl.b32 	%r13225, %r13129, 24;
	or.b32  	%r13050, %r13224, %r13225;
	and.b32  	%r13226, %r13153, 255;
	and.b16  	%rs17145, %rs22697, 255;
	mul.wide.u16 	%r13227, %rs17145, 256;
	or.b32  	%r13228, %r13227, %r13226;
	shl.b32 	%r13229, %r13149, 16;
	and.b32  	%r13230, %r13229, 16711680;
	or.b32  	%r13231, %r13228, %r13230;
	shl.b32 	%r13232, %r13150, 24;
	or.b32  	%r13055, %r13231, %r13232;
	and.b32  	%r13233, %r13146, 255;
	and.b16  	%rs17146, %rs22701, 255;
	mul.wide.u16 	%r13234, %rs17146, 256;
	or.b32  	%r13235, %r13234, %r13233;
	shl.b32 	%r13236, %r13142, 16;
	and.b32  	%r13237, %r13236, 16711680;
	or.b32  	%r13238, %r13235, %r13237;
	shl.b32 	%r13239, %r13143, 24;
	or.b32  	%r13060, %r13238, %r13239;
	and.b32  	%r13240, %r13167, 255;
	and.b16  	%rs17147, %rs22705, 255;
	mul.wide.u16 	%r13241, %rs17147, 256;
	or.b32  	%r13242, %r13241, %r13240;
	shl.b32 	%r13243, %r13163, 16;
	and.b32  	%r13244, %r13243, 16711680;
	or.b32  	%r13245, %r13242, %r13244;
	shl.b32 	%r13246, %r13164, 24;
	or.b32  	%r13065, %r13245, %r13246;
	and.b32  	%r13247, %r13160, 255;
	and.b16  	%rs17148, %rs22709, 255;
	mul.wide.u16 	%r13248, %rs17148, 256;
	or.b32  	%r13249, %r13248, %r13247;
	shl.b32 	%r13250, %r13156, 16;
	and.b32  	%r13251, %r13250, 16711680;
	or.b32  	%r13252, %r13249, %r13251;
	shl.b32 	%r13253, %r13157, 24;
	or.b32  	%r13070, %r13252, %r13253;
	and.b32  	%r13254, %r13181, 255;
	and.b16  	%rs17149, %rs22713, 255;
	mul.wide.u16 	%r13255, %rs17149, 256;
	or.b32  	%r13256, %r13255, %r13254;
	shl.b32 	%r13257, %r13177, 16;
	and.b32  	%r13258, %r13257, 16711680;
	or.b32  	%r13259, %r13256, %r13258;
	shl.b32 	%r13260, %r13178, 24;
	or.b32  	%r13075, %r13259, %r13260;
	and.b32  	%r13261, %r13174, 255;
	and.b16  	%rs17150, %rs22717, 255;
	mul.wide.u16 	%r13262, %rs17150, 256;
	or.b32  	%r13263, %r13262, %r13261;
	shl.b32 	%r13264, %r13170, 16;
	and.b32  	%r13265, %r13264, 16711680;
	or.b32  	%r13266, %r13263, %r13265;
	shl.b32 	%r13267, %r13171, 24;
	or.b32  	%r13080, %r13266, %r13267;
	and.b32  	%r13268, %r13195, 255;
	and.b16  	%rs17151, %rs22721, 255;
	mul.wide.u16 	%r13269, %rs17151, 256;
	or.b32  	%r13270, %r13269, %r13268;
	shl.b32 	%r13271, %r13191, 16;
	and.b32  	%r13272, %r13271, 16711680;
	or.b32  	%r13273, %r13270, %r13272;
	shl.b32 	%r13274, %r13192, 24;
	or.b32  	%r13085, %r13273, %r13274;
	and.b32  	%r13275, %r13188, 255;
	and.b16  	%rs17152, %rs22725, 255;
	mul.wide.u16 	%r13276, %rs17152, 256;
	or.b32  	%r13277, %r13276, %r13275;
	shl.b32 	%r13278, %r13184, 16;
	and.b32  	%r13279, %r13278, 16711680;
	or.b32  	%r13280, %r13277, %r13279;
	shl.b32 	%r13281, %r13185, 24;
	or.b32  	%r13090, %r13280, %r13281;
	cvt.u32.u16 	%r13282, %rs22728;
	and.b32  	%r13283, %r13282, 255;
	and.b16  	%rs17153, %rs22729, 255;
	mul.wide.u16 	%r13284, %rs17153, 256;
	or.b32  	%r13095, %r13284, %r13283;
	mov.b32 	%r13111, 2;
	mov.b32 	%r13112, 0;
	mov.b32 	%r13113, -1;
	// begin inline asm
	shfl.sync.up.b32 %r13024, %r13025, %r13111, %r13112, %r13113;
	// end inline asm
	// begin inline asm
	shfl.sync.up.b32 %r13029, %r13030, %r13111, %r13112, %r13113;
	// end inline asm
	mov.b64 	%rd322, {%r13024, %r13029};
	// begin inline asm
	shfl.sync.up.b32 %r13034, %r13035, %r13111, %r13112, %r13113;
	// end inline asm
	// begin inline asm
	shfl.sync.up.b32 %r13039, %r13040, %r13111, %r13112, %r13113;
	// end inline asm
	// begin inline asm
	shfl.sync.up.b32 %r13044, %r13045, %r13111, %r13112, %r13113;
	// end inline asm
	// begin inline asm
	shfl.sync.up.b32 %r13049, %r13050, %r13111, %r13112, %r13113;
	// end inline asm
	// begin inline asm
	shfl.sync.up.b32 %r13054, %r13055, %r13111, %r13112, %r13113;
	// end inline asm
	// begin inline asm
	shfl.sync.up.b32 %r13059, %r13060, %r13111, %r13112, %r13113;
	// end inline asm
	// begin inline asm
	shfl.sync.up.b32 %r13064, %r13065, %r13111, %r13112, %r13113;
	// end inline asm
	// begin inline asm
	shfl.sync.up.b32 %r13069, %r13070, %r13111, %r13112, %r13113;
	// end inline asm
	// begin inline asm
	shfl.sync.up.b32 %r13074, %r13075, %r13111, %r13112, %r13113;
	// end inline asm
	// begin inline asm
	shfl.sync.up.b32 %r13079, %r13080, %r13111, %r13112, %r13113;
	// end inline asm
	// begin inline asm
	shfl.sync.up.b32 %r13084, %r13085, %r13111, %r13112, %r13113;
	// end inline asm
	// begin inline asm
	shfl.sync.up.b32 %r13089, %r13090, %r13111, %r13112, %r13113;
	// end inline asm
	// begin inline asm
	shfl.sync.up.b32 %r13094, %r13095, %r13111, %r13112, %r13113;
	// end inline asm
	// begin inline asm
	shfl.sync.up.b32 %r13099, %r32933, %r13111, %r13112, %r13113;
	// end inline asm
	// begin inline asm
	shfl.sync.up.b32 %r13104, %r13105, %r13111, %r13112, %r13113;
	// end inline asm
	// begin inline asm
	shfl.sync.up.b32 %r13109, %r13110, %r13111, %r13112, %r13113;
	// end inline asm
	mov.b64 	%rd1987, {%r13104, %r13109};
	mov.b64 	%fd178, %rd1987;
	cvt.u16.u32 	%rs22730, %r13034;
	cvt.u16.u32 	%rs17154, %r13094;
	shr.u32 	%r13285, %r13094, 8;
	cvt.u16.u32 	%rs17155, %r13285;
	st.local.v2.u32 	[%rd60], {%r13024, %r13029};
	st.local.v2.b32 	[%rd60+8], {%r13034, %r13039};
	st.local.v2.b32 	[%rd60+16], {%r13044, %r13049};
	st.local.v2.b32 	[%rd60+24], {%r13054, %r13059};
	st.local.v2.b32 	[%rd60+32], {%r13064, %r13069};
	st.local.v2.b32 	[%rd60+40], {%r13074, %r13079};
	st.local.v2.b32 	[%rd60+48], {%r13084, %r13089};
	st.local.v2.u8 	[%rd60+56], {%rs17154, %rs17155};
	st.local.u32 	[%rd60+60], %r13099;
	st.local.v2.u32 	[%rd60+64], {%r13104, %r13109};
	setp.ne.s64 	%p296, %rd3852, 0;
	mov.u16 	%rs22782, %rs22680;
	mov.u16 	%rs22783, %rs22681;
	mov.u16 	%rs22784, %rs22682;
	mov.u16 	%rs22785, %rs22683;
	mov.u16 	%rs22786, %rs22684;
	mov.u16 	%rs22787, %rs22685;
	mov.u16 	%rs22788, %rs22686;
	mov.u16 	%rs22789, %rs22687;
	mov.u16 	%rs22790, %rs22688;
	mov.u16 	%rs22791, %rs22689;
	mov.u16 	%rs22792, %rs22690;
	mov.u16 	%rs22793, %rs22691;
	mov.u16 	%rs22794, %rs22692;
	mov.u16 	%rs22795, %rs22693;
	mov.u16 	%rs22796, %rs22694;
	mov.u16 	%rs22797, %rs22695;
	mov.u16 	%rs22798, %rs22696;
	mov.u16 	%rs22799, %rs22697;
	mov.u16 	%rs22800, %rs22698;
	mov.u16 	%rs22801, %rs22699;
	mov.u16 	%rs22802, %rs22700;
	mov.u16 	%rs22803, %rs22701;
	mov.u16 	%rs22804, %rs22702;
	mov.u16 	%rs22805, %rs22703;
	mov.u16 	%rs22806, %rs22704;
	mov.u16 	%rs22807, %rs22705;
	mov.u16 	%rs22808, %rs22706;
	mov.u16 	%rs22809, %rs22707;
	mov.u16 	%rs22810, %rs22708;
	mov.u16 	%rs22811, %rs22709;
	mov.u16 	%rs22812, %rs22710;
	mov.u16 	%rs22813, %rs22711;
	mov.u16 	%rs22814, %rs22712;
	mov.u16 	%rs22815, %rs22713;
	mov.u16 	%rs22816, %rs22714;
	mov.u16 	%rs22817, %rs22715;
	mov.u16 	%rs22818, %rs22716;
	mov.u16 	%rs22819, %rs22717;
	mov.u16 	%rs22820, %rs22718;
	mov.u16 	%rs22821, %rs22719;
	mov.u16 	%rs22822, %rs22720;
	mov.u16 	%rs22823, %rs22721;
	mov.u16 	%rs22824, %rs22722;
	mov.u16 	%rs22825, %rs22723;
	mov.u16 	%rs22826, %rs22724;
	mov.u16 	%rs22827, %rs22725;
	mov.u16 	%rs22828, %rs22726;
	mov.u16 	%rs22829, %rs22727;
	mov.u16 	%rs22830, %rs22728;
	mov.u16 	%rs22831, %rs22729;
	mov.u32 	%r32941, %r32933;
	mov.f64 	%fd539, %fd537;
	@%p296 bra 	$L__BB3_735;
	mov.b16 	%rs17156, 0;
	st.local.u8 	[%rd58], %rs17156;
	add.s32 	%r13287, %r32933, %r13099;
	st.local.u32 	[%rd58+52], %r13287;
	add.f64 	%fd381, %fd537, %fd178;
	st.local.f64 	[%rd58+56], %fd381;
	mov.b32 	%r32934, 0;
$L__BB3_725:
	mov.u32 	%r1304, %r32934;
	cvt.u64.u32 	%rd1988, %r1304;
	add.s64 	%rd1989, %rd58, %rd1988;
	ld.local.u8 	%rs17157, [%rd1989];
	setp.ne.s16 	%p297, %rs17157, 0;
	add.s32 	%r32934, %r1304, 1;
	@%p297 bra 	$L__BB3_725;
	and.b16  	%rs17158, %rs22730, 255;
	setp.eq.s16 	%p298, %rs17158, 0;
	mov.u32 	%r32936, %r1304;
	@%p298 bra 	$L__BB3_729;
	mov.b32 	%r32935, 0;
$L__BB3_728:
	add.s32 	%r13289, %r32935, %r1304;
	cvt.u64.u32 	%rd1990, %r13289;
	add.s64 	%rd1991, %rd58, %rd1990;
	st.local.u8 	[%rd1991], %rs22730;
	add.s32 	%r1307, %r32935, 1;
	add.s32 	%r32936, %r1307, %r1304;
	cvt.u64.u32 	%rd1992, %r32935;
	add.s64 	%rd1993, %rd317, %rd1992;
	ld.local.u8 	%rs22730, [%rd1993+1];
	setp.ne.s16 	%p299, %rs22730, 0;
	mov.u32 	%r32935, %r1307;
	@%p299 bra 	$L__BB3_728;
$L__BB3_729:
	cvt.u64.u32 	%rd1994, %r32936;
	add.s64 	%rd1995, %rd58, %rd1994;
	mov.b16 	%rs17159, 0;
	st.local.u8 	[%rd1995], %rs17159;
	mov.b32 	%r32937, 0;
$L__BB3_730:
	mov.u32 	%r1310, %r32937;
	cvt.u64.u32 	%rd1996, %r1310;
	add.s64 	%rd1997, %rd58, %rd1996;
	ld.local.u8 	%rs17160, [%rd1997];
	setp.ne.s16 	%p300, %rs17160, 0;
	add.s32 	%r32937, %r1310, 1;
	@%p300 bra 	$L__BB3_730;
	and.b16  	%rs17161, %rs22680, 255;
	setp.eq.s16 	%p301, %rs17161, 0;
	mov.u32 	%r32939, %r1310;
	@%p301 bra 	$L__BB3_734;
	mov.b32 	%r32938, 0;
	mov.u16 	%rs22731, %rs22680;
$L__BB3_733:
	add.s32 	%r13292, %r32938, %r1310;
	cvt.u64.u32 	%rd1998, %r13292;
	add.s64 	%rd1999, %rd58, %rd1998;
	st.local.u8 	[%rd1999], %rs22731;
	add.s32 	%r1313, %r32938, 1;
	add.s32 	%r32939, %r1313, %r1310;
	cvt.u64.u32 	%rd2000, %r32938;
	add.s64 	%rd2001, %rd316, %rd2000;
	ld.local.u8 	%rs22731, [%rd2001+1];
	setp.ne.s16 	%p302, %rs22731, 0;
	mov.u32 	%r32938, %r1313;
	@%p302 bra 	$L__BB3_733;
$L__BB3_734:
	cvt.u64.u32 	%rd2002, %r32939;
	add.s64 	%rd2003, %rd58, %rd2002;
	mov.b16 	%rs17162, 0;
	st.local.u8 	[%rd2003], %rs17162;
	ld.local.v2.b32 	{%r13293, %r13294}, [%rd58];
	bfe.u32 	%r13295, %r13293, 0, 8;
	cvt.u16.u32 	%rs22782, %r13295;
	bfe.u32 	%r13296, %r13293, 8, 8;
	cvt.u16.u32 	%rs22783, %r13296;
	bfe.u32 	%r13297, %r13293, 16, 8;
	cvt.u16.u32 	%rs22784, %r13297;
	bfe.u32 	%r13298, %r13293, 24, 8;
	cvt.u16.u32 	%rs22785, %r13298;
	bfe.u32 	%r13299, %r13294, 0, 8;
	cvt.u16.u32 	%rs22786, %r13299;
	bfe.u32 	%r13300, %r13294, 8, 8;
	cvt.u16.u32 	%rs22787, %r13300;
	bfe.u32 	%r13301, %r13294, 16, 8;
	cvt.u16.u32 	%rs22788, %r13301;
	bfe.u32 	%r13302, %r13294, 24, 8;
	cvt.u16.u32 	%rs22789, %r13302;
	ld.local.v2.b32 	{%r13303, %r13304}, [%rd58+8];
	bfe.u32 	%r13305, %r13303, 0, 8;
	cvt.u16.u32 	%rs22790, %r13305;
	bfe.u32 	%r13306, %r13303, 8, 8;
	cvt.u16.u32 	%rs22791, %r13306;
	bfe.u32 	%r13307, %r13303, 16, 8;
	cvt.u16.u32 	%rs22792, %r13307;
	bfe.u32 	%r13308, %r13303, 24, 8;
	cvt.u16.u32 	%rs22793, %r13308;
	bfe.u32 	%r13309, %r13304, 0, 8;
	cvt.u16.u32 	%rs22794, %r13309;
	bfe.u32 	%r13310, %r13304, 8, 8;
	cvt.u16.u32 	%rs22795, %r13310;
	bfe.u32 	%r13311, %r13304, 16, 8;
	cvt.u16.u32 	%rs22796, %r13311;
	bfe.u32 	%r13312, %r13304, 24, 8;
	cvt.u16.u32 	%rs22797, %r13312;
	ld.local.v2.b32 	{%r13313, %r13314}, [%rd58+16];
	bfe.u32 	%r13315, %r13313, 0, 8;
	cvt.u16.u32 	%rs22798, %r13315;
	bfe.u32 	%r13316, %r13313, 8, 8;
	cvt.u16.u32 	%rs22799, %r13316;
	bfe.u32 	%r13317, %r13313, 16, 8;
	cvt.u16.u32 	%rs22800, %r13317;
	bfe.u32 	%r13318, %r13313, 24, 8;
	cvt.u16.u32 	%rs22801, %r13318;
	bfe.u32 	%r13319, %r13314, 0, 8;
	cvt.u16.u32 	%rs22802, %r13319;
	bfe.u32 	%r13320, %r13314, 8, 8;
	cvt.u16.u32 	%rs22803, %r13320;
	bfe.u32 	%r13321, %r13314, 16, 8;
	cvt.u16.u32 	%rs22804, %r13321;
	bfe.u32 	%r13322, %r13314, 24, 8;
	cvt.u16.u32 	%rs22805, %r13322;
	ld.local.v2.b32 	{%r13323, %r13324}, [%rd58+24];
	bfe.u32 	%r13325, %r13323, 0, 8;
	cvt.u16.u32 	%rs22806, %r13325;
	bfe.u32 	%r13326, %r13323, 8, 8;
	cvt.u16.u32 	%rs22807, %r13326;
	bfe.u32 	%r13327, %r13323, 16, 8;
	cvt.u16.u32 	%rs22808, %r13327;
	bfe.u32 	%r13328, %r13323, 24, 8;
	cvt.u16.u32 	%rs22809, %r13328;
	bfe.u32 	%r13329, %r13324, 0, 8;
	cvt.u16.u32 	%rs22810, %r13329;
	bfe.u32 	%r13330, %r13324, 8, 8;
	cvt.u16.u32 	%rs22811, %r13330;
	bfe.u32 	%r13331, %r13324, 16, 8;
	cvt.u16.u32 	%rs22812, %r13331;
	bfe.u32 	%r13332, %r13324, 24, 8;
	cvt.u16.u32 	%rs22813, %r13332;
	ld.local.v2.b32 	{%r13333, %r13334}, [%rd58+32];
	bfe.u32 	%r13335, %r13333, 0, 8;
	cvt.u16.u32 	%rs22814, %r13335;
	bfe.u32 	%r13336, %r13333, 8, 8;
	cvt.u16.u32 	%rs22815, %r13336;
	bfe.u32 	%r13337, %r13333, 16, 8;
	cvt.u16.u32 	%rs22816, %r13337;
	bfe.u32 	%r13338, %r13333, 24, 8;
	cvt.u16.u32 	%rs22817, %r13338;
	bfe.u32 	%r13339, %r13334, 0, 8;
	cvt.u16.u32 	%rs22818, %r13339;
	bfe.u32 	%r13340, %r13334, 8, 8;
	cvt.u16.u32 	%rs22819, %r13340;
	bfe.u32 	%r13341, %r13334, 16, 8;
	cvt.u16.u32 	%rs22820, %r13341;
	bfe.u32 	%r13342, %r13334, 24, 8;
	cvt.u16.u32 	%rs22821, %r13342;
	ld.local.v2.b32 	{%r13343, %r13344}, [%rd58+40];
	bfe.u32 	%r13345, %r13343, 0, 8;
	cvt.u16.u32 	%rs22822, %r13345;
	bfe.u32 	%r13346, %r13343, 8, 8;
	cvt.u16.u32 	%rs22823, %r13346;
	bfe.u32 	%r13347, %r13343, 16, 8;
	cvt.u16.u32 	%rs22824, %r13347;
	bfe.u32 	%r13348, %r13343, 24, 8;
	cvt.u16.u32 	%rs22825, %r13348;
	bfe.u32 	%r13349, %r13344, 0, 8;
	cvt.u16.u32 	%rs22826, %r13349;
	bfe.u32 	%r13350, %r13344, 8, 8;
	cvt.u16.u32 	%rs22827, %r13350;
	bfe.u32 	%r13351, %r13344, 16, 8;
	cvt.u16.u32 	%rs22828, %r13351;
	bfe.u32 	%r13352, %r13344, 24, 8;
	cvt.u16.u32 	%rs22829, %r13352;
	ld.local.v2.u8 	{%rs22830, %rs22831}, [%rd58+48];
	ld.local.u32 	%r32941, [%rd58+52];
	ld.local.f64 	%fd539, [%rd58+56];
$L__BB3_735:
	setp.gt.s32 	%p303, %r12347, 1;
	add.s64 	%rd3853, %rd3852, %rd322;
	@%p303 bra 	$L__BB3_737;
	mov.u64 	%rd3853, %rd3852;
	mov.u16 	%rs22782, %rs22680;
	mov.u16 	%rs22783, %rs22681;
	mov.u16 	%rs22784, %rs22682;
	mov.u16 	%rs22785, %rs22683;
	mov.u16 	%rs22786, %rs22684;
	mov.u16 	%rs22787, %rs22685;
	mov.u16 	%rs22788, %rs22686;
	mov.u16 	%rs22789, %rs22687;
	mov.u16 	%rs22790, %rs22688;
	mov.u16 	%rs22791, %rs22689;
	mov.u16 	%rs22792, %rs22690;
	mov.u16 	%rs22793, %rs22691;
	mov.u16 	%rs22794, %rs22692;
	mov.u16 	%rs22795, %rs22693;
	mov.u16 	%rs22796, %rs22694;
	mov.u16 	%rs22797, %rs22695;
	mov.u16 	%rs22798, %rs22696;
	mov.u16 	%rs22799, %rs22697;
	mov.u16 	%rs22800, %rs22698;
	mov.u16 	%rs22801, %rs22699;
	mov.u16 	%rs22802, %rs22700;
	mov.u16 	%rs22803, %rs22701;
	mov.u16 	%rs22804, %rs22702;
	mov.u16 	%rs22805, %rs22703;
	mov.u16 	%rs22806, %rs22704;
	mov.u16 	%rs22807, %rs22705;
	mov.u16 	%rs22808, %rs22706;
	mov.u16 	%rs22809, %rs22707;
	mov.u16 	%rs22810, %rs22708;
	mov.u16 	%rs22811, %rs22709;
	mov.u16 	%rs22812, %rs22710;
	mov.u16 	%rs22813, %rs22711;
	mov.u16 	%rs22814, %rs22712;
	mov.u16 	%rs22815, %rs22713;
	mov.u16 	%rs22816, %rs22714;
	mov.u16 	%rs22817, %rs22715;
	mov.u16 	%rs22818, %rs22716;
	mov.u16 	%rs22819, %rs22717;
	mov.u16 	%rs22820, %rs22718;
	mov.u16 	%rs22821, %rs22719;
	mov.u16 	%rs22822, %rs22720;
	mov.u16 	%rs22823, %rs22721;
	mov.u16 	%rs22824, %rs22722;
	mov.u16 	%rs22825, %rs22723;
	mov.u16 	%rs22826, %rs22724;
	mov.u16 	%rs22827, %rs22725;
	mov.u16 	%rs22828, %rs22726;
	mov.u16 	%rs22829, %rs22727;
	mov.u16 	%rs22830, %rs22728;
	mov.u16 	%rs22831, %rs22729;
	mov.u32 	%r32941, %r32933;
	mov.f64 	%fd539, %fd537;
$L__BB3_737:
	st.local.u64 	[%rd59], %rd3853;
	mov.b64 	{%r13354, %r13359}, %rd3853;
	cvt.u32.u16 	%r13443, %rs22788;
	cvt.u32.u16 	%r13444, %rs22789;
	prmt.b32 	%r13445, %r13443, %r13444, 0x3340U;
	cvt.u32.u16 	%r13446, %rs22787;
	cvt.u32.u16 	%r13447, %rs22786;
	prmt.b32 	%r13448, %r13447, %r13446, 0x3340U;
	prmt.b32 	%r13449, %r13448, %r13445, 0x5410U;
	cvt.u32.u16 	%r13450, %rs22784;
	cvt.u32.u16 	%r13451, %rs22785;
	prmt.b32 	%r13452, %r13450, %r13451, 0x3340U;
	cvt.u32.u16 	%r13453, %rs22783;
	cvt.u32.u16 	%r13454, %rs22782;
	prmt.b32 	%r13455, %r13454, %r13453, 0x3340U;
	prmt.b32 	%r13456, %r13455, %r13452, 0x5410U;
	st.local.v2.b32 	[%rd59+8], {%r13456, %r13449};
	cvt.u32.u16 	%r13457, %rs22796;
	cvt.u32.u16 	%r13458, %rs22797;
	prmt.b32 	%r13459, %r13457, %r13458, 0x3340U;
	cvt.u32.u16 	%r13460, %rs22795;
	cvt.u32.u16 	%r13461, %rs22794;
	prmt.b32 	%r13462, %r13461, %r13460, 0x3340U;
	prmt.b32 	%r13463, %r13462, %r13459, 0x5410U;
	cvt.u32.u16 	%r13464, %rs22792;
	cvt.u32.u16 	%r13465, %rs22793;
	prmt.b32 	%r13466, %r13464, %r13465, 0x3340U;
	cvt.u32.u16 	%r13467, %rs22791;
	cvt.u32.u16 	%r13468, %rs22790;
	prmt.b32 	%r13469, %r13468, %r13467, 0x3340U;
	prmt.b32 	%r13470, %r13469, %r13466, 0x5410U;
	st.local.v2.b32 	[%rd59+16], {%r13470, %r13463};
	cvt.u32.u16 	%r13471, %rs22804;
	cvt.u32.u16 	%r13472, %rs22805;
	prmt.b32 	%r13473, %r13471, %r13472, 0x3340U;
	cvt.u32.u16 	%r13474, %rs22803;
	cvt.u32.u16 	%r13475, %rs22802;
	prmt.b32 	%r13476, %r13475, %r13474, 0x3340U;
	prmt.b32 	%r13477, %r13476, %r13473, 0x5410U;
	cvt.u32.u16 	%r13478, %rs22800;
	cvt.u32.u16 	%r13479, %rs22801;
	prmt.b32 	%r13480, %r13478, %r13479, 0x3340U;
	cvt.u32.u16 	%r13481, %rs22799;
	cvt.u32.u16 	%r13482, %rs22798;
	prmt.b32 	%r13483, %r13482, %r13481, 0x3340U;
	prmt.b32 	%r13484, %r13483, %r13480, 0x5410U;
	st.local.v2.b32 	[%rd59+24], {%r13484, %r13477};
	cvt.u32.u16 	%r13485, %rs22812;
	cvt.u32.u16 	%r13486, %rs22813;
	prmt.b32 	%r13487, %r13485, %r13486, 0x3340U;
	cvt.u32.u16 	%r13488, %rs22811;
	cvt.u32.u16 	%r13489, %rs22810;
	prmt.b32 	%r13490, %r13489, %r13488, 0x3340U;
	prmt.b32 	%r13491, %r13490, %r13487, 0x5410U;
	cvt.u32.u16 	%r13492, %rs22808;
	cvt.u32.u16 	%r13493, %rs22809;
	prmt.b32 	%r13494, %r13492, %r13493, 0x3340U;
	cvt.u32.u16 	%r13495, %rs22807;
	cvt.u32.u16 	%r13496, %rs22806;
	prmt.b32 	%r13497, %r13496, %r13495, 0x3340U;
	prmt.b32 	%r13498, %r13497, %r13494, 0x5410U;
	st.local.v2.b32 	[%rd59+32], {%r13498, %r13491};
	cvt.u32.u16 	%r13499, %rs22820;
	cvt.u32.u16 	%r13500, %rs22821;
	prmt.b32 	%r13501, %r13499, %r13500, 0x3340U;
	cvt.u32.u16 	%r13502, %rs22819;
	cvt.u32.u16 	%r13503, %rs22818;
	prmt.b32 	%r13504, %r13503, %r13502, 0x3340U;
	prmt.b32 	%r13505, %r13504, %r13501, 0x5410U;
	cvt.u32.u16 	%r13506, %rs22816;
	cvt.u32.u16 	%r13507, %rs22817;
	prmt.b32 	%r13508, %r13506, %r13507, 0x3340U;
	cvt.u32.u16 	%r13509, %rs22815;
	cvt.u32.u16 	%r13510, %rs22814;
	prmt.b32 	%r13511, %r13510, %r13509, 0x3340U;
	prmt.b32 	%r13512, %r13511, %r13508, 0x5410U;
	st.local.v2.b32 	[%rd59+40], {%r13512, %r13505};
	cvt.u32.u16 	%r13513, %rs22828;
	cvt.u32.u16 	%r13514, %rs22829;
	prmt.b32 	%r13515, %r13513, %r13514, 0x3340U;
	cvt.u32.u16 	%r13516, %rs22827;
	cvt.u32.u16 	%r13517, %rs22826;
	prmt.b32 	%r13518, %r13517, %r13516, 0x3340U;
	prmt.b32 	%r13519, %r13518, %r13515, 0x5410U;
	cvt.u32.u16 	%r13520, %rs22824;
	cvt.u32.u16 	%r13521, %rs22825;
	prmt.b32 	%r13522, %r13520, %r13521, 0x3340U;
	cvt.u32.u16 	%r13523, %rs22823;
	cvt.u32.u16 	%r13524, %rs22822;
	prmt.b32 	%r13525, %r13524, %r13523, 0x3340U;
	prmt.b32 	%r13526, %r13525, %r13522, 0x5410U;
	st.local.v2.b32 	[%rd59+48], {%r13526, %r13519};
	st.local.v2.u8 	[%rd59+56], {%rs22830, %rs22831};
	st.local.u32 	[%rd59+60], %r32941;
	st.local.f64 	[%rd59+64], %fd539;
	mov.b64 	%rd2004, %fd539;
	mov.b64 	{%r13434, %r13439}, %rd2004;
	and.b32  	%r13527, %r13454, 255;
	and.b16  	%rs17163, %rs22783, 255;
	mul.wide.u16 	%r13528, %rs17163, 256;
	or.b32  	%r13529, %r13528, %r13527;
	shl.b32 	%r13530, %r13450, 16;
	and.b32  	%r13531, %r13530, 16711680;
	or.b32  	%r13532, %r13529, %r13531;
	shl.b32 	%r13533, %r13451, 24;
	or.b32  	%r13364, %r13532, %r13533;
	and.b32  	%r13534, %r13447, 255;
	and.b16  	%rs17164, %rs22787, 255;
	mul.wide.u16 	%r13535, %rs17164, 256;
	or.b32  	%r13536, %r13535, %r13534;
	shl.b32 	%r13537, %r13443, 16;
	and.b32  	%r13538, %r13537, 16711680;
	or.b32  	%r13539, %r13536, %r13538;
	shl.b32 	%r13540, %r13444, 24;
	or.b32  	%r13369, %r13539, %r13540;
	and.b32  	%r13541, %r13468, 255;
	and.b16  	%rs17165, %rs22791, 255;
	mul.wide.u16 	%r13542, %rs17165, 256;
	or.b32  	%r13543, %r13542, %r13541;
	shl.b32 	%r13544, %r13464, 16;
	and.b32  	%r13545, %r13544, 16711680;
	or.b32  	%r13546, %r13543, %r13545;
	shl.b32 	%r13547, %r13465, 24;
	or.b32  	%r13374, %r13546, %r13547;
	and.b32  	%r13548, %r13461, 255;
	and.b16  	%rs17166, %rs22795, 255;
	mul.wide.u16 	%r13549, %rs17166, 256;
	or.b32  	%r13550, %r13549, %r13548;
	shl.b32 	%r13551, %r13457, 16;
	and.b32  	%r13552, %r13551, 16711680;
	or.b32  	%r13553, %r13550, %r13552;
	shl.b32 	%r13554, %r13458, 24;
	or.b32  	%r13379, %r13553, %r13554;
	and.b32  	%r13555, %r13482, 255;
	and.b16  	%rs17167, %rs22799, 255;
	mul.wide.u16 	%r13556, %rs17167, 256;
	or.b32  	%r13557, %r13556, %r13555;
	shl.b32 	%r13558, %r13478, 16;
	and.b32  	%r13559, %r13558, 16711680;
	or.b32  	%r13560, %r13557, %r13559;
	shl.b32 	%r13561, %r13479, 24;
	or.b32  	%r13384, %r13560, %r13561;
	and.b32  	%r13562, %r13475, 255;
	and.b16  	%rs17168, %rs22803, 255;
	mul.wide.u16 	%r13563, %rs17168, 256;
	or.b32  	%r13564, %r13563, %r13562;
	shl.b32 	%r13565, %r13471, 16;
	and.b32  	%r13566, %r13565, 16711680;
	or.b32  	%r13567, %r13564, %r13566;
	shl.b32 	%r13568, %r13472, 24;
	or.b32  	%r13389, %r13567, %r13568;
	and.b32  	%r13569, %r13496, 255;
	and.b16  	%rs17169, %rs22807, 255;
	mul.wide.u16 	%r13570, %rs17169, 256;
	or.b32  	%r13571, %r13570, %r13569;
	shl.b32 	%r13572, %r13492, 16;
	and.b32  	%r13573, %r13572, 16711680;
	or.b32  	%r13574, %r13571, %r13573;
	shl.b32 	%r13575, %r13493, 24;
	or.b32  	%r13394, %r13574, %r13575;
	and.b32  	%r13576, %r13489, 255;
	and.b16  	%rs17170, %rs22811, 255;
	mul.wide.u16 	%r13577, %rs17170, 256;
	or.b32  	%r13578, %r13577, %r13576;
	shl.b32 	%r13579, %r13485, 16;
	and.b32  	%r13580, %r13579, 16711680;
	or.b32  	%r13581, %r13578, %r13580;
	shl.b32 	%r13582, %r13486, 24;
	or.b32  	%r13399, %r13581, %r13582;
	and.b32  	%r13583, %r13510, 255;
	and.b16  	%rs17171, %rs22815, 255;
	mul.wide.u16 	%r13584, %rs17171, 256;
	or.b32  	%r13585, %r13584, %r13583;
	shl.b32 	%r13586, %r13506, 16;
	and.b32  	%r13587, %r13586, 16711680;
	or.b32  	%r13588, %r13585, %r13587;
	shl.b32 	%r13589, %r13507, 24;
	or.b32  	%r13404, %r13588, %r13589;
	and.b32  	%r13590, %r13503, 255;
	and.b16  	%rs17172, %rs22819, 255;
	mul.wide.u16 	%r13591, %rs17172, 256;
	or.b32  	%r13592, %r13591, %r13590;
	shl.b32 	%r13593, %r13499, 16;
	and.b32  	%r13594, %r13593, 16711680;
	or.b32  	%r13595, %r13592, %r13594;
	shl.b32 	%r13596, %r13500, 24;
	or.b32  	%r13409, %r13595, %r13596;
	and.b32  	%r13597, %r13524, 255;
	and.b16  	%rs17173, %rs22823, 255;
	mul.wide.u16 	%r13598, %rs17173, 256;
	or.b32  	%r13599, %r13598, %r13597;
	shl.b32 	%r13600, %r13520, 16;
	and.b32  	%r13601, %r13600, 16711680;
	or.b32  	%r13602, %r13599, %r13601;
	shl.b32 	%r13603, %r13521, 24;
	or.b32  	%r13414, %r13602, %r13603;
	and.b32  	%r13604, %r13517, 255;
	and.b16  	%rs17174, %rs22827, 255;
	mul.wide.u16 	%r13605, %rs17174, 256;
	or.b32  	%r13606, %r13605, %r13604;
	shl.b32 	%r13607, %r13513, 16;
	and.b32  	%r13608, %r13607, 16711680;
	or.b32  	%r13609, %r13606, %r13608;
	shl.b32 	%r13610, %r13514, 24;
	or.b32  	%r13419, %r13609, %r13610;
	cvt.u32.u16 	%r13611, %rs22830;
	and.b32  	%r13612, %r13611, 255;
	and.b16  	%rs17175, %rs22831, 255;
	mul.wide.u16 	%r13613, %rs17175, 256;
	or.b32  	%r13424, %r13613, %r13612;
	mov.b32 	%r13440, 4;
	mov.b32 	%r13441, 0;
	mov.b32 	%r13442, -1;
	// begin inline asm
	shfl.sync.up.b32 %r13353, %r13354, %r13440, %r13441, %r13442;
	// end inline asm
	// begin inline asm
	shfl.sync.up.b32 %r13358, %r13359, %r13440, %r13441, %r13442;
	// end inline asm
	mov.b64 	%rd325, {%r13353, %r13358};
	// begin inline asm
	shfl.sync.up.b32 %r13363, %r13364, %r13440, %r13441, %r13442;
	// end inline asm
	// begin inline asm
	shfl.sync.up.b32 %r13368, %r13369, %r13440, %r13441, %r13442;
	// end inline asm
	// begin inline asm
	shfl.sync.up.b32 %r13373, %r13374, %r13440, %r13441, %r13442;
	// end inline asm
	// begin inline asm
	shfl.sync.up.b32 %r13378, %r13379, %r13440, %r13441, %r13442;
	// end inline asm
	// begin inline asm
	shfl.sync.up.b32 %r13383, %r13384, %r13440, %r13441, %r13442;
	// end inline asm
	// begin inline asm
	shfl.sync.up.b32 %r13388, %r13389, %r13440, %r13441, %r13442;
	// end inline asm
	// begin inline asm
	shfl.sync.up.b32 %r13393, %r13394, %r13440, %r13441, %r13442;
	// end inline asm
	// begin inline asm
	shfl.sync.up.b32 %r13398, %r13399, %r13440, %r13441, %r13442;
	// end inline asm
	// begin inline asm
	shfl.sync.up.b32 %r13403, %r13404, %r13440, %r13441, %r13442;
	// end inline asm
	// begin inline asm
	shfl.sync.up.b32 %r13408, %r13409, %r13440, %r13441, %r13442;
	// end inline asm
	// begin inline asm
	shfl.sync.up.b32 %r13413, %r13414, %r13440, %r13441, %r13442;
	// end inline asm
	// begin inline asm
	shfl.sync.up.b32 %r13418, %r13419, %r13440, %r13441, %r13442;
	// end inline asm
	// begin inline asm
	shfl.sync.up.b32 %r13423, %r13424, %r13440, %r13441, %r13442;
	// end inline asm
	// begin inline asm
	shfl.sync.up.b32 %r13428, %r32941, %r13440, %r13441, %r13442;
	// end inline asm
	// begin inline asm
	shfl.sync.up.b32 %r13433, %r13434, %r13440, %r13441, %r13442;
	// end inline asm
	// begin inline asm
	shfl.sync.up.b32 %r13438, %r13439, %r13440, %r13441, %r13442;
	// end inline asm
	mov.b64 	%rd2005, {%r13433, %r13438};
	mov.b64 	%fd182, %rd2005;
	cvt.u16.u32 	%rs22832, %r13363;
	cvt.u16.u32 	%rs17176, %r13423;
	shr.u32 	%r13614, %r13423, 8;
	cvt.u16.u32 	%rs17177, %r13614;
	st.local.v2.u32 	[%rd60], {%r13353, %r13358};
	st.local.v2.b32 	[%rd60+8], {%r13363, %r13368};
	st.local.v2.b32 	[%rd60+16], {%r13373, %r13378};
	st.local.v2.b32 	[%rd60+24], {%r13383, %r13388};
	st.local.v2.b32 	[%rd60+32], {%r13393, %r13398};
	st.local.v2.b32 	[%rd60+40], {%r13403, %r13408};
	st.local.v2.b32 	[%rd60+48], {%r13413, %r13418};
	st.local.v2.u8 	[%rd60+56], {%rs17176, %rs17177};
	st.local.u32 	[%rd60+60], %r13428;
	st.local.v2.u32 	[%rd60+64], {%r13433, %r13438};
	setp.ne.s64 	%p304, %rd3853, 0;
	mov.u16 	%rs22884, %rs22782;
	mov.u16 	%rs22885, %rs22783;
	mov.u16 	%rs22886, %rs22784;
	mov.u16 	%rs22887, %rs22785;
	mov.u16 	%rs22888, %rs22786;
	mov.u16 	%rs22889, %rs22787;
	mov.u16 	%rs22890, %rs22788;
	mov.u16 	%rs22891, %rs22789;
	mov.u16 	%rs22892, %rs22790;
	mov.u16 	%rs22893, %rs22791;
	mov.u16 	%rs22894, %rs22792;
	mov.u16 	%rs22895, %rs22793;
	mov.u16 	%rs22896, %rs22794;
	mov.u16 	%rs22897, %rs22795;
	mov.u16 	%rs22898, %rs22796;
	mov.u16 	%rs22899, %rs22797;
	mov.u16 	%rs22900, %rs22798;
	mov.u16 	%rs22901, %rs22799;
	mov.u16 	%rs22902, %rs22800;
	mov.u16 	%rs22903, %rs22801;
	mov.u16 	%rs22904, %rs22802;
	mov.u16 	%rs22905, %rs22803;
	mov.u16 	%rs22906, %rs22804;
	mov.u16 	%rs22907, %rs22805;
	mov.u16 	%rs22908, %rs22806;
	mov.u16 	%rs22909, %rs22807;
	mov.u16 	%rs22910, %rs22808;
	mov.u16 	%rs22911, %rs22809;
	mov.u16 	%rs22912, %rs22810;
	mov.u16 	%rs22913, %rs22811;
	mov.u16 	%rs22914, %rs22812;
	mov.u16 	%rs22915, %rs22813;
	mov.u16 	%rs22916, %rs22814;
	mov.u16 	%rs22917, %rs22815;
	mov.u16 	%rs22918, %rs22816;
	mov.u16 	%rs22919, %rs22817;
	mov.u16 	%rs22920, %rs22818;
	mov.u16 	%rs22921, %rs22819;
	mov.u16 	%rs22922, %rs22820;
	mov.u16 	%rs22923, %rs22821;
	mov.u16 	%rs22924, %rs22822;
	mov.u16 	%rs22925, %rs22823;
	mov.u16 	%rs22926, %rs22824;
	mov.u16 	%rs22927, %rs22825;
	mov.u16 	%rs22928, %rs22826;
	mov.u16 	%rs22929, %rs22827;
	mov.u16 	%rs22930, %rs22828;
	mov.u16 	%rs22931, %rs22829;
	mov.u16 	%rs22932, %rs22830;
	mov.u16 	%rs22933, %rs22831;
	mov.u32 	%r32949, %r32941;
	mov.f64 	%fd541, %fd539;
	@%p304 bra 	$L__BB3_749;
	mov.b16 	%rs17178, 0;
	st.local.u8 	[%rd58], %rs17178;
	add.s32 	%r13616, %r32941, %r13428;
	st.local.u32 	[%rd58+52], %r13616;
	add.f64 	%fd382, %fd539, %fd182;
	st.local.f64 	[%rd58+56], %fd382;
	mov.b32 	%r32942, 0;
$L__BB3_739:
	mov.u32 	%r1320, %r32942;
	cvt.u64.u32 	%rd2006, %r1320;
	add.s64 	%rd2007, %rd58, %rd2006;
	ld.local.u8 	%rs17179, [%rd2007];
	setp.ne.s16 	%p305, %rs17179, 0;
	add.s32 	%r32942, %r1320, 1;
	@%p305 bra 	$L__BB3_739;
	and.b16  	%rs17180, %rs22832, 255;
	setp.eq.s16 	%p306, %rs17180, 0;
	mov.u32 	%r32944, %r1320;
	@%p306 bra 	$L__BB3_743;
	mov.b32 	%r32943, 0;
$L__BB3_742:
	add.s32 	%r13618, %r32943, %r1320;
	cvt.u64.u32 	%rd2008, %r13618;
	add.s64 	%rd2009, %rd58, %rd2008;
	st.local.u8 	[%rd2009], %rs22832;
	add.s32 	%r1323, %r32943, 1;
	add.s32 	%r32944, %r1323, %r1320;
	cvt.u64.u32 	%rd2010, %r32943;
	add.s64 	%rd2011, %rd317, %rd2010;
	ld.local.u8 	%rs22832, [%rd2011+1];
	setp.ne.s16 	%p307, %rs22832, 0;
	mov.u32 	%r32943, %r1323;
	@%p307 bra 	$L__BB3_742;
$L__BB3_743:
	cvt.u64.u32 	%rd2012, %r32944;
	add.s64 	%rd2013, %rd58, %rd2012;
	mov.b16 	%rs17181, 0;
	st.local.u8 	[%rd2013], %rs17181;
	mov.b32 	%r32945, 0;
$L__BB3_744:
	mov.u32 	%r1326, %r32945;
	cvt.u64.u32 	%rd2014, %r1326;
	add.s64 	%rd2015, %rd58, %rd2014;
	ld.local.u8 	%rs17182, [%rd2015];
	setp.ne.s16 	%p308, %rs17182, 0;
	add.s32 	%r32945, %r1326, 1;
	@%p308 bra 	$L__BB3_744;
	and.b16  	%rs17183, %rs22782, 255;
	setp.eq.s16 	%p309, %rs17183, 0;
	mov.u32 	%r32947, %r1326;
	@%p309 bra 	$L__BB3_748;
	mov.b32 	%r32946, 0;
	mov.u16 	%rs22833, %rs22782;
$L__BB3_747:
	add.s32 	%r13621, %r32946, %r1326;
	cvt.u64.u32 	%rd2016, %r13621;
	add.s64 	%rd2017, %rd58, %rd2016;
	st.local.u8 	[%rd2017], %rs22833;
	add.s32 	%r1329, %r32946, 1;
	add.s32 	%r32947, %r1329, %r1326;
	cvt.u64.u32 	%rd2018, %r32946;
	add.s64 	%rd2019, %rd316, %rd2018;
	ld.local.u8 	%rs22833, [%rd2019+1];
	setp.ne.s16 	%p310, %rs22833, 0;
	mov.u32 	%r32946, %r1329;
	@%p310 bra 	$L__BB3_747;
$L__BB3_748:
	cvt.u64.u32 	%rd2020, %r32947;
	add.s64 	%rd2021, %rd58, %rd2020;
	mov.b16 	%rs17184, 0;
	st.local.u8 	[%rd2021], %rs17184;
	ld.local.v2.b32 	{%r13622, %r13623}, [%rd58];
	bfe.u32 	%r13624, %r13622, 0, 8;
	cvt.u16.u32 	%rs22884, %r13624;
	bfe.u32 	%r13625, %r13622, 8, 8;
	cvt.u16.u32 	%rs22885, %r13625;
	bfe.u32 	%r13626, %r13622, 16, 8;
	cvt.u16.u32 	%rs22886, %r13626;
	bfe.u32 	%r13627, %r13622, 24, 8;
	cvt.u16.u32 	%rs22887, %r13627;
	bfe.u32 	%r13628, %r13623, 0, 8;
	cvt.u16.u32 	%rs22888, %r13628;
	bfe.u32 	%r13629, %r13623, 8, 8;
	cvt.u16.u32 	%rs22889, %r13629;
	bfe.u32 	%r13630, %r13623, 16, 8;
	cvt.u16.u32 	%rs22890, %r13630;
	bfe.u32 	%r13631, %r13623, 24, 8;
	cvt.u16.u32 	%rs22891, %r13631;
	ld.local.v2.b32 	{%r13632, %r13633}, [%rd58+8];
	bfe.u32 	%r13634, %r13632, 0, 8;
	cvt.u16.u32 	%rs22892, %r13634;
	bfe.u32 	%r13635, %r13632, 8, 8;
	cvt.u16.u32 	%rs22893, %r13635;
	bfe.u32 	%r13636, %r13632, 16, 8;
	cvt.u16.u32 	%rs22894, %r13636;
	bfe.u32 	%r13637, %r13632, 24, 8;
	cvt.u16.u32 	%rs22895, %r13637;
	bfe.u32 	%r13638, %r13633, 0, 8;
	cvt.u16.u32 	%rs22896, %r13638;
	bfe.u32 	%r13639, %r13633, 8, 8;
	cvt.u16.u32 	%rs22897, %r13639;
	bfe.u32 	%r13640, %r13633, 16, 8;
	cvt.u16.u32 	%rs22898, %r13640;
	bfe.u32 	%r13641, %r13633, 24, 8;
	cvt.u16.u32 	%rs22899, %r13641;
	ld.local.v2.b32 	{%r13642, %r13643}, [%rd58+16];
	bfe.u32 	%r13644, %r13642, 0, 8;
	cvt.u16.u32 	%rs22900, %r13644;
	bfe.u32 	%r13645, %r13642, 8, 8;
	cvt.u16.u32 	%rs22901, %r13645;
	bfe.u32 	%r13646, %r13642, 16, 8;
	cvt.u16.u32 	%rs22902, %r13646;
	bfe.u32 	%r13647, %r13642, 24, 8;
	cvt.u16.u32 	%rs22903, %r13647;
	bfe.u32 	%r13648, %r13643, 0, 8;
	cvt.u16.u32 	%rs22904, %r13648;
	bfe.u32 	%r13649, %r13643, 8, 8;
	cvt.u16.u32 	%rs22905, %r13649;
	bfe.u32 	%r13650, %r13643, 16, 8;
	cvt.u16.u32 	%rs22906, %r13650;
	bfe.u32 	%r13651, %r13643, 24, 8;
	cvt.u16.u32 	%rs22907, %r13651;
	ld.local.v2.b32 	{%r13652, %r13653}, [%rd58+24];
	bfe.u32 	%r13654, %r13652, 0, 8;
	cvt.u16.u32 	%rs22908, %r13654;
	bfe.u32 	%r13655, %r13652, 8, 8;
	cvt.u16.u32 	%rs22909, %r13655;
	bfe.u32 	%r13656, %r13652, 16, 8;
	cvt.u16.u32 	%rs22910, %r13656;
	bfe.u32 	%r13657, %r13652, 24, 8;
	cvt.u16.u32 	%rs22911, %r13657;
	bfe.u32 	%r13658, %r13653, 0, 8;
	cvt.u16.u32 	%rs22912, %r13658;
	bfe.u32 	%r13659, %r13653, 8, 8;
	cvt.u16.u32 	%rs22913, %r13659;
	bfe.u32 	%r13660, %r13653, 16, 8;
	cvt.u16.u32 	%rs22914, %r13660;
	bfe.u32 	%r13661, %r13653, 24, 8;
	cvt.u16.u32 	%rs22915, %r13661;
	ld.local.v2.b32 	{%r13662, %r13663}, [%rd58+32];
	bfe.u32 	%r13664, %r13662, 0, 8;
	cvt.u16.u32 	%rs22916, %r13664;
	bfe.u32 	%r13665, %r13662, 8, 8;
	cvt.u16.u32 	%rs22917, %r13665;
	bfe.u32 	%r13666, %r13662, 16, 8;
	cvt.u16.u32 	%rs22918, %r13666;
	bfe.u32 	%r13667, %r13662, 24, 8;
	cvt.u16.u32 	%rs22919, %r13667;
	bfe.u32 	%r13668, %r13663, 0, 8;
	cvt.u16.u32 	%rs22920, %r13668;
	bfe.u32 	%r13669, %r13663, 8, 8;
	cvt.u16.u32 	%rs22921, %r13669;
	bfe.u32 	%r13670, %r13663, 16, 8;
	cvt.u16.u32 	%rs22922, %r13670;
	bfe.u32 	%r13671, %r13663, 24, 8;
	cvt.u16.u32 	%rs22923, %r13671;
	ld.local.v2.b32 	{%r13672, %r13673}, [%rd58+40];
	bfe.u32 	%r13674, %r13672, 0, 8;
	cvt.u16.u32 	%rs22924, %r13674;
	bfe.u32 	%r13675, %r13672, 8, 8;
	cvt.u16.u32 	%rs22925, %r13675;
	bfe.u32 	%r13676, %r13672, 16, 8;
	cvt.u16.u32 	%rs22926, %r13676;
	bfe.u32 	%r13677, %r13672, 24, 8;
	cvt.u16.u32 	%rs22927, %r13677;
	bfe.u32 	%r13678, %r13673, 0, 8;
	cvt.u16.u32 	%rs22928, %r13678;
	bfe.u32 	%r13679, %r13673, 8, 8;
	cvt.u16.u32 	%rs22929, %r13679;
	bfe.u32 	%r13680, %r13673, 16, 8;
	cvt.u16.u32 	%rs22930, %r13680;
	bfe.u32 	%r13681, %r13673, 24, 8;
	cvt.u16.u32 	%rs22931, %r13681;
	ld.local.v2.u8 	{%rs22932, %rs22933}, [%rd58+48];
	ld.local.u32 	%r32949, [%rd58+52];
	ld.local.f64 	%fd541, [%rd58+56];
$L__BB3_749:
	setp.gt.s32 	%p311, %r12347, 3;
	add.s64 	%rd3854, %rd3853, %rd325;
	@%p311 bra 	$L__BB3_751;
	mov.u64 	%rd3854, %rd3853;
	mov.u16 	%rs22884, %rs22782;
	mov.u16 	%rs22885, %rs22783;
	mov.u16 	%rs22886, %rs22784;
	mov.u16 	%rs22887, %rs22785;
	mov.u16 	%rs22888, %rs22786;
	mov.u16 	%rs22889, %rs22787;
	mov.u16 	%rs22890, %rs22788;
	mov.u16 	%rs22891, %rs22789;
	mov.u16 	%rs22892, %rs22790;
	mov.u16 	%rs22893, %rs22791;
	mov.u16 	%rs22894, %rs22792;
	mov.u16 	%rs22895, %rs22793;
	mov.u16 	%rs22896, %rs22794;
	mov.u16 	%rs22897, %rs22795;
	mov.u16 	%rs22898, %rs22796;
	mov.u16 	%rs22899, %rs22797;
	mov.u16 	%rs22900, %rs22798;
	mov.u16 	%rs22901, %rs22799;
	mov.u16 	%rs22902, %rs22800;
	mov.u16 	%rs22903, %rs22801;
	mov.u16 	%rs22904, %rs22802;
	mov.u16 	%rs22905, %rs22803;
	mov.u16 	%rs22906, %rs22804;
	mov.u16 	%rs22907, %rs22805;
	mov.u16 	%rs22908, %rs22806;
	mov.u16 	%rs22909, %rs22807;
	mov.u16 	%rs22910, %rs22808;
	mov.u16 	%rs22911, %rs22809;
	mov.u16 	%rs22912, %rs22810;
	mov.u16 	%rs22913, %rs22811;
	mov.u16 	%rs22914, %rs22812;
	mov.u16 	%rs22915, %rs22813;
	mov.u16 	%rs22916, %rs22814;
	mov.u16 	%rs22917, %rs22815;
	mov.u16 	%rs22918, %rs22816;
	mov.u16 	%rs22919, %rs22817;
	mov.u16 	%rs22920, %rs22818;
	mov.u16 	%rs22921, %rs22819;
	mov.u16 	%rs22922, %rs22820;
	mov.u16 	%rs22923, %rs22821;
	mov.u16 	%rs22924, %rs22822;
	mov.u16 	%rs22925, %rs22823;
	mov.u16 	%rs22926, %rs22824;
	mov.u16 	%rs22927, %rs22825;
	mov.u16 	%rs22928, %rs22826;
	mov.u16 	%rs22929, %rs22827;
	mov.u16 	%rs22930, %rs22828;
	mov.u16 	%rs22931, %rs22829;
	mov.u16 	%rs22932, %rs22830;
	mov.u16 	%rs22933, %rs22831;
	mov.u32 	%r32949, %r32941;
	mov.f64 	%fd541, %fd539;
$L__BB3_751:
	st.local.u64 	[%rd59], %rd3854;
	mov.b64 	{%r13683, %r13688}, %rd3854;
	cvt.u32.u16 	%r13772, %rs22890;
	cvt.u32.u16 	%r13773, %rs22891;
	prmt.b32 	%r13774, %r13772, %r13773, 0x3340U;
	cvt.u32.u16 	%r13775, %rs22889;
	cvt.u32.u16 	%r13776, %rs22888;
	prmt.b32 	%r13777, %r13776, %r13775, 0x3340U;
	prmt.b32 	%r13778, %r13777, %r13774, 0x5410U;
	cvt.u32.u16 	%r13779, %rs22886;
	cvt.u32.u16 	%r13780, %rs22887;
	prmt.b32 	%r13781, %r13779, %r13780, 0x3340U;
	cvt.u32.u16 	%r13782, %rs22885;
	cvt.u32.u16 	%r13783, %rs22884;
	prmt.b32 	%r13784, %r13783, %r13782, 0x3340U;
	prmt.b32 	%r13785, %r13784, %r13781, 0x5410U;
	st.local.v2.b32 	[%rd59+8], {%r13785, %r13778};
	cvt.u32.u16 	%r13786, %rs22898;
	cvt.u32.u16 	%r13787, %rs22899;
	prmt.b32 	%r13788, %r13786, %r13787, 0x3340U;
	cvt.u32.u16 	%r13789, %rs22897;
	cvt.u32.u16 	%r13790, %rs22896;
	prmt.b32 	%r13791, %r13790, %r13789, 0x3340U;
	prmt.b32 	%r13792, %r13791, %r13788, 0x5410U;
	cvt.u32.u16 	%r13793, %rs22894;
	cvt.u32.u16 	%r13794, %rs22895;
	prmt.b32 	%r13795, %r13793, %r13794, 0x3340U;
	cvt.u32.u16 	%r13796, %rs22893;
	cvt.u32.u16 	%r13797, %rs22892;
	prmt.b32 	%r13798, %r13797, %r13796, 0x3340U;
	prmt.b32 	%r13799, %r13798, %r13795, 0x5410U;
	st.local.v2.b32 	[%rd59+16], {%r13799, %r13792};
	cvt.u32.u16 	%r13800, %rs22906;
	cvt.u32.u16 	%r13801, %rs22907;
	prmt.b32 	%r13802, %r13800, %r13801, 0x3340U;
	cvt.u32.u16 	%r13803, %rs22905;
	cvt.u32.u16 	%r13804, %rs22904;
	prmt.b32 	%r13805, %r13804, %r13803, 0x3340U;
	prmt.b32 	%r13806, %r13805, %r13802, 0x5410U;
	cvt.u32.u16 	%r13807, %rs22902;
	cvt.u32.u16 	%r13808, %rs22903;
	prmt.b32 	%r13809, %r13807, %r13808, 0x3340U;
	cvt.u32.u16 	%r13810, %rs22901;
	cvt.u32.u16 	%r13811, %rs22900;
	prmt.b32 	%r13812, %r13811, %r13810, 0x3340U;
	prmt.b32 	%r13813, %r13812, %r13809, 0x5410U;
	st.local.v2.b32 	[%rd59+24], {%r13813, %r13806};
	cvt.u32.u16 	%r13814, %rs22914;
	cvt.u32.u16 	%r13815, %rs22915;
	prmt.b32 	%r13816, %r13814, %r13815, 0x3340U;
	cvt.u32.u16 	%r13817, %rs22913;
	cvt.u32.u16 	%r13818, %rs22912;
	prmt.b32 	%r13819, %r13818, %r13817, 0x3340U;
	prmt.b32 	%r13820, %r13819, %r13816, 0x5410U;
	cvt.u32.u16 	%r13821, %rs22910;
	cvt.u32.u16 	%r13822, %rs22911;
	prmt.b32 	%r13823, %r13821, %r13822, 0x3340U;
	cvt.u32.u16 	%r13824, %rs22909;
	cvt.u32.u16 	%r13825, %rs22908;
	prmt.b32 	%r13826, %r13825, %r13824, 0x3340U;
	prmt.b32 	%r13827, %r13826, %r13823, 0x5410U;
	st.local.v2.b32 	[%rd59+32], {%r13827, %r13820};
	cvt.u32.u16 	%r13828, %rs22922;
	cvt.u32.u16 	%r13829, %rs22923;
	prmt.b32 	%r13830, %r13828, %r13829, 0x3340U;
	cvt.u32.u16 	%r13831, %rs22921;
	cvt.u32.u16 	%r13832, %rs22920;
	prmt.b32 	%r13833, %r13832, %r13831, 0x3340U;
	prmt.b32 	%r13834, %r13833, %r13830, 0x5410U;
	cvt.u32.u16 	%r13835, %rs22918;
	cvt.u32.u16 	%r13836, %rs22919;
	prmt.b32 	%r13837, %r13835, %r13836, 0x3340U;
	cvt.u32.u16 	%r13838, %rs22917;
	cvt.u32.u16 	%r13839, %rs22916;
	prmt.b32 	%r13840, %r13839, %r13838, 0x3340U;
	prmt.b32 	%r13841, %r13840, %r13837, 0x5410U;
	st.local.v2.b32 	[%rd59+40], {%r13841, %r13834};
	cvt.u32.u16 	%r13842, %rs22930;
	cvt.u32.u16 	%r13843, %rs22931;
	prmt.b32 	%r13844, %r13842, %r13843, 0x3340U;
	cvt.u32.u16 	%r13845, %rs22929;
	cvt.u32.u16 	%r13846, %rs22928;
	prmt.b32 	%r13847, %r13846, %r13845, 0x3340U;
	prmt.b32 	%r13848, %r13847, %r13844, 0x5410U;
	cvt.u32.u16 	%r13849, %rs22926;
	cvt.u32.u16 	%r13850, %rs22927;
	prmt.b32 	%r13851, %r13849, %r13850, 0x3340U;
	cvt.u32.u16 	%r13852, %rs22925;
	cvt.u32.u16 	%r13853, %rs22924;
	prmt.b32 	%r13854, %r13853, %r13852, 0x3340U;
	prmt.b32 	%r13855, %r13854, %r13851, 0x5410U;
	st.local.v2.b32 	[%rd59+48], {%r13855, %r13848};
	st.local.v2.u8 	[%rd59+56], {%rs22932, %rs22933};
	st.local.u32 	[%rd59+60], %r32949;
	st.local.f64 	[%rd59+64], %fd541;
	mov.b64 	%rd2022, %fd541;
	mov.b64 	{%r13763, %r13768}, %rd2022;
	and.b32  	%r13856, %r13783, 255;
	and.b16  	%rs17185, %rs22885, 255;
	mul.wide.u16 	%r13857, %rs17185, 256;
	or.b32  	%r13858, %r13857, %r13856;
	shl.b32 	%r13859, %r13779, 16;
	and.b32  	%r13860, %r13859, 16711680;
	or.b32  	%r13861, %r13858, %r13860;
	shl.b32 	%r13862, %r13780, 24;
	or.b32  	%r13693, %r13861, %r13862;
	and.b32  	%r13863, %r13776, 255;
	and.b16  	%rs17186, %rs22889, 255;
	mul.wide.u16 	%r13864, %rs17186, 256;
	or.b32  	%r13865, %r13864, %r13863;
	shl.b32 	%r13866, %r13772, 16;
	and.b32  	%r13867, %r13866, 16711680;
	or.b32  	%r13868, %r13865, %r13867;
	shl.b32 	%r13869, %r13773, 24;
	or.b32  	%r13698, %r13868, %r13869;
	and.b32  	%r13870, %r13797, 255;
	and.b16  	%rs17187, %rs22893, 255;
	mul.wide.u16 	%r13871, %rs17187, 256;
	or.b32  	%r13872, %r13871, %r13870;
	shl.b32 	%r13873, %r13793, 16;
	and.b32  	%r13874, %r13873, 16711680;
	or.b32  	%r13875, %r13872, %r13874;
	shl.b32 	%r13876, %r13794, 24;
	or.b32  	%r13703, %r13875, %r13876;
	and.b32  	%r13877, %r13790, 255;
	and.b16  	%rs17188, %rs22897, 255;
	mul.wide.u16 	%r13878, %rs17188, 256;
	or.b32  	%r13879, %r13878, %r13877;
	shl.b32 	%r13880, %r13786, 16;
	and.b32  	%r13881, %r13880, 16711680;
	or.b32  	%r13882, %r13879, %r13881;
	shl.b32 	%r13883, %r13787, 24;
	or.b32  	%r13708, %r13882, %r13883;
	and.b32  	%r13884, %r13811, 255;
	and.b16  	%rs17189, %rs22901, 255;
	mul.wide.u16 	%r13885, %rs17189, 256;
	or.b32  	%r13886, %r13885, %r13884;
	shl.b32 	%r13887, %r13807, 16;
	and.b32  	%r13888, %r13887, 16711680;
	or.b32  	%r13889, %r13886, %r13888;
	shl.b32 	%r13890, %r13808, 24;
	or.b32  	%r13713, %r13889, %r13890;
	and.b32  	%r13891, %r13804, 255;
	and.b16  	%rs17190, %rs22905, 255;
	mul.wide.u16 	%r13892, %rs17190, 256;
	or.b32  	%r13893, %r13892, %r13891;
	shl.b32 	%r13894, %r13800, 16;
	and.b32  	%r13895, %r13894, 16711680;
	or.b32  	%r13896, %r13893, %r13895;
	shl.b32 	%r13897, %r13801, 24;
	or.b32  	%r13718, %r13896, %r13897;
	and.b32  	%r13898, %r13825, 255;
	and.b16  	%rs17191, %rs22909, 255;
	mul.wide.u16 	%r13899, %rs17191, 256;
	or.b32  	%r13900, %r13899, %r13898;
	shl.b32 	%r13901, %r13821, 16;
	and.b32  	%r13902, %r13901, 16711680;
	or.b32  	%r13903, %r13900, %r13902;
	shl.b32 	%r13904, %r13822, 24;
	or.b32  	%r13723, %r13903, %r13904;
	and.b32  	%r13905, %r13818, 255;
	and.b16  	%rs17192, %rs22913, 255;
	mul.wide.u16 	%r13906, %rs17192, 256;
	or.b32  	%r13907, %r13906, %r13905;
	shl.b32 	%r13908, %r13814, 16;
	and.b32  	%r13909, %r13908, 16711680;
	or.b32  	%r13910, %r13907, %r13909;
	shl.b32 	%r13911, %r13815, 24;
	or.b32  	%r13728, %r13910, %r13911;
	and.b32  	%r13912, %r13839, 255;
	and.b16  	%rs17193, %rs22917, 255;
	mul.wide.u16 	%r13913, %rs17193, 256;
	or.b32  	%r13914, %r13913, %r13912;
	shl.b32 	%r13915, %r13835, 16;
	and.b32  	%r13916, %r13915, 16711680;
	or.b32  	%r13917, %r13914, %r13916;
	shl.b32 	%r13918, %r13836, 24;
	or.b32  	%r13733, %r13917, %r13918;
	and.b32  	%r13919, %r13832, 255;
	and.b16  	%rs17194, %rs22921, 255;
	mul.wide.u16 	%r13920, %rs17194, 256;
	or.b32  	%r13921, %r13920, %r13919;
	shl.b32 	%r13922, %r13828, 16;
	and.b32  	%r13923, %r13922, 16711680;
	or.b32  	%r13924, %r13921, %r13923;
	shl.b32 	%r13925, %r13829, 24;
	or.b32  	%r13738, %r13924, %r13925;
	and.b32  	%r13926, %r13853, 255;
	and.b16  	%rs17195, %rs22925, 255;
	mul.wide.u16 	%r13927, %rs17195, 256;
	or.b32  	%r13928, %r13927, %r13926;
	shl.b32 	%r13929, %r13849, 16;
	and.b32  	%r13930, %r13929, 16711680;
	or.b32  	%r13931, %r13928, %r13930;
	shl.b32 	%r13932, %r13850, 24;
	or.b32  	%r13743, %r13931, %r13932;
	and.b32  	%r13933, %r13846, 255;
	and.b16  	%rs17196, %rs22929, 255;
	mul.wide.u16 	%r13934, %rs17196, 256;
	or.b32  	%r13935, %r13934, %r13933;
	shl.b32 	%r13936, %r13842, 16;
	and.b32  	%r13937, %r13936, 16711680;
	or.b32  	%r13938, %r13935, %r13937;
	shl.b32 	%r13939, %r13843, 24;
	or.b32  	%r13748, %r13938, %r13939;
	cvt.u32.u16 	%r13940, %rs22932;
	and.b32  	%r13941, %r13940, 255;
	and.b16  	%rs17197, %rs22933, 255;
	mul.wide.u16 	%r13942, %rs17197, 256;
	or.b32  	%r13753, %r13942, %r13941;
	mov.b32 	%r13769, 8;
	mov.b32 	%r13770, 0;
	mov.b32 	%r13771, -1;
	// begin inline asm
	shfl.sync.up.b32 %r13682, %r13683, %r13769, %r13770, %r13771;
	// end inline asm
	// begin inline asm
	shfl.sync.up.b32 %r13687, %r13688, %r13769, %r13770, %r13771;
	// end inline asm
	mov.b64 	%rd328, {%r13682, %r13687};
	// begin inline asm
	shfl.sync.up.b32 %r13692, %r13693, %r13769, %r13770, %r13771;
	// end inline asm
	// begin inline asm
	shfl.sync.up.b32 %r13697, %r13698, %r13769, %r13770, %r13771;
	// end inline asm
	// begin inline asm
	shfl.sync.up.b32 %r13702, %r13703, %r13769, %r13770, %r13771;
	// end inline asm
	// begin inline asm
	shfl.sync.up.b32 %r13707, %r13708, %r13769, %r13770, %r13771;
	// end inline asm
	// begin inline asm
	shfl.sync.up.b32 %r13712, %r13713, %r13769, %r13770, %r13771;
	// end inline asm
	// begin inline asm
	shfl.sync.up.b32 %r13717, %r13718, %r13769, %r13770, %r13771;
	// end inline asm
	// begin inline asm
	shfl.sync.up.b32 %r13722, %r13723, %r13769, %r13770, %r13771;
	// end inline asm
	// begin inline asm
	shfl.sync.up.b32 %r13727, %r13728, %r13769, %r13770, %r13771;
	// end inline asm
	// begin inline asm
	shfl.sync.up.b32 %r13732, %r13733, %r13769, %r13770, %r13771;
	// end inline asm
	// begin inline asm
	shfl.sync.up.b32 %r13737, %r13738, %r13769, %r13770, %r13771;
	// end inline asm
	// begin inline asm
	shfl.sync.up.b32 %r13742, %r13743, %r13769, %r13770, %r13771;
	// end inline asm
	// begin inline asm
	shfl.sync.up.b32 %r13747, %r13748, %r13769, %r13770, %r13771;
	// end inline asm
	// begin inline asm
	shfl.sync.up.b32 %r13752, %r13753, %r13769, %r13770, %r13771;
	// end inline asm
	// begin inline asm
	shfl.sync.up.b32 %r13757, %r32949, %r13769, %r13770, %r13771;
	// end inline asm
	// begin inline asm
	shfl.sync.up.b32 %r13762, %r13763, %r13769, %r13770, %r13771;
	// end inline asm
	// begin inline asm
	shfl.sync.up.b32 %r13767, %r13768, %r13769, %r13770, %r13771;
	// end inline asm
	mov.b64 	%rd2023, {%r13762, %r13767};
	mov.b64 	%fd186, %rd2023;
	cvt.u16.u32 	%rs22934, %r13692;
	cvt.u16.u32 	%rs17198, %r13752;
	shr.u32 	%r13943, %r13752, 8;
	cvt.u16.u32 	%rs17199, %r13943;
	st.local.v2.u32 	[%rd60], {%r13682, %r13687};
	st.local.v2.b32 	[%rd60+8], {%r13692, %r13697};
	st.local.v2.b32 	[%rd60+16], {%r13702, %r13707};
	st.local.v2.b32 	[%rd60+24], {%r13712, %r13717};
	st.local.v2.b32 	[%rd60+32], {%r13722, %r13727};
	st.local.v2.b32 	[%rd60+40], {%r13732, %r13737};
	st.local.v2.b32 	[%rd60+48], {%r13742, %r13747};
	st.local.v2.u8 	[%rd60+56], {%rs17198, %rs17199};
	st.local.u32 	[%rd60+60], %r13757;
	st.local.v2.u32 	[%rd60+64], {%r13762, %r13767};
	setp.ne.s64 	%p312, %rd3854, 0;
	mov.u16 	%rs22986, %rs22884;
	mov.u16 	%rs22987, %rs22885;
	mov.u16 	%rs22988, %rs22886;
	mov.u16 	%rs22989, %rs22887;
	mov.u16 	%rs22990, %rs22888;
	mov.u16 	%rs22991, %rs22889;
	mov.u16 	%rs22992, %rs22890;
	mov.u16 	%rs22993, %rs22891;
	mov.u16 	%rs22994, %rs22892;
	mov.u16 	%rs22995, %rs22893;
	mov.u16 	%rs22996, %rs22894;
	mov.u16 	%rs22997, %rs22895;
	mov.u16 	%rs22998, %rs22896;
	mov.u16 	%rs22999, %rs22897;
	mov.u16 	%rs23000, %rs22898;
	mov.u16 	%rs23001, %rs22899;
	mov.u16 	%rs23002, %rs22900;
	mov.u16 	%rs23003, %rs22901;
	mov.u16 	%rs23004, %rs22902;
	mov.u16 	%rs23005, %rs22903;
	mov.u16 	%rs23006, %rs22904;
	mov.u16 	%rs23007, %rs22905;
	mov.u16 	%rs23008, %rs22906;
	mov.u16 	%rs23009, %rs22907;
	mov.u16 	%rs23010, %rs22908;
	mov.u16 	%rs23011, %rs22909;
	mov.u16 	%rs23012, %rs22910;
	mov.u16 	%rs23013, %rs22911;
	mov.u16 	%rs23014, %rs22912;
	mov.u16 	%rs23015, %rs22913;
	mov.u16 	%rs23016, %rs22914;
	mov.u16 	%rs23017, %rs22915;
	mov.u16 	%rs23018, %rs22916;
	mov.u16 	%rs23019, %rs22917;
	mov.u16 	%rs23020, %rs22918;
	mov.u16 	%rs23021, %rs22919;
	mov.u16 	%rs23022, %rs22920;
	mov.u16 	%rs23023, %rs22921;
	mov.u16 	%rs23024, %rs22922;
	mov.u16 	%rs23025, %rs22923;
	mov.u16 	%rs23026, %rs22924;
	mov.u16 	%rs23027, %rs22925;
	mov.u16 	%rs23028, %rs22926;
	mov.u16 	%rs23029, %rs22927;
	mov.u16 	%rs23030, %rs22928;
	mov.u16 	%rs23031, %rs22929;
	mov.u16 	%rs23032, %rs22930;
	mov.u16 	%rs23033, %rs22931;
	mov.u16 	%rs23034, %rs22932;
	mov.u16 	%rs23035, %rs22933;
	mov.u32 	%r32957, %r32949;
	mov.f64 	%fd543, %fd541;
	@%p312 bra 	$L__BB3_763;
	mov.b16 	%rs17200, 0;
	st.local.u8 	[%rd58], %rs17200;
	add.s32 	%r13945, %r32949, %r13757;
	st.local.u32 	[%rd58+52], %r13945;
	add.f64 	%fd383, %fd541, %fd186;
	st.local.f64 	[%rd58+56], %fd383;
	mov.b32 	%r32950, 0;
$L__BB3_753:
	mov.u32 	%r1336, %r32950;
	cvt.u64.u32 	%rd2024, %r1336;
	add.s64 	%rd2025, %rd58, %rd2024;
	ld.local.u8 	%rs17201, [%rd2025];
	setp.ne.s16 	%p313, %rs17201, 0;
	add.s32 	%r32950, %r1336, 1;
	@%p313 bra 	$L__BB3_753;
	and.b16  	%rs17202, %rs22934, 255;
	setp.eq.s16 	%p314, %rs17202, 0;
	mov.u32 	%r32952, %r1336;
	@%p314 bra 	$L__BB3_757;
	mov.b32 	%r32951, 0;
$L__BB3_756:
	add.s32 	%r13947, %r32951, %r1336;
	cvt.u64.u32 	%rd2026, %r13947;
	add.s64 	%rd2027, %rd58, %rd2026;
	st.local.u8 	[%rd2027], %rs22934;
	add.s32 	%r1339, %r32951, 1;
	add.s32 	%r32952, %r1339, %r1336;
	cvt.u64.u32 	%rd2028, %r32951;
	add.s64 	%rd2029, %rd317, %rd2028;
	ld.local.u8 	%rs22934, [%rd2029+1];
	setp.ne.s16 	%p315, %rs22934, 0;
	mov.u32 	%r32951, %r1339;
	@%p315 bra 	$L__BB3_756;
$L__BB3_757:
	cvt.u64.u32 	%rd2030, %r32952;
	add.s64 	%rd2031, %rd58, %rd2030;
	mov.b16 	%rs17203, 0;
	st.local.u8 	[%rd2031], %rs17203;
	mov.b32 	%r32953, 0;
$L__BB3_758:
	mov.u32 	%r1342, %r32953;
	cvt.u64.u32 	%rd2032, %r1342;
	add.s64 	%rd2033, %rd58, %rd2032;
	ld.local.u8 	%rs17204, [%rd2033];
	setp.ne.s16 	%p316, %rs17204, 0;
	add.s32 	%r32953, %r1342, 1;
	@%p316 bra 	$L__BB3_758;
	and.b16  	%rs17205, %rs22884, 255;
	setp.eq.s16 	%p317, %rs17205, 0;
	mov.u32 	%r32955, %r1342;
	@%p317 bra 	$L__BB3_762;
	mov.b32 	%r32954, 0;
	mov.u16 	%rs22935, %rs22884;
$L__BB3_761:
	add.s32 	%r13950, %r32954, %r1342;
	cvt.u64.u32 	%rd2034, %r13950;
	add.s64 	%rd2035, %rd58, %rd2034;
	st.local.u8 	[%rd2035], %rs22935;
	add.s32 	%r1345, %r32954, 1;
	add.s32 	%r32955, %r1345, %r1342;
	cvt.u64.u32 	%rd2036, %r32954;
	add.s64 	%rd2037, %rd316, %rd2036;
	ld.local.u8 	%rs22935, [%rd2037+1];
	setp.ne.s16 	%p318, %rs22935, 0;
	mov.u32 	%r32954, %r1345;
	@%p318 bra 	$L__BB3_761;
$L__BB3_762:
	cvt.u64.u32 	%rd2038, %r32955;
	add.s64 	%rd2039, %rd58, %rd2038;
	mov.b16 	%rs17206, 0;
	st.local.u8 	[%rd2039], %rs17206;
	ld.local.v2.b32 	{%r13951, %r13952}, [%rd58];
	bfe.u32 	%r13953, %r13951, 0, 8;
	cvt.u16.u32 	%rs22986, %r13953;
	bfe.u32 	%r13954, %r13951, 8, 8;
	cvt.u16.u32 	%rs22987, %r13954;
	bfe.u32 	%r13955, %r13951, 16, 8;
	cvt.u16.u32 	%rs22988, %r13955;
	bfe.u32 	%r13956, %r13951, 24, 8;
	cvt.u16.u32 	%rs22989, %r13956;
	bfe.u32 	%r13957, %r13952, 0, 8;
	cvt.u16.u32 	%rs22990, %r13957;
	bfe.u32 	%r13958, %r13952, 8, 8;
	cvt.u16.u32 	%rs22991, %r13958;
	bfe.u32 	%r13959, %r13952, 16, 8;
	cvt.u16.u32 	%rs22992, %r13959;
	bfe.u32 	%r13960, %r13952, 24, 8;
	cvt.u16.u32 	%rs22993, %r13960;
	ld.local.v2.b32 	{%r13961, %r13962}, [%rd58+8];
	bfe.u32 	%r13963, %r13961, 0, 8;
	cvt.u16.u32 	%rs22994, %r13963;
	bfe.u32 	%r13964, %r13961, 8, 8;
	cvt.u16.u32 	%rs22995, %r13964;
	bfe.u32 	%r13965, %r13961, 16, 8;
	cvt.u16.u32 	%rs22996, %r13965;
	bfe.u32 	%r13966, %r13961, 24, 8;
	cvt.u16.u32 	%rs22997, %r13966;
	bfe.u32 	%r13967, %r13962, 0, 8;
	cvt.u16.u32 	%rs22998, %r13967;
	bfe.u32 	%r13968, %r13962, 8, 8;
	cvt.u16.u32 	%rs22999, %r13968;
	bfe.u32 	%r13969, %r13962, 16, 8;
	cvt.u16.u32 	%rs23000, %r13969;
	bfe.u32 	%r13970, %r13962, 24, 8;
	cvt.u16.u32 	%rs23001, %r13970;
	ld.local.v2.b32 	{%r13971, %r13972}, [%rd58+16];
	bfe.u32 	%r13973, %r13971, 0, 8;
	cvt.u16.u32 	%rs23002, %r13973;
	bfe.u32 	%r13974, %r13971, 8, 8;
	cvt.u16.u32 	%rs23003, %r13974;
	bfe.u32 	%r13975, %r13971, 16, 8;
	cvt.u16.u32 	%rs23004, %r13975;
	bfe.u32 	%r13976, %r13971, 24, 8;
	cvt.u16.u32 	%rs23005, %r13976;
	bfe.u32 	%r13977, %r13972, 0, 8;
	cvt.u16.u32 	%rs23006, %r13977;
	bfe.u32 	%r13978, %r13972, 8, 8;
	cvt.u16.u32 	%rs23007, %r13978;
	bfe.u32 	%r13979, %r13972, 16, 8;
	cvt.u16.u32 	%rs23008, %r13979;
	bfe.u32 	%r13980, %r13972, 24, 8;
	cvt.u16.u32 	%rs23009, %r13980;
	ld.local.v2.b32 	{%r13981, %r13982}, [%rd58+24];
	bfe.u32 	%r13983, %r13981, 0, 8;
	cvt.u16.u32 	%rs23010, %r13983;
	bfe.u32 	%r13984, %r13981, 8, 8;
	cvt.u16.u32 	%rs23011, %r13984;
	bfe.u32 	%r13985, %r13981, 16, 8;
	cvt.u16.u32 	%rs23012, %r13985;
	bfe.u32 	%r13986, %r13981, 24, 8;
	cvt.u16.u32 	%rs23013, %r13986;
	bfe.u32 	%r13987, %r13982, 0, 8;
	cvt.u16.u32 	%rs23014, %r13987;
	bfe.u32 	%r13988, %r13982, 8, 8;
	cvt.u16.u32 	%rs23015, %r13988;
	bfe.u32 	%r13989, %r13982, 16, 8;
	cvt.u16.u32 	%rs23016, %r13989;
	bfe.u32 	%r13990, %r13982, 24, 8;
	cvt.u16.u32 	%rs23017, %r13990;
	ld.local.v2.b32 	{%r13991, %r13992}, [%rd58+32];
	bfe.u32 	%r13993, %r13991, 0, 8;
	cvt.u16.u32 	%rs23018, %r13993;
	bfe.u32 	%r13994, %r13991, 8, 8;
	cvt.u16.u32 	%rs23019, %r13994;
	bfe.u32 	%r13995, %r13991, 16, 8;
	cvt.u16.u32 	%rs23020, %r13995;
	bfe.u32 	%r13996, %r13991, 24, 8;
	cvt.u16.u32 	%rs23021, %r13996;
	bfe.u32 	%r13997, %r13992, 0, 8;
	cvt.u16.u32 	%rs23022, %r13997;
	bfe.u32 	%r13998, %r13992, 8, 8;
	cvt.u16.u32 	%rs23023, %r13998;
	bfe.u32 	%r13999, %r13992, 16, 8;
	cvt.u16.u32 	%rs23024, %r13999;
	bfe.u32 	%r14000, %r13992, 24, 8;
	cvt.u16.u32 	%rs23025, %r14000;
	ld.local.v2.b32 	{%r14001, %r14002}, [%rd58+40];
	bfe.u32 	%r14003, %r14001, 0, 8;
	cvt.u16.u32 	%rs23026, %r14003;
	bfe.u32 	%r14004, %r14001, 8, 8;
	cvt.u16.u32 	%rs23027, %r14004;
	bfe.u32 	%r14005, %r14001, 16, 8;
	cvt.u16.u32 	%rs23028, %r14005;
	bfe.u32 	%r14006, %r14001, 24, 8;
	cvt.u16.u32 	%rs23029, %r14006;
	bfe.u32 	%r14007, %r14002, 0, 8;
	cvt.u16.u32 	%rs23030, %r14007;
	bfe.u32 	%r14008, %r14002, 8, 8;
	cvt.u16.u32 	%rs23031, %r14008;
	bfe.u32 	%r14009, %r14002, 16, 8;
	cvt.u16.u32 	%rs23032, %r14009;
	bfe.u32 	%r14010, %r14002, 24, 8;
	cvt.u16.u32 	%rs23033, %r14010;
	ld.local.v2.u8 	{%rs23034, %rs23035}, [%rd58+48];
	ld.local.u32 	%r32957, [%rd58+52];
	ld.local.f64 	%fd543, [%rd58+56];
$L__BB3_763:
	setp.gt.s32 	%p319, %r12347, 7;
	add.s64 	%rd3855, %rd3854, %rd328;
	@%p319 bra 	$L__BB3_765;
	mov.u64 	%rd3855, %rd3854;
	mov.u16 	%rs22986, %rs22884;
	mov.u16 	%rs22987, %rs22885;
	mov.u16 	%rs22988, %rs22886;
	mov.u16 	%rs22989, %rs22887;
	mov.u16 	%rs22990, %rs22888;
	mov.u16 	%rs22991, %rs22889;
	mov.u16 	%rs22992, %rs22890;
	mov.u16 	%rs22993, %rs22891;
	mov.u16 	%rs22994, %rs22892;
	mov.u16 	%rs22995, %rs22893;
	mov.u16 	%rs22996, %rs22894;
	mov.u16 	%rs22997, %rs22895;
	mov.u16 	%rs22998, %rs22896;
	mov.u16 	%rs22999, %rs22897;
	mov.u16 	%rs23000, %rs22898;
	mov.u16 	%rs23001, %rs22899;
	mov.u16 	%rs23002, %rs22900;
	mov.u16 	%rs23003, %rs22901;
	mov.u16 	%rs23004, %rs22902;
	mov.u16 	%rs23005, %rs22903;
	mov.u16 	%rs23006, %rs22904;
	mov.u16 	%rs23007, %rs22905;
	mov.u16 	%rs23008, %rs22906;
	mov.u16 	%rs23009, %rs22907;
	mov.u16 	%rs23010, %rs22908;
	mov.u16 	%rs23011, %rs22909;
	mov.u16 	%rs23012, %rs22910;
	mov.u16 	%rs23013, %rs22911;
	mov.u16 	%rs23014, %rs22912;
	mov.u16 	%rs23015, %rs22913;
	mov.u16 	%rs23016, %rs22914;
	mov.u16 	%rs23017, %rs22915;
	mov.u16 	%rs23018, %rs22916;
	mov.u16 	%rs23019, %rs22917;
	mov.u16 	%rs23020, %rs22918;
	mov.u16 	%rs23021, %rs22919;
	mov.u16 	%rs23022, %rs22920;
	mov.u16 	%rs23023, %rs22921;
	mov.u16 	%rs23024, %rs22922;
	mov.u16 	%rs23025, %rs22923;
	mov.u16 	%rs23026, %rs22924;
	mov.u16 	%rs23027, %rs22925;
	mov.u16 	%rs23028, %rs22926;
	mov.u16 	%rs23029, %rs22927;
	mov.u16 	%rs23030, %rs22928;
	mov.u16 	%rs23031, %rs22929;
	mov.u16 	%rs23032, %rs22930;
	mov.u16 	%rs23033, %rs22931;
	mov.u16 	%rs23034, %rs22932;
	mov.u16 	%rs23035, %rs22933;
	mov.u32 	%r32957, %r32949;
	mov.f64 	%fd543, %fd541;
$L__BB3_765:
	st.local.u64 	[%rd59], %rd3855;
	mov.b64 	{%r14012, %r14017}, %rd3855;
	cvt.u32.u16 	%r14101, %rs22992;
	cvt.u32.u16 	%r14102, %rs22993;
	prmt.b32 	%r14103, %r14101, %r14102, 0x3340U;
	cvt.u32.u16 	%r14104, %rs22991;
	cvt.u32.u16 	%r14105, %rs22990;
	prmt.b32 	%r14106, %r14105, %r14104, 0x3340U;
	prmt.b32 	%r14107, %r14106, %r14103, 0x5410U;
	cvt.u32.u16 	%r14108, %rs22988;
	cvt.u32.u16 	%r14109, %rs22989;
	prmt.b32 	%r14110, %r14108, %r14109, 0x3340U;
	cvt.u32.u16 	%r14111, %rs22987;
	cvt.u32.u16 	%r14112, %rs22986;
	prmt.b32 	%r14113, %r14112, %r14111, 0x3340U;
	prmt.b32 	%r14114, %r14113, %r14110, 0x5410U;
	st.local.v2.b32 	[%rd59+8], {%r14114, %r14107};
	cvt.u32.u16 	%r14115, %rs23000;
	cvt.u32.u16 	%r14116, %rs23001;
	prmt.b32 	%r14117, %r14115, %r14116, 0x3340U;
	cvt.u32.u16 	%r14118, %rs22999;
	cvt.u32.u16 	%r14119, %rs22998;
	prmt.b32 	%r14120, %r14119, %r14118, 0x3340U;
	prmt.b32 	%r14121, %r14120, %r14117, 0x5410U;
	cvt.u32.u16 	%r14122, %rs22996;
	cvt.u32.u16 	%r14123, %rs22997;
	prmt.b32 	%r14124, %r14122, %r14123, 0x3340U;
	cvt.u32.u16 	%r14125, %rs22995;
	cvt.u32.u16 	%r14126, %rs22994;
	prmt.b32 	%r14127, %r14126, %r14125, 0x3340U;
	prmt.b32 	%r14128, %r14127, %r14124, 0x5410U;
	st.local.v2.b32 	[%rd59+16], {%r14128, %r14121};
	cvt.u32.u16 	%r14129, %rs23008;
	cvt.u32.u16 	%r14130, %rs23009;
	prmt.b32 	%r14131, %r14129, %r14130, 0x3340U;
	cvt.u32.u16 	%r14132, %rs23007;
	cvt.u32.u16 	%r14133, %rs23006;
	prmt.b32 	%r14134, %r14133, %r14132, 0x3340U;
	prmt.b32 	%r14135, %r14134, %r14131, 0x5410U;
	cvt.u32.u16 	%r14136, %rs23004;
	cvt.u32.u16 	%r14137, %rs23005;
	prmt.b32 	%r14138, %r14136, %r14137, 0x3340U;
	cvt.u32.u16 	%r14139, %rs23003;
	cvt.u32.u16 	%r14140, %rs23002;
	prmt.b32 	%r14141, %r14140, %r14139, 0x3340U;
	prmt.b32 	%r14142, %r14141, %r14138, 0x5410U;
	st.local.v2.b32 	[%rd59+24], {%r14142, %r14135};
	cvt.u32.u16 	%r14143, %rs23016;
	cvt.u32.u16 	%r14144, %rs23017;
	prmt.b32 	%r14145, %r14143, %r14144, 0x3340U;
	cvt.u32.u16 	%r14146, %rs23015;
	cvt.u32.u16 	%r14147, %rs23014;
	prmt.b32 	%r14148, %r14147, %r14146, 0x3340U;
	prmt.b32 	%r14149, %r14148, %r14145, 0x5410U;
	cvt.u32.u16 	%r14150, %rs23012;
	cvt.u32.u16 	%r14151, %rs23013;
	prmt.b32 	%r14152, %r14150, %r14151, 0x3340U;
	cvt.u32.u16 	%r14153, %rs23011;
	cvt.u32.u16 	%r14154, %rs23010;
	prmt.b32 	%r14155, %r14154, %r14153, 0x3340U;
	prmt.b32 	%r14156, %r14155, %r14152, 0x5410U;
	st.local.v2.b32 	[%rd59+32], {%r14156, %r14149};
	cvt.u32.u16 	%r14157, %rs23024;
	cvt.u32.u16 	%r14158, %rs23025;
	prmt.b32 	%r14159, %r14157, %r14158, 0x3340U;
	cvt.u32.u16 	%r14160, %rs23023;
	cvt.u32.u16 	%r14161, %rs23022;
	prmt.b32 	%r14162, %r14161, %r14160, 0x3340U;
	prmt.b32 	%r14163, %r14162, %r14159, 0x5410U;
	cvt.u32.u16 	%r14164, %rs23020;
	cvt.u32.u16 	%r14165, %rs23021;
	prmt.b32 	%r14166, %r14164, %r14165, 0x3340U;
	cvt.u32.u16 	%r14167, %rs23019;
	cvt.u32.u16 	%r14168, %rs23018;
	prmt.b32 	%r14169, %r14168, %r14167, 0x3340U;
	prmt.b32 	%r14170, %r14169, %r14166, 0x5410U;
	st.local.v2.b32 	[%rd59+40], {%r14170, %r14163};
	cvt.u32.u16 	%r14171, %rs23032;
	cvt.u32.u16 	%r14172, %rs23033;
	prmt.b32 	%r14173, %r14171, %r14172, 0x3340U;
	cvt.u32.u16 	%r14174, %rs23031;
	cvt.u32.u16 	%r14175, %rs23030;
	prmt.b32 	%r14176, %r14175, %r14174, 0x3340U;
	prmt.b32 	%r14177, %r14176, %r14173, 0x5410U;
	cvt.u32.u16 	%r14178, %rs23028;
	cvt.u32.u16 	%r14179, %rs23029;
	prmt.b32 	%r14180, %r14178, %r14179, 0x3340U;
	cvt.u32.u16 	%r14181, %rs23027;
	cvt.u32.u16 	%r14182, %rs23026;
	prmt.b32 	%r14183, %r14182, %r14181, 0x3340U;
	prmt.b32 	%r14184, %r14183, %r14180, 0x5410U;
	st.local.v2.b32 	[%rd59+48], {%r14184, %r14177};
	st.local.v2.u8 	[%rd59+56], {%rs23034, %rs23035};
	st.local.u32 	[%rd59+60], %r32957;
	st.local.f64 	[%rd59+64], %fd543;
	and.b32  	%r14185, %r14112, 255;
	and.b16  	%rs17207, %rs22987, 255;
	mul.wide.u16 	%r14186, %rs17207, 256;
	or.b32  	%r14187, %r14186, %r14185;
	shl.b32 	%r14188, %r14108, 16;
	and.b32  	%r14189, %r14188, 16711680;
	or.b32  	%r14190, %r14187, %r14189;
	shl.b32 	%r14191, %r14109, 24;
	or.b32  	%r14022, %r14190, %r14191;
	and.b32  	%r14192, %r14105, 255;
	and.b16  	%rs17208, %rs22991, 255;
	mul.wide.u16 	%r14193, %rs17208, 256;
	or.b32  	%r14194, %r14193, %r14192;
	shl.b32 	%r14195, %r14101, 16;
	and.b32  	%r14196, %r14195, 16711680;
	or.b32  	%r14197, %r14194, %r14196;
	shl.b32 	%r14198, %r14102, 24;
	or.b32  	%r14027, %r14197, %r14198;
	and.b32  	%r14199, %r14126, 255;
	and.b16  	%rs17209, %rs22995, 255;
	mul.wide.u16 	%r14200, %rs17209, 256;
	or.b32  	%r14201, %r14200, %r14199;
	shl.b32 	%r14202, %r14122, 16;
	and.b32  	%r14203, %r14202, 16711680;
	or.b32  	%r14204, %r14201, %r14203;
	shl.b32 	%r14205, %r14123, 24;
	or.b32  	%r14032, %r14204, %r14205;
	and.b32  	%r14206, %r14119, 255;
	and.b16  	%rs17210, %rs22999, 255;
	mul.wide.u16 	%r14207, %rs17210, 256;
	or.b32  	%r14208, %r14207, %r14206;
	shl.b32 	%r14209, %r14115, 16;
	and.b32  	%r14210, %r14209, 16711680;
	or.b32  	%r14211, %r14208, %r14210;
	shl.b32 	%r14212, %r14116, 24;
	or.b32  	%r14037, %r14211, %r14212;
	and.b32  	%r14213, %r14140, 255;
	and.b16  	%rs17211, %rs23003, 255;
	mul.wide.u16 	%r14214, %rs17211, 256;
	or.b32  	%r14215, %r14214, %r14213;
	shl.b32 	%r14216, %r14136, 16;
	and.b32  	%r14217, %r14216, 16711680;
	or.b32  	%r14218, %r14215, %r14217;
	shl.b32 	%r14219, %r14137, 24;
	or.b32  	%r14042, %r14218, %r14219;
	and.b32  	%r14220, %r14133, 255;
	and.b16  	%rs17212, %rs23007, 255;
	mul.wide.u16 	%r14221, %rs17212, 256;
	or.b32  	%r14222, %r14221, %r14220;
	shl.b32 	%r14223, %r14129, 16;
	and.b32  	%r14224, %r14223, 16711680;
	or.b32  	%r14225, %r14222, %r14224;
	shl.b32 	%r14226, %r14130, 24;
	or.b32  	%r14047, %r14225, %r14226;
	and.b32  	%r14227, %r14154, 255;
	and.b16  	%rs17213, %rs23011, 255;
	mul.wide.u16 	%r14228, %rs17213, 256;
	or.b32  	%r14229, %r14228, %r14227;
	shl.b32 	%r14230, %r14150, 16;
	and.b32  	%r14231, %r14230, 16711680;
	or.b32  	%r14232, %r14229, %r14231;
	shl.b32 	%r14233, %r14151, 24;
	or.b32  	%r14052, %r14232, %r14233;
	and.b32  	%r14234, %r14147, 255;
	and.b16  	%rs17214, %rs23015, 255;
	mul.wide.u16 	%r14235, %rs17214, 256;
	or.b32  	%r14236, %r14235, %r14234;
	shl.b32 	%r14237, %r14143, 16;
	and.b32  	%r14238, %r14237, 16711680;
	or.b32  	%r14239, %r14236, %r14238;
	shl.b32 	%r14240, %r14144, 24;
	or.b32  	%r14057, %r14239, %r14240;
	and.b32  	%r14241, %r14168, 255;
	and.b16  	%rs17215, %rs23019, 255;
	mul.wide.u16 	%r14242, %rs17215, 256;
	or.b32  	%r14243, %r14242, %r14241;
	shl.b32 	%r14244, %r14164, 16;
	and.b32  	%r14245, %r14244, 16711680;
	or.b32  	%r14246, %r14243, %r14245;
	shl.b32 	%r14247, %r14165, 24;
	or.b32  	%r14062, %r14246, %r14247;
	and.b32  	%r14248, %r14161, 255;
	and.b16  	%rs17216, %rs23023, 255;
	mul.wide.u16 	%r14249, %rs17216, 256;
	or.b32  	%r14250, %r14249, %r14248;
	shl.b32 	%r14251, %r14157, 16;
	and.b32  	%r14252, %r14251, 16711680;
	or.b32  	%r14253, %r14250, %r14252;
	shl.b32 	%r14254, %r14158, 24;
	or.b32  	%r14067, %r14253, %r14254;
	and.b32  	%r14255, %r14182, 255;
	and.b16  	%rs17217, %rs23027, 255;
	mul.wide.u16 	%r14256, %rs17217, 256;
	or.b32  	%r14257, %r14256, %r14255;
	shl.b32 	%r14258, %r14178, 16;
	and.b32  	%r14259, %r14258, 16711680;
	or.b32  	%r14260, %r14257, %r14259;
	shl.b32 	%r14261, %r14179, 24;
	or.b32  	%r14072, %r14260, %r14261;
	and.b32  	%r14262, %r14175, 255;
	and.b16  	%rs17218, %rs23031, 255;
	mul.wide.u16 	%r14263, %rs17218, 256;
	or.b32  	%r14264, %r14263, %r14262;
	shl.b32 	%r14265, %r14171, 16;
	and.b32  	%r14266, %r14265, 16711680;
	or.b32  	%r14267, %r14264, %r14266;
	shl.b32 	%r14268, %r14172, 24;
	or.b32  	%r14077, %r14267, %r14268;
	cvt.u32.u16 	%r14269, %rs23034;
	and.b32  	%r14270, %r14269, 255;
	and.b16  	%rs17219, %rs23035, 255;
	mul.wide.u16 	%r14271, %rs17219, 256;
	or.b32  	%r14082, %r14271, %r14270;
	mov.b32 	%r14098, 16;
	mov.b32 	%r14099, 0;
	mov.b32 	%r14100, -1;
	// begin inline asm
	shfl.sync.up.b32 %r14011, %r14012, %r14098, %r14099, %r14100;
	// end inline asm
	// begin inline asm
	shfl.sync.up.b32 %r14016, %r14017, %r14098, %r14099, %r14100;
	// end inline asm
	mov.b64 	%rd331, {%r14011, %r14016};
	// begin inline asm
	shfl.sync.up.b32 %r14021, %r14022, %r14098, %r14099, %r14100;
	// end inline asm
	// begin inline asm
	shfl.sync.up.b32 %r14026, %r14027, %r14098, %r14099, %r14100;
	// end inline asm
	// begin inline asm
	shfl.sync.up.b32 %r14031, %r14032, %r14098, %r14099, %r14100;
	// end inline asm
	// begin inline asm
	shfl.sync.up.b32 %r14036, %r14037, %r14098, %r14099, %r14100;
	// end inline asm
	// begin inline asm
	shfl.sync.up.b32 %r14041, %r14042, %r14098, %r14099, %r14100;
	// end inline asm
	// begin inline asm
	shfl.sync.up.b32 %r14046, %r14047, %r14098, %r14099, %r14100;
	// end inline asm
	// begin inline asm
	shfl.sync.up.b32 %r14051, %r14052, %r14098, %r14099, %r14100;
	// end inline asm
	// begin inline asm
	shfl.sync.up.b32 %r14056, %r14057, %r14098, %r14099, %r14100;
	// end inline asm
	// begin inline asm
	shfl.sync.up.b32 %r14061, %r14062, %r14098, %r14099, %r14100;
	// end inline asm
	// begin inline asm
	shfl.sync.up.b32 %r14066, %r14067, %r14098, %r14099, %r14100;
	// end inline asm
	// begin inline asm
	shfl.sync.up.b32 %r14071, %r14072, %r14098, %r14099, %r14100;
	// end inline asm
	// begin inline asm
	shfl.sync.up.b32 %r14076, %r14077, %r14098, %r14099, %r14100;
	// end inline asm
	// begin inline asm
	shfl.sync.up.b32 %r14081, %r14082, %r14098, %r14099, %r14100;
	// end inline asm
	// begin inline asm
	shfl.sync.up.b32 %r14086, %r32957, %r14098, %r14099, %r14100;
	// end inline asm
	mov.b64 	%rd332, %fd543;
	mov.b64 	{%r14092, %r14097}, %rd332;
	// begin inline asm
	shfl.sync.up.b32 %r14091, %r14092, %r14098, %r14099, %r14100;
	// end inline asm
	// begin inline asm
	shfl.sync.up.b32 %r14096, %r14097, %r14098, %r14099, %r14100;
	// end inline asm
	mov.b64 	%rd2040, {%r14091, %r14096};
	mov.b64 	%fd190, %rd2040;
	cvt.u16.u32 	%rs23036, %r14021;
	cvt.u16.u32 	%rs17220, %r14081;
	shr.u32 	%r14272, %r14081, 8;
	cvt.u16.u32 	%rs17221, %r14272;
	st.local.v2.u32 	[%rd60], {%r14011, %r14016};
	st.local.v2.b32 	[%rd60+8], {%r14021, %r14026};
	st.local.v2.b32 	[%rd60+16], {%r14031, %r14036};
	st.local.v2.b32 	[%rd60+24], {%r14041, %r14046};
	st.local.v2.b32 	[%rd60+32], {%r14051, %r14056};
	st.local.v2.b32 	[%rd60+40], {%r14061, %r14066};
	st.local.v2.b32 	[%rd60+48], {%r14071, %r14076};
	st.local.v2.u8 	[%rd60+56], {%rs17220, %rs17221};
	st.local.u32 	[%rd60+60], %r14086;
	st.local.v2.u32 	[%rd60+64], {%r14091, %r14096};
	setp.ne.s64 	%p320, %rd3855, 0;
	mov.u16 	%rs23088, %rs22986;
	mov.u16 	%rs23089, %rs22987;
	mov.u16 	%rs23090, %rs22988;
	mov.u16 	%rs23091, %rs22989;
	mov.u16 	%rs23092, %rs22990;
	mov.u16 	%rs23093, %rs22991;
	mov.u16 	%rs23094, %rs22992;
	mov.u16 	%rs23095, %rs22993;
	mov.u16 	%rs23096, %rs22994;
	mov.u16 	%rs23097, %rs22995;
	mov.u16 	%rs23098, %rs22996;
	mov.u16 	%rs23099, %rs22997;
	mov.u16 	%rs23100, %rs22998;
	mov.u16 	%rs23101, %rs22999;
	mov.u16 	%rs23102, %rs23000;
	mov.u16 	%rs23103, %rs23001;
	mov.u16 	%rs23104, %rs23002;
	mov.u16 	%rs23105, %rs23003;
	mov.u16 	%rs23106, %rs23004;
	mov.u16 	%rs23107, %rs23005;
	mov.u16 	%rs23108, %rs23006;
	mov.u16 	%rs23109, %rs23007;
	mov.u16 	%rs23110, %rs23008;
	mov.u16 	%rs23111, %rs23009;
	mov.u16 	%rs23112, %rs23010;
	mov.u16 	%rs23113, %rs23011;
	mov.u16 	%rs23114, %rs23012;
	mov.u16 	%rs23115, %rs23013;
	mov.u16 	%rs23116, %rs23014;
	mov.u16 	%rs23117, %rs23015;
	mov.u16 	%rs23118, %rs23016;
	mov.u16 	%rs23119, %rs23017;
	mov.u16 	%rs23120, %rs23018;
	mov.u16 	%rs23121, %rs23019;
	mov.u16 	%rs23122, %rs23020;
	mov.u16 	%rs23123, %rs23021;
	mov.u16 	%rs23124, %rs23022;
	mov.u16 	%rs23125, %rs23023;
	mov.u16 	%rs23126, %rs23024;
	mov.u16 	%rs23127, %rs23025;
	mov.u16 	%rs23128, %rs23026;
	mov.u16 	%rs23129, %rs23027;
	mov.u16 	%rs23130, %rs23028;
	mov.u16 	%rs23131, %rs23029;
	mov.u16 	%rs23132, %rs23030;
	mov.u16 	%rs23133, %rs23031;
	mov.u16 	%rs23134, %rs23032;
	mov.u16 	%rs23135, %rs23033;
	mov.u16 	%rs23136, %rs23034;
	mov.u16 	%rs23137, %rs23035;
	mov.u32 	%r32965, %r32957;
	mov.u64 	%rd3858, %rd332;
	@%p320 bra 	$L__BB3_777;
	mov.b16 	%rs17222, 0;
	st.local.u8 	[%rd58], %rs17222;
	add.s32 	%r14274, %r32957, %r14086;
	st.local.u32 	[%rd58+52], %r14274;
	add.f64 	%fd384, %fd543, %fd190;
	st.local.f64 	[%rd58+56], %fd384;
	mov.b32 	%r32958, 0;
$L__BB3_767:
	mov.u32 	%r1352, %r32958;
	cvt.u64.u32 	%rd2041, %r1352;
	add.s64 	%rd2042, %rd58, %rd2041;
	ld.local.u8 	%rs17223, [%rd2042];
	setp.ne.s16 	%p321, %rs17223, 0;
	add.s32 	%r32958, %r1352, 1;
	@%p321 bra 	$L__BB3_767;
	and.b16  	%rs17224, %rs23036, 255;
	setp.eq.s16 	%p322, %rs17224, 0;
	mov.u32 	%r32960, %r1352;
	@%p322 bra 	$L__BB3_771;
	mov.b32 	%r32959, 0;
$L__BB3_770:
	add.s32 	%r14276, %r32959, %r1352;
	cvt.u64.u32 	%rd2043, %r14276;
	add.s64 	%rd2044, %rd58, %rd2043;
	st.local.u8 	[%rd2044], %rs23036;
	add.s32 	%r1355, %r32959, 1;
	add.s32 	%r32960, %r1355, %r1352;
	cvt.u64.u32 	%rd2045, %r32959;
	add.s64 	%rd2046, %rd317, %rd2045;
	ld.local.u8 	%rs23036, [%rd2046+1];
	setp.ne.s16 	%p323, %rs23036, 0;
	mov.u32 	%r32959, %r1355;
	@%p323 bra 	$L__BB3_770;
$L__BB3_771:
	cvt.u64.u32 	%rd2047, %r32960;
	add.s64 	%rd2048, %rd58, %rd2047;
	mov.b16 	%rs17225, 0;
	st.local.u8 	[%rd2048], %rs17225;
	mov.b32 	%r32961, 0;
$L__BB3_772:
	mov.u32 	%r1358, %r32961;
	cvt.u64.u32 	%rd2049, %r1358;
	add.s64 	%rd2050, %rd58, %rd2049;
	ld.local.u8 	%rs17226, [%rd2050];
	setp.ne.s16 	%p324, %rs17226, 0;
	add.s32 	%r32961, %r1358, 1;
	@%p324 bra 	$L__BB3_772;
	and.b16  	%rs17227, %rs22986, 255;
	setp.eq.s16 	%p325, %rs17227, 0;
	mov.u32 	%r32963, %r1358;
	@%p325 bra 	$L__BB3_776;
	mov.b32 	%r32962, 0;
	mov.u16 	%rs23037, %rs22986;
$L__BB3_775:
	add.s32 	%r14279, %r32962, %r1358;
	cvt.u64.u32 	%rd2051, %r14279;
	add.s64 	%rd2052, %rd58, %rd2051;
	st.local.u8 	[%rd2052], %rs23037;
	add.s32 	%r1361, %r32962, 1;
	add.s32 	%r32963, %r1361, %r1358;
	cvt.u64.u32 	%rd2053, %r32962;
	add.s64 	%rd2054, %rd316, %rd2053;
	ld.local.u8 	%rs23037, [%rd2054+1];
	setp.ne.s16 	%p326, %rs23037, 0;
	mov.u32 	%r32962, %r1361;
	@%p326 bra 	$L__BB3_775;
$L__BB3_776:
	cvt.u64.u32 	%rd2055, %r32963;
	add.s64 	%rd2056, %rd58, %rd2055;
	mov.b16 	%rs17228, 0;
	st.local.u8 	[%rd2056], %rs17228;
	ld.local.v2.b32 	{%r14280, %r14281}, [%rd58];
	bfe.u32 	%r14282, %r14280, 0, 8;
	cvt.u16.u32 	%rs23088, %r14282;
	bfe.u32 	%r14283, %r14280, 8, 8;
	cvt.u16.u32 	%rs23089, %r14283;
	bfe.u32 	%r14284, %r14280, 16, 8;
	cvt.u16.u32 	%rs23090, %r14284;
	bfe.u32 	%r14285, %r14280, 24, 8;
	cvt.u16.u32 	%rs23091, %r14285;
	bfe.u32 	%r14286, %r14281, 0, 8;
	cvt.u16.u32 	%rs23092, %r14286;
	bfe.u32 	%r14287, %r14281, 8, 8;
	cvt.u16.u32 	%rs23093, %r14287;
	bfe.u32 	%r14288, %r14281, 16, 8;
	cvt.u16.u32 	%rs23094, %r14288;
	bfe.u32 	%r14289, %r14281, 24, 8;
	cvt.u16.u32 	%rs23095, %r14289;
	ld.local.v2.b32 	{%r14290, %r14291}, [%rd58+8];
	bfe.u32 	%r14292, %r14290, 0, 8;
	cvt.u16.u32 	%rs23096, %r14292;
	bfe.u32 	%r14293, %r14290, 8, 8;
	cvt.u16.u32 	%rs23097, %r14293;
	bfe.u32 	%r14294, %r14290, 16, 8;
	cvt.u16.u32 	%rs23098, %r14294;
	bfe.u32 	%r14295, %r14290, 24, 8;
	cvt.u16.u32 	%rs23099, %r14295;
	bfe.u32 	%r14296, %r14291, 0, 8;
	cvt.u16.u32 	%rs23100, %r14296;
	bfe.u32 	%r14297, %r14291, 8, 8;
	cvt.u16.u32 	%rs23101, %r14297;
	bfe.u32 	%r14298, %r14291, 16, 8;
	cvt.u16.u32 	%rs23102, %r14298;
	bfe.u32 	%r14299, %r14291, 24, 8;
	cvt.u16.u32 	%rs23103, %r14299;
	ld.local.v2.b32 	{%r14300, %r14301}, [%rd58+16];
	bfe.u32 	%r14302, %r14300, 0, 8;
	cvt.u16.u32 	%rs23104, %r14302;
	bfe.u32 	%r14303, %r14300, 8, 8;
	cvt.u16.u32 	%rs23105, %r14303;
	bfe.u32 	%r14304, %r14300, 16, 8;
	cvt.u16.u32 	%rs23106, %r14304;
	bfe.u32 	%r14305, %r14300, 24, 8;
	cvt.u16.u32 	%rs23107, %r14305;
	bfe.u32 	%r14306, %r14301, 0, 8;
	cvt.u16.u32 	%rs23108, %r14306;
	bfe.u32 	%r14307, %r14301, 8, 8;
	cvt.u16.u32 	%rs23109, %r14307;
	bfe.u32 	%r14308, %r14301, 16, 8;
	cvt.u16.u32 	%rs23110, %r14308;
	bfe.u32 	%r14309, %r14301, 24, 8;
	cvt.u16.u32 	%rs23111, %r14309;
	ld.local.v2.b32 	{%r14310, %r14311}, [%rd58+24];
	bfe.u32 	%r14312, %r14310, 0, 8;
	cvt.u16.u32 	%rs23112, %r14312;
	bfe.u32 	%r14313, %r14310, 8, 8;
	cvt.u16.u32 	%rs23113, %r14313;
	bfe.u32 	%r14314, %r14310, 16, 8;
	cvt.u16.u32 	%rs23114, %r14314;
	bfe.u32 	%r14315, %r14310, 24, 8;
	cvt.u16.u32 	%rs23115, %r14315;
	bfe.u32 	%r14316, %r14311, 0, 8;
	cvt.u16.u32 	%rs23116, %r14316;
	bfe.u32 	%r14317, %r14311, 8, 8;
	cvt.u16.u32 	%rs23117, %r14317;
	bfe.u32 	%r14318, %r14311, 16, 8;
	cvt.u16.u32 	%rs23118, %r14318;
	bfe.u32 	%r14319, %r14311, 24, 8;
	cvt.u16.u32 	%rs23119, %r14319;
	ld.local.v2.b32 	{%r14320, %r14321}, [%rd58+32];
	bfe.u32 	%r14322, %r14320, 0, 8;
	cvt.u16.u32 	%rs23120, %r14322;
	bfe.u32 	%r14323, %r14320, 8, 8;
	cvt.u16.u32 	%rs23121, %r14323;
	bfe.u32 	%r14324, %r14320, 16, 8;
	cvt.u16.u32 	%rs23122, %r14324;
	bfe.u32 	%r14325, %r14320, 24, 8;
	cvt.u16.u32 	%rs23123, %r14325;
	bfe.u32 	%r14326, %r14321, 0, 8;
	cvt.u16.u32 	%rs23124, %r14326;
	bfe.u32 	%r14327, %r14321, 8, 8;
	cvt.u16.u32 	%rs23125, %r14327;
	bfe.u32 	%r14328, %r14321, 16, 8;
	cvt.u16.u32 	%rs23126, %r14328;
	bfe.u32 	%r14329, %r14321, 24, 8;
	cvt.u16.u32 	%rs23127, %r14329;
	ld.local.v2.b32 	{%r14330, %r14331}, [%rd58+40];
	bfe.u32 	%r14332, %r14330, 0, 8;
	cvt.u16.u32 	%rs23128, %r14332;
	bfe.u32 	%r14333, %r14330, 8, 8;
	cvt.u16.u32 	%rs23129, %r14333;
	bfe.u32 	%r14334, %r14330, 16, 8;
	cvt.u16.u32 	%rs23130, %r14334;
	bfe.u32 	%r14335, %r14330, 24, 8;
	cvt.u16.u32 	%rs23131, %r14335;
	bfe.u32 	%r14336, %r14331, 0, 8;
	cvt.u16.u32 	%rs23132, %r14336;
	bfe.u32 	%r14337, %r14331, 8, 8;
	cvt.u16.u32 	%rs23133, %r14337;
	bfe.u32 	%r14338, %r14331, 16, 8;
	cvt.u16.u32 	%rs23134, %r14338;
	bfe.u32 	%r14339, %r14331, 24, 8;
	cvt.u16.u32 	%rs23135, %r14339;
	ld.local.v2.u8 	{%rs23136, %rs23137}, [%rd58+48];
	ld.local.u32 	%r32965, [%rd58+52];
	ld.local.u64 	%rd3858, [%rd58+56];
$L__BB3_777:
	setp.gt.s32 	%p327, %r12347, 15;
	add.s64 	%rd3857, %rd3855, %rd331;
	@%p327 bra 	$L__BB3_779;
	mov.u64 	%rd3857, %rd3855;
	mov.u16 	%rs23088, %rs22986;
	mov.u16 	%rs23089, %rs22987;
	mov.u16 	%rs23090, %rs22988;
	mov.u16 	%rs23091, %rs22989;
	mov.u16 	%rs23092, %rs22990;
	mov.u16 	%rs23093, %rs22991;
	mov.u16 	%rs23094, %rs22992;
	mov.u16 	%rs23095, %rs22993;
	mov.u16 	%rs23096, %rs22994;
	mov.u16 	%rs23097, %rs22995;
	mov.u16 	%rs23098, %rs22996;
	mov.u16 	%rs23099, %rs22997;
	mov.u16 	%rs23100, %rs22998;
	mov.u16 	%rs23101, %rs22999;
	mov.u16 	%rs23102, %rs23000;
	mov.u16 	%rs23103, %rs23001;
	mov.u16 	%rs23104, %rs23002;
	mov.u16 	%rs23105, %rs23003;
	mov.u16 	%rs23106, %rs23004;
	mov.u16 	%rs23107, %rs23005;
	mov.u16 	%rs23108, %rs23006;
	mov.u16 	%rs23109, %rs23007;
	mov.u16 	%rs23110, %rs23008;
	mov.u16 	%rs23111, %rs23009;
	mov.u16 	%rs23112, %rs23010;
	mov.u16 	%rs23113, %rs23011;
	mov.u16 	%rs23114, %rs23012;
	mov.u16 	%rs23115, %rs23013;
	mov.u16 	%rs23116, %rs23014;
	mov.u16 	%rs23117, %rs23015;
	mov.u16 	%rs23118, %rs23016;
	mov.u16 	%rs23119, %rs23017;
	mov.u16 	%rs23120, %rs23018;
	mov.u16 	%rs23121, %rs23019;
	mov.u16 	%rs23122, %rs23020;
	mov.u16 	%rs23123, %rs23021;
	mov.u16 	%rs23124, %rs23022;
	mov.u16 	%rs23125, %rs23023;
	mov.u16 	%rs23126, %rs23024;
	mov.u16 	%rs23127, %rs23025;
	mov.u16 	%rs23128, %rs23026;
	mov.u16 	%rs23129, %rs23027;
	mov.u16 	%rs23130, %rs23028;
	mov.u16 	%rs23131, %rs23029;
	mov.u16 	%rs23132, %rs23030;
	mov.u16 	%rs23133, %rs23031;
	mov.u16 	%rs23134, %rs23032;
	mov.u16 	%rs23135, %rs23033;
	mov.u16 	%rs23136, %rs23034;
	mov.u16 	%rs23137, %rs23035;
	mov.u32 	%r32965, %r32957;
	mov.u64 	%rd3858, %rd332;
$L__BB3_779:
	cvt.u32.u16 	%r14430, %rs23088;
	and.b32  	%r14431, %r14430, 255;
	and.b16  	%rs17229, %rs23089, 255;
	mul.wide.u16 	%r14432, %rs17229, 256;
	or.b32  	%r14433, %r14432, %r14431;
	cvt.u32.u16 	%r14434, %rs23090;
	shl.b32 	%r14435, %r14434, 16;
	and.b32  	%r14436, %r14435, 16711680;
	or.b32  	%r14437, %r14433, %r14436;
	cvt.u32.u16 	%r14438, %rs23091;
	shl.b32 	%r14439, %r14438, 24;
	or.b32  	%r14351, %r14437, %r14439;
	cvt.u32.u16 	%r14440, %rs23092;
	and.b32  	%r14441, %r14440, 255;
	and.b16  	%rs17230, %rs23093, 255;
	mul.wide.u16 	%r14442, %rs17230, 256;
	or.b32  	%r14443, %r14442, %r14441;
	cvt.u32.u16 	%r14444, %rs23094;
	shl.b32 	%r14445, %r14444, 16;
	and.b32  	%r14446, %r14445, 16711680;
	or.b32  	%r14447, %r14443, %r14446;
	cvt.u32.u16 	%r14448, %rs23095;
	shl.b32 	%r14449, %r14448, 24;
	or.b32  	%r14356, %r14447, %r14449;
	cvt.u32.u16 	%r14450, %rs23096;
	and.b32  	%r14451, %r14450, 255;
	and.b16  	%rs17231, %rs23097, 255;
	mul.wide.u16 	%r14452, %rs17231, 256;
	or.b32  	%r14453, %r14452, %r14451;
	cvt.u32.u16 	%r14454, %rs23098;
	shl.b32 	%r14455, %r14454, 16;
	and.b32  	%r14456, %r14455, 16711680;
	or.b32  	%r14457, %r14453, %r14456;
	cvt.u32.u16 	%r14458, %rs23099;
	shl.b32 	%r14459, %r14458, 24;
	or.b32  	%r14361, %r14457, %r14459;
	cvt.u32.u16 	%r14460, %rs23100;
	and.b32  	%r14461, %r14460, 255;
	and.b16  	%rs17232, %rs23101, 255;
	mul.wide.u16 	%r14462, %rs17232, 256;
	or.b32  	%r14463, %r14462, %r14461;
	cvt.u32.u16 	%r14464, %rs23102;
	shl.b32 	%r14465, %r14464, 16;
	and.b32  	%r14466, %r14465, 16711680;
	or.b32  	%r14467, %r14463, %r14466;
	cvt.u32.u16 	%r14468, %rs23103;
	shl.b32 	%r14469, %r14468, 24;
	or.b32  	%r14366, %r14467, %r14469;
	cvt.u32.u16 	%r14470, %rs23104;
	and.b32  	%r14471, %r14470, 255;
	and.b16  	%rs17233, %rs23105, 255;
	mul.wide.u16 	%r14472, %rs17233, 256;
	or.b32  	%r14473, %r14472, %r14471;
	cvt.u32.u16 	%r14474, %rs23106;
	shl.b32 	%r14475, %r14474, 16;
	and.b32  	%r14476, %r14475, 16711680;
	or.b32  	%r14477, %r14473, %r14476;
	cvt.u32.u16 	%r14478, %rs23107;
	shl.b32 	%r14479, %r14478, 24;
	or.b32  	%r14371, %r14477, %r14479;
	cvt.u32.u16 	%r14480, %rs23108;
	and.b32  	%r14481, %r14480, 255;
	and.b16  	%rs17234, %rs23109, 255;
	mul.wide.u16 	%r14482, %rs17234, 256;
	or.b32  	%r14483, %r14482, %r14481;
	cvt.u32.u16 	%r14484, %rs23110;
	shl.b32 	%r14485, %r14484, 16;
	and.b32  	%r14486, %r14485, 16711680;
	or.b32  	%r14487, %r14483, %r14486;
	cvt.u32.u16 	%r14488, %rs23111;
	shl.b32 	%r14489, %r14488, 24;
	or.b32  	%r14376, %r14487, %r14489;
	cvt.u32.u16 	%r14490, %rs23112;
	and.b32  	%r14491, %r14490, 255;
	and.b16  	%rs17235, %rs23113, 255;
	mul.wide.u16 	%r14492, %rs17235, 256;
	or.b32  	%r14493, %r14492, %r14491;
	cvt.u32.u16 	%r14494, %rs23114;
	shl.b32 	%r14495, %r14494, 16;
	and.b32  	%r14496, %r14495, 16711680;
	or.b32  	%r14497, %r14493, %r14496;
	cvt.u32.u16 	%r14498, %rs23115;
	shl.b32 	%r14499, %r14498, 24;
	or.b32  	%r14381, %r14497, %r14499;
	cvt.u32.u16 	%r14500, %rs23116;
	and.b32  	%r14501, %r14500, 255;
	and.b16  	%rs17236, %rs23117, 255;
	mul.wide.u16 	%r14502, %rs17236, 256;
	or.b32  	%r14503, %r14502, %r14501;
	cvt.u32.u16 	%r14504, %rs23118;
	shl.b32 	%r14505, %r14504, 16;
	and.b32  	%r14506, %r14505, 16711680;
	or.b32  	%r14507, %r14503, %r14506;
	cvt.u32.u16 	%r14508, %rs23119;
	shl.b32 	%r14509, %r14508, 24;
	or.b32  	%r14386, %r14507, %r14509;
	cvt.u32.u16 	%r14510, %rs23120;
	and.b32  	%r14511, %r14510, 255;
	and.b16  	%rs17237, %rs23121, 255;
	mul.wide.u16 	%r14512, %rs17237, 256;
	or.b32  	%r14513, %r14512, %r14511;
	cvt.u32.u16 	%r14514, %rs23122;
	shl.b32 	%r14515, %r14514, 16;
	and.b32  	%r14516, %r14515, 16711680;
	or.b32  	%r14517, %r14513, %r14516;
	cvt.u32.u16 	%r14518, %rs23123;
	shl.b32 	%r14519, %r14518, 24;
	or.b32  	%r14391, %r14517, %r14519;
	cvt.u32.u16 	%r14520, %rs23124;
	and.b32  	%r14521, %r14520, 255;
	and.b16  	%rs17238, %rs23125, 255;
	mul.wide.u16 	%r14522, %rs17238, 256;
	or.b32  	%r14523, %r14522, %r14521;
	cvt.u32.u16 	%r14524, %rs23126;
	shl.b32 	%r14525, %r14524, 16;
	and.b32  	%r14526, %r14525, 16711680;
	or.b32  	%r14527, %r14523, %r14526;
	cvt.u32.u16 	%r14528, %rs23127;
	shl.b32 	%r14529, %r14528, 24;
	or.b32  	%r14396, %r14527, %r14529;
	cvt.u32.u16 	%r14530, %rs23128;
	and.b32  	%r14531, %r14530, 255;
	and.b16  	%rs17239, %rs23129, 255;
	mul.wide.u16 	%r14532, %rs17239, 256;
	or.b32  	%r14533, %r14532, %r14531;
	cvt.u32.u16 	%r14534, %rs23130;
	shl.b32 	%r14535, %r14534, 16;
	and.b32  	%r14536, %r14535, 16711680;
	or.b32  	%r14537, %r14533, %r14536;
	cvt.u32.u16 	%r14538, %rs23131;
	shl.b32 	%r14539, %r14538, 24;
	or.b32  	%r14401, %r14537, %r14539;
	cvt.u32.u16 	%r14540, %rs23132;
	and.b32  	%r14541, %r14540, 255;
	and.b16  	%rs17240, %rs23133, 255;
	mul.wide.u16 	%r14542, %rs17240, 256;
	or.b32  	%r14543, %r14542, %r14541;
	cvt.u32.u16 	%r14544, %rs23134;
	shl.b32 	%r14545, %r14544, 16;
	and.b32  	%r14546, %r14545, 16711680;
	or.b32  	%r14547, %r14543, %r14546;
	cvt.u32.u16 	%r14548, %rs23135;
	shl.b32 	%r14549, %r14548, 24;
	or.b32  	%r14406, %r14547, %r14549;
	cvt.u32.u16 	%r14550, %rs23136;
	and.b32  	%r14551, %r14550, 255;
	and.b16  	%rs17241, %rs23137, 255;
	mul.wide.u16 	%r14552, %rs17241, 256;
	or.b32  	%r14411, %r14552, %r14551;
	mov.b64 	{%r14341, %r14346}, %rd3857;
	mov.b32 	%r14427, 1;
	mov.b32 	%r14428, 0;
	mov.b32 	%r14429, -1;
	// begin inline asm
	shfl.sync.up.b32 %r14340, %r14341, %r14427, %r14428, %r14429;
	// end inline asm
	// begin inline asm
	shfl.sync.up.b32 %r14345, %r14346, %r14427, %r14428, %r14429;
	// end inline asm
	mov.b64 	%rd3866, {%r14340, %r14345};
	// begin inline asm
	shfl.sync.up.b32 %r14350, %r14351, %r14427, %r14428, %r14429;
	// end inline asm
	// begin inline asm
	shfl.sync.up.b32 %r14355, %r14356, %r14427, %r14428, %r14429;
	// end inline asm
	// begin inline asm
	shfl.sync.up.b32 %r14360, %r14361, %r14427, %r14428, %r14429;
	// end inline asm
	// begin inline asm
	shfl.sync.up.b32 %r14365, %r14366, %r14427, %r14428, %r14429;
	// end inline asm
	// begin inline asm
	shfl.sync.up.b32 %r14370, %r14371, %r14427, %r14428, %r14429;
	// end inline asm
	// begin inline asm
	shfl.sync.up.b32 %r14375, %r14376, %r14427, %r14428, %r14429;
	// end inline asm
	// begin inline asm
	shfl.sync.up.b32 %r14380, %r14381, %r14427, %r14428, %r14429;
	// end inline asm
	// begin inline asm
	shfl.sync.up.b32 %r14385, %r14386, %r14427, %r14428, %r14429;
	// end inline asm
	// begin inline asm
	shfl.sync.up.b32 %r14390, %r14391, %r14427, %r14428, %r14429;
	// end inline asm
	// begin inline asm
	shfl.sync.up.b32 %r14395, %r14396, %r14427, %r14428, %r14429;
	// end inline asm
	// begin inline asm
	shfl.sync.up.b32 %r14400, %r14401, %r14427, %r14428, %r14429;
	// end inline asm
	// begin inline asm
	shfl.sync.up.b32 %r14405, %r14406, %r14427, %r14428, %r14429;
	// end inline asm
	// begin inline asm
	shfl.sync.up.b32 %r14410, %r14411, %r14427, %r14428, %r14429;
	// end inline asm
	// begin inline asm
	shfl.sync.up.b32 %r33029, %r32965, %r14427, %r14428, %r14429;
	// end inline asm
	mov.b64 	{%r14421, %r14426}, %rd3858;
	// begin inline asm
	shfl.sync.up.b32 %r14420, %r14421, %r14427, %r14428, %r14429;
	// end inline asm
	// begin inline asm
	shfl.sync.up.b32 %r14425, %r14426, %r14427, %r14428, %r14429;
	// end inline asm
	mov.b64 	%rd2057, {%r14420, %r14425};
	mov.b64 	%fd559, %rd2057;
	cvt.u16.u32 	%rs23953, %r14350;
	shr.u32 	%r14553, %r14350, 8;
	cvt.u16.u32 	%rs23952, %r14553;
	{ .reg .b16 tmp; mov.b32 {tmp, %rs23951}, %r14350; }
	shr.u32 	%r14554, %r14350, 24;
	cvt.u16.u32 	%rs23950, %r14554;
	cvt.u16.u32 	%rs23949, %r14355;
	shr.u32 	%r14555, %r14355, 8;
	cvt.u16.u32 	%rs23948, %r14555;
	{ .reg .b16 tmp; mov.b32 {tmp, %rs23947}, %r14355; }
	shr.u32 	%r14556, %r14355, 24;
	cvt.u16.u32 	%rs23946, %r14556;
	cvt.u16.u32 	%rs23945, %r14360;
	shr.u32 	%r14557, %r14360, 8;
	cvt.u16.u32 	%rs23944, %r14557;
	{ .reg .b16 tmp; mov.b32 {tmp, %rs23943}, %r14360; }
	shr.u32 	%r14558, %r14360, 24;
	cvt.u16.u32 	%rs23942, %r14558;
	cvt.u16.u32 	%rs23941, %r14365;
	shr.u32 	%r14559, %r14365, 8;
	cvt.u16.u32 	%rs23940, %r14559;
	{ .reg .b16 tmp; mov.b32 {tmp, %rs23939}, %r14365; }
	shr.u32 	%r14560, %r14365, 24;
	cvt.u16.u32 	%rs23938, %r14560;
	cvt.u16.u32 	%rs23937, %r14370;
	shr.u32 	%r14561, %r14370, 8;
	cvt.u16.u32 	%rs23936, %r14561;
	{ .reg .b16 tmp; mov.b32 {tmp, %rs23935}, %r14370; }
	shr.u32 	%r14562, %r14370, 24;
	cvt.u16.u32 	%rs23934, %r14562;
	cvt.u16.u32 	%rs23933, %r14375;
	shr.u32 	%r14563, %r14375, 8;
	cvt.u16.u32 	%rs23932, %r14563;
	{ .reg .b16 tmp; mov.b32 {tmp, %rs23931}, %r14375; }
	shr.u32 	%r14564, %r14375, 24;
	cvt.u16.u32 	%rs23930, %r14564;
	cvt.u16.u32 	%rs23929, %r14380;
	shr.u32 	%r14565, %r14380, 8;
	cvt.u16.u32 	%rs23928, %r14565;
	{ .reg .b16 tmp; mov.b32 {tmp, %rs23927}, %r14380; }
	shr.u32 	%r14566, %r14380, 24;
	cvt.u16.u32 	%rs23926, %r14566;
	cvt.u16.u32 	%rs23925, %r14385;
	shr.u32 	%r14567, %r14385, 8;
	cvt.u16.u32 	%rs23924, %r14567;
	{ .reg .b16 tmp; mov.b32 {tmp, %rs23923}, %r14385; }
	shr.u32 	%r14568, %r14385, 24;
	cvt.u16.u32 	%rs23922, %r14568;
	cvt.u16.u32 	%rs23921, %r14390;
	shr.u32 	%r14569, %r14390, 8;
	cvt.u16.u32 	%rs23920, %r14569;
	{ .reg .b16 tmp; mov.b32 {tmp, %rs23919}, %r14390; }
	shr.u32 	%r14570, %r14390, 24;
	cvt.u16.u32 	%rs23918, %r14570;
	cvt.u16.u32 	%rs23917, %r14395;
	shr.u32 	%r14571, %r14395, 8;
	cvt.u16.u32 	%rs23916, %r14571;
	{ .reg .b16 tmp; mov.b32 {tmp, %rs23915}, %r14395; }
	shr.u32 	%r14572, %r14395, 24;
	cvt.u16.u32 	%rs23914, %r14572;
	cvt.u16.u32 	%rs23913, %r14400;
	shr.u32 	%r14573, %r14400, 8;
	cvt.u16.u32 	%rs23912, %r14573;
	{ .reg .b16 tmp; mov.b32 {tmp, %rs23911}, %r14400; }
	shr.u32 	%r14574, %r14400, 24;
	cvt.u16.u32 	%rs23910, %r14574;
	cvt.u16.u32 	%rs23909, %r14405;
	shr.u32 	%r14575, %r14405, 8;
	cvt.u16.u32 	%rs23908, %r14575;
	{ .reg .b16 tmp; mov.b32 {tmp, %rs23907}, %r14405; }
	shr.u32 	%r14576, %r14405, 24;
	cvt.u16.u32 	%rs23906, %r14576;
	cvt.u16.u32 	%rs23905, %r14410;
	shr.u32 	%r14577, %r14410, 8;
	cvt.u16.u32 	%rs23904, %r14577;
	st.local.v2.u32 	[%rd63], {%r14340, %r14345};
	st.local.v2.b32 	[%rd63+8], {%r14350, %r14355};
	st.local.v2.b32 	[%rd63+16], {%r14360, %r14365};
	st.local.v2.b32 	[%rd63+24], {%r14370, %r14375};
	st.local.v2.b32 	[%rd63+32], {%r14380, %r14385};
	st.local.v2.b32 	[%rd63+40], {%r14390, %r14395};
	st.local.v2.b32 	[%rd63+48], {%r14400, %r14405};
	st.local.v2.u8 	[%rd63+56], {%rs23905, %rs23904};
	st.local.u32 	[%rd63+60], %r33029;
	st.local.v2.u32 	[%rd63+64], {%r14420, %r14425};
	setp.ne.s32 	%p328, %r12347, 31;
	@%p328 bra 	$L__BB3_781;
	mov.u32 	%r14578, %tid.x;
	shr.u32 	%r14579, %r14578, 5;
	mov.u32 	%r14580, _ZN6thrust24THRUST_300001_SM_1000_NS8cuda_cub4core6detail5shmemE;
	mad.lo.s32 	%r14581, %r14579, 72, %r14580;
	st.shared.u64 	[%r14581], %rd3857;
	prmt.b32 	%r14584, %r14444, %r14448, 0x3340U;
	cvt.u32.u16 	%r14585, %rs23093;
	prmt.b32 	%r14587, %r14440, %r14585, 0x3340U;
	prmt.b32 	%r14588, %r14587, %r14584, 0x5410U;
	prmt.b32 	%r14591, %r14434, %r14438, 0x3340U;
	cvt.u32.u16 	%r14592, %rs23089;
	prmt.b32 	%r14594, %r14430, %r14592, 0x3340U;
	prmt.b32 	%r14595, %r14594, %r14591, 0x5410U;
	st.shared.v2.b32 	[%r14581+8], {%r14595, %r14588};
	prmt.b32 	%r14598, %r14464, %r14468, 0x3340U;
	cvt.u32.u16 	%r14599, %rs23101;
	prmt.b32 	%r14601, %r14460, %r14599, 0x3340U;
	prmt.b32 	%r14602, %r14601, %r14598, 0x5410U;
	prmt.b32 	%r14605, %r14454, %r14458, 0x3340U;
	cvt.u32.u16 	%r14606, %rs23097;
	prmt.b32 	%r14608, %r14450, %r14606, 0x3340U;
	prmt.b32 	%r14609, %r14608, %r14605, 0x5410U;
	st.shared.v2.b32 	[%r14581+16], {%r14609, %r14602};
	prmt.b32 	%r14612, %r14484, %r14488, 0x3340U;
	cvt.u32.u16 	%r14613, %rs23109;
	prmt.b32 	%r14615, %r14480, %r14613, 0x3340U;
	prmt.b32 	%r14616, %r14615, %r14612, 0x5410U;
	prmt.b32 	%r14619, %r14474, %r14478, 0x3340U;
	cvt.u32.u16 	%r14620, %rs23105;
	prmt.b32 	%r14622, %r14470, %r14620, 0x3340U;
	prmt.b32 	%r14623, %r14622, %r14619, 0x5410U;
	st.shared.v2.b32 	[%r14581+24], {%r14623, %r14616};
	prmt.b32 	%r14626, %r14504, %r14508, 0x3340U;
	cvt.u32.u16 	%r14627, %rs23117;
	prmt.b32 	%r14629, %r14500, %r14627, 0x3340U;
	prmt.b32 	%r14630, %r14629, %r14626, 0x5410U;
	prmt.b32 	%r14633, %r14494, %r14498, 0x3340U;
	cvt.u32.u16 	%r14634, %rs23113;
	prmt.b32 	%r14636, %r14490, %r14634, 0x3340U;
	prmt.b32 	%r14637, %r14636, %r14633, 0x5410U;
	st.shared.v2.b32 	[%r14581+32], {%r14637, %r14630};
	prmt.b32 	%r14640, %r14524, %r14528, 0x3340U;
	cvt.u32.u16 	%r14641, %rs23125;
	prmt.b32 	%r14643, %r14520, %r14641, 0x3340U;
	prmt.b32 	%r14644, %r14643, %r14640, 0x5410U;
	prmt.b32 	%r14647, %r14514, %r14518, 0x3340U;
	cvt.u32.u16 	%r14648, %rs23121;
	prmt.b32 	%r14650, %r14510, %r14648, 0x3340U;
	prmt.b32 	%r14651, %r14650, %r14647, 0x5410U;
	st.shared.v2.b32 	[%r14581+40], {%r14651, %r14644};
	prmt.b32 	%r14654, %r14544, %r14548, 0x3340U;
	cvt.u32.u16 	%r14655, %rs23133;
	prmt.b32 	%r14657, %r14540, %r14655, 0x3340U;
	prmt.b32 	%r14658, %r14657, %r14654, 0x5410U;
	prmt.b32 	%r14661, %r14534, %r14538, 0x3340U;
	cvt.u32.u16 	%r14662, %rs23129;
	prmt.b32 	%r14664, %r14530, %r14662, 0x3340U;
	prmt.b32 	%r14665, %r14664, %r14661, 0x5410U;
	st.shared.v2.b32 	[%r14581+48], {%r14665, %r14658};
	st.shared.v2.u8 	[%r14581+56], {%rs23136, %rs23137};
	st.shared.u32 	[%r14581+60], %r32965;
	st.shared.u64 	[%r14581+64], %rd3858;
$L__BB3_781:
	bar.sync 	0;
	ld.shared.u64 	%rd3860, [_ZN6thrust24THRUST_300001_SM_1000_NS8cuda_cub4core6detail5shmemE];
	ld.shared.v2.b32 	{%r14667, %r14668}, [_ZN6thrust24THRUST_300001_SM_1000_NS8cuda_cub4core6detail5shmemE+8];
	bfe.u32 	%r14669, %r14667, 8, 8;
	cvt.u16.u32 	%rs23241, %r14669;
	bfe.u32 	%r14670, %r14667, 16, 8;
	cvt.u16.u32 	%rs23242, %r14670;
	bfe.u32 	%r14671, %r14667, 24, 8;
	cvt.u16.u32 	%rs23243, %r14671;
	bfe.u32 	%r14672, %r14668, 0, 8;
	cvt.u16.u32 	%rs23244, %r14672;
	bfe.u32 	%r14673, %r14668, 8, 8;
	cvt.u16.u32 	%rs23245, %r14673;
	bfe.u32 	%r14674, %r14668, 16, 8;
	cvt.u16.u32 	%rs23246, %r14674;
	bfe.u32 	%r14675, %r14668, 24, 8;
	cvt.u16.u32 	%rs23247, %r14675;
	bfe.u32 	%r14676, %r14667, 0, 8;
	cvt.u16.u32 	%rs23188, %r14676;
	ld.shared.v4.b32 	{%r14677, %r14678, %r14679, %r14680}, [_ZN6thrust24THRUST_300001_SM_1000_NS8cuda_cub4core6detail5shmemE+16];
	bfe.u32 	%r14681, %r14677, 0, 8;
	cvt.u16.u32 	%rs23248, %r14681;
	bfe.u32 	%r14682, %r14677, 8, 8;
	cvt.u16.u32 	%rs23249, %r14682;
	bfe.u32 	%r14683, %r14677, 16, 8;
	cvt.u16.u32 	%rs23250, %r14683;
	bfe.u32 	%r14684, %r14677, 24, 8;
	cvt.u16.u32 	%rs23251, %r14684;
	bfe.u32 	%r14685, %r14678, 0, 8;
	cvt.u16.u32 	%rs23252, %r14685;
	bfe.u32 	%r14686, %r14678, 8, 8;
	cvt.u16.u32 	%rs23253, %r14686;
	bfe.u32 	%r14687, %r14678, 16, 8;
	cvt.u16.u32 	%rs23254, %r14687;
	bfe.u32 	%r14688, %r14678, 24, 8;
	cvt.u16.u32 	%rs23255, %r14688;
	bfe.u32 	%r14689, %r14679, 0, 8;
	cvt.u16.u32 	%rs23256, %r14689;
	bfe.u32 	%r14690, %r14679, 8, 8;
	cvt.u16.u32 	%rs23257, %r14690;
	bfe.u32 	%r14691, %r14679, 16, 8;
	cvt.u16.u32 	%rs23258, %r14691;
	bfe.u32 	%r14692, %r14679, 24, 8;
	cvt.u16.u32 	%rs23259, %r14692;
	bfe.u32 	%r14693, %r14680, 0, 8;
	cvt.u16.u32 	%rs23260, %r14693;
	bfe.u32 	%r14694, %r14680, 8, 8;
	cvt.u16.u32 	%rs23261, %r14694;
	bfe.u32 	%r14695, %r14680, 16, 8;
	cvt.u16.u32 	%rs23262, %r14695;
	bfe.u32 	%r14696, %r14680, 24, 8;
	cvt.u16.u32 	%rs23263, %r14696;
	ld.shared.v4.b32 	{%r14697, %r14698, %r14699, %r14700}, [_ZN6thrust24THRUST_300001_SM_1000_NS8cuda_cub4core6detail5shmemE+32];
	bfe.u32 	%r14701, %r14697, 0, 8;
	cvt.u16.u32 	%rs23264, %r14701;
	bfe.u32 	%r14702, %r14697, 8, 8;
	cvt.u16.u32 	%rs23265, %r14702;
	bfe.u32 	%r14703, %r14697, 16, 8;
	cvt.u16.u32 	%rs23266, %r14703;
	bfe.u32 	%r14704, %r14697, 24, 8;
	cvt.u16.u32 	%rs23267, %r14704;
	bfe.u32 	%r14705, %r14698, 0, 8;
	cvt.u16.u32 	%rs23268, %r14705;
	bfe.u32 	%r14706, %r14698, 8, 8;
	cvt.u16.u32 	%rs23269, %r14706;
	bfe.u32 	%r14707, %r14698, 16, 8;
	cvt.u16.u32 	%rs23270, %r14707;
	bfe.u32 	%r14708, %r14698, 24, 8;
	cvt.u16.u32 	%rs23271, %r14708;
	bfe.u32 	%r14709, %r14699, 0, 8;
	cvt.u16.u32 	%rs23272, %r14709;
	bfe.u32 	%r14710, %r14699, 8, 8;
	cvt.u16.u32 	%rs23273, %r14710;
	bfe.u32 	%r14711, %r14699, 16, 8;
	cvt.u16.u32 	%rs23274, %r14711;
	bfe.u32 	%r14712, %r14699, 24, 8;
	cvt.u16.u32 	%rs23275, %r14712;
	bfe.u32 	%r14713, %r14700, 0, 8;
	cvt.u16.u32 	%rs23276, %r14713;
	bfe.u32 	%r14714, %r14700, 8, 8;
	cvt.u16.u32 	%rs23277, %r14714;
	bfe.u32 	%r14715, %r14700, 16, 8;
	cvt.u16.u32 	%rs23278, %r14715;
	bfe.u32 	%r14716, %r14700, 24, 8;
	cvt.u16.u32 	%rs23279, %r14716;
	ld.shared.v4.b32 	{%r14717, %r14718, %r14719, %r14720}, [_ZN6thrust24THRUST_300001_SM_1000_NS8cuda_cub4core6detail5shmemE+48];
	bfe.u32 	%r14721, %r14717, 0, 8;
	cvt.u16.u32 	%rs23280, %r14721;
	bfe.u32 	%r14722, %r14717, 8, 8;
	cvt.u16.u32 	%rs23281, %r14722;
	bfe.u32 	%r14723, %r14717, 16, 8;
	cvt.u16.u32 	%rs23282, %r14723;
	bfe.u32 	%r14724, %r14717, 24, 8;
	cvt.u16.u32 	%rs23283, %r14724;
	bfe.u32 	%r14725, %r14718, 0, 8;
	cvt.u16.u32 	%rs23284, %r14725;
	bfe.u32 	%r14726, %r14718, 8, 8;
	cvt.u16.u32 	%rs23285, %r14726;
	bfe.u32 	%r14727, %r14718, 16, 8;
	cvt.u16.u32 	%rs23286, %r14727;
	bfe.u32 	%r14728, %r14718, 24, 8;
	cvt.u16.u32 	%rs23287, %r14728;
	bfe.u32 	%r14729, %r14719, 0, 8;
	cvt.u16.u32 	%rs23288, %r14729;
	mov.b64 	%rd2059, {%r14719, %r14720};
	shr.u64 	%rd2060, %rd2059, 8;
	cvt.u16.u64 	%rs23289, %rd2060;
	{ .reg .b32 tmp; mov.b64 {tmp, %r1368}, %rd2059; }
	ld.shared.f64 	%fd192, [_ZN6thrust24THRUST_300001_SM_1000_NS8cuda_cub4core6detail5shmemE+64];
	st.local.u64 	[%rd65], %rd3860;
	st.local.v2.b32 	[%rd65+8], {%r14667, %r14668};
	st.local.v2.b32 	[%rd65+16], {%r14677, %r14678};
	st.local.v2.b32 	[%rd65+24], {%r14679, %r14680};
	st.local.v2.b32 	[%rd65+32], {%r14697, %r14698};
	st.local.v2.b32 	[%rd65+40], {%r14699, %r14700};
	st.local.v2.b32 	[%rd65+48], {%r14717, %r14718};
	st.local.v2.u8 	[%rd65+56], {%rs23288, %rs23289};
	st.local.u32 	[%rd65+60], %r1368;
	st.local.f64 	[%rd65+64], %fd192;
	mov.u32 	%r14730, %tid.x;
	shr.u32 	%r14731, %r14730, 5;
	setp.ne.s32 	%p329, %r14731, 1;
	mov.f64 	%fd546, 0d0000000000000000;
	mov.b32 	%r32974, 0;
	mov.b16 	%rs23240, 0;
	@%p329 bra 	$L__BB3_783;
	mov.u16 	%rs23240, %rs23188;
	mov.u32 	%r32974, %r1368;
	mov.f64 	%fd546, %fd192;
$L__BB3_783:
	add.u64 	%rd2062, %SPL, 784;
	ld.shared.u64 	%rd2063, [_ZN6thrust24THRUST_300001_SM_1000_NS8cuda_cub4core6detail5shmemE+72];
	ld.shared.v4.b32 	{%r14732, %r14733, %r14734, %r14735}, [_ZN6thrust24THRUST_300001_SM_1000_NS8cuda_cub4core6detail5shmemE+80];
	bfe.u32 	%r14736, %r14732, 0, 8;
	cvt.u16.u32 	%rs23189, %r14736;
	bfe.u32 	%r14737, %r14732, 8, 8;
	cvt.u16.u32 	%rs23191, %r14737;
	bfe.u32 	%r14738, %r14732, 16, 8;
	cvt.u16.u32 	%rs23192, %r14738;
	bfe.u32 	%r14739, %r14732, 24, 8;
	cvt.u16.u32 	%rs23193, %r14739;
	bfe.u32 	%r14740, %r14733, 0, 8;
	cvt.u16.u32 	%rs23194, %r14740;
	bfe.u32 	%r14741, %r14733, 8, 8;
	cvt.u16.u32 	%rs23195, %r14741;
	bfe.u32 	%r14742, %r14733, 16, 8;
	cvt.u16.u32 	%rs23196, %r14742;
	bfe.u32 	%r14743, %r14733, 24, 8;
	cvt.u16.u32 	%rs23197, %r14743;
	bfe.u32 	%r14744, %r14734, 0, 8;
	cvt.u16.u32 	%rs23198, %r14744;
	bfe.u32 	%r14745, %r14734, 8, 8;
	cvt.u16.u32 	%rs23199, %r14745;
	bfe.u32 	%r14746, %r14734, 16, 8;
	cvt.u16.u32 	%rs23200, %r14746;
	bfe.u32 	%r14747, %r14734, 24, 8;
	cvt.u16.u32 	%rs23201, %r14747;
	bfe.u32 	%r14748, %r14735, 0, 8;
	cvt.u16.u32 	%rs23202, %r14748;
	bfe.u32 	%r14749, %r14735, 8, 8;
	cvt.u16.u32 	%rs23203, %r14749;
	bfe.u32 	%r14750, %r14735, 16, 8;
	cvt.u16.u32 	%rs23204, %r14750;
	bfe.u32 	%r14751, %r14735, 24, 8;
	cvt.u16.u32 	%rs23205, %r14751;
	ld.shared.v4.b32 	{%r14752, %r14753, %r14754, %r14755}, [_ZN6thrust24THRUST_300001_SM_1000_NS8cuda_cub4core6detail5shmemE+96];
	bfe.u32 	%r14756, %r14752, 0, 8;
	cvt.u16.u32 	%rs23206, %r14756;
	bfe.u32 	%r14757, %r14752, 8, 8;
	cvt.u16.u32 	%rs23207, %r14757;
	bfe.u32 	%r14758, %r14752, 16, 8;
	cvt.u16.u32 	%rs23208, %r14758;
	bfe.u32 	%r14759, %r14752, 24, 8;
	cvt.u16.u32 	%rs23209, %r14759;
	bfe.u32 	%r14760, %r14753, 0, 8;
	cvt.u16.u32 	%rs23210, %r14760;
	bfe.u32 	%r14761, %r14753, 8, 8;
	cvt.u16.u32 	%rs23211, %r14761;
	bfe.u32 	%r14762, %r14753, 16, 8;
	cvt.u16.u32 	%rs23212, %r14762;
	bfe.u32 	%r14763, %r14753, 24, 8;
	cvt.u16.u32 	%rs23213, %r14763;
	bfe.u32 	%r14764, %r14754, 0, 8;
	cvt.u16.u32 	%rs23214, %r14764;
	bfe.u32 	%r14765, %r14754, 8, 8;
	cvt.u16.u32 	%rs23215, %r14765;
	bfe.u32 	%r14766, %r14754, 16, 8;
	cvt.u16.u32 	%rs23216, %r14766;
	bfe.u32 	%r14767, %r14754, 24, 8;
	cvt.u16.u32 	%rs23217, %r14767;
	bfe.u32 	%r14768, %r14755, 0, 8;
	cvt.u16.u32 	%rs23218, %r14768;
	bfe.u32 	%r14769, %r14755, 8, 8;
	cvt.u16.u32 	%rs23219, %r14769;
	bfe.u32 	%r14770, %r14755, 16, 8;
	cvt.u16.u32 	%rs23220, %r14770;
	bfe.u32 	%r14771, %r14755, 24, 8;
	cvt.u16.u32 	%rs23221, %r14771;
	ld.shared.v4.b32 	{%r14772, %r14773, %r14774, %r14775}, [_ZN6thrust24THRUST_300001_SM_1000_NS8cuda_cub4core6detail5shmemE+112];
	bfe.u32 	%r14776, %r14772, 0, 8;
	cvt.u16.u32 	%rs23222, %r14776;
	bfe.u32 	%r14777, %r14772, 8, 8;
	cvt.u16.u32 	%rs23223, %r14777;
	bfe.u32 	%r14778, %r14772, 16, 8;
	cvt.u16.u32 	%rs23224, %r14778;
	bfe.u32 	%r14779, %r14772, 24, 8;
	cvt.u16.u32 	%rs23225, %r14779;
	bfe.u32 	%r14780, %r14773, 0, 8;
	cvt.u16.u32 	%rs23226, %r14780;
	bfe.u32 	%r14781, %r14773, 8, 8;
	cvt.u16.u32 	%rs23227, %r14781;
	bfe.u32 	%r14782, %r14773, 16, 8;
	cvt.u16.u32 	%rs23228, %r14782;
	bfe.u32 	%r14783, %r14773, 24, 8;
	cvt.u16.u32 	%rs23229, %r14783;
	bfe.u32 	%r14784, %r14774, 0, 8;
	cvt.u16.u32 	%rs23230, %r14784;
	bfe.u32 	%r14785, %r14774, 8, 8;
	cvt.u16.u32 	%rs23231, %r14785;
	bfe.u32 	%r14786, %r14774, 16, 8;
	cvt.u16.u32 	%rs23232, %r14786;
	bfe.u32 	%r14787, %r14774, 24, 8;
	cvt.u16.u32 	%rs23233, %r14787;
	bfe.u32 	%r14788, %r14775, 0, 8;
	cvt.u16.u32 	%rs23234, %r14788;
	bfe.u32 	%r14789, %r14775, 8, 8;
	cvt.u16.u32 	%rs23235, %r14789;
	bfe.u32 	%r14790, %r14775, 16, 8;
	cvt.u16.u32 	%rs23236, %r14790;
	bfe.u32 	%r14791, %r14775, 24, 8;
	cvt.u16.u32 	%rs23237, %r14791;
	ld.shared.v2.u8 	{%rs23238, %rs23239}, [_ZN6thrust24THRUST_300001_SM_1000_NS8cuda_cub4core6detail5shmemE+128];
	ld.shared.u32 	%r32973, [_ZN6thrust24THRUST_300001_SM_1000_NS8cuda_cub4core6detail5shmemE+132];
	ld.shared.f64 	%fd545, [_ZN6thrust24THRUST_300001_SM_1000_NS8cuda_cub4core6detail5shmemE+136];
	st.local.u64 	[%rd2062], %rd2063;
	add.s64 	%rd341, %rd2062, 8;
	st.local.v2.b32 	[%rd2062+8], {%r14732, %r14733};
	st.local.v2.b32 	[%rd2062+16], {%r14734, %r14735};
	st.local.v2.b32 	[%rd2062+24], {%r14752, %r14753};
	st.local.v2.b32 	[%rd2062+32], {%r14754, %r14755};
	st.local.v2.b32 	[%rd2062+40], {%r14772, %r14773};
	st.local.v2.b32 	[%rd2062+48], {%r14774, %r14775};
	st.local.v2.u8 	[%rd2062+56], {%rs23238, %rs23239};
	st.local.u32 	[%rd2062+60], %r32973;
	st.local.f64 	[%rd2062+64], %fd545;
	add.s64 	%rd342, %rd2063, %rd3860;
	setp.ne.s64 	%p330, %rd2063, 0;
	@%p330 bra 	$L__BB3_795;
	mov.b16 	%rs17244, 0;
	st.local.u8 	[%rd57], %rs17244;
	add.s32 	%r14793, %r32973, %r1368;
	st.local.u32 	[%rd57+52], %r14793;
	add.f64 	%fd386, %fd192, %fd545;
	st.local.f64 	[%rd57+56], %fd386;
	mov.b32 	%r32967, 0;
$L__BB3_785:
	mov.u32 	%r1371, %r32967;
	cvt.u64.u32 	%rd2064, %r1371;
	add.s64 	%rd2065, %rd57, %rd2064;
	ld.local.u8 	%rs17245, [%rd2065];
	setp.ne.s16 	%p331, %rs17245, 0;
	add.s32 	%r32967, %r1371, 1;
	@%p331 bra 	$L__BB3_785;
	and.b16  	%rs17246, %rs23188, 255;
	setp.eq.s16 	%p332, %rs17246, 0;
	mov.u32 	%r32969, %r1371;
	@%p332 bra 	$L__BB3_789;
	mov.b32 	%r32968, 0;
$L__BB3_788:
	add.s32 	%r14795, %r32968, %r1371;
	cvt.u64.u32 	%rd2066, %r14795;
	add.s64 	%rd2067, %rd57, %rd2066;
	st.local.u8 	[%rd2067], %rs23188;
	add.s32 	%r1374, %r32968, 1;
	add.s32 	%r32969, %r1374, %r1371;
	cvt.u64.u32 	%rd2068, %r32968;
	add.s64 	%rd2069, %rd65, %rd2068;
	ld.local.u8 	%rs23188, [%rd2069+9];
	setp.ne.s16 	%p333, %rs23188, 0;
	mov.u32 	%r32968, %r1374;
	@%p333 bra 	$L__BB3_788;
$L__BB3_789:
	cvt.u64.u32 	%rd2070, %r32969;
	add.s64 	%rd2071, %rd57, %rd2070;
	mov.b16 	%rs17247, 0;
	st.local.u8 	[%rd2071], %rs17247;
	mov.b32 	%r32970, 0;
$L__BB3_790:
	mov.u32 	%r1377, %r32970;
	cvt.u64.u32 	%rd2072, %r1377;
	add.s64 	%rd2073, %rd57, %rd2072;
	ld.local.u8 	%rs17248, [%rd2073];
	setp.ne.s16 	%p334, %rs17248, 0;
	add.s32 	%r32970, %r1377, 1;
	@%p334 bra 	$L__BB3_790;
	and.b16  	%rs17249, %rs23189, 255;
	setp.eq.s16 	%p335, %rs17249, 0;
	mov.u32 	%r32972, %r1377;
	@%p335 bra 	$L__BB3_794;
	mov.b32 	%r32971, 0;
$L__BB3_793:
	add.s32 	%r14798, %r32971, %r1377;
	cvt.u64.u32 	%rd2074, %r14798;
	add.s64 	%rd2075, %rd57, %rd2074;
	st.local.u8 	[%rd2075], %rs23189;
	add.s32 	%r1380, %r32971, 1;
	add.s32 	%r32972, %r1380, %r1377;
	cvt.u64.u32 	%rd2076, %r32971;
	add.s64 	%rd2077, %rd341, %rd2076;
	ld.local.u8 	%rs23189, [%rd2077+1];
	setp.ne.s16 	%p336, %rs23189, 0;
	mov.u32 	%r32971, %r1380;
	@%p336 bra 	$L__BB3_793;
$L__BB3_794:
	cvt.u64.u32 	%rd2078, %r32972;
	add.s64 	%rd2079, %rd57, %rd2078;
	mov.b16 	%rs17250, 0;
	st.local.u8 	[%rd2079], %rs17250;
	ld.local.v2.b32 	{%r14799, %r14800}, [%rd57];
	bfe.u32 	%r14801, %r14799, 0, 8;
	cvt.u16.u32 	%rs23189, %r14801;
	bfe.u32 	%r14802, %r14799, 8, 8;
	cvt.u16.u32 	%rs23191, %r14802;
	bfe.u32 	%r14803, %r14799, 16, 8;
	cvt.u16.u32 	%rs23192, %r14803;
	bfe.u32 	%r14804, %r14799, 24, 8;
	cvt.u16.u32 	%rs23193, %r14804;
	bfe.u32 	%r14805, %r14800, 0, 8;
	cvt.u16.u32 	%rs23194, %r14805;
	bfe.u32 	%r14806, %r14800, 8, 8;
	cvt.u16.u32 	%rs23195, %r14806;
	bfe.u32 	%r14807, %r14800, 16, 8;
	cvt.u16.u32 	%rs23196, %r14807;
	bfe.u32 	%r14808, %r14800, 24, 8;
	cvt.u16.u32 	%rs23197, %r14808;
	ld.local.v2.b32 	{%r14809, %r14810}, [%rd57+8];
	bfe.u32 	%r14811, %r14809, 0, 8;
	cvt.u16.u32 	%rs23198, %r14811;
	bfe.u32 	%r14812, %r14809, 8, 8;
	cvt.u16.u32 	%rs23199, %r14812;
	bfe.u32 	%r14813, %r14809, 16, 8;
	cvt.u16.u32 	%rs23200, %r14813;
	bfe.u32 	%r14814, %r14809, 24, 8;
	cvt.u16.u32 	%rs23201, %r14814;
	bfe.u32 	%r14815, %r14810, 0, 8;
	cvt.u16.u32 	%rs23202, %r14815;
	bfe.u32 	%r14816, %r14810, 8, 8;
	cvt.u16.u32 	%rs23203, %r14816;
	bfe.u32 	%r14817, %r14810, 16, 8;
	cvt.u16.u32 	%rs23204, %r14817;
	bfe.u32 	%r14818, %r14810, 24, 8;
	cvt.u16.u32 	%rs23205, %r14818;
	ld.local.v2.b32 	{%r14819, %r14820}, [%rd57+16];
	bfe.u32 	%r14821, %r14819, 0, 8;
	cvt.u16.u32 	%rs23206, %r14821;
	bfe.u32 	%r14822, %r14819, 8, 8;
	cvt.u16.u32 	%rs23207, %r14822;
	bfe.u32 	%r14823, %r14819, 16, 8;
	cvt.u16.u32 	%rs23208, %r14823;
	bfe.u32 	%r14824, %r14819, 24, 8;
	cvt.u16.u32 	%rs23209, %r14824;
	bfe.u32 	%r14825, %r14820, 0, 8;
	cvt.u16.u32 	%rs23210, %r14825;
	bfe.u32 	%r14826, %r14820, 8, 8;
	cvt.u16.u32 	%rs23211, %r14826;
	bfe.u32 	%r14827, %r14820, 16, 8;
	cvt.u16.u32 	%rs23212, %r14827;
	bfe.u32 	%r14828, %r14820, 24, 8;
	cvt.u16.u32 	%rs23213, %r14828;
	ld.local.v2.b32 	{%r14829, %r14830}, [%rd57+24];
	bfe.u32 	%r14831, %r14829, 0, 8;
	cvt.u16.u32 	%rs23214, %r14831;
	bfe.u32 	%r14832, %r14829, 8, 8;
	cvt.u16.u32 	%rs23215, %r14832;
	bfe.u32 	%r14833, %r14829, 16, 8;
	cvt.u16.u32 	%rs23216, %r14833;
	bfe.u32 	%r14834, %r14829, 24, 8;
	cvt.u16.u32 	%rs23217, %r14834;
	bfe.u32 	%r14835, %r14830, 0, 8;
	cvt.u16.u32 	%rs23218, %r14835;
	bfe.u32 	%r14836, %r14830, 8, 8;
	cvt.u16.u32 	%rs23219, %r14836;
	bfe.u32 	%r14837, %r14830, 16, 8;
	cvt.u16.u32 	%rs23220, %r14837;
	bfe.u32 	%r14838, %r14830, 24, 8;
	cvt.u16.u32 	%rs23221, %r14838;
	ld.local.v2.b32 	{%r14839, %r14840}, [%rd57+32];
	bfe.u32 	%r14841, %r14839, 0, 8;
	cvt.u16.u32 	%rs23222, %r14841;
	bfe.u32 	%r14842, %r14839, 8, 8;
	cvt.u16.u32 	%rs23223, %r14842;
	bfe.u32 	%r14843, %r14839, 16, 8;
	cvt.u16.u32 	%rs23224, %r14843;
	bfe.u32 	%r14844, %r14839, 24, 8;
	cvt.u16.u32 	%rs23225, %r14844;
	bfe.u32 	%r14845, %r14840, 0, 8;
	cvt.u16.u32 	%rs23226, %r14845;
	bfe.u32 	%r14846, %r14840, 8, 8;
	cvt.u16.u32 	%rs23227, %r14846;
	bfe.u32 	%r14847, %r14840, 16, 8;
	cvt.u16.u32 	%rs23228, %r14847;
	bfe.u32 	%r14848, %r14840, 24, 8;
	cvt.u16.u32 	%rs23229, %r14848;
	ld.local.v2.b32 	{%r14849, %r14850}, [%rd57+40];
	bfe.u32 	%r14851, %r14849, 0, 8;
	cvt.u16.u32 	%rs23230, %r14851;
	bfe.u32 	%r14852, %r14849, 8, 8;
	cvt.u16.u32 	%rs23231, %r14852;
	bfe.u32 	%r14853, %r14849, 16, 8;
	cvt.u16.u32 	%rs23232, %r14853;
	bfe.u32 	%r14854, %r14849, 24, 8;
	cvt.u16.u32 	%rs23233, %r14854;
	bfe.u32 	%r14855, %r14850, 0, 8;
	cvt.u16.u32 	%rs23234, %r14855;
	bfe.u32 	%r14856, %r14850, 8, 8;
	cvt.u16.u32 	%rs23235, %r14856;
	bfe.u32 	%r14857, %r14850, 16, 8;
	cvt.u16.u32 	%rs23236, %r14857;
	bfe.u32 	%r14858, %r14850, 24, 8;
	cvt.u16.u32 	%rs23237, %r14858;
	ld.local.v2.u8 	{%rs23238, %rs23239}, [%rd57+48];
	ld.local.u32 	%r32973, [%rd57+52];
	ld.local.f64 	%fd545, [%rd57+56];
$L__BB3_795:
	st.local.u64 	[%rd65], %rd342;
	cvt.u32.u16 	%r14859, %rs23197;
	cvt.u32.u16 	%r14860, %rs23196;
	prmt.b32 	%r14861, %r14860, %r14859, 0x3340U;
	cvt.u32.u16 	%r14862, %rs23195;
	cvt.u32.u16 	%r14863, %rs23194;
	prmt.b32 	%r14864, %r14863, %r14862, 0x3340U;
	prmt.b32 	%r14865, %r14864, %r14861, 0x5410U;
	cvt.u32.u16 	%r14866, %rs23193;
	cvt.u32.u16 	%r14867, %rs23192;
	prmt.b32 	%r14868, %r14867, %r14866, 0x3340U;
	cvt.u32.u16 	%r14869, %rs23191;
	cvt.u32.u16 	%r14870, %rs23189;
	prmt.b32 	%r14871, %r14870, %r14869, 0x3340U;
	prmt.b32 	%r14872, %r14871, %r14868, 0x5410U;
	st.local.v2.b32 	[%rd65+8], {%r14872, %r14865};
	cvt.u32.u16 	%r14873, %rs23205;
	cvt.u32.u16 	%r14874, %rs23204;
	prmt.b32 	%r14875, %r14874, %r14873, 0x3340U;
	cvt.u32.u16 	%r14876, %rs23203;
	cvt.u32.u16 	%r14877, %rs23202;
	prmt.b32 	%r14878, %r14877, %r14876, 0x3340U;
	prmt.b32 	%r14879, %r14878, %r14875, 0x5410U;
	cvt.u32.u16 	%r14880, %rs23201;
	cvt.u32.u16 	%r14881, %rs23200;
	prmt.b32 	%r14882, %r14881, %r14880, 0x3340U;
	cvt.u32.u16 	%r14883, %rs23199;
	cvt.u32.u16 	%r14884, %rs23198;
	prmt.b32 	%r14885, %r14884, %r14883, 0x3340U;
	prmt.b32 	%r14886, %r14885, %r14882, 0x5410U;
	st.local.v2.b32 	[%rd65+16], {%r14886, %r14879};
	cvt.u32.u16 	%r14887, %rs23213;
	cvt.u32.u16 	%r14888, %rs23212;
	prmt.b32 	%r14889, %r14888, %r14887, 0x3340U;
	cvt.u32.u16 	%r14890, %rs23211;
	cvt.u32.u16 	%r14891, %rs23210;
	prmt.b32 	%r14892, %r14891, %r14890, 0x3340U;
	prmt.b32 	%r14893, %r14892, %r14889, 0x5410U;
	cvt.u32.u16 	%r14894, %rs23209;
	cvt.u32.u16 	%r14895, %rs23208;
	prmt.b32 	%r14896, %r14895, %r14894, 0x3340U;
	cvt.u32.u16 	%r14897, %rs23207;
	cvt.u32.u16 	%r14898, %rs23206;
	prmt.b32 	%r14899, %r14898, %r14897, 0x3340U;
	prmt.b32 	%r14900, %r14899, %r14896, 0x5410U;
	st.local.v2.b32 	[%rd65+24], {%r14900, %r14893};
	cvt.u32.u16 	%r14901, %rs23221;
	cvt.u32.u16 	%r14902, %rs23220;
	prmt.b32 	%r14903, %r14902, %r14901, 0x3340U;
	cvt.u32.u16 	%r14904, %rs23219;
	cvt.u32.u16 	%r14905, %rs23218;
	prmt.b32 	%r14906, %r14905, %r14904, 0x3340U;
	prmt.b32 	%r14907, %r14906, %r14903, 0x5410U;
	cvt.u32.u16 	%r14908, %rs23217;
	cvt.u32.u16 	%r14909, %rs23216;
	prmt.b32 	%r14910, %r14909, %r14908, 0x3340U;
	cvt.u32.u16 	%r14911, %rs23215;
	cvt.u32.u16 	%r14912, %rs23214;
	prmt.b32 	%r14913, %r14912, %r14911, 0x3340U;
	prmt.b32 	%r14914, %r14913, %r14910, 0x5410U;
	st.local.v2.b32 	[%rd65+32], {%r14914, %r14907};
	cvt.u32.u16 	%r14915, %rs23229;
	cvt.u32.u16 	%r14916, %rs23228;
	prmt.b32 	%r14917, %r14916, %r14915, 0x3340U;
	cvt.u32.u16 	%r14918, %rs23227;
	cvt.u32.u16 	%r14919, %rs23226;
	prmt.b32 	%r14920, %r14919, %r14918, 0x3340U;
	prmt.b32 	%r14921, %r14920, %r14917, 0x5410U;
	cvt.u32.u16 	%r14922, %rs23225;
	cvt.u32.u16 	%r14923, %rs23224;
	prmt.b32 	%r14924, %r14923, %r14922, 0x3340U;
	cvt.u32.u16 	%r14925, %rs23223;
	cvt.u32.u16 	%r14926, %rs23222;
	prmt.b32 	%r14927, %r14926, %r14925, 0x3340U;
	prmt.b32 	%r14928, %r14927, %r14924, 0x5410U;
	st.local.v2.b32 	[%rd65+40], {%r14928, %r14921};
	cvt.u32.u16 	%r14929, %rs23237;
	cvt.u32.u16 	%r14930, %rs23236;
	prmt.b32 	%r14931, %r14930, %r14929, 0x3340U;
	cvt.u32.u16 	%r14932, %rs23235;
	cvt.u32.u16 	%r14933, %rs23234;
	prmt.b32 	%r14934, %r14933, %r14932, 0x3340U;
	prmt.b32 	%r14935, %r14934, %r14931, 0x5410U;
	cvt.u32.u16 	%r14936, %rs23233;
	cvt.u32.u16 	%r14937, %rs23232;
	prmt.b32 	%r14938, %r14937, %r14936, 0x3340U;
	cvt.u32.u16 	%r14939, %rs23231;
	cvt.u32.u16 	%r14940, %rs23230;
	prmt.b32 	%r14941, %r14940, %r14939, 0x3340U;
	prmt.b32 	%r14942, %r14941, %r14938, 0x5410U;
	st.local.v2.b32 	[%rd65+48], {%r14942, %r14935};
	st.local.v2.u8 	[%rd65+56], {%rs23238, %rs23239};
	st.local.u32 	[%rd65+60], %r32973;
	st.local.f64 	[%rd65+64], %fd545;
	mov.u32 	%r14943, %tid.x;
	shr.u32 	%r14944, %r14943, 5;
	setp.ne.s32 	%p337, %r14944, 2;
	@%p337 bra 	$L__BB3_797;
	mov.u64 	%rd3860, %rd342;
	mov.u16 	%rs23240, %rs23189;
	mov.u16 	%rs23241, %rs23191;
	mov.u16 	%rs23242, %rs23192;
	mov.u16 	%rs23243, %rs23193;
	mov.u16 	%rs23244, %rs23194;
	mov.u16 	%rs23245, %rs23195;
	mov.u16 	%rs23246, %rs23196;
	mov.u16 	%rs23247, %rs23197;
	mov.u16 	%rs23248, %rs23198;
	mov.u16 	%rs23249, %rs23199;
	mov.u16 	%rs23250, %rs23200;
	mov.u16 	%rs23251, %rs23201;
	mov.u16 	%rs23252, %rs23202;
	mov.u16 	%rs23253, %rs23203;
	mov.u16 	%rs23254, %rs23204;
	mov.u16 	%rs23255, %rs23205;
	mov.u16 	%rs23256, %rs23206;
	mov.u16 	%rs23257, %rs23207;
	mov.u16 	%rs23258, %rs23208;
	mov.u16 	%rs23259, %rs23209;
	mov.u16 	%rs23260, %rs23210;
	mov.u16 	%rs23261, %rs23211;
	mov.u16 	%rs23262, %rs23212;
	mov.u16 	%rs23263, %rs23213;
	mov.u16 	%rs23264, %rs23214;
	mov.u16 	%rs23265, %rs23215;
	mov.u16 	%rs23266, %rs23216;
	mov.u16 	%rs23267, %rs23217;
	mov.u16 	%rs23268, %rs23218;
	mov.u16 	%rs23269, %rs23219;
	mov.u16 	%rs23270, %rs23220;
	mov.u16 	%rs23271, %rs23221;
	mov.u16 	%rs23272, %rs23222;
	mov.u16 	%rs23273, %rs23223;
	mov.u16 	%rs23274, %rs23224;
	mov.u16 	%rs23275, %rs23225;
	mov.u16 	%rs23276, %rs23226;
	mov.u16 	%rs23277, %rs23227;
	mov.u16 	%rs23278, %rs23228;
	mov.u16 	%rs23279, %rs23229;
	mov.u16 	%rs23280, %rs23230;
	mov.u16 	%rs23281, %rs23231;
	mov.u16 	%rs23282, %rs23232;
	mov.u16 	%rs23283, %rs23233;
	mov.u16 	%rs23284, %rs23234;
	mov.u16 	%rs23285, %rs23235;
	mov.u16 	%rs23286, %rs23236;
	mov.u16 	%rs23287, %rs23237;
	mov.u16 	%rs23288, %rs23238;
	mov.u16 	%rs23289, %rs23239;
	mov.u32 	%r32974, %r32973;
	mov.f64 	%fd546, %fd545;
$L__BB3_797:
	add.u64 	%rd2081, %SPL, 712;
	ld.shared.u64 	%rd2082, [_ZN6thrust24THRUST_300001_SM_1000_NS8cuda_cub4core6detail5shmemE+144];
	ld.shared.v2.b32 	{%r14945, %r14946}, [_ZN6thrust24THRUST_300001_SM_1000_NS8cuda_cub4core6detail5shmemE+152];
	bfe.u32 	%r14947, %r14945, 0, 8;
	cvt.u16.u32 	%rs23291, %r14947;
	bfe.u32 	%r14948, %r14945, 8, 8;
	cvt.u16.u32 	%rs23293, %r14948;
	bfe.u32 	%r14949, %r14945, 16, 8;
	cvt.u16.u32 	%rs23294, %r14949;
	bfe.u32 	%r14950, %r14945, 24, 8;
	cvt.u16.u32 	%rs23295, %r14950;
	bfe.u32 	%r14951, %r14946, 0, 8;
	cvt.u16.u32 	%rs23296, %r14951;
	bfe.u32 	%r14952, %r14946, 8, 8;
	cvt.u16.u32 	%rs23297, %r14952;
	bfe.u32 	%r14953, %r14946, 16, 8;
	cvt.u16.u32 	%rs23298, %r14953;
	bfe.u32 	%r14954, %r14946, 24, 8;
	cvt.u16.u32 	%rs23299, %r14954;
	ld.shared.v4.b32 	{%r14955, %r14956, %r14957, %r14958}, [_ZN6thrust24THRUST_300001_SM_1000_NS8cuda_cub4core6detail5shmemE+160];
	bfe.u32 	%r14959, %r14955, 0, 8;
	cvt.u16.u32 	%rs23300, %r14959;
	bfe.u32 	%r14960, %r14955, 8, 8;
	cvt.u16.u32 	%rs23301, %r14960;
	bfe.u32 	%r14961, %r14955, 16, 8;
	cvt.u16.u32 	%rs23302, %r14961;
	bfe.u32 	%r14962, %r14955, 24, 8;
	cvt.u16.u32 	%rs23303, %r14962;
	bfe.u32 	%r14963, %r14956, 0, 8;
	cvt.u16.u32 	%rs23304, %r14963;
	bfe.u32 	%r14964, %r14956, 8, 8;
	cvt.u16.u32 	%rs23305, %r14964;
	bfe.u32 	%r14965, %r14956, 16, 8;
	cvt.u16.u32 	%rs23306, %r14965;
	bfe.u32 	%r14966, %r14956, 24, 8;
	cvt.u16.u32 	%rs23307, %r14966;
	bfe.u32 	%r14967, %r14957, 0, 8;
	cvt.u16.u32 	%rs23308, %r14967;
	bfe.u32 	%r14968, %r14957, 8, 8;
	cvt.u16.u32 	%rs23309, %r14968;
	bfe.u32 	%r14969, %r14957, 16, 8;
	cvt.u16.u32 	%rs23310, %r14969;
	bfe.u32 	%r14970, %r14957, 24, 8;
	cvt.u16.u32 	%rs23311, %r14970;
	bfe.u32 	%r14971, %r14958, 0, 8;
	cvt.u16.u32 	%rs23312, %r14971;
	bfe.u32 	%r14972, %r14958, 8, 8;
	cvt.u16.u32 	%rs23313, %r14972;
	bfe.u32 	%r14973, %r14958, 16, 8;
	cvt.u16.u32 	%rs23314, %r14973;
	bfe.u32 	%r14974, %r14958, 24, 8;
	cvt.u16.u32 	%rs23315, %r14974;
	ld.shared.v4.b32 	{%r14975, %r14976, %r14977, %r14978}, [_ZN6thrust24THRUST_300001_SM_1000_NS8cuda_cub4core6detail5shmemE+176];
	bfe.u32 	%r14979, %r14975, 0, 8;
	cvt.u16.u32 	%rs23316, %r14979;
	bfe.u32 	%r14980, %r14975, 8, 8;
	cvt.u16.u32 	%rs23317, %r14980;
	bfe.u32 	%r14981, %r14975, 16, 8;
	cvt.u16.u32 	%rs23318, %r14981;
	bfe.u32 	%r14982, %r14975, 24, 8;
	cvt.u16.u32 	%rs23319, %r14982;
	bfe.u32 	%r14983, %r14976, 0, 8;
	cvt.u16.u32 	%rs23320, %r14983;
	bfe.u32 	%r14984, %r14976, 8, 8;
	cvt.u16.u32 	%rs23321, %r14984;
	bfe.u32 	%r14985, %r14976, 16, 8;
	cvt.u16.u32 	%rs23322, %r14985;
	bfe.u32 	%r14986, %r14976, 24, 8;
	cvt.u16.u32 	%rs23323, %r14986;
	bfe.u32 	%r14987, %r14977, 0, 8;
	cvt.u16.u32 	%rs23324, %r14987;
	bfe.u32 	%r14988, %r14977, 8, 8;
	cvt.u16.u32 	%rs23325, %r14988;
	bfe.u32 	%r14989, %r14977, 16, 8;
	cvt.u16.u32 	%rs23326, %r14989;
	bfe.u32 	%r14990, %r14977, 24, 8;
	cvt.u16.u32 	%rs23327, %r14990;
	bfe.u32 	%r14991, %r14978, 0, 8;
	cvt.u16.u32 	%rs23328, %r14991;
	bfe.u32 	%r14992, %r14978, 8, 8;
	cvt.u16.u32 	%rs23329, %r14992;
	bfe.u32 	%r14993, %r14978, 16, 8;
	cvt.u16.u32 	%rs23330, %r14993;
	bfe.u32 	%r14994, %r14978, 24, 8;
	cvt.u16.u32 	%rs23331, %r14994;
	ld.shared.v4.b32 	{%r14995, %r14996, %r14997, %r14998}, [_ZN6thrust24THRUST_300001_SM_1000_NS8cuda_cub4core6detail5shmemE+192];
	bfe.u32 	%r14999, %r14995, 0, 8;
	cvt.u16.u32 	%rs23332, %r14999;
	bfe.u32 	%r15000, %r14995, 8, 8;
	cvt.u16.u32 	%rs23333, %r15000;
	bfe.u32 	%r15001, %r14995, 16, 8;
	cvt.u16.u32 	%rs23334, %r15001;
	bfe.u32 	%r15002, %r14995, 24, 8;
	cvt.u16.u32 	%rs23335, %r15002;
	bfe.u32 	%r15003, %r14996, 0, 8;
	cvt.u16.u32 	%rs23336, %r15003;
	bfe.u32 	%r15004, %r14996, 8, 8;
	cvt.u16.u32 	%rs23337, %r15004;
	bfe.u32 	%r15005, %r14996, 16, 8;
	cvt.u16.u32 	%rs23338, %r15005;
	bfe.u32 	%r15006, %r14996, 24, 8;
	cvt.u16.u32 	%rs23339, %r15006;
	bfe.u32 	%r15007, %r14997, 0, 8;
	cvt.u16.u32 	%rs23340, %r15007;
	mov.b64 	%rd2083, {%r14997, %r14998};
	shr.u64 	%rd2084, %rd2083, 8;
	cvt.u16.u64 	%rs23341, %rd2084;
	{ .reg .b32 tmp; mov.b64 {tmp, %r32981}, %rd2083; }
	ld.shared.f64 	%fd547, [_ZN6thrust24THRUST_300001_SM_1000_NS8cuda_cub4core6detail5shmemE+208];
	st.local.u64 	[%rd2081], %rd2082;
	add.s64 	%rd344, %rd2081, 8;
	st.local.v2.b32 	[%rd2081+8], {%r14945, %r14946};
	st.local.v2.b32 	[%rd2081+16], {%r14955, %r14956};
	st.local.v2.b32 	[%rd2081+24], {%r14957, %r14958};
	st.local.v2.b32 	[%rd2081+32], {%r14975, %r14976};
	st.local.v2.b32 	[%rd2081+40], {%r14977, %r14978};
	st.local.v2.b32 	[%rd2081+48], {%r14995, %r14996};
	st.local.v2.u8 	[%rd2081+56], {%rs23340, %rs23341};
	st.local.u32 	[%rd2081+60], %r32981;
	st.local.f64 	[%rd2081+64], %fd547;
	add.s64 	%rd345, %rd2082, %rd342;
	setp.ne.s64 	%p338, %rd2082, 0;
	@%p338 bra 	$L__BB3_809;
	mov.b16 	%rs17251, 0;
	st.local.u8 	[%rd56], %rs17251;
	add.s32 	%r15009, %r32981, %r32973;
	st.local.u32 	[%rd56+52], %r15009;
	add.f64 	%fd387, %fd545, %fd547;
	st.local.f64 	[%rd56+56], %fd387;
	mov.b32 	%r32975, 0;
$L__BB3_799:
	mov.u32 	%r1387, %r32975;
	cvt.u64.u32 	%rd2085, %r1387;
	add.s64 	%rd2086, %rd56, %rd2085;
	ld.local.u8 	%rs17252, [%rd2086];
	setp.ne.s16 	%p339, %rs17252, 0;
	add.s32 	%r32975, %r1387, 1;
	@%p339 bra 	$L__BB3_799;
	and.b16  	%rs17253, %rs23189, 255;
	setp.eq.s16 	%p340, %rs17253, 0;
	mov.u32 	%r32977, %r1387;
	@%p340 bra 	$L__BB3_803;
	mov.b32 	%r32976, 0;
$L__BB3_802:
	add.s32 	%r15011, %r32976, %r1387;
	cvt.u64.u32 	%rd2087, %r15011;
	add.s64 	%rd2088, %rd56, %rd2087;
	st.local.u8 	[%rd2088], %rs23189;
	add.s32 	%r1390, %r32976, 1;
	add.s32 	%r32977, %r1390, %r1387;
	cvt.u64.u32 	%rd2089, %r32976;
	add.s64 	%rd2090, %rd65, %rd2089;
	ld.local.u8 	%rs23189, [%rd2090+9];
	setp.ne.s16 	%p341, %rs23189, 0;
	mov.u32 	%r32976, %r1390;
	@%p341 bra 	$L__BB3_802;
$L__BB3_803:
	cvt.u64.u32 	%rd2091, %r32977;
	add.s64 	%rd2092, %rd56, %rd2091;
	mov.b16 	%rs17254, 0;
	st.local.u8 	[%rd2092], %rs17254;
	mov.b32 	%r32978, 0;
$L__BB3_804:
	mov.u32 	%r1393, %r32978;
	cvt.u64.u32 	%rd2093, %r1393;
	add.s64 	%rd2094, %rd56, %rd2093;
	ld.local.u8 	%rs17255, [%rd2094];
	setp.ne.s16 	%p342, %rs17255, 0;
	add.s32 	%r32978, %r1393, 1;
	@%p342 bra 	$L__BB3_804;
	and.b16  	%rs17256, %rs23291, 255;
	setp.eq.s16 	%p343, %rs17256, 0;
	mov.u32 	%r32980, %r1393;
	@%p343 bra 	$L__BB3_808;
	mov.b32 	%r32979, 0;
$L__BB3_807:
	add.s32 	%r15014, %r32979, %r1393;
	cvt.u64.u32 	%rd2095, %r15014;
	add.s64 	%rd2096, %rd56, %rd2095;
	st.local.u8 	[%rd2096], %rs23291;
	add.s32 	%r1396, %r32979, 1;
	add.s32 	%r32980, %r1396, %r1393;
	cvt.u64.u32 	%rd2097, %r32979;
	add.s64 	%rd2098, %rd344, %rd2097;
	ld.local.u8 	%rs23291, [%rd2098+1];
	setp.ne.s16 	%p344, %rs23291, 0;
	mov.u32 	%r32979, %r1396;
	@%p344 bra 	$L__BB3_807;
$L__BB3_808:
	cvt.u64.u32 	%rd2099, %r32980;
	add.s64 	%rd2100, %rd56, %rd2099;
	mov.b16 	%rs17257, 0;
	st.local.u8 	[%rd2100], %rs17257;
	ld.local.v2.b32 	{%r15015, %r15016}, [%rd56];
	bfe.u32 	%r15017, %r15015, 0, 8;
	cvt.u16.u32 	%rs23291, %r15017;
	bfe.u32 	%r15018, %r15015, 8, 8;
	cvt.u16.u32 	%rs23293, %r15018;
	bfe.u32 	%r15019, %r15015, 16, 8;
	cvt.u16.u32 	%rs23294, %r15019;
	bfe.u32 	%r15020, %r15015, 24, 8;
	cvt.u16.u32 	%rs23295, %r15020;
	bfe.u32 	%r15021, %r15016, 0, 8;
	cvt.u16.u32 	%rs23296, %r15021;
	bfe.u32 	%r15022, %r15016, 8, 8;
	cvt.u16.u32 	%rs23297, %r15022;
	bfe.u32 	%r15023, %r15016, 16, 8;
	cvt.u16.u32 	%rs23298, %r15023;
	bfe.u32 	%r15024, %r15016, 24, 8;
	cvt.u16.u32 	%rs23299, %r15024;
	ld.local.v2.b32 	{%r15025, %r15026}, [%rd56+8];
	bfe.u32 	%r15027, %r15025, 0, 8;
	cvt.u16.u32 	%rs23300, %r15027;
	bfe.u32 	%r15028, %r15025, 8, 8;
	cvt.u16.u32 	%rs23301, %r15028;
	bfe.u32 	%r15029, %r15025, 16, 8;
	cvt.u16.u32 	%rs23302, %r15029;
	bfe.u32 	%r15030, %r15025, 24, 8;
	cvt.u16.u32 	%rs23303, %r15030;
	bfe.u32 	%r15031, %r15026, 0, 8;
	cvt.u16.u32 	%rs23304, %r15031;
	bfe.u32 	%r15032, %r15026, 8, 8;
	cvt.u16.u32 	%rs23305, %r15032;
	bfe.u32 	%r15033, %r15026, 16, 8;
	cvt.u16.u32 	%rs23306, %r15033;
	bfe.u32 	%r15034, %r15026, 24, 8;
	cvt.u16.u32 	%rs23307, %r15034;
	ld.local.v2.b32 	{%r15035, %r15036}, [%rd56+16];
	bfe.u32 	%r15037, %r15035, 0, 8;
	cvt.u16.u32 	%rs23308, %r15037;
	bfe.u32 	%r15038, %r15035, 8, 8;
	cvt.u16.u32 	%rs23309, %r15038;
	bfe.u32 	%r15039, %r15035, 16, 8;
	cvt.u16.u32 	%rs23310, %r15039;
	bfe.u32 	%r15040, %r15035, 24, 8;
	cvt.u16.u32 	%rs23311, %r15040;
	bfe.u32 	%r15041, %r15036, 0, 8;
	cvt.u16.u32 	%rs23312, %r15041;
	bfe.u32 	%r15042, %r15036, 8, 8;
	cvt.u16.u32 	%rs23313, %r15042;
	bfe.u32 	%r15043, %r15036, 16, 8;
	cvt.u16.u32 	%rs23314, %r15043;
	bfe.u32 	%r15044, %r15036, 24, 8;
	cvt.u16.u32 	%rs23315, %r15044;
	ld.local.v2.b32 	{%r15045, %r15046}, [%rd56+24];
	bfe.u32 	%r15047, %r15045, 0, 8;
	cvt.u16.u32 	%rs23316, %r15047;
	bfe.u32 	%r15048, %r15045, 8, 8;
	cvt.u16.u32 	%rs23317, %r15048;
	bfe.u32 	%r15049, %r15045, 16, 8;
	cvt.u16.u32 	%rs23318, %r15049;
	bfe.u32 	%r15050, %r15045, 24, 8;
	cvt.u16.u32 	%rs23319, %r15050;
	bfe.u32 	%r15051, %r15046, 0, 8;
	cvt.u16.u32 	%rs23320, %r15051;
	bfe.u32 	%r15052, %r15046, 8, 8;
	cvt.u16.u32 	%rs23321, %r15052;
	bfe.u32 	%r15053, %r15046, 16, 8;
	cvt.u16.u32 	%rs23322, %r15053;
	bfe.u32 	%r15054, %r15046, 24, 8;
	cvt.u16.u32 	%rs23323, %r15054;
	ld.local.v2.b32 	{%r15055, %r15056}, [%rd56+32];
	bfe.u32 	%r15057, %r15055, 0, 8;
	cvt.u16.u32 	%rs23324, %r15057;
	bfe.u32 	%r15058, %r15055, 8, 8;
	cvt.u16.u32 	%rs23325, %r15058;
	bfe.u32 	%r15059, %r15055, 16, 8;
	cvt.u16.u32 	%rs23326, %r15059;
	bfe.u32 	%r15060, %r15055, 24, 8;
	cvt.u16.u32 	%rs23327, %r15060;
	bfe.u32 	%r15061, %r15056, 0, 8;
	cvt.u16.u32 	%rs23328, %r15061;
	bfe.u32 	%r15062, %r15056, 8, 8;
	cvt.u16.u32 	%rs23329, %r15062;
	bfe.u32 	%r15063, %r15056, 16, 8;
	cvt.u16.u32 	%rs23330, %r15063;
	bfe.u32 	%r15064, %r15056, 24, 8;
	cvt.u16.u32 	%rs23331, %r15064;
	ld.local.v2.b32 	{%r15065, %r15066}, [%rd56+40];
	bfe.u32 	%r15067, %r15065, 0, 8;
	cvt.u16.u32 	%rs23332, %r15067;
	bfe.u32 	%r15068, %r15065, 8, 8;
	cvt.u16.u32 	%rs23333, %r15068;
	bfe.u32 	%r15069, %r15065, 16, 8;
	cvt.u16.u32 	%rs23334, %r15069;
	bfe.u32 	%r15070, %r15065, 24, 8;
	cvt.u16.u32 	%rs23335, %r15070;
	bfe.u32 	%r15071, %r15066, 0, 8;
	cvt.u16.u32 	%rs23336, %r15071;
	bfe.u32 	%r15072, %r15066, 8, 8;
	cvt.u16.u32 	%rs23337, %r15072;
	bfe.u32 	%r15073, %r15066, 16, 8;
	cvt.u16.u32 	%rs23338, %r15073;
	bfe.u32 	%r15074, %r15066, 24, 8;
	cvt.u16.u32 	%rs23339, %r15074;
	ld.local.v2.u8 	{%rs23340, %rs23341}, [%rd56+48];
	ld.local.u32 	%r32981, [%rd56+52];
	ld.local.f64 	%fd547, [%rd56+56];
$L__BB3_809:
	st.local.u64 	[%rd65], %rd345;
	cvt.u32.u16 	%r15075, %rs23299;
	cvt.u32.u16 	%r15076, %rs23298;
	prmt.b32 	%r15077, %r15076, %r15075, 0x3340U;
	cvt.u32.u16 	%r15078, %rs23297;
	cvt.u32.u16 	%r15079, %rs23296;
	prmt.b32 	%r15080, %r15079, %r15078, 0x3340U;
	prmt.b32 	%r15081, %r15080, %r15077, 0x5410U;
	cvt.u32.u16 	%r15082, %rs23295;
	cvt.u32.u16 	%r15083, %rs23294;
	prmt.b32 	%r15084, %r15083, %r15082, 0x3340U;
	cvt.u32.u16 	%r15085, %rs23293;
	cvt.u32.u16 	%r15086, %rs23291;
	prmt.b32 	%r15087, %r15086, %r15085, 0x3340U;
	prmt.b32 	%r15088, %r15087, %r15084, 0x5410U;
	st.local.v2.b32 	[%rd65+8], {%r15088, %r15081};
	cvt.u32.u16 	%r15089, %rs23307;
	cvt.u32.u16 	%r15090, %rs23306;
	prmt.b32 	%r15091, %r15090, %r15089, 0x3340U;
	cvt.u32.u16 	%r15092, %rs23305;
	cvt.u32.u16 	%r15093, %rs23304;
	prmt.b32 	%r15094, %r15093, %r15092, 0x3340U;
	prmt.b32 	%r15095, %r15094, %r15091, 0x5410U;
	cvt.u32.u16 	%r15096, %rs23303;
	cvt.u32.u16 	%r15097, %rs23302;
	prmt.b32 	%r15098, %r15097, %r15096, 0x3340U;
	cvt.u32.u16 	%r15099, %rs23301;
	cvt.u32.u16 	%r15100, %rs23300;
	prmt.b32 	%r15101, %r15100, %r15099, 0x3340U;
	prmt.b32 	%r15102, %r15101, %r15098, 0x5410U;
	st.local.v2.b32 	[%rd65+16], {%r15102, %r15095};
	cvt.u32.u16 	%r15103, %rs23315;
	cvt.u32.u16 	%r15104, %rs23314;
	prmt.b32 	%r15105, %r15104, %r15103, 0x3340U;
	cvt.u32.u16 	%r15106, %rs23313;
	cvt.u32.u16 	%r15107, %rs23312;
	prmt.b32 	%r15108, %r15107, %r15106, 0x3340U;
	prmt.b32 	%r15109, %r15108, %r15105, 0x5410U;
	cvt.u32.u16 	%r15110, %rs23311;
	cvt.u32.u16 	%r15111, %rs23310;
	prmt.b32 	%r15112, %r15111, %r15110, 0x3340U;
	cvt.u32.u16 	%r15113, %rs23309;
	cvt.u32.u16 	%r15114, %rs23308;
	prmt.b32 	%r15115, %r15114, %r15113, 0x3340U;
	prmt.b32 	%r15116, %r15115, %r15112, 0x5410U;
	st.local.v2.b32 	[%rd65+24], {%r15116, %r15109};
	cvt.u32.u16 	%r15117, %rs23323;
	cvt.u32.u16 	%r15118, %rs23322;
	prmt.b32 	%r15119, %r15118, %r15117, 0x3340U;
	cvt.u32.u16 	%r15120, %rs23321;
	cvt.u32.u16 	%r15121, %rs23320;
	prmt.b32 	%r15122, %r15121, %r15120, 0x3340U;
	prmt.b32 	%r15123, %r15122, %r15119, 0x5410U;
	cvt.u32.u16 	%r15124, %rs23319;
	cvt.u32.u16 	%r15125, %rs23318;
	prmt.b32 	%r15126, %r15125, %r15124, 0x3340U;
	cvt.u32.u16 	%r15127, %rs23317;
	cvt.u32.u16 	%r15128, %rs23316;
	prmt.b32 	%r15129, %r15128, %r15127, 0x3340U;
	prmt.b32 	%r15130, %r15129, %r15126, 0x5410U;
	st.local.v2.b32 	[%rd65+32], {%r15130, %r15123};
	cvt.u32.u16 	%r15131, %rs23331;
	cvt.u32.u16 	%r15132, %rs23330;
	prmt.b32 	%r15133, %r15132, %r15131, 0x3340U;
	cvt.u32.u16 	%r15134, %rs23329;
	cvt.u32.u16 	%r15135, %rs23328;
	prmt.b32 	%r15136, %r15135, %r15134, 0x3340U;
	prmt.b32 	%r15137, %r15136, %r15133, 0x5410U;
	cvt.u32.u16 	%r15138, %rs23327;
	cvt.u32.u16 	%r15139, %rs23326;
	prmt.b32 	%r15140, %r15139, %r15138, 0x3340U;
	cvt.u32.u16 	%r15141, %rs23325;
	cvt.u32.u16 	%r15142, %rs23324;
	prmt.b32 	%r15143, %r15142, %r15141, 0x3340U;
	prmt.b32 	%r15144, %r15143, %r15140, 0x5410U;
	st.local.v2.b32 	[%rd65+40], {%r15144, %r15137};
	cvt.u32.u16 	%r15145, %rs23339;
	cvt.u32.u16 	%r15146, %rs23338;
	prmt.b32 	%r15147, %r15146, %r15145, 0x3340U;
	cvt.u32.u16 	%r15148, %rs23337;
	cvt.u32.u16 	%r15149, %rs23336;
	prmt.b32 	%r15150, %r15149, %r15148, 0x3340U;
	prmt.b32 	%r15151, %r15150, %r15147, 0x5410U;
	cvt.u32.u16 	%r15152, %rs23335;
	cvt.u32.u16 	%r15153, %rs23334;
	prmt.b32 	%r15154, %r15153, %r15152, 0x3340U;
	cvt.u32.u16 	%r15155, %rs23333;
	cvt.u32.u16 	%r15156, %rs23332;
	prmt.b32 	%r15157, %r15156, %r15155, 0x3340U;
	prmt.b32 	%r15158, %r15157, %r15154, 0x5410U;
	st.local.v2.b32 	[%rd65+48], {%r15158, %r15151};
	st.local.v2.u8 	[%rd65+56], {%rs23340, %rs23341};
	st.local.u32 	[%rd65+60], %r32981;
	st.local.f64 	[%rd65+64], %fd547;
	mov.u32 	%r15159, %tid.x;
	shr.u32 	%r15160, %r15159, 5;
	setp.ne.s32 	%p345, %r15160, 3;
	@%p345 bra 	$L__BB3_811;
	mov.u64 	%rd3860, %rd345;
	mov.u16 	%rs23240, %rs23291;
	mov.u16 	%rs23241, %rs23293;
	mov.u16 	%rs23242, %rs23294;
	mov.u16 	%rs23243, %rs23295;
	mov.u16 	%rs23244, %rs23296;
	mov.u16 	%rs23245, %rs23297;
	mov.u16 	%rs23246, %rs23298;
	mov.u16 	%rs23247, %rs23299;
	mov.u16 	%rs23248, %rs23300;
	mov.u16 	%rs23249, %rs23301;
	mov.u16 	%rs23250, %rs23302;
	mov.u16 	%rs23251, %rs23303;
	mov.u16 	%rs23252, %rs23304;
	mov.u16 	%rs23253, %rs23305;
	mov.u16 	%rs23254, %rs23306;
	mov.u16 	%rs23255, %rs23307;
	mov.u16 	%rs23256, %rs23308;
	mov.u16 	%rs23257, %rs23309;
	mov.u16 	%rs23258, %rs23310;
	mov.u16 	%rs23259, %rs23311;
	mov.u16 	%rs23260, %rs23312;
	mov.u16 	%rs23261, %rs23313;
	mov.u16 	%rs23262, %rs23314;
	mov.u16 	%rs23263, %rs23315;
	mov.u16 	%rs23264, %rs23316;
	mov.u16 	%rs23265, %rs23317;
	mov.u16 	%rs23266, %rs23318;
	mov.u16 	%rs23267, %rs23319;
	mov.u16 	%rs23268, %rs23320;
	mov.u16 	%rs23269, %rs23321;
	mov.u16 	%rs23270, %rs23322;
	mov.u16 	%rs23271, %rs23323;
	mov.u16 	%rs23272, %rs23324;
	mov.u16 	%rs23273, %rs23325;
	mov.u16 	%rs23274, %rs23326;
	mov.u16 	%rs23275, %rs23327;
	mov.u16 	%rs23276, %rs23328;
	mov.u16 	%rs23277, %rs23329;
	mov.u16 	%rs23278, %rs23330;
	mov.u16 	%rs23279, %rs23331;
	mov.u16 	%rs23280, %rs23332;
	mov.u16 	%rs23281, %rs23333;
	mov.u16 	%rs23282, %rs23334;
	mov.u16 	%rs23283, %rs23335;
	mov.u16 	%rs23284, %rs23336;
	mov.u16 	%rs23285, %rs23337;
	mov.u16 	%rs23286, %rs23338;
	mov.u16 	%rs23287, %rs23339;
	mov.u16 	%rs23288, %rs23340;
	mov.u16 	%rs23289, %rs23341;
	mov.u32 	%r32974, %r32981;
	mov.f64 	%fd546, %fd547;
$L__BB3_811:
	add.u64 	%rd2102, %SPL, 640;
	ld.shared.u64 	%rd2103, [_ZN6thrust24THRUST_300001_SM_1000_NS8cuda_cub4core6detail5shmemE+216];
	ld.shared.v4.b32 	{%r15161, %r15162, %r15163, %r15164}, [_ZN6thrust24THRUST_300001_SM_1000_NS8cuda_cub4core6detail5shmemE+224];
	bfe.u32 	%r15165, %r15161, 0, 8;
	cvt.u16.u32 	%rs23393, %r15165;
	bfe.u32 	%r15166, %r15161, 8, 8;
	cvt.u16.u32 	%rs23395, %r15166;
	bfe.u32 	%r15167, %r15161, 16, 8;
	cvt.u16.u32 	%rs23396, %r15167;
	bfe.u32 	%r15168, %r15161, 24, 8;
	cvt.u16.u32 	%rs23397, %r15168;
	bfe.u32 	%r15169, %r15162, 0, 8;
	cvt.u16.u32 	%rs23398, %r15169;
	bfe.u32 	%r15170, %r15162, 8, 8;
	cvt.u16.u32 	%rs23399, %r15170;
	bfe.u32 	%r15171, %r15162, 16, 8;
	cvt.u16.u32 	%rs23400, %r15171;
	bfe.u32 	%r15172, %r15162, 24, 8;
	cvt.u16.u32 	%rs23401, %r15172;
	bfe.u32 	%r15173, %r15163, 0, 8;
	cvt.u16.u32 	%rs23402, %r15173;
	bfe.u32 	%r15174, %r15163, 8, 8;
	cvt.u16.u32 	%rs23403, %r15174;
	bfe.u32 	%r15175, %r15163, 16, 8;
	cvt.u16.u32 	%rs23404, %r15175;
	bfe.u32 	%r15176, %r15163, 24, 8;
	cvt.u16.u32 	%rs23405, %r15176;
	bfe.u32 	%r15177, %r15164, 0, 8;
	cvt.u16.u32 	%rs23406, %r15177;
	bfe.u32 	%r15178, %r15164, 8, 8;
	cvt.u16.u32 	%rs23407, %r15178;
	bfe.u32 	%r15179, %r15164, 16, 8;
	cvt.u16.u32 	%rs23408, %r15179;
	bfe.u32 	%r15180, %r15164, 24, 8;
	cvt.u16.u32 	%rs23409, %r15180;
	ld.shared.v4.b32 	{%r15181, %r15182, %r15183, %r15184}, [_ZN6thrust24THRUST_300001_SM_1000_NS8cuda_cub4core6detail5shmemE+240];
	bfe.u32 	%r15185, %r15181, 0, 8;
	cvt.u16.u32 	%rs23410, %r15185;
	bfe.u32 	%r15186, %r15181, 8, 8;
	cvt.u16.u32 	%rs23411, %r15186;
	bfe.u32 	%r15187, %r15181, 16, 8;
	cvt.u16.u32 	%rs23412, %r15187;
	bfe.u32 	%r15188, %r15181, 24, 8;
	cvt.u16.u32 	%rs23413, %r15188;
	bfe.u32 	%r15189, %r15182, 0, 8;
	cvt.u16.u32 	%rs23414, %r15189;
	bfe.u32 	%r15190, %r15182, 8, 8;
	cvt.u16.u32 	%rs23415, %r15190;
	bfe.u32 	%r15191, %r15182, 16, 8;
	cvt.u16.u32 	%rs23416, %r15191;
	bfe.u32 	%r15192, %r15182, 24, 8;
	cvt.u16.u32 	%rs23417, %r15192;
	bfe.u32 	%r15193, %r15183, 0, 8;
	cvt.u16.u32 	%rs23418, %r15193;
	bfe.u32 	%r15194, %r15183, 8, 8;
	cvt.u16.u32 	%rs23419, %r15194;
	bfe.u32 	%r15195, %r15183, 16, 8;
	cvt.u16.u32 	%rs23420, %r15195;
	bfe.u32 	%r15196, %r15183, 24, 8;
	cvt.u16.u32 	%rs23421, %r15196;
	bfe.u32 	%r15197, %r15184, 0, 8;
	cvt.u16.u32 	%rs23422, %r15197;
	bfe.u32 	%r15198, %r15184, 8, 8;
	cvt.u16.u32 	%rs23423, %r15198;
	bfe.u32 	%r15199, %r15184, 16, 8;
	cvt.u16.u32 	%rs23424, %r15199;
	bfe.u32 	%r15200, %r15184, 24, 8;
	cvt.u16.u32 	%rs23425, %r15200;
	ld.shared.v4.b32 	{%r15201, %r15202, %r15203, %r15204}, [_ZN6thrust24THRUST_300001_SM_1000_NS8cuda_cub4core6detail5shmemE+256];
	bfe.u32 	%r15205, %r15201, 0, 8;
	cvt.u16.u32 	%rs23426, %r15205;
	bfe.u32 	%r15206, %r15201, 8, 8;
	cvt.u16.u32 	%rs23427, %r15206;
	bfe.u32 	%r15207, %r15201, 16, 8;
	cvt.u16.u32 	%rs23428, %r15207;
	bfe.u32 	%r15208, %r15201, 24, 8;
	cvt.u16.u32 	%rs23429, %r15208;
	bfe.u32 	%r15209, %r15202, 0, 8;
	cvt.u16.u32 	%rs23430, %r15209;
	bfe.u32 	%r15210, %r15202, 8, 8;
	cvt.u16.u32 	%rs23431, %r15210;
	bfe.u32 	%r15211, %r15202, 16, 8;
	cvt.u16.u32 	%rs23432, %r15211;
	bfe.u32 	%r15212, %r15202, 24, 8;
	cvt.u16.u32 	%rs23433, %r15212;
	bfe.u32 	%r15213, %r15203, 0, 8;
	cvt.u16.u32 	%rs23434, %r15213;
	bfe.u32 	%r15214, %r15203, 8, 8;
	cvt.u16.u32 	%rs23435, %r15214;
	bfe.u32 	%r15215, %r15203, 16, 8;
	cvt.u16.u32 	%rs23436, %r15215;
	bfe.u32 	%r15216, %r15203, 24, 8;
	cvt.u16.u32 	%rs23437, %r15216;
	bfe.u32 	%r15217, %r15204, 0, 8;
	cvt.u16.u32 	%rs23438, %r15217;
	bfe.u32 	%r15218, %r15204, 8, 8;
	cvt.u16.u32 	%rs23439, %r15218;
	bfe.u32 	%r15219, %r15204, 16, 8;
	cvt.u16.u32 	%rs23440, %r15219;
	bfe.u32 	%r15220, %r15204, 24, 8;
	cvt.u16.u32 	%rs23441, %r15220;
	ld.shared.v2.u8 	{%rs23442, %rs23443}, [_ZN6thrust24THRUST_300001_SM_1000_NS8cuda_cub4core6detail5shmemE+272];
	ld.shared.u32 	%r32989, [_ZN6thrust24THRUST_300001_SM_1000_NS8cuda_cub4core6detail5shmemE+276];
	ld.shared.f64 	%fd549, [_ZN6thrust24THRUST_300001_SM_1000_NS8cuda_cub4core6detail5shmemE+280];
	st.local.u64 	[%rd2102], %rd2103;
	add.s64 	%rd347, %rd2102, 8;
	st.local.v2.b32 	[%rd2102+8], {%r15161, %r15162};
	st.local.v2.b32 	[%rd2102+16], {%r15163, %r15164};
	st.local.v2.b32 	[%rd2102+24], {%r15181, %r15182};
	st.local.v2.b32 	[%rd2102+32], {%r15183, %r15184};
	st.local.v2.b32 	[%rd2102+40], {%r15201, %r15202};
	st.local.v2.b32 	[%rd2102+48], {%r15203, %r15204};
	st.local.v2.u8 	[%rd2102+56], {%rs23442, %rs23443};
	st.local.u32 	[%rd2102+60], %r32989;
	st.local.f64 	[%rd2102+64], %fd549;
	add.s64 	%rd348, %rd2103, %rd345;
	setp.ne.s64 	%p346, %rd2103, 0;
	@%p346 bra 	$L__BB3_823;
	mov.b16 	%rs17258, 0;
	st.local.u8 	[%rd55], %rs17258;
	add.s32 	%r15222, %r32989, %r32981;
	st.local.u32 	[%rd55+52], %r15222;
	add.f64 	%fd388, %fd547, %fd549;
	st.local.f64 	[%rd55+56], %fd388;
	mov.b32 	%r32983, 0;
$L__BB3_813:
	mov.u32 	%r1403, %r32983;
	cvt.u64.u32 	%rd2104, %r1403;
	add.s64 	%rd2105, %rd55, %rd2104;
	ld.local.u8 	%rs17259, [%rd2105];
	setp.ne.s16 	%p347, %rs17259, 0;
	add.s32 	%r32983, %r1403, 1;
	@%p347 bra 	$L__BB3_813;
	and.b16  	%rs17260, %rs23291, 255;
	setp.eq.s16 	%p348, %rs17260, 0;
	mov.u32 	%r32985, %r1403;
	@%p348 bra 	$L__BB3_817;
	mov.b32 	%r32984, 0;
$L__BB3_816:
	add.s32 	%r15224, %r32984, %r1403;
	cvt.u64.u32 	%rd2106, %r15224;
	add.s64 	%rd2107, %rd55, %rd2106;
	st.local.u8 	[%rd2107], %rs23291;
	add.s32 	%r1406, %r32984, 1;
	add.s32 	%r32985, %r1406, %r1403;
	cvt.u64.u32 	%rd2108, %r32984;
	add.s64 	%rd2109, %rd65, %rd2108;
	ld.local.u8 	%rs23291, [%rd2109+9];
	setp.ne.s16 	%p349, %rs23291, 0;
	mov.u32 	%r32984, %r1406;
	@%p349 bra 	$L__BB3_816;
$L__BB3_817:
	cvt.u64.u32 	%rd2110, %r32985;
	add.s64 	%rd2111, %rd55, %rd2110;
	mov.b16 	%rs17261, 0;
	st.local.u8 	[%rd2111], %rs17261;
	mov.b32 	%r32986, 0;
$L__BB3_818:
	mov.u32 	%r1409, %r32986;
	cvt.u64.u32 	%rd2112, %r1409;
	add.s64 	%rd2113, %rd55, %rd2112;
	ld.local.u8 	%rs17262, [%rd2113];
	setp.ne.s16 	%p350, %rs17262, 0;
	add.s32 	%r32986, %r1409, 1;
	@%p350 bra 	$L__BB3_818;
	and.b16  	%rs17263, %rs23393, 255;
	setp.eq.s16 	%p351, %rs17263, 0;
	mov.u32 	%r32988, %r1409;
	@%p351 bra 	$L__BB3_822;
	mov.b32 	%r32987, 0;
$L__BB3_821:
	add.s32 	%r15227, %r32987, %r1409;
	cvt.u64.u32 	%rd2114, %r15227;
	add.s64 	%rd2115, %rd55, %rd2114;
	st.local.u8 	[%rd2115], %rs23393;
	add.s32 	%r1412, %r32987, 1;
	add.s32 	%r32988, %r1412, %r1409;
	cvt.u64.u32 	%rd2116, %r32987;
	add.s64 	%rd2117, %rd347, %rd2116;
	ld.local.u8 	%rs23393, [%rd2117+1];
	setp.ne.s16 	%p352, %rs23393, 0;
	mov.u32 	%r32987, %r1412;
	@%p352 bra 	$L__BB3_821;
$L__BB3_822:
	cvt.u64.u32 	%rd2118, %r32988;
	add.s64 	%rd2119, %rd55, %rd2118;
	mov.b16 	%rs17264, 0;
	st.local.u8 	[%rd2119], %rs17264;
	ld.local.v2.b32 	{%r15228, %r15229}, [%rd55];
	bfe.u32 	%r15230, %r15228, 0, 8;
	cvt.u16.u32 	%rs23393, %r15230;
	bfe.u32 	%r15231, %r15228, 8, 8;
	cvt.u16.u32 	%rs23395, %r15231;
	bfe.u32 	%r15232, %r15228, 16, 8;
	cvt.u16.u32 	%rs23396, %r15232;
	bfe.u32 	%r15233, %r15228, 24, 8;
	cvt.u16.u32 	%rs23397, %r15233;
	bfe.u32 	%r15234, %r15229, 0, 8;
	cvt.u16.u32 	%rs23398, %r15234;
	bfe.u32 	%r15235, %r15229, 8, 8;
	cvt.u16.u32 	%rs23399, %r15235;
	bfe.u32 	%r15236, %r15229, 16, 8;
	cvt.u16.u32 	%rs23400, %r15236;
	bfe.u32 	%r15237, %r15229, 24, 8;
	cvt.u16.u32 	%rs23401, %r15237;
	ld.local.v2.b32 	{%r15238, %r15239}, [%rd55+8];
	bfe.u32 	%r15240, %r15238, 0, 8;
	cvt.u16.u32 	%rs23402, %r15240;
	bfe.u32 	%r15241, %r15238, 8, 8;
	cvt.u16.u32 	%rs23403, %r15241;
	bfe.u32 	%r15242, %r15238, 16, 8;
	cvt.u16.u32 	%rs23404, %r15242;
	bfe.u32 	%r15243, %r15238, 24, 8;
	cvt.u16.u32 	%rs23405, %r15243;
	bfe.u32 	%r15244, %r15239, 0, 8;
	cvt.u16.u32 	%rs23406, %r15244;
	bfe.u32 	%r15245, %r15239, 8, 8;
	cvt.u16.u32 	%rs23407, %r15245;
	bfe.u32 	%r15246, %r15239, 16, 8;
	cvt.u16.u32 	%rs23408, %r15246;
	bfe.u32 	%r15247, %r15239, 24, 8;
	cvt.u16.u32 	%rs23409, %r15247;
	ld.local.v2.b32 	{%r15248, %r15249}, [%rd55+16];
	bfe.u32 	%r15250, %r15248, 0, 8;
	cvt.u16.u32 	%rs23410, %r15250;
	bfe.u32 	%r15251, %r15248, 8, 8;
	cvt.u16.u32 	%rs23411, %r15251;
	bfe.u32 	%r15252, %r15248, 16, 8;
	cvt.u16.u32 	%rs23412, %r15252;
	bfe.u32 	%r15253, %r15248, 24, 8;
	cvt.u16.u32 	%rs23413, %r15253;
	bfe.u32 	%r15254, %r15249, 0, 8;
	cvt.u16.u32 	%rs23414, %r15254;
	bfe.u32 	%r15255, %r15249, 8, 8;
	cvt.u16.u32 	%rs23415, %r15255;
	bfe.u32 	%r15256, %r15249, 16, 8;
	cvt.u16.u32 	%rs23416, %r15256;
	bfe.u32 	%r15257, %r15249, 24, 8;
	cvt.u16.u32 	%rs23417, %r15257;
	ld.local.v2.b32 	{%r15258, %r15259}, [%rd55+24];
	bfe.u32 	%r15260, %r15258, 0, 8;
	cvt.u16.u32 	%rs23418, %r15260;
	bfe.u32 	%r15261, %r15258, 8, 8;
	cvt.u16.u32 	%rs23419, %r15261;
	bfe.u32 	%r15262, %r15258, 16, 8;
	cvt.u16.u32 	%rs23420, %r15262;
	bfe.u32 	%r15263, %r15258, 24, 8;
	cvt.u16.u32 	%rs23421, %r15263;
	bfe.u32 	%r15264, %r15259, 0, 8;
	cvt.u16.u32 	%rs23422, %r15264;
	bfe.u32 	%r15265, %r15259, 8, 8;
	cvt.u16.u32 	%rs23423, %r15265;
	bfe.u32 	%r15266, %r15259, 16, 8;
	cvt.u16.u32 	%rs23424, %r15266;
	bfe.u32 	%r15267, %r15259, 24, 8;
	cvt.u16.u32 	%rs23425, %r15267;
	ld.local.v2.b32 	{%r15268, %r15269}, [%rd55+32];
	bfe.u32 	%r15270, %r15268, 0, 8;
	cvt.u16.u32 	%rs23426, %r15270;
	bfe.u32 	%r15271, %r15268, 8, 8;
	cvt.u16.u32 	%rs23427, %r15271;
	bfe.u32 	%r15272, %r15268, 16, 8;
	cvt.u16.u32 	%rs23428, %r15272;
	bfe.u32 	%r15273, %r15268, 24, 8;
	cvt.u16.u32 	%rs23429, %r15273;
	bfe.u32 	%r15274, %r15269, 0, 8;
	cvt.u16.u32 	%rs23430, %r15274;
	bfe.u32 	%r15275, %r15269, 8, 8;
	cvt.u16.u32 	%rs23431, %r15275;
	bfe.u32 	%r15276, %r15269, 16, 8;
	cvt.u16.u32 	%rs23432, %r15276;
	bfe.u32 	%r15277, %r15269, 24, 8;
	cvt.u16.u32 	%rs23433, %r15277;
	ld.local.v2.b32 	{%r15278, %r15279}, [%rd55+40];
	bfe.u32 	%r15280, %r15278, 0, 8;
	cvt.u16.u32 	%rs23434, %r15280;
	bfe.u32 	%r15281, %r15278, 8, 8;
	cvt.u16.u32 	%rs23435, %r15281;
	bfe.u32 	%r15282, %r15278, 16, 8;
	cvt.u16.u32 	%rs23436, %r15282;
	bfe.u32 	%r15283, %r15278, 24, 8;
	cvt.u16.u32 	%rs23437, %r15283;
	bfe.u32 	%r15284, %r15279, 0, 8;
	cvt.u16.u32 	%rs23438, %r15284;
	bfe.u32 	%r15285, %r15279, 8, 8;
	cvt.u16.u32 	%rs23439, %r15285;
	bfe.u32 	%r15286, %r15279, 16, 8;
	cvt.u16.u32 	%rs23440, %r15286;
	bfe.u32 	%r15287, %r15279, 24, 8;
	cvt.u16.u32 	%rs23441, %r15287;
	ld.local.v2.u8 	{%rs23442, %rs23443}, [%rd55+48];
	ld.local.u32 	%r32989, [%rd55+52];
	ld.local.f64 	%fd549, [%rd55+56];
$L__BB3_823:
	st.local.u64 	[%rd65], %rd348;
	cvt.u32.u16 	%r15288, %rs23401;
	cvt.u32.u16 	%r15289, %rs23400;
	prmt.b32 	%r15290, %r15289, %r15288, 0x3340U;
	cvt.u32.u16 	%r15291, %rs23399;
	cvt.u32.u16 	%r15292, %rs23398;
	prmt.b32 	%r15293, %r15292, %r15291, 0x3340U;
	prmt.b32 	%r15294, %r15293, %r15290, 0x5410U;
	cvt.u32.u16 	%r15295, %rs23397;
	cvt.u32.u16 	%r15296, %rs23396;
	prmt.b32 	%r15297, %r15296, %r15295, 0x3340U;
	cvt.u32.u16 	%r15298, %rs23395;
	cvt.u32.u16 	%r15299, %rs23393;
	prmt.b32 	%r15300, %r15299, %r15298, 0x3340U;
	prmt.b32 	%r15301, %r15300, %r15297, 0x5410U;
	st.local.v2.b32 	[%rd65+8], {%r15301, %r15294};
	cvt.u32.u16 	%r15302, %rs23409;
	cvt.u32.u16 	%r15303, %rs23408;
	prmt.b32 	%r15304, %r15303, %r15302, 0x3340U;
	cvt.u32.u16 	%r15305, %rs23407;
	cvt.u32.u16 	%r15306, %rs23406;
	prmt.b32 	%r15307, %r15306, %r15305, 0x3340U;
	prmt.b32 	%r15308, %r15307, %r15304, 0x5410U;
	cvt.u32.u16 	%r15309, %rs23405;
	cvt.u32.u16 	%r15310, %rs23404;
	prmt.b32 	%r15311, %r15310, %r15309, 0x3340U;
	cvt.u32.u16 	%r15312, %rs23403;
	cvt.u32.u16 	%r15313, %rs23402;
	prmt.b32 	%r15314, %r15313, %r15312, 0x3340U;
	prmt.b32 	%r15315, %r15314, %r15311, 0x5410U;
	st.local.v2.b32 	[%rd65+16], {%r15315, %r15308};
	cvt.u32.u16 	%r15316, %rs23417;
	cvt.u32.u16 	%r15317, %rs23416;
	prmt.b32 	%r15318, %r15317, %r15316, 0x3340U;
	cvt.u32.u16 	%r15319, %rs23415;
	cvt.u32.u16 	%r15320, %rs23414;
	prmt.b32 	%r15321, %r15320, %r15319, 0x3340U;
	prmt.b32 	%r15322, %r15321, %r15318, 0x5410U;
	cvt.u32.u16 	%r15323, %rs23413;
	cvt.u32.u16 	%r15324, %rs23412;
	prmt.b32 	%r15325, %r15324, %r15323, 0x3340U;
	cvt.u32.u16 	%r15326, %rs23411;
	cvt.u32.u16 	%r15327, %rs23410;
	prmt.b32 	%r15328, %r15327, %r15326, 0x3340U;
	prmt.b32 	%r15329, %r15328, %r15325, 0x5410U;
	st.local.v2.b32 	[%rd65+24], {%r15329, %r15322};
	cvt.u32.u16 	%r15330, %rs23425;
	cvt.u32.u16 	%r15331, %rs23424;
	prmt.b32 	%r15332, %r15331, %r15330, 0x3340U;
	cvt.u32.u16 	%r15333, %rs23423;
	cvt.u32.u16 	%r15334, %rs23422;
	prmt.b32 	%r15335, %r15334, %r15333, 0x3340U;
	prmt.b32 	%r15336, %r15335, %r15332, 0x5410U;
	cvt.u32.u16 	%r15337, %rs23421;
	cvt.u32.u16 	%r15338, %rs23420;
	prmt.b32 	%r15339, %r15338, %r15337, 0x3340U;
	cvt.u32.u16 	%r15340, %rs23419;
	cvt.u32.u16 	%r15341, %rs23418;
	prmt.b32 	%r15342, %r15341, %r15340, 0x3340U;
	prmt.b32 	%r15343, %r15342, %r15339, 0x5410U;
	st.local.v2.b32 	[%rd65+32], {%r15343, %r15336};
	cvt.u32.u16 	%r15344, %rs23433;
	cvt.u32.u16 	%r15345, %rs23432;
	prmt.b32 	%r15346, %r15345, %r15344, 0x3340U;
	cvt.u32.u16 	%r15347, %rs23431;
	cvt.u32.u16 	%r15348, %rs23430;
	prmt.b32 	%r15349, %r15348, %r15347, 0x3340U;
	prmt.b32 	%r15350, %r15349, %r15346, 0x5410U;
	cvt.u32.u16 	%r15351, %rs23429;
	cvt.u32.u16 	%r15352, %rs23428;
	prmt.b32 	%r15353, %r15352, %r15351, 0x3340U;
	cvt.u32.u16 	%r15354, %rs23427;
	cvt.u32.u16 	%r15355, %rs23426;
	prmt.b32 	%r15356, %r15355, %r15354, 0x3340U;
	prmt.b32 	%r15357, %r15356, %r15353, 0x5410U;
	st.local.v2.b32 	[%rd65+40], {%r15357, %r15350};
	cvt.u32.u16 	%r15358, %rs23441;
	cvt.u32.u16 	%r15359, %rs23440;
	prmt.b32 	%r15360, %r15359, %r15358, 0x3340U;
	cvt.u32.u16 	%r15361, %rs23439;
	cvt.u32.u16 	%r15362, %rs23438;
	prmt.b32 	%r15363, %r15362, %r15361, 0x3340U;
	prmt.b32 	%r15364, %r15363, %r15360, 0x5410U;
	cvt.u32.u16 	%r15365, %rs23437;
	cvt.u32.u16 	%r15366, %rs23436;
	prmt.b32 	%r15367, %r15366, %r15365, 0x3340U;
	cvt.u32.u16 	%r15368, %rs23435;
	cvt.u32.u16 	%r15369, %rs23434;
	prmt.b32 	%r15370, %r15369, %r15368, 0x3340U;
	prmt.b32 	%r15371, %r15370, %r15367, 0x5410U;
	st.local.v2.b32 	[%rd65+48], {%r15371, %r15364};
	st.local.v2.u8 	[%rd65+56], {%rs23442, %rs23443};
	st.local.u32 	[%rd65+60], %r32989;
	st.local.f64 	[%rd65+64], %fd549;
	mov.u32 	%r15372, %tid.x;
	shr.u32 	%r15373, %r15372, 5;
	setp.ne.s32 	%p353, %r15373, 4;
	@%p353 bra 	$L__BB3_825;
	mov.u64 	%rd3860, %rd348;
	mov.u16 	%rs23240, %rs23393;
	mov.u16 	%rs23241, %rs23395;
	mov.u16 	%rs23242, %rs23396;
	mov.u16 	%rs23243, %rs23397;
	mov.u16 	%rs23244, %rs23398;
	mov.u16 	%rs23245, %rs23399;
	mov.u16 	%rs23246, %rs23400;
	mov.u16 	%rs23247, %rs23401;
	mov.u16 	%rs23248, %rs23402;
	mov.u16 	%rs23249, %rs23403;
	mov.u16 	%rs23250, %rs23404;
	mov.u16 	%rs23251, %rs23405;
	mov.u16 	%rs23252, %rs23406;
	mov.u16 	%rs23253, %rs23407;
	mov.u16 	%rs23254, %rs23408;
	mov.u16 	%rs23255, %rs23409;
	mov.u16 	%rs23256, %rs23410;
	mov.u16 	%rs23257, %rs23411;
	mov.u16 	%rs23258, %rs23412;
	mov.u16 	%rs23259, %rs23413;
	mov.u16 	%rs23260, %rs23414;
	mov.u16 	%rs23261, %rs23415;
	mov.u16 	%rs23262, %rs23416;
	mov.u16 	%rs23263, %rs23417;
	mov.u16 	%rs23264, %rs23418;
	mov.u16 	%rs23265, %rs23419;
	mov.u16 	%rs23266, %rs23420;
	mov.u16 	%rs23267, %rs23421;
	mov.u16 	%rs23268, %rs23422;
	mov.u16 	%rs23269, %rs23423;
	mov.u16 	%rs23270, %rs23424;
	mov.u16 	%rs23271, %rs23425;
	mov.u16 	%rs23272, %rs23426;
	mov.u16 	%rs23273, %rs23427;
	mov.u16 	%rs23274, %rs23428;
	mov.u16 	%rs23275, %rs23429;
	mov.u16 	%rs23276, %rs23430;
	mov.u16 	%rs23277, %rs23431;
	mov.u16 	%rs23278, %rs23432;
	mov.u16 	%rs23279, %rs23433;
	mov.u16 	%rs23280, %rs23434;
	mov.u16 	%rs23281, %rs23435;
	mov.u16 	%rs23282, %rs23436;
	mov.u16 	%rs23283, %rs23437;
	mov.u16 	%rs23284, %rs23438;
	mov.u16 	%rs23285, %rs23439;
	mov.u16 	%rs23286, %rs23440;
	mov.u16 	%rs23287, %rs23441;
	mov.u16 	%rs23288, %rs23442;
	mov.u16 	%rs23289, %rs23443;
	mov.u32 	%r32974, %r32989;
	mov.f64 	%fd546, %fd549;
$L__BB3_825:
	add.u64 	%rd2121, %SPL, 568;
	ld.shared.u64 	%rd2122, [_ZN6thrust24THRUST_300001_SM_1000_NS8cuda_cub4core6detail5shmemE+288];
	ld.shared.v2.b32 	{%r15374, %r15375}, [_ZN6thrust24THRUST_300001_SM_1000_NS8cuda_cub4core6detail5shmemE+296];
	bfe.u32 	%r15376, %r15374, 0, 8;
	cvt.u16.u32 	%rs23495, %r15376;
	bfe.u32 	%r15377, %r15374, 8, 8;
	cvt.u16.u32 	%rs23497, %r15377;
	bfe.u32 	%r15378, %r15374, 16, 8;
	cvt.u16.u32 	%rs23498, %r15378;
	bfe.u32 	%r15379, %r15374, 24, 8;
	cvt.u16.u32 	%rs23499, %r15379;
	bfe.u32 	%r15380, %r15375, 0, 8;
	cvt.u16.u32 	%rs23500, %r15380;
	bfe.u32 	%r15381, %r15375, 8, 8;
	cvt.u16.u32 	%rs23501, %r15381;
	bfe.u32 	%r15382, %r15375, 16, 8;
	cvt.u16.u32 	%rs23502, %r15382;
	bfe.u32 	%r15383, %r15375, 24, 8;
	cvt.u16.u32 	%rs23503, %r15383;
	ld.shared.v4.b32 	{%r15384, %r15385, %r15386, %r15387}, [_ZN6thrust24THRUST_300001_SM_1000_NS8cuda_cub4core6detail5shmemE+304];
	bfe.u32 	%r15388, %r15384, 0, 8;
	cvt.u16.u32 	%rs23504, %r15388;
	bfe.u32 	%r15389, %r15384, 8, 8;
	cvt.u16.u32 	%rs23505, %r15389;
	bfe.u32 	%r15390, %r15384, 16, 8;
	cvt.u16.u32 	%rs23506, %r15390;
	bfe.u32 	%r15391, %r15384, 24, 8;
	cvt.u16.u32 	%rs23507, %r15391;
	bfe.u32 	%r15392, %r15385, 0, 8;
	cvt.u16.u32 	%rs23508, %r15392;
	bfe.u32 	%r15393, %r15385, 8, 8;
	cvt.u16.u32 	%rs23509, %r15393;
	bfe.u32 	%r15394, %r15385, 16, 8;
	cvt.u16.u32 	%rs23510, %r15394;
	bfe.u32 	%r15395, %r15385, 24, 8;
	cvt.u16.u32 	%rs23511, %r15395;
	bfe.u32 	%r15396, %r15386, 0, 8;
	cvt.u16.u32 	%rs23512, %r15396;
	bfe.u32 	%r15397, %r15386, 8, 8;
	cvt.u16.u32 	%rs23513, %r15397;
	bfe.u32 	%r15398, %r15386, 16, 8;
	cvt.u16.u32 	%rs23514, %r15398;
	bfe.u32 	%r15399, %r15386, 24, 8;
	cvt.u16.u32 	%rs23515, %r15399;
	bfe.u32 	%r15400, %r15387, 0, 8;
	cvt.u16.u32 	%rs23516, %r15400;
	bfe.u32 	%r15401, %r15387, 8, 8;
	cvt.u16.u32 	%rs23517, %r15401;
	bfe.u32 	%r15402, %r15387, 16, 8;
	cvt.u16.u32 	%rs23518, %r15402;
	bfe.u32 	%r15403, %r15387, 24, 8;
	cvt.u16.u32 	%rs23519, %r15403;
	ld.shared.v4.b32 	{%r15404, %r15405, %r15406, %r15407}, [_ZN6thrust24THRUST_300001_SM_1000_NS8cuda_cub4core6detail5shmemE+320];
	bfe.u32 	%r15408, %r15404, 0, 8;
	cvt.u16.u32 	%rs23520, %r15408;
	bfe.u32 	%r15409, %r15404, 8, 8;
	cvt.u16.u32 	%rs23521, %r15409;
	bfe.u32 	%r15410, %r15404, 16, 8;
	cvt.u16.u32 	%rs23522, %r15410;
	bfe.u32 	%r15411, %r15404, 24, 8;
	cvt.u16.u32 	%rs23523, %r15411;
	bfe.u32 	%r15412, %r15405, 0, 8;
	cvt.u16.u32 	%rs23524, %r15412;
	bfe.u32 	%r15413, %r15405, 8, 8;
	cvt.u16.u32 	%rs23525, %r15413;
	bfe.u32 	%r15414, %r15405, 16, 8;
	cvt.u16.u32 	%rs23526, %r15414;
	bfe.u32 	%r15415, %r15405, 24, 8;
	cvt.u16.u32 	%rs23527, %r15415;
	bfe.u32 	%r15416, %r15406, 0, 8;
	cvt.u16.u32 	%rs23528, %r15416;
	bfe.u32 	%r15417, %r15406, 8, 8;
	cvt.u16.u32 	%rs23529, %r15417;
	bfe.u32 	%r15418, %r15406, 16, 8;
	cvt.u16.u32 	%rs23530, %r15418;
	bfe.u32 	%r15419, %r15406, 24, 8;
	cvt.u16.u32 	%rs23531, %r15419;
	bfe.u32 	%r15420, %r15407, 0, 8;
	cvt.u16.u32 	%rs23532, %r15420;
	bfe.u32 	%r15421, %r15407, 8, 8;
	cvt.u16.u32 	%rs23533, %r15421;
	bfe.u32 	%r15422, %r15407, 16, 8;
	cvt.u16.u32 	%rs23534, %r15422;
	bfe.u32 	%r15423, %r15407, 24, 8;
	cvt.u16.u32 	%rs23535, %r15423;
	ld.shared.v4.b32 	{%r15424, %r15425, %r15426, %r15427}, [_ZN6thrust24THRUST_300001_SM_1000_NS8cuda_cub4core6detail5shmemE+336];
	bfe.u32 	%r15428, %r15424, 0, 8;
	cvt.u16.u32 	%rs23536, %r15428;
	bfe.u32 	%r15429, %r15424, 8, 8;
	cvt.u16.u32 	%rs23537, %r15429;
	bfe.u32 	%r15430, %r15424, 16, 8;
	cvt.u16.u32 	%rs23538, %r15430;
	bfe.u32 	%r15431, %r15424, 24, 8;
	cvt.u16.u32 	%rs23539, %r15431;
	bfe.u32 	%r15432, %r15425, 0, 8;
	cvt.u16.u32 	%rs23540, %r15432;
	bfe.u32 	%r15433, %r15425, 8, 8;
	cvt.u16.u32 	%rs23541, %r15433;
	bfe.u32 	%r15434, %r15425, 16, 8;
	cvt.u16.u32 	%rs23542, %r15434;
	bfe.u32 	%r15435, %r15425, 24, 8;
	cvt.u16.u32 	%rs23543, %r15435;
	bfe.u32 	%r15436, %r15426, 0, 8;
	cvt.u16.u32 	%rs23544, %r15436;
	mov.b64 	%rd2123, {%r15426, %r15427};
	shr.u64 	%rd2124, %rd2123, 8;
	cvt.u16.u64 	%rs23545, %rd2124;
	{ .reg .b32 tmp; mov.b64 {tmp, %r32997}, %rd2123; }
	ld.shared.f64 	%fd551, [_ZN6thrust24THRUST_300001_SM_1000_NS8cuda_cub4core6detail5shmemE+352];
	st.local.u64 	[%rd2121], %rd2122;
	add.s64 	%rd350, %rd2121, 8;
	st.local.v2.b32 	[%rd2121+8], {%r15374, %r15375};
	st.local.v2.b32 	[%rd2121+16], {%r15384, %r15385};
	st.local.v2.b32 	[%rd2121+24], {%r15386, %r15387};
	st.local.v2.b32 	[%rd2121+32], {%r15404, %r15405};
	st.local.v2.b32 	[%rd2121+40], {%r15406, %r15407};
	st.local.v2.b32 	[%rd2121+48], {%r15424, %r15425};
	st.local.v2.u8 	[%rd2121+56], {%rs23544, %rs23545};
	st.local.u32 	[%rd2121+60], %r32997;
	st.local.f64 	[%rd2121+64], %fd551;
	add.s64 	%rd351, %rd2122, %rd348;
	setp.ne.s64 	%p354, %rd2122, 0;
	@%p354 bra 	$L__BB3_837;
	mov.b16 	%rs17265, 0;
	st.local.u8 	[%rd54], %rs17265;
	add.s32 	%r15438, %r32997, %r32989;
	st.local.u32 	[%rd54+52], %r15438;
	add.f64 	%fd389, %fd549, %fd551;
	st.local.f64 	[%rd54+56], %fd389;
	mov.b32 	%r32991, 0;
$L__BB3_827:
	mov.u32 	%r1419, %r32991;
	cvt.u64.u32 	%rd2125, %r1419;
	add.s64 	%rd2126, %rd54, %rd2125;
	ld.local.u8 	%rs17266, [%rd2126];
	setp.ne.s16 	%p355, %rs17266, 0;
	add.s32 	%r32991, %r1419, 1;
	@%p355 bra 	$L__BB3_827;
	and.b16  	%rs17267, %rs23393, 255;
	setp.eq.s16 	%p356, %rs17267, 0;
	mov.u32 	%r32993, %r1419;
	@%p356 bra 	$L__BB3_831;
	mov.b32 	%r32992, 0;
$L__BB3_830:
	add.s32 	%r15440, %r32992, %r1419;
	cvt.u64.u32 	%rd2127, %r15440;
	add.s64 	%rd2128, %rd54, %rd2127;
	st.local.u8 	[%rd2128], %rs23393;
	add.s32 	%r1422, %r32992, 1;
	add.s32 	%r32993, %r1422, %r1419;
	cvt.u64.u32 	%rd2129, %r32992;
	add.s64 	%rd2130, %rd65, %rd2129;
	ld.local.u8 	%rs23393, [%rd2130+9];
	setp.ne.s16 	%p357, %rs23393, 0;
	mov.u32 	%r32992, %r1422;
	@%p357 bra 	$L__BB3_830;
$L__BB3_831:
	cvt.u64.u32 	%rd2131, %r32993;
	add.s64 	%rd2132, %rd54, %rd2131;
	mov.b16 	%rs17268, 0;
	st.local.u8 	[%rd2132], %rs17268;
	mov.b32 	%r32994, 0;
$L__BB3_832:
	mov.u32 	%r1425, %r32994;
	cvt.u64.u32 	%rd2133, %r1425;
	add.s64 	%rd2134, %rd54, %rd2133;
	ld.local.u8 	%rs17269, [%rd2134];
	setp.ne.s16 	%p358, %rs17269, 0;
	add.s32 	%r32994, %r1425, 1;
	@%p358 bra 	$L__BB3_832;
	and.b16  	%rs17270, %rs23495, 255;
	setp.eq.s16 	%p359, %rs17270, 0;
	mov.u32 	%r32996, %r1425;
	@%p359 bra 	$L__BB3_836;
	mov.b32 	%r32995, 0;
$L__BB3_835:
	add.s32 	%r15443, %r32995, %r1425;
	cvt.u64.u32 	%rd2135, %r15443;
	add.s64 	%rd2136, %rd54, %rd2135;
	st.local.u8 	[%rd2136], %rs23495;
	add.s32 	%r1428, %r32995, 1;
	add.s32 	%r32996, %r1428, %r1425;
	cvt.u64.u32 	%rd2137, %r32995;
	add.s64 	%rd2138, %rd350, %rd2137;
	ld.local.u8 	%rs23495, [%rd2138+1];
	setp.ne.s16 	%p360, %rs23495, 0;
	mov.u32 	%r32995, %r1428;
	@%p360 bra 	$L__BB3_835;
$L__BB3_836:
	cvt.u64.u32 	%rd2139, %r32996;
	add.s64 	%rd2140, %rd54, %rd2139;
	mov.b16 	%rs17271, 0;
	st.local.u8 	[%rd2140], %rs17271;
	ld.local.v2.b32 	{%r15444, %r15445}, [%rd54];
	bfe.u32 	%r15446, %r15444, 0, 8;
	cvt.u16.u32 	%rs23495, %r15446;
	bfe.u32 	%r15447, %r15444, 8, 8;
	cvt.u16.u32 	%rs23497, %r15447;
	bfe.u32 	%r15448, %r15444, 16, 8;
	cvt.u16.u32 	%rs23498, %r15448;
	bfe.u32 	%r15449, %r15444, 24, 8;
	cvt.u16.u32 	%rs23499, %r15449;
	bfe.u32 	%r15450, %r15445, 0, 8;
	cvt.u16.u32 	%rs23500, %r15450;
	bfe.u32 	%r15451, %r15445, 8, 8;
	cvt.u16.u32 	%rs23501, %r15451;
	bfe.u32 	%r15452, %r15445, 16, 8;
	cvt.u16.u32 	%rs23502, %r15452;
	bfe.u32 	%r15453, %r15445, 24, 8;
	cvt.u16.u32 	%rs23503, %r15453;
	ld.local.v2.b32 	{%r15454, %r15455}, [%rd54+8];
	bfe.u32 	%r15456, %r15454, 0, 8;
	cvt.u16.u32 	%rs23504, %r15456;
	bfe.u32 	%r15457, %r15454, 8, 8;
	cvt.u16.u32 	%rs23505, %r15457;
	bfe.u32 	%r15458, %r15454, 16, 8;
	cvt.u16.u32 	%rs23506, %r15458;
	bfe.u32 	%r15459, %r15454, 24, 8;
	cvt.u16.u32 	%rs23507, %r15459;
	bfe.u32 	%r15460, %r15455, 0, 8;
	cvt.u16.u32 	%rs23508, %r15460;
	bfe.u32 	%r15461, %r15455, 8, 8;
	cvt.u16.u32 	%rs23509, %r15461;
	bfe.u32 	%r15462, %r15455, 16, 8;
	cvt.u16.u32 	%rs23510, %r15462;
	bfe.u32 	%r15463, %r15455, 24, 8;
	cvt.u16.u32 	%rs23511, %r15463;
	ld.local.v2.b32 	{%r15464, %r15465}, [%rd54+16];
	bfe.u32 	%r15466, %r15464, 0, 8;
	cvt.u16.u32 	%rs23512, %r15466;
	bfe.u32 	%r15467, %r15464, 8, 8;
	cvt.u16.u32 	%rs23513, %r15467;
	bfe.u32 	%r15468, %r15464, 16, 8;
	cvt.u16.u32 	%rs23514, %r15468;
	bfe.u32 	%r15469, %r15464, 24, 8;
	cvt.u16.u32 	%rs23515, %r15469;
	bfe.u32 	%r15470, %r15465, 0, 8;
	cvt.u16.u32 	%rs23516, %r15470;
	bfe.u32 	%r15471, %r15465, 8, 8;
	cvt.u16.u32 	%rs23517, %r15471;
	bfe.u32 	%r15472, %r15465, 16, 8;
	cvt.u16.u32 	%rs23518, %r15472;
	bfe.u32 	%r15473, %r15465, 24, 8;
	cvt.u16.u32 	%rs23519, %r15473;
	ld.local.v2.b32 	{%r15474, %r15475}, [%rd54+24];
	bfe.u32 	%r15476, %r15474, 0, 8;
	cvt.u16.u32 	%rs23520, %r15476;
	bfe.u32 	%r15477, %r15474, 8, 8;
	cvt.u16.u32 	%rs23521, %r15477;
	bfe.u32 	%r15478, %r15474, 16, 8;
	cvt.u16.u32 	%rs23522, %r15478;
	bfe.u32 	%r15479, %r15474, 24, 8;
	cvt.u16.u32 	%rs23523, %r15479;
	bfe.u32 	%r15480, %r15475, 0, 8;
	cvt.u16.u32 	%rs23524, %r15480;
	bfe.u32 	%r15481, %r15475, 8, 8;
	cvt.u16.u32 	%rs23525, %r15481;
	bfe.u32 	%r15482, %r15475, 16, 8;
	cvt.u16.u32 	%rs23526, %r15482;
	bfe.u32 	%r15483, %r15475, 24, 8;
	cvt.u16.u32 	%rs23527, %r15483;
	ld.local.v2.b32 	{%r15484, %r15485}, [%rd54+32];
	bfe.u32 	%r15486, %r15484, 0, 8;
	cvt.u16.u32 	%rs23528, %r15486;
	bfe.u32 	%r15487, %r15484, 8, 8;
	cvt.u16.u32 	%rs23529, %r15487;
	bfe.u32 	%r15488, %r15484, 16, 8;
	cvt.u16.u32 	%rs23530, %r15488;
	bfe.u32 	%r15489, %r15484, 24, 8;
	cvt.u16.u32 	%rs23531, %r15489;
	bfe.u32 	%r15490, %r15485, 0, 8;
	cvt.u16.u32 	%rs23532, %r15490;
	bfe.u32 	%r15491, %r15485, 8, 8;
	cvt.u16.u32 	%rs23533, %r15491;
	bfe.u32 	%r15492, %r15485, 16, 8;
	cvt.u16.u32 	%rs23534, %r15492;
	bfe.u32 	%r15493, %r15485, 24, 8;
	cvt.u16.u32 	%rs23535, %r15493;
	ld.local.v2.b32 	{%r15494, %r15495}, [%rd54+40];
	bfe.u32 	%r15496, %r15494, 0, 8;
	cvt.u16.u32 	%rs23536, %r15496;
	bfe.u32 	%r15497, %r15494, 8, 8;
	cvt.u16.u32 	%rs23537, %r15497;
	bfe.u32 	%r15498, %r15494, 16, 8;
	cvt.u16.u32 	%rs23538, %r15498;
	bfe.u32 	%r15499, %r15494, 24, 8;
	cvt.u16.u32 	%rs23539, %r15499;
	bfe.u32 	%r15500, %r15495, 0, 8;
	cvt.u16.u32 	%rs23540, %r15500;
	bfe.u32 	%r15501, %r15495, 8, 8;
	cvt.u16.u32 	%rs23541, %r15501;
	bfe.u32 	%r15502, %r15495, 16, 8;
	cvt.u16.u32 	%rs23542, %r15502;
	bfe.u32 	%r15503, %r15495, 24, 8;
	cvt.u16.u32 	%rs23543, %r15503;
	ld.local.v2.u8 	{%rs23544, %rs23545}, [%rd54+48];
	ld.local.u32 	%r32997, [%rd54+52];
	ld.local.f64 	%fd551, [%rd54+56];
$L__BB3_837:
	st.local.u64 	[%rd65], %rd351;
	cvt.u32.u16 	%r15504, %rs23503;
	cvt.u32.u16 	%r15505, %rs23502;
	prmt.b32 	%r15506, %r15505, %r15504, 0x3340U;
	cvt.u32.u16 	%r15507, %rs23501;
	cvt.u32.u16 	%r15508, %rs23500;
	prmt.b32 	%r15509, %r15508, %r15507, 0x3340U;
	prmt.b32 	%r15510, %r15509, %r15506, 0x5410U;
	cvt.u32.u16 	%r15511, %rs23499;
	cvt.u32.u16 	%r15512, %rs23498;
	prmt.b32 	%r15513, %r15512, %r15511, 0x3340U;
	cvt.u32.u16 	%r15514, %rs23497;
	cvt.u32.u16 	%r15515, %rs23495;
	prmt.b32 	%r15516, %r15515, %r15514, 0x3340U;
	prmt.b32 	%r15517, %r15516, %r15513, 0x5410U;
	st.local.v2.b32 	[%rd65+8], {%r15517, %r15510};
	cvt.u32.u16 	%r15518, %rs23511;
	cvt.u32.u16 	%r15519, %rs23510;
	prmt.b32 	%r15520, %r15519, %r15518, 0x3340U;
	cvt.u32.u16 	%r15521, %rs23509;
	cvt.u32.u16 	%r15522, %rs23508;
	prmt.b32 	%r15523, %r15522, %r15521, 0x3340U;
	prmt.b32 	%r15524, %r15523, %r15520, 0x5410U;
	cvt.u32.u16 	%r15525, %rs23507;
	cvt.u32.u16 	%r15526, %rs23506;
	prmt.b32 	%r15527, %r15526, %r15525, 0x3340U;
	cvt.u32.u16 	%r15528, %rs23505;
	cvt.u32.u16 	%r15529, %rs23504;
	prmt.b32 	%r15530, %r15529, %r15528, 0x3340U;
	prmt.b32 	%r15531, %r15530, %r15527, 0x5410U;
	st.local.v2.b32 	[%rd65+16], {%r15531, %r15524};
	cvt.u32.u16 	%r15532, %rs23519;
	cvt.u32.u16 	%r15533, %rs23518;
	prmt.b32 	%r15534, %r15533, %r15532, 0x3340U;
	cvt.u32.u16 	%r15535, %rs23517;
	cvt.u32.u16 	%r15536, %rs23516;
	prmt.b32 	%r15537, %r15536, %r15535, 0x3340U;
	prmt.b32 	%r15538, %r15537, %r15534, 0x5410U;
	cvt.u32.u16 	%r15539, %rs23515;
	cvt.u32.u16 	%r15540, %rs23514;
	prmt.b32 	%r15541, %r15540, %r15539, 0x3340U;
	cvt.u32.u16 	%r15542, %rs23513;
	cvt.u32.u16 	%r15543, %rs23512;
	prmt.b32 	%r15544, %r15543, %r15542, 0x3340U;
	prmt.b32 	%r15545, %r15544, %r15541, 0x5410U;
	st.local.v2.b32 	[%rd65+24], {%r15545, %r15538};
	cvt.u32.u16 	%r15546, %rs23527;
	cvt.u32.u16 	%r15547, %rs23526;
	prmt.b32 	%r15548, %r15547, %r15546, 0x3340U;
	cvt.u32.u16 	%r15549, %rs23525;
	cvt.u32.u16 	%r15550, %rs23524;
	prmt.b32 	%r15551, %r15550, %r15549, 0x3340U;
	prmt.b32 	%r15552, %r15551, %r15548, 0x5410U;
	cvt.u32.u16 	%r15553, %rs23523;
	cvt.u32.u16 	%r15554, %rs23522;
	prmt.b32 	%r15555, %r15554, %r15553, 0x3340U;
	cvt.u32.u16 	%r15556, %rs23521;
	cvt.u32.u16 	%r15557, %rs23520;
	prmt.b32 	%r15558, %r15557, %r15556, 0x3340U;
	prmt.b32 	%r15559, %r15558, %r15555, 0x5410U;
	st.local.v2.b32 	[%rd65+32], {%r15559, %r15552};
	cvt.u32.u16 	%r15560, %rs23535;
	cvt.u32.u16 	%r15561, %rs23534;
	prmt.b32 	%r15562, %r15561, %r15560, 0x3340U;
	cvt.u32.u16 	%r15563, %rs23533;
	cvt.u32.u16 	%r15564, %rs23532;
	prmt.b32 	%r15565, %r15564, %r15563, 0x3340U;
	prmt.b32 	%r15566, %r15565, %r15562, 0x5410U;
	cvt.u32.u16 	%r15567, %rs23531;
	cvt.u32.u16 	%r15568, %rs23530;
	prmt.b32 	%r15569, %r15568, %r15567, 0x3340U;
	cvt.u32.u16 	%r15570, %rs23529;
	cvt.u32.u16 	%r15571, %rs23528;
	prmt.b32 	%r15572, %r15571, %r15570, 0x3340U;
	prmt.b32 	%r15573, %r15572, %r15569, 0x5410U;
	st.local.v2.b32 	[%rd65+40], {%r15573, %r15566};
	cvt.u32.u16 	%r15574, %rs23543;
	cvt.u32.u16 	%r15575, %rs23542;
	prmt.b32 	%r15576, %r15575, %r15574, 0x3340U;
	cvt.u32.u16 	%r15577, %rs23541;
	cvt.u32.u16 	%r15578, %rs23540;
	prmt.b32 	%r15579, %r15578, %r15577, 0x3340U;
	prmt.b32 	%r15580, %r15579, %r15576, 0x5410U;
	cvt.u32.u16 	%r15581, %rs23539;
	cvt.u32.u16 	%r15582, %rs23538;
	prmt.b32 	%r15583, %r15582, %r15581, 0x3340U;
	cvt.u32.u16 	%r15584, %rs23537;
	cvt.u32.u16 	%r15585, %rs23536;
	prmt.b32 	%r15586, %r15585, %r15584, 0x3340U;
	prmt.b32 	%r15587, %r15586, %r15583, 0x5410U;
	st.local.v2.b32 	[%rd65+48], {%r15587, %r15580};
	st.local.v2.u8 	[%rd65+56], {%rs23544, %rs23545};
	st.local.u32 	[%rd65+60], %r32997;
	st.local.f64 	[%rd65+64], %fd551;
	mov.u32 	%r15588, %tid.x;
	shr.u32 	%r15589, %r15588, 5;
	setp.ne.s32 	%p361, %r15589, 5;
	@%p361 bra 	$L__BB3_839;
	mov.u64 	%rd3860, %rd351;
	mov.u16 	%rs23240, %rs23495;
	mov.u16 	%rs23241, %rs23497;
	mov.u16 	%rs23242, %rs23498;
	mov.u16 	%rs23243, %rs23499;
	mov.u16 	%rs23244, %rs23500;
	mov.u16 	%rs23245, %rs23501;
	mov.u16 	%rs23246, %rs23502;
	mov.u16 	%rs23247, %rs23503;
	mov.u16 	%rs23248, %rs23504;
	mov.u16 	%rs23249, %rs23505;
	mov.u16 	%rs23250, %rs23506;
	mov.u16 	%rs23251, %rs23507;
	mov.u16 	%rs23252, %rs23508;
	mov.u16 	%rs23253, %rs23509;
	mov.u16 	%rs23254, %rs23510;
	mov.u16 	%rs23255, %rs23511;
	mov.u16 	%rs23256, %rs23512;
	mov.u16 	%rs23257, %rs23513;
	mov.u16 	%rs23258, %rs23514;
	mov.u16 	%rs23259, %rs23515;
	mov.u16 	%rs23260, %rs23516;
	mov.u16 	%rs23261, %rs23517;
	mov.u16 	%rs23262, %rs23518;
	mov.u16 	%rs23263, %rs23519;
	mov.u16 	%rs23264, %rs23520;
	mov.u16 	%rs23265, %rs23521;
	mov.u16 	%rs23266, %rs23522;
	mov.u16 	%rs23267, %rs23523;
	mov.u16 	%rs23268, %rs23524;
	mov.u16 	%rs23269, %rs23525;
	mov.u16 	%rs23270, %rs23526;
	mov.u16 	%rs23271, %rs23527;
	mov.u16 	%rs23272, %rs23528;
	mov.u16 	%rs23273, %rs23529;
	mov.u16 	%rs23274, %rs23530;
	mov.u16 	%rs23275, %rs23531;
	mov.u16 	%rs23276, %rs23532;
	mov.u16 	%rs23277, %rs23533;
	mov.u16 	%rs23278, %rs23534;
	mov.u16 	%rs23279, %rs23535;
	mov.u16 	%rs23280, %rs23536;
	mov.u16 	%rs23281, %rs23537;
	mov.u16 	%rs23282, %rs23538;
	mov.u16 	%rs23283, %rs23539;
	mov.u16 	%rs23284, %rs23540;
	mov.u16 	%rs23285, %rs23541;
	mov.u16 	%rs23286, %rs23542;
	mov.u16 	%rs23287, %rs23543;
	mov.u16 	%rs23288, %rs23544;
	mov.u16 	%rs23289, %rs23545;
	mov.u32 	%r32974, %r32997;
	mov.f64 	%fd546, %fd551;
$L__BB3_839:
	add.u64 	%rd2142, %SPL, 496;
	ld.shared.u64 	%rd2143, [_ZN6thrust24THRUST_300001_SM_1000_NS8cuda_cub4core6detail5shmemE+360];
	ld.shared.v4.b32 	{%r15590, %r15591, %r15592, %r15593}, [_ZN6thrust24THRUST_300001_SM_1000_NS8cuda_cub4core6detail5shmemE+368];
	bfe.u32 	%r15594, %r15590, 0, 8;
	cvt.u16.u32 	%rs23597, %r15594;
	bfe.u32 	%r15595, %r15590, 8, 8;
	cvt.u16.u32 	%rs23599, %r15595;
	bfe.u32 	%r15596, %r15590, 16, 8;
	cvt.u16.u32 	%rs23600, %r15596;
	bfe.u32 	%r15597, %r15590, 24, 8;
	cvt.u16.u32 	%rs23601, %r15597;
	bfe.u32 	%r15598, %r15591, 0, 8;
	cvt.u16.u32 	%rs23602, %r15598;
	bfe.u32 	%r15599, %r15591, 8, 8;
	cvt.u16.u32 	%rs23603, %r15599;
	bfe.u32 	%r15600, %r15591, 16, 8;
	cvt.u16.u32 	%rs23604, %r15600;
	bfe.u32 	%r15601, %r15591, 24, 8;
	cvt.u16.u32 	%rs23605, %r15601;
	bfe.u32 	%r15602, %r15592, 0, 8;
	cvt.u16.u32 	%rs23606, %r15602;
	bfe.u32 	%r15603, %r15592, 8, 8;
	cvt.u16.u32 	%rs23607, %r15603;
	bfe.u32 	%r15604, %r15592, 16, 8;
	cvt.u16.u32 	%rs23608, %r15604;
	bfe.u32 	%r15605, %r15592, 24, 8;
	cvt.u16.u32 	%rs23609, %r15605;
	bfe.u32 	%r15606, %r15593, 0, 8;
	cvt.u16.u32 	%rs23610, %r15606;
	bfe.u32 	%r15607, %r15593, 8, 8;
	cvt.u16.u32 	%rs23611, %r15607;
	bfe.u32 	%r15608, %r15593, 16, 8;
	cvt.u16.u32 	%rs23612, %r15608;
	bfe.u32 	%r15609, %r15593, 24, 8;
	cvt.u16.u32 	%rs23613, %r15609;
	ld.shared.v4.b32 	{%r15610, %r15611, %r15612, %r15613}, [_ZN6thrust24THRUST_300001_SM_1000_NS8cuda_cub4core6detail5shmemE+384];
	bfe.u32 	%r15614, %r15610, 0, 8;
	cvt.u16.u32 	%rs23614, %r15614;
	bfe.u32 	%r15615, %r15610, 8, 8;
	cvt.u16.u32 	%rs23615, %r15615;
	bfe.u32 	%r15616, %r15610, 16, 8;
	cvt.u16.u32 	%rs23616, %r15616;
	bfe.u32 	%r15617, %r15610, 24, 8;
	cvt.u16.u32 	%rs23617, %r15617;
	bfe.u32 	%r15618, %r15611, 0, 8;
	cvt.u16.u32 	%rs23618, %r15618;
	bfe.u32 	%r15619, %r15611, 8, 8;
	cvt.u16.u32 	%rs23619, %r15619;
	bfe.u32 	%r15620, %r15611, 16, 8;
	cvt.u16.u32 	%rs23620, %r15620;
	bfe.u32 	%r15621, %r15611, 24, 8;
	cvt.u16.u32 	%rs23621, %r15621;
	bfe.u32 	%r15622, %r15612, 0, 8;
	cvt.u16.u32 	%rs23622, %r15622;
	bfe.u32 	%r15623, %r15612, 8, 8;
	cvt.u16.u32 	%rs23623, %r15623;
	bfe.u32 	%r15624, %r15612, 16, 8;
	cvt.u16.u32 	%rs23624, %r15624;
	bfe.u32 	%r15625, %r15612, 24, 8;
	cvt.u16.u32 	%rs23625, %r15625;
	bfe.u32 	%r15626, %r15613, 0, 8;
	cvt.u16.u32 	%rs23626, %r15626;
	bfe.u32 	%r15627, %r15613, 8, 8;
	cvt.u16.u32 	%rs23627, %r15627;
	bfe.u32 	%r15628, %r15613, 16, 8;
	cvt.u16.u32 	%rs23628, %r15628;
	bfe.u32 	%r15629, %r15613, 24, 8;
	cvt.u16.u32 	%rs23629, %r15629;
	ld.shared.v4.b32 	{%r15630, %r15631, %r15632, %r15633}, [_ZN6thrust24THRUST_300001_SM_1000_NS8cuda_cub4core6detail5shmemE+400];
	bfe.u32 	%r15634, %r15630, 0, 8;
	cvt.u16.u32 	%rs23630, %r15634;
	bfe.u32 	%r15635, %r15630, 8, 8;
	cvt.u16.u32 	%rs23631, %r15635;
	bfe.u32 	%r15636, %r15630, 16, 8;
	cvt.u16.u32 	%rs23632, %r15636;
	bfe.u32 	%r15637, %r15630, 24, 8;
	cvt.u16.u32 	%rs23633, %r15637;
	bfe.u32 	%r15638, %r15631, 0, 8;
	cvt.u16.u32 	%rs23634, %r15638;
	bfe.u32 	%r15639, %r15631, 8, 8;
	cvt.u16.u32 	%rs23635, %r15639;
	bfe.u32 	%r15640, %r15631, 16, 8;
	cvt.u16.u32 	%rs23636, %r15640;
	bfe.u32 	%r15641, %r15631, 24, 8;
	cvt.u16.u32 	%rs23637, %r15641;
	bfe.u32 	%r15642, %r15632, 0, 8;
	cvt.u16.u32 	%rs23638, %r15642;
	bfe.u32 	%r15643, %r15632, 8, 8;
	cvt.u16.u32 	%rs23639, %r15643;
	bfe.u32 	%r15644, %r15632, 16, 8;
	cvt.u16.u32 	%rs23640, %r15644;
	bfe.u32 	%r15645, %r15632, 24, 8;
	cvt.u16.u32 	%rs23641, %r15645;
	bfe.u32 	%r15646, %r15633, 0, 8;
	cvt.u16.u32 	%rs23642, %r15646;
	bfe.u32 	%r15647, %r15633, 8, 8;
	cvt.u16.u32 	%rs23643, %r15647;
	bfe.u32 	%r15648, %r15633, 16, 8;
	cvt.u16.u32 	%rs23644, %r15648;
	bfe.u32 	%r15649, %r15633, 24, 8;
	cvt.u16.u32 	%rs23645, %r15649;
	ld.shared.v2.u8 	{%rs23646, %rs23647}, [_ZN6thrust24THRUST_300001_SM_1000_NS8cuda_cub4core6detail5shmemE+416];
	ld.shared.u32 	%r33005, [_ZN6thrust24THRUST_300001_SM_1000_NS8cuda_cub4core6detail5shmemE+420];
	ld.shared.f64 	%fd553, [_ZN6thrust24THRUST_300001_SM_1000_NS8cuda_cub4core6detail5shmemE+424];
	st.local.u64 	[%rd2142], %rd2143;
	add.s64 	%rd353, %rd2142, 8;
	st.local.v2.b32 	[%rd2142+8], {%r15590, %r15591};
	st.local.v2.b32 	[%rd2142+16], {%r15592, %r15593};
	st.local.v2.b32 	[%rd2142+24], {%r15610, %r15611};
	st.local.v2.b32 	[%rd2142+32], {%r15612, %r15613};
	st.local.v2.b32 	[%rd2142+40], {%r15630, %r15631};
	st.local.v2.b32 	[%rd2142+48], {%r15632, %r15633};
	st.local.v2.u8 	[%rd2142+56], {%rs23646, %rs23647};
	st.local.u32 	[%rd2142+60], %r33005;
	st.local.f64 	[%rd2142+64], %fd553;
	add.s64 	%rd354, %rd2143, %rd351;
	setp.ne.s64 	%p362, %rd2143, 0;
	@%p362 bra 	$L__BB3_851;
	mov.b16 	%rs17272, 0;
	st.local.u8 	[%rd53], %rs17272;
	add.s32 	%r15651, %r33005, %r32997;
	st.local.u32 	[%rd53+52], %r15651;
	add.f64 	%fd390, %fd551, %fd553;
	st.local.f64 	[%rd53+56], %fd390;
	mov.b32 	%r32999, 0;
$L__BB3_841:
	mov.u32 	%r1435, %r32999;
	cvt.u64.u32 	%rd2144, %r1435;
	add.s64 	%rd2145, %rd53, %rd2144;
	ld.local.u8 	%rs17273, [%rd2145];
	setp.ne.s16 	%p363, %rs17273, 0;
	add.s32 	%r32999, %r1435, 1;
	@%p363 bra 	$L__BB3_841;
	and.b16  	%rs17274, %rs23495, 255;
	setp.eq.s16 	%p364, %rs17274, 0;
	mov.u32 	%r33001, %r1435;
	@%p364 bra 	$L__BB3_845;
	mov.b32 	%r33000, 0;
$L__BB3_844:
	add.s32 	%r15653, %r33000, %r1435;
	cvt.u64.u32 	%rd2146, %r15653;
	add.s64 	%rd2147, %rd53, %rd2146;
	st.local.u8 	[%rd2147], %rs23495;
	add.s32 	%r1438, %r33000, 1;
	add.s32 	%r33001, %r1438, %r1435;
	cvt.u64.u32 	%rd2148, %r33000;
	add.s64 	%rd2149, %rd65, %rd2148;
	ld.local.u8 	%rs23495, [%rd2149+9];
	setp.ne.s16 	%p365, %rs23495, 0;
	mov.u32 	%r33000, %r1438;
	@%p365 bra 	$L__BB3_844;
$L__BB3_845:
	cvt.u64.u32 	%rd2150, %r33001;
	add.s64 	%rd2151, %rd53, %rd2150;
	mov.b16 	%rs17275, 0;
	st.local.u8 	[%rd2151], %rs17275;
	mov.b32 	%r33002, 0;
$L__BB3_846:
	mov.u32 	%r1441, %r33002;
	cvt.u64.u32 	%rd2152, %r1441;
	add.s64 	%rd2153, %rd53, %rd2152;
	ld.local.u8 	%rs17276, [%rd2153];
	setp.ne.s16 	%p366, %rs17276, 0;
	add.s32 	%r33002, %r1441, 1;
	@%p366 bra 	$L__BB3_846;
	and.b16  	%rs17277, %rs23597, 255;
	setp.eq.s16 	%p367, %rs17277, 0;
	mov.u32 	%r33004, %r1441;
	@%p367 bra 	$L__BB3_850;
	mov.b32 	%r33003, 0;
$L__BB3_849:
	add.s32 	%r15656, %r33003, %r1441;
	cvt.u64.u32 	%rd2154, %r15656;
	add.s64 	%rd2155, %rd53, %rd2154;
	st.local.u8 	[%rd2155], %rs23597;
	add.s32 	%r1444, %r33003, 1;
	add.s32 	%r33004, %r1444, %r1441;
	cvt.u64.u32 	%rd2156, %r33003;
	add.s64 	%rd2157, %rd353, %rd2156;
	ld.local.u8 	%rs23597, [%rd2157+1];
	setp.ne.s16 	%p368, %rs23597, 0;
	mov.u32 	%r33003, %r1444;
	@%p368 bra 	$L__BB3_849;
$L__BB3_850:
	cvt.u64.u32 	%rd2158, %r33004;
	add.s64 	%rd2159, %rd53, %rd2158;
	mov.b16 	%rs17278, 0;
	st.local.u8 	[%rd2159], %rs17278;
	ld.local.v2.b32 	{%r15657, %r15658}, [%rd53];
	bfe.u32 	%r15659, %r15657, 0, 8;
	cvt.u16.u32 	%rs23597, %r15659;
	bfe.u32 	%r15660, %r15657, 8, 8;
	cvt.u16.u32 	%rs23599, %r15660;
	bfe.u32 	%r15661, %r15657, 16, 8;
	cvt.u16.u32 	%rs23600, %r15661;
	bfe.u32 	%r15662, %r15657, 24, 8;
	cvt.u16.u32 	%rs23601, %r15662;
	bfe.u32 	%r15663, %r15658, 0, 8;
	cvt.u16.u32 	%rs23602, %r15663;
	bfe.u32 	%r15664, %r15658, 8, 8;
	cvt.u16.u32 	%rs23603, %r15664;
	bfe.u32 	%r15665, %r15658, 16, 8;
	cvt.u16.u32 	%rs23604, %r15665;
	bfe.u32 	%r15666, %r15658, 24, 8;
	cvt.u16.u32 	%rs23605, %r15666;
	ld.local.v2.b32 	{%r15667, %r15668}, [%rd53+8];
	bfe.u32 	%r15669, %r15667, 0, 8;
	cvt.u16.u32 	%rs23606, %r15669;
	bfe.u32 	%r15670, %r15667, 8, 8;
	cvt.u16.u32 	%rs23607, %r15670;
	bfe.u32 	%r15671, %r15667, 16, 8;
	cvt.u16.u32 	%rs23608, %r15671;
	bfe.u32 	%r15672, %r15667, 24, 8;
	cvt.u16.u32 	%rs23609, %r15672;
	bfe.u32 	%r15673, %r15668, 0, 8;
	cvt.u16.u32 	%rs23610, %r15673;
	bfe.u32 	%r15674, %r15668, 8, 8;
	cvt.u16.u32 	%rs23611, %r15674;
	bfe.u32 	%r15675, %r15668, 16, 8;
	cvt.u16.u32 	%rs23612, %r15675;
	bfe.u32 	%r15676, %r15668, 24, 8;
	cvt.u16.u32 	%rs23613, %r15676;
	ld.local.v2.b32 	{%r15677, %r15678}, [%rd53+16];
	bfe.u32 	%r15679, %r15677, 0, 8;
	cvt.u16.u32 	%rs23614, %r15679;
	bfe.u32 	%r15680, %r15677, 8, 8;
	cvt.u16.u32 	%rs23615, %r15680;
	bfe.u32 	%r15681, %r15677, 16, 8;
	cvt.u16.u32 	%rs23616, %r15681;
	bfe.u32 	%r15682, %r15677, 24, 8;
	cvt.u16.u32 	%rs23617, %r15682;
	bfe.u32 	%r15683, %r15678, 0, 8;
	cvt.u16.u32 	%rs23618, %r15683;
	bfe.u32 	%r15684, %r15678, 8, 8;
	cvt.u16.u32 	%rs23619, %r15684;
	bfe.u32 	%r15685, %r15678, 16, 8;
	cvt.u16.u32 	%rs23620, %r15685;
	bfe.u32 	%r15686, %r15678, 24, 8;
	cvt.u16.u32 	%rs23621, %r15686;
	ld.local.v2.b32 	{%r15687, %r15688}, [%rd53+24];
	bfe.u32 	%r15689, %r15687, 0, 8;
	cvt.u16.u32 	%rs23622, %r15689;
	bfe.u32 	%r15690, %r15687, 8, 8;
	cvt.u16.u32 	%rs23623, %r15690;
	bfe.u32 	%r15691, %r15687, 16, 8;
	cvt.u16.u32 	%rs23624, %r15691;
	bfe.u32 	%r15692, %r15687, 24, 8;
	cvt.u16.u32 	%rs23625, %r15692;
	bfe.u32 	%r15693, %r15688, 0, 8;
	cvt.u16.u32 	%rs23626, %r15693;
	bfe.u32 	%r15694, %r15688, 8, 8;
	cvt.u16.u32 	%rs23627, %r15694;
	bfe.u32 	%r15695, %r15688, 16, 8;
	cvt.u16.u32 	%rs23628, %r15695;
	bfe.u32 	%r15696, %r15688, 24, 8;
	cvt.u16.u32 	%rs23629, %r15696;
	ld.local.v2.b32 	{%r15697, %r15698}, [%rd53+32];
	bfe.u32 	%r15699, %r15697, 0, 8;
	cvt.u16.u32 	%rs23630, %r15699;
	bfe.u32 	%r15700, %r15697, 8, 8;
	cvt.u16.u32 	%rs23631, %r15700;
	bfe.u32 	%r15701, %r15697, 16, 8;
	cvt.u16.u32 	%rs23632, %r15701;
	bfe.u32 	%r15702, %r15697, 24, 8;
	cvt.u16.u32 	%rs23633, %r15702;
	bfe.u32 	%r15703, %r15698, 0, 8;
	cvt.u16.u32 	%rs23634, %r15703;
	bfe.u32 	%r15704, %r15698, 8, 8;
	cvt.u16.u32 	%rs23635, %r15704;
	bfe.u32 	%r15705, %r15698, 16, 8;
	cvt.u16.u32 	%rs23636, %r15705;
	bfe.u32 	%r15706, %r15698, 24, 8;
	cvt.u16.u32 	%rs23637, %r15706;
	ld.local.v2.b32 	{%r15707, %r15708}, [%rd53+40];
	bfe.u32 	%r15709, %r15707, 0, 8;
	cvt.u16.u32 	%rs23638, %r15709;
	bfe.u32 	%r15710, %r15707, 8, 8;
	cvt.u16.u32 	%rs23639, %r15710;
	bfe.u32 	%r15711, %r15707, 16, 8;
	cvt.u16.u32 	%rs23640, %r15711;
	bfe.u32 	%r15712, %r15707, 24, 8;
	cvt.u16.u32 	%rs23641, %r15712;
	bfe.u32 	%r15713, %r15708, 0, 8;
	cvt.u16.u32 	%rs23642, %r15713;
	bfe.u32 	%r15714, %r15708, 8, 8;
	cvt.u16.u32 	%rs23643, %r15714;
	bfe.u32 	%r15715, %r15708, 16, 8;
	cvt.u16.u32 	%rs23644, %r15715;
	bfe.u32 	%r15716, %r15708, 24, 8;
	cvt.u16.u32 	%rs23645, %r15716;
	ld.local.v2.u8 	{%rs23646, %rs23647}, [%rd53+48];
	ld.local.u32 	%r33005, [%rd53+52];
	ld.local.f64 	%fd553, [%rd53+56];
$L__BB3_851:
	st.local.u64 	[%rd65], %rd354;
	cvt.u32.u16 	%r15717, %rs23605;
	cvt.u32.u16 	%r15718, %rs23604;
	prmt.b32 	%r15719, %r15718, %r15717, 0x3340U;
	cvt.u32.u16 	%r15720, %rs23603;
	cvt.u32.u16 	%r15721, %rs23602;
	prmt.b32 	%r15722, %r15721, %r15720, 0x3340U;
	prmt.b32 	%r15723, %r15722, %r15719, 0x5410U;
	cvt.u32.u16 	%r15724, %rs23601;
	cvt.u32.u16 	%r15725, %rs23600;
	prmt.b32 	%r15726, %r15725, %r15724, 0x3340U;
	cvt.u32.u16 	%r15727, %rs23599;
	cvt.u32.u16 	%r15728, %rs23597;
	prmt.b32 	%r15729, %r15728, %r15727, 0x3340U;
	prmt.b32 	%r15730, %r15729, %r15726, 0x5410U;
	st.local.v2.b32 	[%rd65+8], {%r15730, %r15723};
	cvt.u32.u16 	%r15731, %rs23613;
	cvt.u32.u16 	%r15732, %rs23612;
	prmt.b32 	%r15733, %r15732, %r15731, 0x3340U;
	cvt.u32.u16 	%r15734, %rs23611;
	cvt.u32.u16 	%r15735, %rs23610;
	prmt.b32 	%r15736, %r15735, %r15734, 0x3340U;
	prmt.b32 	%r15737, %r15736, %r15733, 0x5410U;
	cvt.u32.u16 	%r15738, %rs23609;
	cvt.u32.u16 	%r15739, %rs23608;
	prmt.b32 	%r15740, %r15739, %r15738, 0x3340U;
	cvt.u32.u16 	%r15741, %rs23607;
	cvt.u32.u16 	%r15742, %rs23606;
	prmt.b32 	%r15743, %r15742, %r15741, 0x3340U;
	prmt.b32 	%r15744, %r15743, %r15740, 0x5410U;
	st.local.v2.b32 	[%rd65+16], {%r15744, %r15737};
	cvt.u32.u16 	%r15745, %rs23621;
	cvt.u32.u16 	%r15746, %rs23620;
	prmt.b32 	%r15747, %r15746, %r15745, 0x3340U;
	cvt.u32.u16 	%r15748, %rs23619;
	cvt.u32.u16 	%r15749, %rs23618;
	prmt.b32 	%r15750, %r15749, %r15748, 0x3340U;
	prmt.b32 	%r15751, %r15750, %r15747, 0x5410U;
	cvt.u32.u16 	%r15752, %rs23617;
	cvt.u32.u16 	%r15753, %rs23616;
	prmt.b32 	%r15754, %r15753, %r15752, 0x3340U;
	cvt.u32.u16 	%r15755, %rs23615;
	cvt.u32.u16 	%r15756, %rs23614;
	prmt.b32 	%r15757, %r15756, %r15755, 0x3340U;
	prmt.b32 	%r15758, %r15757, %r15754, 0x5410U;
	st.local.v2.b32 	[%rd65+24], {%r15758, %r15751};
	cvt.u32.u16 	%r15759, %rs23629;
	cvt.u32.u16 	%r15760, %rs23628;
	prmt.b32 	%r15761, %r15760, %r15759, 0x3340U;
	cvt.u32.u16 	%r15762, %rs23627;
	cvt.u32.u16 	%r15763, %rs23626;
	prmt.b32 	%r15764, %r15763, %r15762, 0x3340U;
	prmt.b32 	%r15765, %r15764, %r15761, 0x5410U;
	cvt.u32.u16 	%r15766, %rs23625;
	cvt.u32.u16 	%r15767, %rs23624;
	prmt.b32 	%r15768, %r15767, %r15766, 0x3340U;
	cvt.u32.u16 	%r15769, %rs23623;
	cvt.u32.u16 	%r15770, %rs23622;
	prmt.b32 	%r15771, %r15770, %r15769, 0x3340U;
	prmt.b32 	%r15772, %r15771, %r15768, 0x5410U;
	st.local.v2.b32 	[%rd65+32], {%r15772, %r15765};
	cvt.u32.u16 	%r15773, %rs23637;
	cvt.u32.u16 	%r15774, %rs23636;
	prmt.b32 	%r15775, %r15774, %r15773, 0x3340U;
	cvt.u32.u16 	%r15776, %rs23635;
	cvt.u32.u16 	%r15777, %rs23634;
	prmt.b32 	%r15778, %r15777, %r15776, 0x3340U;
	prmt.b32 	%r15779, %r15778, %r15775, 0x5410U;
	cvt.u32.u16 	%r15780, %rs23633;
	cvt.u32.u16 	%r15781, %rs23632;
	prmt.b32 	%r15782, %r15781, %r15780, 0x3340U;
	cvt.u32.u16 	%r15783, %rs23631;
	cvt.u32.u16 	%r15784, %rs23630;
	prmt.b32 	%r15785, %r15784, %r15783, 0x3340U;
	prmt.b32 	%r15786, %r15785, %r15782, 0x5410U;
	st.local.v2.b32 	[%rd65+40], {%r15786, %r15779};
	cvt.u32.u16 	%r15787, %rs23645;
	cvt.u32.u16 	%r15788, %rs23644;
	prmt.b32 	%r15789, %r15788, %r15787, 0x3340U;
	cvt.u32.u16 	%r15790, %rs23643;
	cvt.u32.u16 	%r15791, %rs23642;
	prmt.b32 	%r15792, %r15791, %r15790, 0x3340U;
	prmt.b32 	%r15793, %r15792, %r15789, 0x5410U;
	cvt.u32.u16 	%r15794, %rs23641;
	cvt.u32.u16 	%r15795, %rs23640;
	prmt.b32 	%r15796, %r15795, %r15794, 0x3340U;
	cvt.u32.u16 	%r15797, %rs23639;
	cvt.u32.u16 	%r15798, %rs23638;
	prmt.b32 	%r15799, %r15798, %r15797, 0x3340U;
	prmt.b32 	%r15800, %r15799, %r15796, 0x5410U;
	st.local.v2.b32 	[%rd65+48], {%r15800, %r15793};
	st.local.v2.u8 	[%rd65+56], {%rs23646, %rs23647};
	st.local.u32 	[%rd65+60], %r33005;
	st.local.f64 	[%rd65+64], %fd553;
	mov.u32 	%r15801, %tid.x;
	shr.u32 	%r15802, %r15801, 5;
	setp.ne.s32 	%p369, %r15802, 6;
	@%p369 bra 	$L__BB3_853;
	mov.u64 	%rd3860, %rd354;
	mov.u16 	%rs23240, %rs23597;
	mov.u16 	%rs23241, %rs23599;
	mov.u16 	%rs23242, %rs23600;
	mov.u16 	%rs23243, %rs23601;
	mov.u16 	%rs23244, %rs23602;
	mov.u16 	%rs23245, %rs23603;
	mov.u16 	%rs23246, %rs23604;
	mov.u16 	%rs23247, %rs23605;
	mov.u16 	%rs23248, %rs23606;
	mov.u16 	%rs23249, %rs23607;
	mov.u16 	%rs23250, %rs23608;
	mov.u16 	%rs23251, %rs23609;
	mov.u16 	%rs23252, %rs23610;
	mov.u16 	%rs23253, %rs23611;
	mov.u16 	%rs23254, %rs23612;
	mov.u16 	%rs23255, %rs23613;
	mov.u16 	%rs23256, %rs23614;
	mov.u16 	%rs23257, %rs23615;
	mov.u16 	%rs23258, %rs23616;
	mov.u16 	%rs23259, %rs23617;
	mov.u16 	%rs23260, %rs23618;
	mov.u16 	%rs23261, %rs23619;
	mov.u16 	%rs23262, %rs23620;
	mov.u16 	%rs23263, %rs23621;
	mov.u16 	%rs23264, %rs23622;
	mov.u16 	%rs23265, %rs23623;
	mov.u16 	%rs23266, %rs23624;
	mov.u16 	%rs23267, %rs23625;
	mov.u16 	%rs23268, %rs23626;
	mov.u16 	%rs23269, %rs23627;
	mov.u16 	%rs23270, %rs23628;
	mov.u16 	%rs23271, %rs23629;
	mov.u16 	%rs23272, %rs23630;
	mov.u16 	%rs23273, %rs23631;
	mov.u16 	%rs23274, %rs23632;
	mov.u16 	%rs23275, %rs23633;
	mov.u16 	%rs23276, %rs23634;
	mov.u16 	%rs23277, %rs23635;
	mov.u16 	%rs23278, %rs23636;
	mov.u16 	%rs23279, %rs23637;
	mov.u16 	%rs23280, %rs23638;
	mov.u16 	%rs23281, %rs23639;
	mov.u16 	%rs23282, %rs23640;
	mov.u16 	%rs23283, %rs23641;
	mov.u16 	%rs23284, %rs23642;
	mov.u16 	%rs23285, %rs23643;
	mov.u16 	%rs23286, %rs23644;
	mov.u16 	%rs23287, %rs23645;
	mov.u16 	%rs23288, %rs23646;
	mov.u16 	%rs23289, %rs23647;
	mov.u32 	%r32974, %r33005;
	mov.f64 	%fd546, %fd553;
$L__BB3_853:
	add.u64 	%rd2161, %SPL, 424;
	ld.shared.u64 	%rd2162, [_ZN6thrust24THRUST_300001_SM_1000_NS8cuda_cub4core6detail5shmemE+432];
	ld.shared.v2.b32 	{%r15803, %r15804}, [_ZN6thrust24THRUST_300001_SM_1000_NS8cuda_cub4core6detail5shmemE+440];
	bfe.u32 	%r15805, %r15803, 0, 8;
	cvt.u16.u32 	%rs23699, %r15805;
	bfe.u32 	%r15806, %r15803, 8, 8;
	cvt.u16.u32 	%rs23701, %r15806;
	bfe.u32 	%r15807, %r15803, 16, 8;
	cvt.u16.u32 	%rs23702, %r15807;
	bfe.u32 	%r15808, %r15803, 24, 8;
	cvt.u16.u32 	%rs23703, %r15808;
	bfe.u32 	%r15809, %r15804, 0, 8;
	cvt.u16.u32 	%rs23704, %r15809;
	bfe.u32 	%r15810, %r15804, 8, 8;
	cvt.u16.u32 	%rs23705, %r15810;
	bfe.u32 	%r15811, %r15804, 16, 8;
	cvt.u16.u32 	%rs23706, %r15811;
	bfe.u32 	%r15812, %r15804, 24, 8;
	cvt.u16.u32 	%rs23707, %r15812;
	ld.shared.v4.b32 	{%r15813, %r15814, %r15815, %r15816}, [_ZN6thrust24THRUST_300001_SM_1000_NS8cuda_cub4core6detail5shmemE+448];
	bfe.u32 	%r15817, %r15813, 0, 8;
	cvt.u16.u32 	%rs23708, %r15817;
	bfe.u32 	%r15818, %r15813, 8, 8;
	cvt.u16.u32 	%rs23709, %r15818;
	bfe.u32 	%r15819, %r15813, 16, 8;
	cvt.u16.u32 	%rs23710, %r15819;
	bfe.u32 	%r15820, %r15813, 24, 8;
	cvt.u16.u32 	%rs23711, %r15820;
	bfe.u32 	%r15821, %r15814, 0, 8;
	cvt.u16.u32 	%rs23712, %r15821;
	bfe.u32 	%r15822, %r15814, 8, 8;
	cvt.u16.u32 	%rs23713, %r15822;
	bfe.u32 	%r15823, %r15814, 16, 8;
	cvt.u16.u32 	%rs23714, %r15823;
	bfe.u32 	%r15824, %r15814, 24, 8;
	cvt.u16.u32 	%rs23715, %r15824;
	bfe.u32 	%r15825, %r15815, 0, 8;
	cvt.u16.u32 	%rs23716, %r15825;
	bfe.u32 	%r15826, %r15815, 8, 8;
	cvt.u16.u32 	%rs23717, %r15826;
	bfe.u32 	%r15827, %r15815, 16, 8;
	cvt.u16.u32 	%rs23718, %r15827;
	bfe.u32 	%r15828, %r15815, 24, 8;
	cvt.u16.u32 	%rs23719, %r15828;
	bfe.u32 	%r15829, %r15816, 0, 8;
	cvt.u16.u32 	%rs23720, %r15829;
	bfe.u32 	%r15830, %r15816, 8, 8;
	cvt.u16.u32 	%rs23721, %r15830;
	bfe.u32 	%r15831, %r15816, 16, 8;
	cvt.u16.u32 	%rs23722, %r15831;
	bfe.u32 	%r15832, %r15816, 24, 8;
	cvt.u16.u32 	%rs23723, %r15832;
	ld.shared.v4.b32 	{%r15833, %r15834, %r15835, %r15836}, [_ZN6thrust24THRUST_300001_SM_1000_NS8cuda_cub4core6detail5shmemE+464];
	bfe.u32 	%r15837, %r15833, 0, 8;
	cvt.u16.u32 	%rs23724, %r15837;
	bfe.u32 	%r15838, %r15833, 8, 8;
	cvt.u16.u32 	%rs23725, %r15838;
	bfe.u32 	%r15839, %r15833, 16, 8;
	cvt.u16.u32 	%rs23726, %r15839;
	bfe.u32 	%r15840, %r15833, 24, 8;
	cvt.u16.u32 	%rs23727, %r15840;
	bfe.u32 	%r15841, %r15834, 0, 8;
	cvt.u16.u32 	%rs23728, %r15841;
	bfe.u32 	%r15842, %r15834, 8, 8;
	cvt.u16.u32 	%rs23729, %r15842;
	bfe.u32 	%r15843, %r15834, 16, 8;
	cvt.u16.u32 	%rs23730, %r15843;
	bfe.u32 	%r15844, %r15834, 24, 8;
	cvt.u16.u32 	%rs23731, %r15844;
	bfe.u32 	%r15845, %r15835, 0, 8;
	cvt.u16.u32 	%rs23732, %r15845;
	bfe.u32 	%r15846, %r15835, 8, 8;
	cvt.u16.u32 	%rs23733, %r15846;
	bfe.u32 	%r15847, %r15835, 16, 8;
	cvt.u16.u32 	%rs23734, %r15847;
	bfe.u32 	%r15848, %r15835, 24, 8;
	cvt.u16.u32 	%rs23735, %r15848;
	bfe.u32 	%r15849, %r15836, 0, 8;
	cvt.u16.u32 	%rs23736, %r15849;
	bfe.u32 	%r15850, %r15836, 8, 8;
	cvt.u16.u32 	%rs23737, %r15850;
	bfe.u32 	%r15851, %r15836, 16, 8;
	cvt.u16.u32 	%rs23738, %r15851;
	bfe.u32 	%r15852, %r15836, 24, 8;
	cvt.u16.u32 	%rs23739, %r15852;
	ld.shared.v4.b32 	{%r15853, %r15854, %r15855, %r15856}, [_ZN6thrust24THRUST_300001_SM_1000_NS8cuda_cub4core6detail5shmemE+480];
	bfe.u32 	%r15857, %r15853, 0, 8;
	cvt.u16.u32 	%rs23740, %r15857;
	bfe.u32 	%r15858, %r15853, 8, 8;
	cvt.u16.u32 	%rs23741, %r15858;
	bfe.u32 	%r15859, %r15853, 16, 8;
	cvt.u16.u32 	%rs23742, %r15859;
	bfe.u32 	%r15860, %r15853, 24, 8;
	cvt.u16.u32 	%rs23743, %r15860;
	bfe.u32 	%r15861, %r15854, 0, 8;
	cvt.u16.u32 	%rs23744, %r15861;
	bfe.u32 	%r15862, %r15854, 8, 8;
	cvt.u16.u32 	%rs23745, %r15862;
	bfe.u32 	%r15863, %r15854, 16, 8;
	cvt.u16.u32 	%rs23746, %r15863;
	bfe.u32 	%r15864, %r15854, 24, 8;
	cvt.u16.u32 	%rs23747, %r15864;
	bfe.u32 	%r15865, %r15855, 0, 8;
	cvt.u16.u32 	%rs23748, %r15865;
	mov.b64 	%rd2163, {%r15855, %r15856};
	shr.u64 	%rd2164, %rd2163, 8;
	cvt.u16.u64 	%rs23749, %rd2164;
	{ .reg .b32 tmp; mov.b64 {tmp, %r33013}, %rd2163; }
	ld.shared.f64 	%fd555, [_ZN6thrust24THRUST_300001_SM_1000_NS8cuda_cub4core6detail5shmemE+496];
	st.local.u64 	[%rd2161], %rd2162;
	add.s64 	%rd356, %rd2161, 8;
	st.local.v2.b32 	[%rd2161+8], {%r15803, %r15804};
	st.local.v2.b32 	[%rd2161+16], {%r15813, %r15814};
	st.local.v2.b32 	[%rd2161+24], {%r15815, %r15816};
	st.local.v2.b32 	[%rd2161+32], {%r15833, %r15834};
	st.local.v2.b32 	[%rd2161+40], {%r15835, %r15836};
	st.local.v2.b32 	[%rd2161+48], {%r15853, %r15854};
	st.local.v2.u8 	[%rd2161+56], {%rs23748, %rs23749};
	st.local.u32 	[%rd2161+60], %r33013;
	st.local.f64 	[%rd2161+64], %fd555;
	add.s64 	%rd357, %rd2162, %rd354;
	setp.ne.s64 	%p370, %rd2162, 0;
	@%p370 bra 	$L__BB3_865;
	mov.b16 	%rs17279, 0;
	st.local.u8 	[%rd52], %rs17279;
	add.s32 	%r15867, %r33013, %r33005;
	st.local.u32 	[%rd52+52], %r15867;
	add.f64 	%fd391, %fd553, %fd555;
	st.local.f64 	[%rd52+56], %fd391;
	mov.b32 	%r33007, 0;
$L__BB3_855:
	mov.u32 	%r1451, %r33007;
	cvt.u64.u32 	%rd2165, %r1451;
	add.s64 	%rd2166, %rd52, %rd2165;
	ld.local.u8 	%rs17280, [%rd2166];
	setp.ne.s16 	%p371, %rs17280, 0;
	add.s32 	%r33007, %r1451, 1;
	@%p371 bra 	$L__BB3_855;
	and.b16  	%rs17281, %rs23597, 255;
	setp.eq.s16 	%p372, %rs17281, 0;
	mov.u32 	%r33009, %r1451;
	@%p372 bra 	$L__BB3_859;
	mov.b32 	%r33008, 0;
$L__BB3_858:
	add.s32 	%r15869, %r33008, %r1451;
	cvt.u64.u32 	%rd2167, %r15869;
	add.s64 	%rd2168, %rd52, %rd2167;
	st.local.u8 	[%rd2168], %rs23597;
	add.s32 	%r1454, %r33008, 1;
	add.s32 	%r33009, %r1454, %r1451;
	cvt.u64.u32 	%rd2169, %r33008;
	add.s64 	%rd2170, %rd65, %rd2169;
	ld.local.u8 	%rs23597, [%rd2170+9];
	setp.ne.s16 	%p373, %rs23597, 0;
	mov.u32 	%r33008, %r1454;
	@%p373 bra 	$L__BB3_858;
$L__BB3_859:
	cvt.u64.u32 	%rd2171, %r33009;
	add.s64 	%rd2172, %rd52, %rd2171;
	mov.b16 	%rs17282, 0;
	st.local.u8 	[%rd2172], %rs17282;
	mov.b32 	%r33010, 0;
$L__BB3_860:
	mov.u32 	%r1457, %r33010;
	cvt.u64.u32 	%rd2173, %r1457;
	add.s64 	%rd2174, %rd52, %rd2173;
	ld.local.u8 	%rs17283, [%rd2174];
	setp.ne.s16 	%p374, %rs17283, 0;
	add.s32 	%r33010, %r1457, 1;
	@%p374 bra 	$L__BB3_860;
	and.b16  	%rs17284, %rs23699, 255;
	setp.eq.s16 	%p375, %rs17284, 0;
	mov.u32 	%r33012, %r1457;
	@%p375 bra 	$L__BB3_864;
	mov.b32 	%r33011, 0;
$L__BB3_863:
	add.s32 	%r15872, %r33011, %r1457;
	cvt.u64.u32 	%rd2175, %r15872;
	add.s64 	%rd2176, %rd52, %rd2175;
	st.local.u8 	[%rd2176], %rs23699;
	add.s32 	%r1460, %r33011, 1;
	add.s32 	%r33012, %r1460, %r1457;
	cvt.u64.u32 	%rd2177, %r33011;
	add.s64 	%rd2178, %rd356, %rd2177;
	ld.local.u8 	%rs23699, [%rd2178+1];
	setp.ne.s16 	%p376, %rs23699, 0;
	mov.u32 	%r33011, %r1460;
	@%p376 bra 	$L__BB3_863;
$L__BB3_864:
	cvt.u64.u32 	%rd2179, %r33012;
	add.s64 	%rd2180, %rd52, %rd2179;
	mov.b16 	%rs17285, 0;
	st.local.u8 	[%rd2180], %rs17285;
	ld.local.v2.b32 	{%r15873, %r15874}, [%rd52];
	bfe.u32 	%r15875, %r15873, 0, 8;
	cvt.u16.u32 	%rs23699, %r15875;
	bfe.u32 	%r15876, %r15873, 8, 8;
	cvt.u16.u32 	%rs23701, %r15876;
	bfe.u32 	%r15877, %r15873, 16, 8;
	cvt.u16.u32 	%rs23702, %r15877;
	bfe.u32 	%r15878, %r15873, 24, 8;
	cvt.u16.u32 	%rs23703, %r15878;
	bfe.u32 	%r15879, %r15874, 0, 8;
	cvt.u16.u32 	%rs23704, %r15879;
	bfe.u32 	%r15880, %r15874, 8, 8;
	cvt.u16.u32 	%rs23705, %r15880;
	bfe.u32 	%r15881, %r15874, 16, 8;
	cvt.u16.u32 	%rs23706, %r15881;
	bfe.u32 	%r15882, %r15874, 24, 8;
	cvt.u16.u32 	%rs23707, %r15882;
	ld.local.v2.b32 	{%r15883, %r15884}, [%rd52+8];
	bfe.u32 	%r15885, %r15883, 0, 8;
	cvt.u16.u32 	%rs23708, %r15885;
	bfe.u32 	%r15886, %r15883, 8, 8;
	cvt.u16.u32 	%rs23709, %r15886;
	bfe.u32 	%r15887, %r15883, 16, 8;
	cvt.u16.u32 	%rs23710, %r15887;
	bfe.u32 	%r15888, %r15883, 24, 8;
	cvt.u16.u32 	%rs23711, %r15888;
	bfe.u32 	%r15889, %r15884, 0, 8;
	cvt.u16.u32 	%rs23712, %r15889;
	bfe.u32 	%r15890, %r15884, 8, 8;
	cvt.u16.u32 	%rs23713, %r15890;
	bfe.u32 	%r15891, %r15884, 16, 8;
	cvt.u16.u32 	%rs23714, %r15891;
	bfe.u32 	%r15892, %r15884, 24, 8;
	cvt.u16.u32 	%rs23715, %r15892;
	ld.local.v2.b32 	{%r15893, %r15894}, [%rd52+16];
	bfe.u32 	%r15895, %r15893, 0, 8;
	cvt.u16.u32 	%rs23716, %r15895;
	bfe.u32 	%r15896, %r15893, 8, 8;
	cvt.u16.u32 	%rs23717, %r15896;
	bfe.u32 	%r15897, %r15893, 16, 8;
	cvt.u16.u32 	%rs23718, %r15897;
	bfe.u32 	%r15898, %r15893, 24, 8;
	cvt.u16.u32 	%rs23719, %r15898;
	bfe.u32 	%r15899, %r15894, 0, 8;
	cvt.u16.u32 	%rs23720, %r15899;
	bfe.u32 	%r15900, %r15894, 8, 8;
	cvt.u16.u32 	%rs23721, %r15900;
	bfe.u32 	%r15901, %r15894, 16, 8;
	cvt.u16.u32 	%rs23722, %r15901;
	bfe.u32 	%r15902, %r15894, 24, 8;
	cvt.u16.u32 	%rs23723, %r15902;
	ld.local.v2.b32 	{%r15903, %r15904}, [%rd52+24];
	bfe.u32 	%r15905, %r15903, 0, 8;
	cvt.u16.u32 	%rs23724, %r15905;
	bfe.u32 	%r15906, %r15903, 8, 8;
	cvt.u16.u32 	%rs23725, %r15906;
	bfe.u32 	%r15907, %r15903, 16, 8;
	cvt.u16.u32 	%rs23726, %r15907;
	bfe.u32 	%r15908, %r15903, 24, 8;
	cvt.u16.u32 	%rs23727, %r15908;
	bfe.u32 	%r15909, %r15904, 0, 8;
	cvt.u16.u32 	%rs23728, %r15909;
	bfe.u32 	%r15910, %r15904, 8, 8;
	cvt.u16.u32 	%rs23729, %r15910;
	bfe.u32 	%r15911, %r15904, 16, 8;
	cvt.u16.u32 	%rs23730, %r15911;
	bfe.u32 	%r15912, %r15904, 24, 8;
	cvt.u16.u32 	%rs23731, %r15912;
	ld.local.v2.b32 	{%r15913, %r15914}, [%rd52+32];
	bfe.u32 	%r15915, %r15913, 0, 8;
	cvt.u16.u32 	%rs23732, %r15915;
	bfe.u32 	%r15916, %r15913, 8, 8;
	cvt.u16.u32 	%rs23733, %r15916;
	bfe.u32 	%r15917, %r15913, 16, 8;
	cvt.u16.u32 	%rs23734, %r15917;
	bfe.u32 	%r15918, %r15913, 24, 8;
	cvt.u16.u32 	%rs23735, %r15918;
	bfe.u32 	%r15919, %r15914, 0, 8;
	cvt.u16.u32 	%rs23736, %r15919;
	bfe.u32 	%r15920, %r15914, 8, 8;
	cvt.u16.u32 	%rs23737, %r15920;
	bfe.u32 	%r15921, %r15914, 16, 8;
	cvt.u16.u32 	%rs23738, %r15921;
	bfe.u32 	%r15922, %r15914, 24, 8;
	cvt.u16.u32 	%rs23739, %r15922;
	ld.local.v2.b32 	{%r15923, %r15924}, [%rd52+40];
	bfe.u32 	%r15925, %r15923, 0, 8;
	cvt.u16.u32 	%rs23740, %r15925;
	bfe.u32 	%r15926, %r15923, 8, 8;
	cvt.u16.u32 	%rs23741, %r15926;
	bfe.u32 	%r15927, %r15923, 16, 8;
	cvt.u16.u32 	%rs23742, %r15927;
	bfe.u32 	%r15928, %r15923, 24, 8;
	cvt.u16.u32 	%rs23743, %r15928;
	bfe.u32 	%r15929, %r15924, 0, 8;
	cvt.u16.u32 	%rs23744, %r15929;
	bfe.u32 	%r15930, %r15924, 8, 8;
	cvt.u16.u32 	%rs23745, %r15930;
	bfe.u32 	%r15931, %r15924, 16, 8;
	cvt.u16.u32 	%rs23746, %r15931;
	bfe.u32 	%r15932, %r15924, 24, 8;
	cvt.u16.u32 	%rs23747, %r15932;
	ld.local.v2.u8 	{%rs23748, %rs23749}, [%rd52+48];
	ld.local.u32 	%r33013, [%rd52+52];
	ld.local.f64 	%fd555, [%rd52+56];
$L__BB3_865:
	st.local.u64 	[%rd65], %rd357;
	cvt.u32.u16 	%r15933, %rs23707;
	cvt.u32.u16 	%r15934, %rs23706;
	prmt.b32 	%r15935, %r15934, %r15933, 0x3340U;
	cvt.u32.u16 	%r15936, %rs23705;
	cvt.u32.u16 	%r15937, %rs23704;
	prmt.b32 	%r15938, %r15937, %r15936, 0x3340U;
	prmt.b32 	%r15939, %r15938, %r15935, 0x5410U;
	cvt.u32.u16 	%r15940, %rs23703;
	cvt.u32.u16 	%r15941, %rs23702;
	prmt.b32 	%r15942, %r15941, %r15940, 0x3340U;
	cvt.u32.u16 	%r15943, %rs23701;
	cvt.u32.u16 	%r15944, %rs23699;
	prmt.b32 	%r15945, %r15944, %r15943, 0x3340U;
	prmt.b32 	%r15946, %r15945, %r15942, 0x5410U;
	st.local.v2.b32 	[%rd65+8], {%r15946, %r15939};
	cvt.u32.u16 	%r15947, %rs23715;
	cvt.u32.u16 	%r15948, %rs23714;
	prmt.b32 	%r15949, %r15948, %r15947, 0x3340U;
	cvt.u32.u16 	%r15950, %rs23713;
	cvt.u32.u16 	%r15951, %rs23712;
	prmt.b32 	%r15952, %r15951, %r15950, 0x3340U;
	prmt.b32 	%r15953, %r15952, %r15949, 0x5410U;
	cvt.u32.u16 	%r15954, %rs23711;
	cvt.u32.u16 	%r15955, %rs23710;
	prmt.b32 	%r15956, %r15955, %r15954, 0x3340U;
	cvt.u32.u16 	%r15957, %rs23709;
	cvt.u32.u16 	%r15958, %rs23708;
	prmt.b32 	%r15959, %r15958, %r15957, 0x3340U;
	prmt.b32 	%r15960, %r15959, %r15956, 0x5410U;
	st.local.v2.b32 	[%rd65+16], {%r15960, %r15953};
	cvt.u32.u16 	%r15961, %rs23723;
	cvt.u32.u16 	%r15962, %rs23722;
	prmt.b32 	%r15963, %r15962, %r15961, 0x3340U;
	cvt.u32.u16 	%r15964, %rs23721;
	cvt.u32.u16 	%r15965, %rs23720;
	prmt.b32 	%r15966, %r15965, %r15964, 0x3340U;
	prmt.b32 	%r15967, %r15966, %r15963, 0x5410U;
	cvt.u32.u16 	%r15968, %rs23719;
	cvt.u32.u16 	%r15969, %rs23718;
	prmt.b32 	%r15970, %r15969, %r15968, 0x3340U;
	cvt.u32.u16 	%r15971, %rs23717;
	cvt.u32.u16 	%r15972, %rs23716;
	prmt.b32 	%r15973, %r15972, %r15971, 0x3340U;
	prmt.b32 	%r15974, %r15973, %r15970, 0x5410U;
	st.local.v2.b32 	[%rd65+24], {%r15974, %r15967};
	cvt.u32.u16 	%r15975, %rs23731;
	cvt.u32.u16 	%r15976, %rs23730;
	prmt.b32 	%r15977, %r15976, %r15975, 0x3340U;
	cvt.u32.u16 	%r15978, %rs23729;
	cvt.u32.u16 	%r15979, %rs23728;
	prmt.b32 	%r15980, %r15979, %r15978, 0x3340U;
	prmt.b32 	%r15981, %r15980, %r15977, 0x5410U;
	cvt.u32.u16 	%r15982, %rs23727;
	cvt.u32.u16 	%r15983, %rs23726;
	prmt.b32 	%r15984, %r15983, %r15982, 0x3340U;
	cvt.u32.u16 	%r15985, %rs23725;
	cvt.u32.u16 	%r15986, %rs23724;
	prmt.b32 	%r15987, %r15986, %r15985, 0x3340U;
	prmt.b32 	%r15988, %r15987, %r15984, 0x5410U;
	st.local.v2.b32 	[%rd65+32], {%r15988, %r15981};
	cvt.u32.u16 	%r15989, %rs23739;
	cvt.u32.u16 	%r15990, %rs23738;
	prmt.b32 	%r15991, %r15990, %r15989, 0x3340U;
	cvt.u32.u16 	%r15992, %rs23737;
	cvt.u32.u16 	%r15993, %rs23736;
	prmt.b32 	%r15994, %r15993, %r15992, 0x3340U;
	prmt.b32 	%r15995, %r15994, %r15991, 0x5410U;
	cvt.u32.u16 	%r15996, %rs23735;
	cvt.u32.u16 	%r15997, %rs23734;
	prmt.b32 	%r15998, %r15997, %r15996, 0x3340U;
	cvt.u32.u16 	%r15999, %rs23733;
	cvt.u32.u16 	%r16000, %rs23732;
	prmt.b32 	%r16001, %r16000, %r15999, 0x3340U;
	prmt.b32 	%r16002, %r16001, %r15998, 0x5410U;
	st.local.v2.b32 	[%rd65+40], {%r16002, %r15995};
	cvt.u32.u16 	%r16003, %rs23747;
	cvt.u32.u16 	%r16004, %rs23746;
	prmt.b32 	%r16005, %r16004, %r16003, 0x3340U;
	cvt.u32.u16 	%r16006, %rs23745;
	cvt.u32.u16 	%r16007, %rs23744;
	prmt.b32 	%r16008, %r16007, %r16006, 0x3340U;
	prmt.b32 	%r16009, %r16008, %r16005, 0x5410U;
	cvt.u32.u16 	%r16010, %rs23743;
	cvt.u32.u16 	%r16011, %rs23742;
	prmt.b32 	%r16012, %r16011, %r16010, 0x3340U;
	cvt.u32.u16 	%r16013, %rs23741;
	cvt.u32.u16 	%r16014, %rs23740;
	prmt.b32 	%r16015, %r16014, %r16013, 0x3340U;
	prmt.b32 	%r16016, %r16015, %r16012, 0x5410U;
	st.local.v2.b32 	[%rd65+48], {%r16016, %r16009};
	st.local.v2.u8 	[%rd65+56], {%rs23748, %rs23749};
	st.local.u32 	[%rd65+60], %r33013;
	st.local.f64 	[%rd65+64], %fd555;
	mov.u32 	%r16017, %tid.x;
	shr.u32 	%r16018, %r16017, 5;
	setp.ne.s32 	%p377, %r16018, 7;
	@%p377 bra 	$L__BB3_867;
	mov.u64 	%rd3860, %rd357;
	mov.u16 	%rs23240, %rs23699;
	mov.u16 	%rs23241, %rs23701;
	mov.u16 	%rs23242, %rs23702;
	mov.u16 	%rs23243, %rs23703;
	mov.u16 	%rs23244, %rs23704;
	mov.u16 	%rs23245, %rs23705;
	mov.u16 	%rs23246, %rs23706;
	mov.u16 	%rs23247, %rs23707;
	mov.u16 	%rs23248, %rs23708;
	mov.u16 	%rs23249, %rs23709;
	mov.u16 	%rs23250, %rs23710;
	mov.u16 	%rs23251, %rs23711;
	mov.u16 	%rs23252, %rs23712;
	mov.u16 	%rs23253, %rs23713;
	mov.u16 	%rs23254, %rs23714;
	mov.u16 	%rs23255, %rs23715;
	mov.u16 	%rs23256, %rs23716;
	mov.u16 	%rs23257, %rs23717;
	mov.u16 	%rs23258, %rs23718;
	mov.u16 	%rs23259, %rs23719;
	mov.u16 	%rs23260, %rs23720;
	mov.u16 	%rs23261, %rs23721;
	mov.u16 	%rs23262, %rs23722;
	mov.u16 	%rs23263, %rs23723;
	mov.u16 	%rs23264, %rs23724;
	mov.u16 	%rs23265, %rs23725;
	mov.u16 	%rs23266, %rs23726;
	mov.u16 	%rs23267, %rs23727;
	mov.u16 	%rs23268, %rs23728;
	mov.u16 	%rs23269, %rs23729;
	mov.u16 	%rs23270, %rs23730;
	mov.u16 	%rs23271, %rs23731;
	mov.u16 	%rs23272, %rs23732;
	mov.u16 	%rs23273, %rs23733;
	mov.u16 	%rs23274, %rs23734;
	mov.u16 	%rs23275, %rs23735;
	mov.u16 	%rs23276, %rs23736;
	mov.u16 	%rs23277, %rs23737;
	mov.u16 	%rs23278, %rs23738;
	mov.u16 	%rs23279, %rs23739;
	mov.u16 	%rs23280, %rs23740;
	mov.u16 	%rs23281, %rs23741;
	mov.u16 	%rs23282, %rs23742;
	mov.u16 	%rs23283, %rs23743;
	mov.u16 	%rs23284, %rs23744;
	mov.u16 	%rs23285, %rs23745;
	mov.u16 	%rs23286, %rs23746;
	mov.u16 	%rs23287, %rs23747;
	mov.u16 	%rs23288, %rs23748;
	mov.u16 	%rs23289, %rs23749;
	mov.u32 	%r32974, %r33013;
	mov.f64 	%fd546, %fd555;
$L__BB3_867:
	add.u64 	%rd2182, %SPL, 352;
	ld.shared.u64 	%rd2183, [_ZN6thrust24THRUST_300001_SM_1000_NS8cuda_cub4core6detail5shmemE+504];
	ld.shared.v4.b32 	{%r16019, %r16020, %r16021, %r16022}, [_ZN6thrust24THRUST_300001_SM_1000_NS8cuda_cub4core6detail5shmemE+512];
	bfe.u32 	%r16023, %r16019, 0, 8;
	cvt.u16.u32 	%rs23801, %r16023;
	bfe.u32 	%r16024, %r16019, 8, 8;
	cvt.u16.u32 	%rs23803, %r16024;
	bfe.u32 	%r16025, %r16019, 16, 8;
	cvt.u16.u32 	%rs23804, %r16025;
	bfe.u32 	%r16026, %r16019, 24, 8;
	cvt.u16.u32 	%rs23805, %r16026;
	bfe.u32 	%r16027, %r16020, 0, 8;
	cvt.u16.u32 	%rs23806, %r16027;
	bfe.u32 	%r16028, %r16020, 8, 8;
	cvt.u16.u32 	%rs23807, %r16028;
	bfe.u32 	%r16029, %r16020, 16, 8;
	cvt.u16.u32 	%rs23808, %r16029;
	bfe.u32 	%r16030, %r16020, 24, 8;
	cvt.u16.u32 	%rs23809, %r16030;
	bfe.u32 	%r16031, %r16021, 0, 8;
	cvt.u16.u32 	%rs23810, %r16031;
	bfe.u32 	%r16032, %r16021, 8, 8;
	cvt.u16.u32 	%rs23811, %r16032;
	bfe.u32 	%r16033, %r16021, 16, 8;
	cvt.u16.u32 	%rs23812, %r16033;
	bfe.u32 	%r16034, %r16021, 24, 8;
	cvt.u16.u32 	%rs23813, %r16034;
	bfe.u32 	%r16035, %r16022, 0, 8;
	cvt.u16.u32 	%rs23814, %r16035;
	bfe.u32 	%r16036, %r16022, 8, 8;
	cvt.u16.u32 	%rs23815, %r16036;
	bfe.u32 	%r16037, %r16022, 16, 8;
	cvt.u16.u32 	%rs23816, %r16037;
	bfe.u32 	%r16038, %r16022, 24, 8;
	cvt.u16.u32 	%rs23817, %r16038;
	ld.shared.v4.b32 	{%r16039, %r16040, %r16041, %r16042}, [_ZN6thrust24THRUST_300001_SM_1000_NS8cuda_cub4core6detail5shmemE+528];
	bfe.u32 	%r16043, %r16039, 0, 8;
	cvt.u16.u32 	%rs23818, %r16043;
	bfe.u32 	%r16044, %r16039, 8, 8;
	cvt.u16.u32 	%rs23819, %r16044;
	bfe.u32 	%r16045, %r16039, 16, 8;
	cvt.u16.u32 	%rs23820, %r16045;
	bfe.u32 	%r16046, %r16039, 24, 8;
	cvt.u16.u32 	%rs23821, %r16046;
	bfe.u32 	%r16047, %r16040, 0, 8;
	cvt.u16.u32 	%rs23822, %r16047;
	bfe.u32 	%r16048, %r16040, 8, 8;
	cvt.u16.u32 	%rs23823, %r16048;
	bfe.u32 	%r16049, %r16040, 16, 8;
	cvt.u16.u32 	%rs23824, %r16049;
	bfe.u32 	%r16050, %r16040, 24, 8;
	cvt.u16.u32 	%rs23825, %r16050;
	bfe.u32 	%r16051, %r16041, 0, 8;
	cvt.u16.u32 	%rs23826, %r16051;
	bfe.u32 	%r16052, %r16041, 8, 8;
	cvt.u16.u32 	%rs23827, %r16052;
	bfe.u32 	%r16053, %r16041, 16, 8;
	cvt.u16.u32 	%rs23828, %r16053;
	bfe.u32 	%r16054, %r16041, 24, 8;
	cvt.u16.u32 	%rs23829, %r16054;
	bfe.u32 	%r16055, %r16042, 0, 8;
	cvt.u16.u32 	%rs23830, %r16055;
	bfe.u32 	%r16056, %r16042, 8, 8;
	cvt.u16.u32 	%rs23831, %r16056;
	bfe.u32 	%r16057, %r16042, 16, 8;
	cvt.u16.u32 	%rs23832, %r16057;
	bfe.u32 	%r16058, %r16042, 24, 8;
	cvt.u16.u32 	%rs23833, %r16058;
	ld.shared.v4.b32 	{%r16059, %r16060, %r16061, %r16062}, [_ZN6thrust24THRUST_300001_SM_1000_NS8cuda_cub4core6detail5shmemE+544];
	bfe.u32 	%r16063, %r16059, 0, 8;
	cvt.u16.u32 	%rs23834, %r16063;
	bfe.u32 	%r16064, %r16059, 8, 8;
	cvt.u16.u32 	%rs23835, %r16064;
	bfe.u32 	%r16065, %r16059, 16, 8;
	cvt.u16.u32 	%rs23836, %r16065;
	bfe.u32 	%r16066, %r16059, 24, 8;
	cvt.u16.u32 	%rs23837, %r16066;
	bfe.u32 	%r16067, %r16060, 0, 8;
	cvt.u16.u32 	%rs23838, %r16067;
	bfe.u32 	%r16068, %r16060, 8, 8;
	cvt.u16.u32 	%rs23839, %r16068;
	bfe.u32 	%r16069, %r16060, 16, 8;
	cvt.u16.u32 	%rs23840, %r16069;
	bfe.u32 	%r16070, %r16060, 24, 8;
	cvt.u16.u32 	%rs23841, %r16070;
	bfe.u32 	%r16071, %r16061, 0, 8;
	cvt.u16.u32 	%rs23842, %r16071;
	bfe.u32 	%r16072, %r16061, 8, 8;
	cvt.u16.u32 	%rs23843, %r16072;
	bfe.u32 	%r16073, %r16061, 16, 8;
	cvt.u16.u32 	%rs23844, %r16073;
	bfe.u32 	%r16074, %r16061, 24, 8;
	cvt.u16.u32 	%rs23845, %r16074;
	bfe.u32 	%r16075, %r16062, 0, 8;
	cvt.u16.u32 	%rs23846, %r16075;
	bfe.u32 	%r16076, %r16062, 8, 8;
	cvt.u16.u32 	%rs23847, %r16076;
	bfe.u32 	%r16077, %r16062, 16, 8;
	cvt.u16.u32 	%rs23848, %r16077;
	bfe.u32 	%r16078, %r16062, 24, 8;
	cvt.u16.u32 	%rs23849, %r16078;
	ld.shared.v2.u8 	{%rs23850, %rs23851}, [_ZN6thrust24THRUST_300001_SM_1000_NS8cuda_cub4core6detail5shmemE+560];
	ld.shared.u32 	%r33021, [_ZN6thrust24THRUST_300001_SM_1000_NS8cuda_cub4core6detail5shmemE+564];
	ld.shared.f64 	%fd557, [_ZN6thrust24THRUST_300001_SM_1000_NS8cuda_cub4core6detail5shmemE+568];
	st.local.u64 	[%rd2182], %rd2183;
	add.s64 	%rd359, %rd2182, 8;
	st.local.v2.b32 	[%rd2182+8], {%r16019, %r16020};
	st.local.v2.b32 	[%rd2182+16], {%r16021, %r16022};
	st.local.v2.b32 	[%rd2182+24], {%r16039, %r16040};
	st.local.v2.b32 	[%rd2182+32], {%r16041, %r16042};
	st.local.v2.b32 	[%rd2182+40], {%r16059, %r16060};
	st.local.v2.b32 	[%rd2182+48], {%r16061, %r16062};
	st.local.v2.u8 	[%rd2182+56], {%rs23850, %rs23851};
	st.local.u32 	[%rd2182+60], %r33021;
	st.local.f64 	[%rd2182+64], %fd557;
	add.s64 	%rd3871, %rd2183, %rd357;
	setp.ne.s64 	%p378, %rd2183, 0;
	@%p378 bra 	$L__BB3_879;
	mov.b16 	%rs17286, 0;
	st.local.u8 	[%rd51], %rs17286;
	add.s32 	%r16080, %r33021, %r33013;
	st.local.u32 	[%rd51+52], %r16080;
	add.f64 	%fd392, %fd555, %fd557;
	st.local.f64 	[%rd51+56], %fd392;
	mov.b32 	%r33015, 0;
$L__BB3_869:
	mov.u32 	%r1467, %r33015;
	cvt.u64.u32 	%rd2184, %r1467;
	add.s64 	%rd2185, %rd51, %rd2184;
	ld.local.u8 	%rs17287, [%rd2185];
	setp.ne.s16 	%p379, %rs17287, 0;
	add.s32 	%r33015, %r1467, 1;
	@%p379 bra 	$L__BB3_869;
	and.b16  	%rs17288, %rs23699, 255;
	setp.eq.s16 	%p380, %rs17288, 0;
	mov.u32 	%r33017, %r1467;
	@%p380 bra 	$L__BB3_873;
	mov.b32 	%r33016, 0;
$L__BB3_872:
	add.s32 	%r16082, %r33016, %r1467;
	cvt.u64.u32 	%rd2186, %r16082;
	add.s64 	%rd2187, %rd51, %rd2186;
	st.local.u8 	[%rd2187], %rs23699;
	add.s32 	%r1470, %r33016, 1;
	add.s32 	%r33017, %r1470, %r1467;
	cvt.u64.u32 	%rd2188, %r33016;
	add.s64 	%rd2189, %rd65, %rd2188;
	ld.local.u8 	%rs23699, [%rd2189+9];
	setp.ne.s16 	%p381, %rs23699, 0;
	mov.u32 	%r33016, %r1470;
	@%p381 bra 	$L__BB3_872;
$L__BB3_873:
	cvt.u64.u32 	%rd2190, %r33017;
	add.s64 	%rd2191, %rd51, %rd2190;
	mov.b16 	%rs17289, 0;
	st.local.u8 	[%rd2191], %rs17289;
	mov.b32 	%r33018, 0;
$L__BB3_874:
	mov.u32 	%r1473, %r33018;
	cvt.u64.u32 	%rd2192, %r1473;
	add.s64 	%rd2193, %rd51, %rd2192;
	ld.local.u8 	%rs17290, [%rd2193];
	setp.ne.s16 	%p382, %rs17290, 0;
	add.s32 	%r33018, %r1473, 1;
	@%p382 bra 	$L__BB3_874;
	and.b16  	%rs17291, %rs23801, 255;
	setp.eq.s16 	%p383, %rs17291, 0;
	mov.u32 	%r33020, %r1473;
	@%p383 bra 	$L__BB3_878;
	mov.b32 	%r33019, 0;
$L__BB3_877:
	add.s32 	%r16085, %r33019, %r1473;
	cvt.u64.u32 	%rd2194, %r16085;
	add.s64 	%rd2195, %rd51, %rd2194;
	st.local.u8 	[%rd2195], %rs23801;
	add.s32 	%r1476, %r33019, 1;
	add.s32 	%r33020, %r1476, %r1473;
	cvt.u64.u32 	%rd2196, %r33019;
	add.s64 	%rd2197, %rd359, %rd2196;
	ld.local.u8 	%rs23801, [%rd2197+1];
	setp.ne.s16 	%p384, %rs23801, 0;
	mov.u32 	%r33019, %r1476;
	@%p384 bra 	$L__BB3_877;
$L__BB3_878:
	cvt.u64.u32 	%rd2198, %r33020;
	add.s64 	%rd2199, %rd51, %rd2198;
	mov.b16 	%rs17292, 0;
	st.local.u8 	[%rd2199], %rs17292;
	ld.local.v2.b32 	{%r16086, %r16087}, [%rd51];
	bfe.u32 	%r16088, %r16086, 0, 8;
	cvt.u16.u32 	%rs23801, %r16088;
	bfe.u32 	%r16089, %r16086, 8, 8;
	cvt.u16.u32 	%rs23803, %r16089;
	bfe.u32 	%r16090, %r16086, 16, 8;
	cvt.u16.u32 	%rs23804, %r16090;
	bfe.u32 	%r16091, %r16086, 24, 8;
	cvt.u16.u32 	%rs23805, %r16091;
	bfe.u32 	%r16092, %r16087, 0, 8;
	cvt.u16.u32 	%rs23806, %r16092;
	bfe.u32 	%r16093, %r16087, 8, 8;
	cvt.u16.u32 	%rs23807, %r16093;
	bfe.u32 	%r16094, %r16087, 16, 8;
	cvt.u16.u32 	%rs23808, %r16094;
	bfe.u32 	%r16095, %r16087, 24, 8;
	cvt.u16.u32 	%rs23809, %r16095;
	ld.local.v2.b32 	{%r16096, %r16097}, [%rd51+8];
	bfe.u32 	%r16098, %r16096, 0, 8;
	cvt.u16.u32 	%rs23810, %r16098;
	bfe.u32 	%r16099, %r16096, 8, 8;
	cvt.u16.u32 	%rs23811, %r16099;
	bfe.u32 	%r16100, %r16096, 16, 8;
	cvt.u16.u32 	%rs23812, %r16100;
	bfe.u32 	%r16101, %r16096, 24, 8;
	cvt.u16.u32 	%rs23813, %r16101;
	bfe.u32 	%r16102, %r16097, 0, 8;
	cvt.u16.u32 	%rs23814, %r16102;
	bfe.u32 	%r16103, %r16097, 8, 8;
	cvt.u16.u32 	%rs23815, %r16103;
	bfe.u32 	%r16104, %r16097, 16, 8;
	cvt.u16.u32 	%rs23816, %r16104;
	bfe.u32 	%r16105, %r16097, 24, 8;
	cvt.u16.u32 	%rs23817, %r16105;
	ld.local.v2.b32 	{%r16106, %r16107}, [%rd51+16];
	bfe.u32 	%r16108, %r16106, 0, 8;
	cvt.u16.u32 	%rs23818, %r16108;
	bfe.u32 	%r16109, %r16106, 8, 8;
	cvt.u16.u32 	%rs23819, %r16109;
	bfe.u32 	%r16110, %r16106, 16, 8;
	cvt.u16.u32 	%rs23820, %r16110;
	bfe.u32 	%r16111, %r16106, 24, 8;
	cvt.u16.u32 	%rs23821, %r16111;
	bfe.u32 	%r16112, %r16107, 0, 8;
	cvt.u16.u32 	%rs23822, %r16112;
	bfe.u32 	%r16113, %r16107, 8, 8;
	cvt.u16.u32 	%rs23823, %r16113;
	bfe.u32 	%r16114, %r16107, 16, 8;
	cvt.u16.u32 	%rs23824, %r16114;
	bfe.u32 	%r16115, %r16107, 24, 8;
	cvt.u16.u32 	%rs23825, %r16115;
	ld.local.v2.b32 	{%r16116, %r16117}, [%rd51+24];
	bfe.u32 	%r16118, %r16116, 0, 8;
	cvt.u16.u32 	%rs23826, %r16118;
	bfe.u32 	%r16119, %r16116, 8, 8;
	cvt.u16.u32 	%rs23827, %r16119;
	bfe.u32 	%r16120, %r16116, 16, 8;
	cvt.u16.u32 	%rs23828, %r16120;
	bfe.u32 	%r16121, %r16116, 24, 8;
	cvt.u16.u32 	%rs23829, %r16121;
	bfe.u32 	%r16122, %r16117, 0, 8;
	cvt.u16.u32 	%rs23830, %r16122;
	bfe.u32 	%r16123, %r16117, 8, 8;
	cvt.u16.u32 	%rs23831, %r16123;
	bfe.u32 	%r16124, %r16117, 16, 8;
	cvt.u16.u32 	%rs23832, %r16124;
	bfe.u32 	%r16125, %r16117, 24, 8;
	cvt.u16.u32 	%rs23833, %r16125;
	ld.local.v2.b32 	{%r16126, %r16127}, [%rd51+32];
	bfe.u32 	%r16128, %r16126, 0, 8;
	cvt.u16.u32 	%rs23834, %r16128;
	bfe.u32 	%r16129, %r16126, 8, 8;
	cvt.u16.u32 	%rs23835, %r16129;
	bfe.u32 	%r16130, %r16126, 16, 8;
	cvt.u16.u32 	%rs23836, %r16130;
	bfe.u32 	%r16131, %r16126, 24, 8;
	cvt.u16.u32 	%rs23837, %r16131;
	bfe.u32 	%r16132, %r16127, 0, 8;
	cvt.u16.u32 	%rs23838, %r16132;
	bfe.u32 	%r16133, %r16127, 8, 8;
	cvt.u16.u32 	%rs23839, %r16133;
	bfe.u32 	%r16134, %r16127, 16, 8;
	cvt.u16.u32 	%rs23840, %r16134;
	bfe.u32 	%r16135, %r16127, 24, 8;
	cvt.u16.u32 	%rs23841, %r16135;
	ld.local.v2.b32 	{%r16136, %r16137}, [%rd51+40];
	bfe.u32 	%r16138, %r16136, 0, 8;
	cvt.u16.u32 	%rs23842, %r16138;
	bfe.u32 	%r16139, %r16136, 8, 8;
	cvt.u16.u32 	%rs23843, %r16139;
	bfe.u32 	%r16140, %r16136, 16, 8;
	cvt.u16.u32 	%rs23844, %r16140;
	bfe.u32 	%r16141, %r16136, 24, 8;
	cvt.u16.u32 	%rs23845, %r16141;
	bfe.u32 	%r16142, %r16137, 0, 8;
	cvt.u16.u32 	%rs23846, %r16142;
	bfe.u32 	%r16143, %r16137, 8, 8;
	cvt.u16.u32 	%rs23847, %r16143;
	bfe.u32 	%r16144, %r16137, 16, 8;
	cvt.u16.u32 	%rs23848, %r16144;
	bfe.u32 	%r16145, %r16137, 24, 8;
	cvt.u16.u32 	%rs23849, %r16145;
	ld.local.v2.u8 	{%rs23850, %rs23851}, [%rd51+48];
	ld.local.u32 	%r33021, [%rd51+52];
	ld.local.f64 	%fd557, [%rd51+56];
$L__BB3_879:
	add.u64 	%rd2201, %SPL, 1320;
	st.local.u64 	[%rd65], %rd3871;
	cvt.u32.u16 	%r16146, %rs23809;
	cvt.u32.u16 	%r16147, %rs23808;
	prmt.b32 	%r16148, %r16147, %r16146, 0x3340U;
	cvt.u32.u16 	%r16149, %rs23807;
	cvt.u32.u16 	%r16150, %rs23806;
	prmt.b32 	%r16151, %r16150, %r16149, 0x3340U;
	prmt.b32 	%r16152, %r16151, %r16148, 0x5410U;
	cvt.u32.u16 	%r16153, %rs23805;
	cvt.u32.u16 	%r16154, %rs23804;
	prmt.b32 	%r16155, %r16154, %r16153, 0x3340U;
	cvt.u32.u16 	%r16156, %rs23803;
	cvt.u32.u16 	%r16157, %rs23801;
	prmt.b32 	%r16158, %r16157, %r16156, 0x3340U;
	prmt.b32 	%r16159, %r16158, %r16155, 0x5410U;
	st.local.v2.b32 	[%rd65+8], {%r16159, %r16152};
	cvt.u32.u16 	%r16160, %rs23817;
	cvt.u32.u16 	%r16161, %rs23816;
	prmt.b32 	%r16162, %r16161, %r16160, 0x3340U;
	cvt.u32.u16 	%r16163, %rs23815;
	cvt.u32.u16 	%r16164, %rs23814;
	prmt.b32 	%r16165, %r16164, %r16163, 0x3340U;
	prmt.b32 	%r16166, %r16165, %r16162, 0x5410U;
	cvt.u32.u16 	%r16167, %rs23813;
	cvt.u32.u16 	%r16168, %rs23812;
	prmt.b32 	%r16169, %r16168, %r16167, 0x3340U;
	cvt.u32.u16 	%r16170, %rs23811;
	cvt.u32.u16 	%r16171, %rs23810;
	prmt.b32 	%r16172, %r16171, %r16170, 0x3340U;
	prmt.b32 	%r16173, %r16172, %r16169, 0x5410U;
	st.local.v2.b32 	[%rd65+16], {%r16173, %r16166};
	cvt.u32.u16 	%r16174, %rs23825;
	cvt.u32.u16 	%r16175, %rs23824;
	prmt.b32 	%r16176, %r16175, %r16174, 0x3340U;
	cvt.u32.u16 	%r16177, %rs23823;
	cvt.u32.u16 	%r16178, %rs23822;
	prmt.b32 	%r16179, %r16178, %r16177, 0x3340U;
	prmt.b32 	%r16180, %r16179, %r16176, 0x5410U;
	cvt.u32.u16 	%r16181, %rs23821;
	cvt.u32.u16 	%r16182, %rs23820;
	prmt.b32 	%r16183, %r16182, %r16181, 0x3340U;
	cvt.u32.u16 	%r16184, %rs23819;
	cvt.u32.u16 	%r16185, %rs23818;
	prmt.b32 	%r16186, %r16185, %r16184, 0x3340U;
	prmt.b32 	%r16187, %r16186, %r16183, 0x5410U;
	st.local.v2.b32 	[%rd65+24], {%r16187, %r16180};
	cvt.u32.u16 	%r16188, %rs23833;
	cvt.u32.u16 	%r16189, %rs23832;
	prmt.b32 	%r16190, %r16189, %r16188, 0x3340U;
	cvt.u32.u16 	%r16191, %rs23831;
	cvt.u32.u16 	%r16192, %rs23830;
	prmt.b32 	%r16193, %r16192, %r16191, 0x3340U;
	prmt.b32 	%r16194, %r16193, %r16190, 0x5410U;
	cvt.u32.u16 	%r16195, %rs23829;
	cvt.u32.u16 	%r16196, %rs23828;
	prmt.b32 	%r16197, %r16196, %r16195, 0x3340U;
	cvt.u32.u16 	%r16198, %rs23827;
	cvt.u32.u16 	%r16199, %rs23826;
	prmt.b32 	%r16200, %r16199, %r16198, 0x3340U;
	prmt.b32 	%r16201, %r16200, %r16197, 0x5410U;
	st.local.v2.b32 	[%rd65+32], {%r16201, %r16194};
	cvt.u32.u16 	%r16202, %rs23841;
	cvt.u32.u16 	%r16203, %rs23840;
	prmt.b32 	%r16204, %r16203, %r16202, 0x3340U;
	cvt.u32.u16 	%r16205, %rs23839;
	cvt.u32.u16 	%r16206, %rs23838;
	prmt.b32 	%r16207, %r16206, %r16205, 0x3340U;
	prmt.b32 	%r16208, %r16207, %r16204, 0x5410U;
	cvt.u32.u16 	%r16209, %rs23837;
	cvt.u32.u16 	%r16210, %rs23836;
	prmt.b32 	%r16211, %r16210, %r16209, 0x3340U;
	cvt.u32.u16 	%r16212, %rs23835;
	cvt.u32.u16 	%r16213, %rs23834;
	prmt.b32 	%r16214, %r16213, %r16212, 0x3340U;
	prmt.b32 	%r16215, %r16214, %r16211, 0x5410U;
	st.local.v2.b32 	[%rd65+40], {%r16215, %r16208};
	cvt.u32.u16 	%r16216, %rs23849;
	cvt.u32.u16 	%r16217, %rs23848;
	prmt.b32 	%r16218, %r16217, %r16216, 0x3340U;
	cvt.u32.u16 	%r16219, %rs23847;
	cvt.u32.u16 	%r16220, %rs23846;
	prmt.b32 	%r16221, %r16220, %r16219, 0x3340U;
	prmt.b32 	%r16222, %r16221, %r16218, 0x5410U;
	cvt.u32.u16 	%r16223, %rs23845;
	cvt.u32.u16 	%r16224, %rs23844;
	prmt.b32 	%r16225, %r16224, %r16223, 0x3340U;
	cvt.u32.u16 	%r16226, %rs23843;
	cvt.u32.u16 	%r16227, %rs23842;
	prmt.b32 	%r16228, %r16227, %r16226, 0x3340U;
	prmt.b32 	%r16229, %r16228, %r16225, 0x5410U;
	st.local.v2.b32 	[%rd65+48], {%r16229, %r16222};
	st.local.v2.u8 	[%rd65+56], {%rs23850, %rs23851};
	st.local.u32 	[%rd65+60], %r33021;
	st.local.f64 	[%rd65+64], %fd557;
	st.local.u64 	[%rd2201], %rd3860;
	add.s64 	%rd361, %rd2201, 8;
	cvt.u32.u16 	%r16230, %rs23247;
	cvt.u32.u16 	%r16231, %rs23246;
	prmt.b32 	%r16232, %r16231, %r16230, 0x3340U;
	cvt.u32.u16 	%r16233, %rs23245;
	cvt.u32.u16 	%r16234, %rs23244;
	prmt.b32 	%r16235, %r16234, %r16233, 0x3340U;
	prmt.b32 	%r16236, %r16235, %r16232, 0x5410U;
	cvt.u32.u16 	%r16237, %rs23243;
	cvt.u32.u16 	%r16238, %rs23242;
	prmt.b32 	%r16239, %r16238, %r16237, 0x3340U;
	cvt.u32.u16 	%r16240, %rs23241;
	cvt.u32.u16 	%r16241, %rs23240;
	prmt.b32 	%r16242, %r16241, %r16240, 0x3340U;
	prmt.b32 	%r16243, %r16242, %r16239, 0x5410U;
	st.local.v2.b32 	[%rd2201+8], {%r16243, %r16236};
	cvt.u32.u16 	%r16244, %rs23255;
	cvt.u32.u16 	%r16245, %rs23254;
	prmt.b32 	%r16246, %r16245, %r16244, 0x3340U;
	cvt.u32.u16 	%r16247, %rs23253;
	cvt.u32.u16 	%r16248, %rs23252;
	prmt.b32 	%r16249, %r16248, %r16247, 0x3340U;
	prmt.b32 	%r16250, %r16249, %r16246, 0x5410U;
	cvt.u32.u16 	%r16251, %rs23251;
	cvt.u32.u16 	%r16252, %rs23250;
	prmt.b32 	%r16253, %r16252, %r16251, 0x3340U;
	cvt.u32.u16 	%r16254, %rs23249;
	cvt.u32.u16 	%r16255, %rs23248;
	prmt.b32 	%r16256, %r16255, %r16254, 0x3340U;
	prmt.b32 	%r16257, %r16256, %r16253, 0x5410U;
	st.local.v2.b32 	[%rd2201+16], {%r16257, %r16250};
	cvt.u32.u16 	%r16258, %rs23263;
	cvt.u32.u16 	%r16259, %rs23262;
	prmt.b32 	%r16260, %r16259, %r16258, 0x3340U;
	cvt.u32.u16 	%r16261, %rs23261;
	cvt.u32.u16 	%r16262, %rs23260;
	prmt.b32 	%r16263, %r16262, %r16261, 0x3340U;
	prmt.b32 	%r16264, %r16263, %r16260, 0x5410U;
	cvt.u32.u16 	%r16265, %rs23259;
	cvt.u32.u16 	%r16266, %rs23258;
	prmt.b32 	%r16267, %r16266, %r16265, 0x3340U;
	cvt.u32.u16 	%r16268, %rs23257;
	cvt.u32.u16 	%r16269, %rs23256;
	prmt.b32 	%r16270, %r16269, %r16268, 0x3340U;
	prmt.b32 	%r16271, %r16270, %r16267, 0x5410U;
	st.local.v2.b32 	[%rd2201+24], {%r16271, %r16264};
	cvt.u32.u16 	%r16272, %rs23271;
	cvt.u32.u16 	%r16273, %rs23270;
	prmt.b32 	%r16274, %r16273, %r16272, 0x3340U;
	cvt.u32.u16 	%r16275, %rs23269;
	cvt.u32.u16 	%r16276, %rs23268;
	prmt.b32 	%r16277, %r16276, %r16275, 0x3340U;
	prmt.b32 	%r16278, %r16277, %r16274, 0x5410U;
	cvt.u32.u16 	%r16279, %rs23267;
	cvt.u32.u16 	%r16280, %rs23266;
	prmt.b32 	%r16281, %r16280, %r16279, 0x3340U;
	cvt.u32.u16 	%r16282, %rs23265;
	cvt.u32.u16 	%r16283, %rs23264;
	prmt.b32 	%r16284, %r16283, %r16282, 0x3340U;
	prmt.b32 	%r16285, %r16284, %r16281, 0x5410U;
	st.local.v2.b32 	[%rd2201+32], {%r16285, %r16278};
	cvt.u32.u16 	%r16286, %rs23279;
	cvt.u32.u16 	%r16287, %rs23278;
	prmt.b32 	%r16288, %r16287, %r16286, 0x3340U;
	cvt.u32.u16 	%r16289, %rs23277;
	cvt.u32.u16 	%r16290, %rs23276;
	prmt.b32 	%r16291, %r16290, %r16289, 0x3340U;
	prmt.b32 	%r16292, %r16291, %r16288, 0x5410U;
	cvt.u32.u16 	%r16293, %rs23275;
	cvt.u32.u16 	%r16294, %rs23274;
	prmt.b32 	%r16295, %r16294, %r16293, 0x3340U;
	cvt.u32.u16 	%r16296, %rs23273;
	cvt.u32.u16 	%r16297, %rs23272;
	prmt.b32 	%r16298, %r16297, %r16296, 0x3340U;
	prmt.b32 	%r16299, %r16298, %r16295, 0x5410U;
	st.local.v2.b32 	[%rd2201+40], {%r16299, %r16292};
	cvt.u32.u16 	%r16300, %rs23287;
	cvt.u32.u16 	%r16301, %rs23286;
	prmt.b32 	%r16302, %r16301, %r16300, 0x3340U;
	cvt.u32.u16 	%r16303, %rs23285;
	cvt.u32.u16 	%r16304, %rs23284;
	prmt.b32 	%r16305, %r16304, %r16303, 0x3340U;
	prmt.b32 	%r16306, %r16305, %r16302, 0x5410U;
	cvt.u32.u16 	%r16307, %rs23283;
	cvt.u32.u16 	%r16308, %rs23282;
	prmt.b32 	%r16309, %r16308, %r16307, 0x3340U;
	cvt.u32.u16 	%r16310, %rs23281;
	cvt.u32.u16 	%r16311, %rs23280;
	prmt.b32 	%r16312, %r16311, %r16310, 0x3340U;
	prmt.b32 	%r16313, %r16312, %r16309, 0x5410U;
	st.local.v2.b32 	[%rd2201+48], {%r16313, %r16306};
	st.local.v2.u8 	[%rd2201+56], {%rs23288, %rs23289};
	st.local.u32 	[%rd2201+60], %r32974;
	st.local.f64 	[%rd2201+64], %fd546;
	mov.u32 	%r16314, %tid.x;
	setp.lt.u32 	%p385, %r16314, 32;
	@%p385 bra 	$L__BB3_894;
	add.s64 	%rd362, %rd3860, %rd3866;
	setp.ne.s64 	%p386, %rd3866, 0;
	@%p386 bra 	$L__BB3_892;
	mov.b16 	%rs17293, 0;
	st.local.u8 	[%rd50], %rs17293;
	add.s32 	%r16316, %r33029, %r32974;
	st.local.u32 	[%rd50+52], %r16316;
	add.f64 	%fd393, %fd546, %fd559;
	st.local.f64 	[%rd50+56], %fd393;
	mov.b32 	%r33022, 0;
$L__BB3_882:
	mov.u32 	%r1481, %r33022;
	cvt.u64.u32 	%rd2202, %r1481;
	add.s64 	%rd2203, %rd50, %rd2202;
	ld.local.u8 	%rs17294, [%rd2203];
	setp.ne.s16 	%p387, %rs17294, 0;
	add.s32 	%r33022, %r1481, 1;
	@%p387 bra 	$L__BB3_882;
	and.b16  	%rs17295, %rs23240, 255;
	setp.eq.s16 	%p388, %rs17295, 0;
	mov.u32 	%r33024, %r1481;
	@%p388 bra 	$L__BB3_886;
	mov.b32 	%r33023, 0;
	mov.u16 	%rs23852, %rs23240;
$L__BB3_885:
	add.s32 	%r16318, %r33023, %r1481;
	cvt.u64.u32 	%rd2204, %r16318;
	add.s64 	%rd2205, %rd50, %rd2204;
	st.local.u8 	[%rd2205], %rs23852;
	add.s32 	%r1484, %r33023, 1;
	add.s32 	%r33024, %r1484, %r1481;
	cvt.u64.u32 	%rd2206, %r33023;
	add.s64 	%rd2207, %rd361, %rd2206;
	ld.local.u8 	%rs23852, [%rd2207+1];
	setp.ne.s16 	%p389, %rs23852, 0;
	mov.u32 	%r33023, %r1484;
	@%p389 bra 	$L__BB3_885;
$L__BB3_886:
	cvt.u64.u32 	%rd2208, %r33024;
	add.s64 	%rd2209, %rd50, %rd2208;
	mov.b16 	%rs17296, 0;
	st.local.u8 	[%rd2209], %rs17296;
	mov.b32 	%r33025, 0;
$L__BB3_887:
	mov.u32 	%r1487, %r33025;
	cvt.u64.u32 	%rd2210, %r1487;
	add.s64 	%rd2211, %rd50, %rd2210;
	ld.local.u8 	%rs17297, [%rd2211];
	setp.ne.s16 	%p390, %rs17297, 0;
	add.s32 	%r33025, %r1487, 1;
	@%p390 bra 	$L__BB3_887;
	and.b16  	%rs17298, %rs23953, 255;
	setp.eq.s16 	%p391, %rs17298, 0;
	mov.u32 	%r33027, %r1487;
	@%p391 bra 	$L__BB3_891;
	mov.b32 	%r33026, 0;
$L__BB3_890:
	add.s32 	%r16321, %r33026, %r1487;
	cvt.u64.u32 	%rd2212, %r16321;
	add.s64 	%rd2213, %rd50, %rd2212;
	st.local.u8 	[%rd2213], %rs23953;
	add.s32 	%r1490, %r33026, 1;
	add.s32 	%r33027, %r1490, %r1487;
	cvt.u64.u32 	%rd2214, %r33026;
	add.s64 	%rd2215, %rd63, %rd2214;
	ld.local.u8 	%rs23953, [%rd2215+9];
	setp.ne.s16 	%p392, %rs23953, 0;
	mov.u32 	%r33026, %r1490;
	@%p392 bra 	$L__BB3_890;
$L__BB3_891:
	cvt.u64.u32 	%rd2216, %r33027;
	add.s64 	%rd2217, %rd50, %rd2216;
	mov.b16 	%rs17299, 0;
	st.local.u8 	[%rd2217], %rs17299;
	ld.local.v2.b32 	{%r16322, %r16323}, [%rd50];
	bfe.u32 	%r16324, %r16322, 0, 8;
	cvt.u16.u32 	%rs23953, %r16324;
	bfe.u32 	%r16325, %r16322, 8, 8;
	cvt.u16.u32 	%rs23952, %r16325;
	bfe.u32 	%r16326, %r16322, 16, 8;
	cvt.u16.u32 	%rs23951, %r16326;
	bfe.u32 	%r16327, %r16322, 24, 8;
	cvt.u16.u32 	%rs23950, %r16327;
	bfe.u32 	%r16328, %r16323, 0, 8;
	cvt.u16.u32 	%rs23949, %r16328;
	bfe.u32 	%r16329, %r16323, 8, 8;
	cvt.u16.u32 	%rs23948, %r16329;
	bfe.u32 	%r16330, %r16323, 16, 8;
	cvt.u16.u32 	%rs23947, %r16330;
	bfe.u32 	%r16331, %r16323, 24, 8;
	cvt.u16.u32 	%rs23946, %r16331;
	ld.local.v2.b32 	{%r16332, %r16333}, [%rd50+8];
	bfe.u32 	%r16334, %r16332, 0, 8;
	cvt.u16.u32 	%rs23945, %r16334;
	bfe.u32 	%r16335, %r16332, 8, 8;
	cvt.u16.u32 	%rs23944, %r16335;
	bfe.u32 	%r16336, %r16332, 16, 8;
	cvt.u16.u32 	%rs23943, %r16336;
	bfe.u32 	%r16337, %r16332, 24, 8;
	cvt.u16.u32 	%rs23942, %r16337;
	bfe.u32 	%r16338, %r16333, 0, 8;
	cvt.u16.u32 	%rs23941, %r16338;
	bfe.u32 	%r16339, %r16333, 8, 8;
	cvt.u16.u32 	%rs23940, %r16339;
	bfe.u32 	%r16340, %r16333, 16, 8;
	cvt.u16.u32 	%rs23939, %r16340;
	bfe.u32 	%r16341, %r16333, 24, 8;
	cvt.u16.u32 	%rs23938, %r16341;
	ld.local.v2.b32 	{%r16342, %r16343}, [%rd50+16];
	bfe.u32 	%r16344, %r16342, 0, 8;
	cvt.u16.u32 	%rs23937, %r16344;
	bfe.u32 	%r16345, %r16342, 8, 8;
	cvt.u16.u32 	%rs23936, %r16345;
	bfe.u32 	%r16346, %r16342, 16, 8;
	cvt.u16.u32 	%rs23935, %r16346;
	bfe.u32 	%r16347, %r16342, 24, 8;
	cvt.u16.u32 	%rs23934, %r16347;
	bfe.u32 	%r16348, %r16343, 0, 8;
	cvt.u16.u32 	%rs23933, %r16348;
	bfe.u32 	%r16349, %r16343, 8, 8;
	cvt.u16.u32 	%rs23932, %r16349;
	bfe.u32 	%r16350, %r16343, 16, 8;
	cvt.u16.u32 	%rs23931, %r16350;
	bfe.u32 	%r16351, %r16343, 24, 8;
	cvt.u16.u32 	%rs23930, %r16351;
	ld.local.v2.b32 	{%r16352, %r16353}, [%rd50+24];
	bfe.u32 	%r16354, %r16352, 0, 8;
	cvt.u16.u32 	%rs23929, %r16354;
	bfe.u32 	%r16355, %r16352, 8, 8;
	cvt.u16.u32 	%rs23928, %r16355;
	bfe.u32 	%r16356, %r16352, 16, 8;
	cvt.u16.u32 	%rs23927, %r16356;
	bfe.u32 	%r16357, %r16352, 24, 8;
	cvt.u16.u32 	%rs23926, %r16357;
	bfe.u32 	%r16358, %r16353, 0, 8;
	cvt.u16.u32 	%rs23925, %r16358;
	bfe.u32 	%r16359, %r16353, 8, 8;
	cvt.u16.u32 	%rs23924, %r16359;
	bfe.u32 	%r16360, %r16353, 16, 8;
	cvt.u16.u32 	%rs23923, %r16360;
	bfe.u32 	%r16361, %r16353, 24, 8;
	cvt.u16.u32 	%rs23922, %r16361;
	ld.local.v2.b32 	{%r16362, %r16363}, [%rd50+32];
	bfe.u32 	%r16364, %r16362, 0, 8;
	cvt.u16.u32 	%rs23921, %r16364;
	bfe.u32 	%r16365, %r16362, 8, 8;
	cvt.u16.u32 	%rs23920, %r16365;
	bfe.u32 	%r16366, %r16362, 16, 8;
	cvt.u16.u32 	%rs23919, %r16366;
	bfe.u32 	%r16367, %r16362, 24, 8;
	cvt.u16.u32 	%rs23918, %r16367;
	bfe.u32 	%r16368, %r16363, 0, 8;
	cvt.u16.u32 	%rs23917, %r16368;
	bfe.u32 	%r16369, %r16363, 8, 8;
	cvt.u16.u32 	%rs23916, %r16369;
	bfe.u32 	%r16370, %r16363, 16, 8;
	cvt.u16.u32 	%rs23915, %r16370;
	bfe.u32 	%r16371, %r16363, 24, 8;
	cvt.u16.u32 	%rs23914, %r16371;
	ld.local.v2.b32 	{%r16372, %r16373}, [%rd50+40];
	bfe.u32 	%r16374, %r16372, 0, 8;
	cvt.u16.u32 	%rs23913, %r16374;
	bfe.u32 	%r16375, %r16372, 8, 8;
	cvt.u16.u32 	%rs23912, %r16375;
	bfe.u32 	%r16376, %r16372, 16, 8;
	cvt.u16.u32 	%rs23911, %r16376;
	bfe.u32 	%r16377, %r16372, 24, 8;
	cvt.u16.u32 	%rs23910, %r16377;
	bfe.u32 	%r16378, %r16373, 0, 8;
	cvt.u16.u32 	%rs23909, %r16378;
	bfe.u32 	%r16379, %r16373, 8, 8;
	cvt.u16.u32 	%rs23908, %r16379;
	bfe.u32 	%r16380, %r16373, 16, 8;
	cvt.u16.u32 	%rs23907, %r16380;
	bfe.u32 	%r16381, %r16373, 24, 8;
	cvt.u16.u32 	%rs23906, %r16381;
	ld.local.v2.u8 	{%rs23905, %rs23904}, [%rd50+48];
	ld.local.u32 	%r33029, [%rd50+52];
	ld.local.f64 	%fd559, [%rd50+56];
$L__BB3_892:
	st.local.u64 	[%rd63], %rd362;
	cvt.u32.u16 	%r16382, %rs23946;
	cvt.u32.u16 	%r16383, %rs23947;
	prmt.b32 	%r16384, %r16383, %r16382, 0x3340U;
	cvt.u32.u16 	%r16385, %rs23948;
	cvt.u32.u16 	%r16386, %rs23949;
	prmt.b32 	%r16387, %r16386, %r16385, 0x3340U;
	prmt.b32 	%r16388, %r16387, %r16384, 0x5410U;
	cvt.u32.u16 	%r16389, %rs23950;
	cvt.u32.u16 	%r16390, %rs23951;
	prmt.b32 	%r16391, %r16390, %r16389, 0x3340U;
	cvt.u32.u16 	%r16392, %rs23952;
	cvt.u32.u16 	%r16393, %rs23953;
	prmt.b32 	%r16394, %r16393, %r16392, 0x3340U;
	prmt.b32 	%r16395, %r16394, %r16391, 0x5410U;
	st.local.v2.b32 	[%rd63+8], {%r16395, %r16388};
	cvt.u32.u16 	%r16396, %rs23938;
	cvt.u32.u16 	%r16397, %rs23939;
	prmt.b32 	%r16398, %r16397, %r16396, 0x3340U;
	cvt.u32.u16 	%r16399, %rs23940;
	cvt.u32.u16 	%r16400, %rs23941;
	prmt.b32 	%r16401, %r16400, %r16399, 0x3340U;
	prmt.b32 	%r16402, %r16401, %r16398, 0x5410U;
	cvt.u32.u16 	%r16403, %rs23942;
	cvt.u32.u16 	%r16404, %rs23943;
	prmt.b32 	%r16405, %r16404, %r16403, 0x3340U;
	cvt.u32.u16 	%r16406, %rs23944;
	cvt.u32.u16 	%r16407, %rs23945;
	prmt.b32 	%r16408, %r16407, %r16406, 0x3340U;
	prmt.b32 	%r16409, %r16408, %r16405, 0x5410U;
	st.local.v2.b32 	[%rd63+16], {%r16409, %r16402};
	cvt.u32.u16 	%r16410, %rs23930;
	cvt.u32.u16 	%r16411, %rs23931;
	prmt.b32 	%r16412, %r16411, %r16410, 0x3340U;
	cvt.u32.u16 	%r16413, %rs23932;
	cvt.u32.u16 	%r16414, %rs23933;
	prmt.b32 	%r16415, %r16414, %r16413, 0x3340U;
	prmt.b32 	%r16416, %r16415, %r16412, 0x5410U;
	cvt.u32.u16 	%r16417, %rs23934;
	cvt.u32.u16 	%r16418, %rs23935;
	prmt.b32 	%r16419, %r16418, %r16417, 0x3340U;
	cvt.u32.u16 	%r16420, %rs23936;
	cvt.u32.u16 	%r16421, %rs23937;
	prmt.b32 	%r16422, %r16421, %r16420, 0x3340U;
	prmt.b32 	%r16423, %r16422, %r16419, 0x5410U;
	st.local.v2.b32 	[%rd63+24], {%r16423, %r16416};
	cvt.u32.u16 	%r16424, %rs23922;
	cvt.u32.u16 	%r16425, %rs23923;
	prmt.b32 	%r16426, %r16425, %r16424, 0x3340U;
	cvt.u32.u16 	%r16427, %rs23924;
	cvt.u32.u16 	%r16428, %rs23925;
	prmt.b32 	%r16429, %r16428, %r16427, 0x3340U;
	prmt.b32 	%r16430, %r16429, %r16426, 0x5410U;
	cvt.u32.u16 	%r16431, %rs23926;
	cvt.u32.u16 	%r16432, %rs23927;
	prmt.b32 	%r16433, %r16432, %r16431, 0x3340U;
	cvt.u32.u16 	%r16434, %rs23928;
	cvt.u32.u16 	%r16435, %rs23929;
	prmt.b32 	%r16436, %r16435, %r16434, 0x3340U;
	prmt.b32 	%r16437, %r16436, %r16433, 0x5410U;
	st.local.v2.b32 	[%rd63+32], {%r16437, %r16430};
	cvt.u32.u16 	%r16438, %rs23914;
	cvt.u32.u16 	%r16439, %rs23915;
	prmt.b32 	%r16440, %r16439, %r16438, 0x3340U;
	cvt.u32.u16 	%r16441, %rs23916;
	cvt.u32.u16 	%r16442, %rs23917;
	prmt.b32 	%r16443, %r16442, %r16441, 0x3340U;
	prmt.b32 	%r16444, %r16443, %r16440, 0x5410U;
	cvt.u32.u16 	%r16445, %rs23918;
	cvt.u32.u16 	%r16446, %rs23919;
	prmt.b32 	%r16447, %r16446, %r16445, 0x3340U;
	cvt.u32.u16 	%r16448, %rs23920;
	cvt.u32.u16 	%r16449, %rs23921;
	prmt.b32 	%r16450, %r16449, %r16448, 0x3340U;
	prmt.b32 	%r16451, %r16450, %r16447, 0x5410U;
	st.local.v2.b32 	[%rd63+40], {%r16451, %r16444};
	cvt.u32.u16 	%r16452, %rs23906;
	cvt.u32.u16 	%r16453, %rs23907;
	prmt.b32 	%r16454, %r16453, %r16452, 0x3340U;
	cvt.u32.u16 	%r16455, %rs23908;
	cvt.u32.u16 	%r16456, %rs23909;
	prmt.b32 	%r16457, %r16456, %r16455, 0x3340U;
	prmt.b32 	%r16458, %r16457, %r16454, 0x5410U;
	cvt.u32.u16 	%r16459, %rs23910;
	cvt.u32.u16 	%r16460, %rs23911;
	prmt.b32 	%r16461, %r16460, %r16459, 0x3340U;
	cvt.u32.u16 	%r16462, %rs23912;
	cvt.u32.u16 	%r16463, %rs23913;
	prmt.b32 	%r16464, %r16463, %r16462, 0x3340U;
	prmt.b32 	%r16465, %r16464, %r16461, 0x5410U;
	st.local.v2.b32 	[%rd63+48], {%r16465, %r16458};
	st.local.v2.u8 	[%rd63+56], {%rs23905, %rs23904};
	st.local.u32 	[%rd63+60], %r33029;
	st.local.f64 	[%rd63+64], %fd559;
	setp.ne.s32 	%p393, %r12347, 0;
	mov.u64 	%rd3866, %rd362;
	@%p393 bra 	$L__BB3_894;
	st.local.u64 	[%rd63], %rd3860;
	cvt.u32.u16 	%r16466, %rs23247;
	cvt.u32.u16 	%r16467, %rs23246;
	prmt.b32 	%r16468, %r16467, %r16466, 0x3340U;
	cvt.u32.u16 	%r16469, %rs23245;
	cvt.u32.u16 	%r16470, %rs23244;
	prmt.b32 	%r16471, %r16470, %r16469, 0x3340U;
	prmt.b32 	%r16472, %r16471, %r16468, 0x5410U;
	cvt.u32.u16 	%r16473, %rs23243;
	cvt.u32.u16 	%r16474, %rs23242;
	prmt.b32 	%r16475, %r16474, %r16473, 0x3340U;
	cvt.u32.u16 	%r16476, %rs23241;
	cvt.u32.u16 	%r16477, %rs23240;
	prmt.b32 	%r16478, %r16477, %r16476, 0x3340U;
	prmt.b32 	%r16479, %r16478, %r16475, 0x5410U;
	st.local.v2.b32 	[%rd63+8], {%r16479, %r16472};
	cvt.u32.u16 	%r16480, %rs23255;
	cvt.u32.u16 	%r16481, %rs23254;
	prmt.b32 	%r16482, %r16481, %r16480, 0x3340U;
	cvt.u32.u16 	%r16483, %rs23253;
	cvt.u32.u16 	%r16484, %rs23252;
	prmt.b32 	%r16485, %r16484, %r16483, 0x3340U;
	prmt.b32 	%r16486, %r16485, %r16482, 0x5410U;
	cvt.u32.u16 	%r16487, %rs23251;
	cvt.u32.u16 	%r16488, %rs23250;
	prmt.b32 	%r16489, %r16488, %r16487, 0x3340U;
	cvt.u32.u16 	%r16490, %rs23249;
	cvt.u32.u16 	%r16491, %rs23248;
	prmt.b32 	%r16492, %r16491, %r16490, 0x3340U;
	prmt.b32 	%r16493, %r16492, %r16489, 0x5410U;
	st.local.v2.b32 	[%rd63+16], {%r16493, %r16486};
	cvt.u32.u16 	%r16494, %rs23263;
	cvt.u32.u16 	%r16495, %rs23262;
	prmt.b32 	%r16496, %r16495, %r16494, 0x3340U;
	cvt.u32.u16 	%r16497, %rs23261;
	cvt.u32.u16 	%r16498, %rs23260;
	prmt.b32 	%r16499, %r16498, %r16497, 0x3340U;
	prmt.b32 	%r16500, %r16499, %r16496, 0x5410U;
	cvt.u32.u16 	%r16501, %rs23259;
	cvt.u32.u16 	%r16502, %rs23258;
	prmt.b32 	%r16503, %r16502, %r16501, 0x3340U;
	cvt.u32.u16 	%r16504, %rs23257;
	cvt.u32.u16 	%r16505, %rs23256;
	prmt.b32 	%r16506, %r16505, %r16504, 0x3340U;
	prmt.b32 	%r16507, %r16506, %r16503, 0x5410U;
	st.local.v2.b32 	[%rd63+24], {%r16507, %r16500};
	cvt.u32.u16 	%r16508, %rs23271;
	cvt.u32.u16 	%r16509, %rs23270;
	prmt.b32 	%r16510, %r16509, %r16508, 0x3340U;
	cvt.u32.u16 	%r16511, %rs23269;
	cvt.u32.u16 	%r16512, %rs23268;
	prmt.b32 	%r16513, %r16512, %r16511, 0x3340U;
	prmt.b32 	%r16514, %r16513, %r16510, 0x5410U;
	cvt.u32.u16 	%r16515, %rs23267;
	cvt.u32.u16 	%r16516, %rs23266;
	prmt.b32 	%r16517, %r16516, %r16515, 0x3340U;
	cvt.u32.u16 	%r16518, %rs23265;
	cvt.u32.u16 	%r16519, %rs23264;
	prmt.b32 	%r16520, %r16519, %r16518, 0x3340U;
	prmt.b32 	%r16521, %r16520, %r16517, 0x5410U;
	st.local.v2.b32 	[%rd63+32], {%r16521, %r16514};
	cvt.u32.u16 	%r16522, %rs23279;
	cvt.u32.u16 	%r16523, %rs23278;
	prmt.b32 	%r16524, %r16523, %r16522, 0x3340U;
	cvt.u32.u16 	%r16525, %rs23277;
	cvt.u32.u16 	%r16526, %rs23276;
	prmt.b32 	%r16527, %r16526, %r16525, 0x3340U;
	prmt.b32 	%r16528, %r16527, %r16524, 0x5410U;
	cvt.u32.u16 	%r16529, %rs23275;
	cvt.u32.u16 	%r16530, %rs23274;
	prmt.b32 	%r16531, %r16530, %r16529, 0x3340U;
	cvt.u32.u16 	%r16532, %rs23273;
	cvt.u32.u16 	%r16533, %rs23272;
	prmt.b32 	%r16534, %r16533, %r16532, 0x3340U;
	prmt.b32 	%r16535, %r16534, %r16531, 0x5410U;
	st.local.v2.b32 	[%rd63+40], {%r16535, %r16528};
	cvt.u32.u16 	%r16536, %rs23287;
	cvt.u32.u16 	%r16537, %rs23286;
	prmt.b32 	%r16538, %r16537, %r16536, 0x3340U;
	cvt.u32.u16 	%r16539, %rs23285;
	cvt.u32.u16 	%r16540, %rs23284;
	prmt.b32 	%r16541, %r16540, %r16539, 0x3340U;
	prmt.b32 	%r16542, %r16541, %r16538, 0x5410U;
	cvt.u32.u16 	%r16543, %rs23283;
	cvt.u32.u16 	%r16544, %rs23282;
	prmt.b32 	%r16545, %r16544, %r16543, 0x3340U;
	cvt.u32.u16 	%r16546, %rs23281;
	cvt.u32.u16 	%r16547, %rs23280;
	prmt.b32 	%r16548, %r16547, %r16546, 0x3340U;
	prmt.b32 	%r16549, %r16548, %r16545, 0x5410U;
	st.local.v2.b32 	[%rd63+48], {%r16549, %r16542};
	st.local.v2.u8 	[%rd63+56], {%rs23288, %rs23289};
	st.local.u32 	[%rd63+60], %r32974;
	st.local.f64 	[%rd63+64], %fd546;
	mov.f64 	%fd559, %fd546;
	mov.u32 	%r33029, %r32974;
	mov.u16 	%rs23904, %rs23289;
	mov.u16 	%rs23905, %rs23288;
	mov.u16 	%rs23906, %rs23287;
	mov.u16 	%rs23907, %rs23286;
	mov.u16 	%rs23908, %rs23285;
	mov.u16 	%rs23909, %rs23284;
	mov.u16 	%rs23910, %rs23283;
	mov.u16 	%rs23911, %rs23282;
	mov.u16 	%rs23912, %rs23281;
	mov.u16 	%rs23913, %rs23280;
	mov.u16 	%rs23914, %rs23279;
	mov.u16 	%rs23915, %rs23278;
	mov.u16 	%rs23916, %rs23277;
	mov.u16 	%rs23917, %rs23276;
	mov.u16 	%rs23918, %rs23275;
	mov.u16 	%rs23919, %rs23274;
	mov.u16 	%rs23920, %rs23273;
	mov.u16 	%rs23921, %rs23272;
	mov.u16 	%rs23922, %rs23271;
	mov.u16 	%rs23923, %rs23270;
	mov.u16 	%rs23924, %rs23269;
	mov.u16 	%rs23925, %rs23268;
	mov.u16 	%rs23926, %rs23267;
	mov.u16 	%rs23927, %rs23266;
	mov.u16 	%rs23928, %rs23265;
	mov.u16 	%rs23929, %rs23264;
	mov.u16 	%rs23930, %rs23263;
	mov.u16 	%rs23931, %rs23262;
	mov.u16 	%rs23932, %rs23261;
	mov.u16 	%rs23933, %rs23260;
	mov.u16 	%rs23934, %rs23259;
	mov.u16 	%rs23935, %rs23258;
	mov.u16 	%rs23936, %rs23257;
	mov.u16 	%rs23937, %rs23256;
	mov.u16 	%rs23938, %rs23255;
	mov.u16 	%rs23939, %rs23254;
	mov.u16 	%rs23940, %rs23253;
	mov.u16 	%rs23941, %rs23252;
	mov.u16 	%rs23942, %rs23251;
	mov.u16 	%rs23943, %rs23250;
	mov.u16 	%rs23944, %rs23249;
	mov.u16 	%rs23945, %rs23248;
	mov.u16 	%rs23946, %rs23247;
	mov.u16 	%rs23947, %rs23246;
	mov.u16 	%rs23948, %rs23245;
	mov.u16 	%rs23949, %rs23244;
	mov.u16 	%rs23950, %rs23243;
	mov.u16 	%rs23951, %rs23242;
	mov.u16 	%rs23952, %rs23241;
	mov.u16 	%rs23953, %rs23240;
	mov.u64 	%rd3866, %rd3860;
$L__BB3_894:
	add.u64 	%rd2219, %SPL, 0;
	mov.u32 	%r16550, %tid.x;
	setp.eq.s32 	%p394, %r16550, 0;
	st.local.u64 	[%rd2219], %rd3866;
	add.s64 	%rd364, %rd2219, 8;
	cvt.u32.u16 	%r16551, %rs23946;
	cvt.u32.u16 	%r16552, %rs23947;
	prmt.b32 	%r16553, %r16552, %r16551, 0x3340U;
	cvt.u32.u16 	%r16554, %rs23948;
	cvt.u32.u16 	%r16555, %rs23949;
	prmt.b32 	%r16556, %r16555, %r16554, 0x3340U;
	prmt.b32 	%r16557, %r16556, %r16553, 0x5410U;
	cvt.u32.u16 	%r16558, %rs23950;
	cvt.u32.u16 	%r16559, %rs23951;
	prmt.b32 	%r16560, %r16559, %r16558, 0x3340U;
	cvt.u32.u16 	%r16561, %rs23952;
	cvt.u32.u16 	%r16562, %rs23953;
	prmt.b32 	%r16563, %r16562, %r16561, 0x3340U;
	prmt.b32 	%r16564, %r16563, %r16560, 0x5410U;
	st.local.v2.b32 	[%rd2219+8], {%r16564, %r16557};
	cvt.u32.u16 	%r16565, %rs23938;
	cvt.u32.u16 	%r16566, %rs23939;
	prmt.b32 	%r16567, %r16566, %r16565, 0x3340U;
	cvt.u32.u16 	%r16568, %rs23940;
	cvt.u32.u16 	%r16569, %rs23941;
	prmt.b32 	%r16570, %r16569, %r16568, 0x3340U;
	prmt.b32 	%r16571, %r16570, %r16567, 0x5410U;
	cvt.u32.u16 	%r16572, %rs23942;
	cvt.u32.u16 	%r16573, %rs23943;
	prmt.b32 	%r16574, %r16573, %r16572, 0x3340U;
	cvt.u32.u16 	%r16575, %rs23944;
	cvt.u32.u16 	%r16576, %rs23945;
	prmt.b32 	%r16577, %r16576, %r16575, 0x3340U;
	prmt.b32 	%r16578, %r16577, %r16574, 0x5410U;
	st.local.v2.b32 	[%rd2219+16], {%r16578, %r16571};
	cvt.u32.u16 	%r16579, %rs23930;
	cvt.u32.u16 	%r16580, %rs23931;
	prmt.b32 	%r16581, %r16580, %r16579, 0x3340U;
	cvt.u32.u16 	%r16582, %rs23932;
	cvt.u32.u16 	%r16583, %rs23933;
	prmt.b32 	%r16584, %r16583, %r16582, 0x3340U;
	prmt.b32 	%r16585, %r16584, %r16581, 0x5410U;
	cvt.u32.u16 	%r16586, %rs23934;
	cvt.u32.u16 	%r16587, %rs23935;
	prmt.b32 	%r16588, %r16587, %r16586, 0x3340U;
	cvt.u32.u16 	%r16589, %rs23936;
	cvt.u32.u16 	%r16590, %rs23937;
	prmt.b32 	%r16591, %r16590, %r16589, 0x3340U;
	prmt.b32 	%r16592, %r16591, %r16588, 0x5410U;
	st.local.v2.b32 	[%rd2219+24], {%r16592, %r16585};
	cvt.u32.u16 	%r16593, %rs23922;
	cvt.u32.u16 	%r16594, %rs23923;
	prmt.b32 	%r16595, %r16594, %r16593, 0x3340U;
	cvt.u32.u16 	%r16596, %rs23924;
	cvt.u32.u16 	%r16597, %rs23925;
	prmt.b32 	%r16598, %r16597, %r16596, 0x3340U;
	prmt.b32 	%r16599, %r16598, %r16595, 0x5410U;
	cvt.u32.u16 	%r16600, %rs23926;
	cvt.u32.u16 	%r16601, %rs23927;
	prmt.b32 	%r16602, %r16601, %r16600, 0x3340U;
	cvt.u32.u16 	%r16603, %rs23928;
	cvt.u32.u16 	%r16604, %rs23929;
	prmt.b32 	%r16605, %r16604, %r16603, 0x3340U;
	prmt.b32 	%r16606, %r16605, %r16602, 0x5410U;
	st.local.v2.b32 	[%rd2219+32], {%r16606, %r16599};
	cvt.u32.u16 	%r16607, %rs23914;
	cvt.u32.u16 	%r16608, %rs23915;
	prmt.b32 	%r16609, %r16608, %r16607, 0x3340U;
	cvt.u32.u16 	%r16610, %rs23916;
	cvt.u32.u16 	%r16611, %rs23917;
	prmt.b32 	%r16612, %r16611, %r16610, 0x3340U;
	prmt.b32 	%r16613, %r16612, %r16609, 0x5410U;
	cvt.u32.u16 	%r16614, %rs23918;
	cvt.u32.u16 	%r16615, %rs23919;
	prmt.b32 	%r16616, %r16615, %r16614, 0x3340U;
	cvt.u32.u16 	%r16617, %rs23920;
	cvt.u32.u16 	%r16618, %rs23921;
	prmt.b32 	%r16619, %r16618, %r16617, 0x3340U;
	prmt.b32 	%r16620, %r16619, %r16616, 0x5410U;
	st.local.v2.b32 	[%rd2219+40], {%r16620, %r16613};
	cvt.u32.u16 	%r16621, %rs23906;
	cvt.u32.u16 	%r16622, %rs23907;
	prmt.b32 	%r16623, %r16622, %r16621, 0x3340U;
	cvt.u32.u16 	%r16624, %rs23908;
	cvt.u32.u16 	%r16625, %rs23909;
	prmt.b32 	%r16626, %r16625, %r16624, 0x3340U;
	prmt.b32 	%r16627, %r16626, %r16623, 0x5410U;
	cvt.u32.u16 	%r16628, %rs23910;
	cvt.u32.u16 	%r16629, %rs23911;
	prmt.b32 	%r16630, %r16629, %r16628, 0x3340U;
	cvt.u32.u16 	%r16631, %rs23912;
	cvt.u32.u16 	%r16632, %rs23913;
	prmt.b32 	%r16633, %r16632, %r16631, 0x3340U;
	prmt.b32 	%r16634, %r16633, %r16630, 0x5410U;
	st.local.v2.b32 	[%rd2219+48], {%r16634, %r16627};
	st.local.v2.u8 	[%rd2219+56], {%rs23905, %rs23904};
	st.local.u32 	[%rd2219+60], %r33029;
	st.local.f64 	[%rd2219+64], %fd559;
	st.local.u64 	[%rd49], %rd314;
	st.local.v2.b32 	[%rd49+8], {%r1230, %r1231};
	st.local.v2.b32 	[%rd49+16], {%r1232, %r1233};
	st.local.v2.b32 	[%rd49+24], {%r1234, %r1235};
	st.local.v2.b32 	[%rd49+32], {%r1236, %r1237};
	st.local.v2.b32 	[%rd49+40], {%r1238, %r1239};
	st.local.v2.b32 	[%rd49+48], {%r1240, %r1241};
	st.local.v2.u8 	[%rd49+56], {%rs17107, %rs17108};
	st.local.u32 	[%rd49+60], %r33037;
	st.local.f64 	[%rd49+64], %fd561;
	mov.u64 	%rd3867, %rd314;
	@%p394 bra 	$L__BB3_908;
	setp.ne.s64 	%p395, %rd314, 0;
	@%p395 bra 	$L__BB3_907;
	mov.b16 	%rs17302, 0;
	st.local.u8 	[%rd48], %rs17302;
	add.s32 	%r16636, %r33037, %r33029;
	st.local.u32 	[%rd48+52], %r16636;
	add.f64 	%fd394, %fd559, %fd561;
	st.local.f64 	[%rd48+56], %fd394;
	mov.b32 	%r33030, 0;
$L__BB3_897:
	mov.u32 	%r1496, %r33030;
	cvt.u64.u32 	%rd2220, %r1496;
	add.s64 	%rd2221, %rd48, %rd2220;
	ld.local.u8 	%rs17303, [%rd2221];
	setp.ne.s16 	%p396, %rs17303, 0;
	add.s32 	%r33030, %r1496, 1;
	@%p396 bra 	$L__BB3_897;
	and.b16  	%rs17304, %rs23953, 255;
	setp.eq.s16 	%p397, %rs17304, 0;
	mov.u32 	%r33032, %r1496;
	@%p397 bra 	$L__BB3_901;
	mov.b32 	%r33031, 0;
$L__BB3_900:
	add.s32 	%r16638, %r33031, %r1496;
	cvt.u64.u32 	%rd2222, %r16638;
	add.s64 	%rd2223, %rd48, %rd2222;
	st.local.u8 	[%rd2223], %rs23953;
	add.s32 	%r1499, %r33031, 1;
	add.s32 	%r33032, %r1499, %r1496;
	cvt.u64.u32 	%rd2224, %r33031;
	add.s64 	%rd2225, %rd364, %rd2224;
	ld.local.u8 	%rs23953, [%rd2225+1];
	setp.ne.s16 	%p398, %rs23953, 0;
	mov.u32 	%r33031, %r1499;
	@%p398 bra 	$L__BB3_900;
$L__BB3_901:
	cvt.u64.u32 	%rd2226, %r33032;
	add.s64 	%rd2227, %rd48, %rd2226;
	mov.b16 	%rs17305, 0;
	st.local.u8 	[%rd2227], %rs17305;
	mov.b32 	%r33033, 0;
$L__BB3_902:
	mov.u32 	%r1502, %r33033;
	cvt.u64.u32 	%rd2228, %r1502;
	add.s64 	%rd2229, %rd48, %rd2228;
	ld.local.u8 	%rs17306, [%rd2229];
	setp.ne.s16 	%p399, %rs17306, 0;
	add.s32 	%r33033, %r1502, 1;
	@%p399 bra 	$L__BB3_902;
	and.b16  	%rs17307, %rs23956, 255;
	setp.eq.s16 	%p400, %rs17307, 0;
	mov.u32 	%r33035, %r1502;
	@%p400 bra 	$L__BB3_906;
	mov.b32 	%r33034, 0;
$L__BB3_905:
	add.s32 	%r16641, %r33034, %r1502;
	cvt.u64.u32 	%rd2230, %r16641;
	add.s64 	%rd2231, %rd48, %rd2230;
	st.local.u8 	[%rd2231], %rs23956;
	add.s32 	%r1505, %r33034, 1;
	add.s32 	%r33035, %r1505, %r1502;
	cvt.u64.u32 	%rd2232, %r33034;
	add.s64 	%rd2233, %rd49, %rd2232;
	ld.local.u8 	%rs23956, [%rd2233+9];
	setp.ne.s16 	%p401, %rs23956, 0;
	mov.u32 	%r33034, %r1505;
	@%p401 bra 	$L__BB3_905;
$L__BB3_906:
	cvt.u64.u32 	%rd2234, %r33035;
	add.s64 	%rd2235, %rd48, %rd2234;
	mov.b16 	%rs17308, 0;
	st.local.u8 	[%rd2235], %rs17308;
	ld.local.v2.b32 	{%r16642, %r16643}, [%rd48];
	bfe.u32 	%r16644, %r16642, 0, 8;
	cvt.u16.u32 	%rs23956, %r16644;
	bfe.u32 	%r16645, %r16642, 8, 8;
	cvt.u16.u32 	%rs23957, %r16645;
	bfe.u32 	%r16646, %r16642, 16, 8;
	cvt.u16.u32 	%rs23958, %r16646;
	bfe.u32 	%r16647, %r16642, 24, 8;
	cvt.u16.u32 	%rs23959, %r16647;
	bfe.u32 	%r16648, %r16643, 0, 8;
	cvt.u16.u32 	%rs23960, %r16648;
	bfe.u32 	%r16649, %r16643, 8, 8;
	cvt.u16.u32 	%rs23961, %r16649;
	bfe.u32 	%r16650, %r16643, 16, 8;
	cvt.u16.u32 	%rs23962, %r16650;
	bfe.u32 	%r16651, %r16643, 24, 8;
	cvt.u16.u32 	%rs23963, %r16651;
	ld.local.v2.b32 	{%r16652, %r16653}, [%rd48+8];
	bfe.u32 	%r16654, %r16652, 0, 8;
	cvt.u16.u32 	%rs23964, %r16654;
	bfe.u32 	%r16655, %r16652, 8, 8;
	cvt.u16.u32 	%rs23965, %r16655;
	bfe.u32 	%r16656, %r16652, 16, 8;
	cvt.u16.u32 	%rs23966, %r16656;
	bfe.u32 	%r16657, %r16652, 24, 8;
	cvt.u16.u32 	%rs23967, %r16657;
	bfe.u32 	%r16658, %r16653, 0, 8;
	cvt.u16.u32 	%rs23968, %r16658;
	bfe.u32 	%r16659, %r16653, 8, 8;
	cvt.u16.u32 	%rs23969, %r16659;
	bfe.u32 	%r16660, %r16653, 16, 8;
	cvt.u16.u32 	%rs23970, %r16660;
	bfe.u32 	%r16661, %r16653, 24, 8;
	cvt.u16.u32 	%rs23971, %r16661;
	ld.local.v2.b32 	{%r16662, %r16663}, [%rd48+16];
	bfe.u32 	%r16664, %r16662, 0, 8;
	cvt.u16.u32 	%rs23972, %r16664;
	bfe.u32 	%r16665, %r16662, 8, 8;
	cvt.u16.u32 	%rs23973, %r16665;
	bfe.u32 	%r16666, %r16662, 16, 8;
	cvt.u16.u32 	%rs23974, %r16666;
	bfe.u32 	%r16667, %r16662, 24, 8;
	cvt.u16.u32 	%rs23975, %r16667;
	bfe.u32 	%r16668, %r16663, 0, 8;
	cvt.u16.u32 	%rs23976, %r16668;
	bfe.u32 	%r16669, %r16663, 8, 8;
	cvt.u16.u32 	%rs23977, %r16669;
	bfe.u32 	%r16670, %r16663, 16, 8;
	cvt.u16.u32 	%rs23978, %r16670;
	bfe.u32 	%r16671, %r16663, 24, 8;
	cvt.u16.u32 	%rs23979, %r16671;
	ld.local.v2.b32 	{%r16672, %r16673}, [%rd48+24];
	bfe.u32 	%r16674, %r16672, 0, 8;
	cvt.u16.u32 	%rs23980, %r16674;
	bfe.u32 	%r16675, %r16672, 8, 8;
	cvt.u16.u32 	%rs23981, %r16675;
	bfe.u32 	%r16676, %r16672, 16, 8;
	cvt.u16.u32 	%rs23982, %r16676;
	bfe.u32 	%r16677, %r16672, 24, 8;
	cvt.u16.u32 	%rs23983, %r16677;
	bfe.u32 	%r16678, %r16673, 0, 8;
	cvt.u16.u32 	%rs23984, %r16678;
	bfe.u32 	%r16679, %r16673, 8, 8;
	cvt.u16.u32 	%rs23985, %r16679;
	bfe.u32 	%r16680, %r16673, 16, 8;
	cvt.u16.u32 	%rs23986, %r16680;
	bfe.u32 	%r16681, %r16673, 24, 8;
	cvt.u16.u32 	%rs23987, %r16681;
	ld.local.v2.b32 	{%r16682, %r16683}, [%rd48+32];
	bfe.u32 	%r16684, %r16682, 0, 8;
	cvt.u16.u32 	%rs23988, %r16684;
	bfe.u32 	%r16685, %r16682, 8, 8;
	cvt.u16.u32 	%rs23989, %r16685;
	bfe.u32 	%r16686, %r16682, 16, 8;
	cvt.u16.u32 	%rs23990, %r16686;
	bfe.u32 	%r16687, %r16682, 24, 8;
	cvt.u16.u32 	%rs23991, %r16687;
	bfe.u32 	%r16688, %r16683, 0, 8;
	cvt.u16.u32 	%rs23992, %r16688;
	bfe.u32 	%r16689, %r16683, 8, 8;
	cvt.u16.u32 	%rs23993, %r16689;
	bfe.u32 	%r16690, %r16683, 16, 8;
	cvt.u16.u32 	%rs23994, %r16690;
	bfe.u32 	%r16691, %r16683, 24, 8;
	cvt.u16.u32 	%rs23995, %r16691;
	ld.local.v2.b32 	{%r16692, %r16693}, [%rd48+40];
	bfe.u32 	%r16694, %r16692, 0, 8;
	cvt.u16.u32 	%rs23996, %r16694;
	bfe.u32 	%r16695, %r16692, 8, 8;
	cvt.u16.u32 	%rs23997, %r16695;
	bfe.u32 	%r16696, %r16692, 16, 8;
	cvt.u16.u32 	%rs23998, %r16696;
	bfe.u32 	%r16697, %r16692, 24, 8;
	cvt.u16.u32 	%rs23999, %r16697;
	bfe.u32 	%r16698, %r16693, 0, 8;
	cvt.u16.u32 	%rs24000, %r16698;
	bfe.u32 	%r16699, %r16693, 8, 8;
	cvt.u16.u32 	%rs24001, %r16699;
	bfe.u32 	%r16700, %r16693, 16, 8;
	cvt.u16.u32 	%rs24002, %r16700;
	bfe.u32 	%r16701, %r16693, 24, 8;
	cvt.u16.u32 	%rs24003, %r16701;
	ld.local.v2.u8 	{%rs24004, %rs24005}, [%rd48+48];
	ld.local.u32 	%r33037, [%rd48+52];
	ld.local.f64 	%fd561, [%rd48+56];
$L__BB3_907:
	add.s64 	%rd3867, %rd314, %rd3866;
	st.local.u64 	[%rd49], %rd3867;
	cvt.u32.u16 	%r16702, %rs23963;
	cvt.u32.u16 	%r16703, %rs23962;
	prmt.b32 	%r16704, %r16703, %r16702, 0x3340U;
	cvt.u32.u16 	%r16705, %rs23961;
	cvt.u32.u16 	%r16706, %rs23960;
	prmt.b32 	%r16707, %r16706, %r16705, 0x3340U;
	prmt.b32 	%r16708, %r16707, %r16704, 0x5410U;
	cvt.u32.u16 	%r16709, %rs23959;
	cvt.u32.u16 	%r16710, %rs23958;
	prmt.b32 	%r16711, %r16710, %r16709, 0x3340U;
	cvt.u32.u16 	%r16712, %rs23957;
	cvt.u32.u16 	%r16713, %rs23956;
	prmt.b32 	%r16714, %r16713, %r16712, 0x3340U;
	prmt.b32 	%r16715, %r16714, %r16711, 0x5410U;
	st.local.v2.b32 	[%rd49+8], {%r16715, %r16708};
	cvt.u32.u16 	%r16716, %rs23971;
	cvt.u32.u16 	%r16717, %rs23970;
	prmt.b32 	%r16718, %r16717, %r16716, 0x3340U;
	cvt.u32.u16 	%r16719, %rs23969;
	cvt.u32.u16 	%r16720, %rs23968;
	prmt.b32 	%r16721, %r16720, %r16719, 0x3340U;
	prmt.b32 	%r16722, %r16721, %r16718, 0x5410U;
	cvt.u32.u16 	%r16723, %rs23967;
	cvt.u32.u16 	%r16724, %rs23966;
	prmt.b32 	%r16725, %r16724, %r16723, 0x3340U;
	cvt.u32.u16 	%r16726, %rs23965;
	cvt.u32.u16 	%r16727, %rs23964;
	prmt.b32 	%r16728, %r16727, %r16726, 0x3340U;
	prmt.b32 	%r16729, %r16728, %r16725, 0x5410U;
	st.local.v2.b32 	[%rd49+16], {%r16729, %r16722};
	cvt.u32.u16 	%r16730, %rs23979;
	cvt.u32.u16 	%r16731, %rs23978;
	prmt.b32 	%r16732, %r16731, %r16730, 0x3340U;
	cvt.u32.u16 	%r16733, %rs23977;
	cvt.u32.u16 	%r16734, %rs23976;
	prmt.b32 	%r16735, %r16734, %r16733, 0x3340U;
	prmt.b32 	%r16736, %r16735, %r16732, 0x5410U;
	cvt.u32.u16 	%r16737, %rs23975;
	cvt.u32.u16 	%r16738, %rs23974;
	prmt.b32 	%r16739, %r16738, %r16737, 0x3340U;
	cvt.u32.u16 	%r16740, %rs23973;
	cvt.u32.u16 	%r16741, %rs23972;
	prmt.b32 	%r16742, %r16741, %r16740, 0x3340U;
	prmt.b32 	%r16743, %r16742, %r16739, 0x5410U;
	st.local.v2.b32 	[%rd49+24], {%r16743, %r16736};
	cvt.u32.u16 	%r16744, %rs23987;
	cvt.u32.u16 	%r16745, %rs23986;
	prmt.b32 	%r16746, %r16745, %r16744, 0x3340U;
	cvt.u32.u16 	%r16747, %rs23985;
	cvt.u32.u16 	%r16748, %rs23984;
	prmt.b32 	%r16749, %r16748, %r16747, 0x3340U;
	prmt.b32 	%r16750, %r16749, %r16746, 0x5410U;
	cvt.u32.u16 	%r16751, %rs23983;
	cvt.u32.u16 	%r16752, %rs23982;
	prmt.b32 	%r16753, %r16752, %r16751, 0x3340U;
	cvt.u32.u16 	%r16754, %rs23981;
	cvt.u32.u16 	%r16755, %rs23980;
	prmt.b32 	%r16756, %r16755, %r16754, 0x3340U;
	prmt.b32 	%r16757, %r16756, %r16753, 0x5410U;
	st.local.v2.b32 	[%rd49+32], {%r16757, %r16750};
	cvt.u32.u16 	%r16758, %rs23995;
	cvt.u32.u16 	%r16759, %rs23994;
	prmt.b32 	%r16760, %r16759, %r16758, 0x3340U;
	cvt.u32.u16 	%r16761, %rs23993;
	cvt.u32.u16 	%r16762, %rs23992;
	prmt.b32 	%r16763, %r16762, %r16761, 0x3340U;
	prmt.b32 	%r16764, %r16763, %r16760, 0x5410U;
	cvt.u32.u16 	%r16765, %rs23991;
	cvt.u32.u16 	%r16766, %rs23990;
	prmt.b32 	%r16767, %r16766, %r16765, 0x3340U;
	cvt.u32.u16 	%r16768, %rs23989;
	cvt.u32.u16 	%r16769, %rs23988;
	prmt.b32 	%r16770, %r16769, %r16768, 0x3340U;
	prmt.b32 	%r16771, %r16770, %r16767, 0x5410U;
	st.local.v2.b32 	[%rd49+40], {%r16771, %r16764};
	cvt.u32.u16 	%r16772, %rs24003;
	cvt.u32.u16 	%r16773, %rs24002;
	prmt.b32 	%r16774, %r16773, %r16772, 0x3340U;
	cvt.u32.u16 	%r16775, %rs24001;
	cvt.u32.u16 	%r16776, %rs24000;
	prmt.b32 	%r16777, %r16776, %r16775, 0x3340U;
	prmt.b32 	%r16778, %r16777, %r16774, 0x5410U;
	cvt.u32.u16 	%r16779, %rs23999;
	cvt.u32.u16 	%r16780, %rs23998;
	prmt.b32 	%r16781, %r16780, %r16779, 0x3340U;
	cvt.u32.u16 	%r16782, %rs23997;
	cvt.u32.u16 	%r16783, %rs23996;
	prmt.b32 	%r16784, %r16783, %r16782, 0x3340U;
	prmt.b32 	%r16785, %r16784, %r16781, 0x5410U;
	st.local.v2.b32 	[%rd49+48], {%r16785, %r16778};
	st.local.v2.u8 	[%rd49+56], {%rs24004, %rs24005};
	st.local.u32 	[%rd49+60], %r33037;
	st.local.f64 	[%rd49+64], %fd561;
$L__BB3_908:
	st.local.u64 	[%rd64], %rd3866;
	st.local.v2.b32 	[%rd64+8], {%r16564, %r16557};
	st.local.v4.b32 	[%rd64+16], {%r16578, %r16571, %r16592, %r16585};
	st.local.v4.b32 	[%rd64+32], {%r16606, %r16599, %r16620, %r16613};
	st.local.v2.b32 	[%rd64+48], {%r16634, %r16627};
	st.local.v2.u8 	[%rd64+56], {%rs23905, %rs23904};
	st.local.u32 	[%rd64+60], %r33029;
	st.local.f64 	[%rd64+64], %fd559;
	st.local.u64 	[%rd47], %rd3867;
	add.s64 	%rd367, %rd47, 8;
	cvt.u32.u16 	%r16870, %rs23963;
	cvt.u32.u16 	%r16871, %rs23962;
	prmt.b32 	%r16872, %r16871, %r16870, 0x3340U;
	cvt.u32.u16 	%r16873, %rs23961;
	cvt.u32.u16 	%r16874, %rs23960;
	prmt.b32 	%r16875, %r16874, %r16873, 0x3340U;
	prmt.b32 	%r16876, %r16875, %r16872, 0x5410U;
	cvt.u32.u16 	%r16877, %rs23959;
	cvt.u32.u16 	%r16878, %rs23958;
	prmt.b32 	%r16879, %r16878, %r16877, 0x3340U;
	cvt.u32.u16 	%r16880, %rs23957;
	cvt.u32.u16 	%r16881, %rs23956;
	prmt.b32 	%r16882, %r16881, %r16880, 0x3340U;
	prmt.b32 	%r16883, %r16882, %r16879, 0x5410U;
	st.local.v2.b32 	[%rd47+8], {%r16883, %r16876};
	cvt.u32.u16 	%r16884, %rs23971;
	cvt.u32.u16 	%r16885, %rs23970;
	prmt.b32 	%r16886, %r16885, %r16884, 0x3340U;
	cvt.u32.u16 	%r16887, %rs23969;
	cvt.u32.u16 	%r16888, %rs23968;
	prmt.b32 	%r16889, %r16888, %r16887, 0x3340U;
	prmt.b32 	%r16890, %r16889, %r16886, 0x5410U;
	cvt.u32.u16 	%r16891, %rs23967;
	cvt.u32.u16 	%r16892, %rs23966;
	prmt.b32 	%r16893, %r16892, %r16891, 0x3340U;
	cvt.u32.u16 	%r16894, %rs23965;
	cvt.u32.u16 	%r16895, %rs23964;
	prmt.b32 	%r16896, %r16895, %r16894, 0x3340U;
	prmt.b32 	%r16897, %r16896, %r16893, 0x5410U;
	st.local.v2.b32 	[%rd47+16], {%r16897, %r16890};
	cvt.u32.u16 	%r16898, %rs23979;
	cvt.u32.u16 	%r16899, %rs23978;
	prmt.b32 	%r16900, %r16899, %r16898, 0x3340U;
	cvt.u32.u16 	%r16901, %rs23977;
	cvt.u32.u16 	%r16902, %rs23976;
	prmt.b32 	%r16903, %r16902, %r16901, 0x3340U;
	prmt.b32 	%r16904, %r16903, %r16900, 0x5410U;
	cvt.u32.u16 	%r16905, %rs23975;
	cvt.u32.u16 	%r16906, %rs23974;
	prmt.b32 	%r16907, %r16906, %r16905, 0x3340U;
	cvt.u32.u16 	%r16908, %rs23973;
	cvt.u32.u16 	%r16909, %rs23972;
	prmt.b32 	%r16910, %r16909, %r16908, 0x3340U;
	prmt.b32 	%r16911, %r16910, %r16907, 0x5410U;
	st.local.v2.b32 	[%rd47+24], {%r16911, %r16904};
	cvt.u32.u16 	%r16912, %rs23987;
	cvt.u32.u16 	%r16913, %rs23986;
	prmt.b32 	%r16914, %r16913, %r16912, 0x3340U;
	cvt.u32.u16 	%r16915, %rs23985;
	cvt.u32.u16 	%r16916, %rs23984;
	prmt.b32 	%r16917, %r16916, %r16915, 0x3340U;
	prmt.b32 	%r16918, %r16917, %r16914, 0x5410U;
	cvt.u32.u16 	%r16919, %rs23983;
	cvt.u32.u16 	%r16920, %rs23982;
	prmt.b32 	%r16921, %r16920, %r16919, 0x3340U;
	cvt.u32.u16 	%r16922, %rs23981;
	cvt.u32.u16 	%r16923, %rs23980;
	prmt.b32 	%r16924, %r16923, %r16922, 0x3340U;
	prmt.b32 	%r16925, %r16924, %r16921, 0x5410U;
	st.local.v2.b32 	[%rd47+32], {%r16925, %r16918};
	cvt.u32.u16 	%r16926, %rs23995;
	cvt.u32.u16 	%r16927, %rs23994;
	prmt.b32 	%r16928, %r16927, %r16926, 0x3340U;
	cvt.u32.u16 	%r16929, %rs23993;
	cvt.u32.u16 	%r16930, %rs23992;
	prmt.b32 	%r16931, %r16930, %r16929, 0x3340U;
	prmt.b32 	%r16932, %r16931, %r16928, 0x5410U;
	cvt.u32.u16 	%r16933, %rs23991;
	cvt.u32.u16 	%r16934, %rs23990;
	prmt.b32 	%r16935, %r16934, %r16933, 0x3340U;
	cvt.u32.u16 	%r16936, %rs23989;
	cvt.u32.u16 	%r16937, %rs23988;
	prmt.b32 	%r16938, %r16937, %r16936, 0x3340U;
	prmt.b32 	%r16939, %r16938, %r16935, 0x5410U;
	st.local.v2.b32 	[%rd47+40], {%r16939, %r16932};
	cvt.u32.u16 	%r16940, %rs24003;
	cvt.u32.u16 	%r16941, %rs24002;
	prmt.b32 	%r16942, %r16941, %r16940, 0x3340U;
	cvt.u32.u16 	%r16943, %rs24001;
	cvt.u32.u16 	%r16944, %rs24000;
	prmt.b32 	%r16945, %r16944, %r16943, 0x3340U;
	prmt.b32 	%r16946, %r16945, %r16942, 0x5410U;
	cvt.u32.u16 	%r16947, %rs23999;
	cvt.u32.u16 	%r16948, %rs23998;
	prmt.b32 	%r16949, %r16948, %r16947, 0x3340U;
	cvt.u32.u16 	%r16950, %rs23997;
	cvt.u32.u16 	%r16951, %rs23996;
	prmt.b32 	%r16952, %r16951, %r16950, 0x3340U;
	prmt.b32 	%r16953, %r16952, %r16949, 0x5410U;
	st.local.v2.b32 	[%rd47+48], {%r16953, %r16946};
	st.local.v2.u8 	[%rd47+56], {%rs24004, %rs24005};
	st.local.u32 	[%rd47+60], %r33037;
	st.local.f64 	[%rd47+64], %fd561;
	@%p1 bra 	$L__BB3_920;
	mov.b16 	%rs17309, 0;
	st.local.u8 	[%rd46], %rs17309;
	add.s32 	%r16955, %r33044, %r33037;
	st.local.u32 	[%rd46+52], %r16955;
	add.f64 	%fd395, %fd561, %fd562;
	st.local.f64 	[%rd46+56], %fd395;
	mov.b32 	%r33038, 0;
$L__BB3_910:
	mov.u32 	%r1511, %r33038;
	cvt.u64.u32 	%rd2236, %r1511;
	add.s64 	%rd2237, %rd46, %rd2236;
	ld.local.u8 	%rs17310, [%rd2237];
	setp.ne.s16 	%p402, %rs17310, 0;
	add.s32 	%r33038, %r1511, 1;
	@%p402 bra 	$L__BB3_910;
	and.b16  	%rs17311, %rs23956, 255;
	setp.eq.s16 	%p403, %rs17311, 0;
	mov.u32 	%r33040, %r1511;
	@%p403 bra 	$L__BB3_914;
	mov.b32 	%r33039, 0;
$L__BB3_913:
	add.s32 	%r16957, %r33039, %r1511;
	cvt.u64.u32 	%rd2238, %r16957;
	add.s64 	%rd2239, %rd46, %rd2238;
	st.local.u8 	[%rd2239], %rs23956;
	add.s32 	%r1514, %r33039, 1;
	add.s32 	%r33040, %r1514, %r1511;
	cvt.u64.u32 	%rd2240, %r33039;
	add.s64 	%rd2241, %rd367, %rd2240;
	ld.local.u8 	%rs23956, [%rd2241+1];
	setp.ne.s16 	%p404, %rs23956, 0;
	mov.u32 	%r33039, %r1514;
	@%p404 bra 	$L__BB3_913;
$L__BB3_914:
	cvt.u64.u32 	%rd2242, %r33040;
	add.s64 	%rd2243, %rd46, %rd2242;
	mov.b16 	%rs17312, 0;
	st.local.u8 	[%rd2243], %rs17312;
	mov.b32 	%r33041, 0;
$L__BB3_915:
	mov.u32 	%r1517, %r33041;
	cvt.u64.u32 	%rd2244, %r1517;
	add.s64 	%rd2245, %rd46, %rd2244;
	ld.local.u8 	%rs17313, [%rd2245];
	setp.ne.s16 	%p405, %rs17313, 0;
	add.s32 	%r33041, %r1517, 1;
	@%p405 bra 	$L__BB3_915;
	and.b16  	%rs17314, %rs24057, 255;
	setp.eq.s16 	%p406, %rs17314, 0;
	mov.u32 	%r33043, %r1517;
	@%p406 bra 	$L__BB3_919;
	mov.b32 	%r33042, 0;
$L__BB3_918:
	add.s32 	%r16960, %r33042, %r1517;
	cvt.u64.u32 	%rd2246, %r16960;
	add.s64 	%rd2247, %rd46, %rd2246;
	st.local.u8 	[%rd2247], %rs24057;
	add.s32 	%r1520, %r33042, 1;
	add.s32 	%r33043, %r1520, %r1517;
	cvt.u64.u32 	%rd2248, %r33042;
	add.s64 	%rd2249, %rd64, %rd2248;
	ld.local.u8 	%rs24057, [%rd2249+81];
	setp.ne.s16 	%p407, %rs24057, 0;
	mov.u32 	%r33042, %r1520;
	@%p407 bra 	$L__BB3_918;
$L__BB3_919:
	cvt.u64.u32 	%rd2250, %r33043;
	add.s64 	%rd2251, %rd46, %rd2250;
	mov.b16 	%rs17315, 0;
	st.local.u8 	[%rd2251], %rs17315;
	ld.local.v2.b32 	{%r16961, %r16962}, [%rd46];
	bfe.u32 	%r16963, %r16961, 0, 8;
	cvt.u16.u32 	%rs24057, %r16963;
	bfe.u32 	%r16964, %r16961, 8, 8;
	cvt.u16.u32 	%rs24059, %r16964;
	bfe.u32 	%r16965, %r16961, 16, 8;
	cvt.u16.u32 	%rs24060, %r16965;
	bfe.u32 	%r16966, %r16961, 24, 8;
	cvt.u16.u32 	%rs24061, %r16966;
	bfe.u32 	%r16967, %r16962, 0, 8;
	cvt.u16.u32 	%rs24062, %r16967;
	bfe.u32 	%r16968, %r16962, 8, 8;
	cvt.u16.u32 	%rs24063, %r16968;
	bfe.u32 	%r16969, %r16962, 16, 8;
	cvt.u16.u32 	%rs24064, %r16969;
	bfe.u32 	%r16970, %r16962, 24, 8;
	cvt.u16.u32 	%rs24065, %r16970;
	ld.local.v2.b32 	{%r16971, %r16972}, [%rd46+8];
	bfe.u32 	%r16973, %r16971, 0, 8;
	cvt.u16.u32 	%rs24066, %r16973;
	bfe.u32 	%r16974, %r16971, 8, 8;
	cvt.u16.u32 	%rs24067, %r16974;
	bfe.u32 	%r16975, %r16971, 16, 8;
	cvt.u16.u32 	%rs24068, %r16975;
	bfe.u32 	%r16976, %r16971, 24, 8;
	cvt.u16.u32 	%rs24069, %r16976;
	bfe.u32 	%r16977, %r16972, 0, 8;
	cvt.u16.u32 	%rs24070, %r16977;
	bfe.u32 	%r16978, %r16972, 8, 8;
	cvt.u16.u32 	%rs24071, %r16978;
	bfe.u32 	%r16979, %r16972, 16, 8;
	cvt.u16.u32 	%rs24072, %r16979;
	bfe.u32 	%r16980, %r16972, 24, 8;
	cvt.u16.u32 	%rs24073, %r16980;
	ld.local.v2.b32 	{%r16981, %r16982}, [%rd46+16];
	bfe.u32 	%r16983, %r16981, 0, 8;
	cvt.u16.u32 	%rs24074, %r16983;
	bfe.u32 	%r16984, %r16981, 8, 8;
	cvt.u16.u32 	%rs24075, %r16984;
	bfe.u32 	%r16985, %r16981, 16, 8;
	cvt.u16.u32 	%rs24076, %r16985;
	bfe.u32 	%r16986, %r16981, 24, 8;
	cvt.u16.u32 	%rs24077, %r16986;
	bfe.u32 	%r16987, %r16982, 0, 8;
	cvt.u16.u32 	%rs24078, %r16987;
	bfe.u32 	%r16988, %r16982, 8, 8;
	cvt.u16.u32 	%rs24079, %r16988;
	bfe.u32 	%r16989, %r16982, 16, 8;
	cvt.u16.u32 	%rs24080, %r16989;
	bfe.u32 	%r16990, %r16982, 24, 8;
	cvt.u16.u32 	%rs24081, %r16990;
	ld.local.v2.b32 	{%r16991, %r16992}, [%rd46+24];
	bfe.u32 	%r16993, %r16991, 0, 8;
	cvt.u16.u32 	%rs24082, %r16993;
	bfe.u32 	%r16994, %r16991, 8, 8;
	cvt.u16.u32 	%rs24083, %r16994;
	bfe.u32 	%r16995, %r16991, 16, 8;
	cvt.u16.u32 	%rs24084, %r16995;
	bfe.u32 	%r16996, %r16991, 24, 8;
	cvt.u16.u32 	%rs24085, %r16996;
	bfe.u32 	%r16997, %r16992, 0, 8;
	cvt.u16.u32 	%rs24086, %r16997;
	bfe.u32 	%r16998, %r16992, 8, 8;
	cvt.u16.u32 	%rs24087, %r16998;
	bfe.u32 	%r16999, %r16992, 16, 8;
	cvt.u16.u32 	%rs24088, %r16999;
	bfe.u32 	%r17000, %r16992, 24, 8;
	cvt.u16.u32 	%rs24089, %r17000;
	ld.local.v2.b32 	{%r17001, %r17002}, [%rd46+32];
	bfe.u32 	%r17003, %r17001, 0, 8;
	cvt.u16.u32 	%rs24090, %r17003;
	bfe.u32 	%r17004, %r17001, 8, 8;
	cvt.u16.u32 	%rs24091, %r17004;
	bfe.u32 	%r17005, %r17001, 16, 8;
	cvt.u16.u32 	%rs24092, %r17005;
	bfe.u32 	%r17006, %r17001, 24, 8;
	cvt.u16.u32 	%rs24093, %r17006;
	bfe.u32 	%r17007, %r17002, 0, 8;
	cvt.u16.u32 	%rs24094, %r17007;
	bfe.u32 	%r17008, %r17002, 8, 8;
	cvt.u16.u32 	%rs24095, %r17008;
	bfe.u32 	%r17009, %r17002, 16, 8;
	cvt.u16.u32 	%rs24096, %r17009;
	bfe.u32 	%r17010, %r17002, 24, 8;
	cvt.u16.u32 	%rs24097, %r17010;
	ld.local.v2.b32 	{%r17011, %r17012}, [%rd46+40];
	bfe.u32 	%r17013, %r17011, 0, 8;
	cvt.u16.u32 	%rs24098, %r17013;
	bfe.u32 	%r17014, %r17011, 8, 8;
	cvt.u16.u32 	%rs24099, %r17014;
	bfe.u32 	%r17015, %r17011, 16, 8;
	cvt.u16.u32 	%rs24100, %r17015;
	bfe.u32 	%r17016, %r17011, 24, 8;
	cvt.u16.u32 	%rs24101, %r17016;
	bfe.u32 	%r17017, %r17012, 0, 8;
	cvt.u16.u32 	%rs24102, %r17017;
	bfe.u32 	%r17018, %r17012, 8, 8;
	cvt.u16.u32 	%rs24103, %r17018;
	bfe.u32 	%r17019, %r17012, 16, 8;
	cvt.u16.u32 	%rs24104, %r17019;
	bfe.u32 	%r17020, %r17012, 24, 8;
	cvt.u16.u32 	%rs24105, %r17020;
	ld.local.v2.u8 	{%rs24106, %rs24107}, [%rd46+48];
	ld.local.u32 	%r33044, [%rd46+52];
	ld.local.f64 	%fd562, [%rd46+56];
$L__BB3_920:
	setp.ne.s32 	%p408, %r16550, 0;
	st.local.u64 	[%rd64+72], %rd3867;
	st.local.v4.b32 	[%rd64+80], {%r16883, %r16876, %r16897, %r16890};
	st.local.v4.b32 	[%rd64+96], {%r16911, %r16904, %r16925, %r16918};
	st.local.v4.b32 	[%rd64+112], {%r16939, %r16932, %r16953, %r16946};
	mov.b32 	%r1527, {%rs24004, %rs24005};
	st.local.v2.u8 	[%rd64+128], {%rs24004, %rs24005};
	st.local.u32 	[%rd64+132], %r33037;
	st.local.f64 	[%rd64+136], %fd561;
	selp.u64 	%rd2252, 1, 0, %p1;
	add.s64 	%rd2253, %rd3867, %rd2252;
	st.local.u64 	[%rd47], %rd2253;
	cvt.u32.u16 	%r17105, %rs24065;
	cvt.u32.u16 	%r17106, %rs24064;
	prmt.b32 	%r17107, %r17106, %r17105, 0x3340U;
	cvt.u32.u16 	%r17108, %rs24063;
	cvt.u32.u16 	%r17109, %rs24062;
	prmt.b32 	%r17110, %r17109, %r17108, 0x3340U;
	prmt.b32 	%r17111, %r17110, %r17107, 0x5410U;
	cvt.u32.u16 	%r17112, %rs24061;
	cvt.u32.u16 	%r17113, %rs24060;
	prmt.b32 	%r17114, %r17113, %r17112, 0x3340U;
	cvt.u32.u16 	%r17115, %rs24059;
	cvt.u32.u16 	%r17116, %rs24057;
	prmt.b32 	%r17117, %r17116, %r17115, 0x3340U;
	prmt.b32 	%r17118, %r17117, %r17114, 0x5410U;
	st.local.v2.b32 	[%rd47+8], {%r17118, %r17111};
	cvt.u32.u16 	%r17119, %rs24073;
	cvt.u32.u16 	%r17120, %rs24072;
	prmt.b32 	%r17121, %r17120, %r17119, 0x3340U;
	cvt.u32.u16 	%r17122, %rs24071;
	cvt.u32.u16 	%r17123, %rs24070;
	prmt.b32 	%r17124, %r17123, %r17122, 0x3340U;
	prmt.b32 	%r17125, %r17124, %r17121, 0x5410U;
	cvt.u32.u16 	%r17126, %rs24069;
	cvt.u32.u16 	%r17127, %rs24068;
	prmt.b32 	%r17128, %r17127, %r17126, 0x3340U;
	cvt.u32.u16 	%r17129, %rs24067;
	cvt.u32.u16 	%r17130, %rs24066;
	prmt.b32 	%r17131, %r17130, %r17129, 0x3340U;
	prmt.b32 	%r17132, %r17131, %r17128, 0x5410U;
	st.local.v2.b32 	[%rd47+16], {%r17132, %r17125};
	cvt.u32.u16 	%r17133, %rs24081;
	cvt.u32.u16 	%r17134, %rs24080;
	prmt.b32 	%r17135, %r17134, %r17133, 0x3340U;
	cvt.u32.u16 	%r17136, %rs24079;
	cvt.u32.u16 	%r17137, %rs24078;
	prmt.b32 	%r17138, %r17137, %r17136, 0x3340U;
	prmt.b32 	%r17139, %r17138, %r17135, 0x5410U;
	cvt.u32.u16 	%r17140, %rs24077;
	cvt.u32.u16 	%r17141, %rs24076;
	prmt.b32 	%r17142, %r17141, %r17140, 0x3340U;
	cvt.u32.u16 	%r17143, %rs24075;
	cvt.u32.u16 	%r17144, %rs24074;
	prmt.b32 	%r17145, %r17144, %r17143, 0x3340U;
	prmt.b32 	%r17146, %r17145, %r17142, 0x5410U;
	st.local.v2.b32 	[%rd47+24], {%r17146, %r17139};
	cvt.u32.u16 	%r17147, %rs24089;
	cvt.u32.u16 	%r17148, %rs24088;
	prmt.b32 	%r17149, %r17148, %r17147, 0x3340U;
	cvt.u32.u16 	%r17150, %rs24087;
	cvt.u32.u16 	%r17151, %rs24086;
	prmt.b32 	%r17152, %r17151, %r17150, 0x3340U;
	prmt.b32 	%r17153, %r17152, %r17149, 0x5410U;
	cvt.u32.u16 	%r17154, %rs24085;
	cvt.u32.u16 	%r17155, %rs24084;
	prmt.b32 	%r17156, %r17155, %r17154, 0x3340U;
	cvt.u32.u16 	%r17157, %rs24083;
	cvt.u32.u16 	%r17158, %rs24082;
	prmt.b32 	%r17159, %r17158, %r17157, 0x3340U;
	prmt.b32 	%r17160, %r17159, %r17156, 0x5410U;
	st.local.v2.b32 	[%rd47+32], {%r17160, %r17153};
	cvt.u32.u16 	%r17161, %rs24097;
	cvt.u32.u16 	%r17162, %rs24096;
	prmt.b32 	%r17163, %r17162, %r17161, 0x3340U;
	cvt.u32.u16 	%r17164, %rs24095;
	cvt.u32.u16 	%r17165, %rs24094;
	prmt.b32 	%r17166, %r17165, %r17164, 0x3340U;
	prmt.b32 	%r17167, %r17166, %r17163, 0x5410U;
	cvt.u32.u16 	%r17168, %rs24093;
	cvt.u32.u16 	%r17169, %rs24092;
	prmt.b32 	%r17170, %r17169, %r17168, 0x3340U;
	cvt.u32.u16 	%r17171, %rs24091;
	cvt.u32.u16 	%r17172, %rs24090;
	prmt.b32 	%r17173, %r17172, %r17171, 0x3340U;
	prmt.b32 	%r17174, %r17173, %r17170, 0x5410U;
	st.local.v2.b32 	[%rd47+40], {%r17174, %r17167};
	cvt.u32.u16 	%r17175, %rs24105;
	cvt.u32.u16 	%r17176, %rs24104;
	prmt.b32 	%r17177, %r17176, %r17175, 0x3340U;
	cvt.u32.u16 	%r17178, %rs24103;
	cvt.u32.u16 	%r17179, %rs24102;
	prmt.b32 	%r17180, %r17179, %r17178, 0x3340U;
	prmt.b32 	%r17181, %r17180, %r17177, 0x5410U;
	cvt.u32.u16 	%r17182, %rs24101;
	cvt.u32.u16 	%r17183, %rs24100;
	prmt.b32 	%r17184, %r17183, %r17182, 0x3340U;
	cvt.u32.u16 	%r17185, %rs24099;
	cvt.u32.u16 	%r17186, %rs24098;
	prmt.b32 	%r17187, %r17186, %r17185, 0x3340U;
	prmt.b32 	%r17188, %r17187, %r17184, 0x5410U;
	st.local.v2.b32 	[%rd47+48], {%r17188, %r17181};
	st.local.v2.u8 	[%rd47+56], {%rs24106, %rs24107};
	st.local.u32 	[%rd47+60], %r33044;
	st.local.f64 	[%rd47+64], %fd562;
	@%p408 bra 	$L__BB3_922;
	mov.b64 	%rd3866, 0;
	st.local.u64 	[%rd64], %rd3866;
$L__BB3_922:
	mov.b32 	%r1529, {%rs23905, %rs23904};
	prmt.b32 	%r17196, %r16555, %r17197, 0x3340U;
	prmt.b32 	%r17198, %r17199, %r17200, 0x3340U;
	prmt.b32 	%r1547, %r17196, %r17198, 0x5410U;
	bfi.b32 	%r1543, %r16554, %r1547, 8, 8;
	bfi.b32 	%r1545, %r16552, %r1543, 16, 8;
	bfi.b32 	%r1533, %r16551, %r1545, 24, 8;
	prmt.b32 	%r17211, %r16625, %r17212, 0x3340U;
	prmt.b32 	%r1559, %r17211, %r17198, 0x5410U;
	bfi.b32 	%r1555, %r16624, %r1559, 8, 8;
	bfi.b32 	%r1557, %r16622, %r1555, 16, 8;
	bfi.b32 	%r1537, %r16621, %r1557, 24, 8;
	prmt.b32 	%r1563, %r16875, %r17198, 0x5410U;
	prmt.b32 	%r1564, %r16896, %r17198, 0x5410U;
	setp.lt.s64 	%p409, %rd3871, 257;
	@%p409 bra 	$L__BB3_933;
	bar.sync 	0;
	setp.eq.s64 	%p412, %rd314, 0;
	@%p412 bra 	$L__BB3_925;
	cvt.u32.u64 	%r17369, %rd3866;
	mov.u32 	%r17370, _ZN6thrust24THRUST_300001_SM_1000_NS8cuda_cub4core6detail5shmemE;
	mad.lo.s32 	%r17371, %r17369, 72, %r17370;
	st.shared.u32 	[%r17371], %r32918;
	st.shared.v2.b32 	[%r17371+8], {%r16564, %r1533};
	st.shared.v2.b32 	[%r17371+16], {%r16578, %r16571};
	st.shared.v2.b32 	[%r17371+24], {%r16592, %r16585};
	st.shared.v2.b32 	[%r17371+32], {%r16606, %r16599};
	st.shared.v2.b32 	[%r17371+40], {%r16620, %r16613};
	st.shared.v2.b32 	[%r17371+48], {%r16634, %r1537};
	mov.b32 	{%rs17322, %rs17323}, %r1529;
	st.shared.v2.u8 	[%r17371+56], {%rs17322, %rs17323};
	st.shared.u32 	[%r17371+60], %r33029;
	st.shared.f64 	[%r17371+64], %fd559;
$L__BB3_925:
	not.pred 	%p413, %p1;
	@%p413 bra 	$L__BB3_927;
	cvt.u32.u64 	%r17428, %rd3867;
	mov.u32 	%r17429, _ZN6thrust24THRUST_300001_SM_1000_NS8cuda_cub4core6detail5shmemE;
	mad.lo.s32 	%r17430, %r17428, 72, %r17429;
	st.shared.u32 	[%r17430], %r1223;
	bfe.u32 	%r17431, %r1563, 8, 8;
	bfe.u32 	%r17432, %r1563, 0, 8;
	prmt.b32 	%r17436, %r17432, %r17431, 0x3340U;
	prmt.b32 	%r17437, %r17436, %r16872, 0x5410U;
	st.shared.v2.b32 	[%r17430+8], {%r16883, %r17437};
	bfe.u32 	%r17438, %r1564, 8, 8;
	bfe.u32 	%r17439, %r1564, 0, 8;
	prmt.b32 	%r17450, %r17439, %r17438, 0x3340U;
	prmt.b32 	%r17451, %r17450, %r16893, 0x5410U;
	st.shared.v2.b32 	[%r17430+16], {%r17451, %r16890};
	st.shared.v2.b32 	[%r17430+24], {%r16911, %r16904};
	st.shared.v2.b32 	[%r17430+32], {%r16925, %r16918};
	st.shared.v2.b32 	[%r17430+40], {%r16939, %r16932};
	st.shared.v2.b32 	[%r17430+48], {%r16953, %r16946};
	mov.b32 	{%rs17324, %rs17325}, %r1527;
	st.shared.v2.u8 	[%r17430+56], {%rs17324, %rs17325};
	st.shared.u32 	[%r17430+60], %r33037;
	st.shared.f64 	[%r17430+64], %fd561;
$L__BB3_927:
	bar.sync 	0;
	cvt.u64.u32 	%rd3870, %r16550;
	setp.le.u64 	%p414, %rd3871, %rd3870;
	@%p414 bra 	$L__BB3_937;
	not.b64 	%rd2263, %rd3870;
	add.s64 	%rd370, %rd3871, %rd2263;
	and.b64  	%rd2264, %rd370, 256;
	setp.ne.s64 	%p415, %rd2264, 0;
	@%p415 bra 	$L__BB3_930;
	mov.u32 	%r17508, _ZN6thrust24THRUST_300001_SM_1000_NS8cuda_cub4core6detail5shmemE;
	mad.lo.s32 	%r17509, %r16550, 72, %r17508;
	ld.shared.u32 	%r17510, [%r17509];
	ld.shared.v2.b32 	{%r17511, %r17512}, [%r17509+8];
	ld.shared.v2.b32 	{%r17513, %r17514}, [%r17509+16];
	ld.shared.v2.b32 	{%r17515, %r17516}, [%r17509+24];
	ld.shared.v2.b32 	{%r17517, %r17518}, [%r17509+32];
	ld.shared.v2.b32 	{%r17519, %r17520}, [%r17509+40];
	ld.shared.v2.b32 	{%r17521, %r17522}, [%r17509+48];
	ld.shared.v2.u8 	{%rs17326, %rs17327}, [%r17509+56];
	ld.shared.u32 	%r17523, [%r17509+60];
	ld.shared.f64 	%fd396, [%r17509+64];
	shl.b64 	%rd2265, %rd3870, 2;
	add.s64 	%rd2266, %rd131, %rd2265;
	st.global.u32 	[%rd2266], %r17510;
	shl.b64 	%rd2267, %rd3870, 6;
	add.s64 	%rd2268, %rd132, %rd2267;
	st.global.v2.b32 	[%rd2268], {%r17511, %r17512};
	st.global.v2.b32 	[%rd2268+8], {%r17513, %r17514};
	st.global.v2.b32 	[%rd2268+16], {%r17515, %r17516};
	st.global.v2.b32 	[%rd2268+24], {%r17517, %r17518};
	st.global.v2.b32 	[%rd2268+32], {%r17519, %r17520};
	st.global.v2.b32 	[%rd2268+40], {%r17521, %r17522};
	st.global.v2.u8 	[%rd2268+48], {%rs17326, %rs17327};
	st.global.u32 	[%rd2268+52], %r17523;
	st.global.f64 	[%rd2268+56], %fd396;
	add.s32 	%r17524, %r16550, 256;
	cvt.u64.u32 	%rd3870, %r17524;
$L__BB3_930:
	setp.lt.u64 	%p416, %rd370, 256;
	@%p416 bra 	$L__BB3_937;
	mov.u32 	%r17526, _ZN6thrust24THRUST_300001_SM_1000_NS8cuda_cub4core6detail5shmemE;
$L__BB3_932:
	cvt.u32.u64 	%r17525, %rd3870;
	mad.lo.s32 	%r17527, %r17525, 72, %r17526;
	ld.shared.u32 	%r17528, [%r17527];
	ld.shared.v2.b32 	{%r17529, %r17530}, [%r17527+8];
	ld.shared.v2.b32 	{%r17531, %r17532}, [%r17527+16];
	ld.shared.v2.b32 	{%r17533, %r17534}, [%r17527+24];
	ld.shared.v2.b32 	{%r17535, %r17536}, [%r17527+32];
	ld.shared.v2.b32 	{%r17537, %r17538}, [%r17527+40];
	ld.shared.v2.b32 	{%r17539, %r17540}, [%r17527+48];
	ld.shared.v2.u8 	{%rs17328, %rs17329}, [%r17527+56];
	ld.shared.u32 	%r17541, [%r17527+60];
	ld.shared.f64 	%fd397, [%r17527+64];
	shl.b64 	%rd2269, %rd3870, 2;
	add.s64 	%rd2270, %rd131, %rd2269;
	st.global.u32 	[%rd2270], %r17528;
	shl.b64 	%rd2271, %rd3870, 6;
	add.s64 	%rd2272, %rd132, %rd2271;
	st.global.v2.b32 	[%rd2272], {%r17529, %r17530};
	st.global.v2.b32 	[%rd2272+8], {%r17531, %r17532};
	st.global.v2.b32 	[%rd2272+16], {%r17533, %r17534};
	st.global.v2.b32 	[%rd2272+24], {%r17535, %r17536};
	st.global.v2.b32 	[%rd2272+32], {%r17537, %r17538};
	st.global.v2.b32 	[%rd2272+40], {%r17539, %r17540};
	st.global.v2.u8 	[%rd2272+48], {%rs17328, %rs17329};
	st.global.u32 	[%rd2272+52], %r17541;
	st.global.f64 	[%rd2272+56], %fd397;
	ld.shared.u32 	%r17542, [%r17527+18432];
	ld.shared.v2.b32 	{%r17543, %r17544}, [%r17527+18440];
	ld.shared.v2.b32 	{%r17545, %r17546}, [%r17527+18448];
	ld.shared.v2.b32 	{%r17547, %r17548}, [%r17527+18456];
	ld.shared.v2.b32 	{%r17549, %r17550}, [%r17527+18464];
	ld.shared.v2.b32 	{%r17551, %r17552}, [%r17527+18472];
	ld.shared.v2.b32 	{%r17553, %r17554}, [%r17527+18480];
	ld.shared.v2.u8 	{%rs17330, %rs17331}, [%r17527+18488];
	ld.shared.u32 	%r17555, [%r17527+18492];
	ld.shared.f64 	%fd398, [%r17527+18496];
	and.b64  	%rd2273, %rd2269, 17179869180;
	add.s64 	%rd2274, %rd131, %rd2273;
	st.global.u32 	[%rd2274+1024], %r17542;
	and.b64  	%rd2275, %rd2271, 274877906880;
	add.s64 	%rd2276, %rd132, %rd2275;
	st.global.v2.b32 	[%rd2276+16384], {%r17543, %r17544};
	st.global.v2.b32 	[%rd2276+16392], {%r17545, %r17546};
	st.global.v2.b32 	[%rd2276+16400], {%r17547, %r17548};
	st.global.v2.b32 	[%rd2276+16408], {%r17549, %r17550};
	st.global.v2.b32 	[%rd2276+16416], {%r17551, %r17552};
	st.global.v2.b32 	[%rd2276+16424], {%r17553, %r17554};
	st.global.v2.u8 	[%rd2276+16432], {%rs17330, %rs17331};
	st.global.u32 	[%rd2276+16436], %r17555;
	st.global.f64 	[%rd2276+16440], %fd398;
	add.s64 	%rd2277, %rd3870, 512;
	and.b64  	%rd3870, %rd2277, 4294967295;
	setp.gt.u64 	%p417, %rd3871, %rd3870;
	@%p417 bra 	$L__BB3_932;
	bra.uni 	$L__BB3_937;
$L__BB3_933:
	setp.eq.s64 	%p410, %rd314, 0;
	@%p410 bra 	$L__BB3_935;
	shl.b64 	%rd2255, %rd3866, 2;
	add.s64 	%rd2256, %rd131, %rd2255;
	st.global.u32 	[%rd2256], %r32918;
	shl.b64 	%rd2257, %rd3866, 6;
	add.s64 	%rd2258, %rd132, %rd2257;
	st.global.v2.b32 	[%rd2258], {%r16564, %r1533};
	st.global.v2.b32 	[%rd2258+8], {%r16578, %r16571};
	st.global.v2.b32 	[%rd2258+16], {%r16592, %r16585};
	st.global.v2.b32 	[%rd2258+24], {%r16606, %r16599};
	st.global.v2.b32 	[%rd2258+32], {%r16620, %r16613};
	st.global.v2.b32 	[%rd2258+40], {%r16634, %r1537};
	mov.b32 	{%rs17318, %rs17319}, %r1529;
	st.global.v2.u8 	[%rd2258+48], {%rs17318, %rs17319};
	st.global.u32 	[%rd2258+52], %r33029;
	st.global.f64 	[%rd2258+56], %fd559;
$L__BB3_935:
	not.pred 	%p411, %p1;
	@%p411 bra 	$L__BB3_937;
	shl.b64 	%rd2259, %rd3867, 2;
	add.s64 	%rd2260, %rd131, %rd2259;
	st.global.u32 	[%rd2260], %r1223;
	shl.b64 	%rd2261, %rd3867, 6;
	add.s64 	%rd2262, %rd132, %rd2261;
	bfe.u32 	%r17292, %r1563, 8, 8;
	bfe.u32 	%r17293, %r1563, 0, 8;
	prmt.b32 	%r17297, %r17293, %r17292, 0x3340U;
	prmt.b32 	%r17298, %r17297, %r16872, 0x5410U;
	st.global.v2.b32 	[%rd2262], {%r16883, %r17298};
	bfe.u32 	%r17299, %r1564, 8, 8;
	bfe.u32 	%r17300, %r1564, 0, 8;
	prmt.b32 	%r17311, %r17300, %r17299, 0x3340U;
	prmt.b32 	%r17312, %r17311, %r16893, 0x5410U;
	st.global.v2.b32 	[%rd2262+8], {%r17312, %r16890};
	st.global.v2.b32 	[%rd2262+16], {%r16911, %r16904};
	st.global.v2.b32 	[%rd2262+24], {%r16925, %r16918};
	st.global.v2.b32 	[%rd2262+32], {%r16939, %r16932};
	st.global.v2.b32 	[%rd2262+40], {%r16953, %r16946};
	mov.b32 	{%rs17320, %rs17321}, %r1527;
	st.global.v2.u8 	[%rd2262+48], {%rs17320, %rs17321};
	st.global.u32 	[%rd2262+52], %r33037;
	st.global.f64 	[%rd2262+56], %fd561;
$L__BB3_937:
	setp.ne.s32 	%p418, %r16550, 255;
	@%p418 bra 	$L__BB3_1396;
	ld.param.u64 	%rd3795, [_ZN6thrust24THRUST_300001_SM_1000_NS8cuda_cub4core6detail13_kernel_agentINS1_15__reduce_by_key16ReduceByKeyAgentINS0_6detail15normal_iteratorINS0_10device_ptrIiEEEENS8_INS9_I6StructEEEESB_SE_N4cuda3std3__48equal_toIiEENSH_4plusISC_EEPllEEJSB_SE_SB_SE_SM_N3cub18CUB_300001_SM_100024ReduceByKeyScanTileStateISC_lLb0EEESJ_SL_llEEEvDpT0__param_8];
	mov.u32 	%r17556, %ctaid.x;
	mul.wide.u32 	%rd2278, %r17556, 512;
	sub.s64 	%rd2279, %rd3795, %rd2278;
	setp.ne.s64 	%p419, %rd2279, 512;
	@%p419 bra 	$L__BB3_940;
	shl.b64 	%rd2280, %rd3871, 2;
	add.s64 	%rd2281, %rd131, %rd2280;
	st.global.u32 	[%rd2281], %r1224;
	shl.b64 	%rd2282, %rd3871, 6;
	add.s64 	%rd2283, %rd132, %rd2282;
	st.global.v2.b32 	[%rd2283], {%r16159, %r16152};
	st.global.v2.b32 	[%rd2283+8], {%r16173, %r16166};
	st.global.v2.b32 	[%rd2283+16], {%r16187, %r16180};
	st.global.v2.b32 	[%rd2283+24], {%r16201, %r16194};
	st.global.v2.b32 	[%rd2283+32], {%r16215, %r16208};
	st.global.v2.b32 	[%rd2283+40], {%r16229, %r16222};
	st.global.v2.u8 	[%rd2283+48], {%rs23850, %rs23851};
	st.global.u32 	[%rd2283+52], %r33021;
	st.global.f64 	[%rd2283+56], %fd557;
	add.s64 	%rd3871, %rd3871, 1;
$L__BB3_940:
	ld.param.u64 	%rd3790, [_ZN6thrust24THRUST_300001_SM_1000_NS8cuda_cub4core6detail13_kernel_agentINS1_15__reduce_by_key16ReduceByKeyAgentINS0_6detail15normal_iteratorINS0_10device_ptrIiEEEENS8_INS9_I6StructEEEESB_SE_N4cuda3std3__48equal_toIiEENSH_4plusISC_EEPllEEJSB_SE_SB_SE_SM_N3cub18CUB_300001_SM_100024ReduceByKeyScanTileStateISC_lLb0EEESJ_SL_llEEEvDpT0__param_4];
	cvta.to.global.u64 	%rd2284, %rd3790;
	st.global.u64 	[%rd2284], %rd3871;
	bra.uni 	$L__BB3_1396;
$L__BB3_941:
	mov.b32 	%r2371, 0;
	st.local.u32 	[%rd44+60], %r2371;
	mov.b64 	%rd630, 0;
	st.local.u64 	[%rd44+64], %rd630;
	mov.b16 	%rs16601, 0;
	st.local.u8 	[%rd44+8], %rs16601;
	st.local.u32 	[%rd44+132], %r2371;
	st.local.u64 	[%rd44+136], %rd630;
	st.local.u8 	[%rd44+80], %rs16601;
	cvt.u32.u64 	%r1566, %rd134;
	shl.b64 	%rd631, %rd133, 2;
	add.s64 	%rd629, %rd129, %rd631;
	// begin inline asm
	ld.global.nc.u32 %r33046, [%rd629];
	// end inline asm
	mov.u32 	%r1568, %tid.x;
	and.b32  	%r2372, %r1568, 31;
	shl.b32 	%r2373, %r1568, 1;
	and.b32  	%r1569, %r2373, 1984;
	or.b32  	%r1570, %r1569, %r2372;
	setp.ge.u32 	%p7, %r1570, %r1566;
	shl.b32 	%r2374, %r1570, 2;
	cvt.u64.u32 	%rd632, %r2374;
	add.s64 	%rd378, %rd629, %rd632;
	mov.u32 	%r33045, %r33046;
	@%p7 bra 	$L__BB3_943;
	// begin inline asm
	ld.global.nc.u32 %r33045, [%rd378];
	// end inline asm
$L__BB3_943:
	add.s32 	%r2376, %r1570, 32;
	setp.ge.u32 	%p8, %r2376, %r1566;
	@%p8 bra 	$L__BB3_945;
	add.s64 	%rd634, %rd378, 128;
	// begin inline asm
	ld.global.nc.u32 %r33046, [%rd634];
	// end inline asm
$L__BB3_945:
	// begin inline asm
	mov.u32 %r2378, %laneid;
	// end inline asm
	add.s32 	%r2380, %r2378, %r1569;
	shl.b32 	%r2381, %r2380, 2;
	mov.u32 	%r2382, _ZN6thrust24THRUST_300001_SM_1000_NS8cuda_cub4core6detail5shmemE;
	add.s32 	%r2383, %r2382, %r2381;
	st.shared.u32 	[%r2383], %r33045;
	st.shared.u32 	[%r2383+128], %r33046;
	bar.warp.sync 	-1;
	shl.b32 	%r2384, %r2378, 2;
	add.s32 	%r2385, %r2383, %r2384;
	ld.shared.v2.u32 	{%r1576, %r1577}, [%r2385];
	setp.ne.s32 	%p9, %r1568, 0;
	mov.b32 	%r33050, 0;
	@%p9 bra 	$L__BB3_947;
	add.s64 	%rd635, %rd629, -4;
	// begin inline asm
	ld.global.nc.u32 %r33050, [%rd635];
	// end inline asm
$L__BB3_947:
	setp.ge.u32 	%p10, %r1570, %r1566;
	bar.sync 	0;
	shl.b64 	%rd652, %rd133, 6;
	add.s64 	%rd637, %rd130, %rd652;
	// begin inline asm
	ld.global.nc.u64 %rd636, [%rd637];
	// end inline asm
	add.s64 	%rd639, %rd637, 8;
	// begin inline asm
	ld.global.nc.u64 %rd638, [%rd639];
	// end inline asm
	add.s64 	%rd641, %rd637, 16;
	// begin inline asm
	ld.global.nc.u64 %rd640, [%rd641];
	// end inline asm
	add.s64 	%rd643, %rd637, 24;
	// begin inline asm
	ld.global.nc.u64 %rd642, [%rd643];
	// end inline asm
	add.s64 	%rd645, %rd637, 32;
	// begin inline asm
	ld.global.nc.u64 %rd644, [%rd645];
	// end inline asm
	add.s64 	%rd647, %rd637, 40;
	// begin inline asm
	ld.global.nc.u64 %rd646, [%rd647];
	// end inline asm
	add.s64 	%rd649, %rd637, 48;
	// begin inline asm
	ld.global.nc.u64 %rd648, [%rd649];
	// end inline asm
	mov.b64 	{%r2387, %r33049}, %rd648;
	add.s64 	%rd651, %rd637, 56;
	// begin inline asm
	ld.global.nc.u64 %rd3873, [%rd651];
	// end inline asm
	shr.u64 	%rd653, %rd648, 8;
	cvt.u16.u64 	%rs24207, %rd653;
	cvt.u16.u64 	%rs24206, %rd648;
	shr.u64 	%rd654, %rd646, 56;
	cvt.u16.u64 	%rs24205, %rd654;
	shr.u64 	%rd655, %rd646, 48;
	cvt.u16.u64 	%rs24204, %rd655;
	shr.u64 	%rd656, %rd646, 40;
	cvt.u16.u64 	%rs24203, %rd656;
	shr.u64 	%rd657, %rd646, 32;
	cvt.u16.u64 	%rs24202, %rd657;
	shr.u64 	%rd658, %rd646, 24;
	cvt.u16.u64 	%rs24201, %rd658;
	shr.u64 	%rd659, %rd646, 16;
	cvt.u16.u64 	%rs24200, %rd659;
	shr.u64 	%rd660, %rd646, 8;
	cvt.u16.u64 	%rs24199, %rd660;
	cvt.u16.u64 	%rs24198, %rd646;
	shr.u64 	%rd661, %rd644, 56;
	cvt.u16.u64 	%rs24197, %rd661;
	shr.u64 	%rd662, %rd644, 48;
	cvt.u16.u64 	%rs24196, %rd662;
	shr.u64 	%rd663, %rd644, 40;
	cvt.u16.u64 	%rs24195, %rd663;
	shr.u64 	%rd664, %rd644, 32;
	cvt.u16.u64 	%rs24194, %rd664;
	shr.u64 	%rd665, %rd644, 24;
	cvt.u16.u64 	%rs24193, %rd665;
	shr.u64 	%rd666, %rd644, 16;
	cvt.u16.u64 	%rs24192, %rd666;
	shr.u64 	%rd667, %rd644, 8;
	cvt.u16.u64 	%rs24191, %rd667;
	cvt.u16.u64 	%rs24190, %rd644;
	shr.u64 	%rd668, %rd642, 56;
	cvt.u16.u64 	%rs24189, %rd668;
	shr.u64 	%rd669, %rd642, 48;
	cvt.u16.u64 	%rs24188, %rd669;
	shr.u64 	%rd670, %rd642, 40;
	cvt.u16.u64 	%rs24187, %rd670;
	shr.u64 	%rd671, %rd642, 32;
	cvt.u16.u64 	%rs24186, %rd671;
	shr.u64 	%rd672, %rd642, 24;
	cvt.u16.u64 	%rs24185, %rd672;
	shr.u64 	%rd673, %rd642, 16;
	cvt.u16.u64 	%rs24184, %rd673;
	shr.u64 	%rd674, %rd642, 8;
	cvt.u16.u64 	%rs24183, %rd674;
	cvt.u16.u64 	%rs24182, %rd642;
	shr.u64 	%rd675, %rd640, 56;
	cvt.u16.u64 	%rs24181, %rd675;
	shr.u64 	%rd676, %rd640, 48;
	cvt.u16.u64 	%rs24180, %rd676;
	shr.u64 	%rd677, %rd640, 40;
	cvt.u16.u64 	%rs24179, %rd677;
	shr.u64 	%rd678, %rd640, 32;
	cvt.u16.u64 	%rs24178, %rd678;
	shr.u64 	%rd679, %rd640, 24;
	cvt.u16.u64 	%rs24177, %rd679;
	shr.u64 	%rd680, %rd640, 16;
	cvt.u16.u64 	%rs24176, %rd680;
	shr.u64 	%rd681, %rd640, 8;
	cvt.u16.u64 	%rs24175, %rd681;
	cvt.u16.u64 	%rs24174, %rd640;
	shr.u64 	%rd682, %rd638, 56;
	cvt.u16.u64 	%rs24173, %rd682;
	shr.u64 	%rd683, %rd638, 48;
	cvt.u16.u64 	%rs24172, %rd683;
	shr.u64 	%rd684, %rd638, 40;
	cvt.u16.u64 	%rs24171, %rd684;
	shr.u64 	%rd685, %rd638, 32;
	cvt.u16.u64 	%rs24170, %rd685;
	shr.u64 	%rd686, %rd638, 24;
	cvt.u16.u64 	%rs24169, %rd686;
	shr.u64 	%rd687, %rd638, 16;
	cvt.u16.u64 	%rs24168, %rd687;
	shr.u64 	%rd688, %rd638, 8;
	cvt.u16.u64 	%rs24167, %rd688;
	cvt.u16.u64 	%rs24166, %rd638;
	shr.u64 	%rd689, %rd636, 56;
	cvt.u16.u64 	%rs24165, %rd689;
	shr.u64 	%rd690, %rd636, 48;
	cvt.u16.u64 	%rs24164, %rd690;
	shr.u64 	%rd691, %rd636, 40;
	cvt.u16.u64 	%rs24163, %rd691;
	shr.u64 	%rd692, %rd636, 32;
	cvt.u16.u64 	%rs24162, %rd692;
	shr.u64 	%rd693, %rd636, 24;
	cvt.u16.u64 	%rs24161, %rd693;
	shr.u64 	%rd694, %rd636, 16;
	cvt.u16.u64 	%rs24160, %rd694;
	shr.u64 	%rd695, %rd636, 8;
	cvt.u16.u64 	%rs24159, %rd695;
	cvt.u16.u64 	%rs24158, %rd636;
	shl.b32 	%r2388, %r1570, 6;
	cvt.u64.u32 	%rd696, %r2388;
	add.s64 	%rd380, %rd637, %rd696;
	mov.u16 	%rs24108, %rs24158;
	mov.u16 	%rs24109, %rs24159;
	mov.u16 	%rs24110, %rs24160;
	mov.u16 	%rs24111, %rs24161;
	mov.u16 	%rs24112, %rs24162;
	mov.u16 	%rs24113, %rs24163;
	mov.u16 	%rs24114, %rs24164;
	mov.u16 	%rs24115, %rs24165;
	mov.u16 	%rs24116, %rs24166;
	mov.u16 	%rs24117, %rs24167;
	mov.u16 	%rs24118, %rs24168;
	mov.u16 	%rs24119, %rs24169;
	mov.u16 	%rs24120, %rs24170;
	mov.u16 	%rs24121, %rs24171;
	mov.u16 	%rs24122, %rs24172;
	mov.u16 	%rs24123, %rs24173;
	mov.u16 	%rs24124, %rs24174;
	mov.u16 	%rs24125, %rs24175;
	mov.u16 	%rs24126, %rs24176;
	mov.u16 	%rs24127, %rs24177;
	mov.u16 	%rs24128, %rs24178;
	mov.u16 	%rs24129, %rs24179;
	mov.u16 	%rs24130, %rs24180;
	mov.u16 	%rs24131, %rs24181;
	mov.u16 	%rs24132, %rs24182;
	mov.u16 	%rs24133, %rs24183;
	mov.u16 	%rs24134, %rs24184;
	mov.u16 	%rs24135, %rs24185;
	mov.u16 	%rs24136, %rs24186;
	mov.u16 	%rs24137, %rs24187;
	mov.u16 	%rs24138, %rs24188;
	mov.u16 	%rs24139, %rs24189;
	mov.u16 	%rs24140, %rs24190;
	mov.u16 	%rs24141, %rs24191;
	mov.u16 	%rs24142, %rs24192;
	mov.u16 	%rs24143, %rs24193;
	mov.u16 	%rs24144, %rs24194;
	mov.u16 	%rs24145, %rs24195;
	mov.u16 	%rs24146, %rs24196;
	mov.u16 	%rs24147, %rs24197;
	mov.u16 	%rs24148, %rs24198;
	mov.u16 	%rs24149, %rs24199;
	mov.u16 	%rs24150, %rs24200;
	mov.u16 	%rs24151, %rs24201;
	mov.u16 	%rs24152, %rs24202;
	mov.u16 	%rs24153, %rs24203;
	mov.u16 	%rs24154, %rs24204;
	mov.u16 	%rs24155, %rs24205;
	mov.u16 	%rs24156, %rs24206;
	mov.u16 	%rs24157, %rs24207;
	mov.u32 	%r33048, %r33049;
	mov.u64 	%rd3872, %rd3873;
	@%p10 bra 	$L__BB3_949;
	// begin inline asm
	ld.global.nc.u64 %rd697, [%rd380];
	// end inline asm
	add.s64 	%rd700, %rd380, 8;
	// begin inline asm
	ld.global.nc.u64 %rd699, [%rd700];
	// end inline asm
	add.s64 	%rd702, %rd380, 16;
	// begin inline asm
	ld.global.nc.u64 %rd701, [%rd702];
	// end inline asm
	add.s64 	%rd704, %rd380, 24;
	// begin inline asm
	ld.global.nc.u64 %rd703, [%rd704];
	// end inline asm
	add.s64 	%rd706, %rd380, 32;
	// begin inline asm
	ld.global.nc.u64 %rd705, [%rd706];
	// end inline asm
	add.s64 	%rd708, %rd380, 40;
	// begin inline asm
	ld.global.nc.u64 %rd707, [%rd708];
	// end inline asm
	add.s64 	%rd710, %rd380, 48;
	// begin inline asm
	ld.global.nc.u64 %rd709, [%rd710];
	// end inline asm
	mov.b64 	{%r2389, %r33048}, %rd709;
	add.s64 	%rd712, %rd380, 56;
	// begin inline asm
	ld.global.nc.u64 %rd3872, [%rd712];
	// end inline asm
	cvt.u16.u64 	%rs24108, %rd697;
	shr.u64 	%rd713, %rd697, 8;
	cvt.u16.u64 	%rs24109, %rd713;
	shr.u64 	%rd714, %rd697, 16;
	cvt.u16.u64 	%rs24110, %rd714;
	shr.u64 	%rd715, %rd697, 24;
	cvt.u16.u64 	%rs24111, %rd715;
	shr.u64 	%rd716, %rd697, 32;
	cvt.u16.u64 	%rs24112, %rd716;
	shr.u64 	%rd717, %rd697, 40;
	cvt.u16.u64 	%rs24113, %rd717;
	shr.u64 	%rd718, %rd697, 48;
	cvt.u16.u64 	%rs24114, %rd718;
	shr.u64 	%rd719, %rd697, 56;
	cvt.u16.u64 	%rs24115, %rd719;
	cvt.u16.u64 	%rs24116, %rd699;
	shr.u64 	%rd720, %rd699, 8;
	cvt.u16.u64 	%rs24117, %rd720;
	shr.u64 	%rd721, %rd699, 16;
	cvt.u16.u64 	%rs24118, %rd721;
	shr.u64 	%rd722, %rd699, 24;
	cvt.u16.u64 	%rs24119, %rd722;
	shr.u64 	%rd723, %rd699, 32;
	cvt.u16.u64 	%rs24120, %rd723;
	shr.u64 	%rd724, %rd699, 40;
	cvt.u16.u64 	%rs24121, %rd724;
	shr.u64 	%rd725, %rd699, 48;
	cvt.u16.u64 	%rs24122, %rd725;
	shr.u64 	%rd726, %rd699, 56;
	cvt.u16.u64 	%rs24123, %rd726;
	cvt.u16.u64 	%rs24124, %rd701;
	shr.u64 	%rd727, %rd701, 8;
	cvt.u16.u64 	%rs24125, %rd727;
	shr.u64 	%rd728, %rd701, 16;
	cvt.u16.u64 	%rs24126, %rd728;
	shr.u64 	%rd729, %rd701, 24;
	cvt.u16.u64 	%rs24127, %rd729;
	shr.u64 	%rd730, %rd701, 32;
	cvt.u16.u64 	%rs24128, %rd730;
	shr.u64 	%rd731, %rd701, 40;
	cvt.u16.u64 	%rs24129, %rd731;
	shr.u64 	%rd732, %rd701, 48;
	cvt.u16.u64 	%rs24130, %rd732;
	shr.u64 	%rd733, %rd701, 56;
	cvt.u16.u64 	%rs24131, %rd733;
	cvt.u16.u64 	%rs24132, %rd703;
	shr.u64 	%rd734, %rd703, 8;
	cvt.u16.u64 	%rs24133, %rd734;
	shr.u64 	%rd735, %rd703, 16;
	cvt.u16.u64 	%rs24134, %rd735;
	shr.u64 	%rd736, %rd703, 24;
	cvt.u16.u64 	%rs24135, %rd736;
	shr.u64 	%rd737, %rd703, 32;
	cvt.u16.u64 	%rs24136, %rd737;
	shr.u64 	%rd738, %rd703, 40;
	cvt.u16.u64 	%rs24137, %rd738;
	shr.u64 	%rd739, %rd703, 48;
	cvt.u16.u64 	%rs24138, %rd739;
	shr.u64 	%rd740, %rd703, 56;
	cvt.u16.u64 	%rs24139, %rd740;
	cvt.u16.u64 	%rs24140, %rd705;
	shr.u64 	%rd741, %rd705, 8;
	cvt.u16.u64 	%rs24141, %rd741;
	shr.u64 	%rd742, %rd705, 16;
	cvt.u16.u64 	%rs24142, %rd742;
	shr.u64 	%rd743, %rd705, 24;
	cvt.u16.u64 	%rs24143, %rd743;
	shr.u64 	%rd744, %rd705, 32;
	cvt.u16.u64 	%rs24144, %rd744;
	shr.u64 	%rd745, %rd705, 40;
	cvt.u16.u64 	%rs24145, %rd745;
	shr.u64 	%rd746, %rd705, 48;
	cvt.u16.u64 	%rs24146, %rd746;
	shr.u64 	%rd747, %rd705, 56;
	cvt.u16.u64 	%rs24147, %rd747;
	cvt.u16.u64 	%rs24148, %rd707;
	shr.u64 	%rd748, %rd707, 8;
	cvt.u16.u64 	%rs24149, %rd748;
	shr.u64 	%rd749, %rd707, 16;
	cvt.u16.u64 	%rs24150, %rd749;
	shr.u64 	%rd750, %rd707, 24;
	cvt.u16.u64 	%rs24151, %rd750;
	shr.u64 	%rd751, %rd707, 32;
	cvt.u16.u64 	%rs24152, %rd751;
	shr.u64 	%rd752, %rd707, 40;
	cvt.u16.u64 	%rs24153, %rd752;
	shr.u64 	%rd753, %rd707, 48;
	cvt.u16.u64 	%rs24154, %rd753;
	shr.u64 	%rd754, %rd707, 56;
	cvt.u16.u64 	%rs24155, %rd754;
	cvt.u16.u64 	%rs24156, %rd709;
	shr.u64 	%rd755, %rd709, 8;
	cvt.u16.u64 	%rs24157, %rd755;
$L__BB3_949:
	ld.param.u64 	%rd3791, [_ZN6thrust24THRUST_300001_SM_1000_NS8cuda_cub4core6detail13_kernel_agentINS1_15__reduce_by_key16ReduceByKeyAgentINS0_6detail15normal_iteratorINS0_10device_ptrIiEEEENS8_INS9_I6StructEEEESB_SE_N4cuda3std3__48equal_toIiEENSH_4plusISC_EEPllEEJSB_SE_SB_SE_SM_N3cub18CUB_300001_SM_100024ReduceByKeyScanTileStateISC_lLb0EEESJ_SL_llEEEvDpT0__param_8];
	or.b32  	%r2395, %r1570, 32;
	shl.b32 	%r2397, %r1, 9;
	cvt.u64.u32 	%rd756, %r2397;
	cvt.u32.u64 	%r2398, %rd3791;
	cvt.u32.u64 	%r2399, %rd756;
	sub.s32 	%r2400, %r2398, %r2399;
	setp.ge.u32 	%p11, %r2395, %r2400;
	@%p11 bra 	$L__BB3_951;
	add.s64 	%rd758, %rd380, 2048;
	// begin inline asm
	ld.global.nc.u64 %rd757, [%rd758];
	// end inline asm
	add.s64 	%rd760, %rd380, 2056;
	// begin inline asm
	ld.global.nc.u64 %rd759, [%rd760];
	// end inline asm
	add.s64 	%rd762, %rd380, 2064;
	// begin inline asm
	ld.global.nc.u64 %rd761, [%rd762];
	// end inline asm
	add.s64 	%rd764, %rd380, 2072;
	// begin inline asm
	ld.global.nc.u64 %rd763, [%rd764];
	// end inline asm
	add.s64 	%rd766, %rd380, 2080;
	// begin inline asm
	ld.global.nc.u64 %rd765, [%rd766];
	// end inline asm
	add.s64 	%rd768, %rd380, 2088;
	// begin inline asm
	ld.global.nc.u64 %rd767, [%rd768];
	// end inline asm
	add.s64 	%rd770, %rd380, 2096;
	// begin inline asm
	ld.global.nc.u64 %rd769, [%rd770];
	// end inline asm
	mov.b64 	{%r2401, %r33049}, %rd769;
	add.s64 	%rd772, %rd380, 2104;
	// begin inline asm
	ld.global.nc.u64 %rd3873, [%rd772];
	// end inline asm
	cvt.u16.u64 	%rs24158, %rd757;
	shr.u64 	%rd773, %rd757, 8;
	cvt.u16.u64 	%rs24159, %rd773;
	shr.u64 	%rd774, %rd757, 16;
	cvt.u16.u64 	%rs24160, %rd774;
	shr.u64 	%rd775, %rd757, 24;
	cvt.u16.u64 	%rs24161, %rd775;
	shr.u64 	%rd776, %rd757, 32;
	cvt.u16.u64 	%rs24162, %rd776;
	shr.u64 	%rd777, %rd757, 40;
	cvt.u16.u64 	%rs24163, %rd777;
	shr.u64 	%rd778, %rd757, 48;
	cvt.u16.u64 	%rs24164, %rd778;
	shr.u64 	%rd779, %rd757, 56;
	cvt.u16.u64 	%rs24165, %rd779;
	cvt.u16.u64 	%rs24166, %rd759;
	shr.u64 	%rd780, %rd759, 8;
	cvt.u16.u64 	%rs24167, %rd780;
	shr.u64 	%rd781, %rd759, 16;
	cvt.u16.u64 	%rs24168, %rd781;
	shr.u64 	%rd782, %rd759, 24;
	cvt.u16.u64 	%rs24169, %rd782;
	shr.u64 	%rd783, %rd759, 32;
	cvt.u16.u64 	%rs24170, %rd783;
	shr.u64 	%rd784, %rd759, 40;
	cvt.u16.u64 	%rs24171, %rd784;
	shr.u64 	%rd785, %rd759, 48;
	cvt.u16.u64 	%rs24172, %rd785;
	shr.u64 	%rd786, %rd759, 56;
	cvt.u16.u64 	%rs24173, %rd786;
	cvt.u16.u64 	%rs24174, %rd761;
	shr.u64 	%rd787, %rd761, 8;
	cvt.u16.u64 	%rs24175, %rd787;
	shr.u64 	%rd788, %rd761, 16;
	cvt.u16.u64 	%rs24176, %rd788;
	shr.u64 	%rd789, %rd761, 24;
	cvt.u16.u64 	%rs24177, %rd789;
	shr.u64 	%rd790, %rd761, 32;
	cvt.u16.u64 	%rs24178, %rd790;
	shr.u64 	%rd791, %rd761, 40;
	cvt.u16.u64 	%rs24179, %rd791;
	shr.u64 	%rd792, %rd761, 48;
	cvt.u16.u64 	%rs24180, %rd792;
	shr.u64 	%rd793, %rd761, 56;
	cvt.u16.u64 	%rs24181, %rd793;
	cvt.u16.u64 	%rs24182, %rd763;
	shr.u64 	%rd794, %rd763, 8;
	cvt.u16.u64 	%rs24183, %rd794;
	shr.u64 	%rd795, %rd763, 16;
	cvt.u16.u64 	%rs24184, %rd795;
	shr.u64 	%rd796, %rd763, 24;
	cvt.u16.u64 	%rs24185, %rd796;
	shr.u64 	%rd797, %rd763, 32;
	cvt.u16.u64 	%rs24186, %rd797;
	shr.u64 	%rd798, %rd763, 40;
	cvt.u16.u64 	%rs24187, %rd798;
	shr.u64 	%rd799, %rd763, 48;
	cvt.u16.u64 	%rs24188, %rd799;
	shr.u64 	%rd800, %rd763, 56;
	cvt.u16.u64 	%rs24189, %rd800;
	cvt.u16.u64 	%rs24190, %rd765;
	shr.u64 	%rd801, %rd765, 8;
	cvt.u16.u64 	%rs24191, %rd801;
	shr.u64 	%rd802, %rd765, 16;
	cvt.u16.u64 	%rs24192, %rd802;
	shr.u64 	%rd803, %rd765, 24;
	cvt.u16.u64 	%rs24193, %rd803;
	shr.u64 	%rd804, %rd765, 32;
	cvt.u16.u64 	%rs24194, %rd804;
	shr.u64 	%rd805, %rd765, 40;
	cvt.u16.u64 	%rs24195, %rd805;
	shr.u64 	%rd806, %rd765, 48;
	cvt.u16.u64 	%rs24196, %rd806;
	shr.u64 	%rd807, %rd765, 56;
	cvt.u16.u64 	%rs24197, %rd807;
	cvt.u16.u64 	%rs24198, %rd767;
	shr.u64 	%rd808, %rd767, 8;
	cvt.u16.u64 	%rs24199, %rd808;
	shr.u64 	%rd809, %rd767, 16;
	cvt.u16.u64 	%rs24200, %rd809;
	shr.u64 	%rd810, %rd767, 24;
	cvt.u16.u64 	%rs24201, %rd810;
	shr.u64 	%rd811, %rd767, 32;
	cvt.u16.u64 	%rs24202, %rd811;
	shr.u64 	%rd812, %rd767, 40;
	cvt.u16.u64 	%rs24203, %rd812;
	shr.u64 	%rd813, %rd767, 48;
	cvt.u16.u64 	%rs24204, %rd813;
	shr.u64 	%rd814, %rd767, 56;
	cvt.u16.u64 	%rs24205, %rd814;
	cvt.u16.u64 	%rs24206, %rd769;
	shr.u64 	%rd815, %rd769, 8;
	cvt.u16.u64 	%rs24207, %rd815;
$L__BB3_951:
	setp.eq.s32 	%p12, %r1568, 0;
	mad.lo.s32 	%r2409, %r2380, 60, %r2383;
	cvt.u32.u16 	%r2410, %rs24123;
	cvt.u32.u16 	%r2411, %rs24122;
	prmt.b32 	%r2412, %r2411, %r2410, 0x3340U;
	cvt.u32.u16 	%r2413, %rs24121;
	cvt.u32.u16 	%r2414, %rs24120;
	prmt.b32 	%r2415, %r2414, %r2413, 0x3340U;
	prmt.b32 	%r2416, %r2415, %r2412, 0x5410U;
	cvt.u32.u16 	%r2417, %rs24119;
	cvt.u32.u16 	%r2418, %rs24118;
	prmt.b32 	%r2419, %r2418, %r2417, 0x3340U;
	cvt.u32.u16 	%r2420, %rs24117;
	cvt.u32.u16 	%r2421, %rs24116;
	prmt.b32 	%r2422, %r2421, %r2420, 0x3340U;
	prmt.b32 	%r2423, %r2422, %r2419, 0x5410U;
	cvt.u32.u16 	%r2424, %rs24115;
	cvt.u32.u16 	%r2425, %rs24114;
	prmt.b32 	%r2426, %r2425, %r2424, 0x3340U;
	cvt.u32.u16 	%r2427, %rs24113;
	cvt.u32.u16 	%r2428, %rs24112;
	prmt.b32 	%r2429, %r2428, %r2427, 0x3340U;
	prmt.b32 	%r2430, %r2429, %r2426, 0x5410U;
	cvt.u32.u16 	%r2431, %rs24111;
	cvt.u32.u16 	%r2432, %rs24110;
	prmt.b32 	%r2433, %r2432, %r2431, 0x3340U;
	cvt.u32.u16 	%r2434, %rs24109;
	cvt.u32.u16 	%r2435, %rs24108;
	prmt.b32 	%r2436, %r2435, %r2434, 0x3340U;
	prmt.b32 	%r2437, %r2436, %r2433, 0x5410U;
	st.shared.v4.b32 	[%r2409], {%r2437, %r2430, %r2423, %r2416};
	cvt.u32.u16 	%r2438, %rs24139;
	cvt.u32.u16 	%r2439, %rs24138;
	prmt.b32 	%r2440, %r2439, %r2438, 0x3340U;
	cvt.u32.u16 	%r2441, %rs24137;
	cvt.u32.u16 	%r2442, %rs24136;
	prmt.b32 	%r2443, %r2442, %r2441, 0x3340U;
	prmt.b32 	%r2444, %r2443, %r2440, 0x5410U;
	cvt.u32.u16 	%r2445, %rs24135;
	cvt.u32.u16 	%r2446, %rs24134;
	prmt.b32 	%r2447, %r2446, %r2445, 0x3340U;
	cvt.u32.u16 	%r2448, %rs24133;
	cvt.u32.u16 	%r2449, %rs24132;
	prmt.b32 	%r2450, %r2449, %r2448, 0x3340U;
	prmt.b32 	%r2451, %r2450, %r2447, 0x5410U;
	cvt.u32.u16 	%r2452, %rs24131;
	cvt.u32.u16 	%r2453, %rs24130;
	prmt.b32 	%r2454, %r2453, %r2452, 0x3340U;
	cvt.u32.u16 	%r2455, %rs24129;
	cvt.u32.u16 	%r2456, %rs24128;
	prmt.b32 	%r2457, %r2456, %r2455, 0x3340U;
	prmt.b32 	%r2458, %r2457, %r2454, 0x5410U;
	cvt.u32.u16 	%r2459, %rs24127;
	cvt.u32.u16 	%r2460, %rs24126;
	prmt.b32 	%r2461, %r2460, %r2459, 0x3340U;
	cvt.u32.u16 	%r2462, %rs24125;
	cvt.u32.u16 	%r2463, %rs24124;
	prmt.b32 	%r2464, %r2463, %r2462, 0x3340U;
	prmt.b32 	%r2465, %r2464, %r2461, 0x5410U;
	st.shared.v4.b32 	[%r2409+16], {%r2465, %r2458, %r2451, %r2444};
	cvt.u32.u16 	%r2466, %rs24155;
	cvt.u32.u16 	%r2467, %rs24154;
	prmt.b32 	%r2468, %r2467, %r2466, 0x3340U;
	cvt.u32.u16 	%r2469, %rs24153;
	cvt.u32.u16 	%r2470, %rs24152;
	prmt.b32 	%r2471, %r2470, %r2469, 0x3340U;
	prmt.b32 	%r2472, %r2471, %r2468, 0x5410U;
	cvt.u32.u16 	%r2473, %rs24151;
	cvt.u32.u16 	%r2474, %rs24150;
	prmt.b32 	%r2475, %r2474, %r2473, 0x3340U;
	cvt.u32.u16 	%r2476, %rs24149;
	cvt.u32.u16 	%r2477, %rs24148;
	prmt.b32 	%r2478, %r2477, %r2476, 0x3340U;
	prmt.b32 	%r2479, %r2478, %r2475, 0x5410U;
	cvt.u32.u16 	%r2480, %rs24147;
	cvt.u32.u16 	%r2481, %rs24146;
	prmt.b32 	%r2482, %r2481, %r2480, 0x3340U;
	cvt.u32.u16 	%r2483, %rs24145;
	cvt.u32.u16 	%r2484, %rs24144;
	prmt.b32 	%r2485, %r2484, %r2483, 0x3340U;
	prmt.b32 	%r2486, %r2485, %r2482, 0x5410U;
	cvt.u32.u16 	%r2487, %rs24143;
	cvt.u32.u16 	%r2488, %rs24142;
	prmt.b32 	%r2489, %r2488, %r2487, 0x3340U;
	cvt.u32.u16 	%r2490, %rs24141;
	cvt.u32.u16 	%r2491, %rs24140;
	prmt.b32 	%r2492, %r2491, %r2490, 0x3340U;
	prmt.b32 	%r2493, %r2492, %r2489, 0x5410U;
	st.shared.v4.b32 	[%r2409+32], {%r2493, %r2486, %r2479, %r2472};
	st.shared.v2.u8 	[%r2409+48], {%rs24156, %rs24157};
	st.shared.u32 	[%r2409+52], %r33048;
	st.shared.u64 	[%r2409+56], %rd3872;
	cvt.u32.u16 	%r2494, %rs24173;
	cvt.u32.u16 	%r2495, %rs24172;
	prmt.b32 	%r2496, %r2495, %r2494, 0x3340U;
	cvt.u32.u16 	%r2497, %rs24171;
	cvt.u32.u16 	%r2498, %rs24170;
	prmt.b32 	%r2499, %r2498, %r2497, 0x3340U;
	prmt.b32 	%r2500, %r2499, %r2496, 0x5410U;
	cvt.u32.u16 	%r2501, %rs24169;
	cvt.u32.u16 	%r2502, %rs24168;
	prmt.b32 	%r2503, %r2502, %r2501, 0x3340U;
	cvt.u32.u16 	%r2504, %rs24167;
	cvt.u32.u16 	%r2505, %rs24166;
	prmt.b32 	%r2506, %r2505, %r2504, 0x3340U;
	prmt.b32 	%r2507, %r2506, %r2503, 0x5410U;
	cvt.u32.u16 	%r2508, %rs24165;
	cvt.u32.u16 	%r2509, %rs24164;
	prmt.b32 	%r2510, %r2509, %r2508, 0x3340U;
	cvt.u32.u16 	%r2511, %rs24163;
	cvt.u32.u16 	%r2512, %rs24162;
	prmt.b32 	%r2513, %r2512, %r2511, 0x3340U;
	prmt.b32 	%r2514, %r2513, %r2510, 0x5410U;
	cvt.u32.u16 	%r2515, %rs24161;
	cvt.u32.u16 	%r2516, %rs24160;
	prmt.b32 	%r2517, %r2516, %r2515, 0x3340U;
	cvt.u32.u16 	%r2518, %rs24159;
	cvt.u32.u16 	%r2519, %rs24158;
	prmt.b32 	%r2520, %r2519, %r2518, 0x3340U;
	prmt.b32 	%r2521, %r2520, %r2517, 0x5410U;
	st.shared.v4.b32 	[%r2409+2048], {%r2521, %r2514, %r2507, %r2500};
	cvt.u32.u16 	%r2522, %rs24189;
	cvt.u32.u16 	%r2523, %rs24188;
	prmt.b32 	%r2524, %r2523, %r2522, 0x3340U;
	cvt.u32.u16 	%r2525, %rs24187;
	cvt.u32.u16 	%r2526, %rs24186;
	prmt.b32 	%r2527, %r2526, %r2525, 0x3340U;
	prmt.b32 	%r2528, %r2527, %r2524, 0x5410U;
	cvt.u32.u16 	%r2529, %rs24185;
	cvt.u32.u16 	%r2530, %rs24184;
	prmt.b32 	%r2531, %r2530, %r2529, 0x3340U;
	cvt.u32.u16 	%r2532, %rs24183;
	cvt.u32.u16 	%r2533, %rs24182;
	prmt.b32 	%r2534, %r2533, %r2532, 0x3340U;
	prmt.b32 	%r2535, %r2534, %r2531, 0x5410U;
	cvt.u32.u16 	%r2536, %rs24181;
	cvt.u32.u16 	%r2537, %rs24180;
	prmt.b32 	%r2538, %r2537, %r2536, 0x3340U;
	cvt.u32.u16 	%r2539, %rs24179;
	cvt.u32.u16 	%r2540, %rs24178;
	prmt.b32 	%r2541, %r2540, %r2539, 0x3340U;
	prmt.b32 	%r2542, %r2541, %r2538, 0x5410U;
	cvt.u32.u16 	%r2543, %rs24177;
	cvt.u32.u16 	%r2544, %rs24176;
	prmt.b32 	%r2545, %r2544, %r2543, 0x3340U;
	cvt.u32.u16 	%r2546, %rs24175;
	cvt.u32.u16 	%r2547, %rs24174;
	prmt.b32 	%r2548, %r2547, %r2546, 0x3340U;
	prmt.b32 	%r2549, %r2548, %r2545, 0x5410U;
	st.shared.v4.b32 	[%r2409+2064], {%r2549, %r2542, %r2535, %r2528};
	cvt.u32.u16 	%r2550, %rs24205;
	cvt.u32.u16 	%r2551, %rs24204;
	prmt.b32 	%r2552, %r2551, %r2550, 0x3340U;
	cvt.u32.u16 	%r2553, %rs24203;
	cvt.u32.u16 	%r2554, %rs24202;
	prmt.b32 	%r2555, %r2554, %r2553, 0x3340U;
	prmt.b32 	%r2556, %r2555, %r2552, 0x5410U;
	cvt.u32.u16 	%r2557, %rs24201;
	cvt.u32.u16 	%r2558, %rs24200;
	prmt.b32 	%r2559, %r2558, %r2557, 0x3340U;
	cvt.u32.u16 	%r2560, %rs24199;
	cvt.u32.u16 	%r2561, %rs24198;
	prmt.b32 	%r2562, %r2561, %r2560, 0x3340U;
	prmt.b32 	%r2563, %r2562, %r2559, 0x5410U;
	cvt.u32.u16 	%r2564, %rs24197;
	cvt.u32.u16 	%r2565, %rs24196;
	prmt.b32 	%r2566, %r2565, %r2564, 0x3340U;
	cvt.u32.u16 	%r2567, %rs24195;
	cvt.u32.u16 	%r2568, %rs24194;
	prmt.b32 	%r2569, %r2568, %r2567, 0x3340U;
	prmt.b32 	%r2570, %r2569, %r2566, 0x5410U;
	cvt.u32.u16 	%r2571, %rs24193;
	cvt.u32.u16 	%r2572, %rs24192;
	prmt.b32 	%r2573, %r2572, %r2571, 0x3340U;
	cvt.u32.u16 	%r2574, %rs24191;
	cvt.u32.u16 	%r2575, %rs24190;
	prmt.b32 	%r2576, %r2575, %r2574, 0x3340U;
	prmt.b32 	%r2577, %r2576, %r2573, 0x5410U;
	st.shared.v4.b32 	[%r2409+2080], {%r2577, %r2570, %r2563, %r2556};
	st.shared.v2.u8 	[%r2409+2096], {%rs24206, %rs24207};
	st.shared.u32 	[%r2409+2100], %r33049;
	st.shared.u64 	[%r2409+2104], %rd3873;
	bar.warp.sync 	-1;
	add.s32 	%r2578, %r2380, %r2378;
	mad.lo.s32 	%r2581, %r2578, 60, %r2385;
	ld.shared.v4.b32 	{%r1585, %r1586, %r1587, %r1588}, [%r2581];
	bfe.u32 	%r2582, %r1585, 8, 8;
	cvt.u16.u32 	%rs27064, %r2582;
	bfe.u32 	%r2583, %r1585, 16, 8;
	cvt.u16.u32 	%rs27065, %r2583;
	bfe.u32 	%r2584, %r1585, 24, 8;
	cvt.u16.u32 	%rs27066, %r2584;
	bfe.u32 	%r2585, %r1586, 0, 8;
	cvt.u16.u32 	%rs27067, %r2585;
	bfe.u32 	%r2586, %r1586, 8, 8;
	cvt.u16.u32 	%rs27068, %r2586;
	bfe.u32 	%r2587, %r1586, 16, 8;
	cvt.u16.u32 	%rs27069, %r2587;
	bfe.u32 	%r2588, %r1586, 24, 8;
	cvt.u16.u32 	%rs27070, %r2588;
	bfe.u32 	%r2589, %r1587, 0, 8;
	cvt.u16.u32 	%rs27071, %r2589;
	bfe.u32 	%r2590, %r1587, 8, 8;
	cvt.u16.u32 	%rs27072, %r2590;
	bfe.u32 	%r2591, %r1587, 16, 8;
	cvt.u16.u32 	%rs27073, %r2591;
	bfe.u32 	%r2592, %r1587, 24, 8;
	cvt.u16.u32 	%rs27074, %r2592;
	bfe.u32 	%r2593, %r1588, 0, 8;
	cvt.u16.u32 	%rs27075, %r2593;
	bfe.u32 	%r2594, %r1588, 8, 8;
	cvt.u16.u32 	%rs27076, %r2594;
	bfe.u32 	%r2595, %r1588, 16, 8;
	cvt.u16.u32 	%rs27077, %r2595;
	bfe.u32 	%r2596, %r1588, 24, 8;
	cvt.u16.u32 	%rs27078, %r2596;
	bfe.u32 	%r2597, %r1585, 0, 8;
	cvt.u16.u32 	%rs27062, %r2597;
	ld.shared.v4.b32 	{%r1589, %r1590, %r1591, %r1592}, [%r2581+16];
	bfe.u32 	%r2598, %r1589, 0, 8;
	cvt.u16.u32 	%rs27079, %r2598;
	bfe.u32 	%r2599, %r1589, 8, 8;
	cvt.u16.u32 	%rs27080, %r2599;
	bfe.u32 	%r2600, %r1589, 16, 8;
	cvt.u16.u32 	%rs27081, %r2600;
	bfe.u32 	%r2601, %r1589, 24, 8;
	cvt.u16.u32 	%rs27082, %r2601;
	bfe.u32 	%r2602, %r1590, 0, 8;
	cvt.u16.u32 	%rs27083, %r2602;
	bfe.u32 	%r2603, %r1590, 8, 8;
	cvt.u16.u32 	%rs27084, %r2603;
	bfe.u32 	%r2604, %r1590, 16, 8;
	cvt.u16.u32 	%rs27085, %r2604;
	bfe.u32 	%r2605, %r1590, 24, 8;
	cvt.u16.u32 	%rs27086, %r2605;
	bfe.u32 	%r2606, %r1591, 0, 8;
	cvt.u16.u32 	%rs27087, %r2606;
	bfe.u32 	%r2607, %r1591, 8, 8;
	cvt.u16.u32 	%rs27088, %r2607;
	bfe.u32 	%r2608, %r1591, 16, 8;
	cvt.u16.u32 	%rs27089, %r2608;
	bfe.u32 	%r2609, %r1591, 24, 8;
	cvt.u16.u32 	%rs27090, %r2609;
	bfe.u32 	%r2610, %r1592, 0, 8;
	cvt.u16.u32 	%rs27091, %r2610;
	bfe.u32 	%r2611, %r1592, 8, 8;
	cvt.u16.u32 	%rs27092, %r2611;
	bfe.u32 	%r2612, %r1592, 16, 8;
	cvt.u16.u32 	%rs27093, %r2612;
	bfe.u32 	%r2613, %r1592, 24, 8;
	cvt.u16.u32 	%rs27094, %r2613;
	ld.shared.v4.b32 	{%r1593, %r1594, %r1595, %r1596}, [%r2581+32];
	bfe.u32 	%r2614, %r1593, 0, 8;
	cvt.u16.u32 	%rs27095, %r2614;
	bfe.u32 	%r2615, %r1593, 8, 8;
	cvt.u16.u32 	%rs27096, %r2615;
	bfe.u32 	%r2616, %r1593, 16, 8;
	cvt.u16.u32 	%rs27097, %r2616;
	bfe.u32 	%r2617, %r1593, 24, 8;
	cvt.u16.u32 	%rs27098, %r2617;
	bfe.u32 	%r2618, %r1594, 0, 8;
	cvt.u16.u32 	%rs27099, %r2618;
	bfe.u32 	%r2619, %r1594, 8, 8;
	cvt.u16.u32 	%rs27100, %r2619;
	bfe.u32 	%r2620, %r1594, 16, 8;
	cvt.u16.u32 	%rs27101, %r2620;
	bfe.u32 	%r2621, %r1594, 24, 8;
	cvt.u16.u32 	%rs27102, %r2621;
	bfe.u32 	%r2622, %r1595, 0, 8;
	cvt.u16.u32 	%rs27103, %r2622;
	bfe.u32 	%r2623, %r1595, 8, 8;
	cvt.u16.u32 	%rs27104, %r2623;
	bfe.u32 	%r2624, %r1595, 16, 8;
	cvt.u16.u32 	%rs27105, %r2624;
	bfe.u32 	%r2625, %r1595, 24, 8;
	cvt.u16.u32 	%rs27106, %r2625;
	bfe.u32 	%r2626, %r1596, 0, 8;
	cvt.u16.u32 	%rs27107, %r2626;
	bfe.u32 	%r2627, %r1596, 8, 8;
	cvt.u16.u32 	%rs27108, %r2627;
	bfe.u32 	%r2628, %r1596, 16, 8;
	cvt.u16.u32 	%rs27109, %r2628;
	bfe.u32 	%r2629, %r1596, 24, 8;
	cvt.u16.u32 	%rs27110, %r2629;
	ld.shared.v2.u8 	{%rs16602, %rs16603}, [%r2581+48];
	mov.b32 	%r1597, {%rs16602, %rs16603};
	ld.shared.u32 	%r33281, [%r2581+52];
	ld.shared.f64 	%fd616, [%r2581+56];
	ld.shared.v4.b32 	{%r1599, %r1600, %r1601, %r1602}, [%r2581+64];
	bfe.u32 	%r2630, %r1599, 0, 8;
	cvt.u16.u32 	%rs27114, %r2630;
	bfe.u32 	%r2631, %r1599, 8, 8;
	cvt.u16.u32 	%rs27116, %r2631;
	bfe.u32 	%r2632, %r1599, 16, 8;
	cvt.u16.u32 	%rs27117, %r2632;
	bfe.u32 	%r2633, %r1599, 24, 8;
	cvt.u16.u32 	%rs27118, %r2633;
	bfe.u32 	%r2634, %r1600, 0, 8;
	cvt.u16.u32 	%rs27119, %r2634;
	bfe.u32 	%r2635, %r1600, 8, 8;
	cvt.u16.u32 	%rs27120, %r2635;
	bfe.u32 	%r2636, %r1600, 16, 8;
	cvt.u16.u32 	%rs27121, %r2636;
	bfe.u32 	%r2637, %r1600, 24, 8;
	cvt.u16.u32 	%rs27122, %r2637;
	bfe.u32 	%r2638, %r1601, 0, 8;
	cvt.u16.u32 	%rs27123, %r2638;
	bfe.u32 	%r2639, %r1601, 8, 8;
	cvt.u16.u32 	%rs27124, %r2639;
	bfe.u32 	%r2640, %r1601, 16, 8;
	cvt.u16.u32 	%rs27125, %r2640;
	bfe.u32 	%r2641, %r1601, 24, 8;
	cvt.u16.u32 	%rs27126, %r2641;
	bfe.u32 	%r2642, %r1602, 0, 8;
	cvt.u16.u32 	%rs27127, %r2642;
	bfe.u32 	%r2643, %r1602, 8, 8;
	cvt.u16.u32 	%rs27128, %r2643;
	bfe.u32 	%r2644, %r1602, 16, 8;
	cvt.u16.u32 	%rs27129, %r2644;
	bfe.u32 	%r2645, %r1602, 24, 8;
	cvt.u16.u32 	%rs27130, %r2645;
	ld.shared.v4.b32 	{%r1603, %r1604, %r1605, %r1606}, [%r2581+80];
	bfe.u32 	%r2646, %r1603, 0, 8;
	cvt.u16.u32 	%rs27131, %r2646;
	bfe.u32 	%r2647, %r1603, 8, 8;
	cvt.u16.u32 	%rs27132, %r2647;
	bfe.u32 	%r2648, %r1603, 16, 8;
	cvt.u16.u32 	%rs27133, %r2648;
	bfe.u32 	%r2649, %r1603, 24, 8;
	cvt.u16.u32 	%rs27134, %r2649;
	bfe.u32 	%r2650, %r1604, 0, 8;
	cvt.u16.u32 	%rs27135, %r2650;
	bfe.u32 	%r2651, %r1604, 8, 8;
	cvt.u16.u32 	%rs27136, %r2651;
	bfe.u32 	%r2652, %r1604, 16, 8;
	cvt.u16.u32 	%rs27137, %r2652;
	bfe.u32 	%r2653, %r1604, 24, 8;
	cvt.u16.u32 	%rs27138, %r2653;
	bfe.u32 	%r2654, %r1605, 0, 8;
	cvt.u16.u32 	%rs27139, %r2654;
	bfe.u32 	%r2655, %r1605, 8, 8;
	cvt.u16.u32 	%rs27140, %r2655;
	bfe.u32 	%r2656, %r1605, 16, 8;
	cvt.u16.u32 	%rs27141, %r2656;
	bfe.u32 	%r2657, %r1605, 24, 8;
	cvt.u16.u32 	%rs27142, %r2657;
	bfe.u32 	%r2658, %r1606, 0, 8;
	cvt.u16.u32 	%rs27143, %r2658;
	bfe.u32 	%r2659, %r1606, 8, 8;
	cvt.u16.u32 	%rs27144, %r2659;
	bfe.u32 	%r2660, %r1606, 16, 8;
	cvt.u16.u32 	%rs27145, %r2660;
	bfe.u32 	%r2661, %r1606, 24, 8;
	cvt.u16.u32 	%rs27146, %r2661;
	ld.shared.v4.b32 	{%r1607, %r1608, %r1609, %r1610}, [%r2581+96];
	bfe.u32 	%r2662, %r1607, 0, 8;
	cvt.u16.u32 	%rs27147, %r2662;
	bfe.u32 	%r2663, %r1607, 8, 8;
	cvt.u16.u32 	%rs27148, %r2663;
	bfe.u32 	%r2664, %r1607, 16, 8;
	cvt.u16.u32 	%rs27149, %r2664;
	bfe.u32 	%r2665, %r1607, 24, 8;
	cvt.u16.u32 	%rs27150, %r2665;
	bfe.u32 	%r2666, %r1608, 0, 8;
	cvt.u16.u32 	%rs27151, %r2666;
	bfe.u32 	%r2667, %r1608, 8, 8;
	cvt.u16.u32 	%rs27152, %r2667;
	bfe.u32 	%r2668, %r1608, 16, 8;
	cvt.u16.u32 	%rs27153, %r2668;
	bfe.u32 	%r2669, %r1608, 24, 8;
	cvt.u16.u32 	%rs27154, %r2669;
	bfe.u32 	%r2670, %r1609, 0, 8;
	cvt.u16.u32 	%rs27155, %r2670;
	bfe.u32 	%r2671, %r1609, 8, 8;
	cvt.u16.u32 	%rs27156, %r2671;
	bfe.u32 	%r2672, %r1609, 16, 8;
	cvt.u16.u32 	%rs27157, %r2672;
	bfe.u32 	%r2673, %r1609, 24, 8;
	cvt.u16.u32 	%rs27158, %r2673;
	bfe.u32 	%r2674, %r1610, 0, 8;
	cvt.u16.u32 	%rs27159, %r2674;
	bfe.u32 	%r2675, %r1610, 8, 8;
	cvt.u16.u32 	%rs27160, %r2675;
	bfe.u32 	%r2676, %r1610, 16, 8;
	cvt.u16.u32 	%rs27161, %r2676;
	bfe.u32 	%r2677, %r1610, 24, 8;
	cvt.u16.u32 	%rs27162, %r2677;
	ld.shared.v2.u8 	{%rs27163, %rs27164}, [%r2581+112];
	mov.b32 	%r1611, {%rs27163, %rs27164};
	ld.shared.u32 	%r33288, [%r2581+116];
	ld.shared.f64 	%fd617, [%r2581+120];
	bar.sync 	0;
	shl.b32 	%r2678, %r1568, 2;
	add.s32 	%r2679, %r2382, %r2678;
	st.shared.u32 	[%r2679+1920], %r1577;
	bar.sync 	0;
	@%p12 bra 	$L__BB3_953;
	ld.shared.u32 	%r33050, [%r2679+1916];
$L__BB3_953:
	ld.param.u64 	%rd3792, [_ZN6thrust24THRUST_300001_SM_1000_NS8cuda_cub4core6detail13_kernel_agentINS1_15__reduce_by_key16ReduceByKeyAgentINS0_6detail15normal_iteratorINS0_10device_ptrIiEEEENS8_INS9_I6StructEEEESB_SE_N4cuda3std3__48equal_toIiEENSH_4plusISC_EEPllEEJSB_SE_SB_SE_SM_N3cub18CUB_300001_SM_100024ReduceByKeyScanTileStateISC_lLb0EEESJ_SL_llEEEvDpT0__param_8];
	setp.ne.s32 	%p13, %r33050, %r1576;
	setp.ne.s32 	%p14, %r1576, %r1577;
	cvt.u64.u32 	%rd816, %r2373;
	sub.s64 	%rd818, %rd3792, %rd133;
	setp.eq.s64 	%p15, %rd818, %rd816;
	or.pred  	%p2, %p15, %p13;
	selp.u64 	%rd819, 1, 0, %p2;
	st.local.v2.b32 	[%rd44+8], {%r1585, %r1586};
	st.local.v4.b32 	[%rd44+16], {%r1587, %r1588, %r1589, %r1590};
	st.local.v4.b32 	[%rd44+32], {%r1591, %r1592, %r1593, %r1594};
	st.local.v2.b32 	[%rd44+48], {%r1595, %r1596};
	mov.b32 	{%rs27111, %rs27112}, %r1597;
	st.local.v2.u8 	[%rd44+56], {%rs27111, %rs27112};
	st.local.u32 	[%rd44+60], %r33281;
	st.local.u64 	[%rd44], %rd819;
	or.b32  	%r2687, %r2373, 1;
	cvt.u64.u32 	%rd820, %r2687;
	setp.eq.s64 	%p16, %rd818, %rd820;
	or.pred  	%p3, %p16, %p14;
	selp.u64 	%rd821, 1, 0, %p3;
	st.local.v4.b32 	[%rd44+80], {%r1599, %r1600, %r1601, %r1602};
	st.local.v4.b32 	[%rd44+96], {%r1603, %r1604, %r1605, %r1606};
	st.local.v4.b32 	[%rd44+112], {%r1607, %r1608, %r1609, %r1610};
	mov.b32 	{%rs16606, %rs16607}, %r1611;
	st.local.v2.u8 	[%rd44+128], {%rs16606, %rs16607};
	st.local.u32 	[%rd44+132], %r33288;
	st.local.f64 	[%rd44+136], %fd617;
	mov.b64 	%rd822, %fd616;
	st.local.v2.u64 	[%rd44+64], {%rd822, %rd821};
	cvt.u64.u32 	%rd823, %r2382;
	cvta.shared.u64 	%rd824, %rd823;
	add.s64 	%rd825, %rd824, 672;
	st.local.u64 	[%rd45], %rd825;
	st.local.u64 	[%rd45+8], %rd628;
	st.local.u32 	[%rd45+20], %r1;
	mov.b32 	%r2689, 0;
	st.local.u32 	[%rd45+84], %r2689;
	mov.b64 	%rd827, 0;
	st.local.u64 	[%rd45+88], %rd827;
	mov.b16 	%rs16608, 0;
	st.local.u8 	[%rd45+32], %rs16608;
	st.local.u32 	[%rd45+156], %r2689;
	st.local.u64 	[%rd45+160], %rd827;
	st.local.u8 	[%rd45+104], %rs16608;
	st.local.u64 	[%rd42], %rd819;
	st.local.v2.b32 	[%rd42+8], {%r1585, %r1586};
	st.local.v2.b32 	[%rd42+16], {%r1587, %r1588};
	st.local.v2.b32 	[%rd42+24], {%r1589, %r1590};
	st.local.v2.b32 	[%rd42+32], {%r1591, %r1592};
	st.local.v2.b32 	[%rd42+40], {%r1593, %r1594};
	st.local.v2.b32 	[%rd42+48], {%r1595, %r1596};
	st.local.v2.u8 	[%rd42+56], {%rs27111, %rs27112};
	st.local.u32 	[%rd42+60], %r33281;
	st.local.f64 	[%rd42+64], %fd616;
	mov.u16 	%rs24210, %rs27114;
	mov.u16 	%rs24211, %rs27116;
	mov.u16 	%rs24212, %rs27117;
	mov.u16 	%rs24213, %rs27118;
	mov.u16 	%rs24214, %rs27119;
	mov.u16 	%rs24215, %rs27120;
	mov.u16 	%rs24216, %rs27121;
	mov.u16 	%rs24217, %rs27122;
	mov.u16 	%rs24218, %rs27123;
	mov.u16 	%rs24219, %rs27124;
	mov.u16 	%rs24220, %rs27125;
	mov.u16 	%rs24221, %rs27126;
	mov.u16 	%rs24222, %rs27127;
	mov.u16 	%rs24223, %rs27128;
	mov.u16 	%rs24224, %rs27129;
	mov.u16 	%rs24225, %rs27130;
	mov.u16 	%rs24226, %rs27131;
	mov.u16 	%rs24227, %rs27132;
	mov.u16 	%rs24228, %rs27133;
	mov.u16 	%rs24229, %rs27134;
	mov.u16 	%rs24230, %rs27135;
	mov.u16 	%rs24231, %rs27136;
	mov.u16 	%rs24232, %rs27137;
	mov.u16 	%rs24233, %rs27138;
	mov.u16 	%rs24234, %rs27139;
	mov.u16 	%rs24235, %rs27140;
	mov.u16 	%rs24236, %rs27141;
	mov.u16 	%rs24237, %rs27142;
	mov.u16 	%rs24238, %rs27143;
	mov.u16 	%rs24239, %rs27144;
	mov.u16 	%rs24240, %rs27145;
	mov.u16 	%rs24241, %rs27146;
	mov.u16 	%rs24242, %rs27147;
	mov.u16 	%rs24243, %rs27148;
	mov.u16 	%rs24244, %rs27149;
	mov.u16 	%rs24245, %rs27150;
	mov.u16 	%rs24246, %rs27151;
	mov.u16 	%rs24247, %rs27152;
	mov.u16 	%rs24248, %rs27153;
	mov.u16 	%rs24249, %rs27154;
	mov.u16 	%rs24250, %rs27155;
	mov.u16 	%rs24251, %rs27156;
	mov.u16 	%rs24252, %rs27157;
	mov.u16 	%rs24253, %rs27158;
	mov.u16 	%rs24254, %rs27159;
	mov.u16 	%rs24255, %rs27160;
	mov.u16 	%rs24256, %rs27161;
	mov.u16 	%rs24257, %rs27162;
	mov.u16 	%rs24258, %rs27163;
	mov.u16 	%rs24259, %rs27164;
	mov.u32 	%r33057, %r33288;
	mov.f64 	%fd563, %fd617;
	@%p3 bra 	$L__BB3_965;
	mov.b16 	%rs16609, 0;
	st.local.u8 	[%rd41], %rs16609;
	add.s32 	%r2691, %r33288, %r33281;
	st.local.u32 	[%rd41+52], %r2691;
	add.f64 	%fd344, %fd616, %fd617;
	st.local.f64 	[%rd41+56], %fd344;
	mov.b32 	%r33051, 0;
$L__BB3_955:
	mov.u32 	%r1627, %r33051;
	cvt.u64.u32 	%rd828, %r1627;
	add.s64 	%rd829, %rd41, %rd828;
	ld.local.u8 	%rs16610, [%rd829];
	setp.ne.s16 	%p17, %rs16610, 0;
	add.s32 	%r33051, %r1627, 1;
	@%p17 bra 	$L__BB3_955;
	and.b16  	%rs16611, %rs27062, 255;
	setp.eq.s16 	%p18, %rs16611, 0;
	mov.u32 	%r33053, %r1627;
	@%p18 bra 	$L__BB3_959;
	mov.b32 	%r33052, 0;
	mov.u16 	%rs24208, %rs27062;
$L__BB3_958:
	add.s32 	%r2693, %r33052, %r1627;
	cvt.u64.u32 	%rd830, %r2693;
	add.s64 	%rd831, %rd41, %rd830;
	st.local.u8 	[%rd831], %rs24208;
	add.s32 	%r1630, %r33052, 1;
	add.s32 	%r33053, %r1630, %r1627;
	cvt.u64.u32 	%rd832, %r33052;
	add.s64 	%rd833, %rd42, %rd832;
	ld.local.u8 	%rs24208, [%rd833+9];
	setp.ne.s16 	%p19, %rs24208, 0;
	mov.u32 	%r33052, %r1630;
	@%p19 bra 	$L__BB3_958;
$L__BB3_959:
	cvt.u64.u32 	%rd834, %r33053;
	add.s64 	%rd835, %rd41, %rd834;
	mov.b16 	%rs16612, 0;
	st.local.u8 	[%rd835], %rs16612;
	mov.b32 	%r33054, 0;
$L__BB3_960:
	mov.u32 	%r1633, %r33054;
	cvt.u64.u32 	%rd836, %r1633;
	add.s64 	%rd837, %rd41, %rd836;
	ld.local.u8 	%rs16613, [%rd837];
	setp.ne.s16 	%p20, %rs16613, 0;
	add.s32 	%r33054, %r1633, 1;
	@%p20 bra 	$L__BB3_960;
	and.b16  	%rs16614, %rs27114, 255;
	setp.eq.s16 	%p21, %rs16614, 0;
	mov.u32 	%r33056, %r1633;
	@%p21 bra 	$L__BB3_964;
	mov.b32 	%r33055, 0;
	mov.u16 	%rs24209, %rs27114;
$L__BB3_963:
	add.s32 	%r2696, %r33055, %r1633;
	cvt.u64.u32 	%rd838, %r2696;
	add.s64 	%rd839, %rd41, %rd838;
	st.local.u8 	[%rd839], %rs24209;
	add.s32 	%r1636, %r33055, 1;
	add.s32 	%r33056, %r1636, %r1633;
	cvt.u64.u32 	%rd840, %r33055;
	add.s64 	%rd841, %rd44, %rd840;
	ld.local.u8 	%rs24209, [%rd841+81];
	setp.ne.s16 	%p22, %rs24209, 0;
	mov.u32 	%r33055, %r1636;
	@%p22 bra 	$L__BB3_963;
$L__BB3_964:
	cvt.u64.u32 	%rd842, %r33056;
	add.s64 	%rd843, %rd41, %rd842;
	mov.b16 	%rs16615, 0;
	st.local.u8 	[%rd843], %rs16615;
	ld.local.v2.b32 	{%r2697, %r2698}, [%rd41];
	bfe.u32 	%r2699, %r2697, 0, 8;
	cvt.u16.u32 	%rs24210, %r2699;
	bfe.u32 	%r2700, %r2697, 8, 8;
	cvt.u16.u32 	%rs24211, %r2700;
	bfe.u32 	%r2701, %r2697, 16, 8;
	cvt.u16.u32 	%rs24212, %r2701;
	bfe.u32 	%r2702, %r2697, 24, 8;
	cvt.u16.u32 	%rs24213, %r2702;
	bfe.u32 	%r2703, %r2698, 0, 8;
	cvt.u16.u32 	%rs24214, %r2703;
	bfe.u32 	%r2704, %r2698, 8, 8;
	cvt.u16.u32 	%rs24215, %r2704;
	bfe.u32 	%r2705, %r2698, 16, 8;
	cvt.u16.u32 	%rs24216, %r2705;
	bfe.u32 	%r2706, %r2698, 24, 8;
	cvt.u16.u32 	%rs24217, %r2706;
	ld.local.v2.b32 	{%r2707, %r2708}, [%rd41+8];
	bfe.u32 	%r2709, %r2707, 0, 8;
	cvt.u16.u32 	%rs24218, %r2709;
	bfe.u32 	%r2710, %r2707, 8, 8;
	cvt.u16.u32 	%rs24219, %r2710;
	bfe.u32 	%r2711, %r2707, 16, 8;
	cvt.u16.u32 	%rs24220, %r2711;
	bfe.u32 	%r2712, %r2707, 24, 8;
	cvt.u16.u32 	%rs24221, %r2712;
	bfe.u32 	%r2713, %r2708, 0, 8;
	cvt.u16.u32 	%rs24222, %r2713;
	bfe.u32 	%r2714, %r2708, 8, 8;
	cvt.u16.u32 	%rs24223, %r2714;
	bfe.u32 	%r2715, %r2708, 16, 8;
	cvt.u16.u32 	%rs24224, %r2715;
	bfe.u32 	%r2716, %r2708, 24, 8;
	cvt.u16.u32 	%rs24225, %r2716;
	ld.local.v2.b32 	{%r2717, %r2718}, [%rd41+16];
	bfe.u32 	%r2719, %r2717, 0, 8;
	cvt.u16.u32 	%rs24226, %r2719;
	bfe.u32 	%r2720, %r2717, 8, 8;
	cvt.u16.u32 	%rs24227, %r2720;
	bfe.u32 	%r2721, %r2717, 16, 8;
	cvt.u16.u32 	%rs24228, %r2721;
	bfe.u32 	%r2722, %r2717, 24, 8;
	cvt.u16.u32 	%rs24229, %r2722;
	bfe.u32 	%r2723, %r2718, 0, 8;
	cvt.u16.u32 	%rs24230, %r2723;
	bfe.u32 	%r2724, %r2718, 8, 8;
	cvt.u16.u32 	%rs24231, %r2724;
	bfe.u32 	%r2725, %r2718, 16, 8;
	cvt.u16.u32 	%rs24232, %r2725;
	bfe.u32 	%r2726, %r2718, 24, 8;
	cvt.u16.u32 	%rs24233, %r2726;
	ld.local.v2.b32 	{%r2727, %r2728}, [%rd41+24];
	bfe.u32 	%r2729, %r2727, 0, 8;
	cvt.u16.u32 	%rs24234, %r2729;
	bfe.u32 	%r2730, %r2727, 8, 8;
	cvt.u16.u32 	%rs24235, %r2730;
	bfe.u32 	%r2731, %r2727, 16, 8;
	cvt.u16.u32 	%rs24236, %r2731;
	bfe.u32 	%r2732, %r2727, 24, 8;
	cvt.u16.u32 	%rs24237, %r2732;
	bfe.u32 	%r2733, %r2728, 0, 8;
	cvt.u16.u32 	%rs24238, %r2733;
	bfe.u32 	%r2734, %r2728, 8, 8;
	cvt.u16.u32 	%rs24239, %r2734;
	bfe.u32 	%r2735, %r2728, 16, 8;
	cvt.u16.u32 	%rs24240, %r2735;
	bfe.u32 	%r2736, %r2728, 24, 8;
	cvt.u16.u32 	%rs24241, %r2736;
	ld.local.v2.b32 	{%r2737, %r2738}, [%rd41+32];
	bfe.u32 	%r2739, %r2737, 0, 8;
	cvt.u16.u32 	%rs24242, %r2739;
	bfe.u32 	%r2740, %r2737, 8, 8;
	cvt.u16.u32 	%rs24243, %r2740;
	bfe.u32 	%r2741, %r2737, 16, 8;
	cvt.u16.u32 	%rs24244, %r2741;
	bfe.u32 	%r2742, %r2737, 24, 8;
	cvt.u16.u32 	%rs24245, %r2742;
	bfe.u32 	%r2743, %r2738, 0, 8;
	cvt.u16.u32 	%rs24246, %r2743;
	bfe.u32 	%r2744, %r2738, 8, 8;
	cvt.u16.u32 	%rs24247, %r2744;
	bfe.u32 	%r2745, %r2738, 16, 8;
	cvt.u16.u32 	%rs24248, %r2745;
	bfe.u32 	%r2746, %r2738, 24, 8;
	cvt.u16.u32 	%rs24249, %r2746;
	ld.local.v2.b32 	{%r2747, %r2748}, [%rd41+40];
	bfe.u32 	%r2749, %r2747, 0, 8;
	cvt.u16.u32 	%rs24250, %r2749;
	bfe.u32 	%r2750, %r2747, 8, 8;
	cvt.u16.u32 	%rs24251, %r2750;
	bfe.u32 	%r2751, %r2747, 16, 8;
	cvt.u16.u32 	%rs24252, %r2751;
	bfe.u32 	%r2752, %r2747, 24, 8;
	cvt.u16.u32 	%rs24253, %r2752;
	bfe.u32 	%r2753, %r2748, 0, 8;
	cvt.u16.u32 	%rs24254, %r2753;
	bfe.u32 	%r2754, %r2748, 8, 8;
	cvt.u16.u32 	%rs24255, %r2754;
	bfe.u32 	%r2755, %r2748, 16, 8;
	cvt.u16.u32 	%rs24256, %r2755;
	bfe.u32 	%r2756, %r2748, 24, 8;
	cvt.u16.u32 	%rs24257, %r2756;
	ld.local.v2.u8 	{%rs24258, %rs24259}, [%rd41+48];
	ld.local.u32 	%r33057, [%rd41+52];
	ld.local.f64 	%fd563, [%rd41+56];
$L__BB3_965:
	selp.u64 	%rd844, 1, 0, %p3;
	selp.u64 	%rd845, 1, 0, %p2;
	add.s64 	%rd846, %rd844, %rd845;
	mov.b64 	{%r2758, %r2763}, %rd846;
	st.local.u64 	[%rd42], %rd846;
	cvt.u32.u16 	%r2847, %rs24216;
	cvt.u32.u16 	%r2848, %rs24217;
	prmt.b32 	%r2849, %r2847, %r2848, 0x3340U;
	cvt.u32.u16 	%r2850, %rs24215;
	cvt.u32.u16 	%r2851, %rs24214;
	prmt.b32 	%r2852, %r2851, %r2850, 0x3340U;
	prmt.b32 	%r2853, %r2852, %r2849, 0x5410U;
	cvt.u32.u16 	%r2854, %rs24212;
	cvt.u32.u16 	%r2855, %rs24213;
	prmt.b32 	%r2856, %r2854, %r2855, 0x3340U;
	cvt.u32.u16 	%r2857, %rs24211;
	cvt.u32.u16 	%r2858, %rs24210;
	prmt.b32 	%r2859, %r2858, %r2857, 0x3340U;
	prmt.b32 	%r2860, %r2859, %r2856, 0x5410U;
	st.local.v2.b32 	[%rd42+8], {%r2860, %r2853};
	cvt.u32.u16 	%r2861, %rs24224;
	cvt.u32.u16 	%r2862, %rs24225;
	prmt.b32 	%r2863, %r2861, %r2862, 0x3340U;
	cvt.u32.u16 	%r2864, %rs24223;
	cvt.u32.u16 	%r2865, %rs24222;
	prmt.b32 	%r2866, %r2865, %r2864, 0x3340U;
	prmt.b32 	%r2867, %r2866, %r2863, 0x5410U;
	cvt.u32.u16 	%r2868, %rs24220;
	cvt.u32.u16 	%r2869, %rs24221;
	prmt.b32 	%r2870, %r2868, %r2869, 0x3340U;
	cvt.u32.u16 	%r2871, %rs24219;
	cvt.u32.u16 	%r2872, %rs24218;
	prmt.b32 	%r2873, %r2872, %r2871, 0x3340U;
	prmt.b32 	%r2874, %r2873, %r2870, 0x5410U;
	st.local.v2.b32 	[%rd42+16], {%r2874, %r2867};
	cvt.u32.u16 	%r2875, %rs24232;
	cvt.u32.u16 	%r2876, %rs24233;
	prmt.b32 	%r2877, %r2875, %r2876, 0x3340U;
	cvt.u32.u16 	%r2878, %rs24231;
	cvt.u32.u16 	%r2879, %rs24230;
	prmt.b32 	%r2880, %r2879, %r2878, 0x3340U;
	prmt.b32 	%r2881, %r2880, %r2877, 0x5410U;
	cvt.u32.u16 	%r2882, %rs24228;
	cvt.u32.u16 	%r2883, %rs24229;
	prmt.b32 	%r2884, %r2882, %r2883, 0x3340U;
	cvt.u32.u16 	%r2885, %rs24227;
	cvt.u32.u16 	%r2886, %rs24226;
	prmt.b32 	%r2887, %r2886, %r2885, 0x3340U;
	prmt.b32 	%r2888, %r2887, %r2884, 0x5410U;
	st.local.v2.b32 	[%rd42+24], {%r2888, %r2881};
	cvt.u32.u16 	%r2889, %rs24240;
	cvt.u32.u16 	%r2890, %rs24241;
	prmt.b32 	%r2891, %r2889, %r2890, 0x3340U;
	cvt.u32.u16 	%r2892, %rs24239;
	cvt.u32.u16 	%r2893, %rs24238;
	prmt.b32 	%r2894, %r2893, %r2892, 0x3340U;
	prmt.b32 	%r2895, %r2894, %r2891, 0x5410U;
	cvt.u32.u16 	%r2896, %rs24236;
	cvt.u32.u16 	%r2897, %rs24237;
	prmt.b32 	%r2898, %r2896, %r2897, 0x3340U;
	cvt.u32.u16 	%r2899, %rs24235;
	cvt.u32.u16 	%r2900, %rs24234;
	prmt.b32 	%r2901, %r2900, %r2899, 0x3340U;
	prmt.b32 	%r2902, %r2901, %r2898, 0x5410U;
	st.local.v2.b32 	[%rd42+32], {%r2902, %r2895};
	cvt.u32.u16 	%r2903, %rs24248;
	cvt.u32.u16 	%r2904, %rs24249;
	prmt.b32 	%r2905, %r2903, %r2904, 0x3340U;
	cvt.u32.u16 	%r2906, %rs24247;
	cvt.u32.u16 	%r2907, %rs24246;
	prmt.b32 	%r2908, %r2907, %r2906, 0x3340U;
	prmt.b32 	%r2909, %r2908, %r2905, 0x5410U;
	cvt.u32.u16 	%r2910, %rs24244;
	cvt.u32.u16 	%r2911, %rs24245;
	prmt.b32 	%r2912, %r2910, %r2911, 0x3340U;
	cvt.u32.u16 	%r2913, %rs24243;
	cvt.u32.u16 	%r2914, %rs24242;
	prmt.b32 	%r2915, %r2914, %r2913, 0x3340U;
	prmt.b32 	%r2916, %r2915, %r2912, 0x5410U;
	st.local.v2.b32 	[%rd42+40], {%r2916, %r2909};
	cvt.u32.u16 	%r2917, %rs24256;
	cvt.u32.u16 	%r2918, %rs24257;
	prmt.b32 	%r2919, %r2917, %r2918, 0x3340U;
	cvt.u32.u16 	%r2920, %rs24255;
	cvt.u32.u16 	%r2921, %rs24254;
	prmt.b32 	%r2922, %r2921, %r2920, 0x3340U;
	prmt.b32 	%r2923, %r2922, %r2919, 0x5410U;
	cvt.u32.u16 	%r2924, %rs24252;
	cvt.u32.u16 	%r2925, %rs24253;
	prmt.b32 	%r2926, %r2924, %r2925, 0x3340U;
	cvt.u32.u16 	%r2927, %rs24251;
	cvt.u32.u16 	%r2928, %rs24250;
	prmt.b32 	%r2929, %r2928, %r2927, 0x3340U;
	prmt.b32 	%r2930, %r2929, %r2926, 0x5410U;
	st.local.v2.b32 	[%rd42+48], {%r2930, %r2923};
	st.local.v2.u8 	[%rd42+56], {%rs24258, %rs24259};
	st.local.u32 	[%rd42+60], %r33057;
	st.local.f64 	[%rd42+64], %fd563;
	mov.b64 	%rd847, %fd563;
	mov.b64 	{%r2838, %r2843}, %rd847;
	st.local.u64 	[%rd43], %rd846;
	st.local.v2.b32 	[%rd43+8], {%r2860, %r2853};
	st.local.v2.b32 	[%rd43+16], {%r2874, %r2867};
	st.local.v2.b32 	[%rd43+24], {%r2888, %r2881};
	st.local.v2.b32 	[%rd43+32], {%r2902, %r2895};
	st.local.v2.b32 	[%rd43+40], {%r2916, %r2909};
	st.local.v2.b32 	[%rd43+48], {%r2930, %r2923};
	st.local.v2.u8 	[%rd43+56], {%rs24258, %rs24259};
	st.local.u32 	[%rd43+60], %r33057;
	st.local.f64 	[%rd43+64], %fd563;
	mov.b32 	%r2845, 0;
	st.local.u32 	[%rd40+60], %r2845;
	mov.b64 	%rd848, 0;
	st.local.u64 	[%rd40+64], %rd848;
	mov.b16 	%rs16616, 0;
	st.local.u8 	[%rd40+8], %rs16616;
	add.s64 	%rd385, %rd38, 8;
	add.s64 	%rd386, %rd39, 8;
	st.local.u64 	[%rd38], %rd846;
	st.local.v2.b32 	[%rd38+8], {%r2860, %r2853};
	st.local.v2.b32 	[%rd38+16], {%r2874, %r2867};
	st.local.v2.b32 	[%rd38+24], {%r2888, %r2881};
	st.local.v2.b32 	[%rd38+32], {%r2902, %r2895};
	st.local.v2.b32 	[%rd38+40], {%r2916, %r2909};
	st.local.v2.b32 	[%rd38+48], {%r2930, %r2923};
	st.local.v2.u8 	[%rd38+56], {%rs24258, %rs24259};
	st.local.u32 	[%rd38+60], %r33057;
	st.local.f64 	[%rd38+64], %fd563;
	and.b32  	%r2931, %r2858, 255;
	and.b16  	%rs16617, %rs24211, 255;
	mul.wide.u16 	%r2932, %rs16617, 256;
	or.b32  	%r2933, %r2932, %r2931;
	shl.b32 	%r2934, %r2854, 16;
	and.b32  	%r2935, %r2934, 16711680;
	or.b32  	%r2936, %r2933, %r2935;
	shl.b32 	%r2937, %r2855, 24;
	or.b32  	%r2768, %r2936, %r2937;
	and.b32  	%r2938, %r2851, 255;
	and.b16  	%rs16618, %rs24215, 255;
	mul.wide.u16 	%r2939, %rs16618, 256;
	or.b32  	%r2940, %r2939, %r2938;
	shl.b32 	%r2941, %r2847, 16;
	and.b32  	%r2942, %r2941, 16711680;
	or.b32  	%r2943, %r2940, %r2942;
	shl.b32 	%r2944, %r2848, 24;
	or.b32  	%r2773, %r2943, %r2944;
	and.b32  	%r2945, %r2872, 255;
	and.b16  	%rs16619, %rs24219, 255;
	mul.wide.u16 	%r2946, %rs16619, 256;
	or.b32  	%r2947, %r2946, %r2945;
	shl.b32 	%r2948, %r2868, 16;
	and.b32  	%r2949, %r2948, 16711680;
	or.b32  	%r2950, %r2947, %r2949;
	shl.b32 	%r2951, %r2869, 24;
	or.b32  	%r2778, %r2950, %r2951;
	and.b32  	%r2952, %r2865, 255;
	and.b16  	%rs16620, %rs24223, 255;
	mul.wide.u16 	%r2953, %rs16620, 256;
	or.b32  	%r2954, %r2953, %r2952;
	shl.b32 	%r2955, %r2861, 16;
	and.b32  	%r2956, %r2955, 16711680;
	or.b32  	%r2957, %r2954, %r2956;
	shl.b32 	%r2958, %r2862, 24;
	or.b32  	%r2783, %r2957, %r2958;
	and.b32  	%r2959, %r2886, 255;
	and.b16  	%rs16621, %rs24227, 255;
	mul.wide.u16 	%r2960, %rs16621, 256;
	or.b32  	%r2961, %r2960, %r2959;
	shl.b32 	%r2962, %r2882, 16;
	and.b32  	%r2963, %r2962, 16711680;
	or.b32  	%r2964, %r2961, %r2963;
	shl.b32 	%r2965, %r2883, 24;
	or.b32  	%r2788, %r2964, %r2965;
	and.b32  	%r2966, %r2879, 255;
	and.b16  	%rs16622, %rs24231, 255;
	mul.wide.u16 	%r2967, %rs16622, 256;
	or.b32  	%r2968, %r2967, %r2966;
	shl.b32 	%r2969, %r2875, 16;
	and.b32  	%r2970, %r2969, 16711680;
	or.b32  	%r2971, %r2968, %r2970;
	shl.b32 	%r2972, %r2876, 24;
	or.b32  	%r2793, %r2971, %r2972;
	and.b32  	%r2973, %r2900, 255;
	and.b16  	%rs16623, %rs24235, 255;
	mul.wide.u16 	%r2974, %rs16623, 256;
	or.b32  	%r2975, %r2974, %r2973;
	shl.b32 	%r2976, %r2896, 16;
	and.b32  	%r2977, %r2976, 16711680;
	or.b32  	%r2978, %r2975, %r2977;
	shl.b32 	%r2979, %r2897, 24;
	or.b32  	%r2798, %r2978, %r2979;
	and.b32  	%r2980, %r2893, 255;
	and.b16  	%rs16624, %rs24239, 255;
	mul.wide.u16 	%r2981, %rs16624, 256;
	or.b32  	%r2982, %r2981, %r2980;
	shl.b32 	%r2983, %r2889, 16;
	and.b32  	%r2984, %r2983, 16711680;
	or.b32  	%r2985, %r2982, %r2984;
	shl.b32 	%r2986, %r2890, 24;
	or.b32  	%r2803, %r2985, %r2986;
	and.b32  	%r2987, %r2914, 255;
	and.b16  	%rs16625, %rs24243, 255;
	mul.wide.u16 	%r2988, %rs16625, 256;
	or.b32  	%r2989, %r2988, %r2987;
	shl.b32 	%r2990, %r2910, 16;
	and.b32  	%r2991, %r2990, 16711680;
	or.b32  	%r2992, %r2989, %r2991;
	shl.b32 	%r2993, %r2911, 24;
	or.b32  	%r2808, %r2992, %r2993;
	and.b32  	%r2994, %r2907, 255;
	and.b16  	%rs16626, %rs24247, 255;
	mul.wide.u16 	%r2995, %rs16626, 256;
	or.b32  	%r2996, %r2995, %r2994;
	shl.b32 	%r2997, %r2903, 16;
	and.b32  	%r2998, %r2997, 16711680;
	or.b32  	%r2999, %r2996, %r2998;
	shl.b32 	%r3000, %r2904, 24;
	or.b32  	%r2813, %r2999, %r3000;
	and.b32  	%r3001, %r2928, 255;
	and.b16  	%rs16627, %rs24251, 255;
	mul.wide.u16 	%r3002, %rs16627, 256;
	or.b32  	%r3003, %r3002, %r3001;
	shl.b32 	%r3004, %r2924, 16;
	and.b32  	%r3005, %r3004, 16711680;
	or.b32  	%r3006, %r3003, %r3005;
	shl.b32 	%r3007, %r2925, 24;
	or.b32  	%r2818, %r3006, %r3007;
	and.b32  	%r3008, %r2921, 255;
	and.b16  	%rs16628, %rs24255, 255;
	mul.wide.u16 	%r3009, %rs16628, 256;
	or.b32  	%r3010, %r3009, %r3008;
	shl.b32 	%r3011, %r2917, 16;
	and.b32  	%r3012, %r3011, 16711680;
	or.b32  	%r3013, %r3010, %r3012;
	shl.b32 	%r3014, %r2918, 24;
	or.b32  	%r2823, %r3013, %r3014;
	cvt.u32.u16 	%r3015, %rs24258;
	and.b32  	%r3016, %r3015, 255;
	and.b16  	%rs16629, %rs24259, 255;
	mul.wide.u16 	%r3017, %rs16629, 256;
	or.b32  	%r2828, %r3017, %r3016;
	mov.b32 	%r2844, 1;
	mov.b32 	%r2846, -1;
	// begin inline asm
	shfl.sync.up.b32 %r2757, %r2758, %r2844, %r2845, %r2846;
	// end inline asm
	// begin inline asm
	shfl.sync.up.b32 %r2762, %r2763, %r2844, %r2845, %r2846;
	// end inline asm
	mov.b64 	%rd387, {%r2757, %r2762};
	// begin inline asm
	shfl.sync.up.b32 %r2767, %r2768, %r2844, %r2845, %r2846;
	// end inline asm
	// begin inline asm
	shfl.sync.up.b32 %r2772, %r2773, %r2844, %r2845, %r2846;
	// end inline asm
	// begin inline asm
	shfl.sync.up.b32 %r2777, %r2778, %r2844, %r2845, %r2846;
	// end inline asm
	// begin inline asm
	shfl.sync.up.b32 %r2782, %r2783, %r2844, %r2845, %r2846;
	// end inline asm
	// begin inline asm
	shfl.sync.up.b32 %r2787, %r2788, %r2844, %r2845, %r2846;
	// end inline asm
	// begin inline asm
	shfl.sync.up.b32 %r2792, %r2793, %r2844, %r2845, %r2846;
	// end inline asm
	// begin inline asm
	shfl.sync.up.b32 %r2797, %r2798, %r2844, %r2845, %r2846;
	// end inline asm
	// begin inline asm
	shfl.sync.up.b32 %r2802, %r2803, %r2844, %r2845, %r2846;
	// end inline asm
	// begin inline asm
	shfl.sync.up.b32 %r2807, %r2808, %r2844, %r2845, %r2846;
	// end inline asm
	// begin inline asm
	shfl.sync.up.b32 %r2812, %r2813, %r2844, %r2845, %r2846;
	// end inline asm
	// begin inline asm
	shfl.sync.up.b32 %r2817, %r2818, %r2844, %r2845, %r2846;
	// end inline asm
	// begin inline asm
	shfl.sync.up.b32 %r2822, %r2823, %r2844, %r2845, %r2846;
	// end inline asm
	// begin inline asm
	shfl.sync.up.b32 %r2827, %r2828, %r2844, %r2845, %r2846;
	// end inline asm
	// begin inline asm
	shfl.sync.up.b32 %r2832, %r33057, %r2844, %r2845, %r2846;
	// end inline asm
	// begin inline asm
	shfl.sync.up.b32 %r2837, %r2838, %r2844, %r2845, %r2846;
	// end inline asm
	// begin inline asm
	shfl.sync.up.b32 %r2842, %r2843, %r2844, %r2845, %r2846;
	// end inline asm
	mov.b64 	%rd849, {%r2837, %r2842};
	mov.b64 	%fd233, %rd849;
	cvt.u16.u32 	%rs24260, %r2767;
	cvt.u16.u32 	%rs16630, %r2827;
	shr.u32 	%r3018, %r2827, 8;
	cvt.u16.u32 	%rs16631, %r3018;
	st.local.v2.u32 	[%rd39], {%r2757, %r2762};
	st.local.v2.b32 	[%rd39+8], {%r2767, %r2772};
	st.local.v2.b32 	[%rd39+16], {%r2777, %r2782};
	st.local.v2.b32 	[%rd39+24], {%r2787, %r2792};
	st.local.v2.b32 	[%rd39+32], {%r2797, %r2802};
	st.local.v2.b32 	[%rd39+40], {%r2807, %r2812};
	st.local.v2.b32 	[%rd39+48], {%r2817, %r2822};
	st.local.v2.u8 	[%rd39+56], {%rs16630, %rs16631};
	st.local.u32 	[%rd39+60], %r2832;
	st.local.v2.u32 	[%rd39+64], {%r2837, %r2842};
	setp.ne.s64 	%p23, %rd846, 0;
	mov.u16 	%rs24312, %rs24210;
	mov.u16 	%rs24313, %rs24211;
	mov.u16 	%rs24314, %rs24212;
	mov.u16 	%rs24315, %rs24213;
	mov.u16 	%rs24316, %rs24214;
	mov.u16 	%rs24317, %rs24215;
	mov.u16 	%rs24318, %rs24216;
	mov.u16 	%rs24319, %rs24217;
	mov.u16 	%rs24320, %rs24218;
	mov.u16 	%rs24321, %rs24219;
	mov.u16 	%rs24322, %rs24220;
	mov.u16 	%rs24323, %rs24221;
	mov.u16 	%rs24324, %rs24222;
	mov.u16 	%rs24325, %rs24223;
	mov.u16 	%rs24326, %rs24224;
	mov.u16 	%rs24327, %rs24225;
	mov.u16 	%rs24328, %rs24226;
	mov.u16 	%rs24329, %rs24227;
	mov.u16 	%rs24330, %rs24228;
	mov.u16 	%rs24331, %rs24229;
	mov.u16 	%rs24332, %rs24230;
	mov.u16 	%rs24333, %rs24231;
	mov.u16 	%rs24334, %rs24232;
	mov.u16 	%rs24335, %rs24233;
	mov.u16 	%rs24336, %rs24234;
	mov.u16 	%rs24337, %rs24235;
	mov.u16 	%rs24338, %rs24236;
	mov.u16 	%rs24339, %rs24237;
	mov.u16 	%rs24340, %rs24238;
	mov.u16 	%rs24341, %rs24239;
	mov.u16 	%rs24342, %rs24240;
	mov.u16 	%rs24343, %rs24241;
	mov.u16 	%rs24344, %rs24242;
	mov.u16 	%rs24345, %rs24243;
	mov.u16 	%rs24346, %rs24244;
	mov.u16 	%rs24347, %rs24245;
	mov.u16 	%rs24348, %rs24246;
	mov.u16 	%rs24349, %rs24247;
	mov.u16 	%rs24350, %rs24248;
	mov.u16 	%rs24351, %rs24249;
	mov.u16 	%rs24352, %rs24250;
	mov.u16 	%rs24353, %rs24251;
	mov.u16 	%rs24354, %rs24252;
	mov.u16 	%rs24355, %rs24253;
	mov.u16 	%rs24356, %rs24254;
	mov.u16 	%rs24357, %rs24255;
	mov.u16 	%rs24358, %rs24256;
	mov.u16 	%rs24359, %rs24257;
	mov.u16 	%rs24360, %rs24258;
	mov.u16 	%rs24361, %rs24259;
	mov.u32 	%r33065, %r33057;
	mov.f64 	%fd565, %fd563;
	@%p23 bra 	$L__BB3_977;
	mov.b16 	%rs16632, 0;
	st.local.u8 	[%rd37], %rs16632;
	add.s32 	%r3020, %r33057, %r2832;
	st.local.u32 	[%rd37+52], %r3020;
	add.f64 	%fd345, %fd563, %fd233;
	st.local.f64 	[%rd37+56], %fd345;
	mov.b32 	%r33058, 0;
$L__BB3_967:
	mov.u32 	%r1642, %r33058;
	cvt.u64.u32 	%rd850, %r1642;
	add.s64 	%rd851, %rd37, %rd850;
	ld.local.u8 	%rs16633, [%rd851];
	setp.ne.s16 	%p24, %rs16633, 0;
	add.s32 	%r33058, %r1642, 1;
	@%p24 bra 	$L__BB3_967;
	and.b16  	%rs16634, %rs24260, 255;
	setp.eq.s16 	%p25, %rs16634, 0;
	mov.u32 	%r33060, %r1642;
	@%p25 bra 	$L__BB3_971;
	mov.b32 	%r33059, 0;
$L__BB3_970:
	add.s32 	%r3022, %r33059, %r1642;
	cvt.u64.u32 	%rd852, %r3022;
	add.s64 	%rd853, %rd37, %rd852;
	st.local.u8 	[%rd853], %rs24260;
	add.s32 	%r1645, %r33059, 1;
	add.s32 	%r33060, %r1645, %r1642;
	cvt.u64.u32 	%rd854, %r33059;
	add.s64 	%rd855, %rd386, %rd854;
	ld.local.u8 	%rs24260, [%rd855+1];
	setp.ne.s16 	%p26, %rs24260, 0;
	mov.u32 	%r33059, %r1645;
	@%p26 bra 	$L__BB3_970;
$L__BB3_971:
	cvt.u64.u32 	%rd856, %r33060;
	add.s64 	%rd857, %rd37, %rd856;
	mov.b16 	%rs16635, 0;
	st.local.u8 	[%rd857], %rs16635;
	mov.b32 	%r33061, 0;
$L__BB3_972:
	mov.u32 	%r1648, %r33061;
	cvt.u64.u32 	%rd858, %r1648;
	add.s64 	%rd859, %rd37, %rd858;
	ld.local.u8 	%rs16636, [%rd859];
	setp.ne.s16 	%p27, %rs16636, 0;
	add.s32 	%r33061, %r1648, 1;
	@%p27 bra 	$L__BB3_972;
	and.b16  	%rs16637, %rs24210, 255;
	setp.eq.s16 	%p28, %rs16637, 0;
	mov.u32 	%r33063, %r1648;
	@%p28 bra 	$L__BB3_976;
	mov.b32 	%r33062, 0;
	mov.u16 	%rs24261, %rs24210;
$L__BB3_975:
	add.s32 	%r3025, %r33062, %r1648;
	cvt.u64.u32 	%rd860, %r3025;
	add.s64 	%rd861, %rd37, %rd860;
	st.local.u8 	[%rd861], %rs24261;
	add.s32 	%r1651, %r33062, 1;
	add.s32 	%r33063, %r1651, %r1648;
	cvt.u64.u32 	%rd862, %r33062;
	add.s64 	%rd863, %rd385, %rd862;
	ld.local.u8 	%rs24261, [%rd863+1];
	setp.ne.s16 	%p29, %rs24261, 0;
	mov.u32 	%r33062, %r1651;
	@%p29 bra 	$L__BB3_975;
$L__BB3_976:
	cvt.u64.u32 	%rd864, %r33063;
	add.s64 	%rd865, %rd37, %rd864;
	mov.b16 	%rs16638, 0;
	st.local.u8 	[%rd865], %rs16638;
	ld.local.v2.b32 	{%r3026, %r3027}, [%rd37];
	bfe.u32 	%r3028, %r3026, 0, 8;
	cvt.u16.u32 	%rs24312, %r3028;
	bfe.u32 	%r3029, %r3026, 8, 8;
	cvt.u16.u32 	%rs24313, %r3029;
	bfe.u32 	%r3030, %r3026, 16, 8;
	cvt.u16.u32 	%rs24314, %r3030;
	bfe.u32 	%r3031, %r3026, 24, 8;
	cvt.u16.u32 	%rs24315, %r3031;
	bfe.u32 	%r3032, %r3027, 0, 8;
	cvt.u16.u32 	%rs24316, %r3032;
	bfe.u32 	%r3033, %r3027, 8, 8;
	cvt.u16.u32 	%rs24317, %r3033;
	bfe.u32 	%r3034, %r3027, 16, 8;
	cvt.u16.u32 	%rs24318, %r3034;
	bfe.u32 	%r3035, %r3027, 24, 8;
	cvt.u16.u32 	%rs24319, %r3035;
	ld.local.v2.b32 	{%r3036, %r3037}, [%rd37+8];
	bfe.u32 	%r3038, %r3036, 0, 8;
	cvt.u16.u32 	%rs24320, %r3038;
	bfe.u32 	%r3039, %r3036, 8, 8;
	cvt.u16.u32 	%rs24321, %r3039;
	bfe.u32 	%r3040, %r3036, 16, 8;
	cvt.u16.u32 	%rs24322, %r3040;
	bfe.u32 	%r3041, %r3036, 24, 8;
	cvt.u16.u32 	%rs24323, %r3041;
	bfe.u32 	%r3042, %r3037, 0, 8;
	cvt.u16.u32 	%rs24324, %r3042;
	bfe.u32 	%r3043, %r3037, 8, 8;
	cvt.u16.u32 	%rs24325, %r3043;
	bfe.u32 	%r3044, %r3037, 16, 8;
	cvt.u16.u32 	%rs24326, %r3044;
	bfe.u32 	%r3045, %r3037, 24, 8;
	cvt.u16.u32 	%rs24327, %r3045;
	ld.local.v2.b32 	{%r3046, %r3047}, [%rd37+16];
	bfe.u32 	%r3048, %r3046, 0, 8;
	cvt.u16.u32 	%rs24328, %r3048;
	bfe.u32 	%r3049, %r3046, 8, 8;
	cvt.u16.u32 	%rs24329, %r3049;
	bfe.u32 	%r3050, %r3046, 16, 8;
	cvt.u16.u32 	%rs24330, %r3050;
	bfe.u32 	%r3051, %r3046, 24, 8;
	cvt.u16.u32 	%rs24331, %r3051;
	bfe.u32 	%r3052, %r3047, 0, 8;
	cvt.u16.u32 	%rs24332, %r3052;
	bfe.u32 	%r3053, %r3047, 8, 8;
	cvt.u16.u32 	%rs24333, %r3053;
	bfe.u32 	%r3054, %r3047, 16, 8;
	cvt.u16.u32 	%rs24334, %r3054;
	bfe.u32 	%r3055, %r3047, 24, 8;
	cvt.u16.u32 	%rs24335, %r3055;
	ld.local.v2.b32 	{%r3056, %r3057}, [%rd37+24];
	bfe.u32 	%r3058, %r3056, 0, 8;
	cvt.u16.u32 	%rs24336, %r3058;
	bfe.u32 	%r3059, %r3056, 8, 8;
	cvt.u16.u32 	%rs24337, %r3059;
	bfe.u32 	%r3060, %r3056, 16, 8;
	cvt.u16.u32 	%rs24338, %r3060;
	bfe.u32 	%r3061, %r3056, 24, 8;
	cvt.u16.u32 	%rs24339, %r3061;
	bfe.u32 	%r3062, %r3057, 0, 8;
	cvt.u16.u32 	%rs24340, %r3062;
	bfe.u32 	%r3063, %r3057, 8, 8;
	cvt.u16.u32 	%rs24341, %r3063;
	bfe.u32 	%r3064, %r3057, 16, 8;
	cvt.u16.u32 	%rs24342, %r3064;
	bfe.u32 	%r3065, %r3057, 24, 8;
	cvt.u16.u32 	%rs24343, %r3065;
	ld.local.v2.b32 	{%r3066, %r3067}, [%rd37+32];
	bfe.u32 	%r3068, %r3066, 0, 8;
	cvt.u16.u32 	%rs24344, %r3068;
	bfe.u32 	%r3069, %r3066, 8, 8;
	cvt.u16.u32 	%rs24345, %r3069;
	bfe.u32 	%r3070, %r3066, 16, 8;
	cvt.u16.u32 	%rs24346, %r3070;
	bfe.u32 	%r3071, %r3066, 24, 8;
	cvt.u16.u32 	%rs24347, %r3071;
	bfe.u32 	%r3072, %r3067, 0, 8;
	cvt.u16.u32 	%rs24348, %r3072;
	bfe.u32 	%r3073, %r3067, 8, 8;
	cvt.u16.u32 	%rs24349, %r3073;
	bfe.u32 	%r3074, %r3067, 16, 8;
	cvt.u16.u32 	%rs24350, %r3074;
	bfe.u32 	%r3075, %r3067, 24, 8;
	cvt.u16.u32 	%rs24351, %r3075;
	ld.local.v2.b32 	{%r3076, %r3077}, [%rd37+40];
	bfe.u32 	%r3078, %r3076, 0, 8;
	cvt.u16.u32 	%rs24352, %r3078;
	bfe.u32 	%r3079, %r3076, 8, 8;
	cvt.u16.u32 	%rs24353, %r3079;
	bfe.u32 	%r3080, %r3076, 16, 8;
	cvt.u16.u32 	%rs24354, %r3080;
	bfe.u32 	%r3081, %r3076, 24, 8;
	cvt.u16.u32 	%rs24355, %r3081;
	bfe.u32 	%r3082, %r3077, 0, 8;
	cvt.u16.u32 	%rs24356, %r3082;
	bfe.u32 	%r3083, %r3077, 8, 8;
	cvt.u16.u32 	%rs24357, %r3083;
	bfe.u32 	%r3084, %r3077, 16, 8;
	cvt.u16.u32 	%rs24358, %r3084;
	bfe.u32 	%r3085, %r3077, 24, 8;
	cvt.u16.u32 	%rs24359, %r3085;
	ld.local.v2.u8 	{%rs24360, %rs24361}, [%rd37+48];
	ld.local.u32 	%r33065, [%rd37+52];
	ld.local.f64 	%fd565, [%rd37+56];
$L__BB3_977:
	setp.gt.s32 	%p30, %r2378, 0;
	selp.u64 	%rd866, 1, 0, %p3;
	selp.u64 	%rd867, 1, 0, %p2;
	add.s64 	%rd868, %rd866, %rd867;
	add.s64 	%rd3874, %rd868, %rd387;
	@%p30 bra 	$L__BB3_979;
	selp.u64 	%rd869, 1, 0, %p3;
	selp.u64 	%rd870, 1, 0, %p2;
	add.s64 	%rd3874, %rd869, %rd870;
	mov.u16 	%rs24312, %rs24210;
	mov.u16 	%rs24313, %rs24211;
	mov.u16 	%rs24314, %rs24212;
	mov.u16 	%rs24315, %rs24213;
	mov.u16 	%rs24316, %rs24214;
	mov.u16 	%rs24317, %rs24215;
	mov.u16 	%rs24318, %rs24216;
	mov.u16 	%rs24319, %rs24217;
	mov.u16 	%rs24320, %rs24218;
	mov.u16 	%rs24321, %rs24219;
	mov.u16 	%rs24322, %rs24220;
	mov.u16 	%rs24323, %rs24221;
	mov.u16 	%rs24324, %rs24222;
	mov.u16 	%rs24325, %rs24223;
	mov.u16 	%rs24326, %rs24224;
	mov.u16 	%rs24327, %rs24225;
	mov.u16 	%rs24328, %rs24226;
	mov.u16 	%rs24329, %rs24227;
	mov.u16 	%rs24330, %rs24228;
	mov.u16 	%rs24331, %rs24229;
	mov.u16 	%rs24332, %rs24230;
	mov.u16 	%rs24333, %rs24231;
	mov.u16 	%rs24334, %rs24232;
	mov.u16 	%rs24335, %rs24233;
	mov.u16 	%rs24336, %rs24234;
	mov.u16 	%rs24337, %rs24235;
	mov.u16 	%rs24338, %rs24236;
	mov.u16 	%rs24339, %rs24237;
	mov.u16 	%rs24340, %rs24238;
	mov.u16 	%rs24341, %rs24239;
	mov.u16 	%rs24342, %rs24240;
	mov.u16 	%rs24343, %rs24241;
	mov.u16 	%rs24344, %rs24242;
	mov.u16 	%rs24345, %rs24243;
	mov.u16 	%rs24346, %rs24244;
	mov.u16 	%rs24347, %rs24245;
	mov.u16 	%rs24348, %rs24246;
	mov.u16 	%rs24349, %rs24247;
	mov.u16 	%rs24350, %rs24248;
	mov.u16 	%rs24351, %rs24249;
	mov.u16 	%rs24352, %rs24250;
	mov.u16 	%rs24353, %rs24251;
	mov.u16 	%rs24354, %rs24252;
	mov.u16 	%rs24355, %rs24253;
	mov.u16 	%rs24356, %rs24254;
	mov.u16 	%rs24357, %rs24255;
	mov.u16 	%rs24358, %rs24256;
	mov.u16 	%rs24359, %rs24257;
	mov.u16 	%rs24360, %rs24258;
	mov.u16 	%rs24361, %rs24259;
	mov.u32 	%r33065, %r33057;
	mov.f64 	%fd565, %fd563;
$L__BB3_979:
	st.local.u64 	[%rd38], %rd3874;
	mov.b64 	{%r3087, %r3092}, %rd3874;
	cvt.u32.u16 	%r3176, %rs24318;
	cvt.u32.u16 	%r3177, %rs24319;
	prmt.b32 	%r3178, %r3176, %r3177, 0x3340U;
	cvt.u32.u16 	%r3179, %rs24317;
	cvt.u32.u16 	%r3180, %rs24316;
	prmt.b32 	%r3181, %r3180, %r3179, 0x3340U;
	prmt.b32 	%r3182, %r3181, %r3178, 0x5410U;
	cvt.u32.u16 	%r3183, %rs24314;
	cvt.u32.u16 	%r3184, %rs24315;
	prmt.b32 	%r3185, %r3183, %r3184, 0x3340U;
	cvt.u32.u16 	%r3186, %rs24313;
	cvt.u32.u16 	%r3187, %rs24312;
	prmt.b32 	%r3188, %r3187, %r3186, 0x3340U;
	prmt.b32 	%r3189, %r3188, %r3185, 0x5410U;
	st.local.v2.b32 	[%rd38+8], {%r3189, %r3182};
	cvt.u32.u16 	%r3190, %rs24326;
	cvt.u32.u16 	%r3191, %rs24327;
	prmt.b32 	%r3192, %r3190, %r3191, 0x3340U;
	cvt.u32.u16 	%r3193, %rs24325;
	cvt.u32.u16 	%r3194, %rs24324;
	prmt.b32 	%r3195, %r3194, %r3193, 0x3340U;
	prmt.b32 	%r3196, %r3195, %r3192, 0x5410U;
	cvt.u32.u16 	%r3197, %rs24322;
	cvt.u32.u16 	%r3198, %rs24323;
	prmt.b32 	%r3199, %r3197, %r3198, 0x3340U;
	cvt.u32.u16 	%r3200, %rs24321;
	cvt.u32.u16 	%r3201, %rs24320;
	prmt.b32 	%r3202, %r3201, %r3200, 0x3340U;
	prmt.b32 	%r3203, %r3202, %r3199, 0x5410U;
	st.local.v2.b32 	[%rd38+16], {%r3203, %r3196};
	cvt.u32.u16 	%r3204, %rs24334;
	cvt.u32.u16 	%r3205, %rs24335;
	prmt.b32 	%r3206, %r3204, %r3205, 0x3340U;
	cvt.u32.u16 	%r3207, %rs24333;
	cvt.u32.u16 	%r3208, %rs24332;
	prmt.b32 	%r3209, %r3208, %r3207, 0x3340U;
	prmt.b32 	%r3210, %r3209, %r3206, 0x5410U;
	cvt.u32.u16 	%r3211, %rs24330;
	cvt.u32.u16 	%r3212, %rs24331;
	prmt.b32 	%r3213, %r3211, %r3212, 0x3340U;
	cvt.u32.u16 	%r3214, %rs24329;
	cvt.u32.u16 	%r3215, %rs24328;
	prmt.b32 	%r3216, %r3215, %r3214, 0x3340U;
	prmt.b32 	%r3217, %r3216, %r3213, 0x5410U;
	st.local.v2.b32 	[%rd38+24], {%r3217, %r3210};
	cvt.u32.u16 	%r3218, %rs24342;
	cvt.u32.u16 	%r3219, %rs24343;
	prmt.b32 	%r3220, %r3218, %r3219, 0x3340U;
	cvt.u32.u16 	%r3221, %rs24341;
	cvt.u32.u16 	%r3222, %rs24340;
	prmt.b32 	%r3223, %r3222, %r3221, 0x3340U;
	prmt.b32 	%r3224, %r3223, %r3220, 0x5410U;
	cvt.u32.u16 	%r3225, %rs24338;
	cvt.u32.u16 	%r3226, %rs24339;
	prmt.b32 	%r3227, %r3225, %r3226, 0x3340U;
	cvt.u32.u16 	%r3228, %rs24337;
	cvt.u32.u16 	%r3229, %rs24336;
	prmt.b32 	%r3230, %r3229, %r3228, 0x3340U;
	prmt.b32 	%r3231, %r3230, %r3227, 0x5410U;
	st.local.v2.b32 	[%rd38+32], {%r3231, %r3224};
	cvt.u32.u16 	%r3232, %rs24350;
	cvt.u32.u16 	%r3233, %rs24351;
	prmt.b32 	%r3234, %r3232, %r3233, 0x3340U;
	cvt.u32.u16 	%r3235, %rs24349;
	cvt.u32.u16 	%r3236, %rs24348;
	prmt.b32 	%r3237, %r3236, %r3235, 0x3340U;
	prmt.b32 	%r3238, %r3237, %r3234, 0x5410U;
	cvt.u32.u16 	%r3239, %rs24346;
	cvt.u32.u16 	%r3240, %rs24347;
	prmt.b32 	%r3241, %r3239, %r3240, 0x3340U;
	cvt.u32.u16 	%r3242, %rs24345;
	cvt.u32.u16 	%r3243, %rs24344;
	prmt.b32 	%r3244, %r3243, %r3242, 0x3340U;
	prmt.b32 	%r3245, %r3244, %r3241, 0x5410U;
	st.local.v2.b32 	[%rd38+40], {%r3245, %r3238};
	cvt.u32.u16 	%r3246, %rs24358;
	cvt.u32.u16 	%r3247, %rs24359;
	prmt.b32 	%r3248, %r3246, %r3247, 0x3340U;
	cvt.u32.u16 	%r3249, %rs24357;
	cvt.u32.u16 	%r3250, %rs24356;
	prmt.b32 	%r3251, %r3250, %r3249, 0x3340U;
	prmt.b32 	%r3252, %r3251, %r3248, 0x5410U;
	cvt.u32.u16 	%r3253, %rs24354;
	cvt.u32.u16 	%r3254, %rs24355;
	prmt.b32 	%r3255, %r3253, %r3254, 0x3340U;
	cvt.u32.u16 	%r3256, %rs24353;
	cvt.u32.u16 	%r3257, %rs24352;
	prmt.b32 	%r3258, %r3257, %r3256, 0x3340U;
	prmt.b32 	%r3259, %r3258, %r3255, 0x5410U;
	st.local.v2.b32 	[%rd38+48], {%r3259, %r3252};
	st.local.v2.u8 	[%rd38+56], {%rs24360, %rs24361};
	st.local.u32 	[%rd38+60], %r33065;
	st.local.f64 	[%rd38+64], %fd565;
	mov.b64 	%rd871, %fd565;
	mov.b64 	{%r3167, %r3172}, %rd871;
	and.b32  	%r3260, %r3187, 255;
	and.b16  	%rs16639, %rs24313, 255;
	mul.wide.u16 	%r3261, %rs16639, 256;
	or.b32  	%r3262, %r3261, %r3260;
	shl.b32 	%r3263, %r3183, 16;
	and.b32  	%r3264, %r3263, 16711680;
	or.b32  	%r3265, %r3262, %r3264;
	shl.b32 	%r3266, %r3184, 24;
	or.b32  	%r3097, %r3265, %r3266;
	and.b32  	%r3267, %r3180, 255;
	and.b16  	%rs16640, %rs24317, 255;
	mul.wide.u16 	%r3268, %rs16640, 256;
	or.b32  	%r3269, %r3268, %r3267;
	shl.b32 	%r3270, %r3176, 16;
	and.b32  	%r3271, %r3270, 16711680;
	or.b32  	%r3272, %r3269, %r3271;
	shl.b32 	%r3273, %r3177, 24;
	or.b32  	%r3102, %r3272, %r3273;
	and.b32  	%r3274, %r3201, 255;
	and.b16  	%rs16641, %rs24321, 255;
	mul.wide.u16 	%r3275, %rs16641, 256;
	or.b32  	%r3276, %r3275, %r3274;
	shl.b32 	%r3277, %r3197, 16;
	and.b32  	%r3278, %r3277, 16711680;
	or.b32  	%r3279, %r3276, %r3278;
	shl.b32 	%r3280, %r3198, 24;
	or.b32  	%r3107, %r3279, %r3280;
	and.b32  	%r3281, %r3194, 255;
	and.b16  	%rs16642, %rs24325, 255;
	mul.wide.u16 	%r3282, %rs16642, 256;
	or.b32  	%r3283, %r3282, %r3281;
	shl.b32 	%r3284, %r3190, 16;
	and.b32  	%r3285, %r3284, 16711680;
	or.b32  	%r3286, %r3283, %r3285;
	shl.b32 	%r3287, %r3191, 24;
	or.b32  	%r3112, %r3286, %r3287;
	and.b32  	%r3288, %r3215, 255;
	and.b16  	%rs16643, %rs24329, 255;
	mul.wide.u16 	%r3289, %rs16643, 256;
	or.b32  	%r3290, %r3289, %r3288;
	shl.b32 	%r3291, %r3211, 16;
	and.b32  	%r3292, %r3291, 16711680;
	or.b32  	%r3293, %r3290, %r3292;
	shl.b32 	%r3294, %r3212, 24;
	or.b32  	%r3117, %r3293, %r3294;
	and.b32  	%r3295, %r3208, 255;
	and.b16  	%rs16644, %rs24333, 255;
	mul.wide.u16 	%r3296, %rs16644, 256;
	or.b32  	%r3297, %r3296, %r3295;
	shl.b32 	%r3298, %r3204, 16;
	and.b32  	%r3299, %r3298, 16711680;
	or.b32  	%r3300, %r3297, %r3299;
	shl.b32 	%r3301, %r3205, 24;
	or.b32  	%r3122, %r3300, %r3301;
	and.b32  	%r3302, %r3229, 255;
	and.b16  	%rs16645, %rs24337, 255;
	mul.wide.u16 	%r3303, %rs16645, 256;
	or.b32  	%r3304, %r3303, %r3302;
	shl.b32 	%r3305, %r3225, 16;
	and.b32  	%r3306, %r3305, 16711680;
	or.b32  	%r3307, %r3304, %r3306;
	shl.b32 	%r3308, %r3226, 24;
	or.b32  	%r3127, %r3307, %r3308;
	and.b32  	%r3309, %r3222, 255;
	and.b16  	%rs16646, %rs24341, 255;
	mul.wide.u16 	%r3310, %rs16646, 256;
	or.b32  	%r3311, %r3310, %r3309;
	shl.b32 	%r3312, %r3218, 16;
	and.b32  	%r3313, %r3312, 16711680;
	or.b32  	%r3314, %r3311, %r3313;
	shl.b32 	%r3315, %r3219, 24;
	or.b32  	%r3132, %r3314, %r3315;
	and.b32  	%r3316, %r3243, 255;
	and.b16  	%rs16647, %rs24345, 255;
	mul.wide.u16 	%r3317, %rs16647, 256;
	or.b32  	%r3318, %r3317, %r3316;
	shl.b32 	%r3319, %r3239, 16;
	and.b32  	%r3320, %r3319, 16711680;
	or.b32  	%r3321, %r3318, %r3320;
	shl.b32 	%r3322, %r3240, 24;
	or.b32  	%r3137, %r3321, %r3322;
	and.b32  	%r3323, %r3236, 255;
	and.b16  	%rs16648, %rs24349, 255;
	mul.wide.u16 	%r3324, %rs16648, 256;
	or.b32  	%r3325, %r3324, %r3323;
	shl.b32 	%r3326, %r3232, 16;
	and.b32  	%r3327, %r3326, 16711680;
	or.b32  	%r3328, %r3325, %r3327;
	shl.b32 	%r3329, %r3233, 24;
	or.b32  	%r3142, %r3328, %r3329;
	and.b32  	%r3330, %r3257, 255;
	and.b16  	%rs16649, %rs24353, 255;
	mul.wide.u16 	%r3331, %rs16649, 256;
	or.b32  	%r3332, %r3331, %r3330;
	shl.b32 	%r3333, %r3253, 16;
	and.b32  	%r3334, %r3333, 16711680;
	or.b32  	%r3335, %r3332, %r3334;
	shl.b32 	%r3336, %r3254, 24;
	or.b32  	%r3147, %r3335, %r3336;
	and.b32  	%r3337, %r3250, 255;
	and.b16  	%rs16650, %rs24357, 255;
	mul.wide.u16 	%r3338, %rs16650, 256;
	or.b32  	%r3339, %r3338, %r3337;
	shl.b32 	%r3340, %r3246, 16;
	and.b32  	%r3341, %r3340, 16711680;
	or.b32  	%r3342, %r3339, %r3341;
	shl.b32 	%r3343, %r3247, 24;
	or.b32  	%r3152, %r3342, %r3343;
	cvt.u32.u16 	%r3344, %rs24360;
	and.b32  	%r3345, %r3344, 255;
	and.b16  	%rs16651, %rs24361, 255;
	mul.wide.u16 	%r3346, %rs16651, 256;
	or.b32  	%r3157, %r3346, %r3345;
	mov.b32 	%r3173, 2;
	mov.b32 	%r3174, 0;
	mov.b32 	%r3175, -1;
	// begin inline asm
	shfl.sync.up.b32 %r3086, %r3087, %r3173, %r3174, %r3175;
	// end inline asm
	// begin inline asm
	shfl.sync.up.b32 %r3091, %r3092, %r3173, %r3174, %r3175;
	// end inline asm
	mov.b64 	%rd391, {%r3086, %r3091};
	// begin inline asm
	shfl.sync.up.b32 %r3096, %r3097, %r3173, %r3174, %r3175;
	// end inline asm
	// begin inline asm
	shfl.sync.up.b32 %r3101, %r3102, %r3173, %r3174, %r3175;
	// end inline asm
	// begin inline asm
	shfl.sync.up.b32 %r3106, %r3107, %r3173, %r3174, %r3175;
	// end inline asm
	// begin inline asm
	shfl.sync.up.b32 %r3111, %r3112, %r3173, %r3174, %r3175;
	// end inline asm
	// begin inline asm
	shfl.sync.up.b32 %r3116, %r3117, %r3173, %r3174, %r3175;
	// end inline asm
	// begin inline asm
	shfl.sync.up.b32 %r3121, %r3122, %r3173, %r3174, %r3175;
	// end inline asm
	// begin inline asm
	shfl.sync.up.b32 %r3126, %r3127, %r3173, %r3174, %r3175;
	// end inline asm
	// begin inline asm
	shfl.sync.up.b32 %r3131, %r3132, %r3173, %r3174, %r3175;
	// end inline asm
	// begin inline asm
	shfl.sync.up.b32 %r3136, %r3137, %r3173, %r3174, %r3175;
	// end inline asm
	// begin inline asm
	shfl.sync.up.b32 %r3141, %r3142, %r3173, %r3174, %r3175;
	// end inline asm
	// begin inline asm
	shfl.sync.up.b32 %r3146, %r3147, %r3173, %r3174, %r3175;
	// end inline asm
	// begin inline asm
	shfl.sync.up.b32 %r3151, %r3152, %r3173, %r3174, %r3175;
	// end inline asm
	// begin inline asm
	shfl.sync.up.b32 %r3156, %r3157, %r3173, %r3174, %r3175;
	// end inline asm
	// begin inline asm
	shfl.sync.up.b32 %r3161, %r33065, %r3173, %r3174, %r3175;
	// end inline asm
	// begin inline asm
	shfl.sync.up.b32 %r3166, %r3167, %r3173, %r3174, %r3175;
	// end inline asm
	// begin inline asm
	shfl.sync.up.b32 %r3171, %r3172, %r3173, %r3174, %r3175;
	// end inline asm
	mov.b64 	%rd872, {%r3166, %r3171};
	mov.b64 	%fd237, %rd872;
	cvt.u16.u32 	%rs24362, %r3096;
	cvt.u16.u32 	%rs16652, %r3156;
	shr.u32 	%r3347, %r3156, 8;
	cvt.u16.u32 	%rs16653, %r3347;
	st.local.v2.u32 	[%rd39], {%r3086, %r3091};
	st.local.v2.b32 	[%rd39+8], {%r3096, %r3101};
	st.local.v2.b32 	[%rd39+16], {%r3106, %r3111};
	st.local.v2.b32 	[%rd39+24], {%r3116, %r3121};
	st.local.v2.b32 	[%rd39+32], {%r3126, %r3131};
	st.local.v2.b32 	[%rd39+40], {%r3136, %r3141};
	st.local.v2.b32 	[%rd39+48], {%r3146, %r3151};
	st.local.v2.u8 	[%rd39+56], {%rs16652, %rs16653};
	st.local.u32 	[%rd39+60], %r3161;
	st.local.v2.u32 	[%rd39+64], {%r3166, %r3171};
	setp.ne.s64 	%p31, %rd3874, 0;
	mov.u16 	%rs24414, %rs24312;
	mov.u16 	%rs24415, %rs24313;
	mov.u16 	%rs24416, %rs24314;
	mov.u16 	%rs24417, %rs24315;
	mov.u16 	%rs24418, %rs24316;
	mov.u16 	%rs24419, %rs24317;
	mov.u16 	%rs24420, %rs24318;
	mov.u16 	%rs24421, %rs24319;
	mov.u16 	%rs24422, %rs24320;
	mov.u16 	%rs24423, %rs24321;
	mov.u16 	%rs24424, %rs24322;
	mov.u16 	%rs24425, %rs24323;
	mov.u16 	%rs24426, %rs24324;
	mov.u16 	%rs24427, %rs24325;
	mov.u16 	%rs24428, %rs24326;
	mov.u16 	%rs24429, %rs24327;
	mov.u16 	%rs24430, %rs24328;
	mov.u16 	%rs24431, %rs24329;
	mov.u16 	%rs24432, %rs24330;
	mov.u16 	%rs24433, %rs24331;
	mov.u16 	%rs24434, %rs24332;
	mov.u16 	%rs24435, %rs24333;
	mov.u16 	%rs24436, %rs24334;
	mov.u16 	%rs24437, %rs24335;
	mov.u16 	%rs24438, %rs24336;
	mov.u16 	%rs24439, %rs24337;
	mov.u16 	%rs24440, %rs24338;
	mov.u16 	%rs24441, %rs24339;
	mov.u16 	%rs24442, %rs24340;
	mov.u16 	%rs24443, %rs24341;
	mov.u16 	%rs24444, %rs24342;
	mov.u16 	%rs24445, %rs24343;
	mov.u16 	%rs24446, %rs24344;
	mov.u16 	%rs24447, %rs24345;
	mov.u16 	%rs24448, %rs24346;
	mov.u16 	%rs24449, %rs24347;
	mov.u16 	%rs24450, %rs24348;
	mov.u16 	%rs24451, %rs24349;
	mov.u16 	%rs24452, %rs24350;
	mov.u16 	%rs24453, %rs24351;
	mov.u16 	%rs24454, %rs24352;
	mov.u16 	%rs24455, %rs24353;
	mov.u16 	%rs24456, %rs24354;
	mov.u16 	%rs24457, %rs24355;
	mov.u16 	%rs24458, %rs24356;
	mov.u16 	%rs24459, %rs24357;
	mov.u16 	%rs24460, %rs24358;
	mov.u16 	%rs24461, %rs24359;
	mov.u16 	%rs24462, %rs24360;
	mov.u16 	%rs24463, %rs24361;
	mov.u32 	%r33073, %r33065;
	mov.f64 	%fd567, %fd565;
	@%p31 bra 	$L__BB3_991;
	mov.b16 	%rs16654, 0;
	st.local.u8 	[%rd37], %rs16654;
	add.s32 	%r3349, %r33065, %r3161;
	st.local.u32 	[%rd37+52], %r3349;
	add.f64 	%fd346, %fd565, %fd237;
	st.local.f64 	[%rd37+56], %fd346;
	mov.b32 	%r33066, 0;
$L__BB3_981:
	mov.u32 	%r1658, %r33066;
	cvt.u64.u32 	%rd873, %r1658;
	add.s64 	%rd874, %rd37, %rd873;
	ld.local.u8 	%rs16655, [%rd874];
	setp.ne.s16 	%p32, %rs16655, 0;
	add.s32 	%r33066, %r1658, 1;
	@%p32 bra 	$L__BB3_981;
	and.b16  	%rs16656, %rs24362, 255;
	setp.eq.s16 	%p33, %rs16656, 0;
	mov.u32 	%r33068, %r1658;
	@%p33 bra 	$L__BB3_985;
	mov.b32 	%r33067, 0;
$L__BB3_984:
	add.s32 	%r3351, %r33067, %r1658;
	cvt.u64.u32 	%rd875, %r3351;
	add.s64 	%rd876, %rd37, %rd875;
	st.local.u8 	[%rd876], %rs24362;
	add.s32 	%r1661, %r33067, 1;
	add.s32 	%r33068, %r1661, %r1658;
	cvt.u64.u32 	%rd877, %r33067;
	add.s64 	%rd878, %rd386, %rd877;
	ld.local.u8 	%rs24362, [%rd878+1];
	setp.ne.s16 	%p34, %rs24362, 0;
	mov.u32 	%r33067, %r1661;
	@%p34 bra 	$L__BB3_984;
$L__BB3_985:
	cvt.u64.u32 	%rd879, %r33068;
	add.s64 	%rd880, %rd37, %rd879;
	mov.b16 	%rs16657, 0;
	st.local.u8 	[%rd880], %rs16657;
	mov.b32 	%r33069, 0;
$L__BB3_986:
	mov.u32 	%r1664, %r33069;
	cvt.u64.u32 	%rd881, %r1664;
	add.s64 	%rd882, %rd37, %rd881;
	ld.local.u8 	%rs16658, [%rd882];
	setp.ne.s16 	%p35, %rs16658, 0;
	add.s32 	%r33069, %r1664, 1;
	@%p35 bra 	$L__BB3_986;
	and.b16  	%rs16659, %rs24312, 255;
	setp.eq.s16 	%p36, %rs16659, 0;
	mov.u32 	%r33071, %r1664;
	@%p36 bra 	$L__BB3_990;
	mov.b32 	%r33070, 0;
	mov.u16 	%rs24363, %rs24312;
$L__BB3_989:
	add.s32 	%r3354, %r33070, %r1664;
	cvt.u64.u32 	%rd883, %r3354;
	add.s64 	%rd884, %rd37, %rd883;
	st.local.u8 	[%rd884], %rs24363;
	add.s32 	%r1667, %r33070, 1;
	add.s32 	%r33071, %r1667, %r1664;
	cvt.u64.u32 	%rd885, %r33070;
	add.s64 	%rd886, %rd385, %rd885;
	ld.local.u8 	%rs24363, [%rd886+1];
	setp.ne.s16 	%p37, %rs24363, 0;
	mov.u32 	%r33070, %r1667;
	@%p37 bra 	$L__BB3_989;
$L__BB3_990:
	cvt.u64.u32 	%rd887, %r33071;
	add.s64 	%rd888, %rd37, %rd887;
	mov.b16 	%rs16660, 0;
	st.local.u8 	[%rd888], %rs16660;
	ld.local.v2.b32 	{%r3355, %r3356}, [%rd37];
	bfe.u32 	%r3357, %r3355, 0, 8;
	cvt.u16.u32 	%rs24414, %r3357;
	bfe.u32 	%r3358, %r3355, 8, 8;
	cvt.u16.u32 	%rs24415, %r3358;
	bfe.u32 	%r3359, %r3355, 16, 8;
	cvt.u16.u32 	%rs24416, %r3359;
	bfe.u32 	%r3360, %r3355, 24, 8;
	cvt.u16.u32 	%rs24417, %r3360;
	bfe.u32 	%r3361, %r3356, 0, 8;
	cvt.u16.u32 	%rs24418, %r3361;
	bfe.u32 	%r3362, %r3356, 8, 8;
	cvt.u16.u32 	%rs24419, %r3362;
	bfe.u32 	%r3363, %r3356, 16, 8;
	cvt.u16.u32 	%rs24420, %r3363;
	bfe.u32 	%r3364, %r3356, 24, 8;
	cvt.u16.u32 	%rs24421, %r3364;
	ld.local.v2.b32 	{%r3365, %r3366}, [%rd37+8];
	bfe.u32 	%r3367, %r3365, 0, 8;
	cvt.u16.u32 	%rs24422, %r3367;
	bfe.u32 	%r3368, %r3365, 8, 8;
	cvt.u16.u32 	%rs24423, %r3368;
	bfe.u32 	%r3369, %r3365, 16, 8;
	cvt.u16.u32 	%rs24424, %r3369;
	bfe.u32 	%r3370, %r3365, 24, 8;
	cvt.u16.u32 	%rs24425, %r3370;
	bfe.u32 	%r3371, %r3366, 0, 8;
	cvt.u16.u32 	%rs24426, %r3371;
	bfe.u32 	%r3372, %r3366, 8, 8;
	cvt.u16.u32 	%rs24427, %r3372;
	bfe.u32 	%r3373, %r3366, 16, 8;
	cvt.u16.u32 	%rs24428, %r3373;
	bfe.u32 	%r3374, %r3366, 24, 8;
	cvt.u16.u32 	%rs24429, %r3374;
	ld.local.v2.b32 	{%r3375, %r3376}, [%rd37+16];
	bfe.u32 	%r3377, %r3375, 0, 8;
	cvt.u16.u32 	%rs24430, %r3377;
	bfe.u32 	%r3378, %r3375, 8, 8;
	cvt.u16.u32 	%rs24431, %r3378;
	bfe.u32 	%r3379, %r3375, 16, 8;
	cvt.u16.u32 	%rs24432, %r3379;
	bfe.u32 	%r3380, %r3375, 24, 8;
	cvt.u16.u32 	%rs24433, %r3380;
	bfe.u32 	%r3381, %r3376, 0, 8;
	cvt.u16.u32 	%rs24434, %r3381;
	bfe.u32 	%r3382, %r3376, 8, 8;
	cvt.u16.u32 	%rs24435, %r3382;
	bfe.u32 	%r3383, %r3376, 16, 8;
	cvt.u16.u32 	%rs24436, %r3383;
	bfe.u32 	%r3384, %r3376, 24, 8;
	cvt.u16.u32 	%rs24437, %r3384;
	ld.local.v2.b32 	{%r3385, %r3386}, [%rd37+24];
	bfe.u32 	%r3387, %r3385, 0, 8;
	cvt.u16.u32 	%rs24438, %r3387;
	bfe.u32 	%r3388, %r3385, 8, 8;
	cvt.u16.u32 	%rs24439, %r3388;
	bfe.u32 	%r3389, %r3385, 16, 8;
	cvt.u16.u32 	%rs24440, %r3389;
	bfe.u32 	%r3390, %r3385, 24, 8;
	cvt.u16.u32 	%rs24441, %r3390;
	bfe.u32 	%r3391, %r3386, 0, 8;
	cvt.u16.u32 	%rs24442, %r3391;
	bfe.u32 	%r3392, %r3386, 8, 8;
	cvt.u16.u32 	%rs24443, %r3392;
	bfe.u32 	%r3393, %r3386, 16, 8;
	cvt.u16.u32 	%rs24444, %r3393;
	bfe.u32 	%r3394, %r3386, 24, 8;
	cvt.u16.u32 	%rs24445, %r3394;
	ld.local.v2.b32 	{%r3395, %r3396}, [%rd37+32];
	bfe.u32 	%r3397, %r3395, 0, 8;
	cvt.u16.u32 	%rs24446, %r3397;
	bfe.u32 	%r3398, %r3395, 8, 8;
	cvt.u16.u32 	%rs24447, %r3398;
	bfe.u32 	%r3399, %r3395, 16, 8;
	cvt.u16.u32 	%rs24448, %r3399;
	bfe.u32 	%r3400, %r3395, 24, 8;
	cvt.u16.u32 	%rs24449, %r3400;
	bfe.u32 	%r3401, %r3396, 0, 8;
	cvt.u16.u32 	%rs24450, %r3401;
	bfe.u32 	%r3402, %r3396, 8, 8;
	cvt.u16.u32 	%rs24451, %r3402;
	bfe.u32 	%r3403, %r3396, 16, 8;
	cvt.u16.u32 	%rs24452, %r3403;
	bfe.u32 	%r3404, %r3396, 24, 8;
	cvt.u16.u32 	%rs24453, %r3404;
	ld.local.v2.b32 	{%r3405, %r3406}, [%rd37+40];
	bfe.u32 	%r3407, %r3405, 0, 8;
	cvt.u16.u32 	%rs24454, %r3407;
	bfe.u32 	%r3408, %r3405, 8, 8;
	cvt.u16.u32 	%rs24455, %r3408;
	bfe.u32 	%r3409, %r3405, 16, 8;
	cvt.u16.u32 	%rs24456, %r3409;
	bfe.u32 	%r3410, %r3405, 24, 8;
	cvt.u16.u32 	%rs24457, %r3410;
	bfe.u32 	%r3411, %r3406, 0, 8;
	cvt.u16.u32 	%rs24458, %r3411;
	bfe.u32 	%r3412, %r3406, 8, 8;
	cvt.u16.u32 	%rs24459, %r3412;
	bfe.u32 	%r3413, %r3406, 16, 8;
	cvt.u16.u32 	%rs24460, %r3413;
	bfe.u32 	%r3414, %r3406, 24, 8;
	cvt.u16.u32 	%rs24461, %r3414;
	ld.local.v2.u8 	{%rs24462, %rs24463}, [%rd37+48];
	ld.local.u32 	%r33073, [%rd37+52];
	ld.local.f64 	%fd567, [%rd37+56];
$L__BB3_991:
	setp.gt.s32 	%p38, %r2378, 1;
	add.s64 	%rd3875, %rd3874, %rd391;
	@%p38 bra 	$L__BB3_993;
	mov.u64 	%rd3875, %rd3874;
	mov.u16 	%rs24414, %rs24312;
	mov.u16 	%rs24415, %rs24313;
	mov.u16 	%rs24416, %rs24314;
	mov.u16 	%rs24417, %rs24315;
	mov.u16 	%rs24418, %rs24316;
	mov.u16 	%rs24419, %rs24317;
	mov.u16 	%rs24420, %rs24318;
	mov.u16 	%rs24421, %rs24319;
	mov.u16 	%rs24422, %rs24320;
	mov.u16 	%rs24423, %rs24321;
	mov.u16 	%rs24424, %rs24322;
	mov.u16 	%rs24425, %rs24323;
	mov.u16 	%rs24426, %rs24324;
	mov.u16 	%rs24427, %rs24325;
	mov.u16 	%rs24428, %rs24326;
	mov.u16 	%rs24429, %rs24327;
	mov.u16 	%rs24430, %rs24328;
	mov.u16 	%rs24431, %rs24329;
	mov.u16 	%rs24432, %rs24330;
	mov.u16 	%rs24433, %rs24331;
	mov.u16 	%rs24434, %rs24332;
	mov.u16 	%rs24435, %rs24333;
	mov.u16 	%rs24436, %rs24334;
	mov.u16 	%rs24437, %rs24335;
	mov.u16 	%rs24438, %rs24336;
	mov.u16 	%rs24439, %rs24337;
	mov.u16 	%rs24440, %rs24338;
	mov.u16 	%rs24441, %rs24339;
	mov.u16 	%rs24442, %rs24340;
	mov.u16 	%rs24443, %rs24341;
	mov.u16 	%rs24444, %rs24342;
	mov.u16 	%rs24445, %rs24343;
	mov.u16 	%rs24446, %rs24344;
	mov.u16 	%rs24447, %rs24345;
	mov.u16 	%rs24448, %rs24346;
	mov.u16 	%rs24449, %rs24347;
	mov.u16 	%rs24450, %rs24348;
	mov.u16 	%rs24451, %rs24349;
	mov.u16 	%rs24452, %rs24350;
	mov.u16 	%rs24453, %rs24351;
	mov.u16 	%rs24454, %rs24352;
	mov.u16 	%rs24455, %rs24353;
	mov.u16 	%rs24456, %rs24354;
	mov.u16 	%rs24457, %rs24355;
	mov.u16 	%rs24458, %rs24356;
	mov.u16 	%rs24459, %rs24357;
	mov.u16 	%rs24460, %rs24358;
	mov.u16 	%rs24461, %rs24359;
	mov.u16 	%rs24462, %rs24360;
	mov.u16 	%rs24463, %rs24361;
	mov.u32 	%r33073, %r33065;
	mov.f64 	%fd567, %fd565;
$L__BB3_993:
	st.local.u64 	[%rd38], %rd3875;
	mov.b64 	{%r3416, %r3421}, %rd3875;
	cvt.u32.u16 	%r3505, %rs24420;
	cvt.u32.u16 	%r3506, %rs24421;
	prmt.b32 	%r3507, %r3505, %r3506, 0x3340U;
	cvt.u32.u16 	%r3508, %rs24419;
	cvt.u32.u16 	%r3509, %rs24418;
	prmt.b32 	%r3510, %r3509, %r3508, 0x3340U;
	prmt.b32 	%r3511, %r3510, %r3507, 0x5410U;
	cvt.u32.u16 	%r3512, %rs24416;
	cvt.u32.u16 	%r3513, %rs24417;
	prmt.b32 	%r3514, %r3512, %r3513, 0x3340U;
	cvt.u32.u16 	%r3515, %rs24415;
	cvt.u32.u16 	%r3516, %rs24414;
	prmt.b32 	%r3517, %r3516, %r3515, 0x3340U;
	prmt.b32 	%r3518, %r3517, %r3514, 0x5410U;
	st.local.v2.b32 	[%rd38+8], {%r3518, %r3511};
	cvt.u32.u16 	%r3519, %rs24428;
	cvt.u32.u16 	%r3520, %rs24429;
	prmt.b32 	%r3521, %r3519, %r3520, 0x3340U;
	cvt.u32.u16 	%r3522, %rs24427;
	cvt.u32.u16 	%r3523, %rs24426;
	prmt.b32 	%r3524, %r3523, %r3522, 0x3340U;
	prmt.b32 	%r3525, %r3524, %r3521, 0x5410U;
	cvt.u32.u16 	%r3526, %rs24424;
	cvt.u32.u16 	%r3527, %rs24425;
	prmt.b32 	%r3528, %r3526, %r3527, 0x3340U;
	cvt.u32.u16 	%r3529, %rs24423;
	cvt.u32.u16 	%r3530, %rs24422;
	prmt.b32 	%r3531, %r3530, %r3529, 0x3340U;
	prmt.b32 	%r3532, %r3531, %r3528, 0x5410U;
	st.local.v2.b32 	[%rd38+16], {%r3532, %r3525};
	cvt.u32.u16 	%r3533, %rs24436;
	cvt.u32.u16 	%r3534, %rs24437;
	prmt.b32 	%r3535, %r3533, %r3534, 0x3340U;
	cvt.u32.u16 	%r3536, %rs24435;
	cvt.u32.u16 	%r3537, %rs24434;
	prmt.b32 	%r3538, %r3537, %r3536, 0x3340U;
	prmt.b32 	%r3539, %r3538, %r3535, 0x5410U;
	cvt.u32.u16 	%r3540, %rs24432;
	cvt.u32.u16 	%r3541, %rs24433;
	prmt.b32 	%r3542, %r3540, %r3541, 0x3340U;
	cvt.u32.u16 	%r3543, %rs24431;
	cvt.u32.u16 	%r3544, %rs24430;
	prmt.b32 	%r3545, %r3544, %r3543, 0x3340U;
	prmt.b32 	%r3546, %r3545, %r3542, 0x5410U;
	st.local.v2.b32 	[%rd38+24], {%r3546, %r3539};
	cvt.u32.u16 	%r3547, %rs24444;
	cvt.u32.u16 	%r3548, %rs24445;
	prmt.b32 	%r3549, %r3547, %r3548, 0x3340U;
	cvt.u32.u16 	%r3550, %rs24443;
	cvt.u32.u16 	%r3551, %rs24442;
	prmt.b32 	%r3552, %r3551, %r3550, 0x3340U;
	prmt.b32 	%r3553, %r3552, %r3549, 0x5410U;
	cvt.u32.u16 	%r3554, %rs24440;
	cvt.u32.u16 	%r3555, %rs24441;
	prmt.b32 	%r3556, %r3554, %r3555, 0x3340U;
	cvt.u32.u16 	%r3557, %rs24439;
	cvt.u32.u16 	%r3558, %rs24438;
	prmt.b32 	%r3559, %r3558, %r3557, 0x3340U;
	prmt.b32 	%r3560, %r3559, %r3556, 0x5410U;
	st.local.v2.b32 	[%rd38+32], {%r3560, %r3553};
	cvt.u32.u16 	%r3561, %rs24452;
	cvt.u32.u16 	%r3562, %rs24453;
	prmt.b32 	%r3563, %r3561, %r3562, 0x3340U;
	cvt.u32.u16 	%r3564, %rs24451;
	cvt.u32.u16 	%r3565, %rs24450;
	prmt.b32 	%r3566, %r3565, %r3564, 0x3340U;
	prmt.b32 	%r3567, %r3566, %r3563, 0x5410U;
	cvt.u32.u16 	%r3568, %rs24448;
	cvt.u32.u16 	%r3569, %rs24449;
	prmt.b32 	%r3570, %r3568, %r3569, 0x3340U;
	cvt.u32.u16 	%r3571, %rs24447;
	cvt.u32.u16 	%r3572, %rs24446;
	prmt.b32 	%r3573, %r3572, %r3571, 0x3340U;
	prmt.b32 	%r3574, %r3573, %r3570, 0x5410U;
	st.local.v2.b32 	[%rd38+40], {%r3574, %r3567};
	cvt.u32.u16 	%r3575, %rs24460;
	cvt.u32.u16 	%r3576, %rs24461;
	prmt.b32 	%r3577, %r3575, %r3576, 0x3340U;
	cvt.u32.u16 	%r3578, %rs24459;
	cvt.u32.u16 	%r3579, %rs24458;
	prmt.b32 	%r3580, %r3579, %r3578, 0x3340U;
	prmt.b32 	%r3581, %r3580, %r3577, 0x5410U;
	cvt.u32.u16 	%r3582, %rs24456;
	cvt.u32.u16 	%r3583, %rs24457;
	prmt.b32 	%r3584, %r3582, %r3583, 0x3340U;
	cvt.u32.u16 	%r3585, %rs24455;
	cvt.u32.u16 	%r3586, %rs24454;
	prmt.b32 	%r3587, %r3586, %r3585, 0x3340U;
	prmt.b32 	%r3588, %r3587, %r3584, 0x5410U;
	st.local.v2.b32 	[%rd38+48], {%r3588, %r3581};
	st.local.v2.u8 	[%rd38+56], {%rs24462, %rs24463};
	st.local.u32 	[%rd38+60], %r33073;
	st.local.f64 	[%rd38+64], %fd567;
	mov.b64 	%rd889, %fd567;
	mov.b64 	{%r3496, %r3501}, %rd889;
	and.b32  	%r3589, %r3516, 255;
	and.b16  	%rs16661, %rs24415, 255;
	mul.wide.u16 	%r3590, %rs16661, 256;
	or.b32  	%r3591, %r3590, %r3589;
	shl.b32 	%r3592, %r3512, 16;
	and.b32  	%r3593, %r3592, 16711680;
	or.b32  	%r3594, %r3591, %r3593;
	shl.b32 	%r3595, %r3513, 24;
	or.b32  	%r3426, %r3594, %r3595;
	and.b32  	%r3596, %r3509, 255;
	and.b16  	%rs16662, %rs24419, 255;
	mul.wide.u16 	%r3597, %rs16662, 256;
	or.b32  	%r3598, %r3597, %r3596;
	shl.b32 	%r3599, %r3505, 16;
	and.b32  	%r3600, %r3599, 16711680;
	or.b32  	%r3601, %r3598, %r3600;
	shl.b32 	%r3602, %r3506, 24;
	or.b32  	%r3431, %r3601, %r3602;
	and.b32  	%r3603, %r3530, 255;
	and.b16  	%rs16663, %rs24423, 255;
	mul.wide.u16 	%r3604, %rs16663, 256;
	or.b32  	%r3605, %r3604, %r3603;
	shl.b32 	%r3606, %r3526, 16;
	and.b32  	%r3607, %r3606, 16711680;
	or.b32  	%r3608, %r3605, %r3607;
	shl.b32 	%r3609, %r3527, 24;
	or.b32  	%r3436, %r3608, %r3609;
	and.b32  	%r3610, %r3523, 255;
	and.b16  	%rs16664, %rs24427, 255;
	mul.wide.u16 	%r3611, %rs16664, 256;
	or.b32  	%r3612, %r3611, %r3610;
	shl.b32 	%r3613, %r3519, 16;
	and.b32  	%r3614, %r3613, 16711680;
	or.b32  	%r3615, %r3612, %r3614;
	shl.b32 	%r3616, %r3520, 24;
	or.b32  	%r3441, %r3615, %r3616;
	and.b32  	%r3617, %r3544, 255;
	and.b16  	%rs16665, %rs24431, 255;
	mul.wide.u16 	%r3618, %rs16665, 256;
	or.b32  	%r3619, %r3618, %r3617;
	shl.b32 	%r3620, %r3540, 16;
	and.b32  	%r3621, %r3620, 16711680;
	or.b32  	%r3622, %r3619, %r3621;
	shl.b32 	%r3623, %r3541, 24;
	or.b32  	%r3446, %r3622, %r3623;
	and.b32  	%r3624, %r3537, 255;
	and.b16  	%rs16666, %rs24435, 255;
	mul.wide.u16 	%r3625, %rs16666, 256;
	or.b32  	%r3626, %r3625, %r3624;
	shl.b32 	%r3627, %r3533, 16;
	and.b32  	%r3628, %r3627, 16711680;
	or.b32  	%r3629, %r3626, %r3628;
	shl.b32 	%r3630, %r3534, 24;
	or.b32  	%r3451, %r3629, %r3630;
	and.b32  	%r3631, %r3558, 255;
	and.b16  	%rs16667, %rs24439, 255;
	mul.wide.u16 	%r3632, %rs16667, 256;
	or.b32  	%r3633, %r3632, %r3631;
	shl.b32 	%r3634, %r3554, 16;
	and.b32  	%r3635, %r3634, 16711680;
	or.b32  	%r3636, %r3633, %r3635;
	shl.b32 	%r3637, %r3555, 24;
	or.b32  	%r3456, %r3636, %r3637;
	and.b32  	%r3638, %r3551, 255;
	and.b16  	%rs16668, %rs24443, 255;
	mul.wide.u16 	%r3639, %rs16668, 256;
	or.b32  	%r3640, %r3639, %r3638;
	shl.b32 	%r3641, %r3547, 16;
	and.b32  	%r3642, %r3641, 16711680;
	or.b32  	%r3643, %r3640, %r3642;
	shl.b32 	%r3644, %r3548, 24;
	or.b32  	%r3461, %r3643, %r3644;
	and.b32  	%r3645, %r3572, 255;
	and.b16  	%rs16669, %rs24447, 255;
	mul.wide.u16 	%r3646, %rs16669, 256;
	or.b32  	%r3647, %r3646, %r3645;
	shl.b32 	%r3648, %r3568, 16;
	and.b32  	%r3649, %r3648, 16711680;
	or.b32  	%r3650, %r3647, %r3649;
	shl.b32 	%r3651, %r3569, 24;
	or.b32  	%r3466, %r3650, %r3651;
	and.b32  	%r3652, %r3565, 255;
	and.b16  	%rs16670, %rs24451, 255;
	mul.wide.u16 	%r3653, %rs16670, 256;
	or.b32  	%r3654, %r3653, %r3652;
	shl.b32 	%r3655, %r3561, 16;
	and.b32  	%r3656, %r3655, 16711680;
	or.b32  	%r3657, %r3654, %r3656;
	shl.b32 	%r3658, %r3562, 24;
	or.b32  	%r3471, %r3657, %r3658;
	and.b32  	%r3659, %r3586, 255;
	and.b16  	%rs16671, %rs24455, 255;
	mul.wide.u16 	%r3660, %rs16671, 256;
	or.b32  	%r3661, %r3660, %r3659;
	shl.b32 	%r3662, %r3582, 16;
	and.b32  	%r3663, %r3662, 16711680;
	or.b32  	%r3664, %r3661, %r3663;
	shl.b32 	%r3665, %r3583, 24;
	or.b32  	%r3476, %r3664, %r3665;
	and.b32  	%r3666, %r3579, 255;
	and.b16  	%rs16672, %rs24459, 255;
	mul.wide.u16 	%r3667, %rs16672, 256;
	or.b32  	%r3668, %r3667, %r3666;
	shl.b32 	%r3669, %r3575, 16;
	and.b32  	%r3670, %r3669, 16711680;
	or.b32  	%r3671, %r3668, %r3670;
	shl.b32 	%r3672, %r3576, 24;
	or.b32  	%r3481, %r3671, %r3672;
	cvt.u32.u16 	%r3673, %rs24462;
	and.b32  	%r3674, %r3673, 255;
	and.b16  	%rs16673, %rs24463, 255;
	mul.wide.u16 	%r3675, %rs16673, 256;
	or.b32  	%r3486, %r3675, %r3674;
	mov.b32 	%r3502, 4;
	mov.b32 	%r3503, 0;
	mov.b32 	%r3504, -1;
	// begin inline asm
	shfl.sync.up.b32 %r3415, %r3416, %r3502, %r3503, %r3504;
	// end inline asm
	// begin inline asm
	shfl.sync.up.b32 %r3420, %r3421, %r3502, %r3503, %r3504;
	// end inline asm
	mov.b64 	%rd394, {%r3415, %r3420};
	// begin inline asm
	shfl.sync.up.b32 %r3425, %r3426, %r3502, %r3503, %r3504;
	// end inline asm
	// begin inline asm
	shfl.sync.up.b32 %r3430, %r3431, %r3502, %r3503, %r3504;
	// end inline asm
	// begin inline asm
	shfl.sync.up.b32 %r3435, %r3436, %r3502, %r3503, %r3504;
	// end inline asm
	// begin inline asm
	shfl.sync.up.b32 %r3440, %r3441, %r3502, %r3503, %r3504;
	// end inline asm
	// begin inline asm
	shfl.sync.up.b32 %r3445, %r3446, %r3502, %r3503, %r3504;
	// end inline asm
	// begin inline asm
	shfl.sync.up.b32 %r3450, %r3451, %r3502, %r3503, %r3504;
	// end inline asm
	// begin inline asm
	shfl.sync.up.b32 %r3455, %r3456, %r3502, %r3503, %r3504;
	// end inline asm
	// begin inline asm
	shfl.sync.up.b32 %r3460, %r3461, %r3502, %r3503, %r3504;
	// end inline asm
	// begin inline asm
	shfl.sync.up.b32 %r3465, %r3466, %r3502, %r3503, %r3504;
	// end inline asm
	// begin inline asm
	shfl.sync.up.b32 %r3470, %r3471, %r3502, %r3503, %r3504;
	// end inline asm
	// begin inline asm
	shfl.sync.up.b32 %r3475, %r3476, %r3502, %r3503, %r3504;
	// end inline asm
	// begin inline asm
	shfl.sync.up.b32 %r3480, %r3481, %r3502, %r3503, %r3504;
	// end inline asm
	// begin inline asm
	shfl.sync.up.b32 %r3485, %r3486, %r3502, %r3503, %r3504;
	// end inline asm
	// begin inline asm
	shfl.sync.up.b32 %r3490, %r33073, %r3502, %r3503, %r3504;
	// end inline asm
	// begin inline asm
	shfl.sync.up.b32 %r3495, %r3496, %r3502, %r3503, %r3504;
	// end inline asm
	// begin inline asm
	shfl.sync.up.b32 %r3500, %r3501, %r3502, %r3503, %r3504;
	// end inline asm
	mov.b64 	%rd890, {%r3495, %r3500};
	mov.b64 	%fd241, %rd890;
	cvt.u16.u32 	%rs24464, %r3425;
	cvt.u16.u32 	%rs16674, %r3485;
	shr.u32 	%r3676, %r3485, 8;
	cvt.u16.u32 	%rs16675, %r3676;
	st.local.v2.u32 	[%rd39], {%r3415, %r3420};
	st.local.v2.b32 	[%rd39+8], {%r3425, %r3430};
	st.local.v2.b32 	[%rd39+16], {%r3435, %r3440};
	st.local.v2.b32 	[%rd39+24], {%r3445, %r3450};
	st.local.v2.b32 	[%rd39+32], {%r3455, %r3460};
	st.local.v2.b32 	[%rd39+40], {%r3465, %r3470};
	st.local.v2.b32 	[%rd39+48], {%r3475, %r3480};
	st.local.v2.u8 	[%rd39+56], {%rs16674, %rs16675};
	st.local.u32 	[%rd39+60], %r3490;
	st.local.v2.u32 	[%rd39+64], {%r3495, %r3500};
	setp.ne.s64 	%p39, %rd3875, 0;
	mov.u16 	%rs24516, %rs24414;
	mov.u16 	%rs24517, %rs24415;
	mov.u16 	%rs24518, %rs24416;
	mov.u16 	%rs24519, %rs24417;
	mov.u16 	%rs24520, %rs24418;
	mov.u16 	%rs24521, %rs24419;
	mov.u16 	%rs24522, %rs24420;
	mov.u16 	%rs24523, %rs24421;
	mov.u16 	%rs24524, %rs24422;
	mov.u16 	%rs24525, %rs24423;
	mov.u16 	%rs24526, %rs24424;
	mov.u16 	%rs24527, %rs24425;
	mov.u16 	%rs24528, %rs24426;
	mov.u16 	%rs24529, %rs24427;
	mov.u16 	%rs24530, %rs24428;
	mov.u16 	%rs24531, %rs24429;
	mov.u16 	%rs24532, %rs24430;
	mov.u16 	%rs24533, %rs24431;
	mov.u16 	%rs24534, %rs24432;
	mov.u16 	%rs24535, %rs24433;
	mov.u16 	%rs24536, %rs24434;
	mov.u16 	%rs24537, %rs24435;
	mov.u16 	%rs24538, %rs24436;
	mov.u16 	%rs24539, %rs24437;
	mov.u16 	%rs24540, %rs24438;
	mov.u16 	%rs24541, %rs24439;
	mov.u16 	%rs24542, %rs24440;
	mov.u16 	%rs24543, %rs24441;
	mov.u16 	%rs24544, %rs24442;
	mov.u16 	%rs24545, %rs24443;
	mov.u16 	%rs24546, %rs24444;
	mov.u16 	%rs24547, %rs24445;
	mov.u16 	%rs24548, %rs24446;
	mov.u16 	%rs24549, %rs24447;
	mov.u16 	%rs24550, %rs24448;
	mov.u16 	%rs24551, %rs24449;
	mov.u16 	%rs24552, %rs24450;
	mov.u16 	%rs24553, %rs24451;
	mov.u16 	%rs24554, %rs24452;
	mov.u16 	%rs24555, %rs24453;
	mov.u16 	%rs24556, %rs24454;
	mov.u16 	%rs24557, %rs24455;
	mov.u16 	%rs24558, %rs24456;
	mov.u16 	%rs24559, %rs24457;
	mov.u16 	%rs24560, %rs24458;
	mov.u16 	%rs24561, %rs24459;
	mov.u16 	%rs24562, %rs24460;
	mov.u16 	%rs24563, %rs24461;
	mov.u16 	%rs24564, %rs24462;
	mov.u16 	%rs24565, %rs24463;
	mov.u32 	%r33081, %r33073;
	mov.f64 	%fd569, %fd567;
	@%p39 bra 	$L__BB3_1005;
	mov.b16 	%rs16676, 0;
	st.local.u8 	[%rd37], %rs16676;
	add.s32 	%r3678, %r33073, %r3490;
	st.local.u32 	[%rd37+52], %r3678;
	add.f64 	%fd347, %fd567, %fd241;
	st.local.f64 	[%rd37+56], %fd347;
	mov.b32 	%r33074, 0;
$L__BB3_995:
	mov.u32 	%r1674, %r33074;
	cvt.u64.u32 	%rd891, %r1674;
	add.s64 	%rd892, %rd37, %rd891;
	ld.local.u8 	%rs16677, [%rd892];
	setp.ne.s16 	%p40, %rs16677, 0;
	add.s32 	%r33074, %r1674, 1;
	@%p40 bra 	$L__BB3_995;
	and.b16  	%rs16678, %rs24464, 255;
	setp.eq.s16 	%p41, %rs16678, 0;
	mov.u32 	%r33076, %r1674;
	@%p41 bra 	$L__BB3_999;
	mov.b32 	%r33075, 0;
$L__BB3_998:
	add.s32 	%r3680, %r33075, %r1674;
	cvt.u64.u32 	%rd893, %r3680;
	add.s64 	%rd894, %rd37, %rd893;
	st.local.u8 	[%rd894], %rs24464;
	add.s32 	%r1677, %r33075, 1;
	add.s32 	%r33076, %r1677, %r1674;
	cvt.u64.u32 	%rd895, %r33075;
	add.s64 	%rd896, %rd386, %rd895;
	ld.local.u8 	%rs24464, [%rd896+1];
	setp.ne.s16 	%p42, %rs24464, 0;
	mov.u32 	%r33075, %r1677;
	@%p42 bra 	$L__BB3_998;
$L__BB3_999:
	cvt.u64.u32 	%rd897, %r33076;
	add.s64 	%rd898, %rd37, %rd897;
	mov.b16 	%rs16679, 0;
	st.local.u8 	[%rd898], %rs16679;
	mov.b32 	%r33077, 0;
$L__BB3_1000:
	mov.u32 	%r1680, %r33077;
	cvt.u64.u32 	%rd899, %r1680;
	add.s64 	%rd900, %rd37, %rd899;
	ld.local.u8 	%rs16680, [%rd900];
	setp.ne.s16 	%p43, %rs16680, 0;
	add.s32 	%r33077, %r1680, 1;
	@%p43 bra 	$L__BB3_1000;
	and.b16  	%rs16681, %rs24414, 255;
	setp.eq.s16 	%p44, %rs16681, 0;
	mov.u32 	%r33079, %r1680;
	@%p44 bra 	$L__BB3_1004;
	mov.b32 	%r33078, 0;
	mov.u16 	%rs24465, %rs24414;
$L__BB3_1003:
	add.s32 	%r3683, %r33078, %r1680;
	cvt.u64.u32 	%rd901, %r3683;
	add.s64 	%rd902, %rd37, %rd901;
	st.local.u8 	[%rd902], %rs24465;
	add.s32 	%r1683, %r33078, 1;
	add.s32 	%r33079, %r1683, %r1680;
	cvt.u64.u32 	%rd903, %r33078;
	add.s64 	%rd904, %rd385, %rd903;
	ld.local.u8 	%rs24465, [%rd904+1];
	setp.ne.s16 	%p45, %rs24465, 0;
	mov.u32 	%r33078, %r1683;
	@%p45 bra 	$L__BB3_1003;
$L__BB3_1004:
	cvt.u64.u32 	%rd905, %r33079;
	add.s64 	%rd906, %rd37, %rd905;
	mov.b16 	%rs16682, 0;
	st.local.u8 	[%rd906], %rs16682;
	ld.local.v2.b32 	{%r3684, %r3685}, [%rd37];
	bfe.u32 	%r3686, %r3684, 0, 8;
	cvt.u16.u32 	%rs24516, %r3686;
	bfe.u32 	%r3687, %r3684, 8, 8;
	cvt.u16.u32 	%rs24517, %r3687;
	bfe.u32 	%r3688, %r3684, 16, 8;
	cvt.u16.u32 	%rs24518, %r3688;
	bfe.u32 	%r3689, %r3684, 24, 8;
	cvt.u16.u32 	%rs24519, %r3689;
	bfe.u32 	%r3690, %r3685, 0, 8;
	cvt.u16.u32 	%rs24520, %r3690;
	bfe.u32 	%r3691, %r3685, 8, 8;
	cvt.u16.u32 	%rs24521, %r3691;
	bfe.u32 	%r3692, %r3685, 16, 8;
	cvt.u16.u32 	%rs24522, %r3692;
	bfe.u32 	%r3693, %r3685, 24, 8;
	cvt.u16.u32 	%rs24523, %r3693;
	ld.local.v2.b32 	{%r3694, %r3695}, [%rd37+8];
	bfe.u32 	%r3696, %r3694, 0, 8;
	cvt.u16.u32 	%rs24524, %r3696;
	bfe.u32 	%r3697, %r3694, 8, 8;
	cvt.u16.u32 	%rs24525, %r3697;
	bfe.u32 	%r3698, %r3694, 16, 8;
	cvt.u16.u32 	%rs24526, %r3698;
	bfe.u32 	%r3699, %r3694, 24, 8;
	cvt.u16.u32 	%rs24527, %r3699;
	bfe.u32 	%r3700, %r3695, 0, 8;
	cvt.u16.u32 	%rs24528, %r3700;
	bfe.u32 	%r3701, %r3695, 8, 8;
	cvt.u16.u32 	%rs24529, %r3701;
	bfe.u32 	%r3702, %r3695, 16, 8;
	cvt.u16.u32 	%rs24530, %r3702;
	bfe.u32 	%r3703, %r3695, 24, 8;
	cvt.u16.u32 	%rs24531, %r3703;
	ld.local.v2.b32 	{%r3704, %r3705}, [%rd37+16];
	bfe.u32 	%r3706, %r3704, 0, 8;
	cvt.u16.u32 	%rs24532, %r3706;
	bfe.u32 	%r3707, %r3704, 8, 8;
	cvt.u16.u32 	%rs24533, %r3707;
	bfe.u32 	%r3708, %r3704, 16, 8;
	cvt.u16.u32 	%rs24534, %r3708;
	bfe.u32 	%r3709, %r3704, 24, 8;
	cvt.u16.u32 	%rs24535, %r3709;
	bfe.u32 	%r3710, %r3705, 0, 8;
	cvt.u16.u32 	%rs24536, %r3710;
	bfe.u32 	%r3711, %r3705, 8, 8;
	cvt.u16.u32 	%rs24537, %r3711;
	bfe.u32 	%r3712, %r3705, 16, 8;
	cvt.u16.u32 	%rs24538, %r3712;
	bfe.u32 	%r3713, %r3705, 24, 8;
	cvt.u16.u32 	%rs24539, %r3713;
	ld.local.v2.b32 	{%r3714, %r3715}, [%rd37+24];
	bfe.u32 	%r3716, %r3714, 0, 8;
	cvt.u16.u32 	%rs24540, %r3716;
	bfe.u32 	%r3717, %r3714, 8, 8;
	cvt.u16.u32 	%rs24541, %r3717;
	bfe.u32 	%r3718, %r3714, 16, 8;
	cvt.u16.u32 	%rs24542, %r3718;
	bfe.u32 	%r3719, %r3714, 24, 8;
	cvt.u16.u32 	%rs24543, %r3719;
	bfe.u32 	%r3720, %r3715, 0, 8;
	cvt.u16.u32 	%rs24544, %r3720;
	bfe.u32 	%r3721, %r3715, 8, 8;
	cvt.u16.u32 	%rs24545, %r3721;
	bfe.u32 	%r3722, %r3715, 16, 8;
	cvt.u16.u32 	%rs24546, %r3722;
	bfe.u32 	%r3723, %r3715, 24, 8;
	cvt.u16.u32 	%rs24547, %r3723;
	ld.local.v2.b32 	{%r3724, %r3725}, [%rd37+32];
	bfe.u32 	%r3726, %r3724, 0, 8;
	cvt.u16.u32 	%rs24548, %r3726;
	bfe.u32 	%r3727, %r3724, 8, 8;
	cvt.u16.u32 	%rs24549, %r3727;
	bfe.u32 	%r3728, %r3724, 16, 8;
	cvt.u16.u32 	%rs24550, %r3728;
	bfe.u32 	%r3729, %r3724, 24, 8;
	cvt.u16.u32 	%rs24551, %r3729;
	bfe.u32 	%r3730, %r3725, 0, 8;
	cvt.u16.u32 	%rs24552, %r3730;
	bfe.u32 	%r3731, %r3725, 8, 8;
	cvt.u16.u32 	%rs24553, %r3731;
	bfe.u32 	%r3732, %r3725, 16, 8;
	cvt.u16.u32 	%rs24554, %r3732;
	bfe.u32 	%r3733, %r3725, 24, 8;
	cvt.u16.u32 	%rs24555, %r3733;
	ld.local.v2.b32 	{%r3734, %r3735}, [%rd37+40];
	bfe.u32 	%r3736, %r3734, 0, 8;
	cvt.u16.u32 	%rs24556, %r3736;
	bfe.u32 	%r3737, %r3734, 8, 8;
	cvt.u16.u32 	%rs24557, %r3737;
	bfe.u32 	%r3738, %r3734, 16, 8;
	cvt.u16.u32 	%rs24558, %r3738;
	bfe.u32 	%r3739, %r3734, 24, 8;
	cvt.u16.u32 	%rs24559, %r3739;
	bfe.u32 	%r3740, %r3735, 0, 8;
	cvt.u16.u32 	%rs24560, %r3740;
	bfe.u32 	%r3741, %r3735, 8, 8;
	cvt.u16.u32 	%rs24561, %r3741;
	bfe.u32 	%r3742, %r3735, 16, 8;
	cvt.u16.u32 	%rs24562, %r3742;
	bfe.u32 	%r3743, %r3735, 24, 8;
	cvt.u16.u32 	%rs24563, %r3743;
	ld.local.v2.u8 	{%rs24564, %rs24565}, [%rd37+48];
	ld.local.u32 	%r33081, [%rd37+52];
	ld.local.f64 	%fd569, [%rd37+56];
$L__BB3_1005:
	setp.gt.s32 	%p46, %r2378, 3;
	add.s64 	%rd3876, %rd3875, %rd394;
	@%p46 bra 	$L__BB3_1007;
	mov.u64 	%rd3876, %rd3875;
	mov.u16 	%rs24516, %rs24414;
	mov.u16 	%rs24517, %rs24415;
	mov.u16 	%rs24518, %rs24416;
	mov.u16 	%rs24519, %rs24417;
	mov.u16 	%rs24520, %rs24418;
	mov.u16 	%rs24521, %rs24419;
	mov.u16 	%rs24522, %rs24420;
	mov.u16 	%rs24523, %rs24421;
	mov.u16 	%rs24524, %rs24422;
	mov.u16 	%rs24525, %rs24423;
	mov.u16 	%rs24526, %rs24424;
	mov.u16 	%rs24527, %rs24425;
	mov.u16 	%rs24528, %rs24426;
	mov.u16 	%rs24529, %rs24427;
	mov.u16 	%rs24530, %rs24428;
	mov.u16 	%rs24531, %rs24429;
	mov.u16 	%rs24532, %rs24430;
	mov.u16 	%rs24533, %rs24431;
	mov.u16 	%rs24534, %rs24432;
	mov.u16 	%rs24535, %rs24433;
	mov.u16 	%rs24536, %rs24434;
	mov.u16 	%rs24537, %rs24435;
	mov.u16 	%rs24538, %rs24436;
	mov.u16 	%rs24539, %rs24437;
	mov.u16 	%rs24540, %rs24438;
	mov.u16 	%rs24541, %rs24439;
	mov.u16 	%rs24542, %rs24440;
	mov.u16 	%rs24543, %rs24441;
	mov.u16 	%rs24544, %rs24442;
	mov.u16 	%rs24545, %rs24443;
	mov.u16 	%rs24546, %rs24444;
	mov.u16 	%rs24547, %rs24445;
	mov.u16 	%rs24548, %rs24446;
	mov.u16 	%rs24549, %rs24447;
	mov.u16 	%rs24550, %rs24448;
	mov.u16 	%rs24551, %rs24449;
	mov.u16 	%rs24552, %rs24450;
	mov.u16 	%rs24553, %rs24451;
	mov.u16 	%rs24554, %rs24452;
	mov.u16 	%rs24555, %rs24453;
	mov.u16 	%rs24556, %rs24454;
	mov.u16 	%rs24557, %rs24455;
	mov.u16 	%rs24558, %rs24456;
	mov.u16 	%rs24559, %rs24457;
	mov.u16 	%rs24560, %rs24458;
	mov.u16 	%rs24561, %rs24459;
	mov.u16 	%rs24562, %rs24460;
	mov.u16 	%rs24563, %rs24461;
	mov.u16 	%rs24564, %rs24462;
	mov.u16 	%rs24565, %rs24463;
	mov.u32 	%r33081, %r33073;
	mov.f64 	%fd569, %fd567;
$L__BB3_1007:
	st.local.u64 	[%rd38], %rd3876;
	mov.b64 	{%r3745, %r3750}, %rd3876;
	cvt.u32.u16 	%r3834, %rs24522;
	cvt.u32.u16 	%r3835, %rs24523;
	prmt.b32 	%r3836, %r3834, %r3835, 0x3340U;
	cvt.u32.u16 	%r3837, %rs24521;
	cvt.u32.u16 	%r3838, %rs24520;
	prmt.b32 	%r3839, %r3838, %r3837, 0x3340U;
	prmt.b32 	%r3840, %r3839, %r3836, 0x5410U;
	cvt.u32.u16 	%r3841, %rs24518;
	cvt.u32.u16 	%r3842, %rs24519;
	prmt.b32 	%r3843, %r3841, %r3842, 0x3340U;
	cvt.u32.u16 	%r3844, %rs24517;
	cvt.u32.u16 	%r3845, %rs24516;
	prmt.b32 	%r3846, %r3845, %r3844, 0x3340U;
	prmt.b32 	%r3847, %r3846, %r3843, 0x5410U;
	st.local.v2.b32 	[%rd38+8], {%r3847, %r3840};
	cvt.u32.u16 	%r3848, %rs24530;
	cvt.u32.u16 	%r3849, %rs24531;
	prmt.b32 	%r3850, %r3848, %r3849, 0x3340U;
	cvt.u32.u16 	%r3851, %rs24529;
	cvt.u32.u16 	%r3852, %rs24528;
	prmt.b32 	%r3853, %r3852, %r3851, 0x3340U;
	prmt.b32 	%r3854, %r3853, %r3850, 0x5410U;
	cvt.u32.u16 	%r3855, %rs24526;
	cvt.u32.u16 	%r3856, %rs24527;
	prmt.b32 	%r3857, %r3855, %r3856, 0x3340U;
	cvt.u32.u16 	%r3858, %rs24525;
	cvt.u32.u16 	%r3859, %rs24524;
	prmt.b32 	%r3860, %r3859, %r3858, 0x3340U;
	prmt.b32 	%r3861, %r3860, %r3857, 0x5410U;
	st.local.v2.b32 	[%rd38+16], {%r3861, %r3854};
	cvt.u32.u16 	%r3862, %rs24538;
	cvt.u32.u16 	%r3863, %rs24539;
	prmt.b32 	%r3864, %r3862, %r3863, 0x3340U;
	cvt.u32.u16 	%r3865, %rs24537;
	cvt.u32.u16 	%r3866, %rs24536;
	prmt.b32 	%r3867, %r3866, %r3865, 0x3340U;
	prmt.b32 	%r3868, %r3867, %r3864, 0x5410U;
	cvt.u32.u16 	%r3869, %rs24534;
	cvt.u32.u16 	%r3870, %rs24535;
	prmt.b32 	%r3871, %r3869, %r3870, 0x3340U;
	cvt.u32.u16 	%r3872, %rs24533;
	cvt.u32.u16 	%r3873, %rs24532;
	prmt.b32 	%r3874, %r3873, %r3872, 0x3340U;
	prmt.b32 	%r3875, %r3874, %r3871, 0x5410U;
	st.local.v2.b32 	[%rd38+24], {%r3875, %r3868};
	cvt.u32.u16 	%r3876, %rs24546;
	cvt.u32.u16 	%r3877, %rs24547;
	prmt.b32 	%r3878, %r3876, %r3877, 0x3340U;
	cvt.u32.u16 	%r3879, %rs24545;
	cvt.u32.u16 	%r3880, %rs24544;
	prmt.b32 	%r3881, %r3880, %r3879, 0x3340U;
	prmt.b32 	%r3882, %r3881, %r3878, 0x5410U;
	cvt.u32.u16 	%r3883, %rs24542;
	cvt.u32.u16 	%r3884, %rs24543;
	prmt.b32 	%r3885, %r3883, %r3884, 0x3340U;
	cvt.u32.u16 	%r3886, %rs24541;
	cvt.u32.u16 	%r3887, %rs24540;
	prmt.b32 	%r3888, %r3887, %r3886, 0x3340U;
	prmt.b32 	%r3889, %r3888, %r3885, 0x5410U;
	st.local.v2.b32 	[%rd38+32], {%r3889, %r3882};
	cvt.u32.u16 	%r3890, %rs24554;
	cvt.u32.u16 	%r3891, %rs24555;
	prmt.b32 	%r3892, %r3890, %r3891, 0x3340U;
	cvt.u32.u16 	%r3893, %rs24553;
	cvt.u32.u16 	%r3894, %rs24552;
	prmt.b32 	%r3895, %r3894, %r3893, 0x3340U;
	prmt.b32 	%r3896, %r3895, %r3892, 0x5410U;
	cvt.u32.u16 	%r3897, %rs24550;
	cvt.u32.u16 	%r3898, %rs24551;
	prmt.b32 	%r3899, %r3897, %r3898, 0x3340U;
	cvt.u32.u16 	%r3900, %rs24549;
	cvt.u32.u16 	%r3901, %rs24548;
	prmt.b32 	%r3902, %r3901, %r3900, 0x3340U;
	prmt.b32 	%r3903, %r3902, %r3899, 0x5410U;
	st.local.v2.b32 	[%rd38+40], {%r3903, %r3896};
	cvt.u32.u16 	%r3904, %rs24562;
	cvt.u32.u16 	%r3905, %rs24563;
	prmt.b32 	%r3906, %r3904, %r3905, 0x3340U;
	cvt.u32.u16 	%r3907, %rs24561;
	cvt.u32.u16 	%r3908, %rs24560;
	prmt.b32 	%r3909, %r3908, %r3907, 0x3340U;
	prmt.b32 	%r3910, %r3909, %r3906, 0x5410U;
	cvt.u32.u16 	%r3911, %rs24558;
	cvt.u32.u16 	%r3912, %rs24559;
	prmt.b32 	%r3913, %r3911, %r3912, 0x3340U;
	cvt.u32.u16 	%r3914, %rs24557;
	cvt.u32.u16 	%r3915, %rs24556;
	prmt.b32 	%r3916, %r3915, %r3914, 0x3340U;
	prmt.b32 	%r3917, %r3916, %r3913, 0x5410U;
	st.local.v2.b32 	[%rd38+48], {%r3917, %r3910};
	st.local.v2.u8 	[%rd38+56], {%rs24564, %rs24565};
	st.local.u32 	[%rd38+60], %r33081;
	st.local.f64 	[%rd38+64], %fd569;
	mov.b64 	%rd907, %fd569;
	mov.b64 	{%r3825, %r3830}, %rd907;
	and.b32  	%r3918, %r3845, 255;
	and.b16  	%rs16683, %rs24517, 255;
	mul.wide.u16 	%r3919, %rs16683, 256;
	or.b32  	%r3920, %r3919, %r3918;
	shl.b32 	%r3921, %r3841, 16;
	and.b32  	%r3922, %r3921, 16711680;
	or.b32  	%r3923, %r3920, %r3922;
	shl.b32 	%r3924, %r3842, 24;
	or.b32  	%r3755, %r3923, %r3924;
	and.b32  	%r3925, %r3838, 255;
	and.b16  	%rs16684, %rs24521, 255;
	mul.wide.u16 	%r3926, %rs16684, 256;
	or.b32  	%r3927, %r3926, %r3925;
	shl.b32 	%r3928, %r3834, 16;
	and.b32  	%r3929, %r3928, 16711680;
	or.b32  	%r3930, %r3927, %r3929;
	shl.b32 	%r3931, %r3835, 24;
	or.b32  	%r3760, %r3930, %r3931;
	and.b32  	%r3932, %r3859, 255;
	and.b16  	%rs16685, %rs24525, 255;
	mul.wide.u16 	%r3933, %rs16685, 256;
	or.b32  	%r3934, %r3933, %r3932;
	shl.b32 	%r3935, %r3855, 16;
	and.b32  	%r3936, %r3935, 16711680;
	or.b32  	%r3937, %r3934, %r3936;
	shl.b32 	%r3938, %r3856, 24;
	or.b32  	%r3765, %r3937, %r3938;
	and.b32  	%r3939, %r3852, 255;
	and.b16  	%rs16686, %rs24529, 255;
	mul.wide.u16 	%r3940, %rs16686, 256;
	or.b32  	%r3941, %r3940, %r3939;
	shl.b32 	%r3942, %r3848, 16;
	and.b32  	%r3943, %r3942, 16711680;
	or.b32  	%r3944, %r3941, %r3943;
	shl.b32 	%r3945, %r3849, 24;
	or.b32  	%r3770, %r3944, %r3945;
	and.b32  	%r3946, %r3873, 255;
	and.b16  	%rs16687, %rs24533, 255;
	mul.wide.u16 	%r3947, %rs16687, 256;
	or.b32  	%r3948, %r3947, %r3946;
	shl.b32 	%r3949, %r3869, 16;
	and.b32  	%r3950, %r3949, 16711680;
	or.b32  	%r3951, %r3948, %r3950;
	shl.b32 	%r3952, %r3870, 24;
	or.b32  	%r3775, %r3951, %r3952;
	and.b32  	%r3953, %r3866, 255;
	and.b16  	%rs16688, %rs24537, 255;
	mul.wide.u16 	%r3954, %rs16688, 256;
	or.b32  	%r3955, %r3954, %r3953;
	shl.b32 	%r3956, %r3862, 16;
	and.b32  	%r3957, %r3956, 16711680;
	or.b32  	%r3958, %r3955, %r3957;
	shl.b32 	%r3959, %r3863, 24;
	or.b32  	%r3780, %r3958, %r3959;
	and.b32  	%r3960, %r3887, 255;
	and.b16  	%rs16689, %rs24541, 255;
	mul.wide.u16 	%r3961, %rs16689, 256;
	or.b32  	%r3962, %r3961, %r3960;
	shl.b32 	%r3963, %r3883, 16;
	and.b32  	%r3964, %r3963, 16711680;
	or.b32  	%r3965, %r3962, %r3964;
	shl.b32 	%r3966, %r3884, 24;
	or.b32  	%r3785, %r3965, %r3966;
	and.b32  	%r3967, %r3880, 255;
	and.b16  	%rs16690, %rs24545, 255;
	mul.wide.u16 	%r3968, %rs16690, 256;
	or.b32  	%r3969, %r3968, %r3967;
	shl.b32 	%r3970, %r3876, 16;
	and.b32  	%r3971, %r3970, 16711680;
	or.b32  	%r3972, %r3969, %r3971;
	shl.b32 	%r3973, %r3877, 24;
	or.b32  	%r3790, %r3972, %r3973;
	and.b32  	%r3974, %r3901, 255;
	and.b16  	%rs16691, %rs24549, 255;
	mul.wide.u16 	%r3975, %rs16691, 256;
	or.b32  	%r3976, %r3975, %r3974;
	shl.b32 	%r3977, %r3897, 16;
	and.b32  	%r3978, %r3977, 16711680;
	or.b32  	%r3979, %r3976, %r3978;
	shl.b32 	%r3980, %r3898, 24;
	or.b32  	%r3795, %r3979, %r3980;
	and.b32  	%r3981, %r3894, 255;
	and.b16  	%rs16692, %rs24553, 255;
	mul.wide.u16 	%r3982, %rs16692, 256;
	or.b32  	%r3983, %r3982, %r3981;
	shl.b32 	%r3984, %r3890, 16;
	and.b32  	%r3985, %r3984, 16711680;
	or.b32  	%r3986, %r3983, %r3985;
	shl.b32 	%r3987, %r3891, 24;
	or.b32  	%r3800, %r3986, %r3987;
	and.b32  	%r3988, %r3915, 255;
	and.b16  	%rs16693, %rs24557, 255;
	mul.wide.u16 	%r3989, %rs16693, 256;
	or.b32  	%r3990, %r3989, %r3988;
	shl.b32 	%r3991, %r3911, 16;
	and.b32  	%r3992, %r3991, 16711680;
	or.b32  	%r3993, %r3990, %r3992;
	shl.b32 	%r3994, %r3912, 24;
	or.b32  	%r3805, %r3993, %r3994;
	and.b32  	%r3995, %r3908, 255;
	and.b16  	%rs16694, %rs24561, 255;
	mul.wide.u16 	%r3996, %rs16694, 256;
	or.b32  	%r3997, %r3996, %r3995;
	shl.b32 	%r3998, %r3904, 16;
	and.b32  	%r3999, %r3998, 16711680;
	or.b32  	%r4000, %r3997, %r3999;
	shl.b32 	%r4001, %r3905, 24;
	or.b32  	%r3810, %r4000, %r4001;
	cvt.u32.u16 	%r4002, %rs24564;
	and.b32  	%r4003, %r4002, 255;
	and.b16  	%rs16695, %rs24565, 255;
	mul.wide.u16 	%r4004, %rs16695, 256;
	or.b32  	%r3815, %r4004, %r4003;
	mov.b32 	%r3831, 8;
	mov.b32 	%r3832, 0;
	mov.b32 	%r3833, -1;
	// begin inline asm
	shfl.sync.up.b32 %r3744, %r3745, %r3831, %r3832, %r3833;
	// end inline asm
	// begin inline asm
	shfl.sync.up.b32 %r3749, %r3750, %r3831, %r3832, %r3833;
	// end inline asm
	mov.b64 	%rd397, {%r3744, %r3749};
	// begin inline asm
	shfl.sync.up.b32 %r3754, %r3755, %r3831, %r3832, %r3833;
	// end inline asm
	// begin inline asm
	shfl.sync.up.b32 %r3759, %r3760, %r3831, %r3832, %r3833;
	// end inline asm
	// begin inline asm
	shfl.sync.up.b32 %r3764, %r3765, %r3831, %r3832, %r3833;
	// end inline asm
	// begin inline asm
	shfl.sync.up.b32 %r3769, %r3770, %r3831, %r3832, %r3833;
	// end inline asm
	// begin inline asm
	shfl.sync.up.b32 %r3774, %r3775, %r3831, %r3832, %r3833;
	// end inline asm
	// begin inline asm
	shfl.sync.up.b32 %r3779, %r3780, %r3831, %r3832, %r3833;
	// end inline asm
	// begin inline asm
	shfl.sync.up.b32 %r3784, %r3785, %r3831, %r3832, %r3833;
	// end inline asm
	// begin inline asm
	shfl.sync.up.b32 %r3789, %r3790, %r3831, %r3832, %r3833;
	// end inline asm
	// begin inline asm
	shfl.sync.up.b32 %r3794, %r3795, %r3831, %r3832, %r3833;
	// end inline asm
	// begin inline asm
	shfl.sync.up.b32 %r3799, %r3800, %r3831, %r3832, %r3833;
	// end inline asm
	// begin inline asm
	shfl.sync.up.b32 %r3804, %r3805, %r3831, %r3832, %r3833;
	// end inline asm
	// begin inline asm
	shfl.sync.up.b32 %r3809, %r3810, %r3831, %r3832, %r3833;
	// end inline asm
	// begin inline asm
	shfl.sync.up.b32 %r3814, %r3815, %r3831, %r3832, %r3833;
	// end inline asm
	// begin inline asm
	shfl.sync.up.b32 %r3819, %r33081, %r3831, %r3832, %r3833;
	// end inline asm
	// begin inline asm
	shfl.sync.up.b32 %r3824, %r3825, %r3831, %r3832, %r3833;
	// end inline asm
	// begin inline asm
	shfl.sync.up.b32 %r3829, %r3830, %r3831, %r3832, %r3833;
	// end inline asm
	mov.b64 	%rd908, {%r3824, %r3829};
	mov.b64 	%fd245, %rd908;
	cvt.u16.u32 	%rs24566, %r3754;
	cvt.u16.u32 	%rs16696, %r3814;
	shr.u32 	%r4005, %r3814, 8;
	cvt.u16.u32 	%rs16697, %r4005;
	st.local.v2.u32 	[%rd39], {%r3744, %r3749};
	st.local.v2.b32 	[%rd39+8], {%r3754, %r3759};
	st.local.v2.b32 	[%rd39+16], {%r3764, %r3769};
	st.local.v2.b32 	[%rd39+24], {%r3774, %r3779};
	st.local.v2.b32 	[%rd39+32], {%r3784, %r3789};
	st.local.v2.b32 	[%rd39+40], {%r3794, %r3799};
	st.local.v2.b32 	[%rd39+48], {%r3804, %r3809};
	st.local.v2.u8 	[%rd39+56], {%rs16696, %rs16697};
	st.local.u32 	[%rd39+60], %r3819;
	st.local.v2.u32 	[%rd39+64], {%r3824, %r3829};
	setp.ne.s64 	%p47, %rd3876, 0;
	mov.u16 	%rs24618, %rs24516;
	mov.u16 	%rs24619, %rs24517;
	mov.u16 	%rs24620, %rs24518;
	mov.u16 	%rs24621, %rs24519;
	mov.u16 	%rs24622, %rs24520;
	mov.u16 	%rs24623, %rs24521;
	mov.u16 	%rs24624, %rs24522;
	mov.u16 	%rs24625, %rs24523;
	mov.u16 	%rs24626, %rs24524;
	mov.u16 	%rs24627, %rs24525;
	mov.u16 	%rs24628, %rs24526;
	mov.u16 	%rs24629, %rs24527;
	mov.u16 	%rs24630, %rs24528;
	mov.u16 	%rs24631, %rs24529;
	mov.u16 	%rs24632, %rs24530;
	mov.u16 	%rs24633, %rs24531;
	mov.u16 	%rs24634, %rs24532;
	mov.u16 	%rs24635, %rs24533;
	mov.u16 	%rs24636, %rs24534;
	mov.u16 	%rs24637, %rs24535;
	mov.u16 	%rs24638, %rs24536;
	mov.u16 	%rs24639, %rs24537;
	mov.u16 	%rs24640, %rs24538;
	mov.u16 	%rs24641, %rs24539;
	mov.u16 	%rs24642, %rs24540;
	mov.u16 	%rs24643, %rs24541;
	mov.u16 	%rs24644, %rs24542;
	mov.u16 	%rs24645, %rs24543;
	mov.u16 	%rs24646, %rs24544;
	mov.u16 	%rs24647, %rs24545;
	mov.u16 	%rs24648, %rs24546;
	mov.u16 	%rs24649, %rs24547;
	mov.u16 	%rs24650, %rs24548;
	mov.u16 	%rs24651, %rs24549;
	mov.u16 	%rs24652, %rs24550;
	mov.u16 	%rs24653, %rs24551;
	mov.u16 	%rs24654, %rs24552;
	mov.u16 	%rs24655, %rs24553;
	mov.u16 	%rs24656, %rs24554;
	mov.u16 	%rs24657, %rs24555;
	mov.u16 	%rs24658, %rs24556;
	mov.u16 	%rs24659, %rs24557;
	mov.u16 	%rs24660, %rs24558;
	mov.u16 	%rs24661, %rs24559;
	mov.u16 	%rs24662, %rs24560;
	mov.u16 	%rs24663, %rs24561;
	mov.u16 	%rs24664, %rs24562;
	mov.u16 	%rs24665, %rs24563;
	mov.u16 	%rs24666, %rs24564;
	mov.u16 	%rs24667, %rs24565;
	mov.u32 	%r33089, %r33081;
	mov.f64 	%fd571, %fd569;
	@%p47 bra 	$L__BB3_1019;
	mov.b16 	%rs16698, 0;
	st.local.u8 	[%rd37], %rs16698;
	add.s32 	%r4007, %r33081, %r3819;
	st.local.u32 	[%rd37+52], %r4007;
	add.f64 	%fd348, %fd569, %fd245;
	st.local.f64 	[%rd37+56], %fd348;
	mov.b32 	%r33082, 0;
$L__BB3_1009:
	mov.u32 	%r1690, %r33082;
	cvt.u64.u32 	%rd909, %r1690;
	add.s64 	%rd910, %rd37, %rd909;
	ld.local.u8 	%rs16699, [%rd910];
	setp.ne.s16 	%p48, %rs16699, 0;
	add.s32 	%r33082, %r1690, 1;
	@%p48 bra 	$L__BB3_1009;
	and.b16  	%rs16700, %rs24566, 255;
	setp.eq.s16 	%p49, %rs16700, 0;
	mov.u32 	%r33084, %r1690;
	@%p49 bra 	$L__BB3_1013;
	mov.b32 	%r33083, 0;
$L__BB3_1012:
	add.s32 	%r4009, %r33083, %r1690;
	cvt.u64.u32 	%rd911, %r4009;
	add.s64 	%rd912, %rd37, %rd911;
	st.local.u8 	[%rd912], %rs24566;
	add.s32 	%r1693, %r33083, 1;
	add.s32 	%r33084, %r1693, %r1690;
	cvt.u64.u32 	%rd913, %r33083;
	add.s64 	%rd914, %rd386, %rd913;
	ld.local.u8 	%rs24566, [%rd914+1];
	setp.ne.s16 	%p50, %rs24566, 0;
	mov.u32 	%r33083, %r1693;
	@%p50 bra 	$L__BB3_1012;
$L__BB3_1013:
	cvt.u64.u32 	%rd915, %r33084;
	add.s64 	%rd916, %rd37, %rd915;
	mov.b16 	%rs16701, 0;
	st.local.u8 	[%rd916], %rs16701;
	mov.b32 	%r33085, 0;
$L__BB3_1014:
	mov.u32 	%r1696, %r33085;
	cvt.u64.u32 	%rd917, %r1696;
	add.s64 	%rd918, %rd37, %rd917;
	ld.local.u8 	%rs16702, [%rd918];
	setp.ne.s16 	%p51, %rs16702, 0;
	add.s32 	%r33085, %r1696, 1;
	@%p51 bra 	$L__BB3_1014;
	and.b16  	%rs16703, %rs24516, 255;
	setp.eq.s16 	%p52, %rs16703, 0;
	mov.u32 	%r33087, %r1696;
	@%p52 bra 	$L__BB3_1018;
	mov.b32 	%r33086, 0;
	mov.u16 	%rs24567, %rs24516;
$L__BB3_1017:
	add.s32 	%r4012, %r33086, %r1696;
	cvt.u64.u32 	%rd919, %r4012;
	add.s64 	%rd920, %rd37, %rd919;
	st.local.u8 	[%rd920], %rs24567;
	add.s32 	%r1699, %r33086, 1;
	add.s32 	%r33087, %r1699, %r1696;
	cvt.u64.u32 	%rd921, %r33086;
	add.s64 	%rd922, %rd385, %rd921;
	ld.local.u8 	%rs24567, [%rd922+1];
	setp.ne.s16 	%p53, %rs24567, 0;
	mov.u32 	%r33086, %r1699;
	@%p53 bra 	$L__BB3_1017;
$L__BB3_1018:
	cvt.u64.u32 	%rd923, %r33087;
	add.s64 	%rd924, %rd37, %rd923;
	mov.b16 	%rs16704, 0;
	st.local.u8 	[%rd924], %rs16704;
	ld.local.v2.b32 	{%r4013, %r4014}, [%rd37];
	bfe.u32 	%r4015, %r4013, 0, 8;
	cvt.u16.u32 	%rs24618, %r4015;
	bfe.u32 	%r4016, %r4013, 8, 8;
	cvt.u16.u32 	%rs24619, %r4016;
	bfe.u32 	%r4017, %r4013, 16, 8;
	cvt.u16.u32 	%rs24620, %r4017;
	bfe.u32 	%r4018, %r4013, 24, 8;
	cvt.u16.u32 	%rs24621, %r4018;
	bfe.u32 	%r4019, %r4014, 0, 8;
	cvt.u16.u32 	%rs24622, %r4019;
	bfe.u32 	%r4020, %r4014, 8, 8;
	cvt.u16.u32 	%rs24623, %r4020;
	bfe.u32 	%r4021, %r4014, 16, 8;
	cvt.u16.u32 	%rs24624, %r4021;
	bfe.u32 	%r4022, %r4014, 24, 8;
	cvt.u16.u32 	%rs24625, %r4022;
	ld.local.v2.b32 	{%r4023, %r4024}, [%rd37+8];
	bfe.u32 	%r4025, %r4023, 0, 8;
	cvt.u16.u32 	%rs24626, %r4025;
	bfe.u32 	%r4026, %r4023, 8, 8;
	cvt.u16.u32 	%rs24627, %r4026;
	bfe.u32 	%r4027, %r4023, 16, 8;
	cvt.u16.u32 	%rs24628, %r4027;
	bfe.u32 	%r4028, %r4023, 24, 8;
	cvt.u16.u32 	%rs24629, %r4028;
	bfe.u32 	%r4029, %r4024, 0, 8;
	cvt.u16.u32 	%rs24630, %r4029;
	bfe.u32 	%r4030, %r4024, 8, 8;
	cvt.u16.u32 	%rs24631, %r4030;
	bfe.u32 	%r4031, %r4024, 16, 8;
	cvt.u16.u32 	%rs24632, %r4031;
	bfe.u32 	%r4032, %r4024, 24, 8;
	cvt.u16.u32 	%rs24633, %r4032;
	ld.local.v2.b32 	{%r4033, %r4034}, [%rd37+16];
	bfe.u32 	%r4035, %r4033, 0, 8;
	cvt.u16.u32 	%rs24634, %r4035;
	bfe.u32 	%r4036, %r4033, 8, 8;
	cvt.u16.u32 	%rs24635, %r4036;
	bfe.u32 	%r4037, %r4033, 16, 8;
	cvt.u16.u32 	%rs24636, %r4037;
	bfe.u32 	%r4038, %r4033, 24, 8;
	cvt.u16.u32 	%rs24637, %r4038;
	bfe.u32 	%r4039, %r4034, 0, 8;
	cvt.u16.u32 	%rs24638, %r4039;
	bfe.u32 	%r4040, %r4034, 8, 8;
	cvt.u16.u32 	%rs24639, %r4040;
	bfe.u32 	%r4041, %r4034, 16, 8;
	cvt.u16.u32 	%rs24640, %r4041;
	bfe.u32 	%r4042, %r4034, 24, 8;
	cvt.u16.u32 	%rs24641, %r4042;
	ld.local.v2.b32 	{%r4043, %r4044}, [%rd37+24];
	bfe.u32 	%r4045, %r4043, 0, 8;
	cvt.u16.u32 	%rs24642, %r4045;
	bfe.u32 	%r4046, %r4043, 8, 8;
	cvt.u16.u32 	%rs24643, %r4046;
	bfe.u32 	%r4047, %r4043, 16, 8;
	cvt.u16.u32 	%rs24644, %r4047;
	bfe.u32 	%r4048, %r4043, 24, 8;
	cvt.u16.u32 	%rs24645, %r4048;
	bfe.u32 	%r4049, %r4044, 0, 8;
	cvt.u16.u32 	%rs24646, %r4049;
	bfe.u32 	%r4050, %r4044, 8, 8;
	cvt.u16.u32 	%rs24647, %r4050;
	bfe.u32 	%r4051, %r4044, 16, 8;
	cvt.u16.u32 	%rs24648, %r4051;
	bfe.u32 	%r4052, %r4044, 24, 8;
	cvt.u16.u32 	%rs24649, %r4052;
	ld.local.v2.b32 	{%r4053, %r4054}, [%rd37+32];
	bfe.u32 	%r4055, %r4053, 0, 8;
	cvt.u16.u32 	%rs24650, %r4055;
	bfe.u32 	%r4056, %r4053, 8, 8;
	cvt.u16.u32 	%rs24651, %r4056;
	bfe.u32 	%r4057, %r4053, 16, 8;
	cvt.u16.u32 	%rs24652, %r4057;
	bfe.u32 	%r4058, %r4053, 24, 8;
	cvt.u16.u32 	%rs24653, %r4058;
	bfe.u32 	%r4059, %r4054, 0, 8;
	cvt.u16.u32 	%rs24654, %r4059;
	bfe.u32 	%r4060, %r4054, 8, 8;
	cvt.u16.u32 	%rs24655, %r4060;
	bfe.u32 	%r4061, %r4054, 16, 8;
	cvt.u16.u32 	%rs24656, %r4061;
	bfe.u32 	%r4062, %r4054, 24, 8;
	cvt.u16.u32 	%rs24657, %r4062;
	ld.local.v2.b32 	{%r4063, %r4064}, [%rd37+40];
	bfe.u32 	%r4065, %r4063, 0, 8;
	cvt.u16.u32 	%rs24658, %r4065;
	bfe.u32 	%r4066, %r4063, 8, 8;
	cvt.u16.u32 	%rs24659, %r4066;
	bfe.u32 	%r4067, %r4063, 16, 8;
	cvt.u16.u32 	%rs24660, %r4067;
	bfe.u32 	%r4068, %r4063, 24, 8;
	cvt.u16.u32 	%rs24661, %r4068;
	bfe.u32 	%r4069, %r4064, 0, 8;
	cvt.u16.u32 	%rs24662, %r4069;
	bfe.u32 	%r4070, %r4064, 8, 8;
	cvt.u16.u32 	%rs24663, %r4070;
	bfe.u32 	%r4071, %r4064, 16, 8;
	cvt.u16.u32 	%rs24664, %r4071;
	bfe.u32 	%r4072, %r4064, 24, 8;
	cvt.u16.u32 	%rs24665, %r4072;
	ld.local.v2.u8 	{%rs24666, %rs24667}, [%rd37+48];
	ld.local.u32 	%r33089, [%rd37+52];
	ld.local.f64 	%fd571, [%rd37+56];
$L__BB3_1019:
	setp.gt.s32 	%p54, %r2378, 7;
	add.s64 	%rd3877, %rd3876, %rd397;
	@%p54 bra 	$L__BB3_1021;
	mov.u64 	%rd3877, %rd3876;
	mov.u16 	%rs24618, %rs24516;
	mov.u16 	%rs24619, %rs24517;
	mov.u16 	%rs24620, %rs24518;
	mov.u16 	%rs24621, %rs24519;
	mov.u16 	%rs24622, %rs24520;
	mov.u16 	%rs24623, %rs24521;
	mov.u16 	%rs24624, %rs24522;
	mov.u16 	%rs24625, %rs24523;
	mov.u16 	%rs24626, %rs24524;
	mov.u16 	%rs24627, %rs24525;
	mov.u16 	%rs24628, %rs24526;
	mov.u16 	%rs24629, %rs24527;
	mov.u16 	%rs24630, %rs24528;
	mov.u16 	%rs24631, %rs24529;
	mov.u16 	%rs24632, %rs24530;
	mov.u16 	%rs24633, %rs24531;
	mov.u16 	%rs24634, %rs24532;
	mov.u16 	%rs24635, %rs24533;
	mov.u16 	%rs24636, %rs24534;
	mov.u16 	%rs24637, %rs24535;
	mov.u16 	%rs24638, %rs24536;
	mov.u16 	%rs24639, %rs24537;
	mov.u16 	%rs24640, %rs24538;
	mov.u16 	%rs24641, %rs24539;
	mov.u16 	%rs24642, %rs24540;
	mov.u16 	%rs24643, %rs24541;
	mov.u16 	%rs24644, %rs24542;
	mov.u16 	%rs24645, %rs24543;
	mov.u16 	%rs24646, %rs24544;
	mov.u16 	%rs24647, %rs24545;
	mov.u16 	%rs24648, %rs24546;
	mov.u16 	%rs24649, %rs24547;
	mov.u16 	%rs24650, %rs24548;
	mov.u16 	%rs24651, %rs24549;
	mov.u16 	%rs24652, %rs24550;
	mov.u16 	%rs24653, %rs24551;
	mov.u16 	%rs24654, %rs24552;
	mov.u16 	%rs24655, %rs24553;
	mov.u16 	%rs24656, %rs24554;
	mov.u16 	%rs24657, %rs24555;
	mov.u16 	%rs24658, %rs24556;
	mov.u16 	%rs24659, %rs24557;
	mov.u16 	%rs24660, %rs24558;
	mov.u16 	%rs24661, %rs24559;
	mov.u16 	%rs24662, %rs24560;
	mov.u16 	%rs24663, %rs24561;
	mov.u16 	%rs24664, %rs24562;
	mov.u16 	%rs24665, %rs24563;
	mov.u16 	%rs24666, %rs24564;
	mov.u16 	%rs24667, %rs24565;
	mov.u32 	%r33089, %r33081;
	mov.f64 	%fd571, %fd569;
$L__BB3_1021:
	st.local.u64 	[%rd38], %rd3877;
	mov.b64 	{%r4074, %r4079}, %rd3877;
	cvt.u32.u16 	%r4163, %rs24624;
	cvt.u32.u16 	%r4164, %rs24625;
	prmt.b32 	%r4165, %r4163, %r4164, 0x3340U;
	cvt.u32.u16 	%r4166, %rs24623;
	cvt.u32.u16 	%r4167, %rs24622;
	prmt.b32 	%r4168, %r4167, %r4166, 0x3340U;
	prmt.b32 	%r4169, %r4168, %r4165, 0x5410U;
	cvt.u32.u16 	%r4170, %rs24620;
	cvt.u32.u16 	%r4171, %rs24621;
	prmt.b32 	%r4172, %r4170, %r4171, 0x3340U;
	cvt.u32.u16 	%r4173, %rs24619;
	cvt.u32.u16 	%r4174, %rs24618;
	prmt.b32 	%r4175, %r4174, %r4173, 0x3340U;
	prmt.b32 	%r4176, %r4175, %r4172, 0x5410U;
	st.local.v2.b32 	[%rd38+8], {%r4176, %r4169};
	cvt.u32.u16 	%r4177, %rs24632;
	cvt.u32.u16 	%r4178, %rs24633;
	prmt.b32 	%r4179, %r4177, %r4178, 0x3340U;
	cvt.u32.u16 	%r4180, %rs24631;
	cvt.u32.u16 	%r4181, %rs24630;
	prmt.b32 	%r4182, %r4181, %r4180, 0x3340U;
	prmt.b32 	%r4183, %r4182, %r4179, 0x5410U;
	cvt.u32.u16 	%r4184, %rs24628;
	cvt.u32.u16 	%r4185, %rs24629;
	prmt.b32 	%r4186, %r4184, %r4185, 0x3340U;
	cvt.u32.u16 	%r4187, %rs24627;
	cvt.u32.u16 	%r4188, %rs24626;
	prmt.b32 	%r4189, %r4188, %r4187, 0x3340U;
	prmt.b32 	%r4190, %r4189, %r4186, 0x5410U;
	st.local.v2.b32 	[%rd38+16], {%r4190, %r4183};
	cvt.u32.u16 	%r4191, %rs24640;
	cvt.u32.u16 	%r4192, %rs24641;
	prmt.b32 	%r4193, %r4191, %r4192, 0x3340U;
	cvt.u32.u16 	%r4194, %rs24639;
	cvt.u32.u16 	%r4195, %rs24638;
	prmt.b32 	%r4196, %r4195, %r4194, 0x3340U;
	prmt.b32 	%r4197, %r4196, %r4193, 0x5410U;
	cvt.u32.u16 	%r4198, %rs24636;
	cvt.u32.u16 	%r4199, %rs24637;
	prmt.b32 	%r4200, %r4198, %r4199, 0x3340U;
	cvt.u32.u16 	%r4201, %rs24635;
	cvt.u32.u16 	%r4202, %rs24634;
	prmt.b32 	%r4203, %r4202, %r4201, 0x3340U;
	prmt.b32 	%r4204, %r4203, %r4200, 0x5410U;
	st.local.v2.b32 	[%rd38+24], {%r4204, %r4197};
	cvt.u32.u16 	%r4205, %rs24648;
	cvt.u32.u16 	%r4206, %rs24649;
	prmt.b32 	%r4207, %r4205, %r4206, 0x3340U;
	cvt.u32.u16 	%r4208, %rs24647;
	cvt.u32.u16 	%r4209, %rs24646;
	prmt.b32 	%r4210, %r4209, %r4208, 0x3340U;
	prmt.b32 	%r4211, %r4210, %r4207, 0x5410U;
	cvt.u32.u16 	%r4212, %rs24644;
	cvt.u32.u16 	%r4213, %rs24645;
	prmt.b32 	%r4214, %r4212, %r4213, 0x3340U;
	cvt.u32.u16 	%r4215, %rs24643;
	cvt.u32.u16 	%r4216, %rs24642;
	prmt.b32 	%r4217, %r4216, %r4215, 0x3340U;
	prmt.b32 	%r4218, %r4217, %r4214, 0x5410U;
	st.local.v2.b32 	[%rd38+32], {%r4218, %r4211};
	cvt.u32.u16 	%r4219, %rs24656;
	cvt.u32.u16 	%r4220, %rs24657;
	prmt.b32 	%r4221, %r4219, %r4220, 0x3340U;
	cvt.u32.u16 	%r4222, %rs24655;
	cvt.u32.u16 	%r4223, %rs24654;
	prmt.b32 	%r4224, %r4223, %r4222, 0x3340U;
	prmt.b32 	%r4225, %r4224, %r4221, 0x5410U;
	cvt.u32.u16 	%r4226, %rs24652;
	cvt.u32.u16 	%r4227, %rs24653;
	prmt.b32 	%r4228, %r4226, %r4227, 0x3340U;
	cvt.u32.u16 	%r4229, %rs24651;
	cvt.u32.u16 	%r4230, %rs24650;
	prmt.b32 	%r4231, %r4230, %r4229, 0x3340U;
	prmt.b32 	%r4232, %r4231, %r4228, 0x5410U;
	st.local.v2.b32 	[%rd38+40], {%r4232, %r4225};
	cvt.u32.u16 	%r4233, %rs24664;
	cvt.u32.u16 	%r4234, %rs24665;
	prmt.b32 	%r4235, %r4233, %r4234, 0x3340U;
	cvt.u32.u16 	%r4236, %rs24663;
	cvt.u32.u16 	%r4237, %rs24662;
	prmt.b32 	%r4238, %r4237, %r4236, 0x3340U;
	prmt.b32 	%r4239, %r4238, %r4235, 0x5410U;
	cvt.u32.u16 	%r4240, %rs24660;
	cvt.u32.u16 	%r4241, %rs24661;
	prmt.b32 	%r4242, %r4240, %r4241, 0x3340U;
	cvt.u32.u16 	%r4243, %rs24659;
	cvt.u32.u16 	%r4244, %rs24658;
	prmt.b32 	%r4245, %r4244, %r4243, 0x3340U;
	prmt.b32 	%r4246, %r4245, %r4242, 0x5410U;
	st.local.v2.b32 	[%rd38+48], {%r4246, %r4239};
	st.local.v2.u8 	[%rd38+56], {%rs24666, %rs24667};
	st.local.u32 	[%rd38+60], %r33089;
	st.local.f64 	[%rd38+64], %fd571;
	and.b32  	%r4247, %r4174, 255;
	and.b16  	%rs16705, %rs24619, 255;
	mul.wide.u16 	%r4248, %rs16705, 256;
	or.b32  	%r4249, %r4248, %r4247;
	shl.b32 	%r4250, %r4170, 16;
	and.b32  	%r4251, %r4250, 16711680;
	or.b32  	%r4252, %r4249, %r4251;
	shl.b32 	%r4253, %r4171, 24;
	or.b32  	%r4084, %r4252, %r4253;
	and.b32  	%r4254, %r4167, 255;
	and.b16  	%rs16706, %rs24623, 255;
	mul.wide.u16 	%r4255, %rs16706, 256;
	or.b32  	%r4256, %r4255, %r4254;
	shl.b32 	%r4257, %r4163, 16;
	and.b32  	%r4258, %r4257, 16711680;
	or.b32  	%r4259, %r4256, %r4258;
	shl.b32 	%r4260, %r4164, 24;
	or.b32  	%r4089, %r4259, %r4260;
	and.b32  	%r4261, %r4188, 255;
	and.b16  	%rs16707, %rs24627, 255;
	mul.wide.u16 	%r4262, %rs16707, 256;
	or.b32  	%r4263, %r4262, %r4261;
	shl.b32 	%r4264, %r4184, 16;
	and.b32  	%r4265, %r4264, 16711680;
	or.b32  	%r4266, %r4263, %r4265;
	shl.b32 	%r4267, %r4185, 24;
	or.b32  	%r4094, %r4266, %r4267;
	and.b32  	%r4268, %r4181, 255;
	and.b16  	%rs16708, %rs24631, 255;
	mul.wide.u16 	%r4269, %rs16708, 256;
	or.b32  	%r4270, %r4269, %r4268;
	shl.b32 	%r4271, %r4177, 16;
	and.b32  	%r4272, %r4271, 16711680;
	or.b32  	%r4273, %r4270, %r4272;
	shl.b32 	%r4274, %r4178, 24;
	or.b32  	%r4099, %r4273, %r4274;
	and.b32  	%r4275, %r4202, 255;
	and.b16  	%rs16709, %rs24635, 255;
	mul.wide.u16 	%r4276, %rs16709, 256;
	or.b32  	%r4277, %r4276, %r4275;
	shl.b32 	%r4278, %r4198, 16;
	and.b32  	%r4279, %r4278, 16711680;
	or.b32  	%r4280, %r4277, %r4279;
	shl.b32 	%r4281, %r4199, 24;
	or.b32  	%r4104, %r4280, %r4281;
	and.b32  	%r4282, %r4195, 255;
	and.b16  	%rs16710, %rs24639, 255;
	mul.wide.u16 	%r4283, %rs16710, 256;
	or.b32  	%r4284, %r4283, %r4282;
	shl.b32 	%r4285, %r4191, 16;
	and.b32  	%r4286, %r4285, 16711680;
	or.b32  	%r4287, %r4284, %r4286;
	shl.b32 	%r4288, %r4192, 24;
	or.b32  	%r4109, %r4287, %r4288;
	and.b32  	%r4289, %r4216, 255;
	and.b16  	%rs16711, %rs24643, 255;
	mul.wide.u16 	%r4290, %rs16711, 256;
	or.b32  	%r4291, %r4290, %r4289;
	shl.b32 	%r4292, %r4212, 16;
	and.b32  	%r4293, %r4292, 16711680;
	or.b32  	%r4294, %r4291, %r4293;
	shl.b32 	%r4295, %r4213, 24;
	or.b32  	%r4114, %r4294, %r4295;
	and.b32  	%r4296, %r4209, 255;
	and.b16  	%rs16712, %rs24647, 255;
	mul.wide.u16 	%r4297, %rs16712, 256;
	or.b32  	%r4298, %r4297, %r4296;
	shl.b32 	%r4299, %r4205, 16;
	and.b32  	%r4300, %r4299, 16711680;
	or.b32  	%r4301, %r4298, %r4300;
	shl.b32 	%r4302, %r4206, 24;
	or.b32  	%r4119, %r4301, %r4302;
	and.b32  	%r4303, %r4230, 255;
	and.b16  	%rs16713, %rs24651, 255;
	mul.wide.u16 	%r4304, %rs16713, 256;
	or.b32  	%r4305, %r4304, %r4303;
	shl.b32 	%r4306, %r4226, 16;
	and.b32  	%r4307, %r4306, 16711680;
	or.b32  	%r4308, %r4305, %r4307;
	shl.b32 	%r4309, %r4227, 24;
	or.b32  	%r4124, %r4308, %r4309;
	and.b32  	%r4310, %r4223, 255;
	and.b16  	%rs16714, %rs24655, 255;
	mul.wide.u16 	%r4311, %rs16714, 256;
	or.b32  	%r4312, %r4311, %r4310;
	shl.b32 	%r4313, %r4219, 16;
	and.b32  	%r4314, %r4313, 16711680;
	or.b32  	%r4315, %r4312, %r4314;
	shl.b32 	%r4316, %r4220, 24;
	or.b32  	%r4129, %r4315, %r4316;
	and.b32  	%r4317, %r4244, 255;
	and.b16  	%rs16715, %rs24659, 255;
	mul.wide.u16 	%r4318, %rs16715, 256;
	or.b32  	%r4319, %r4318, %r4317;
	shl.b32 	%r4320, %r4240, 16;
	and.b32  	%r4321, %r4320, 16711680;
	or.b32  	%r4322, %r4319, %r4321;
	shl.b32 	%r4323, %r4241, 24;
	or.b32  	%r4134, %r4322, %r4323;
	and.b32  	%r4324, %r4237, 255;
	and.b16  	%rs16716, %rs24663, 255;
	mul.wide.u16 	%r4325, %rs16716, 256;
	or.b32  	%r4326, %r4325, %r4324;
	shl.b32 	%r4327, %r4233, 16;
	and.b32  	%r4328, %r4327, 16711680;
	or.b32  	%r4329, %r4326, %r4328;
	shl.b32 	%r4330, %r4234, 24;
	or.b32  	%r4139, %r4329, %r4330;
	cvt.u32.u16 	%r4331, %rs24666;
	and.b32  	%r4332, %r4331, 255;
	and.b16  	%rs16717, %rs24667, 255;
	mul.wide.u16 	%r4333, %rs16717, 256;
	or.b32  	%r4144, %r4333, %r4332;
	mov.b32 	%r4160, 16;
	mov.b32 	%r4161, 0;
	mov.b32 	%r4162, -1;
	// begin inline asm
	shfl.sync.up.b32 %r4073, %r4074, %r4160, %r4161, %r4162;
	// end inline asm
	// begin inline asm
	shfl.sync.up.b32 %r4078, %r4079, %r4160, %r4161, %r4162;
	// end inline asm
	mov.b64 	%rd400, {%r4073, %r4078};
	// begin inline asm
	shfl.sync.up.b32 %r4083, %r4084, %r4160, %r4161, %r4162;
	// end inline asm
	// begin inline asm
	shfl.sync.up.b32 %r4088, %r4089, %r4160, %r4161, %r4162;
	// end inline asm
	// begin inline asm
	shfl.sync.up.b32 %r4093, %r4094, %r4160, %r4161, %r4162;
	// end inline asm
	// begin inline asm
	shfl.sync.up.b32 %r4098, %r4099, %r4160, %r4161, %r4162;
	// end inline asm
	// begin inline asm
	shfl.sync.up.b32 %r4103, %r4104, %r4160, %r4161, %r4162;
	// end inline asm
	// begin inline asm
	shfl.sync.up.b32 %r4108, %r4109, %r4160, %r4161, %r4162;
	// end inline asm
	// begin inline asm
	shfl.sync.up.b32 %r4113, %r4114, %r4160, %r4161, %r4162;
	// end inline asm
	// begin inline asm
	shfl.sync.up.b32 %r4118, %r4119, %r4160, %r4161, %r4162;
	// end inline asm
	// begin inline asm
	shfl.sync.up.b32 %r4123, %r4124, %r4160, %r4161, %r4162;
	// end inline asm
	// begin inline asm
	shfl.sync.up.b32 %r4128, %r4129, %r4160, %r4161, %r4162;
	// end inline asm
	// begin inline asm
	shfl.sync.up.b32 %r4133, %r4134, %r4160, %r4161, %r4162;
	// end inline asm
	// begin inline asm
	shfl.sync.up.b32 %r4138, %r4139, %r4160, %r4161, %r4162;
	// end inline asm
	// begin inline asm
	shfl.sync.up.b32 %r4143, %r4144, %r4160, %r4161, %r4162;
	// end inline asm
	// begin inline asm
	shfl.sync.up.b32 %r4148, %r33089, %r4160, %r4161, %r4162;
	// end inline asm
	mov.b64 	%rd401, %fd571;
	mov.b64 	{%r4154, %r4159}, %rd401;
	// begin inline asm
	shfl.sync.up.b32 %r4153, %r4154, %r4160, %r4161, %r4162;
	// end inline asm
	// begin inline asm
	shfl.sync.up.b32 %r4158, %r4159, %r4160, %r4161, %r4162;
	// end inline asm
	mov.b64 	%rd925, {%r4153, %r4158};
	mov.b64 	%fd249, %rd925;
	cvt.u16.u32 	%rs24668, %r4083;
	cvt.u16.u32 	%rs16718, %r4143;
	shr.u32 	%r4334, %r4143, 8;
	cvt.u16.u32 	%rs16719, %r4334;
	st.local.v2.u32 	[%rd39], {%r4073, %r4078};
	st.local.v2.b32 	[%rd39+8], {%r4083, %r4088};
	st.local.v2.b32 	[%rd39+16], {%r4093, %r4098};
	st.local.v2.b32 	[%rd39+24], {%r4103, %r4108};
	st.local.v2.b32 	[%rd39+32], {%r4113, %r4118};
	st.local.v2.b32 	[%rd39+40], {%r4123, %r4128};
	st.local.v2.b32 	[%rd39+48], {%r4133, %r4138};
	st.local.v2.u8 	[%rd39+56], {%rs16718, %rs16719};
	st.local.u32 	[%rd39+60], %r4148;
	st.local.v2.u32 	[%rd39+64], {%r4153, %r4158};
	setp.ne.s64 	%p55, %rd3877, 0;
	mov.u16 	%rs24720, %rs24618;
	mov.u16 	%rs24721, %rs24619;
	mov.u16 	%rs24722, %rs24620;
	mov.u16 	%rs24723, %rs24621;
	mov.u16 	%rs24724, %rs24622;
	mov.u16 	%rs24725, %rs24623;
	mov.u16 	%rs24726, %rs24624;
	mov.u16 	%rs24727, %rs24625;
	mov.u16 	%rs24728, %rs24626;
	mov.u16 	%rs24729, %rs24627;
	mov.u16 	%rs24730, %rs24628;
	mov.u16 	%rs24731, %rs24629;
	mov.u16 	%rs24732, %rs24630;
	mov.u16 	%rs24733, %rs24631;
	mov.u16 	%rs24734, %rs24632;
	mov.u16 	%rs24735, %rs24633;
	mov.u16 	%rs24736, %rs24634;
	mov.u16 	%rs24737, %rs24635;
	mov.u16 	%rs24738, %rs24636;
	mov.u16 	%rs24739, %rs24637;
	mov.u16 	%rs24740, %rs24638;
	mov.u16 	%rs24741, %rs24639;
	mov.u16 	%rs24742, %rs24640;
	mov.u16 	%rs24743, %rs24641;
	mov.u16 	%rs24744, %rs24642;
	mov.u16 	%rs24745, %rs24643;
	mov.u16 	%rs24746, %rs24644;
	mov.u16 	%rs24747, %rs24645;
	mov.u16 	%rs24748, %rs24646;
	mov.u16 	%rs24749, %rs24647;
	mov.u16 	%rs24750, %rs24648;
	mov.u16 	%rs24751, %rs24649;
	mov.u16 	%rs24752, %rs24650;
	mov.u16 	%rs24753, %rs24651;
	mov.u16 	%rs24754, %rs24652;
	mov.u16 	%rs24755, %rs24653;
	mov.u16 	%rs24756, %rs24654;
	mov.u16 	%rs24757, %rs24655;
	mov.u16 	%rs24758, %rs24656;
	mov.u16 	%rs24759, %rs24657;
	mov.u16 	%rs24760, %rs24658;
	mov.u16 	%rs24761, %rs24659;
	mov.u16 	%rs24762, %rs24660;
	mov.u16 	%rs24763, %rs24661;
	mov.u16 	%rs24764, %rs24662;
	mov.u16 	%rs24765, %rs24663;
	mov.u16 	%rs24766, %rs24664;
	mov.u16 	%rs24767, %rs24665;
	mov.u16 	%rs24768, %rs24666;
	mov.u16 	%rs24769, %rs24667;
	mov.u32 	%r33097, %r33089;
	mov.u64 	%rd3880, %rd401;
	@%p55 bra 	$L__BB3_1033;
	mov.b16 	%rs16720, 0;
	st.local.u8 	[%rd37], %rs16720;
	add.s32 	%r4336, %r33089, %r4148;
	st.local.u32 	[%rd37+52], %r4336;
	add.f64 	%fd349, %fd571, %fd249;
	st.local.f64 	[%rd37+56], %fd349;
	mov.b32 	%r33090, 0;
$L__BB3_1023:
	mov.u32 	%r1706, %r33090;
	cvt.u64.u32 	%rd926, %r1706;
	add.s64 	%rd927, %rd37, %rd926;
	ld.local.u8 	%rs16721, [%rd927];
	setp.ne.s16 	%p56, %rs16721, 0;
	add.s32 	%r33090, %r1706, 1;
	@%p56 bra 	$L__BB3_1023;
	and.b16  	%rs16722, %rs24668, 255;
	setp.eq.s16 	%p57, %rs16722, 0;
	mov.u32 	%r33092, %r1706;
	@%p57 bra 	$L__BB3_1027;
	mov.b32 	%r33091, 0;
$L__BB3_1026:
	add.s32 	%r4338, %r33091, %r1706;
	cvt.u64.u32 	%rd928, %r4338;
	add.s64 	%rd929, %rd37, %rd928;
	st.local.u8 	[%rd929], %rs24668;
	add.s32 	%r1709, %r33091, 1;
	add.s32 	%r33092, %r1709, %r1706;
	cvt.u64.u32 	%rd930, %r33091;
	add.s64 	%rd931, %rd386, %rd930;
	ld.local.u8 	%rs24668, [%rd931+1];
	setp.ne.s16 	%p58, %rs24668, 0;
	mov.u32 	%r33091, %r1709;
	@%p58 bra 	$L__BB3_1026;
$L__BB3_1027:
	cvt.u64.u32 	%rd932, %r33092;
	add.s64 	%rd933, %rd37, %rd932;
	mov.b16 	%rs16723, 0;
	st.local.u8 	[%rd933], %rs16723;
	mov.b32 	%r33093, 0;
$L__BB3_1028:
	mov.u32 	%r1712, %r33093;
	cvt.u64.u32 	%rd934, %r1712;
	add.s64 	%rd935, %rd37, %rd934;
	ld.local.u8 	%rs16724, [%rd935];
	setp.ne.s16 	%p59, %rs16724, 0;
	add.s32 	%r33093, %r1712, 1;
	@%p59 bra 	$L__BB3_1028;
	and.b16  	%rs16725, %rs24618, 255;
	setp.eq.s16 	%p60, %rs16725, 0;
	mov.u32 	%r33095, %r1712;
	@%p60 bra 	$L__BB3_1032;
	mov.b32 	%r33094, 0;
	mov.u16 	%rs24669, %rs24618;
$L__BB3_1031:
	add.s32 	%r4341, %r33094, %r1712;
	cvt.u64.u32 	%rd936, %r4341;
	add.s64 	%rd937, %rd37, %rd936;
	st.local.u8 	[%rd937], %rs24669;
	add.s32 	%r1715, %r33094, 1;
	add.s32 	%r33095, %r1715, %r1712;
	cvt.u64.u32 	%rd938, %r33094;
	add.s64 	%rd939, %rd385, %rd938;
	ld.local.u8 	%rs24669, [%rd939+1];
	setp.ne.s16 	%p61, %rs24669, 0;
	mov.u32 	%r33094, %r1715;
	@%p61 bra 	$L__BB3_1031;
$L__BB3_1032:
	cvt.u64.u32 	%rd940, %r33095;
	add.s64 	%rd941, %rd37, %rd940;
	mov.b16 	%rs16726, 0;
	st.local.u8 	[%rd941], %rs16726;
	ld.local.v2.b32 	{%r4342, %r4343}, [%rd37];
	bfe.u32 	%r4344, %r4342, 0, 8;
	cvt.u16.u32 	%rs24720, %r4344;
	bfe.u32 	%r4345, %r4342, 8, 8;
	cvt.u16.u32 	%rs24721, %r4345;
	bfe.u32 	%r4346, %r4342, 16, 8;
	cvt.u16.u32 	%rs24722, %r4346;
	bfe.u32 	%r4347, %r4342, 24, 8;
	cvt.u16.u32 	%rs24723, %r4347;
	bfe.u32 	%r4348, %r4343, 0, 8;
	cvt.u16.u32 	%rs24724, %r4348;
	bfe.u32 	%r4349, %r4343, 8, 8;
	cvt.u16.u32 	%rs24725, %r4349;
	bfe.u32 	%r4350, %r4343, 16, 8;
	cvt.u16.u32 	%rs24726, %r4350;
	bfe.u32 	%r4351, %r4343, 24, 8;
	cvt.u16.u32 	%rs24727, %r4351;
	ld.local.v2.b32 	{%r4352, %r4353}, [%rd37+8];
	bfe.u32 	%r4354, %r4352, 0, 8;
	cvt.u16.u32 	%rs24728, %r4354;
	bfe.u32 	%r4355, %r4352, 8, 8;
	cvt.u16.u32 	%rs24729, %r4355;
	bfe.u32 	%r4356, %r4352, 16, 8;
	cvt.u16.u32 	%rs24730, %r4356;
	bfe.u32 	%r4357, %r4352, 24, 8;
	cvt.u16.u32 	%rs24731, %r4357;
	bfe.u32 	%r4358, %r4353, 0, 8;
	cvt.u16.u32 	%rs24732, %r4358;
	bfe.u32 	%r4359, %r4353, 8, 8;
	cvt.u16.u32 	%rs24733, %r4359;
	bfe.u32 	%r4360, %r4353, 16, 8;
	cvt.u16.u32 	%rs24734, %r4360;
	bfe.u32 	%r4361, %r4353, 24, 8;
	cvt.u16.u32 	%rs24735, %r4361;
	ld.local.v2.b32 	{%r4362, %r4363}, [%rd37+16];
	bfe.u32 	%r4364, %r4362, 0, 8;
	cvt.u16.u32 	%rs24736, %r4364;
	bfe.u32 	%r4365, %r4362, 8, 8;
	cvt.u16.u32 	%rs24737, %r4365;
	bfe.u32 	%r4366, %r4362, 16, 8;
	cvt.u16.u32 	%rs24738, %r4366;
	bfe.u32 	%r4367, %r4362, 24, 8;
	cvt.u16.u32 	%rs24739, %r4367;
	bfe.u32 	%r4368, %r4363, 0, 8;
	cvt.u16.u32 	%rs24740, %r4368;
	bfe.u32 	%r4369, %r4363, 8, 8;
	cvt.u16.u32 	%rs24741, %r4369;
	bfe.u32 	%r4370, %r4363, 16, 8;
	cvt.u16.u32 	%rs24742, %r4370;
	bfe.u32 	%r4371, %r4363, 24, 8;
	cvt.u16.u32 	%rs24743, %r4371;
	ld.local.v2.b32 	{%r4372, %r4373}, [%rd37+24];
	bfe.u32 	%r4374, %r4372, 0, 8;
	cvt.u16.u32 	%rs24744, %r4374;
	bfe.u32 	%r4375, %r4372, 8, 8;
	cvt.u16.u32 	%rs24745, %r4375;
	bfe.u32 	%r4376, %r4372, 16, 8;
	cvt.u16.u32 	%rs24746, %r4376;
	bfe.u32 	%r4377, %r4372, 24, 8;
	cvt.u16.u32 	%rs24747, %r4377;
	bfe.u32 	%r4378, %r4373, 0, 8;
	cvt.u16.u32 	%rs24748, %r4378;
	bfe.u32 	%r4379, %r4373, 8, 8;
	cvt.u16.u32 	%rs24749, %r4379;
	bfe.u32 	%r4380, %r4373, 16, 8;
	cvt.u16.u32 	%rs24750, %r4380;
	bfe.u32 	%r4381, %r4373, 24, 8;
	cvt.u16.u32 	%rs24751, %r4381;
	ld.local.v2.b32 	{%r4382, %r4383}, [%rd37+32];
	bfe.u32 	%r4384, %r4382, 0, 8;
	cvt.u16.u32 	%rs24752, %r4384;
	bfe.u32 	%r4385, %r4382, 8, 8;
	cvt.u16.u32 	%rs24753, %r4385;
	bfe.u32 	%r4386, %r4382, 16, 8;
	cvt.u16.u32 	%rs24754, %r4386;
	bfe.u32 	%r4387, %r4382, 24, 8;
	cvt.u16.u32 	%rs24755, %r4387;
	bfe.u32 	%r4388, %r4383, 0, 8;
	cvt.u16.u32 	%rs24756, %r4388;
	bfe.u32 	%r4389, %r4383, 8, 8;
	cvt.u16.u32 	%rs24757, %r4389;
	bfe.u32 	%r4390, %r4383, 16, 8;
	cvt.u16.u32 	%rs24758, %r4390;
	bfe.u32 	%r4391, %r4383, 24, 8;
	cvt.u16.u32 	%rs24759, %r4391;
	ld.local.v2.b32 	{%r4392, %r4393}, [%rd37+40];
	bfe.u32 	%r4394, %r4392, 0, 8;
	cvt.u16.u32 	%rs24760, %r4394;
	bfe.u32 	%r4395, %r4392, 8, 8;
	cvt.u16.u32 	%rs24761, %r4395;
	bfe.u32 	%r4396, %r4392, 16, 8;
	cvt.u16.u32 	%rs24762, %r4396;
	bfe.u32 	%r4397, %r4392, 24, 8;
	cvt.u16.u32 	%rs24763, %r4397;
	bfe.u32 	%r4398, %r4393, 0, 8;
	cvt.u16.u32 	%rs24764, %r4398;
	bfe.u32 	%r4399, %r4393, 8, 8;
	cvt.u16.u32 	%rs24765, %r4399;
	bfe.u32 	%r4400, %r4393, 16, 8;
	cvt.u16.u32 	%rs24766, %r4400;
	bfe.u32 	%r4401, %r4393, 24, 8;
	cvt.u16.u32 	%rs24767, %r4401;
	ld.local.v2.u8 	{%rs24768, %rs24769}, [%rd37+48];
	ld.local.u32 	%r33097, [%rd37+52];
	ld.local.u64 	%rd3880, [%rd37+56];
$L__BB3_1033:
	setp.gt.s32 	%p62, %r2378, 15;
	add.s64 	%rd3879, %rd3877, %rd400;
	@%p62 bra 	$L__BB3_1035;
	mov.u64 	%rd3879, %rd3877;
	mov.u16 	%rs24720, %rs24618;
	mov.u16 	%rs24721, %rs24619;
	mov.u16 	%rs24722, %rs24620;
	mov.u16 	%rs24723, %rs24621;
	mov.u16 	%rs24724, %rs24622;
	mov.u16 	%rs24725, %rs24623;
	mov.u16 	%rs24726, %rs24624;
	mov.u16 	%rs24727, %rs24625;
	mov.u16 	%rs24728, %rs24626;
	mov.u16 	%rs24729, %rs24627;
	mov.u16 	%rs24730, %rs24628;
	mov.u16 	%rs24731, %rs24629;
	mov.u16 	%rs24732, %rs24630;
	mov.u16 	%rs24733, %rs24631;
	mov.u16 	%rs24734, %rs24632;
	mov.u16 	%rs24735, %rs24633;
	mov.u16 	%rs24736, %rs24634;
	mov.u16 	%rs24737, %rs24635;
	mov.u16 	%rs24738, %rs24636;
	mov.u16 	%rs24739, %rs24637;
	mov.u16 	%rs24740, %rs24638;
	mov.u16 	%rs24741, %rs24639;
	mov.u16 	%rs24742, %rs24640;
	mov.u16 	%rs24743, %rs24641;
	mov.u16 	%rs24744, %rs24642;
	mov.u16 	%rs24745, %rs24643;
	mov.u16 	%rs24746, %rs24644;
	mov.u16 	%rs24747, %rs24645;
	mov.u16 	%rs24748, %rs24646;
	mov.u16 	%rs24749, %rs24647;
	mov.u16 	%rs24750, %rs24648;
	mov.u16 	%rs24751, %rs24649;
	mov.u16 	%rs24752, %rs24650;
	mov.u16 	%rs24753, %rs24651;
	mov.u16 	%rs24754, %rs24652;
	mov.u16 	%rs24755, %rs24653;
	mov.u16 	%rs24756, %rs24654;
	mov.u16 	%rs24757, %rs24655;
	mov.u16 	%rs24758, %rs24656;
	mov.u16 	%rs24759, %rs24657;
	mov.u16 	%rs24760, %rs24658;
	mov.u16 	%rs24761, %rs24659;
	mov.u16 	%rs24762, %rs24660;
	mov.u16 	%rs24763, %rs24661;
	mov.u16 	%rs24764, %rs24662;
	mov.u16 	%rs24765, %rs24663;
	mov.u16 	%rs24766, %rs24664;
	mov.u16 	%rs24767, %rs24665;
	mov.u16 	%rs24768, %rs24666;
	mov.u16 	%rs24769, %rs24667;
	mov.u32 	%r33097, %r33089;
	mov.u64 	%rd3880, %rd401;
$L__BB3_1035:
	cvt.u32.u16 	%r4492, %rs24720;
	and.b32  	%r4493, %r4492, 255;
	and.b16  	%rs16727, %rs24721, 255;
	mul.wide.u16 	%r4494, %rs16727, 256;
	or.b32  	%r4495, %r4494, %r4493;
	cvt.u32.u16 	%r4496, %rs24722;
	shl.b32 	%r4497, %r4496, 16;
	and.b32  	%r4498, %r4497, 16711680;
	or.b32  	%r4499, %r4495, %r4498;
	cvt.u32.u16 	%r4500, %rs24723;
	shl.b32 	%r4501, %r4500, 24;
	or.b32  	%r4413, %r4499, %r4501;
	cvt.u32.u16 	%r4502, %rs24724;
	and.b32  	%r4503, %r4502, 255;
	and.b16  	%rs16728, %rs24725, 255;
	mul.wide.u16 	%r4504, %rs16728, 256;
	or.b32  	%r4505, %r4504, %r4503;
	cvt.u32.u16 	%r4506, %rs24726;
	shl.b32 	%r4507, %r4506, 16;
	and.b32  	%r4508, %r4507, 16711680;
	or.b32  	%r4509, %r4505, %r4508;
	cvt.u32.u16 	%r4510, %rs24727;
	shl.b32 	%r4511, %r4510, 24;
	or.b32  	%r4418, %r4509, %r4511;
	cvt.u32.u16 	%r4512, %rs24728;
	and.b32  	%r4513, %r4512, 255;
	and.b16  	%rs16729, %rs24729, 255;
	mul.wide.u16 	%r4514, %rs16729, 256;
	or.b32  	%r4515, %r4514, %r4513;
	cvt.u32.u16 	%r4516, %rs24730;
	shl.b32 	%r4517, %r4516, 16;
	and.b32  	%r4518, %r4517, 16711680;
	or.b32  	%r4519, %r4515, %r4518;
	cvt.u32.u16 	%r4520, %rs24731;
	shl.b32 	%r4521, %r4520, 24;
	or.b32  	%r4423, %r4519, %r4521;
	cvt.u32.u16 	%r4522, %rs24732;
	and.b32  	%r4523, %r4522, 255;
	and.b16  	%rs16730, %rs24733, 255;
	mul.wide.u16 	%r4524, %rs16730, 256;
	or.b32  	%r4525, %r4524, %r4523;
	cvt.u32.u16 	%r4526, %rs24734;
	shl.b32 	%r4527, %r4526, 16;
	and.b32  	%r4528, %r4527, 16711680;
	or.b32  	%r4529, %r4525, %r4528;
	cvt.u32.u16 	%r4530, %rs24735;
	shl.b32 	%r4531, %r4530, 24;
	or.b32  	%r4428, %r4529, %r4531;
	cvt.u32.u16 	%r4532, %rs24736;
	and.b32  	%r4533, %r4532, 255;
	and.b16  	%rs16731, %rs24737, 255;
	mul.wide.u16 	%r4534, %rs16731, 256;
	or.b32  	%r4535, %r4534, %r4533;
	cvt.u32.u16 	%r4536, %rs24738;
	shl.b32 	%r4537, %r4536, 16;
	and.b32  	%r4538, %r4537, 16711680;
	or.b32  	%r4539, %r4535, %r4538;
	cvt.u32.u16 	%r4540, %rs24739;
	shl.b32 	%r4541, %r4540, 24;
	or.b32  	%r4433, %r4539, %r4541;
	cvt.u32.u16 	%r4542, %rs24740;
	and.b32  	%r4543, %r4542, 255;
	and.b16  	%rs16732, %rs24741, 255;
	mul.wide.u16 	%r4544, %rs16732, 256;
	or.b32  	%r4545, %r4544, %r4543;
	cvt.u32.u16 	%r4546, %rs24742;
	shl.b32 	%r4547, %r4546, 16;
	and.b32  	%r4548, %r4547, 16711680;
	or.b32  	%r4549, %r4545, %r4548;
	cvt.u32.u16 	%r4550, %rs24743;
	shl.b32 	%r4551, %r4550, 24;
	or.b32  	%r4438, %r4549, %r4551;
	cvt.u32.u16 	%r4552, %rs24744;
	and.b32  	%r4553, %r4552, 255;
	and.b16  	%rs16733, %rs24745, 255;
	mul.wide.u16 	%r4554, %rs16733, 256;
	or.b32  	%r4555, %r4554, %r4553;
	cvt.u32.u16 	%r4556, %rs24746;
	shl.b32 	%r4557, %r4556, 16;
	and.b32  	%r4558, %r4557, 16711680;
	or.b32  	%r4559, %r4555, %r4558;
	cvt.u32.u16 	%r4560, %rs24747;
	shl.b32 	%r4561, %r4560, 24;
	or.b32  	%r4443, %r4559, %r4561;
	cvt.u32.u16 	%r4562, %rs24748;
	and.b32  	%r4563, %r4562, 255;
	and.b16  	%rs16734, %rs24749, 255;
	mul.wide.u16 	%r4564, %rs16734, 256;
	or.b32  	%r4565, %r4564, %r4563;
	cvt.u32.u16 	%r4566, %rs24750;
	shl.b32 	%r4567, %r4566, 16;
	and.b32  	%r4568, %r4567, 16711680;
	or.b32  	%r4569, %r4565, %r4568;
	cvt.u32.u16 	%r4570, %rs24751;
	shl.b32 	%r4571, %r4570, 24;
	or.b32  	%r4448, %r4569, %r4571;
	cvt.u32.u16 	%r4572, %rs24752;
	and.b32  	%r4573, %r4572, 255;
	and.b16  	%rs16735, %rs24753, 255;
	mul.wide.u16 	%r4574, %rs16735, 256;
	or.b32  	%r4575, %r4574, %r4573;
	cvt.u32.u16 	%r4576, %rs24754;
	shl.b32 	%r4577, %r4576, 16;
	and.b32  	%r4578, %r4577, 16711680;
	or.b32  	%r4579, %r4575, %r4578;
	cvt.u32.u16 	%r4580, %rs24755;
	shl.b32 	%r4581, %r4580, 24;
	or.b32  	%r4453, %r4579, %r4581;
	cvt.u32.u16 	%r4582, %rs24756;
	and.b32  	%r4583, %r4582, 255;
	and.b16  	%rs16736, %rs24757, 255;
	mul.wide.u16 	%r4584, %rs16736, 256;
	or.b32  	%r4585, %r4584, %r4583;
	cvt.u32.u16 	%r4586, %rs24758;
	shl.b32 	%r4587, %r4586, 16;
	and.b32  	%r4588, %r4587, 16711680;
	or.b32  	%r4589, %r4585, %r4588;
	cvt.u32.u16 	%r4590, %rs24759;
	shl.b32 	%r4591, %r4590, 24;
	or.b32  	%r4458, %r4589, %r4591;
	cvt.u32.u16 	%r4592, %rs24760;
	and.b32  	%r4593, %r4592, 255;
	and.b16  	%rs16737, %rs24761, 255;
	mul.wide.u16 	%r4594, %rs16737, 256;
	or.b32  	%r4595, %r4594, %r4593;
	cvt.u32.u16 	%r4596, %rs24762;
	shl.b32 	%r4597, %r4596, 16;
	and.b32  	%r4598, %r4597, 16711680;
	or.b32  	%r4599, %r4595, %r4598;
	cvt.u32.u16 	%r4600, %rs24763;
	shl.b32 	%r4601, %r4600, 24;
	or.b32  	%r4463, %r4599, %r4601;
	cvt.u32.u16 	%r4602, %rs24764;
	and.b32  	%r4603, %r4602, 255;
	and.b16  	%rs16738, %rs24765, 255;
	mul.wide.u16 	%r4604, %rs16738, 256;
	or.b32  	%r4605, %r4604, %r4603;
	cvt.u32.u16 	%r4606, %rs24766;
	shl.b32 	%r4607, %r4606, 16;
	and.b32  	%r4608, %r4607, 16711680;
	or.b32  	%r4609, %r4605, %r4608;
	cvt.u32.u16 	%r4610, %rs24767;
	shl.b32 	%r4611, %r4610, 24;
	or.b32  	%r4468, %r4609, %r4611;
	cvt.u32.u16 	%r4612, %rs24768;
	and.b32  	%r4613, %r4612, 255;
	and.b16  	%rs16739, %rs24769, 255;
	mul.wide.u16 	%r4614, %rs16739, 256;
	or.b32  	%r4473, %r4614, %r4613;
	mov.b64 	{%r4403, %r4408}, %rd3879;
	mov.b32 	%r4489, 1;
	mov.b32 	%r4490, 0;
	mov.b32 	%r4491, -1;
	// begin inline asm
	shfl.sync.up.b32 %r4402, %r4403, %r4489, %r4490, %r4491;
	// end inline asm
	// begin inline asm
	shfl.sync.up.b32 %r4407, %r4408, %r4489, %r4490, %r4491;
	// end inline asm
	mov.b64 	%rd3903, {%r4402, %r4407};
	// begin inline asm
	shfl.sync.up.b32 %r4412, %r4413, %r4489, %r4490, %r4491;
	// end inline asm
	// begin inline asm
	shfl.sync.up.b32 %r4417, %r4418, %r4489, %r4490, %r4491;
	// end inline asm
	// begin inline asm
	shfl.sync.up.b32 %r4422, %r4423, %r4489, %r4490, %r4491;
	// end inline asm
	// begin inline asm
	shfl.sync.up.b32 %r4427, %r4428, %r4489, %r4490, %r4491;
	// end inline asm
	// begin inline asm
	shfl.sync.up.b32 %r4432, %r4433, %r4489, %r4490, %r4491;
	// end inline asm
	// begin inline asm
	shfl.sync.up.b32 %r4437, %r4438, %r4489, %r4490, %r4491;
	// end inline asm
	// begin inline asm
	shfl.sync.up.b32 %r4442, %r4443, %r4489, %r4490, %r4491;
	// end inline asm
	// begin inline asm
	shfl.sync.up.b32 %r4447, %r4448, %r4489, %r4490, %r4491;
	// end inline asm
	// begin inline asm
	shfl.sync.up.b32 %r4452, %r4453, %r4489, %r4490, %r4491;
	// end inline asm
	// begin inline asm
	shfl.sync.up.b32 %r4457, %r4458, %r4489, %r4490, %r4491;
	// end inline asm
	// begin inline asm
	shfl.sync.up.b32 %r4462, %r4463, %r4489, %r4490, %r4491;
	// end inline asm
	// begin inline asm
	shfl.sync.up.b32 %r4467, %r4468, %r4489, %r4490, %r4491;
	// end inline asm
	// begin inline asm
	shfl.sync.up.b32 %r4472, %r4473, %r4489, %r4490, %r4491;
	// end inline asm
	// begin inline asm
	shfl.sync.up.b32 %r33266, %r33097, %r4489, %r4490, %r4491;
	// end inline asm
	mov.b64 	{%r4483, %r4488}, %rd3880;
	// begin inline asm
	shfl.sync.up.b32 %r4482, %r4483, %r4489, %r4490, %r4491;
	// end inline asm
	// begin inline asm
	shfl.sync.up.b32 %r4487, %r4488, %r4489, %r4490, %r4491;
	// end inline asm
	mov.b64 	%rd942, {%r4482, %r4487};
	mov.b64 	%fd613, %rd942;
	cvt.u16.u32 	%rs26958, %r4412;
	shr.u32 	%r4615, %r4412, 8;
	cvt.u16.u32 	%rs26957, %r4615;
	{ .reg .b16 tmp; mov.b32 {tmp, %rs26956}, %r4412; }
	shr.u32 	%r4616, %r4412, 24;
	cvt.u16.u32 	%rs26955, %r4616;
	cvt.u16.u32 	%rs26954, %r4417;
	shr.u32 	%r4617, %r4417, 8;
	cvt.u16.u32 	%rs26953, %r4617;
	{ .reg .b16 tmp; mov.b32 {tmp, %rs26952}, %r4417; }
	shr.u32 	%r4618, %r4417, 24;
	cvt.u16.u32 	%rs26951, %r4618;
	cvt.u16.u32 	%rs26950, %r4422;
	shr.u32 	%r4619, %r4422, 8;
	cvt.u16.u32 	%rs26949, %r4619;
	{ .reg .b16 tmp; mov.b32 {tmp, %rs26948}, %r4422; }
	shr.u32 	%r4620, %r4422, 24;
	cvt.u16.u32 	%rs26947, %r4620;
	cvt.u16.u32 	%rs26946, %r4427;
	shr.u32 	%r4621, %r4427, 8;
	cvt.u16.u32 	%rs26945, %r4621;
	{ .reg .b16 tmp; mov.b32 {tmp, %rs26944}, %r4427; }
	shr.u32 	%r4622, %r4427, 24;
	cvt.u16.u32 	%rs26943, %r4622;
	cvt.u16.u32 	%rs26942, %r4432;
	shr.u32 	%r4623, %r4432, 8;
	cvt.u16.u32 	%rs26941, %r4623;
	{ .reg .b16 tmp; mov.b32 {tmp, %rs26940}, %r4432; }
	shr.u32 	%r4624, %r4432, 24;
	cvt.u16.u32 	%rs26939, %r4624;
	cvt.u16.u32 	%rs26938, %r4437;
	shr.u32 	%r4625, %r4437, 8;
	cvt.u16.u32 	%rs26937, %r4625;
	{ .reg .b16 tmp; mov.b32 {tmp, %rs26936}, %r4437; }
	shr.u32 	%r4626, %r4437, 24;
	cvt.u16.u32 	%rs26935, %r4626;
	cvt.u16.u32 	%rs26934, %r4442;
	shr.u32 	%r4627, %r4442, 8;
	cvt.u16.u32 	%rs26933, %r4627;
	{ .reg .b16 tmp; mov.b32 {tmp, %rs26932}, %r4442; }
	shr.u32 	%r4628, %r4442, 24;
	cvt.u16.u32 	%rs26931, %r4628;
	cvt.u16.u32 	%rs26930, %r4447;
	shr.u32 	%r4629, %r4447, 8;
	cvt.u16.u32 	%rs26929, %r4629;
	{ .reg .b16 tmp; mov.b32 {tmp, %rs26928}, %r4447; }
	shr.u32 	%r4630, %r4447, 24;
	cvt.u16.u32 	%rs26927, %r4630;
	cvt.u16.u32 	%rs26926, %r4452;
	shr.u32 	%r4631, %r4452, 8;
	cvt.u16.u32 	%rs26925, %r4631;
	{ .reg .b16 tmp; mov.b32 {tmp, %rs26924}, %r4452; }
	shr.u32 	%r4632, %r4452, 24;
	cvt.u16.u32 	%rs26923, %r4632;
	cvt.u16.u32 	%rs26922, %r4457;
	shr.u32 	%r4633, %r4457, 8;
	cvt.u16.u32 	%rs26921, %r4633;
	{ .reg .b16 tmp; mov.b32 {tmp, %rs26920}, %r4457; }
	shr.u32 	%r4634, %r4457, 24;
	cvt.u16.u32 	%rs26919, %r4634;
	cvt.u16.u32 	%rs26918, %r4462;
	shr.u32 	%r4635, %r4462, 8;
	cvt.u16.u32 	%rs26917, %r4635;
	{ .reg .b16 tmp; mov.b32 {tmp, %rs26916}, %r4462; }
	shr.u32 	%r4636, %r4462, 24;
	cvt.u16.u32 	%rs26915, %r4636;
	cvt.u16.u32 	%rs26914, %r4467;
	shr.u32 	%r4637, %r4467, 8;
	cvt.u16.u32 	%rs26913, %r4637;
	{ .reg .b16 tmp; mov.b32 {tmp, %rs26912}, %r4467; }
	shr.u32 	%r4638, %r4467, 24;
	cvt.u16.u32 	%rs26911, %r4638;
	cvt.u16.u32 	%rs26910, %r4472;
	shr.u32 	%r4639, %r4472, 8;
	cvt.u16.u32 	%rs26909, %r4639;
	st.local.v2.u32 	[%rd43], {%r4402, %r4407};
	st.local.v2.b32 	[%rd43+8], {%r4412, %r4417};
	st.local.v2.b32 	[%rd43+16], {%r4422, %r4427};
	st.local.v2.b32 	[%rd43+24], {%r4432, %r4437};
	st.local.v2.b32 	[%rd43+32], {%r4442, %r4447};
	st.local.v2.b32 	[%rd43+40], {%r4452, %r4457};
	st.local.v2.b32 	[%rd43+48], {%r4462, %r4467};
	st.local.v2.u8 	[%rd43+56], {%rs26910, %rs26909};
	st.local.u32 	[%rd43+60], %r33266;
	st.local.v2.u32 	[%rd43+64], {%r4482, %r4487};
	setp.ne.s32 	%p63, %r2378, 31;
	@%p63 bra 	$L__BB3_1037;
	mov.u32 	%r4640, %tid.x;
	shr.u32 	%r4641, %r4640, 5;
	mov.u32 	%r4642, _ZN6thrust24THRUST_300001_SM_1000_NS8cuda_cub4core6detail5shmemE;
	mad.lo.s32 	%r4643, %r4641, 72, %r4642;
	st.shared.u64 	[%r4643], %rd3879;
	prmt.b32 	%r4646, %r4506, %r4510, 0x3340U;
	cvt.u32.u16 	%r4647, %rs24725;
	prmt.b32 	%r4649, %r4502, %r4647, 0x3340U;
	prmt.b32 	%r4650, %r4649, %r4646, 0x5410U;
	prmt.b32 	%r4653, %r4496, %r4500, 0x3340U;
	cvt.u32.u16 	%r4654, %rs24721;
	prmt.b32 	%r4656, %r4492, %r4654, 0x3340U;
	prmt.b32 	%r4657, %r4656, %r4653, 0x5410U;
	st.shared.v2.b32 	[%r4643+8], {%r4657, %r4650};
	prmt.b32 	%r4660, %r4526, %r4530, 0x3340U;
	cvt.u32.u16 	%r4661, %rs24733;
	prmt.b32 	%r4663, %r4522, %r4661, 0x3340U;
	prmt.b32 	%r4664, %r4663, %r4660, 0x5410U;
	prmt.b32 	%r4667, %r4516, %r4520, 0x3340U;
	cvt.u32.u16 	%r4668, %rs24729;
	prmt.b32 	%r4670, %r4512, %r4668, 0x3340U;
	prmt.b32 	%r4671, %r4670, %r4667, 0x5410U;
	st.shared.v2.b32 	[%r4643+16], {%r4671, %r4664};
	prmt.b32 	%r4674, %r4546, %r4550, 0x3340U;
	cvt.u32.u16 	%r4675, %rs24741;
	prmt.b32 	%r4677, %r4542, %r4675, 0x3340U;
	prmt.b32 	%r4678, %r4677, %r4674, 0x5410U;
	prmt.b32 	%r4681, %r4536, %r4540, 0x3340U;
	cvt.u32.u16 	%r4682, %rs24737;
	prmt.b32 	%r4684, %r4532, %r4682, 0x3340U;
	prmt.b32 	%r4685, %r4684, %r4681, 0x5410U;
	st.shared.v2.b32 	[%r4643+24], {%r4685, %r4678};
	prmt.b32 	%r4688, %r4566, %r4570, 0x3340U;
	cvt.u32.u16 	%r4689, %rs24749;
	prmt.b32 	%r4691, %r4562, %r4689, 0x3340U;
	prmt.b32 	%r4692, %r4691, %r4688, 0x5410U;
	prmt.b32 	%r4695, %r4556, %r4560, 0x3340U;
	cvt.u32.u16 	%r4696, %rs24745;
	prmt.b32 	%r4698, %r4552, %r4696, 0x3340U;
	prmt.b32 	%r4699, %r4698, %r4695, 0x5410U;
	st.shared.v2.b32 	[%r4643+32], {%r4699, %r4692};
	prmt.b32 	%r4702, %r4586, %r4590, 0x3340U;
	cvt.u32.u16 	%r4703, %rs24757;
	prmt.b32 	%r4705, %r4582, %r4703, 0x3340U;
	prmt.b32 	%r4706, %r4705, %r4702, 0x5410U;
	prmt.b32 	%r4709, %r4576, %r4580, 0x3340U;
	cvt.u32.u16 	%r4710, %rs24753;
	prmt.b32 	%r4712, %r4572, %r4710, 0x3340U;
	prmt.b32 	%r4713, %r4712, %r4709, 0x5410U;
	st.shared.v2.b32 	[%r4643+40], {%r4713, %r4706};
	prmt.b32 	%r4716, %r4606, %r4610, 0x3340U;
	cvt.u32.u16 	%r4717, %rs24765;
	prmt.b32 	%r4719, %r4602, %r4717, 0x3340U;
	prmt.b32 	%r4720, %r4719, %r4716, 0x5410U;
	prmt.b32 	%r4723, %r4596, %r4600, 0x3340U;
	cvt.u32.u16 	%r4724, %rs24761;
	prmt.b32 	%r4726, %r4592, %r4724, 0x3340U;
	prmt.b32 	%r4727, %r4726, %r4723, 0x5410U;
	st.shared.v2.b32 	[%r4643+48], {%r4727, %r4720};
	st.shared.v2.u8 	[%r4643+56], {%rs24768, %rs24769};
	st.shared.u32 	[%r4643+60], %r33097;
	st.shared.u64 	[%r4643+64], %rd3880;
$L__BB3_1037:
	bar.sync 	0;
	ld.shared.u64 	%rd3882, [_ZN6thrust24THRUST_300001_SM_1000_NS8cuda_cub4core6detail5shmemE];
	ld.shared.v2.b32 	{%r4729, %r4730}, [_ZN6thrust24THRUST_300001_SM_1000_NS8cuda_cub4core6detail5shmemE+8];
	bfe.u32 	%r4731, %r4729, 8, 8;
	cvt.u16.u32 	%rs24873, %r4731;
	bfe.u32 	%r4732, %r4729, 16, 8;
	cvt.u16.u32 	%rs24874, %r4732;
	bfe.u32 	%r4733, %r4729, 24, 8;
	cvt.u16.u32 	%rs24875, %r4733;
	bfe.u32 	%r4734, %r4730, 0, 8;
	cvt.u16.u32 	%rs24876, %r4734;
	bfe.u32 	%r4735, %r4730, 8, 8;
	cvt.u16.u32 	%rs24877, %r4735;
	bfe.u32 	%r4736, %r4730, 16, 8;
	cvt.u16.u32 	%rs24878, %r4736;
	bfe.u32 	%r4737, %r4730, 24, 8;
	cvt.u16.u32 	%rs24879, %r4737;
	bfe.u32 	%r4738, %r4729, 0, 8;
	cvt.u16.u32 	%rs24820, %r4738;
	ld.shared.v4.b32 	{%r4739, %r4740, %r4741, %r4742}, [_ZN6thrust24THRUST_300001_SM_1000_NS8cuda_cub4core6detail5shmemE+16];
	bfe.u32 	%r4743, %r4739, 0, 8;
	cvt.u16.u32 	%rs24880, %r4743;
	bfe.u32 	%r4744, %r4739, 8, 8;
	cvt.u16.u32 	%rs24881, %r4744;
	bfe.u32 	%r4745, %r4739, 16, 8;
	cvt.u16.u32 	%rs24882, %r4745;
	bfe.u32 	%r4746, %r4739, 24, 8;
	cvt.u16.u32 	%rs24883, %r4746;
	bfe.u32 	%r4747, %r4740, 0, 8;
	cvt.u16.u32 	%rs24884, %r4747;
	bfe.u32 	%r4748, %r4740, 8, 8;
	cvt.u16.u32 	%rs24885, %r4748;
	bfe.u32 	%r4749, %r4740, 16, 8;
	cvt.u16.u32 	%rs24886, %r4749;
	bfe.u32 	%r4750, %r4740, 24, 8;
	cvt.u16.u32 	%rs24887, %r4750;
	bfe.u32 	%r4751, %r4741, 0, 8;
	cvt.u16.u32 	%rs24888, %r4751;
	bfe.u32 	%r4752, %r4741, 8, 8;
	cvt.u16.u32 	%rs24889, %r4752;
	bfe.u32 	%r4753, %r4741, 16, 8;
	cvt.u16.u32 	%rs24890, %r4753;
	bfe.u32 	%r4754, %r4741, 24, 8;
	cvt.u16.u32 	%rs24891, %r4754;
	bfe.u32 	%r4755, %r4742, 0, 8;
	cvt.u16.u32 	%rs24892, %r4755;
	bfe.u32 	%r4756, %r4742, 8, 8;
	cvt.u16.u32 	%rs24893, %r4756;
	bfe.u32 	%r4757, %r4742, 16, 8;
	cvt.u16.u32 	%rs24894, %r4757;
	bfe.u32 	%r4758, %r4742, 24, 8;
	cvt.u16.u32 	%rs24895, %r4758;
	ld.shared.v4.b32 	{%r4759, %r4760, %r4761, %r4762}, [_ZN6thrust24THRUST_300001_SM_1000_NS8cuda_cub4core6detail5shmemE+32];
	bfe.u32 	%r4763, %r4759, 0, 8;
	cvt.u16.u32 	%rs24896, %r4763;
	bfe.u32 	%r4764, %r4759, 8, 8;
	cvt.u16.u32 	%rs24897, %r4764;
	bfe.u32 	%r4765, %r4759, 16, 8;
	cvt.u16.u32 	%rs24898, %r4765;
	bfe.u32 	%r4766, %r4759, 24, 8;
	cvt.u16.u32 	%rs24899, %r4766;
	bfe.u32 	%r4767, %r4760, 0, 8;
	cvt.u16.u32 	%rs24900, %r4767;
	bfe.u32 	%r4768, %r4760, 8, 8;
	cvt.u16.u32 	%rs24901, %r4768;
	bfe.u32 	%r4769, %r4760, 16, 8;
	cvt.u16.u32 	%rs24902, %r4769;
	bfe.u32 	%r4770, %r4760, 24, 8;
	cvt.u16.u32 	%rs24903, %r4770;
	bfe.u32 	%r4771, %r4761, 0, 8;
	cvt.u16.u32 	%rs24904, %r4771;
	bfe.u32 	%r4772, %r4761, 8, 8;
	cvt.u16.u32 	%rs24905, %r4772;
	bfe.u32 	%r4773, %r4761, 16, 8;
	cvt.u16.u32 	%rs24906, %r4773;
	bfe.u32 	%r4774, %r4761, 24, 8;
	cvt.u16.u32 	%rs24907, %r4774;
	bfe.u32 	%r4775, %r4762, 0, 8;
	cvt.u16.u32 	%rs24908, %r4775;
	bfe.u32 	%r4776, %r4762, 8, 8;
	cvt.u16.u32 	%rs24909, %r4776;
	bfe.u32 	%r4777, %r4762, 16, 8;
	cvt.u16.u32 	%rs24910, %r4777;
	bfe.u32 	%r4778, %r4762, 24, 8;
	cvt.u16.u32 	%rs24911, %r4778;
	ld.shared.v4.b32 	{%r4779, %r4780, %r4781, %r4782}, [_ZN6thrust24THRUST_300001_SM_1000_NS8cuda_cub4core6detail5shmemE+48];
	bfe.u32 	%r4783, %r4779, 0, 8;
	cvt.u16.u32 	%rs24912, %r4783;
	bfe.u32 	%r4784, %r4779, 8, 8;
	cvt.u16.u32 	%rs24913, %r4784;
	bfe.u32 	%r4785, %r4779, 16, 8;
	cvt.u16.u32 	%rs24914, %r4785;
	bfe.u32 	%r4786, %r4779, 24, 8;
	cvt.u16.u32 	%rs24915, %r4786;
	bfe.u32 	%r4787, %r4780, 0, 8;
	cvt.u16.u32 	%rs24916, %r4787;
	bfe.u32 	%r4788, %r4780, 8, 8;
	cvt.u16.u32 	%rs24917, %r4788;
	bfe.u32 	%r4789, %r4780, 16, 8;
	cvt.u16.u32 	%rs24918, %r4789;
	bfe.u32 	%r4790, %r4780, 24, 8;
	cvt.u16.u32 	%rs24919, %r4790;
	bfe.u32 	%r4791, %r4781, 0, 8;
	cvt.u16.u32 	%rs24920, %r4791;
	mov.b64 	%rd944, {%r4781, %r4782};
	shr.u64 	%rd945, %rd944, 8;
	cvt.u16.u64 	%rs24921, %rd945;
	{ .reg .b32 tmp; mov.b64 {tmp, %r1722}, %rd944; }
	ld.shared.f64 	%fd251, [_ZN6thrust24THRUST_300001_SM_1000_NS8cuda_cub4core6detail5shmemE+64];
	st.local.u64 	[%rd40], %rd3882;
	st.local.v2.b32 	[%rd40+8], {%r4729, %r4730};
	st.local.v2.b32 	[%rd40+16], {%r4739, %r4740};
	st.local.v2.b32 	[%rd40+24], {%r4741, %r4742};
	st.local.v2.b32 	[%rd40+32], {%r4759, %r4760};
	st.local.v2.b32 	[%rd40+40], {%r4761, %r4762};
	st.local.v2.b32 	[%rd40+48], {%r4779, %r4780};
	st.local.v2.u8 	[%rd40+56], {%rs24920, %rs24921};
	st.local.u32 	[%rd40+60], %r1722;
	st.local.f64 	[%rd40+64], %fd251;
	mov.u32 	%r4792, %tid.x;
	shr.u32 	%r4793, %r4792, 5;
	setp.ne.s32 	%p64, %r4793, 1;
	mov.f64 	%fd574, 0d0000000000000000;
	mov.b32 	%r33106, 0;
	mov.b16 	%rs24872, 0;
	@%p64 bra 	$L__BB3_1039;
	mov.u16 	%rs24872, %rs24820;
	mov.u32 	%r33106, %r1722;
	mov.f64 	%fd574, %fd251;
$L__BB3_1039:
	add.u64 	%rd947, %SPL, 784;
	ld.shared.u64 	%rd948, [_ZN6thrust24THRUST_300001_SM_1000_NS8cuda_cub4core6detail5shmemE+72];
	ld.shared.v4.b32 	{%r4794, %r4795, %r4796, %r4797}, [_ZN6thrust24THRUST_300001_SM_1000_NS8cuda_cub4core6detail5shmemE+80];
	bfe.u32 	%r4798, %r4794, 0, 8;
	cvt.u16.u32 	%rs24821, %r4798;
	bfe.u32 	%r4799, %r4794, 8, 8;
	cvt.u16.u32 	%rs24823, %r4799;
	bfe.u32 	%r4800, %r4794, 16, 8;
	cvt.u16.u32 	%rs24824, %r4800;
	bfe.u32 	%r4801, %r4794, 24, 8;
	cvt.u16.u32 	%rs24825, %r4801;
	bfe.u32 	%r4802, %r4795, 0, 8;
	cvt.u16.u32 	%rs24826, %r4802;
	bfe.u32 	%r4803, %r4795, 8, 8;
	cvt.u16.u32 	%rs24827, %r4803;
	bfe.u32 	%r4804, %r4795, 16, 8;
	cvt.u16.u32 	%rs24828, %r4804;
	bfe.u32 	%r4805, %r4795, 24, 8;
	cvt.u16.u32 	%rs24829, %r4805;
	bfe.u32 	%r4806, %r4796, 0, 8;
	cvt.u16.u32 	%rs24830, %r4806;
	bfe.u32 	%r4807, %r4796, 8, 8;
	cvt.u16.u32 	%rs24831, %r4807;
	bfe.u32 	%r4808, %r4796, 16, 8;
	cvt.u16.u32 	%rs24832, %r4808;
	bfe.u32 	%r4809, %r4796, 24, 8;
	cvt.u16.u32 	%rs24833, %r4809;
	bfe.u32 	%r4810, %r4797, 0, 8;
	cvt.u16.u32 	%rs24834, %r4810;
	bfe.u32 	%r4811, %r4797, 8, 8;
	cvt.u16.u32 	%rs24835, %r4811;
	bfe.u32 	%r4812, %r4797, 16, 8;
	cvt.u16.u32 	%rs24836, %r4812;
	bfe.u32 	%r4813, %r4797, 24, 8;
	cvt.u16.u32 	%rs24837, %r4813;
	ld.shared.v4.b32 	{%r4814, %r4815, %r4816, %r4817}, [_ZN6thrust24THRUST_300001_SM_1000_NS8cuda_cub4core6detail5shmemE+96];
	bfe.u32 	%r4818, %r4814, 0, 8;
	cvt.u16.u32 	%rs24838, %r4818;
	bfe.u32 	%r4819, %r4814, 8, 8;
	cvt.u16.u32 	%rs24839, %r4819;
	bfe.u32 	%r4820, %r4814, 16, 8;
	cvt.u16.u32 	%rs24840, %r4820;
	bfe.u32 	%r4821, %r4814, 24, 8;
	cvt.u16.u32 	%rs24841, %r4821;
	bfe.u32 	%r4822, %r4815, 0, 8;
	cvt.u16.u32 	%rs24842, %r4822;
	bfe.u32 	%r4823, %r4815, 8, 8;
	cvt.u16.u32 	%rs24843, %r4823;
	bfe.u32 	%r4824, %r4815, 16, 8;
	cvt.u16.u32 	%rs24844, %r4824;
	bfe.u32 	%r4825, %r4815, 24, 8;
	cvt.u16.u32 	%rs24845, %r4825;
	bfe.u32 	%r4826, %r4816, 0, 8;
	cvt.u16.u32 	%rs24846, %r4826;
	bfe.u32 	%r4827, %r4816, 8, 8;
	cvt.u16.u32 	%rs24847, %r4827;
	bfe.u32 	%r4828, %r4816, 16, 8;
	cvt.u16.u32 	%rs24848, %r4828;
	bfe.u32 	%r4829, %r4816, 24, 8;
	cvt.u16.u32 	%rs24849, %r4829;
	bfe.u32 	%r4830, %r4817, 0, 8;
	cvt.u16.u32 	%rs24850, %r4830;
	bfe.u32 	%r4831, %r4817, 8, 8;
	cvt.u16.u32 	%rs24851, %r4831;
	bfe.u32 	%r4832, %r4817, 16, 8;
	cvt.u16.u32 	%rs24852, %r4832;
	bfe.u32 	%r4833, %r4817, 24, 8;
	cvt.u16.u32 	%rs24853, %r4833;
	ld.shared.v4.b32 	{%r4834, %r4835, %r4836, %r4837}, [_ZN6thrust24THRUST_300001_SM_1000_NS8cuda_cub4core6detail5shmemE+112];
	bfe.u32 	%r4838, %r4834, 0, 8;
	cvt.u16.u32 	%rs24854, %r4838;
	bfe.u32 	%r4839, %r4834, 8, 8;
	cvt.u16.u32 	%rs24855, %r4839;
	bfe.u32 	%r4840, %r4834, 16, 8;
	cvt.u16.u32 	%rs24856, %r4840;
	bfe.u32 	%r4841, %r4834, 24, 8;
	cvt.u16.u32 	%rs24857, %r4841;
	bfe.u32 	%r4842, %r4835, 0, 8;
	cvt.u16.u32 	%rs24858, %r4842;
	bfe.u32 	%r4843, %r4835, 8, 8;
	cvt.u16.u32 	%rs24859, %r4843;
	bfe.u32 	%r4844, %r4835, 16, 8;
	cvt.u16.u32 	%rs24860, %r4844;
	bfe.u32 	%r4845, %r4835, 24, 8;
	cvt.u16.u32 	%rs24861, %r4845;
	bfe.u32 	%r4846, %r4836, 0, 8;
	cvt.u16.u32 	%rs24862, %r4846;
	bfe.u32 	%r4847, %r4836, 8, 8;
	cvt.u16.u32 	%rs24863, %r4847;
	bfe.u32 	%r4848, %r4836, 16, 8;
	cvt.u16.u32 	%rs24864, %r4848;
	bfe.u32 	%r4849, %r4836, 24, 8;
	cvt.u16.u32 	%rs24865, %r4849;
	bfe.u32 	%r4850, %r4837, 0, 8;
	cvt.u16.u32 	%rs24866, %r4850;
	bfe.u32 	%r4851, %r4837, 8, 8;
	cvt.u16.u32 	%rs24867, %r4851;
	bfe.u32 	%r4852, %r4837, 16, 8;
	cvt.u16.u32 	%rs24868, %r4852;
	bfe.u32 	%r4853, %r4837, 24, 8;
	cvt.u16.u32 	%rs24869, %r4853;
	ld.shared.v2.u8 	{%rs24870, %rs24871}, [_ZN6thrust24THRUST_300001_SM_1000_NS8cuda_cub4core6detail5shmemE+128];
	ld.shared.u32 	%r33105, [_ZN6thrust24THRUST_300001_SM_1000_NS8cuda_cub4core6detail5shmemE+132];
	ld.shared.f64 	%fd573, [_ZN6thrust24THRUST_300001_SM_1000_NS8cuda_cub4core6detail5shmemE+136];
	st.local.u64 	[%rd947], %rd948;
	add.s64 	%rd410, %rd947, 8;
	st.local.v2.b32 	[%rd947+8], {%r4794, %r4795};
	st.local.v2.b32 	[%rd947+16], {%r4796, %r4797};
	st.local.v2.b32 	[%rd947+24], {%r4814, %r4815};
	st.local.v2.b32 	[%rd947+32], {%r4816, %r4817};
	st.local.v2.b32 	[%rd947+40], {%r4834, %r4835};
	st.local.v2.b32 	[%rd947+48], {%r4836, %r4837};
	st.local.v2.u8 	[%rd947+56], {%rs24870, %rs24871};
	st.local.u32 	[%rd947+60], %r33105;
	st.local.f64 	[%rd947+64], %fd573;
	add.s64 	%rd411, %rd948, %rd3882;
	setp.ne.s64 	%p65, %rd948, 0;
	@%p65 bra 	$L__BB3_1051;
	mov.b16 	%rs16742, 0;
	st.local.u8 	[%rd36], %rs16742;
	add.s32 	%r4855, %r33105, %r1722;
	st.local.u32 	[%rd36+52], %r4855;
	add.f64 	%fd351, %fd251, %fd573;
	st.local.f64 	[%rd36+56], %fd351;
	mov.b32 	%r33099, 0;
$L__BB3_1041:
	mov.u32 	%r1725, %r33099;
	cvt.u64.u32 	%rd949, %r1725;
	add.s64 	%rd950, %rd36, %rd949;
	ld.local.u8 	%rs16743, [%rd950];
	setp.ne.s16 	%p66, %rs16743, 0;
	add.s32 	%r33099, %r1725, 1;
	@%p66 bra 	$L__BB3_1041;
	and.b16  	%rs16744, %rs24820, 255;
	setp.eq.s16 	%p67, %rs16744, 0;
	mov.u32 	%r33101, %r1725;
	@%p67 bra 	$L__BB3_1045;
	mov.b32 	%r33100, 0;
$L__BB3_1044:
	add.s32 	%r4857, %r33100, %r1725;
	cvt.u64.u32 	%rd951, %r4857;
	add.s64 	%rd952, %rd36, %rd951;
	st.local.u8 	[%rd952], %rs24820;
	add.s32 	%r1728, %r33100, 1;
	add.s32 	%r33101, %r1728, %r1725;
	cvt.u64.u32 	%rd953, %r33100;
	add.s64 	%rd954, %rd40, %rd953;
	ld.local.u8 	%rs24820, [%rd954+9];
	setp.ne.s16 	%p68, %rs24820, 0;
	mov.u32 	%r33100, %r1728;
	@%p68 bra 	$L__BB3_1044;
$L__BB3_1045:
	cvt.u64.u32 	%rd955, %r33101;
	add.s64 	%rd956, %rd36, %rd955;
	mov.b16 	%rs16745, 0;
	st.local.u8 	[%rd956], %rs16745;
	mov.b32 	%r33102, 0;
$L__BB3_1046:
	mov.u32 	%r1731, %r33102;
	cvt.u64.u32 	%rd957, %r1731;
	add.s64 	%rd958, %rd36, %rd957;
	ld.local.u8 	%rs16746, [%rd958];
	setp.ne.s16 	%p69, %rs16746, 0;
	add.s32 	%r33102, %r1731, 1;
	@%p69 bra 	$L__BB3_1046;
	and.b16  	%rs16747, %rs24821, 255;
	setp.eq.s16 	%p70, %rs16747, 0;
	mov.u32 	%r33104, %r1731;
	@%p70 bra 	$L__BB3_1050;
	mov.b32 	%r33103, 0;
$L__BB3_1049:
	add.s32 	%r4860, %r33103, %r1731;
	cvt.u64.u32 	%rd959, %r4860;
	add.s64 	%rd960, %rd36, %rd959;
	st.local.u8 	[%rd960], %rs24821;
	add.s32 	%r1734, %r33103, 1;
	add.s32 	%r33104, %r1734, %r1731;
	cvt.u64.u32 	%rd961, %r33103;
	add.s64 	%rd962, %rd410, %rd961;
	ld.local.u8 	%rs24821, [%rd962+1];
	setp.ne.s16 	%p71, %rs24821, 0;
	mov.u32 	%r33103, %r1734;
	@%p71 bra 	$L__BB3_1049;
$L__BB3_1050:
	cvt.u64.u32 	%rd963, %r33104;
	add.s64 	%rd964, %rd36, %rd963;
	mov.b16 	%rs16748, 0;
	st.local.u8 	[%rd964], %rs16748;
	ld.local.v2.b32 	{%r4861, %r4862}, [%rd36];
	bfe.u32 	%r4863, %r4861, 0, 8;
	cvt.u16.u32 	%rs24821, %r4863;
	bfe.u32 	%r4864, %r4861, 8, 8;
	cvt.u16.u32 	%rs24823, %r4864;
	bfe.u32 	%r4865, %r4861, 16, 8;
	cvt.u16.u32 	%rs24824, %r4865;
	bfe.u32 	%r4866, %r4861, 24, 8;
	cvt.u16.u32 	%rs24825, %r4866;
	bfe.u32 	%r4867, %r4862, 0, 8;
	cvt.u16.u32 	%rs24826, %r4867;
	bfe.u32 	%r4868, %r4862, 8, 8;
	cvt.u16.u32 	%rs24827, %r4868;
	bfe.u32 	%r4869, %r4862, 16, 8;
	cvt.u16.u32 	%rs24828, %r4869;
	bfe.u32 	%r4870, %r4862, 24, 8;
	cvt.u16.u32 	%rs24829, %r4870;
	ld.local.v2.b32 	{%r4871, %r4872}, [%rd36+8];
	bfe.u32 	%r4873, %r4871, 0, 8;
	cvt.u16.u32 	%rs24830, %r4873;
	bfe.u32 	%r4874, %r4871, 8, 8;
	cvt.u16.u32 	%rs24831, %r4874;
	bfe.u32 	%r4875, %r4871, 16, 8;
	cvt.u16.u32 	%rs24832, %r4875;
	bfe.u32 	%r4876, %r4871, 24, 8;
	cvt.u16.u32 	%rs24833, %r4876;
	bfe.u32 	%r4877, %r4872, 0, 8;
	cvt.u16.u32 	%rs24834, %r4877;
	bfe.u32 	%r4878, %r4872, 8, 8;
	cvt.u16.u32 	%rs24835, %r4878;
	bfe.u32 	%r4879, %r4872, 16, 8;
	cvt.u16.u32 	%rs24836, %r4879;
	bfe.u32 	%r4880, %r4872, 24, 8;
	cvt.u16.u32 	%rs24837, %r4880;
	ld.local.v2.b32 	{%r4881, %r4882}, [%rd36+16];
	bfe.u32 	%r4883, %r4881, 0, 8;
	cvt.u16.u32 	%rs24838, %r4883;
	bfe.u32 	%r4884, %r4881, 8, 8;
	cvt.u16.u32 	%rs24839, %r4884;
	bfe.u32 	%r4885, %r4881, 16, 8;
	cvt.u16.u32 	%rs24840, %r4885;
	bfe.u32 	%r4886, %r4881, 24, 8;
	cvt.u16.u32 	%rs24841, %r4886;
	bfe.u32 	%r4887, %r4882, 0, 8;
	cvt.u16.u32 	%rs24842, %r4887;
	bfe.u32 	%r4888, %r4882, 8, 8;
	cvt.u16.u32 	%rs24843, %r4888;
	bfe.u32 	%r4889, %r4882, 16, 8;
	cvt.u16.u32 	%rs24844, %r4889;
	bfe.u32 	%r4890, %r4882, 24, 8;
	cvt.u16.u32 	%rs24845, %r4890;
	ld.local.v2.b32 	{%r4891, %r4892}, [%rd36+24];
	bfe.u32 	%r4893, %r4891, 0, 8;
	cvt.u16.u32 	%rs24846, %r4893;
	bfe.u32 	%r4894, %r4891, 8, 8;
	cvt.u16.u32 	%rs24847, %r4894;
	bfe.u32 	%r4895, %r4891, 16, 8;
	cvt.u16.u32 	%rs24848, %r4895;
	bfe.u32 	%r4896, %r4891, 24, 8;
	cvt.u16.u32 	%rs24849, %r4896;
	bfe.u32 	%r4897, %r4892, 0, 8;
	cvt.u16.u32 	%rs24850, %r4897;
	bfe.u32 	%r4898, %r4892, 8, 8;
	cvt.u16.u32 	%rs24851, %r4898;
	bfe.u32 	%r4899, %r4892, 16, 8;
	cvt.u16.u32 	%rs24852, %r4899;
	bfe.u32 	%r4900, %r4892, 24, 8;
	cvt.u16.u32 	%rs24853, %r4900;
	ld.local.v2.b32 	{%r4901, %r4902}, [%rd36+32];
	bfe.u32 	%r4903, %r4901, 0, 8;
	cvt.u16.u32 	%rs24854, %r4903;
	bfe.u32 	%r4904, %r4901, 8, 8;
	cvt.u16.u32 	%rs24855, %r4904;
	bfe.u32 	%r4905, %r4901, 16, 8;
	cvt.u16.u32 	%rs24856, %r4905;
	bfe.u32 	%r4906, %r4901, 24, 8;
	cvt.u16.u32 	%rs24857, %r4906;
	bfe.u32 	%r4907, %r4902, 0, 8;
	cvt.u16.u32 	%rs24858, %r4907;
	bfe.u32 	%r4908, %r4902, 8, 8;
	cvt.u16.u32 	%rs24859, %r4908;
	bfe.u32 	%r4909, %r4902, 16, 8;
	cvt.u16.u32 	%rs24860, %r4909;
	bfe.u32 	%r4910, %r4902, 24, 8;
	cvt.u16.u32 	%rs24861, %r4910;
	ld.local.v2.b32 	{%r4911, %r4912}, [%rd36+40];
	bfe.u32 	%r4913, %r4911, 0, 8;
	cvt.u16.u32 	%rs24862, %r4913;
	bfe.u32 	%r4914, %r4911, 8, 8;
	cvt.u16.u32 	%rs24863, %r4914;
	bfe.u32 	%r4915, %r4911, 16, 8;
	cvt.u16.u32 	%rs24864, %r4915;
	bfe.u32 	%r4916, %r4911, 24, 8;
	cvt.u16.u32 	%rs24865, %r4916;
	bfe.u32 	%r4917, %r4912, 0, 8;
	cvt.u16.u32 	%rs24866, %r4917;
	bfe.u32 	%r4918, %r4912, 8, 8;
	cvt.u16.u32 	%rs24867, %r4918;
	bfe.u32 	%r4919, %r4912, 16, 8;
	cvt.u16.u32 	%rs24868, %r4919;
	bfe.u32 	%r4920, %r4912, 24, 8;
	cvt.u16.u32 	%rs24869, %r4920;
	ld.local.v2.u8 	{%rs24870, %rs24871}, [%rd36+48];
	ld.local.u32 	%r33105, [%rd36+52];
	ld.local.f64 	%fd573, [%rd36+56];
$L__BB3_1051:
	st.local.u64 	[%rd40], %rd411;
	cvt.u32.u16 	%r4921, %rs24829;
	cvt.u32.u16 	%r4922, %rs24828;
	prmt.b32 	%r4923, %r4922, %r4921, 0x3340U;
	cvt.u32.u16 	%r4924, %rs24827;
	cvt.u32.u16 	%r4925, %rs24826;
	prmt.b32 	%r4926, %r4925, %r4924, 0x3340U;
	prmt.b32 	%r4927, %r4926, %r4923, 0x5410U;
	cvt.u32.u16 	%r4928, %rs24825;
	cvt.u32.u16 	%r4929, %rs24824;
	prmt.b32 	%r4930, %r4929, %r4928, 0x3340U;
	cvt.u32.u16 	%r4931, %rs24823;
	cvt.u32.u16 	%r4932, %rs24821;
	prmt.b32 	%r4933, %r4932, %r4931, 0x3340U;
	prmt.b32 	%r4934, %r4933, %r4930, 0x5410U;
	st.local.v2.b32 	[%rd40+8], {%r4934, %r4927};
	cvt.u32.u16 	%r4935, %rs24837;
	cvt.u32.u16 	%r4936, %rs24836;
	prmt.b32 	%r4937, %r4936, %r4935, 0x3340U;
	cvt.u32.u16 	%r4938, %rs24835;
	cvt.u32.u16 	%r4939, %rs24834;
	prmt.b32 	%r4940, %r4939, %r4938, 0x3340U;
	prmt.b32 	%r4941, %r4940, %r4937, 0x5410U;
	cvt.u32.u16 	%r4942, %rs24833;
	cvt.u32.u16 	%r4943, %rs24832;
	prmt.b32 	%r4944, %r4943, %r4942, 0x3340U;
	cvt.u32.u16 	%r4945, %rs24831;
	cvt.u32.u16 	%r4946, %rs24830;
	prmt.b32 	%r4947, %r4946, %r4945, 0x3340U;
	prmt.b32 	%r4948, %r4947, %r4944, 0x5410U;
	st.local.v2.b32 	[%rd40+16], {%r4948, %r4941};
	cvt.u32.u16 	%r4949, %rs24845;
	cvt.u32.u16 	%r4950, %rs24844;
	prmt.b32 	%r4951, %r4950, %r4949, 0x3340U;
	cvt.u32.u16 	%r4952, %rs24843;
	cvt.u32.u16 	%r4953, %rs24842;
	prmt.b32 	%r4954, %r4953, %r4952, 0x3340U;
	prmt.b32 	%r4955, %r4954, %r4951, 0x5410U;
	cvt.u32.u16 	%r4956, %rs24841;
	cvt.u32.u16 	%r4957, %rs24840;
	prmt.b32 	%r4958, %r4957, %r4956, 0x3340U;
	cvt.u32.u16 	%r4959, %rs24839;
	cvt.u32.u16 	%r4960, %rs24838;
	prmt.b32 	%r4961, %r4960, %r4959, 0x3340U;
	prmt.b32 	%r4962, %r4961, %r4958, 0x5410U;
	st.local.v2.b32 	[%rd40+24], {%r4962, %r4955};
	cvt.u32.u16 	%r4963, %rs24853;
	cvt.u32.u16 	%r4964, %rs24852;
	prmt.b32 	%r4965, %r4964, %r4963, 0x3340U;
	cvt.u32.u16 	%r4966, %rs24851;
	cvt.u32.u16 	%r4967, %rs24850;
	prmt.b32 	%r4968, %r4967, %r4966, 0x3340U;
	prmt.b32 	%r4969, %r4968, %r4965, 0x5410U;
	cvt.u32.u16 	%r4970, %rs24849;
	cvt.u32.u16 	%r4971, %rs24848;
	prmt.b32 	%r4972, %r4971, %r4970, 0x3340U;
	cvt.u32.u16 	%r4973, %rs24847;
	cvt.u32.u16 	%r4974, %rs24846;
	prmt.b32 	%r4975, %r4974, %r4973, 0x3340U;
	prmt.b32 	%r4976, %r4975, %r4972, 0x5410U;
	st.local.v2.b32 	[%rd40+32], {%r4976, %r4969};
	cvt.u32.u16 	%r4977, %rs24861;
	cvt.u32.u16 	%r4978, %rs24860;
	prmt.b32 	%r4979, %r4978, %r4977, 0x3340U;
	cvt.u32.u16 	%r4980, %rs24859;
	cvt.u32.u16 	%r4981, %rs24858;
	prmt.b32 	%r4982, %r4981, %r4980, 0x3340U;
	prmt.b32 	%r4983, %r4982, %r4979, 0x5410U;
	cvt.u32.u16 	%r4984, %rs24857;
	cvt.u32.u16 	%r4985, %rs24856;
	prmt.b32 	%r4986, %r4985, %r4984, 0x3340U;
	cvt.u32.u16 	%r4987, %rs24855;
	cvt.u32.u16 	%r4988, %rs24854;
	prmt.b32 	%r4989, %r4988, %r4987, 0x3340U;
	prmt.b32 	%r4990, %r4989, %r4986, 0x5410U;
	st.local.v2.b32 	[%rd40+40], {%r4990, %r4983};
	cvt.u32.u16 	%r4991, %rs24869;
	cvt.u32.u16 	%r4992, %rs24868;
	prmt.b32 	%r4993, %r4992, %r4991, 0x3340U;
	cvt.u32.u16 	%r4994, %rs24867;
	cvt.u32.u16 	%r4995, %rs24866;
	prmt.b32 	%r4996, %r4995, %r4994, 0x3340U;
	prmt.b32 	%r4997, %r4996, %r4993, 0x5410U;
	cvt.u32.u16 	%r4998, %rs24865;
	cvt.u32.u16 	%r4999, %rs24864;
	prmt.b32 	%r5000, %r4999, %r4998, 0x3340U;
	cvt.u32.u16 	%r5001, %rs24863;
	cvt.u32.u16 	%r5002, %rs24862;
	prmt.b32 	%r5003, %r5002, %r5001, 0x3340U;
	prmt.b32 	%r5004, %r5003, %r5000, 0x5410U;
	st.local.v2.b32 	[%rd40+48], {%r5004, %r4997};
	st.local.v2.u8 	[%rd40+56], {%rs24870, %rs24871};
	st.local.u32 	[%rd40+60], %r33105;
	st.local.f64 	[%rd40+64], %fd573;
	mov.u32 	%r5005, %tid.x;
	shr.u32 	%r5006, %r5005, 5;
	setp.ne.s32 	%p72, %r5006, 2;
	@%p72 bra 	$L__BB3_1053;
	mov.u64 	%rd3882, %rd411;
	mov.u16 	%rs24872, %rs24821;
	mov.u16 	%rs24873, %rs24823;
	mov.u16 	%rs24874, %rs24824;
	mov.u16 	%rs24875, %rs24825;
	mov.u16 	%rs24876, %rs24826;
	mov.u16 	%rs24877, %rs24827;
	mov.u16 	%rs24878, %rs24828;
	mov.u16 	%rs24879, %rs24829;
	mov.u16 	%rs24880, %rs24830;
	mov.u16 	%rs24881, %rs24831;
	mov.u16 	%rs24882, %rs24832;
	mov.u16 	%rs24883, %rs24833;
	mov.u16 	%rs24884, %rs24834;
	mov.u16 	%rs24885, %rs24835;
	mov.u16 	%rs24886, %rs24836;
	mov.u16 	%rs24887, %rs24837;
	mov.u16 	%rs24888, %rs24838;
	mov.u16 	%rs24889, %rs24839;
	mov.u16 	%rs24890, %rs24840;
	mov.u16 	%rs24891, %rs24841;
	mov.u16 	%rs24892, %rs24842;
	mov.u16 	%rs24893, %rs24843;
	mov.u16 	%rs24894, %rs24844;
	mov.u16 	%rs24895, %rs24845;
	mov.u16 	%rs24896, %rs24846;
	mov.u16 	%rs24897, %rs24847;
	mov.u16 	%rs24898, %rs24848;
	mov.u16 	%rs24899, %rs24849;
	mov.u16 	%rs24900, %rs24850;
	mov.u16 	%rs24901, %rs24851;
	mov.u16 	%rs24902, %rs24852;
	mov.u16 	%rs24903, %rs24853;
	mov.u16 	%rs24904, %rs24854;
	mov.u16 	%rs24905, %rs24855;
	mov.u16 	%rs24906, %rs24856;
	mov.u16 	%rs24907, %rs24857;
	mov.u16 	%rs24908, %rs24858;
	mov.u16 	%rs24909, %rs24859;
	mov.u16 	%rs24910, %rs24860;
	mov.u16 	%rs24911, %rs24861;
	mov.u16 	%rs24912, %rs24862;
	mov.u16 	%rs24913, %rs24863;
	mov.u16 	%rs24914, %rs24864;
	mov.u16 	%rs24915, %rs24865;
	mov.u16 	%rs24916, %rs24866;
	mov.u16 	%rs24917, %rs24867;
	mov.u16 	%rs24918, %rs24868;
	mov.u16 	%rs24919, %rs24869;
	mov.u16 	%rs24920, %rs24870;
	mov.u16 	%rs24921, %rs24871;
	mov.u32 	%r33106, %r33105;
	mov.f64 	%fd574, %fd573;
$L__BB3_1053:
	add.u64 	%rd966, %SPL, 712;
	ld.shared.u64 	%rd967, [_ZN6thrust24THRUST_300001_SM_1000_NS8cuda_cub4core6detail5shmemE+144];
	ld.shared.v2.b32 	{%r5007, %r5008}, [_ZN6thrust24THRUST_300001_SM_1000_NS8cuda_cub4core6detail5shmemE+152];
	bfe.u32 	%r5009, %r5007, 0, 8;
	cvt.u16.u32 	%rs24923, %r5009;
	bfe.u32 	%r5010, %r5007, 8, 8;
	cvt.u16.u32 	%rs24925, %r5010;
	bfe.u32 	%r5011, %r5007, 16, 8;
	cvt.u16.u32 	%rs24926, %r5011;
	bfe.u32 	%r5012, %r5007, 24, 8;
	cvt.u16.u32 	%rs24927, %r5012;
	bfe.u32 	%r5013, %r5008, 0, 8;
	cvt.u16.u32 	%rs24928, %r5013;
	bfe.u32 	%r5014, %r5008, 8, 8;
	cvt.u16.u32 	%rs24929, %r5014;
	bfe.u32 	%r5015, %r5008, 16, 8;
	cvt.u16.u32 	%rs24930, %r5015;
	bfe.u32 	%r5016, %r5008, 24, 8;
	cvt.u16.u32 	%rs24931, %r5016;
	ld.shared.v4.b32 	{%r5017, %r5018, %r5019, %r5020}, [_ZN6thrust24THRUST_300001_SM_1000_NS8cuda_cub4core6detail5shmemE+160];
	bfe.u32 	%r5021, %r5017, 0, 8;
	cvt.u16.u32 	%rs24932, %r5021;
	bfe.u32 	%r5022, %r5017, 8, 8;
	cvt.u16.u32 	%rs24933, %r5022;
	bfe.u32 	%r5023, %r5017, 16, 8;
	cvt.u16.u32 	%rs24934, %r5023;
	bfe.u32 	%r5024, %r5017, 24, 8;
	cvt.u16.u32 	%rs24935, %r5024;
	bfe.u32 	%r5025, %r5018, 0, 8;
	cvt.u16.u32 	%rs24936, %r5025;
	bfe.u32 	%r5026, %r5018, 8, 8;
	cvt.u16.u32 	%rs24937, %r5026;
	bfe.u32 	%r5027, %r5018, 16, 8;
	cvt.u16.u32 	%rs24938, %r5027;
	bfe.u32 	%r5028, %r5018, 24, 8;
	cvt.u16.u32 	%rs24939, %r5028;
	bfe.u32 	%r5029, %r5019, 0, 8;
	cvt.u16.u32 	%rs24940, %r5029;
	bfe.u32 	%r5030, %r5019, 8, 8;
	cvt.u16.u32 	%rs24941, %r5030;
	bfe.u32 	%r5031, %r5019, 16, 8;
	cvt.u16.u32 	%rs24942, %r5031;
	bfe.u32 	%r5032, %r5019, 24, 8;
	cvt.u16.u32 	%rs24943, %r5032;
	bfe.u32 	%r5033, %r5020, 0, 8;
	cvt.u16.u32 	%rs24944, %r5033;
	bfe.u32 	%r5034, %r5020, 8, 8;
	cvt.u16.u32 	%rs24945, %r5034;
	bfe.u32 	%r5035, %r5020, 16, 8;
	cvt.u16.u32 	%rs24946, %r5035;
	bfe.u32 	%r5036, %r5020, 24, 8;
	cvt.u16.u32 	%rs24947, %r5036;
	ld.shared.v4.b32 	{%r5037, %r5038, %r5039, %r5040}, [_ZN6thrust24THRUST_300001_SM_1000_NS8cuda_cub4core6detail5shmemE+176];
	bfe.u32 	%r5041, %r5037, 0, 8;
	cvt.u16.u32 	%rs24948, %r5041;
	bfe.u32 	%r5042, %r5037, 8, 8;
	cvt.u16.u32 	%rs24949, %r5042;
	bfe.u32 	%r5043, %r5037, 16, 8;
	cvt.u16.u32 	%rs24950, %r5043;
	bfe.u32 	%r5044, %r5037, 24, 8;
	cvt.u16.u32 	%rs24951, %r5044;
	bfe.u32 	%r5045, %r5038, 0, 8;
	cvt.u16.u32 	%rs24952, %r5045;
	bfe.u32 	%r5046, %r5038, 8, 8;
	cvt.u16.u32 	%rs24953, %r5046;
	bfe.u32 	%r5047, %r5038, 16, 8;
	cvt.u16.u32 	%rs24954, %r5047;
	bfe.u32 	%r5048, %r5038, 24, 8;
	cvt.u16.u32 	%rs24955, %r5048;
	bfe.u32 	%r5049, %r5039, 0, 8;
	cvt.u16.u32 	%rs24956, %r5049;
	bfe.u32 	%r5050, %r5039, 8, 8;
	cvt.u16.u32 	%rs24957, %r5050;
	bfe.u32 	%r5051, %r5039, 16, 8;
	cvt.u16.u32 	%rs24958, %r5051;
	bfe.u32 	%r5052, %r5039, 24, 8;
	cvt.u16.u32 	%rs24959, %r5052;
	bfe.u32 	%r5053, %r5040, 0, 8;
	cvt.u16.u32 	%rs24960, %r5053;
	bfe.u32 	%r5054, %r5040, 8, 8;
	cvt.u16.u32 	%rs24961, %r5054;
	bfe.u32 	%r5055, %r5040, 16, 8;
	cvt.u16.u32 	%rs24962, %r5055;
	bfe.u32 	%r5056, %r5040, 24, 8;
	cvt.u16.u32 	%rs24963, %r5056;
	ld.shared.v4.b32 	{%r5057, %r5058, %r5059, %r5060}, [_ZN6thrust24THRUST_300001_SM_1000_NS8cuda_cub4core6detail5shmemE+192];
	bfe.u32 	%r5061, %r5057, 0, 8;
	cvt.u16.u32 	%rs24964, %r5061;
	bfe.u32 	%r5062, %r5057, 8, 8;
	cvt.u16.u32 	%rs24965, %r5062;
	bfe.u32 	%r5063, %r5057, 16, 8;
	cvt.u16.u32 	%rs24966, %r5063;
	bfe.u32 	%r5064, %r5057, 24, 8;
	cvt.u16.u32 	%rs24967, %r5064;
	bfe.u32 	%r5065, %r5058, 0, 8;
	cvt.u16.u32 	%rs24968, %r5065;
	bfe.u32 	%r5066, %r5058, 8, 8;
	cvt.u16.u32 	%rs24969, %r5066;
	bfe.u32 	%r5067, %r5058, 16, 8;
	cvt.u16.u32 	%rs24970, %r5067;
	bfe.u32 	%r5068, %r5058, 24, 8;
	cvt.u16.u32 	%rs24971, %r5068;
	bfe.u32 	%r5069, %r5059, 0, 8;
	cvt.u16.u32 	%rs24972, %r5069;
	mov.b64 	%rd968, {%r5059, %r5060};
	shr.u64 	%rd969, %rd968, 8;
	cvt.u16.u64 	%rs24973, %rd969;
	{ .reg .b32 tmp; mov.b64 {tmp, %r33113}, %rd968; }
	ld.shared.f64 	%fd575, [_ZN6thrust24THRUST_300001_SM_1000_NS8cuda_cub4core6detail5shmemE+208];
	st.local.u64 	[%rd966], %rd967;
	add.s64 	%rd413, %rd966, 8;
	st.local.v2.b32 	[%rd966+8], {%r5007, %r5008};
	st.local.v2.b32 	[%rd966+16], {%r5017, %r5018};
	st.local.v2.b32 	[%rd966+24], {%r5019, %r5020};
	st.local.v2.b32 	[%rd966+32], {%r5037, %r5038};
	st.local.v2.b32 	[%rd966+40], {%r5039, %r5040};
	st.local.v2.b32 	[%rd966+48], {%r5057, %r5058};
	st.local.v2.u8 	[%rd966+56], {%rs24972, %rs24973};
	st.local.u32 	[%rd966+60], %r33113;
	st.local.f64 	[%rd966+64], %fd575;
	add.s64 	%rd414, %rd967, %rd411;
	setp.ne.s64 	%p73, %rd967, 0;
	@%p73 bra 	$L__BB3_1065;
	mov.b16 	%rs16749, 0;
	st.local.u8 	[%rd35], %rs16749;
	add.s32 	%r5071, %r33113, %r33105;
	st.local.u32 	[%rd35+52], %r5071;
	add.f64 	%fd352, %fd573, %fd575;
	st.local.f64 	[%rd35+56], %fd352;
	mov.b32 	%r33107, 0;
$L__BB3_1055:
	mov.u32 	%r1741, %r33107;
	cvt.u64.u32 	%rd970, %r1741;
	add.s64 	%rd971, %rd35, %rd970;
	ld.local.u8 	%rs16750, [%rd971];
	setp.ne.s16 	%p74, %rs16750, 0;
	add.s32 	%r33107, %r1741, 1;
	@%p74 bra 	$L__BB3_1055;
	and.b16  	%rs16751, %rs24821, 255;
	setp.eq.s16 	%p75, %rs16751, 0;
	mov.u32 	%r33109, %r1741;
	@%p75 bra 	$L__BB3_1059;
	mov.b32 	%r33108, 0;
$L__BB3_1058:
	add.s32 	%r5073, %r33108, %r1741;
	cvt.u64.u32 	%rd972, %r5073;
	add.s64 	%rd973, %rd35, %rd972;
	st.local.u8 	[%rd973], %rs24821;
	add.s32 	%r1744, %r33108, 1;
	add.s32 	%r33109, %r1744, %r1741;
	cvt.u64.u32 	%rd974, %r33108;
	add.s64 	%rd975, %rd40, %rd974;
	ld.local.u8 	%rs24821, [%rd975+9];
	setp.ne.s16 	%p76, %rs24821, 0;
	mov.u32 	%r33108, %r1744;
	@%p76 bra 	$L__BB3_1058;
$L__BB3_1059:
	cvt.u64.u32 	%rd976, %r33109;
	add.s64 	%rd977, %rd35, %rd976;
	mov.b16 	%rs16752, 0;
	st.local.u8 	[%rd977], %rs16752;
	mov.b32 	%r33110, 0;
$L__BB3_1060:
	mov.u32 	%r1747, %r33110;
	cvt.u64.u32 	%rd978, %r1747;
	add.s64 	%rd979, %rd35, %rd978;
	ld.local.u8 	%rs16753, [%rd979];
	setp.ne.s16 	%p77, %rs16753, 0;
	add.s32 	%r33110, %r1747, 1;
	@%p77 bra 	$L__BB3_1060;
	and.b16  	%rs16754, %rs24923, 255;
	setp.eq.s16 	%p78, %rs16754, 0;
	mov.u32 	%r33112, %r1747;
	@%p78 bra 	$L__BB3_1064;
	mov.b32 	%r33111, 0;
$L__BB3_1063:
	add.s32 	%r5076, %r33111, %r1747;
	cvt.u64.u32 	%rd980, %r5076;
	add.s64 	%rd981, %rd35, %rd980;
	st.local.u8 	[%rd981], %rs24923;
	add.s32 	%r1750, %r33111, 1;
	add.s32 	%r33112, %r1750, %r1747;
	cvt.u64.u32 	%rd982, %r33111;
	add.s64 	%rd983, %rd413, %rd982;
	ld.local.u8 	%rs24923, [%rd983+1];
	setp.ne.s16 	%p79, %rs24923, 0;
	mov.u32 	%r33111, %r1750;
	@%p79 bra 	$L__BB3_1063;
$L__BB3_1064:
	cvt.u64.u32 	%rd984, %r33112;
	add.s64 	%rd985, %rd35, %rd984;
	mov.b16 	%rs16755, 0;
	st.local.u8 	[%rd985], %rs16755;
	ld.local.v2.b32 	{%r5077, %r5078}, [%rd35];
	bfe.u32 	%r5079, %r5077, 0, 8;
	cvt.u16.u32 	%rs24923, %r5079;
	bfe.u32 	%r5080, %r5077, 8, 8;
	cvt.u16.u32 	%rs24925, %r5080;
	bfe.u32 	%r5081, %r5077, 16, 8;
	cvt.u16.u32 	%rs24926, %r5081;
	bfe.u32 	%r5082, %r5077, 24, 8;
	cvt.u16.u32 	%rs24927, %r5082;
	bfe.u32 	%r5083, %r5078, 0, 8;
	cvt.u16.u32 	%rs24928, %r5083;
	bfe.u32 	%r5084, %r5078, 8, 8;
	cvt.u16.u32 	%rs24929, %r5084;
	bfe.u32 	%r5085, %r5078, 16, 8;
	cvt.u16.u32 	%rs24930, %r5085;
	bfe.u32 	%r5086, %r5078, 24, 8;
	cvt.u16.u32 	%rs24931, %r5086;
	ld.local.v2.b32 	{%r5087, %r5088}, [%rd35+8];
	bfe.u32 	%r5089, %r5087, 0, 8;
	cvt.u16.u32 	%rs24932, %r5089;
	bfe.u32 	%r5090, %r5087, 8, 8;
	cvt.u16.u32 	%rs24933, %r5090;
	bfe.u32 	%r5091, %r5087, 16, 8;
	cvt.u16.u32 	%rs24934, %r5091;
	bfe.u32 	%r5092, %r5087, 24, 8;
	cvt.u16.u32 	%rs24935, %r5092;
	bfe.u32 	%r5093, %r5088, 0, 8;
	cvt.u16.u32 	%rs24936, %r5093;
	bfe.u32 	%r5094, %r5088, 8, 8;
	cvt.u16.u32 	%rs24937, %r5094;
	bfe.u32 	%r5095, %r5088, 16, 8;
	cvt.u16.u32 	%rs24938, %r5095;
	bfe.u32 	%r5096, %r5088, 24, 8;
	cvt.u16.u32 	%rs24939, %r5096;
	ld.local.v2.b32 	{%r5097, %r5098}, [%rd35+16];
	bfe.u32 	%r5099, %r5097, 0, 8;
	cvt.u16.u32 	%rs24940, %r5099;
	bfe.u32 	%r5100, %r5097, 8, 8;
	cvt.u16.u32 	%rs24941, %r5100;
	bfe.u32 	%r5101, %r5097, 16, 8;
	cvt.u16.u32 	%rs24942, %r5101;
	bfe.u32 	%r5102, %r5097, 24, 8;
	cvt.u16.u32 	%rs24943, %r5102;
	bfe.u32 	%r5103, %r5098, 0, 8;
	cvt.u16.u32 	%rs24944, %r5103;
	bfe.u32 	%r5104, %r5098, 8, 8;
	cvt.u16.u32 	%rs24945, %r5104;
	bfe.u32 	%r5105, %r5098, 16, 8;
	cvt.u16.u32 	%rs24946, %r5105;
	bfe.u32 	%r5106, %r5098, 24, 8;
	cvt.u16.u32 	%rs24947, %r5106;
	ld.local.v2.b32 	{%r5107, %r5108}, [%rd35+24];
	bfe.u32 	%r5109, %r5107, 0, 8;
	cvt.u16.u32 	%rs24948, %r5109;
	bfe.u32 	%r5110, %r5107, 8, 8;
	cvt.u16.u32 	%rs24949, %r5110;
	bfe.u32 	%r5111, %r5107, 16, 8;
	cvt.u16.u32 	%rs24950, %r5111;
	bfe.u32 	%r5112, %r5107, 24, 8;
	cvt.u16.u32 	%rs24951, %r5112;
	bfe.u32 	%r5113, %r5108, 0, 8;
	cvt.u16.u32 	%rs24952, %r5113;
	bfe.u32 	%r5114, %r5108, 8, 8;
	cvt.u16.u32 	%rs24953, %r5114;
	bfe.u32 	%r5115, %r5108, 16, 8;
	cvt.u16.u32 	%rs24954, %r5115;
	bfe.u32 	%r5116, %r5108, 24, 8;
	cvt.u16.u32 	%rs24955, %r5116;
	ld.local.v2.b32 	{%r5117, %r5118}, [%rd35+32];
	bfe.u32 	%r5119, %r5117, 0, 8;
	cvt.u16.u32 	%rs24956, %r5119;
	bfe.u32 	%r5120, %r5117, 8, 8;
	cvt.u16.u32 	%rs24957, %r5120;
	bfe.u32 	%r5121, %r5117, 16, 8;
	cvt.u16.u32 	%rs24958, %r5121;
	bfe.u32 	%r5122, %r5117, 24, 8;
	cvt.u16.u32 	%rs24959, %r5122;
	bfe.u32 	%r5123, %r5118, 0, 8;
	cvt.u16.u32 	%rs24960, %r5123;
	bfe.u32 	%r5124, %r5118, 8, 8;
	cvt.u16.u32 	%rs24961, %r5124;
	bfe.u32 	%r5125, %r5118, 16, 8;
	cvt.u16.u32 	%rs24962, %r5125;
	bfe.u32 	%r5126, %r5118, 24, 8;
	cvt.u16.u32 	%rs24963, %r5126;
	ld.local.v2.b32 	{%r5127, %r5128}, [%rd35+40];
	bfe.u32 	%r5129, %r5127, 0, 8;
	cvt.u16.u32 	%rs24964, %r5129;
	bfe.u32 	%r5130, %r5127, 8, 8;
	cvt.u16.u32 	%rs24965, %r5130;
	bfe.u32 	%r5131, %r5127, 16, 8;
	cvt.u16.u32 	%rs24966, %r5131;
	bfe.u32 	%r5132, %r5127, 24, 8;
	cvt.u16.u32 	%rs24967, %r5132;
	bfe.u32 	%r5133, %r5128, 0, 8;
	cvt.u16.u32 	%rs24968, %r5133;
	bfe.u32 	%r5134, %r5128, 8, 8;
	cvt.u16.u32 	%rs24969, %r5134;
	bfe.u32 	%r5135, %r5128, 16, 8;
	cvt.u16.u32 	%rs24970, %r5135;
	bfe.u32 	%r5136, %r5128, 24, 8;
	cvt.u16.u32 	%rs24971, %r5136;
	ld.local.v2.u8 	{%rs24972, %rs24973}, [%rd35+48];
	ld.local.u32 	%r33113, [%rd35+52];
	ld.local.f64 	%fd575, [%rd35+56];
$L__BB3_1065:
	st.local.u64 	[%rd40], %rd414;
	cvt.u32.u16 	%r5137, %rs24931;
	cvt.u32.u16 	%r5138, %rs24930;
	prmt.b32 	%r5139, %r5138, %r5137, 0x3340U;
	cvt.u32.u16 	%r5140, %rs24929;
	cvt.u32.u16 	%r5141, %rs24928;
	prmt.b32 	%r5142, %r5141, %r5140, 0x3340U;
	prmt.b32 	%r5143, %r5142, %r5139, 0x5410U;
	cvt.u32.u16 	%r5144, %rs24927;
	cvt.u32.u16 	%r5145, %rs24926;
	prmt.b32 	%r5146, %r5145, %r5144, 0x3340U;
	cvt.u32.u16 	%r5147, %rs24925;
	cvt.u32.u16 	%r5148, %rs24923;
	prmt.b32 	%r5149, %r5148, %r5147, 0x3340U;
	prmt.b32 	%r5150, %r5149, %r5146, 0x5410U;
	st.local.v2.b32 	[%rd40+8], {%r5150, %r5143};
	cvt.u32.u16 	%r5151, %rs24939;
	cvt.u32.u16 	%r5152, %rs24938;
	prmt.b32 	%r5153, %r5152, %r5151, 0x3340U;
	cvt.u32.u16 	%r5154, %rs24937;
	cvt.u32.u16 	%r5155, %rs24936;
	prmt.b32 	%r5156, %r5155, %r5154, 0x3340U;
	prmt.b32 	%r5157, %r5156, %r5153, 0x5410U;
	cvt.u32.u16 	%r5158, %rs24935;
	cvt.u32.u16 	%r5159, %rs24934;
	prmt.b32 	%r5160, %r5159, %r5158, 0x3340U;
	cvt.u32.u16 	%r5161, %rs24933;
	cvt.u32.u16 	%r5162, %rs24932;
	prmt.b32 	%r5163, %r5162, %r5161, 0x3340U;
	prmt.b32 	%r5164, %r5163, %r5160, 0x5410U;
	st.local.v2.b32 	[%rd40+16], {%r5164, %r5157};
	cvt.u32.u16 	%r5165, %rs24947;
	cvt.u32.u16 	%r5166, %rs24946;
	prmt.b32 	%r5167, %r5166, %r5165, 0x3340U;
	cvt.u32.u16 	%r5168, %rs24945;
	cvt.u32.u16 	%r5169, %rs24944;
	prmt.b32 	%r5170, %r5169, %r5168, 0x3340U;
	prmt.b32 	%r5171, %r5170, %r5167, 0x5410U;
	cvt.u32.u16 	%r5172, %rs24943;
	cvt.u32.u16 	%r5173, %rs24942;
	prmt.b32 	%r5174, %r5173, %r5172, 0x3340U;
	cvt.u32.u16 	%r5175, %rs24941;
	cvt.u32.u16 	%r5176, %rs24940;
	prmt.b32 	%r5177, %r5176, %r5175, 0x3340U;
	prmt.b32 	%r5178, %r5177, %r5174, 0x5410U;
	st.local.v2.b32 	[%rd40+24], {%r5178, %r5171};
	cvt.u32.u16 	%r5179, %rs24955;
	cvt.u32.u16 	%r5180, %rs24954;
	prmt.b32 	%r5181, %r5180, %r5179, 0x3340U;
	cvt.u32.u16 	%r5182, %rs24953;
	cvt.u32.u16 	%r5183, %rs24952;
	prmt.b32 	%r5184, %r5183, %r5182, 0x3340U;
	prmt.b32 	%r5185, %r5184, %r5181, 0x5410U;
	cvt.u32.u16 	%r5186, %rs24951;
	cvt.u32.u16 	%r5187, %rs24950;
	prmt.b32 	%r5188, %r5187, %r5186, 0x3340U;
	cvt.u32.u16 	%r5189, %rs24949;
	cvt.u32.u16 	%r5190, %rs24948;
	prmt.b32 	%r5191, %r5190, %r5189, 0x3340U;
	prmt.b32 	%r5192, %r5191, %r5188, 0x5410U;
	st.local.v2.b32 	[%rd40+32], {%r5192, %r5185};
	cvt.u32.u16 	%r5193, %rs24963;
	cvt.u32.u16 	%r5194, %rs24962;
	prmt.b32 	%r5195, %r5194, %r5193, 0x3340U;
	cvt.u32.u16 	%r5196, %rs24961;
	cvt.u32.u16 	%r5197, %rs24960;
	prmt.b32 	%r5198, %r5197, %r5196, 0x3340U;
	prmt.b32 	%r5199, %r5198, %r5195, 0x5410U;
	cvt.u32.u16 	%r5200, %rs24959;
	cvt.u32.u16 	%r5201, %rs24958;
	prmt.b32 	%r5202, %r5201, %r5200, 0x3340U;
	cvt.u32.u16 	%r5203, %rs24957;
	cvt.u32.u16 	%r5204, %rs24956;
	prmt.b32 	%r5205, %r5204, %r5203, 0x3340U;
	prmt.b32 	%r5206, %r5205, %r5202, 0x5410U;
	st.local.v2.b32 	[%rd40+40], {%r5206, %r5199};
	cvt.u32.u16 	%r5207, %rs24971;
	cvt.u32.u16 	%r5208, %rs24970;
	prmt.b32 	%r5209, %r5208, %r5207, 0x3340U;
	cvt.u32.u16 	%r5210, %rs24969;
	cvt.u32.u16 	%r5211, %rs24968;
	prmt.b32 	%r5212, %r5211, %r5210, 0x3340U;
	prmt.b32 	%r5213, %r5212, %r5209, 0x5410U;
	cvt.u32.u16 	%r5214, %rs24967;
	cvt.u32.u16 	%r5215, %rs24966;
	prmt.b32 	%r5216, %r5215, %r5214, 0x3340U;
	cvt.u32.u16 	%r5217, %rs24965;
	cvt.u32.u16 	%r5218, %rs24964;
	prmt.b32 	%r5219, %r5218, %r5217, 0x3340U;
	prmt.b32 	%r5220, %r5219, %r5216, 0x5410U;
	st.local.v2.b32 	[%rd40+48], {%r5220, %r5213};
	st.local.v2.u8 	[%rd40+56], {%rs24972, %rs24973};
	st.local.u32 	[%rd40+60], %r33113;
	st.local.f64 	[%rd40+64], %fd575;
	mov.u32 	%r5221, %tid.x;
	shr.u32 	%r5222, %r5221, 5;
	setp.ne.s32 	%p80, %r5222, 3;
	@%p80 bra 	$L__BB3_1067;
	mov.u64 	%rd3882, %rd414;
	mov.u16 	%rs24872, %rs24923;
	mov.u16 	%rs24873, %rs24925;
	mov.u16 	%rs24874, %rs24926;
	mov.u16 	%rs24875, %rs24927;
	mov.u16 	%rs24876, %rs24928;
	mov.u16 	%rs24877, %rs24929;
	mov.u16 	%rs24878, %rs24930;
	mov.u16 	%rs24879, %rs24931;
	mov.u16 	%rs24880, %rs24932;
	mov.u16 	%rs24881, %rs24933;
	mov.u16 	%rs24882, %rs24934;
	mov.u16 	%rs24883, %rs24935;
	mov.u16 	%rs24884, %rs24936;
	mov.u16 	%rs24885, %rs24937;
	mov.u16 	%rs24886, %rs24938;
	mov.u16 	%rs24887, %rs24939;
	mov.u16 	%rs24888, %rs24940;
	mov.u16 	%rs24889, %rs24941;
	mov.u16 	%rs24890, %rs24942;
	mov.u16 	%rs24891, %rs24943;
	mov.u16 	%rs24892, %rs24944;
	mov.u16 	%rs24893, %rs24945;
	mov.u16 	%rs24894, %rs24946;
	mov.u16 	%rs24895, %rs24947;
	mov.u16 	%rs24896, %rs24948;
	mov.u16 	%rs24897, %rs24949;
	mov.u16 	%rs24898, %rs24950;
	mov.u16 	%rs24899, %rs24951;
	mov.u16 	%rs24900, %rs24952;
	mov.u16 	%rs24901, %rs24953;
	mov.u16 	%rs24902, %rs24954;
	mov.u16 	%rs24903, %rs24955;
	mov.u16 	%rs24904, %rs24956;
	mov.u16 	%rs24905, %rs24957;
	mov.u16 	%rs24906, %rs24958;
	mov.u16 	%rs24907, %rs24959;
	mov.u16 	%rs24908, %rs24960;
	mov.u16 	%rs24909, %rs24961;
	mov.u16 	%rs24910, %rs24962;
	mov.u16 	%rs24911, %rs24963;
	mov.u16 	%rs24912, %rs24964;
	mov.u16 	%rs24913, %rs24965;
	mov.u16 	%rs24914, %rs24966;
	mov.u16 	%rs24915, %rs24967;
	mov.u16 	%rs24916, %rs24968;
	mov.u16 	%rs24917, %rs24969;
	mov.u16 	%rs24918, %rs24970;
	mov.u16 	%rs24919, %rs24971;
	mov.u16 	%rs24920, %rs24972;
	mov.u16 	%rs24921, %rs24973;
	mov.u32 	%r33106, %r33113;
	mov.f64 	%fd574, %fd575;
$L__BB3_1067:
	add.u64 	%rd987, %SPL, 640;
	ld.shared.u64 	%rd988, [_ZN6thrust24THRUST_300001_SM_1000_NS8cuda_cub4core6detail5shmemE+216];
	ld.shared.v4.b32 	{%r5223, %r5224, %r5225, %r5226}, [_ZN6thrust24THRUST_300001_SM_1000_NS8cuda_cub4core6detail5shmemE+224];
	bfe.u32 	%r5227, %r5223, 0, 8;
	cvt.u16.u32 	%rs25025, %r5227;
	bfe.u32 	%r5228, %r5223, 8, 8;
	cvt.u16.u32 	%rs25027, %r5228;
	bfe.u32 	%r5229, %r5223, 16, 8;
	cvt.u16.u32 	%rs25028, %r5229;
	bfe.u32 	%r5230, %r5223, 24, 8;
	cvt.u16.u32 	%rs25029, %r5230;
	bfe.u32 	%r5231, %r5224, 0, 8;
	cvt.u16.u32 	%rs25030, %r5231;
	bfe.u32 	%r5232, %r5224, 8, 8;
	cvt.u16.u32 	%rs25031, %r5232;
	bfe.u32 	%r5233, %r5224, 16, 8;
	cvt.u16.u32 	%rs25032, %r5233;
	bfe.u32 	%r5234, %r5224, 24, 8;
	cvt.u16.u32 	%rs25033, %r5234;
	bfe.u32 	%r5235, %r5225, 0, 8;
	cvt.u16.u32 	%rs25034, %r5235;
	bfe.u32 	%r5236, %r5225, 8, 8;
	cvt.u16.u32 	%rs25035, %r5236;
	bfe.u32 	%r5237, %r5225, 16, 8;
	cvt.u16.u32 	%rs25036, %r5237;
	bfe.u32 	%r5238, %r5225, 24, 8;
	cvt.u16.u32 	%rs25037, %r5238;
	bfe.u32 	%r5239, %r5226, 0, 8;
	cvt.u16.u32 	%rs25038, %r5239;
	bfe.u32 	%r5240, %r5226, 8, 8;
	cvt.u16.u32 	%rs25039, %r5240;
	bfe.u32 	%r5241, %r5226, 16, 8;
	cvt.u16.u32 	%rs25040, %r5241;
	bfe.u32 	%r5242, %r5226, 24, 8;
	cvt.u16.u32 	%rs25041, %r5242;
	ld.shared.v4.b32 	{%r5243, %r5244, %r5245, %r5246}, [_ZN6thrust24THRUST_300001_SM_1000_NS8cuda_cub4core6detail5shmemE+240];
	bfe.u32 	%r5247, %r5243, 0, 8;
	cvt.u16.u32 	%rs25042, %r5247;
	bfe.u32 	%r5248, %r5243, 8, 8;
	cvt.u16.u32 	%rs25043, %r5248;
	bfe.u32 	%r5249, %r5243, 16, 8;
	cvt.u16.u32 	%rs25044, %r5249;
	bfe.u32 	%r5250, %r5243, 24, 8;
	cvt.u16.u32 	%rs25045, %r5250;
	bfe.u32 	%r5251, %r5244, 0, 8;
	cvt.u16.u32 	%rs25046, %r5251;
	bfe.u32 	%r5252, %r5244, 8, 8;
	cvt.u16.u32 	%rs25047, %r5252;
	bfe.u32 	%r5253, %r5244, 16, 8;
	cvt.u16.u32 	%rs25048, %r5253;
	bfe.u32 	%r5254, %r5244, 24, 8;
	cvt.u16.u32 	%rs25049, %r5254;
	bfe.u32 	%r5255, %r5245, 0, 8;
	cvt.u16.u32 	%rs25050, %r5255;
	bfe.u32 	%r5256, %r5245, 8, 8;
	cvt.u16.u32 	%rs25051, %r5256;
	bfe.u32 	%r5257, %r5245, 16, 8;
	cvt.u16.u32 	%rs25052, %r5257;
	bfe.u32 	%r5258, %r5245, 24, 8;
	cvt.u16.u32 	%rs25053, %r5258;
	bfe.u32 	%r5259, %r5246, 0, 8;
	cvt.u16.u32 	%rs25054, %r5259;
	bfe.u32 	%r5260, %r5246, 8, 8;
	cvt.u16.u32 	%rs25055, %r5260;
	bfe.u32 	%r5261, %r5246, 16, 8;
	cvt.u16.u32 	%rs25056, %r5261;
	bfe.u32 	%r5262, %r5246, 24, 8;
	cvt.u16.u32 	%rs25057, %r5262;
	ld.shared.v4.b32 	{%r5263, %r5264, %r5265, %r5266}, [_ZN6thrust24THRUST_300001_SM_1000_NS8cuda_cub4core6detail5shmemE+256];
	bfe.u32 	%r5267, %r5263, 0, 8;
	cvt.u16.u32 	%rs25058, %r5267;
	bfe.u32 	%r5268, %r5263, 8, 8;
	cvt.u16.u32 	%rs25059, %r5268;
	bfe.u32 	%r5269, %r5263, 16, 8;
	cvt.u16.u32 	%rs25060, %r5269;
	bfe.u32 	%r5270, %r5263, 24, 8;
	cvt.u16.u32 	%rs25061, %r5270;
	bfe.u32 	%r5271, %r5264, 0, 8;
	cvt.u16.u32 	%rs25062, %r5271;
	bfe.u32 	%r5272, %r5264, 8, 8;
	cvt.u16.u32 	%rs25063, %r5272;
	bfe.u32 	%r5273, %r5264, 16, 8;
	cvt.u16.u32 	%rs25064, %r5273;
	bfe.u32 	%r5274, %r5264, 24, 8;
	cvt.u16.u32 	%rs25065, %r5274;
	bfe.u32 	%r5275, %r5265, 0, 8;
	cvt.u16.u32 	%rs25066, %r5275;
	bfe.u32 	%r5276, %r5265, 8, 8;
	cvt.u16.u32 	%rs25067, %r5276;
	bfe.u32 	%r5277, %r5265, 16, 8;
	cvt.u16.u32 	%rs25068, %r5277;
	bfe.u32 	%r5278, %r5265, 24, 8;
	cvt.u16.u32 	%rs25069, %r5278;
	bfe.u32 	%r5279, %r5266, 0, 8;
	cvt.u16.u32 	%rs25070, %r5279;
	bfe.u32 	%r5280, %r5266, 8, 8;
	cvt.u16.u32 	%rs25071, %r5280;
	bfe.u32 	%r5281, %r5266, 16, 8;
	cvt.u16.u32 	%rs25072, %r5281;
	bfe.u32 	%r5282, %r5266, 24, 8;
	cvt.u16.u32 	%rs25073, %r5282;
	ld.shared.v2.u8 	{%rs25074, %rs25075}, [_ZN6thrust24THRUST_300001_SM_1000_NS8cuda_cub4core6detail5shmemE+272];
	ld.shared.u32 	%r33121, [_ZN6thrust24THRUST_300001_SM_1000_NS8cuda_cub4core6detail5shmemE+276];
	ld.shared.f64 	%fd577, [_ZN6thrust24THRUST_300001_SM_1000_NS8cuda_cub4core6detail5shmemE+280];
	st.local.u64 	[%rd987], %rd988;
	add.s64 	%rd416, %rd987, 8;
	st.local.v2.b32 	[%rd987+8], {%r5223, %r5224};
	st.local.v2.b32 	[%rd987+16], {%r5225, %r5226};
	st.local.v2.b32 	[%rd987+24], {%r5243, %r5244};
	st.local.v2.b32 	[%rd987+32], {%r5245, %r5246};
	st.local.v2.b32 	[%rd987+40], {%r5263, %r5264};
	st.local.v2.b32 	[%rd987+48], {%r5265, %r5266};
	st.local.v2.u8 	[%rd987+56], {%rs25074, %rs25075};
	st.local.u32 	[%rd987+60], %r33121;
	st.local.f64 	[%rd987+64], %fd577;
	add.s64 	%rd417, %rd988, %rd414;
	setp.ne.s64 	%p81, %rd988, 0;
	@%p81 bra 	$L__BB3_1079;
	mov.b16 	%rs16756, 0;
	st.local.u8 	[%rd34], %rs16756;
	add.s32 	%r5284, %r33121, %r33113;
	st.local.u32 	[%rd34+52], %r5284;
	add.f64 	%fd353, %fd575, %fd577;
	st.local.f64 	[%rd34+56], %fd353;
	mov.b32 	%r33115, 0;
$L__BB3_1069:
	mov.u32 	%r1757, %r33115;
	cvt.u64.u32 	%rd989, %r1757;
	add.s64 	%rd990, %rd34, %rd989;
	ld.local.u8 	%rs16757, [%rd990];
	setp.ne.s16 	%p82, %rs16757, 0;
	add.s32 	%r33115, %r1757, 1;
	@%p82 bra 	$L__BB3_1069;
	and.b16  	%rs16758, %rs24923, 255;
	setp.eq.s16 	%p83, %rs16758, 0;
	mov.u32 	%r33117, %r1757;
	@%p83 bra 	$L__BB3_1073;
	mov.b32 	%r33116, 0;
$L__BB3_1072:
	add.s32 	%r5286, %r33116, %r1757;
	cvt.u64.u32 	%rd991, %r5286;
	add.s64 	%rd992, %rd34, %rd991;
	st.local.u8 	[%rd992], %rs24923;
	add.s32 	%r1760, %r33116, 1;
	add.s32 	%r33117, %r1760, %r1757;
	cvt.u64.u32 	%rd993, %r33116;
	add.s64 	%rd994, %rd40, %rd993;
	ld.local.u8 	%rs24923, [%rd994+9];
	setp.ne.s16 	%p84, %rs24923, 0;
	mov.u32 	%r33116, %r1760;
	@%p84 bra 	$L__BB3_1072;
$L__BB3_1073:
	cvt.u64.u32 	%rd995, %r33117;
	add.s64 	%rd996, %rd34, %rd995;
	mov.b16 	%rs16759, 0;
	st.local.u8 	[%rd996], %rs16759;
	mov.b32 	%r33118, 0;
$L__BB3_1074:
	mov.u32 	%r1763, %r33118;
	cvt.u64.u32 	%rd997, %r1763;
	add.s64 	%rd998, %rd34, %rd997;
	ld.local.u8 	%rs16760, [%rd998];
	setp.ne.s16 	%p85, %rs16760, 0;
	add.s32 	%r33118, %r1763, 1;
	@%p85 bra 	$L__BB3_1074;
	and.b16  	%rs16761, %rs25025, 255;
	setp.eq.s16 	%p86, %rs16761, 0;
	mov.u32 	%r33120, %r1763;
	@%p86 bra 	$L__BB3_1078;
	mov.b32 	%r33119, 0;
$L__BB3_1077:
	add.s32 	%r5289, %r33119, %r1763;
	cvt.u64.u32 	%rd999, %r5289;
	add.s64 	%rd1000, %rd34, %rd999;
	st.local.u8 	[%rd1000], %rs25025;
	add.s32 	%r1766, %r33119, 1;
	add.s32 	%r33120, %r1766, %r1763;
	cvt.u64.u32 	%rd1001, %r33119;
	add.s64 	%rd1002, %rd416, %rd1001;
	ld.local.u8 	%rs25025, [%rd1002+1];
	setp.ne.s16 	%p87, %rs25025, 0;
	mov.u32 	%r33119, %r1766;
	@%p87 bra 	$L__BB3_1077;
$L__BB3_1078:
	cvt.u64.u32 	%rd1003, %r33120;
	add.s64 	%rd1004, %rd34, %rd1003;
	mov.b16 	%rs16762, 0;
	st.local.u8 	[%rd1004], %rs16762;
	ld.local.v2.b32 	{%r5290, %r5291}, [%rd34];
	bfe.u32 	%r5292, %r5290, 0, 8;
	cvt.u16.u32 	%rs25025, %r5292;
	bfe.u32 	%r5293, %r5290, 8, 8;
	cvt.u16.u32 	%rs25027, %r5293;
	bfe.u32 	%r5294, %r5290, 16, 8;
	cvt.u16.u32 	%rs25028, %r5294;
	bfe.u32 	%r5295, %r5290, 24, 8;
	cvt.u16.u32 	%rs25029, %r5295;
	bfe.u32 	%r5296, %r5291, 0, 8;
	cvt.u16.u32 	%rs25030, %r5296;
	bfe.u32 	%r5297, %r5291, 8, 8;
	cvt.u16.u32 	%rs25031, %r5297;
	bfe.u32 	%r5298, %r5291, 16, 8;
	cvt.u16.u32 	%rs25032, %r5298;
	bfe.u32 	%r5299, %r5291, 24, 8;
	cvt.u16.u32 	%rs25033, %r5299;
	ld.local.v2.b32 	{%r5300, %r5301}, [%rd34+8];
	bfe.u32 	%r5302, %r5300, 0, 8;
	cvt.u16.u32 	%rs25034, %r5302;
	bfe.u32 	%r5303, %r5300, 8, 8;
	cvt.u16.u32 	%rs25035, %r5303;
	bfe.u32 	%r5304, %r5300, 16, 8;
	cvt.u16.u32 	%rs25036, %r5304;
	bfe.u32 	%r5305, %r5300, 24, 8;
	cvt.u16.u32 	%rs25037, %r5305;
	bfe.u32 	%r5306, %r5301, 0, 8;
	cvt.u16.u32 	%rs25038, %r5306;
	bfe.u32 	%r5307, %r5301, 8, 8;
	cvt.u16.u32 	%rs25039, %r5307;
	bfe.u32 	%r5308, %r5301, 16, 8;
	cvt.u16.u32 	%rs25040, %r5308;
	bfe.u32 	%r5309, %r5301, 24, 8;
	cvt.u16.u32 	%rs25041, %r5309;
	ld.local.v2.b32 	{%r5310, %r5311}, [%rd34+16];
	bfe.u32 	%r5312, %r5310, 0, 8;
	cvt.u16.u32 	%rs25042, %r5312;
	bfe.u32 	%r5313, %r5310, 8, 8;
	cvt.u16.u32 	%rs25043, %r5313;
	bfe.u32 	%r5314, %r5310, 16, 8;
	cvt.u16.u32 	%rs25044, %r5314;
	bfe.u32 	%r5315, %r5310, 24, 8;
	cvt.u16.u32 	%rs25045, %r5315;
	bfe.u32 	%r5316, %r5311, 0, 8;
	cvt.u16.u32 	%rs25046, %r5316;
	bfe.u32 	%r5317, %r5311, 8, 8;
	cvt.u16.u32 	%rs25047, %r5317;
	bfe.u32 	%r5318, %r5311, 16, 8;
	cvt.u16.u32 	%rs25048, %r5318;
	bfe.u32 	%r5319, %r5311, 24, 8;
	cvt.u16.u32 	%rs25049, %r5319;
	ld.local.v2.b32 	{%r5320, %r5321}, [%rd34+24];
	bfe.u32 	%r5322, %r5320, 0, 8;
	cvt.u16.u32 	%rs25050, %r5322;
	bfe.u32 	%r5323, %r5320, 8, 8;
	cvt.u16.u32 	%rs25051, %r5323;
	bfe.u32 	%r5324, %r5320, 16, 8;
	cvt.u16.u32 	%rs25052, %r5324;
	bfe.u32 	%r5325, %r5320, 24, 8;
	cvt.u16.u32 	%rs25053, %r5325;
	bfe.u32 	%r5326, %r5321, 0, 8;
	cvt.u16.u32 	%rs25054, %r5326;
	bfe.u32 	%r5327, %r5321, 8, 8;
	cvt.u16.u32 	%rs25055, %r5327;
	bfe.u32 	%r5328, %r5321, 16, 8;
	cvt.u16.u32 	%rs25056, %r5328;
	bfe.u32 	%r5329, %r5321, 24, 8;
	cvt.u16.u32 	%rs25057, %r5329;
	ld.local.v2.b32 	{%r5330, %r5331}, [%rd34+32];
	bfe.u32 	%r5332, %r5330, 0, 8;
	cvt.u16.u32 	%rs25058, %r5332;
	bfe.u32 	%r5333, %r5330, 8, 8;
	cvt.u16.u32 	%rs25059, %r5333;
	bfe.u32 	%r5334, %r5330, 16, 8;
	cvt.u16.u32 	%rs25060, %r5334;
	bfe.u32 	%r5335, %r5330, 24, 8;
	cvt.u16.u32 	%rs25061, %r5335;
	bfe.u32 	%r5336, %r5331, 0, 8;
	cvt.u16.u32 	%rs25062, %r5336;
	bfe.u32 	%r5337, %r5331, 8, 8;
	cvt.u16.u32 	%rs25063, %r5337;
	bfe.u32 	%r5338, %r5331, 16, 8;
	cvt.u16.u32 	%rs25064, %r5338;
	bfe.u32 	%r5339, %r5331, 24, 8;
	cvt.u16.u32 	%rs25065, %r5339;
	ld.local.v2.b32 	{%r5340, %r5341}, [%rd34+40];
	bfe.u32 	%r5342, %r5340, 0, 8;
	cvt.u16.u32 	%rs25066, %r5342;
	bfe.u32 	%r5343, %r5340, 8, 8;
	cvt.u16.u32 	%rs25067, %r5343;
	bfe.u32 	%r5344, %r5340, 16, 8;
	cvt.u16.u32 	%rs25068, %r5344;
	bfe.u32 	%r5345, %r5340, 24, 8;
	cvt.u16.u32 	%rs25069, %r5345;
	bfe.u32 	%r5346, %r5341, 0, 8;
	cvt.u16.u32 	%rs25070, %r5346;
	bfe.u32 	%r5347, %r5341, 8, 8;
	cvt.u16.u32 	%rs25071, %r5347;
	bfe.u32 	%r5348, %r5341, 16, 8;
	cvt.u16.u32 	%rs25072, %r5348;
	bfe.u32 	%r5349, %r5341, 24, 8;
	cvt.u16.u32 	%rs25073, %r5349;
	ld.local.v2.u8 	{%rs25074, %rs25075}, [%rd34+48];
	ld.local.u32 	%r33121, [%rd34+52];
	ld.local.f64 	%fd577, [%rd34+56];
$L__BB3_1079:
	st.local.u64 	[%rd40], %rd417;
	cvt.u32.u16 	%r5350, %rs25033;
	cvt.u32.u16 	%r5351, %rs25032;
	prmt.b32 	%r5352, %r5351, %r5350, 0x3340U;
	cvt.u32.u16 	%r5353, %rs25031;
	cvt.u32.u16 	%r5354, %rs25030;
	prmt.b32 	%r5355, %r5354, %r5353, 0x3340U;
	prmt.b32 	%r5356, %r5355, %r5352, 0x5410U;
	cvt.u32.u16 	%r5357, %rs25029;
	cvt.u32.u16 	%r5358, %rs25028;
	prmt.b32 	%r5359, %r5358, %r5357, 0x3340U;
	cvt.u32.u16 	%r5360, %rs25027;
	cvt.u32.u16 	%r5361, %rs25025;
	prmt.b32 	%r5362, %r5361, %r5360, 0x3340U;
	prmt.b32 	%r5363, %r5362, %r5359, 0x5410U;
	st.local.v2.b32 	[%rd40+8], {%r5363, %r5356};
	cvt.u32.u16 	%r5364, %rs25041;
	cvt.u32.u16 	%r5365, %rs25040;
	prmt.b32 	%r5366, %r5365, %r5364, 0x3340U;
	cvt.u32.u16 	%r5367, %rs25039;
	cvt.u32.u16 	%r5368, %rs25038;
	prmt.b32 	%r5369, %r5368, %r5367, 0x3340U;
	prmt.b32 	%r5370, %r5369, %r5366, 0x5410U;
	cvt.u32.u16 	%r5371, %rs25037;
	cvt.u32.u16 	%r5372, %rs25036;
	prmt.b32 	%r5373, %r5372, %r5371, 0x3340U;
	cvt.u32.u16 	%r5374, %rs25035;
	cvt.u32.u16 	%r5375, %rs25034;
	prmt.b32 	%r5376, %r5375, %r5374, 0x3340U;
	prmt.b32 	%r5377, %r5376, %r5373, 0x5410U;
	st.local.v2.b32 	[%rd40+16], {%r5377, %r5370};
	cvt.u32.u16 	%r5378, %rs25049;
	cvt.u32.u16 	%r5379, %rs25048;
	prmt.b32 	%r5380, %r5379, %r5378, 0x3340U;
	cvt.u32.u16 	%r5381, %rs25047;
	cvt.u32.u16 	%r5382, %rs25046;
	prmt.b32 	%r5383, %r5382, %r5381, 0x3340U;
	prmt.b32 	%r5384, %r5383, %r5380, 0x5410U;
	cvt.u32.u16 	%r5385, %rs25045;
	cvt.u32.u16 	%r5386, %rs25044;
	prmt.b32 	%r5387, %r5386, %r5385, 0x3340U;
	cvt.u32.u16 	%r5388, %rs25043;
	cvt.u32.u16 	%r5389, %rs25042;
	prmt.b32 	%r5390, %r5389, %r5388, 0x3340U;
	prmt.b32 	%r5391, %r5390, %r5387, 0x5410U;
	st.local.v2.b32 	[%rd40+24], {%r5391, %r5384};
	cvt.u32.u16 	%r5392, %rs25057;
	cvt.u32.u16 	%r5393, %rs25056;
	prmt.b32 	%r5394, %r5393, %r5392, 0x3340U;
	cvt.u32.u16 	%r5395, %rs25055;
	cvt.u32.u16 	%r5396, %rs25054;
	prmt.b32 	%r5397, %r5396, %r5395, 0x3340U;
	prmt.b32 	%r5398, %r5397, %r5394, 0x5410U;
	cvt.u32.u16 	%r5399, %rs25053;
	cvt.u32.u16 	%r5400, %rs25052;
	prmt.b32 	%r5401, %r5400, %r5399, 0x3340U;
	cvt.u32.u16 	%r5402, %rs25051;
	cvt.u32.u16 	%r5403, %rs25050;
	prmt.b32 	%r5404, %r5403, %r5402, 0x3340U;
	prmt.b32 	%r5405, %r5404, %r5401, 0x5410U;
	st.local.v2.b32 	[%rd40+32], {%r5405, %r5398};
	cvt.u32.u16 	%r5406, %rs25065;
	cvt.u32.u16 	%r5407, %rs25064;
	prmt.b32 	%r5408, %r5407, %r5406, 0x3340U;
	cvt.u32.u16 	%r5409, %rs25063;
	cvt.u32.u16 	%r5410, %rs25062;
	prmt.b32 	%r5411, %r5410, %r5409, 0x3340U;
	prmt.b32 	%r5412, %r5411, %r5408, 0x5410U;
	cvt.u32.u16 	%r5413, %rs25061;
	cvt.u32.u16 	%r5414, %rs25060;
	prmt.b32 	%r5415, %r5414, %r5413, 0x3340U;
	cvt.u32.u16 	%r5416, %rs25059;
	cvt.u32.u16 	%r5417, %rs25058;
	prmt.b32 	%r5418, %r5417, %r5416, 0x3340U;
	prmt.b32 	%r5419, %r5418, %r5415, 0x5410U;
	st.local.v2.b32 	[%rd40+40], {%r5419, %r5412};
	cvt.u32.u16 	%r5420, %rs25073;
	cvt.u32.u16 	%r5421, %rs25072;
	prmt.b32 	%r5422, %r5421, %r5420, 0x3340U;
	cvt.u32.u16 	%r5423, %rs25071;
	cvt.u32.u16 	%r5424, %rs25070;
	prmt.b32 	%r5425, %r5424, %r5423, 0x3340U;
	prmt.b32 	%r5426, %r5425, %r5422, 0x5410U;
	cvt.u32.u16 	%r5427, %rs25069;
	cvt.u32.u16 	%r5428, %rs25068;
	prmt.b32 	%r5429, %r5428, %r5427, 0x3340U;
	cvt.u32.u16 	%r5430, %rs25067;
	cvt.u32.u16 	%r5431, %rs25066;
	prmt.b32 	%r5432, %r5431, %r5430, 0x3340U;
	prmt.b32 	%r5433, %r5432, %r5429, 0x5410U;
	st.local.v2.b32 	[%rd40+48], {%r5433, %r5426};
	st.local.v2.u8 	[%rd40+56], {%rs25074, %rs25075};
	st.local.u32 	[%rd40+60], %r33121;
	st.local.f64 	[%rd40+64], %fd577;
	mov.u32 	%r5434, %tid.x;
	shr.u32 	%r5435, %r5434, 5;
	setp.ne.s32 	%p88, %r5435, 4;
	@%p88 bra 	$L__BB3_1081;
	mov.u64 	%rd3882, %rd417;
	mov.u16 	%rs24872, %rs25025;
	mov.u16 	%rs24873, %rs25027;
	mov.u16 	%rs24874, %rs25028;
	mov.u16 	%rs24875, %rs25029;
	mov.u16 	%rs24876, %rs25030;
	mov.u16 	%rs24877, %rs25031;
	mov.u16 	%rs24878, %rs25032;
	mov.u16 	%rs24879, %rs25033;
	mov.u16 	%rs24880, %rs25034;
	mov.u16 	%rs24881, %rs25035;
	mov.u16 	%rs24882, %rs25036;
	mov.u16 	%rs24883, %rs25037;
	mov.u16 	%rs24884, %rs25038;
	mov.u16 	%rs24885, %rs25039;
	mov.u16 	%rs24886, %rs25040;
	mov.u16 	%rs24887, %rs25041;
	mov.u16 	%rs24888, %rs25042;
	mov.u16 	%rs24889, %rs25043;
	mov.u16 	%rs24890, %rs25044;
	mov.u16 	%rs24891, %rs25045;
	mov.u16 	%rs24892, %rs25046;
	mov.u16 	%rs24893, %rs25047;
	mov.u16 	%rs24894, %rs25048;
	mov.u16 	%rs24895, %rs25049;
	mov.u16 	%rs24896, %rs25050;
	mov.u16 	%rs24897, %rs25051;
	mov.u16 	%rs24898, %rs25052;
	mov.u16 	%rs24899, %rs25053;
	mov.u16 	%rs24900, %rs25054;
	mov.u16 	%rs24901, %rs25055;
	mov.u16 	%rs24902, %rs25056;
	mov.u16 	%rs24903, %rs25057;
	mov.u16 	%rs24904, %rs25058;
	mov.u16 	%rs24905, %rs25059;
	mov.u16 	%rs24906, %rs25060;
	mov.u16 	%rs24907, %rs25061;
	mov.u16 	%rs24908, %rs25062;
	mov.u16 	%rs24909, %rs25063;
	mov.u16 	%rs24910, %rs25064;
	mov.u16 	%rs24911, %rs25065;
	mov.u16 	%rs24912, %rs25066;
	mov.u16 	%rs24913, %rs25067;
	mov.u16 	%rs24914, %rs25068;
	mov.u16 	%rs24915, %rs25069;
	mov.u16 	%rs24916, %rs25070;
	mov.u16 	%rs24917, %rs25071;
	mov.u16 	%rs24918, %rs25072;
	mov.u16 	%rs24919, %rs25073;
	mov.u16 	%rs24920, %rs25074;
	mov.u16 	%rs24921, %rs25075;
	mov.u32 	%r33106, %r33121;
	mov.f64 	%fd574, %fd577;
$L__BB3_1081:
	add.u64 	%rd1006, %SPL, 568;
	ld.shared.u64 	%rd1007, [_ZN6thrust24THRUST_300001_SM_1000_NS8cuda_cub4core6detail5shmemE+288];
	ld.shared.v2.b32 	{%r5436, %r5437}, [_ZN6thrust24THRUST_300001_SM_1000_NS8cuda_cub4core6detail5shmemE+296];
	bfe.u32 	%r5438, %r5436, 0, 8;
	cvt.u16.u32 	%rs25127, %r5438;
	bfe.u32 	%r5439, %r5436, 8, 8;
	cvt.u16.u32 	%rs25129, %r5439;
	bfe.u32 	%r5440, %r5436, 16, 8;
	cvt.u16.u32 	%rs25130, %r5440;
	bfe.u32 	%r5441, %r5436, 24, 8;
	cvt.u16.u32 	%rs25131, %r5441;
	bfe.u32 	%r5442, %r5437, 0, 8;
	cvt.u16.u32 	%rs25132, %r5442;
	bfe.u32 	%r5443, %r5437, 8, 8;
	cvt.u16.u32 	%rs25133, %r5443;
	bfe.u32 	%r5444, %r5437, 16, 8;
	cvt.u16.u32 	%rs25134, %r5444;
	bfe.u32 	%r5445, %r5437, 24, 8;
	cvt.u16.u32 	%rs25135, %r5445;
	ld.shared.v4.b32 	{%r5446, %r5447, %r5448, %r5449}, [_ZN6thrust24THRUST_300001_SM_1000_NS8cuda_cub4core6detail5shmemE+304];
	bfe.u32 	%r5450, %r5446, 0, 8;
	cvt.u16.u32 	%rs25136, %r5450;
	bfe.u32 	%r5451, %r5446, 8, 8;
	cvt.u16.u32 	%rs25137, %r5451;
	bfe.u32 	%r5452, %r5446, 16, 8;
	cvt.u16.u32 	%rs25138, %r5452;
	bfe.u32 	%r5453, %r5446, 24, 8;
	cvt.u16.u32 	%rs25139, %r5453;
	bfe.u32 	%r5454, %r5447, 0, 8;
	cvt.u16.u32 	%rs25140, %r5454;
	bfe.u32 	%r5455, %r5447, 8, 8;
	cvt.u16.u32 	%rs25141, %r5455;
	bfe.u32 	%r5456, %r5447, 16, 8;
	cvt.u16.u32 	%rs25142, %r5456;
	bfe.u32 	%r5457, %r5447, 24, 8;
	cvt.u16.u32 	%rs25143, %r5457;
	bfe.u32 	%r5458, %r5448, 0, 8;
	cvt.u16.u32 	%rs25144, %r5458;
	bfe.u32 	%r5459, %r5448, 8, 8;
	cvt.u16.u32 	%rs25145, %r5459;
	bfe.u32 	%r5460, %r5448, 16, 8;
	cvt.u16.u32 	%rs25146, %r5460;
	bfe.u32 	%r5461, %r5448, 24, 8;
	cvt.u16.u32 	%rs25147, %r5461;
	bfe.u32 	%r5462, %r5449, 0, 8;
	cvt.u16.u32 	%rs25148, %r5462;
	bfe.u32 	%r5463, %r5449, 8, 8;
	cvt.u16.u32 	%rs25149, %r5463;
	bfe.u32 	%r5464, %r5449, 16, 8;
	cvt.u16.u32 	%rs25150, %r5464;
	bfe.u32 	%r5465, %r5449, 24, 8;
	cvt.u16.u32 	%rs25151, %r5465;
	ld.shared.v4.b32 	{%r5466, %r5467, %r5468, %r5469}, [_ZN6thrust24THRUST_300001_SM_1000_NS8cuda_cub4core6detail5shmemE+320];
	bfe.u32 	%r5470, %r5466, 0, 8;
	cvt.u16.u32 	%rs25152, %r5470;
	bfe.u32 	%r5471, %r5466, 8, 8;
	cvt.u16.u32 	%rs25153, %r5471;
	bfe.u32 	%r5472, %r5466, 16, 8;
	cvt.u16.u32 	%rs25154, %r5472;
	bfe.u32 	%r5473, %r5466, 24, 8;
	cvt.u16.u32 	%rs25155, %r5473;
	bfe.u32 	%r5474, %r5467, 0, 8;
	cvt.u16.u32 	%rs25156, %r5474;
	bfe.u32 	%r5475, %r5467, 8, 8;
	cvt.u16.u32 	%rs25157, %r5475;
	bfe.u32 	%r5476, %r5467, 16, 8;
	cvt.u16.u32 	%rs25158, %r5476;
	bfe.u32 	%r5477, %r5467, 24, 8;
	cvt.u16.u32 	%rs25159, %r5477;
	bfe.u32 	%r5478, %r5468, 0, 8;
	cvt.u16.u32 	%rs25160, %r5478;
	bfe.u32 	%r5479, %r5468, 8, 8;
	cvt.u16.u32 	%rs25161, %r5479;
	bfe.u32 	%r5480, %r5468, 16, 8;
	cvt.u16.u32 	%rs25162, %r5480;
	bfe.u32 	%r5481, %r5468, 24, 8;
	cvt.u16.u32 	%rs25163, %r5481;
	bfe.u32 	%r5482, %r5469, 0, 8;
	cvt.u16.u32 	%rs25164, %r5482;
	bfe.u32 	%r5483, %r5469, 8, 8;
	cvt.u16.u32 	%rs25165, %r5483;
	bfe.u32 	%r5484, %r5469, 16, 8;
	cvt.u16.u32 	%rs25166, %r5484;
	bfe.u32 	%r5485, %r5469, 24, 8;
	cvt.u16.u32 	%rs25167, %r5485;
	ld.shared.v4.b32 	{%r5486, %r5487, %r5488, %r5489}, [_ZN6thrust24THRUST_300001_SM_1000_NS8cuda_cub4core6detail5shmemE+336];
	bfe.u32 	%r5490, %r5486, 0, 8;
	cvt.u16.u32 	%rs25168, %r5490;
	bfe.u32 	%r5491, %r5486, 8, 8;
	cvt.u16.u32 	%rs25169, %r5491;
	bfe.u32 	%r5492, %r5486, 16, 8;
	cvt.u16.u32 	%rs25170, %r5492;
	bfe.u32 	%r5493, %r5486, 24, 8;
	cvt.u16.u32 	%rs25171, %r5493;
	bfe.u32 	%r5494, %r5487, 0, 8;
	cvt.u16.u32 	%rs25172, %r5494;
	bfe.u32 	%r5495, %r5487, 8, 8;
	cvt.u16.u32 	%rs25173, %r5495;
	bfe.u32 	%r5496, %r5487, 16, 8;
	cvt.u16.u32 	%rs25174, %r5496;
	bfe.u32 	%r5497, %r5487, 24, 8;
	cvt.u16.u32 	%rs25175, %r5497;
	bfe.u32 	%r5498, %r5488, 0, 8;
	cvt.u16.u32 	%rs25176, %r5498;
	mov.b64 	%rd1008, {%r5488, %r5489};
	shr.u64 	%rd1009, %rd1008, 8;
	cvt.u16.u64 	%rs25177, %rd1009;
	{ .reg .b32 tmp; mov.b64 {tmp, %r33129}, %rd1008; }
	ld.shared.f64 	%fd579, [_ZN6thrust24THRUST_300001_SM_1000_NS8cuda_cub4core6detail5shmemE+352];
	st.local.u64 	[%rd1006], %rd1007;
	add.s64 	%rd419, %rd1006, 8;
	st.local.v2.b32 	[%rd1006+8], {%r5436, %r5437};
	st.local.v2.b32 	[%rd1006+16], {%r5446, %r5447};
	st.local.v2.b32 	[%rd1006+24], {%r5448, %r5449};
	st.local.v2.b32 	[%rd1006+32], {%r5466, %r5467};
	st.local.v2.b32 	[%rd1006+40], {%r5468, %r5469};
	st.local.v2.b32 	[%rd1006+48], {%r5486, %r5487};
	st.local.v2.u8 	[%rd1006+56], {%rs25176, %rs25177};
	st.local.u32 	[%rd1006+60], %r33129;
	st.local.f64 	[%rd1006+64], %fd579;
	add.s64 	%rd420, %rd1007, %rd417;
	setp.ne.s64 	%p89, %rd1007, 0;
	@%p89 bra 	$L__BB3_1093;
	mov.b16 	%rs16763, 0;
	st.local.u8 	[%rd33], %rs16763;
	add.s32 	%r5500, %r33129, %r33121;
	st.local.u32 	[%rd33+52], %r5500;
	add.f64 	%fd354, %fd577, %fd579;
	st.local.f64 	[%rd33+56], %fd354;
	mov.b32 	%r33123, 0;
$L__BB3_1083:
	mov.u32 	%r1773, %r33123;
	cvt.u64.u32 	%rd1010, %r1773;
	add.s64 	%rd1011, %rd33, %rd1010;
	ld.local.u8 	%rs16764, [%rd1011];
	setp.ne.s16 	%p90, %rs16764, 0;
	add.s32 	%r33123, %r1773, 1;
	@%p90 bra 	$L__BB3_1083;
	and.b16  	%rs16765, %rs25025, 255;
	setp.eq.s16 	%p91, %rs16765, 0;
	mov.u32 	%r33125, %r1773;
	@%p91 bra 	$L__BB3_1087;
	mov.b32 	%r33124, 0;
$L__BB3_1086:
	add.s32 	%r5502, %r33124, %r1773;
	cvt.u64.u32 	%rd1012, %r5502;
	add.s64 	%rd1013, %rd33, %rd1012;
	st.local.u8 	[%rd1013], %rs25025;
	add.s32 	%r1776, %r33124, 1;
	add.s32 	%r33125, %r1776, %r1773;
	cvt.u64.u32 	%rd1014, %r33124;
	add.s64 	%rd1015, %rd40, %rd1014;
	ld.local.u8 	%rs25025, [%rd1015+9];
	setp.ne.s16 	%p92, %rs25025, 0;
	mov.u32 	%r33124, %r1776;
	@%p92 bra 	$L__BB3_1086;
$L__BB3_1087:
	cvt.u64.u32 	%rd1016, %r33125;
	add.s64 	%rd1017, %rd33, %rd1016;
	mov.b16 	%rs16766, 0;
	st.local.u8 	[%rd1017], %rs16766;
	mov.b32 	%r33126, 0;
$L__BB3_1088:
	mov.u32 	%r1779, %r33126;
	cvt.u64.u32 	%rd1018, %r1779;
	add.s64 	%rd1019, %rd33, %rd1018;
	ld.local.u8 	%rs16767, [%rd1019];
	setp.ne.s16 	%p93, %rs16767, 0;
	add.s32 	%r33126, %r1779, 1;
	@%p93 bra 	$L__BB3_1088;
	and.b16  	%rs16768, %rs25127, 255;
	setp.eq.s16 	%p94, %rs16768, 0;
	mov.u32 	%r33128, %r1779;
	@%p94 bra 	$L__BB3_1092;
	mov.b32 	%r33127, 0;
$L__BB3_1091:
	add.s32 	%r5505, %r33127, %r1779;
	cvt.u64.u32 	%rd1020, %r5505;
	add.s64 	%rd1021, %rd33, %rd1020;
	st.local.u8 	[%rd1021], %rs25127;
	add.s32 	%r1782, %r33127, 1;
	add.s32 	%r33128, %r1782, %r1779;
	cvt.u64.u32 	%rd1022, %r33127;
	add.s64 	%rd1023, %rd419, %rd1022;
	ld.local.u8 	%rs25127, [%rd1023+1];
	setp.ne.s16 	%p95, %rs25127, 0;
	mov.u32 	%r33127, %r1782;
	@%p95 bra 	$L__BB3_1091;
$L__BB3_1092:
	cvt.u64.u32 	%rd1024, %r33128;
	add.s64 	%rd1025, %rd33, %rd1024;
	mov.b16 	%rs16769, 0;
	st.local.u8 	[%rd1025], %rs16769;
	ld.local.v2.b32 	{%r5506, %r5507}, [%rd33];
	bfe.u32 	%r5508, %r5506, 0, 8;
	cvt.u16.u32 	%rs25127, %r5508;
	bfe.u32 	%r5509, %r5506, 8, 8;
	cvt.u16.u32 	%rs25129, %r5509;
	bfe.u32 	%r5510, %r5506, 16, 8;
	cvt.u16.u32 	%rs25130, %r5510;
	bfe.u32 	%r5511, %r5506, 24, 8;
	cvt.u16.u32 	%rs25131, %r5511;
	bfe.u32 	%r5512, %r5507, 0, 8;
	cvt.u16.u32 	%rs25132, %r5512;
	bfe.u32 	%r5513, %r5507, 8, 8;
	cvt.u16.u32 	%rs25133, %r5513;
	bfe.u32 	%r5514, %r5507, 16, 8;
	cvt.u16.u32 	%rs25134, %r5514;
	bfe.u32 	%r5515, %r5507, 24, 8;
	cvt.u16.u32 	%rs25135, %r5515;
	ld.local.v2.b32 	{%r5516, %r5517}, [%rd33+8];
	bfe.u32 	%r5518, %r5516, 0, 8;
	cvt.u16.u32 	%rs25136, %r5518;
	bfe.u32 	%r5519, %r5516, 8, 8;
	cvt.u16.u32 	%rs25137, %r5519;
	bfe.u32 	%r5520, %r5516, 16, 8;
	cvt.u16.u32 	%rs25138, %r5520;
	bfe.u32 	%r5521, %r5516, 24, 8;
	cvt.u16.u32 	%rs25139, %r5521;
	bfe.u32 	%r5522, %r5517, 0, 8;
	cvt.u16.u32 	%rs25140, %r5522;
	bfe.u32 	%r5523, %r5517, 8, 8;
	cvt.u16.u32 	%rs25141, %r5523;
	bfe.u32 	%r5524, %r5517, 16, 8;
	cvt.u16.u32 	%rs25142, %r5524;
	bfe.u32 	%r5525, %r5517, 24, 8;
	cvt.u16.u32 	%rs25143, %r5525;
	ld.local.v2.b32 	{%r5526, %r5527}, [%rd33+16];
	bfe.u32 	%r5528, %r5526, 0, 8;
	cvt.u16.u32 	%rs25144, %r5528;
	bfe.u32 	%r5529, %r5526, 8, 8;
	cvt.u16.u32 	%rs25145, %r5529;
	bfe.u32 	%r5530, %r5526, 16, 8;
	cvt.u16.u32 	%rs25146, %r5530;
	bfe.u32 	%r5531, %r5526, 24, 8;
	cvt.u16.u32 	%rs25147, %r5531;
	bfe.u32 	%r5532, %r5527, 0, 8;
	cvt.u16.u32 	%rs25148, %r5532;
	bfe.u32 	%r5533, %r5527, 8, 8;
	cvt.u16.u32 	%rs25149, %r5533;
	bfe.u32 	%r5534, %r5527, 16, 8;
	cvt.u16.u32 	%rs25150, %r5534;
	bfe.u32 	%r5535, %r5527, 24, 8;
	cvt.u16.u32 	%rs25151, %r5535;
	ld.local.v2.b32 	{%r5536, %r5537}, [%rd33+24];
	bfe.u32 	%r5538, %r5536, 0, 8;
	cvt.u16.u32 	%rs25152, %r5538;
	bfe.u32 	%r5539, %r5536, 8, 8;
	cvt.u16.u32 	%rs25153, %r5539;
	bfe.u32 	%r5540, %r5536, 16, 8;
	cvt.u16.u32 	%rs25154, %r5540;
	bfe.u32 	%r5541, %r5536, 24, 8;
	cvt.u16.u32 	%rs25155, %r5541;
	bfe.u32 	%r5542, %r5537, 0, 8;
	cvt.u16.u32 	%rs25156, %r5542;
	bfe.u32 	%r5543, %r5537, 8, 8;
	cvt.u16.u32 	%rs25157, %r5543;
	bfe.u32 	%r5544, %r5537, 16, 8;
	cvt.u16.u32 	%rs25158, %r5544;
	bfe.u32 	%r5545, %r5537, 24, 8;
	cvt.u16.u32 	%rs25159, %r5545;
	ld.local.v2.b32 	{%r5546, %r5547}, [%rd33+32];
	bfe.u32 	%r5548, %r5546, 0, 8;
	cvt.u16.u32 	%rs25160, %r5548;
	bfe.u32 	%r5549, %r5546, 8, 8;
	cvt.u16.u32 	%rs25161, %r5549;
	bfe.u32 	%r5550, %r5546, 16, 8;
	cvt.u16.u32 	%rs25162, %r5550;
	bfe.u32 	%r5551, %r5546, 24, 8;
	cvt.u16.u32 	%rs25163, %r5551;
	bfe.u32 	%r5552, %r5547, 0, 8;
	cvt.u16.u32 	%rs25164, %r5552;
	bfe.u32 	%r5553, %r5547, 8, 8;
	cvt.u16.u32 	%rs25165, %r5553;
	bfe.u32 	%r5554, %r5547, 16, 8;
	cvt.u16.u32 	%rs25166, %r5554;
	bfe.u32 	%r5555, %r5547, 24, 8;
	cvt.u16.u32 	%rs25167, %r5555;
	ld.local.v2.b32 	{%r5556, %r5557}, [%rd33+40];
	bfe.u32 	%r5558, %r5556, 0, 8;
	cvt.u16.u32 	%rs25168, %r5558;
	bfe.u32 	%r5559, %r5556, 8, 8;
	cvt.u16.u32 	%rs25169, %r5559;
	bfe.u32 	%r5560, %r5556, 16, 8;
	cvt.u16.u32 	%rs25170, %r5560;
	bfe.u32 	%r5561, %r5556, 24, 8;
	cvt.u16.u32 	%rs25171, %r5561;
	bfe.u32 	%r5562, %r5557, 0, 8;
	cvt.u16.u32 	%rs25172, %r5562;
	bfe.u32 	%r5563, %r5557, 8, 8;
	cvt.u16.u32 	%rs25173, %r5563;
	bfe.u32 	%r5564, %r5557, 16, 8;
	cvt.u16.u32 	%rs25174, %r5564;
	bfe.u32 	%r5565, %r5557, 24, 8;
	cvt.u16.u32 	%rs25175, %r5565;
	ld.local.v2.u8 	{%rs25176, %rs25177}, [%rd33+48];
	ld.local.u32 	%r33129, [%rd33+52];
	ld.local.f64 	%fd579, [%rd33+56];
$L__BB3_1093:
	st.local.u64 	[%rd40], %rd420;
	cvt.u32.u16 	%r5566, %rs25135;
	cvt.u32.u16 	%r5567, %rs25134;
	prmt.b32 	%r5568, %r5567, %r5566, 0x3340U;
	cvt.u32.u16 	%r5569, %rs25133;
	cvt.u32.u16 	%r5570, %rs25132;
	prmt.b32 	%r5571, %r5570, %r5569, 0x3340U;
	prmt.b32 	%r5572, %r5571, %r5568, 0x5410U;
	cvt.u32.u16 	%r5573, %rs25131;
	cvt.u32.u16 	%r5574, %rs25130;
	prmt.b32 	%r5575, %r5574, %r5573, 0x3340U;
	cvt.u32.u16 	%r5576, %rs25129;
	cvt.u32.u16 	%r5577, %rs25127;
	prmt.b32 	%r5578, %r5577, %r5576, 0x3340U;
	prmt.b32 	%r5579, %r5578, %r5575, 0x5410U;
	st.local.v2.b32 	[%rd40+8], {%r5579, %r5572};
	cvt.u32.u16 	%r5580, %rs25143;
	cvt.u32.u16 	%r5581, %rs25142;
	prmt.b32 	%r5582, %r5581, %r5580, 0x3340U;
	cvt.u32.u16 	%r5583, %rs25141;
	cvt.u32.u16 	%r5584, %rs25140;
	prmt.b32 	%r5585, %r5584, %r5583, 0x3340U;
	prmt.b32 	%r5586, %r5585, %r5582, 0x5410U;
	cvt.u32.u16 	%r5587, %rs25139;
	cvt.u32.u16 	%r5588, %rs25138;
	prmt.b32 	%r5589, %r5588, %r5587, 0x3340U;
	cvt.u32.u16 	%r5590, %rs25137;
	cvt.u32.u16 	%r5591, %rs25136;
	prmt.b32 	%r5592, %r5591, %r5590, 0x3340U;
	prmt.b32 	%r5593, %r5592, %r5589, 0x5410U;
	st.local.v2.b32 	[%rd40+16], {%r5593, %r5586};
	cvt.u32.u16 	%r5594, %rs25151;
	cvt.u32.u16 	%r5595, %rs25150;
	prmt.b32 	%r5596, %r5595, %r5594, 0x3340U;
	cvt.u32.u16 	%r5597, %rs25149;
	cvt.u32.u16 	%r5598, %rs25148;
	prmt.b32 	%r5599, %r5598, %r5597, 0x3340U;
	prmt.b32 	%r5600, %r5599, %r5596, 0x5410U;
	cvt.u32.u16 	%r5601, %rs25147;
	cvt.u32.u16 	%r5602, %rs25146;
	prmt.b32 	%r5603, %r5602, %r5601, 0x3340U;
	cvt.u32.u16 	%r5604, %rs25145;
	cvt.u32.u16 	%r5605, %rs25144;
	prmt.b32 	%r5606, %r5605, %r5604, 0x3340U;
	prmt.b32 	%r5607, %r5606, %r5603, 0x5410U;
	st.local.v2.b32 	[%rd40+24], {%r5607, %r5600};
	cvt.u32.u16 	%r5608, %rs25159;
	cvt.u32.u16 	%r5609, %rs25158;
	prmt.b32 	%r5610, %r5609, %r5608, 0x3340U;
	cvt.u32.u16 	%r5611, %rs25157;
	cvt.u32.u16 	%r5612, %rs25156;
	prmt.b32 	%r5613, %r5612, %r5611, 0x3340U;
	prmt.b32 	%r5614, %r5613, %r5610, 0x5410U;
	cvt.u32.u16 	%r5615, %rs25155;
	cvt.u32.u16 	%r5616, %rs25154;
	prmt.b32 	%r5617, %r5616, %r5615, 0x3340U;
	cvt.u32.u16 	%r5618, %rs25153;
	cvt.u32.u16 	%r5619, %rs25152;
	prmt.b32 	%r5620, %r5619, %r5618, 0x3340U;
	prmt.b32 	%r5621, %r5620, %r5617, 0x5410U;
	st.local.v2.b32 	[%rd40+32], {%r5621, %r5614};
	cvt.u32.u16 	%r5622, %rs25167;
	cvt.u32.u16 	%r5623, %rs25166;
	prmt.b32 	%r5624, %r5623, %r5622, 0x3340U;
	cvt.u32.u16 	%r5625, %rs25165;
	cvt.u32.u16 	%r5626, %rs25164;
	prmt.b32 	%r5627, %r5626, %r5625, 0x3340U;
	prmt.b32 	%r5628, %r5627, %r5624, 0x5410U;
	cvt.u32.u16 	%r5629, %rs25163;
	cvt.u32.u16 	%r5630, %rs25162;
	prmt.b32 	%r5631, %r5630, %r5629, 0x3340U;
	cvt.u32.u16 	%r5632, %rs25161;
	cvt.u32.u16 	%r5633, %rs25160;
	prmt.b32 	%r5634, %r5633, %r5632, 0x3340U;
	prmt.b32 	%r5635, %r5634, %r5631, 0x5410U;
	st.local.v2.b32 	[%rd40+40], {%r5635, %r5628};
	cvt.u32.u16 	%r5636, %rs25175;
	cvt.u32.u16 	%r5637, %rs25174;
	prmt.b32 	%r5638, %r5637, %r5636, 0x3340U;
	cvt.u32.u16 	%r5639, %rs25173;
	cvt.u32.u16 	%r5640, %rs25172;
	prmt.b32 	%r5641, %r5640, %r5639, 0x3340U;
	prmt.b32 	%r5642, %r5641, %r5638, 0x5410U;
	cvt.u32.u16 	%r5643, %rs25171;
	cvt.u32.u16 	%r5644, %rs25170;
	prmt.b32 	%r5645, %r5644, %r5643, 0x3340U;
	cvt.u32.u16 	%r5646, %rs25169;
	cvt.u32.u16 	%r5647, %rs25168;
	prmt.b32 	%r5648, %r5647, %r5646, 0x3340U;
	prmt.b32 	%r5649, %r5648, %r5645, 0x5410U;
	st.local.v2.b32 	[%rd40+48], {%r5649, %r5642};
	st.local.v2.u8 	[%rd40+56], {%rs25176, %rs25177};
	st.local.u32 	[%rd40+60], %r33129;
	st.local.f64 	[%rd40+64], %fd579;
	mov.u32 	%r5650, %tid.x;
	shr.u32 	%r5651, %r5650, 5;
	setp.ne.s32 	%p96, %r5651, 5;
	@%p96 bra 	$L__BB3_1095;
	mov.u64 	%rd3882, %rd420;
	mov.u16 	%rs24872, %rs25127;
	mov.u16 	%rs24873, %rs25129;
	mov.u16 	%rs24874, %rs25130;
	mov.u16 	%rs24875, %rs25131;
	mov.u16 	%rs24876, %rs25132;
	mov.u16 	%rs24877, %rs25133;
	mov.u16 	%rs24878, %rs25134;
	mov.u16 	%rs24879, %rs25135;
	mov.u16 	%rs24880, %rs25136;
	mov.u16 	%rs24881, %rs25137;
	mov.u16 	%rs24882, %rs25138;
	mov.u16 	%rs24883, %rs25139;
	mov.u16 	%rs24884, %rs25140;
	mov.u16 	%rs24885, %rs25141;
	mov.u16 	%rs24886, %rs25142;
	mov.u16 	%rs24887, %rs25143;
	mov.u16 	%rs24888, %rs25144;
	mov.u16 	%rs24889, %rs25145;
	mov.u16 	%rs24890, %rs25146;
	mov.u16 	%rs24891, %rs25147;
	mov.u16 	%rs24892, %rs25148;
	mov.u16 	%rs24893, %rs25149;
	mov.u16 	%rs24894, %rs25150;
	mov.u16 	%rs24895, %rs25151;
	mov.u16 	%rs24896, %rs25152;
	mov.u16 	%rs24897, %rs25153;
	mov.u16 	%rs24898, %rs25154;
	mov.u16 	%rs24899, %rs25155;
	mov.u16 	%rs24900, %rs25156;
	mov.u16 	%rs24901, %rs25157;
	mov.u16 	%rs24902, %rs25158;
	mov.u16 	%rs24903, %rs25159;
	mov.u16 	%rs24904, %rs25160;
	mov.u16 	%rs24905, %rs25161;
	mov.u16 	%rs24906, %rs25162;
	mov.u16 	%rs24907, %rs25163;
	mov.u16 	%rs24908, %rs25164;
	mov.u16 	%rs24909, %rs25165;
	mov.u16 	%rs24910, %rs25166;
	mov.u16 	%rs24911, %rs25167;
	mov.u16 	%rs24912, %rs25168;
	mov.u16 	%rs24913, %rs25169;
	mov.u16 	%rs24914, %rs25170;
	mov.u16 	%rs24915, %rs25171;
	mov.u16 	%rs24916, %rs25172;
	mov.u16 	%rs24917, %rs25173;
	mov.u16 	%rs24918, %rs25174;
	mov.u16 	%rs24919, %rs25175;
	mov.u16 	%rs24920, %rs25176;
	mov.u16 	%rs24921, %rs25177;
	mov.u32 	%r33106, %r33129;
	mov.f64 	%fd574, %fd579;
$L__BB3_1095:
	add.u64 	%rd1027, %SPL, 496;
	ld.shared.u64 	%rd1028, [_ZN6thrust24THRUST_300001_SM_1000_NS8cuda_cub4core6detail5shmemE+360];
	ld.shared.v4.b32 	{%r5652, %r5653, %r5654, %r5655}, [_ZN6thrust24THRUST_300001_SM_1000_NS8cuda_cub4core6detail5shmemE+368];
	bfe.u32 	%r5656, %r5652, 0, 8;
	cvt.u16.u32 	%rs25229, %r5656;
	bfe.u32 	%r5657, %r5652, 8, 8;
	cvt.u16.u32 	%rs25231, %r5657;
	bfe.u32 	%r5658, %r5652, 16, 8;
	cvt.u16.u32 	%rs25232, %r5658;
	bfe.u32 	%r5659, %r5652, 24, 8;
	cvt.u16.u32 	%rs25233, %r5659;
	bfe.u32 	%r5660, %r5653, 0, 8;
	cvt.u16.u32 	%rs25234, %r5660;
	bfe.u32 	%r5661, %r5653, 8, 8;
	cvt.u16.u32 	%rs25235, %r5661;
	bfe.u32 	%r5662, %r5653, 16, 8;
	cvt.u16.u32 	%rs25236, %r5662;
	bfe.u32 	%r5663, %r5653, 24, 8;
	cvt.u16.u32 	%rs25237, %r5663;
	bfe.u32 	%r5664, %r5654, 0, 8;
	cvt.u16.u32 	%rs25238, %r5664;
	bfe.u32 	%r5665, %r5654, 8, 8;
	cvt.u16.u32 	%rs25239, %r5665;
	bfe.u32 	%r5666, %r5654, 16, 8;
	cvt.u16.u32 	%rs25240, %r5666;
	bfe.u32 	%r5667, %r5654, 24, 8;
	cvt.u16.u32 	%rs25241, %r5667;
	bfe.u32 	%r5668, %r5655, 0, 8;
	cvt.u16.u32 	%rs25242, %r5668;
	bfe.u32 	%r5669, %r5655, 8, 8;
	cvt.u16.u32 	%rs25243, %r5669;
	bfe.u32 	%r5670, %r5655, 16, 8;
	cvt.u16.u32 	%rs25244, %r5670;
	bfe.u32 	%r5671, %r5655, 24, 8;
	cvt.u16.u32 	%rs25245, %r5671;
	ld.shared.v4.b32 	{%r5672, %r5673, %r5674, %r5675}, [_ZN6thrust24THRUST_300001_SM_1000_NS8cuda_cub4core6detail5shmemE+384];
	bfe.u32 	%r5676, %r5672, 0, 8;
	cvt.u16.u32 	%rs25246, %r5676;
	bfe.u32 	%r5677, %r5672, 8, 8;
	cvt.u16.u32 	%rs25247, %r5677;
	bfe.u32 	%r5678, %r5672, 16, 8;
	cvt.u16.u32 	%rs25248, %r5678;
	bfe.u32 	%r5679, %r5672, 24, 8;
	cvt.u16.u32 	%rs25249, %r5679;
	bfe.u32 	%r5680, %r5673, 0, 8;
	cvt.u16.u32 	%rs25250, %r5680;
	bfe.u32 	%r5681, %r5673, 8, 8;
	cvt.u16.u32 	%rs25251, %r5681;
	bfe.u32 	%r5682, %r5673, 16, 8;
	cvt.u16.u32 	%rs25252, %r5682;
	bfe.u32 	%r5683, %r5673, 24, 8;
	cvt.u16.u32 	%rs25253, %r5683;
	bfe.u32 	%r5684, %r5674, 0, 8;
	cvt.u16.u32 	%rs25254, %r5684;
	bfe.u32 	%r5685, %r5674, 8, 8;
	cvt.u16.u32 	%rs25255, %r5685;
	bfe.u32 	%r5686, %r5674, 16, 8;
	cvt.u16.u32 	%rs25256, %r5686;
	bfe.u32 	%r5687, %r5674, 24, 8;
	cvt.u16.u32 	%rs25257, %r5687;
	bfe.u32 	%r5688, %r5675, 0, 8;
	cvt.u16.u32 	%rs25258, %r5688;
	bfe.u32 	%r5689, %r5675, 8, 8;
	cvt.u16.u32 	%rs25259, %r5689;
	bfe.u32 	%r5690, %r5675, 16, 8;
	cvt.u16.u32 	%rs25260, %r5690;
	bfe.u32 	%r5691, %r5675, 24, 8;
	cvt.u16.u32 	%rs25261, %r5691;
	ld.shared.v4.b32 	{%r5692, %r5693, %r5694, %r5695}, [_ZN6thrust24THRUST_300001_SM_1000_NS8cuda_cub4core6detail5shmemE+400];
	bfe.u32 	%r5696, %r5692, 0, 8;
	cvt.u16.u32 	%rs25262, %r5696;
	bfe.u32 	%r5697, %r5692, 8, 8;
	cvt.u16.u32 	%rs25263, %r5697;
	bfe.u32 	%r5698, %r5692, 16, 8;
	cvt.u16.u32 	%rs25264, %r5698;
	bfe.u32 	%r5699, %r5692, 24, 8;
	cvt.u16.u32 	%rs25265, %r5699;
	bfe.u32 	%r5700, %r5693, 0, 8;
	cvt.u16.u32 	%rs25266, %r5700;
	bfe.u32 	%r5701, %r5693, 8, 8;
	cvt.u16.u32 	%rs25267, %r5701;
	bfe.u32 	%r5702, %r5693, 16, 8;
	cvt.u16.u32 	%rs25268, %r5702;
	bfe.u32 	%r5703, %r5693, 24, 8;
	cvt.u16.u32 	%rs25269, %r5703;
	bfe.u32 	%r5704, %r5694, 0, 8;
	cvt.u16.u32 	%rs25270, %r5704;
	bfe.u32 	%r5705, %r5694, 8, 8;
	cvt.u16.u32 	%rs25271, %r5705;
	bfe.u32 	%r5706, %r5694, 16, 8;
	cvt.u16.u32 	%rs25272, %r5706;
	bfe.u32 	%r5707, %r5694, 24, 8;
	cvt.u16.u32 	%rs25273, %r5707;
	bfe.u32 	%r5708, %r5695, 0, 8;
	cvt.u16.u32 	%rs25274, %r5708;
	bfe.u32 	%r5709, %r5695, 8, 8;
	cvt.u16.u32 	%rs25275, %r5709;
	bfe.u32 	%r5710, %r5695, 16, 8;
	cvt.u16.u32 	%rs25276, %r5710;
	bfe.u32 	%r5711, %r5695, 24, 8;
	cvt.u16.u32 	%rs25277, %r5711;
	ld.shared.v2.u8 	{%rs25278, %rs25279}, [_ZN6thrust24THRUST_300001_SM_1000_NS8cuda_cub4core6detail5shmemE+416];
	ld.shared.u32 	%r33137, [_ZN6thrust24THRUST_300001_SM_1000_NS8cuda_cub4core6detail5shmemE+420];
	ld.shared.f64 	%fd581, [_ZN6thrust24THRUST_300001_SM_1000_NS8cuda_cub4core6detail5shmemE+424];
	st.local.u64 	[%rd1027], %rd1028;
	add.s64 	%rd422, %rd1027, 8;
	st.local.v2.b32 	[%rd1027+8], {%r5652, %r5653};
	st.local.v2.b32 	[%rd1027+16], {%r5654, %r5655};
	st.local.v2.b32 	[%rd1027+24], {%r5672, %r5673};
	st.local.v2.b32 	[%rd1027+32], {%r5674, %r5675};
	st.local.v2.b32 	[%rd1027+40], {%r5692, %r5693};
	st.local.v2.b32 	[%rd1027+48], {%r5694, %r5695};
	st.local.v2.u8 	[%rd1027+56], {%rs25278, %rs25279};
	st.local.u32 	[%rd1027+60], %r33137;
	st.local.f64 	[%rd1027+64], %fd581;
	add.s64 	%rd423, %rd1028, %rd420;
	setp.ne.s64 	%p97, %rd1028, 0;
	@%p97 bra 	$L__BB3_1107;
	mov.b16 	%rs16770, 0;
	st.local.u8 	[%rd32], %rs16770;
	add.s32 	%r5713, %r33137, %r33129;
	st.local.u32 	[%rd32+52], %r5713;
	add.f64 	%fd355, %fd579, %fd581;
	st.local.f64 	[%rd32+56], %fd355;
	mov.b32 	%r33131, 0;
$L__BB3_1097:
	mov.u32 	%r1789, %r33131;
	cvt.u64.u32 	%rd1029, %r1789;
	add.s64 	%rd1030, %rd32, %rd1029;
	ld.local.u8 	%rs16771, [%rd1030];
	setp.ne.s16 	%p98, %rs16771, 0;
	add.s32 	%r33131, %r1789, 1;
	@%p98 bra 	$L__BB3_1097;
	and.b16  	%rs16772, %rs25127, 255;
	setp.eq.s16 	%p99, %rs16772, 0;
	mov.u32 	%r33133, %r1789;
	@%p99 bra 	$L__BB3_1101;
	mov.b32 	%r33132, 0;
$L__BB3_1100:
	add.s32 	%r5715, %r33132, %r1789;
	cvt.u64.u32 	%rd1031, %r5715;
	add.s64 	%rd1032, %rd32, %rd1031;
	st.local.u8 	[%rd1032], %rs25127;
	add.s32 	%r1792, %r33132, 1;
	add.s32 	%r33133, %r1792, %r1789;
	cvt.u64.u32 	%rd1033, %r33132;
	add.s64 	%rd1034, %rd40, %rd1033;
	ld.local.u8 	%rs25127, [%rd1034+9];
	setp.ne.s16 	%p100, %rs25127, 0;
	mov.u32 	%r33132, %r1792;
	@%p100 bra 	$L__BB3_1100;
$L__BB3_1101:
	cvt.u64.u32 	%rd1035, %r33133;
	add.s64 	%rd1036, %rd32, %rd1035;
	mov.b16 	%rs16773, 0;
	st.local.u8 	[%rd1036], %rs16773;
	mov.b32 	%r33134, 0;
$L__BB3_1102:
	mov.u32 	%r1795, %r33134;
	cvt.u64.u32 	%rd1037, %r1795;
	add.s64 	%rd1038, %rd32, %rd1037;
	ld.local.u8 	%rs16774, [%rd1038];
	setp.ne.s16 	%p101, %rs16774, 0;
	add.s32 	%r33134, %r1795, 1;
	@%p101 bra 	$L__BB3_1102;
	and.b16  	%rs16775, %rs25229, 255;
	setp.eq.s16 	%p102, %rs16775, 0;
	mov.u32 	%r33136, %r1795;
	@%p102 bra 	$L__BB3_1106;
	mov.b32 	%r33135, 0;
$L__BB3_1105:
	add.s32 	%r5718, %r33135, %r1795;
	cvt.u64.u32 	%rd1039, %r5718;
	add.s64 	%rd1040, %rd32, %rd1039;
	st.local.u8 	[%rd1040], %rs25229;
	add.s32 	%r1798, %r33135, 1;
	add.s32 	%r33136, %r1798, %r1795;
	cvt.u64.u32 	%rd1041, %r33135;
	add.s64 	%rd1042, %rd422, %rd1041;
	ld.local.u8 	%rs25229, [%rd1042+1];
	setp.ne.s16 	%p103, %rs25229, 0;
	mov.u32 	%r33135, %r1798;
	@%p103 bra 	$L__BB3_1105;
$L__BB3_1106:
	cvt.u64.u32 	%rd1043, %r33136;
	add.s64 	%rd1044, %rd32, %rd1043;
	mov.b16 	%rs16776, 0;
	st.local.u8 	[%rd1044], %rs16776;
	ld.local.v2.b32 	{%r5719, %r5720}, [%rd32];
	bfe.u32 	%r5721, %r5719, 0, 8;
	cvt.u16.u32 	%rs25229, %r5721;
	bfe.u32 	%r5722, %r5719, 8, 8;
	cvt.u16.u32 	%rs25231, %r5722;
	bfe.u32 	%r5723, %r5719, 16, 8;
	cvt.u16.u32 	%rs25232, %r5723;
	bfe.u32 	%r5724, %r5719, 24, 8;
	cvt.u16.u32 	%rs25233, %r5724;
	bfe.u32 	%r5725, %r5720, 0, 8;
	cvt.u16.u32 	%rs25234, %r5725;
	bfe.u32 	%r5726, %r5720, 8, 8;
	cvt.u16.u32 	%rs25235, %r5726;
	bfe.u32 	%r5727, %r5720, 16, 8;
	cvt.u16.u32 	%rs25236, %r5727;
	bfe.u32 	%r5728, %r5720, 24, 8;
	cvt.u16.u32 	%rs25237, %r5728;
	ld.local.v2.b32 	{%r5729, %r5730}, [%rd32+8];
	bfe.u32 	%r5731, %r5729, 0, 8;
	cvt.u16.u32 	%rs25238, %r5731;
	bfe.u32 	%r5732, %r5729, 8, 8;
	cvt.u16.u32 	%rs25239, %r5732;
	bfe.u32 	%r5733, %r5729, 16, 8;
	cvt.u16.u32 	%rs25240, %r5733;
	bfe.u32 	%r5734, %r5729, 24, 8;
	cvt.u16.u32 	%rs25241, %r5734;
	bfe.u32 	%r5735, %r5730, 0, 8;
	cvt.u16.u32 	%rs25242, %r5735;
	bfe.u32 	%r5736, %r5730, 8, 8;
	cvt.u16.u32 	%rs25243, %r5736;
	bfe.u32 	%r5737, %r5730, 16, 8;
	cvt.u16.u32 	%rs25244, %r5737;
	bfe.u32 	%r5738, %r5730, 24, 8;
	cvt.u16.u32 	%rs25245, %r5738;
	ld.local.v2.b32 	{%r5739, %r5740}, [%rd32+16];
	bfe.u32 	%r5741, %r5739, 0, 8;
	cvt.u16.u32 	%rs25246, %r5741;
	bfe.u32 	%r5742, %r5739, 8, 8;
	cvt.u16.u32 	%rs25247, %r5742;
	bfe.u32 	%r5743, %r5739, 16, 8;
	cvt.u16.u32 	%rs25248, %r5743;
	bfe.u32 	%r5744, %r5739, 24, 8;
	cvt.u16.u32 	%rs25249, %r5744;
	bfe.u32 	%r5745, %r5740, 0, 8;
	cvt.u16.u32 	%rs25250, %r5745;
	bfe.u32 	%r5746, %r5740, 8, 8;
	cvt.u16.u32 	%rs25251, %r5746;
	bfe.u32 	%r5747, %r5740, 16, 8;
	cvt.u16.u32 	%rs25252, %r5747;
	bfe.u32 	%r5748, %r5740, 24, 8;
	cvt.u16.u32 	%rs25253, %r5748;
	ld.local.v2.b32 	{%r5749, %r5750}, [%rd32+24];
	bfe.u32 	%r5751, %r5749, 0, 8;
	cvt.u16.u32 	%rs25254, %r5751;
	bfe.u32 	%r5752, %r5749, 8, 8;
	cvt.u16.u32 	%rs25255, %r5752;
	bfe.u32 	%r5753, %r5749, 16, 8;
	cvt.u16.u32 	%rs25256, %r5753;
	bfe.u32 	%r5754, %r5749, 24, 8;
	cvt.u16.u32 	%rs25257, %r5754;
	bfe.u32 	%r5755, %r5750, 0, 8;
	cvt.u16.u32 	%rs25258, %r5755;
	bfe.u32 	%r5756, %r5750, 8, 8;
	cvt.u16.u32 	%rs25259, %r5756;
	bfe.u32 	%r5757, %r5750, 16, 8;
	cvt.u16.u32 	%rs25260, %r5757;
	bfe.u32 	%r5758, %r5750, 24, 8;
	cvt.u16.u32 	%rs25261, %r5758;
	ld.local.v2.b32 	{%r5759, %r5760}, [%rd32+32];
	bfe.u32 	%r5761, %r5759, 0, 8;
	cvt.u16.u32 	%rs25262, %r5761;
	bfe.u32 	%r5762, %r5759, 8, 8;
	cvt.u16.u32 	%rs25263, %r5762;
	bfe.u32 	%r5763, %r5759, 16, 8;
	cvt.u16.u32 	%rs25264, %r5763;
	bfe.u32 	%r5764, %r5759, 24, 8;
	cvt.u16.u32 	%rs25265, %r5764;
	bfe.u32 	%r5765, %r5760, 0, 8;
	cvt.u16.u32 	%rs25266, %r5765;
	bfe.u32 	%r5766, %r5760, 8, 8;
	cvt.u16.u32 	%rs25267, %r5766;
	bfe.u32 	%r5767, %r5760, 16, 8;
	cvt.u16.u32 	%rs25268, %r5767;
	bfe.u32 	%r5768, %r5760, 24, 8;
	cvt.u16.u32 	%rs25269, %r5768;
	ld.local.v2.b32 	{%r5769, %r5770}, [%rd32+40];
	bfe.u32 	%r5771, %r5769, 0, 8;
	cvt.u16.u32 	%rs25270, %r5771;
	bfe.u32 	%r5772, %r5769, 8, 8;
	cvt.u16.u32 	%rs25271, %r5772;
	bfe.u32 	%r5773, %r5769, 16, 8;
	cvt.u16.u32 	%rs25272, %r5773;
	bfe.u32 	%r5774, %r5769, 24, 8;
	cvt.u16.u32 	%rs25273, %r5774;
	bfe.u32 	%r5775, %r5770, 0, 8;
	cvt.u16.u32 	%rs25274, %r5775;
	bfe.u32 	%r5776, %r5770, 8, 8;
	cvt.u16.u32 	%rs25275, %r5776;
	bfe.u32 	%r5777, %r5770, 16, 8;
	cvt.u16.u32 	%rs25276, %r5777;
	bfe.u32 	%r5778, %r5770, 24, 8;
	cvt.u16.u32 	%rs25277, %r5778;
	ld.local.v2.u8 	{%rs25278, %rs25279}, [%rd32+48];
	ld.local.u32 	%r33137, [%rd32+52];
	ld.local.f64 	%fd581, [%rd32+56];
$L__BB3_1107:
	st.local.u64 	[%rd40], %rd423;
	cvt.u32.u16 	%r5779, %rs25237;
	cvt.u32.u16 	%r5780, %rs25236;
	prmt.b32 	%r5781, %r5780, %r5779, 0x3340U;
	cvt.u32.u16 	%r5782, %rs25235;
	cvt.u32.u16 	%r5783, %rs25234;
	prmt.b32 	%r5784, %r5783, %r5782, 0x3340U;
	prmt.b32 	%r5785, %r5784, %r5781, 0x5410U;
	cvt.u32.u16 	%r5786, %rs25233;
	cvt.u32.u16 	%r5787, %rs25232;
	prmt.b32 	%r5788, %r5787, %r5786, 0x3340U;
	cvt.u32.u16 	%r5789, %rs25231;
	cvt.u32.u16 	%r5790, %rs25229;
	prmt.b32 	%r5791, %r5790, %r5789, 0x3340U;
	prmt.b32 	%r5792, %r5791, %r5788, 0x5410U;
	st.local.v2.b32 	[%rd40+8], {%r5792, %r5785};
	cvt.u32.u16 	%r5793, %rs25245;
	cvt.u32.u16 	%r5794, %rs25244;
	prmt.b32 	%r5795, %r5794, %r5793, 0x3340U;
	cvt.u32.u16 	%r5796, %rs25243;
	cvt.u32.u16 	%r5797, %rs25242;
	prmt.b32 	%r5798, %r5797, %r5796, 0x3340U;
	prmt.b32 	%r5799, %r5798, %r5795, 0x5410U;
	cvt.u32.u16 	%r5800, %rs25241;
	cvt.u32.u16 	%r5801, %rs25240;
	prmt.b32 	%r5802, %r5801, %r5800, 0x3340U;
	cvt.u32.u16 	%r5803, %rs25239;
	cvt.u32.u16 	%r5804, %rs25238;
	prmt.b32 	%r5805, %r5804, %r5803, 0x3340U;
	prmt.b32 	%r5806, %r5805, %r5802, 0x5410U;
	st.local.v2.b32 	[%rd40+16], {%r5806, %r5799};
	cvt.u32.u16 	%r5807, %rs25253;
	cvt.u32.u16 	%r5808, %rs25252;
	prmt.b32 	%r5809, %r5808, %r5807, 0x3340U;
	cvt.u32.u16 	%r5810, %rs25251;
	cvt.u32.u16 	%r5811, %rs25250;
	prmt.b32 	%r5812, %r5811, %r5810, 0x3340U;
	prmt.b32 	%r5813, %r5812, %r5809, 0x5410U;
	cvt.u32.u16 	%r5814, %rs25249;
	cvt.u32.u16 	%r5815, %rs25248;
	prmt.b32 	%r5816, %r5815, %r5814, 0x3340U;
	cvt.u32.u16 	%r5817, %rs25247;
	cvt.u32.u16 	%r5818, %rs25246;
	prmt.b32 	%r5819, %r5818, %r5817, 0x3340U;
	prmt.b32 	%r5820, %r5819, %r5816, 0x5410U;
	st.local.v2.b32 	[%rd40+24], {%r5820, %r5813};
	cvt.u32.u16 	%r5821, %rs25261;
	cvt.u32.u16 	%r5822, %rs25260;
	prmt.b32 	%r5823, %r5822, %r5821, 0x3340U;
	cvt.u32.u16 	%r5824, %rs25259;
	cvt.u32.u16 	%r5825, %rs25258;
	prmt.b32 	%r5826, %r5825, %r5824, 0x3340U;
	prmt.b32 	%r5827, %r5826, %r5823, 0x5410U;
	cvt.u32.u16 	%r5828, %rs25257;
	cvt.u32.u16 	%r5829, %rs25256;
	prmt.b32 	%r5830, %r5829, %r5828, 0x3340U;
	cvt.u32.u16 	%r5831, %rs25255;
	cvt.u32.u16 	%r5832, %rs25254;
	prmt.b32 	%r5833, %r5832, %r5831, 0x3340U;
	prmt.b32 	%r5834, %r5833, %r5830, 0x5410U;
	st.local.v2.b32 	[%rd40+32], {%r5834, %r5827};
	cvt.u32.u16 	%r5835, %rs25269;
	cvt.u32.u16 	%r5836, %rs25268;
	prmt.b32 	%r5837, %r5836, %r5835, 0x3340U;
	cvt.u32.u16 	%r5838, %rs25267;
	cvt.u32.u16 	%r5839, %rs25266;
	prmt.b32 	%r5840, %r5839, %r5838, 0x3340U;
	prmt.b32 	%r5841, %r5840, %r5837, 0x5410U;
	cvt.u32.u16 	%r5842, %rs25265;
	cvt.u32.u16 	%r5843, %rs25264;
	prmt.b32 	%r5844, %r5843, %r5842, 0x3340U;
	cvt.u32.u16 	%r5845, %rs25263;
	cvt.u32.u16 	%r5846, %rs25262;
	prmt.b32 	%r5847, %r5846, %r5845, 0x3340U;
	prmt.b32 	%r5848, %r5847, %r5844, 0x5410U;
	st.local.v2.b32 	[%rd40+40], {%r5848, %r5841};
	cvt.u32.u16 	%r5849, %rs25277;
	cvt.u32.u16 	%r5850, %rs25276;
	prmt.b32 	%r5851, %r5850, %r5849, 0x3340U;
	cvt.u32.u16 	%r5852, %rs25275;
	cvt.u32.u16 	%r5853, %rs25274;
	prmt.b32 	%r5854, %r5853, %r5852, 0x3340U;
	prmt.b32 	%r5855, %r5854, %r5851, 0x5410U;
	cvt.u32.u16 	%r5856, %rs25273;
	cvt.u32.u16 	%r5857, %rs25272;
	prmt.b32 	%r5858, %r5857, %r5856, 0x3340U;
	cvt.u32.u16 	%r5859, %rs25271;
	cvt.u32.u16 	%r5860, %rs25270;
	prmt.b32 	%r5861, %r5860, %r5859, 0x3340U;
	prmt.b32 	%r5862, %r5861, %r5858, 0x5410U;
	st.local.v2.b32 	[%rd40+48], {%r5862, %r5855};
	st.local.v2.u8 	[%rd40+56], {%rs25278, %rs25279};
	st.local.u32 	[%rd40+60], %r33137;
	st.local.f64 	[%rd40+64], %fd581;
	mov.u32 	%r5863, %tid.x;
	shr.u32 	%r5864, %r5863, 5;
	setp.ne.s32 	%p104, %r5864, 6;
	@%p104 bra 	$L__BB3_1109;
	mov.u64 	%rd3882, %rd423;
	mov.u16 	%rs24872, %rs25229;
	mov.u16 	%rs24873, %rs25231;
	mov.u16 	%rs24874, %rs25232;
	mov.u16 	%rs24875, %rs25233;
	mov.u16 	%rs24876, %rs25234;
	mov.u16 	%rs24877, %rs25235;
	mov.u16 	%rs24878, %rs25236;
	mov.u16 	%rs24879, %rs25237;
	mov.u16 	%rs24880, %rs25238;
	mov.u16 	%rs24881, %rs25239;
	mov.u16 	%rs24882, %rs25240;
	mov.u16 	%rs24883, %rs25241;
	mov.u16 	%rs24884, %rs25242;
	mov.u16 	%rs24885, %rs25243;
	mov.u16 	%rs24886, %rs25244;
	mov.u16 	%rs24887, %rs25245;
	mov.u16 	%rs24888, %rs25246;
	mov.u16 	%rs24889, %rs25247;
	mov.u16 	%rs24890, %rs25248;
	mov.u16 	%rs24891, %rs25249;
	mov.u16 	%rs24892, %rs25250;
	mov.u16 	%rs24893, %rs25251;
	mov.u16 	%rs24894, %rs25252;
	mov.u16 	%rs24895, %rs25253;
	mov.u16 	%rs24896, %rs25254;
	mov.u16 	%rs24897, %rs25255;
	mov.u16 	%rs24898, %rs25256;
	mov.u16 	%rs24899, %rs25257;
	mov.u16 	%rs24900, %rs25258;
	mov.u16 	%rs24901, %rs25259;
	mov.u16 	%rs24902, %rs25260;
	mov.u16 	%rs24903, %rs25261;
	mov.u16 	%rs24904, %rs25262;
	mov.u16 	%rs24905, %rs25263;
	mov.u16 	%rs24906, %rs25264;
	mov.u16 	%rs24907, %rs25265;
	mov.u16 	%rs24908, %rs25266;
	mov.u16 	%rs24909, %rs25267;
	mov.u16 	%rs24910, %rs25268;
	mov.u16 	%rs24911, %rs25269;
	mov.u16 	%rs24912, %rs25270;
	mov.u16 	%rs24913, %rs25271;
	mov.u16 	%rs24914, %rs25272;
	mov.u16 	%rs24915, %rs25273;
	mov.u16 	%rs24916, %rs25274;
	mov.u16 	%rs24917, %rs25275;
	mov.u16 	%rs24918, %rs25276;
	mov.u16 	%rs24919, %rs25277;
	mov.u16 	%rs24920, %rs25278;
	mov.u16 	%rs24921, %rs25279;
	mov.u32 	%r33106, %r33137;
	mov.f64 	%fd574, %fd581;
$L__BB3_1109:
	add.u64 	%rd1046, %SPL, 424;
	ld.shared.u64 	%rd1047, [_ZN6thrust24THRUST_300001_SM_1000_NS8cuda_cub4core6detail5shmemE+432];
	ld.shared.v2.b32 	{%r5865, %r5866}, [_ZN6thrust24THRUST_300001_SM_1000_NS8cuda_cub4core6detail5shmemE+440];
	bfe.u32 	%r5867, %r5865, 0, 8;
	cvt.u16.u32 	%rs25331, %r5867;
	bfe.u32 	%r5868, %r5865, 8, 8;
	cvt.u16.u32 	%rs25333, %r5868;
	bfe.u32 	%r5869, %r5865, 16, 8;
	cvt.u16.u32 	%rs25334, %r5869;
	bfe.u32 	%r5870, %r5865, 24, 8;
	cvt.u16.u32 	%rs25335, %r5870;
	bfe.u32 	%r5871, %r5866, 0, 8;
	cvt.u16.u32 	%rs25336, %r5871;
	bfe.u32 	%r5872, %r5866, 8, 8;
	cvt.u16.u32 	%rs25337, %r5872;
	bfe.u32 	%r5873, %r5866, 16, 8;
	cvt.u16.u32 	%rs25338, %r5873;
	bfe.u32 	%r5874, %r5866, 24, 8;
	cvt.u16.u32 	%rs25339, %r5874;
	ld.shared.v4.b32 	{%r5875, %r5876, %r5877, %r5878}, [_ZN6thrust24THRUST_300001_SM_1000_NS8cuda_cub4core6detail5shmemE+448];
	bfe.u32 	%r5879, %r5875, 0, 8;
	cvt.u16.u32 	%rs25340, %r5879;
	bfe.u32 	%r5880, %r5875, 8, 8;
	cvt.u16.u32 	%rs25341, %r5880;
	bfe.u32 	%r5881, %r5875, 16, 8;
	cvt.u16.u32 	%rs25342, %r5881;
	bfe.u32 	%r5882, %r5875, 24, 8;
	cvt.u16.u32 	%rs25343, %r5882;
	bfe.u32 	%r5883, %r5876, 0, 8;
	cvt.u16.u32 	%rs25344, %r5883;
	bfe.u32 	%r5884, %r5876, 8, 8;
	cvt.u16.u32 	%rs25345, %r5884;
	bfe.u32 	%r5885, %r5876, 16, 8;
	cvt.u16.u32 	%rs25346, %r5885;
	bfe.u32 	%r5886, %r5876, 24, 8;
	cvt.u16.u32 	%rs25347, %r5886;
	bfe.u32 	%r5887, %r5877, 0, 8;
	cvt.u16.u32 	%rs25348, %r5887;
	bfe.u32 	%r5888, %r5877, 8, 8;
	cvt.u16.u32 	%rs25349, %r5888;
	bfe.u32 	%r5889, %r5877, 16, 8;
	cvt.u16.u32 	%rs25350, %r5889;
	bfe.u32 	%r5890, %r5877, 24, 8;
	cvt.u16.u32 	%rs25351, %r5890;
	bfe.u32 	%r5891, %r5878, 0, 8;
	cvt.u16.u32 	%rs25352, %r5891;
	bfe.u32 	%r5892, %r5878, 8, 8;
	cvt.u16.u32 	%rs25353, %r5892;
	bfe.u32 	%r5893, %r5878, 16, 8;
	cvt.u16.u32 	%rs25354, %r5893;
	bfe.u32 	%r5894, %r5878, 24, 8;
	cvt.u16.u32 	%rs25355, %r5894;
	ld.shared.v4.b32 	{%r5895, %r5896, %r5897, %r5898}, [_ZN6thrust24THRUST_300001_SM_1000_NS8cuda_cub4core6detail5shmemE+464];
	bfe.u32 	%r5899, %r5895, 0, 8;
	cvt.u16.u32 	%rs25356, %r5899;
	bfe.u32 	%r5900, %r5895, 8, 8;
	cvt.u16.u32 	%rs25357, %r5900;
	bfe.u32 	%r5901, %r5895, 16, 8;
	cvt.u16.u32 	%rs25358, %r5901;
	bfe.u32 	%r5902, %r5895, 24, 8;
	cvt.u16.u32 	%rs25359, %r5902;
	bfe.u32 	%r5903, %r5896, 0, 8;
	cvt.u16.u32 	%rs25360, %r5903;
	bfe.u32 	%r5904, %r5896, 8, 8;
	cvt.u16.u32 	%rs25361, %r5904;
	bfe.u32 	%r5905, %r5896, 16, 8;
	cvt.u16.u32 	%rs25362, %r5905;
	bfe.u32 	%r5906, %r5896, 24, 8;
	cvt.u16.u32 	%rs25363, %r5906;
	bfe.u32 	%r5907, %r5897, 0, 8;
	cvt.u16.u32 	%rs25364, %r5907;
	bfe.u32 	%r5908, %r5897, 8, 8;
	cvt.u16.u32 	%rs25365, %r5908;
	bfe.u32 	%r5909, %r5897, 16, 8;
	cvt.u16.u32 	%rs25366, %r5909;
	bfe.u32 	%r5910, %r5897, 24, 8;
	cvt.u16.u32 	%rs25367, %r5910;
	bfe.u32 	%r5911, %r5898, 0, 8;
	cvt.u16.u32 	%rs25368, %r5911;
	bfe.u32 	%r5912, %r5898, 8, 8;
	cvt.u16.u32 	%rs25369, %r5912;
	bfe.u32 	%r5913, %r5898, 16, 8;
	cvt.u16.u32 	%rs25370, %r5913;
	bfe.u32 	%r5914, %r5898, 24, 8;
	cvt.u16.u32 	%rs25371, %r5914;
	ld.shared.v4.b32 	{%r5915, %r5916, %r5917, %r5918}, [_ZN6thrust24THRUST_300001_SM_1000_NS8cuda_cub4core6detail5shmemE+480];
	bfe.u32 	%r5919, %r5915, 0, 8;
	cvt.u16.u32 	%rs25372, %r5919;
	bfe.u32 	%r5920, %r5915, 8, 8;
	cvt.u16.u32 	%rs25373, %r5920;
	bfe.u32 	%r5921, %r5915, 16, 8;
	cvt.u16.u32 	%rs25374, %r5921;
	bfe.u32 	%r5922, %r5915, 24, 8;
	cvt.u16.u32 	%rs25375, %r5922;
	bfe.u32 	%r5923, %r5916, 0, 8;
	cvt.u16.u32 	%rs25376, %r5923;
	bfe.u32 	%r5924, %r5916, 8, 8;
	cvt.u16.u32 	%rs25377, %r5924;
	bfe.u32 	%r5925, %r5916, 16, 8;
	cvt.u16.u32 	%rs25378, %r5925;
	bfe.u32 	%r5926, %r5916, 24, 8;
	cvt.u16.u32 	%rs25379, %r5926;
	bfe.u32 	%r5927, %r5917, 0, 8;
	cvt.u16.u32 	%rs25380, %r5927;
	mov.b64 	%rd1048, {%r5917, %r5918};
	shr.u64 	%rd1049, %rd1048, 8;
	cvt.u16.u64 	%rs25381, %rd1049;
	{ .reg .b32 tmp; mov.b64 {tmp, %r33145}, %rd1048; }
	ld.shared.f64 	%fd583, [_ZN6thrust24THRUST_300001_SM_1000_NS8cuda_cub4core6detail5shmemE+496];
	st.local.u64 	[%rd1046], %rd1047;
	add.s64 	%rd425, %rd1046, 8;
	st.local.v2.b32 	[%rd1046+8], {%r5865, %r5866};
	st.local.v2.b32 	[%rd1046+16], {%r5875, %r5876};
	st.local.v2.b32 	[%rd1046+24], {%r5877, %r5878};
	st.local.v2.b32 	[%rd1046+32], {%r5895, %r5896};
	st.local.v2.b32 	[%rd1046+40], {%r5897, %r5898};
	st.local.v2.b32 	[%rd1046+48], {%r5915, %r5916};
	st.local.v2.u8 	[%rd1046+56], {%rs25380, %rs25381};
	st.local.u32 	[%rd1046+60], %r33145;
	st.local.f64 	[%rd1046+64], %fd583;
	add.s64 	%rd426, %rd1047, %rd423;
	setp.ne.s64 	%p105, %rd1047, 0;
	@%p105 bra 	$L__BB3_1121;
	mov.b16 	%rs16777, 0;
	st.local.u8 	[%rd31], %rs16777;
	add.s32 	%r5929, %r33145, %r33137;
	st.local.u32 	[%rd31+52], %r5929;
	add.f64 	%fd356, %fd581, %fd583;
	st.local.f64 	[%rd31+56], %fd356;
	mov.b32 	%r33139, 0;
$L__BB3_1111:
	mov.u32 	%r1805, %r33139;
	cvt.u64.u32 	%rd1050, %r1805;
	add.s64 	%rd1051, %rd31, %rd1050;
	ld.local.u8 	%rs16778, [%rd1051];
	setp.ne.s16 	%p106, %rs16778, 0;
	add.s32 	%r33139, %r1805, 1;
	@%p106 bra 	$L__BB3_1111;
	and.b16  	%rs16779, %rs25229, 255;
	setp.eq.s16 	%p107, %rs16779, 0;
	mov.u32 	%r33141, %r1805;
	@%p107 bra 	$L__BB3_1115;
	mov.b32 	%r33140, 0;
$L__BB3_1114:
	add.s32 	%r5931, %r33140, %r1805;
	cvt.u64.u32 	%rd1052, %r5931;
	add.s64 	%rd1053, %rd31, %rd1052;
	st.local.u8 	[%rd1053], %rs25229;
	add.s32 	%r1808, %r33140, 1;
	add.s32 	%r33141, %r1808, %r1805;
	cvt.u64.u32 	%rd1054, %r33140;
	add.s64 	%rd1055, %rd40, %rd1054;
	ld.local.u8 	%rs25229, [%rd1055+9];
	setp.ne.s16 	%p108, %rs25229, 0;
	mov.u32 	%r33140, %r1808;
	@%p108 bra 	$L__BB3_1114;
$L__BB3_1115:
	cvt.u64.u32 	%rd1056, %r33141;
	add.s64 	%rd1057, %rd31, %rd1056;
	mov.b16 	%rs16780, 0;
	st.local.u8 	[%rd1057], %rs16780;
	mov.b32 	%r33142, 0;
$L__BB3_1116:
	mov.u32 	%r1811, %r33142;
	cvt.u64.u32 	%rd1058, %r1811;
	add.s64 	%rd1059, %rd31, %rd1058;
	ld.local.u8 	%rs16781, [%rd1059];
	setp.ne.s16 	%p109, %rs16781, 0;
	add.s32 	%r33142, %r1811, 1;
	@%p109 bra 	$L__BB3_1116;
	and.b16  	%rs16782, %rs25331, 255;
	setp.eq.s16 	%p110, %rs16782, 0;
	mov.u32 	%r33144, %r1811;
	@%p110 bra 	$L__BB3_1120;
	mov.b32 	%r33143, 0;
$L__BB3_1119:
	add.s32 	%r5934, %r33143, %r1811;
	cvt.u64.u32 	%rd1060, %r5934;
	add.s64 	%rd1061, %rd31, %rd1060;
	st.local.u8 	[%rd1061], %rs25331;
	add.s32 	%r1814, %r33143, 1;
	add.s32 	%r33144, %r1814, %r1811;
	cvt.u64.u32 	%rd1062, %r33143;
	add.s64 	%rd1063, %rd425, %rd1062;
	ld.local.u8 	%rs25331, [%rd1063+1];
	setp.ne.s16 	%p111, %rs25331, 0;
	mov.u32 	%r33143, %r1814;
	@%p111 bra 	$L__BB3_1119;
$L__BB3_1120:
	cvt.u64.u32 	%rd1064, %r33144;
	add.s64 	%rd1065, %rd31, %rd1064;
	mov.b16 	%rs16783, 0;
	st.local.u8 	[%rd1065], %rs16783;
	ld.local.v2.b32 	{%r5935, %r5936}, [%rd31];
	bfe.u32 	%r5937, %r5935, 0, 8;
	cvt.u16.u32 	%rs25331, %r5937;
	bfe.u32 	%r5938, %r5935, 8, 8;
	cvt.u16.u32 	%rs25333, %r5938;
	bfe.u32 	%r5939, %r5935, 16, 8;
	cvt.u16.u32 	%rs25334, %r5939;
	bfe.u32 	%r5940, %r5935, 24, 8;
	cvt.u16.u32 	%rs25335, %r5940;
	bfe.u32 	%r5941, %r5936, 0, 8;
	cvt.u16.u32 	%rs25336, %r5941;
	bfe.u32 	%r5942, %r5936, 8, 8;
	cvt.u16.u32 	%rs25337, %r5942;
	bfe.u32 	%r5943, %r5936, 16, 8;
	cvt.u16.u32 	%rs25338, %r5943;
	bfe.u32 	%r5944, %r5936, 24, 8;
	cvt.u16.u32 	%rs25339, %r5944;
	ld.local.v2.b32 	{%r5945, %r5946}, [%rd31+8];
	bfe.u32 	%r5947, %r5945, 0, 8;
	cvt.u16.u32 	%rs25340, %r5947;
	bfe.u32 	%r5948, %r5945, 8, 8;
	cvt.u16.u32 	%rs25341, %r5948;
	bfe.u32 	%r5949, %r5945, 16, 8;
	cvt.u16.u32 	%rs25342, %r5949;
	bfe.u32 	%r5950, %r5945, 24, 8;
	cvt.u16.u32 	%rs25343, %r5950;
	bfe.u32 	%r5951, %r5946, 0, 8;
	cvt.u16.u32 	%rs25344, %r5951;
	bfe.u32 	%r5952, %r5946, 8, 8;
	cvt.u16.u32 	%rs25345, %r5952;
	bfe.u32 	%r5953, %r5946, 16, 8;
	cvt.u16.u32 	%rs25346, %r5953;
	bfe.u32 	%r5954, %r5946, 24, 8;
	cvt.u16.u32 	%rs25347, %r5954;
	ld.local.v2.b32 	{%r5955, %r5956}, [%rd31+16];
	bfe.u32 	%r5957, %r5955, 0, 8;
	cvt.u16.u32 	%rs25348, %r5957;
	bfe.u32 	%r5958, %r5955, 8, 8;
	cvt.u16.u32 	%rs25349, %r5958;
	bfe.u32 	%r5959, %r5955, 16, 8;
	cvt.u16.u32 	%rs25350, %r5959;
	bfe.u32 	%r5960, %r5955, 24, 8;
	cvt.u16.u32 	%rs25351, %r5960;
	bfe.u32 	%r5961, %r5956, 0, 8;
	cvt.u16.u32 	%rs25352, %r5961;
	bfe.u32 	%r5962, %r5956, 8, 8;
	cvt.u16.u32 	%rs25353, %r5962;
	bfe.u32 	%r5963, %r5956, 16, 8;
	cvt.u16.u32 	%rs25354, %r5963;
	bfe.u32 	%r5964, %r5956, 24, 8;
	cvt.u16.u32 	%rs25355, %r5964;
	ld.local.v2.b32 	{%r5965, %r5966}, [%rd31+24];
	bfe.u32 	%r5967, %r5965, 0, 8;
	cvt.u16.u32 	%rs25356, %r5967;
	bfe.u32 	%r5968, %r5965, 8, 8;
	cvt.u16.u32 	%rs25357, %r5968;
	bfe.u32 	%r5969, %r5965, 16, 8;
	cvt.u16.u32 	%rs25358, %r5969;
	bfe.u32 	%r5970, %r5965, 24, 8;
	cvt.u16.u32 	%rs25359, %r5970;
	bfe.u32 	%r5971, %r5966, 0, 8;
	cvt.u16.u32 	%rs25360, %r5971;
	bfe.u32 	%r5972, %r5966, 8, 8;
	cvt.u16.u32 	%rs25361, %r5972;
	bfe.u32 	%r5973, %r5966, 16, 8;
	cvt.u16.u32 	%rs25362, %r5973;
	bfe.u32 	%r5974, %r5966, 24, 8;
	cvt.u16.u32 	%rs25363, %r5974;
	ld.local.v2.b32 	{%r5975, %r5976}, [%rd31+32];
	bfe.u32 	%r5977, %r5975, 0, 8;
	cvt.u16.u32 	%rs25364, %r5977;
	bfe.u32 	%r5978, %r5975, 8, 8;
	cvt.u16.u32 	%rs25365, %r5978;
	bfe.u32 	%r5979, %r5975, 16, 8;
	cvt.u16.u32 	%rs25366, %r5979;
	bfe.u32 	%r5980, %r5975, 24, 8;
	cvt.u16.u32 	%rs25367, %r5980;
	bfe.u32 	%r5981, %r5976, 0, 8;
	cvt.u16.u32 	%rs25368, %r5981;
	bfe.u32 	%r5982, %r5976, 8, 8;
	cvt.u16.u32 	%rs25369, %r5982;
	bfe.u32 	%r5983, %r5976, 16, 8;
	cvt.u16.u32 	%rs25370, %r5983;
	bfe.u32 	%r5984, %r5976, 24, 8;
	cvt.u16.u32 	%rs25371, %r5984;
	ld.local.v2.b32 	{%r5985, %r5986}, [%rd31+40];
	bfe.u32 	%r5987, %r5985, 0, 8;
	cvt.u16.u32 	%rs25372, %r5987;
	bfe.u32 	%r5988, %r5985, 8, 8;
	cvt.u16.u32 	%rs25373, %r5988;
	bfe.u32 	%r5989, %r5985, 16, 8;
	cvt.u16.u32 	%rs25374, %r5989;
	bfe.u32 	%r5990, %r5985, 24, 8;
	cvt.u16.u32 	%rs25375, %r5990;
	bfe.u32 	%r5991, %r5986, 0, 8;
	cvt.u16.u32 	%rs25376, %r5991;
	bfe.u32 	%r5992, %r5986, 8, 8;
	cvt.u16.u32 	%rs25377, %r5992;
	bfe.u32 	%r5993, %r5986, 16, 8;
	cvt.u16.u32 	%rs25378, %r5993;
	bfe.u32 	%r5994, %r5986, 24, 8;
	cvt.u16.u32 	%rs25379, %r5994;
	ld.local.v2.u8 	{%rs25380, %rs25381}, [%rd31+48];
	ld.local.u32 	%r33145, [%rd31+52];
	ld.local.f64 	%fd583, [%rd31+56];
$L__BB3_1121:
	st.local.u64 	[%rd40], %rd426;
	cvt.u32.u16 	%r5995, %rs25339;
	cvt.u32.u16 	%r5996, %rs25338;
	prmt.b32 	%r5997, %r5996, %r5995, 0x3340U;
	cvt.u32.u16 	%r5998, %rs25337;
	cvt.u32.u16 	%r5999, %rs25336;
	prmt.b32 	%r6000, %r5999, %r5998, 0x3340U;
	prmt.b32 	%r6001, %r6000, %r5997, 0x5410U;
	cvt.u32.u16 	%r6002, %rs25335;
	cvt.u32.u16 	%r6003, %rs25334;
	prmt.b32 	%r6004, %r6003, %r6002, 0x3340U;
	cvt.u32.u16 	%r6005, %rs25333;
	cvt.u32.u16 	%r6006, %rs25331;
	prmt.b32 	%r6007, %r6006, %r6005, 0x3340U;
	prmt.b32 	%r6008, %r6007, %r6004, 0x5410U;
	st.local.v2.b32 	[%rd40+8], {%r6008, %r6001};
	cvt.u32.u16 	%r6009, %rs25347;
	cvt.u32.u16 	%r6010, %rs25346;
	prmt.b32 	%r6011, %r6010, %r6009, 0x3340U;
	cvt.u32.u16 	%r6012, %rs25345;
	cvt.u32.u16 	%r6013, %rs25344;
	prmt.b32 	%r6014, %r6013, %r6012, 0x3340U;
	prmt.b32 	%r6015, %r6014, %r6011, 0x5410U;
	cvt.u32.u16 	%r6016, %rs25343;
	cvt.u32.u16 	%r6017, %rs25342;
	prmt.b32 	%r6018, %r6017, %r6016, 0x3340U;
	cvt.u32.u16 	%r6019, %rs25341;
	cvt.u32.u16 	%r6020, %rs25340;
	prmt.b32 	%r6021, %r6020, %r6019, 0x3340U;
	prmt.b32 	%r6022, %r6021, %r6018, 0x5410U;
	st.local.v2.b32 	[%rd40+16], {%r6022, %r6015};
	cvt.u32.u16 	%r6023, %rs25355;
	cvt.u32.u16 	%r6024, %rs25354;
	prmt.b32 	%r6025, %r6024, %r6023, 0x3340U;
	cvt.u32.u16 	%r6026, %rs25353;
	cvt.u32.u16 	%r6027, %rs25352;
	prmt.b32 	%r6028, %r6027, %r6026, 0x3340U;
	prmt.b32 	%r6029, %r6028, %r6025, 0x5410U;
	cvt.u32.u16 	%r6030, %rs25351;
	cvt.u32.u16 	%r6031, %rs25350;
	prmt.b32 	%r6032, %r6031, %r6030, 0x3340U;
	cvt.u32.u16 	%r6033, %rs25349;
	cvt.u32.u16 	%r6034, %rs25348;
	prmt.b32 	%r6035, %r6034, %r6033, 0x3340U;
	prmt.b32 	%r6036, %r6035, %r6032, 0x5410U;
	st.local.v2.b32 	[%rd40+24], {%r6036, %r6029};
	cvt.u32.u16 	%r6037, %rs25363;
	cvt.u32.u16 	%r6038, %rs25362;
	prmt.b32 	%r6039, %r6038, %r6037, 0x3340U;
	cvt.u32.u16 	%r6040, %rs25361;
	cvt.u32.u16 	%r6041, %rs25360;
	prmt.b32 	%r6042, %r6041, %r6040, 0x3340U;
	prmt.b32 	%r6043, %r6042, %r6039, 0x5410U;
	cvt.u32.u16 	%r6044, %rs25359;
	cvt.u32.u16 	%r6045, %rs25358;
	prmt.b32 	%r6046, %r6045, %r6044, 0x3340U;
	cvt.u32.u16 	%r6047, %rs25357;
	cvt.u32.u16 	%r6048, %rs25356;
	prmt.b32 	%r6049, %r6048, %r6047, 0x3340U;
	prmt.b32 	%r6050, %r6049, %r6046, 0x5410U;
	st.local.v2.b32 	[%rd40+32], {%r6050, %r6043};
	cvt.u32.u16 	%r6051, %rs25371;
	cvt.u32.u16 	%r6052, %rs25370;
	prmt.b32 	%r6053, %r6052, %r6051, 0x3340U;
	cvt.u32.u16 	%r6054, %rs25369;
	cvt.u32.u16 	%r6055, %rs25368;
	prmt.b32 	%r6056, %r6055, %r6054, 0x3340U;
	prmt.b32 	%r6057, %r6056, %r6053, 0x5410U;
	cvt.u32.u16 	%r6058, %rs25367;
	cvt.u32.u16 	%r6059, %rs25366;
	prmt.b32 	%r6060, %r6059, %r6058, 0x3340U;
	cvt.u32.u16 	%r6061, %rs25365;
	cvt.u32.u16 	%r6062, %rs25364;
	prmt.b32 	%r6063, %r6062, %r6061, 0x3340U;
	prmt.b32 	%r6064, %r6063, %r6060, 0x5410U;
	st.local.v2.b32 	[%rd40+40], {%r6064, %r6057};
	cvt.u32.u16 	%r6065, %rs25379;
	cvt.u32.u16 	%r6066, %rs25378;
	prmt.b32 	%r6067, %r6066, %r6065, 0x3340U;
	cvt.u32.u16 	%r6068, %rs25377;
	cvt.u32.u16 	%r6069, %rs25376;
	prmt.b32 	%r6070, %r6069, %r6068, 0x3340U;
	prmt.b32 	%r6071, %r6070, %r6067, 0x5410U;
	cvt.u32.u16 	%r6072, %rs25375;
	cvt.u32.u16 	%r6073, %rs25374;
	prmt.b32 	%r6074, %r6073, %r6072, 0x3340U;
	cvt.u32.u16 	%r6075, %rs25373;
	cvt.u32.u16 	%r6076, %rs25372;
	prmt.b32 	%r6077, %r6076, %r6075, 0x3340U;
	prmt.b32 	%r6078, %r6077, %r6074, 0x5410U;
	st.local.v2.b32 	[%rd40+48], {%r6078, %r6071};
	st.local.v2.u8 	[%rd40+56], {%rs25380, %rs25381};
	st.local.u32 	[%rd40+60], %r33145;
	st.local.f64 	[%rd40+64], %fd583;
	mov.u32 	%r6079, %tid.x;
	shr.u32 	%r6080, %r6079, 5;
	setp.ne.s32 	%p112, %r6080, 7;
	@%p112 bra 	$L__BB3_1123;
	mov.u64 	%rd3882, %rd426;
	mov.u16 	%rs24872, %rs25331;
	mov.u16 	%rs24873, %rs25333;
	mov.u16 	%rs24874, %rs25334;
	mov.u16 	%rs24875, %rs25335;
	mov.u16 	%rs24876, %rs25336;
	mov.u16 	%rs24877, %rs25337;
	mov.u16 	%rs24878, %rs25338;
	mov.u16 	%rs24879, %rs25339;
	mov.u16 	%rs24880, %rs25340;
	mov.u16 	%rs24881, %rs25341;
	mov.u16 	%rs24882, %rs25342;
	mov.u16 	%rs24883, %rs25343;
	mov.u16 	%rs24884, %rs25344;
	mov.u16 	%rs24885, %rs25345;
	mov.u16 	%rs24886, %rs25346;
	mov.u16 	%rs24887, %rs25347;
	mov.u16 	%rs24888, %rs25348;
	mov.u16 	%rs24889, %rs25349;
	mov.u16 	%rs24890, %rs25350;
	mov.u16 	%rs24891, %rs25351;
	mov.u16 	%rs24892, %rs25352;
	mov.u16 	%rs24893, %rs25353;
	mov.u16 	%rs24894, %rs25354;
	mov.u16 	%rs24895, %rs25355;
	mov.u16 	%rs24896, %rs25356;
	mov.u16 	%rs24897, %rs25357;
	mov.u16 	%rs24898, %rs25358;
	mov.u16 	%rs24899, %rs25359;
	mov.u16 	%rs24900, %rs25360;
	mov.u16 	%rs24901, %rs25361;
	mov.u16 	%rs24902, %rs25362;
	mov.u16 	%rs24903, %rs25363;
	mov.u16 	%rs24904, %rs25364;
	mov.u16 	%rs24905, %rs25365;
	mov.u16 	%rs24906, %rs25366;
	mov.u16 	%rs24907, %rs25367;
	mov.u16 	%rs24908, %rs25368;
	mov.u16 	%rs24909, %rs25369;
	mov.u16 	%rs24910, %rs25370;
	mov.u16 	%rs24911, %rs25371;
	mov.u16 	%rs24912, %rs25372;
	mov.u16 	%rs24913, %rs25373;
	mov.u16 	%rs24914, %rs25374;
	mov.u16 	%rs24915, %rs25375;
	mov.u16 	%rs24916, %rs25376;
	mov.u16 	%rs24917, %rs25377;
	mov.u16 	%rs24918, %rs25378;
	mov.u16 	%rs24919, %rs25379;
	mov.u16 	%rs24920, %rs25380;
	mov.u16 	%rs24921, %rs25381;
	mov.u32 	%r33106, %r33145;
	mov.f64 	%fd574, %fd583;
$L__BB3_1123:
	add.u64 	%rd1067, %SPL, 352;
	ld.shared.u64 	%rd1068, [_ZN6thrust24THRUST_300001_SM_1000_NS8cuda_cub4core6detail5shmemE+504];
	ld.shared.v4.b32 	{%r6081, %r6082, %r6083, %r6084}, [_ZN6thrust24THRUST_300001_SM_1000_NS8cuda_cub4core6detail5shmemE+512];
	bfe.u32 	%r6085, %r6081, 0, 8;
	cvt.u16.u32 	%rs25434, %r6085;
	bfe.u32 	%r6086, %r6081, 8, 8;
	cvt.u16.u32 	%rs25435, %r6086;
	bfe.u32 	%r6087, %r6081, 16, 8;
	cvt.u16.u32 	%rs25436, %r6087;
	bfe.u32 	%r6088, %r6081, 24, 8;
	cvt.u16.u32 	%rs25437, %r6088;
	bfe.u32 	%r6089, %r6082, 0, 8;
	cvt.u16.u32 	%rs25438, %r6089;
	bfe.u32 	%r6090, %r6082, 8, 8;
	cvt.u16.u32 	%rs25439, %r6090;
	bfe.u32 	%r6091, %r6082, 16, 8;
	cvt.u16.u32 	%rs25440, %r6091;
	bfe.u32 	%r6092, %r6082, 24, 8;
	cvt.u16.u32 	%rs25441, %r6092;
	bfe.u32 	%r6093, %r6083, 0, 8;
	cvt.u16.u32 	%rs25442, %r6093;
	bfe.u32 	%r6094, %r6083, 8, 8;
	cvt.u16.u32 	%rs25443, %r6094;
	bfe.u32 	%r6095, %r6083, 16, 8;
	cvt.u16.u32 	%rs25444, %r6095;
	bfe.u32 	%r6096, %r6083, 24, 8;
	cvt.u16.u32 	%rs25445, %r6096;
	bfe.u32 	%r6097, %r6084, 0, 8;
	cvt.u16.u32 	%rs25446, %r6097;
	bfe.u32 	%r6098, %r6084, 8, 8;
	cvt.u16.u32 	%rs25447, %r6098;
	bfe.u32 	%r6099, %r6084, 16, 8;
	cvt.u16.u32 	%rs25448, %r6099;
	bfe.u32 	%r6100, %r6084, 24, 8;
	cvt.u16.u32 	%rs25449, %r6100;
	ld.shared.v4.b32 	{%r6101, %r6102, %r6103, %r6104}, [_ZN6thrust24THRUST_300001_SM_1000_NS8cuda_cub4core6detail5shmemE+528];
	bfe.u32 	%r6105, %r6101, 0, 8;
	cvt.u16.u32 	%rs25450, %r6105;
	bfe.u32 	%r6106, %r6101, 8, 8;
	cvt.u16.u32 	%rs25451, %r6106;
	bfe.u32 	%r6107, %r6101, 16, 8;
	cvt.u16.u32 	%rs25452, %r6107;
	bfe.u32 	%r6108, %r6101, 24, 8;
	cvt.u16.u32 	%rs25453, %r6108;
	bfe.u32 	%r6109, %r6102, 0, 8;
	cvt.u16.u32 	%rs25454, %r6109;
	bfe.u32 	%r6110, %r6102, 8, 8;
	cvt.u16.u32 	%rs25455, %r6110;
	bfe.u32 	%r6111, %r6102, 16, 8;
	cvt.u16.u32 	%rs25456, %r6111;
	bfe.u32 	%r6112, %r6102, 24, 8;
	cvt.u16.u32 	%rs25457, %r6112;
	bfe.u32 	%r6113, %r6103, 0, 8;
	cvt.u16.u32 	%rs25458, %r6113;
	bfe.u32 	%r6114, %r6103, 8, 8;
	cvt.u16.u32 	%rs25459, %r6114;
	bfe.u32 	%r6115, %r6103, 16, 8;
	cvt.u16.u32 	%rs25460, %r6115;
	bfe.u32 	%r6116, %r6103, 24, 8;
	cvt.u16.u32 	%rs25461, %r6116;
	bfe.u32 	%r6117, %r6104, 0, 8;
	cvt.u16.u32 	%rs25462, %r6117;
	bfe.u32 	%r6118, %r6104, 8, 8;
	cvt.u16.u32 	%rs25463, %r6118;
	bfe.u32 	%r6119, %r6104, 16, 8;
	cvt.u16.u32 	%rs25464, %r6119;
	bfe.u32 	%r6120, %r6104, 24, 8;
	cvt.u16.u32 	%rs25465, %r6120;
	ld.shared.v4.b32 	{%r6121, %r6122, %r6123, %r6124}, [_ZN6thrust24THRUST_300001_SM_1000_NS8cuda_cub4core6detail5shmemE+544];
	bfe.u32 	%r6125, %r6121, 0, 8;
	cvt.u16.u32 	%rs25466, %r6125;
	bfe.u32 	%r6126, %r6121, 8, 8;
	cvt.u16.u32 	%rs25467, %r6126;
	bfe.u32 	%r6127, %r6121, 16, 8;
	cvt.u16.u32 	%rs25468, %r6127;
	bfe.u32 	%r6128, %r6121, 24, 8;
	cvt.u16.u32 	%rs25469, %r6128;
	bfe.u32 	%r6129, %r6122, 0, 8;
	cvt.u16.u32 	%rs25470, %r6129;
	bfe.u32 	%r6130, %r6122, 8, 8;
	cvt.u16.u32 	%rs25471, %r6130;
	bfe.u32 	%r6131, %r6122, 16, 8;
	cvt.u16.u32 	%rs25472, %r6131;
	bfe.u32 	%r6132, %r6122, 24, 8;
	cvt.u16.u32 	%rs25473, %r6132;
	bfe.u32 	%r6133, %r6123, 0, 8;
	cvt.u16.u32 	%rs25474, %r6133;
	bfe.u32 	%r6134, %r6123, 8, 8;
	cvt.u16.u32 	%rs25475, %r6134;
	bfe.u32 	%r6135, %r6123, 16, 8;
	cvt.u16.u32 	%rs25476, %r6135;
	bfe.u32 	%r6136, %r6123, 24, 8;
	cvt.u16.u32 	%rs25477, %r6136;
	bfe.u32 	%r6137, %r6124, 0, 8;
	cvt.u16.u32 	%rs25478, %r6137;
	bfe.u32 	%r6138, %r6124, 8, 8;
	cvt.u16.u32 	%rs25479, %r6138;
	bfe.u32 	%r6139, %r6124, 16, 8;
	cvt.u16.u32 	%rs25480, %r6139;
	bfe.u32 	%r6140, %r6124, 24, 8;
	cvt.u16.u32 	%rs25481, %r6140;
	ld.shared.v2.u8 	{%rs25482, %rs25483}, [_ZN6thrust24THRUST_300001_SM_1000_NS8cuda_cub4core6detail5shmemE+560];
	ld.shared.u32 	%r33153, [_ZN6thrust24THRUST_300001_SM_1000_NS8cuda_cub4core6detail5shmemE+564];
	ld.shared.f64 	%fd585, [_ZN6thrust24THRUST_300001_SM_1000_NS8cuda_cub4core6detail5shmemE+568];
	st.local.u64 	[%rd1067], %rd1068;
	add.s64 	%rd428, %rd1067, 8;
	st.local.v2.b32 	[%rd1067+8], {%r6081, %r6082};
	st.local.v2.b32 	[%rd1067+16], {%r6083, %r6084};
	st.local.v2.b32 	[%rd1067+24], {%r6101, %r6102};
	st.local.v2.b32 	[%rd1067+32], {%r6103, %r6104};
	st.local.v2.b32 	[%rd1067+40], {%r6121, %r6122};
	st.local.v2.b32 	[%rd1067+48], {%r6123, %r6124};
	st.local.v2.u8 	[%rd1067+56], {%rs25482, %rs25483};
	st.local.u32 	[%rd1067+60], %r33153;
	st.local.f64 	[%rd1067+64], %fd585;
	add.s64 	%rd429, %rd1068, %rd426;
	setp.ne.s64 	%p113, %rd1068, 0;
	@%p113 bra 	$L__BB3_1135;
	mov.b16 	%rs16784, 0;
	st.local.u8 	[%rd30], %rs16784;
	add.s32 	%r6142, %r33153, %r33145;
	st.local.u32 	[%rd30+52], %r6142;
	add.f64 	%fd357, %fd583, %fd585;
	st.local.f64 	[%rd30+56], %fd357;
	mov.b32 	%r33147, 0;
$L__BB3_1125:
	mov.u32 	%r1821, %r33147;
	cvt.u64.u32 	%rd1069, %r1821;
	add.s64 	%rd1070, %rd30, %rd1069;
	ld.local.u8 	%rs16785, [%rd1070];
	setp.ne.s16 	%p114, %rs16785, 0;
	add.s32 	%r33147, %r1821, 1;
	@%p114 bra 	$L__BB3_1125;
	and.b16  	%rs16786, %rs25331, 255;
	setp.eq.s16 	%p115, %rs16786, 0;
	mov.u32 	%r33149, %r1821;
	@%p115 bra 	$L__BB3_1129;
	mov.b32 	%r33148, 0;
$L__BB3_1128:
	add.s32 	%r6144, %r33148, %r1821;
	cvt.u64.u32 	%rd1071, %r6144;
	add.s64 	%rd1072, %rd30, %rd1071;
	st.local.u8 	[%rd1072], %rs25331;
	add.s32 	%r1824, %r33148, 1;
	add.s32 	%r33149, %r1824, %r1821;
	cvt.u64.u32 	%rd1073, %r33148;
	add.s64 	%rd1074, %rd40, %rd1073;
	ld.local.u8 	%rs25331, [%rd1074+9];
	setp.ne.s16 	%p116, %rs25331, 0;
	mov.u32 	%r33148, %r1824;
	@%p116 bra 	$L__BB3_1128;
$L__BB3_1129:
	cvt.u64.u32 	%rd1075, %r33149;
	add.s64 	%rd1076, %rd30, %rd1075;
	mov.b16 	%rs16787, 0;
	st.local.u8 	[%rd1076], %rs16787;
	mov.b32 	%r33150, 0;
$L__BB3_1130:
	mov.u32 	%r1827, %r33150;
	cvt.u64.u32 	%rd1077, %r1827;
	add.s64 	%rd1078, %rd30, %rd1077;
	ld.local.u8 	%rs16788, [%rd1078];
	setp.ne.s16 	%p117, %rs16788, 0;
	add.s32 	%r33150, %r1827, 1;
	@%p117 bra 	$L__BB3_1130;
	and.b16  	%rs16789, %rs25434, 255;
	setp.eq.s16 	%p118, %rs16789, 0;
	mov.u32 	%r33152, %r1827;
	@%p118 bra 	$L__BB3_1134;
	mov.b32 	%r33151, 0;
$L__BB3_1133:
	add.s32 	%r6147, %r33151, %r1827;
	cvt.u64.u32 	%rd1079, %r6147;
	add.s64 	%rd1080, %rd30, %rd1079;
	st.local.u8 	[%rd1080], %rs25434;
	add.s32 	%r1830, %r33151, 1;
	add.s32 	%r33152, %r1830, %r1827;
	cvt.u64.u32 	%rd1081, %r33151;
	add.s64 	%rd1082, %rd428, %rd1081;
	ld.local.u8 	%rs25434, [%rd1082+1];
	setp.ne.s16 	%p119, %rs25434, 0;
	mov.u32 	%r33151, %r1830;
	@%p119 bra 	$L__BB3_1133;
$L__BB3_1134:
	cvt.u64.u32 	%rd1083, %r33152;
	add.s64 	%rd1084, %rd30, %rd1083;
	mov.b16 	%rs16790, 0;
	st.local.u8 	[%rd1084], %rs16790;
	ld.local.v2.b32 	{%r6148, %r6149}, [%rd30];
	bfe.u32 	%r6150, %r6148, 0, 8;
	cvt.u16.u32 	%rs25434, %r6150;
	bfe.u32 	%r6151, %r6148, 8, 8;
	cvt.u16.u32 	%rs25435, %r6151;
	bfe.u32 	%r6152, %r6148, 16, 8;
	cvt.u16.u32 	%rs25436, %r6152;
	bfe.u32 	%r6153, %r6148, 24, 8;
	cvt.u16.u32 	%rs25437, %r6153;
	bfe.u32 	%r6154, %r6149, 0, 8;
	cvt.u16.u32 	%rs25438, %r6154;
	bfe.u32 	%r6155, %r6149, 8, 8;
	cvt.u16.u32 	%rs25439, %r6155;
	bfe.u32 	%r6156, %r6149, 16, 8;
	cvt.u16.u32 	%rs25440, %r6156;
	bfe.u32 	%r6157, %r6149, 24, 8;
	cvt.u16.u32 	%rs25441, %r6157;
	ld.local.v2.b32 	{%r6158, %r6159}, [%rd30+8];
	bfe.u32 	%r6160, %r6158, 0, 8;
	cvt.u16.u32 	%rs25442, %r6160;
	bfe.u32 	%r6161, %r6158, 8, 8;
	cvt.u16.u32 	%rs25443, %r6161;
	bfe.u32 	%r6162, %r6158, 16, 8;
	cvt.u16.u32 	%rs25444, %r6162;
	bfe.u32 	%r6163, %r6158, 24, 8;
	cvt.u16.u32 	%rs25445, %r6163;
	bfe.u32 	%r6164, %r6159, 0, 8;
	cvt.u16.u32 	%rs25446, %r6164;
	bfe.u32 	%r6165, %r6159, 8, 8;
	cvt.u16.u32 	%rs25447, %r6165;
	bfe.u32 	%r6166, %r6159, 16, 8;
	cvt.u16.u32 	%rs25448, %r6166;
	bfe.u32 	%r6167, %r6159, 24, 8;
	cvt.u16.u32 	%rs25449, %r6167;
	ld.local.v2.b32 	{%r6168, %r6169}, [%rd30+16];
	bfe.u32 	%r6170, %r6168, 0, 8;
	cvt.u16.u32 	%rs25450, %r6170;
	bfe.u32 	%r6171, %r6168, 8, 8;
	cvt.u16.u32 	%rs25451, %r6171;
	bfe.u32 	%r6172, %r6168, 16, 8;
	cvt.u16.u32 	%rs25452, %r6172;
	bfe.u32 	%r6173, %r6168, 24, 8;
	cvt.u16.u32 	%rs25453, %r6173;
	bfe.u32 	%r6174, %r6169, 0, 8;
	cvt.u16.u32 	%rs25454, %r6174;
	bfe.u32 	%r6175, %r6169, 8, 8;
	cvt.u16.u32 	%rs25455, %r6175;
	bfe.u32 	%r6176, %r6169, 16, 8;
	cvt.u16.u32 	%rs25456, %r6176;
	bfe.u32 	%r6177, %r6169, 24, 8;
	cvt.u16.u32 	%rs25457, %r6177;
	ld.local.v2.b32 	{%r6178, %r6179}, [%rd30+24];
	bfe.u32 	%r6180, %r6178, 0, 8;
	cvt.u16.u32 	%rs25458, %r6180;
	bfe.u32 	%r6181, %r6178, 8, 8;
	cvt.u16.u32 	%rs25459, %r6181;
	bfe.u32 	%r6182, %r6178, 16, 8;
	cvt.u16.u32 	%rs25460, %r6182;
	bfe.u32 	%r6183, %r6178, 24, 8;
	cvt.u16.u32 	%rs25461, %r6183;
	bfe.u32 	%r6184, %r6179, 0, 8;
	cvt.u16.u32 	%rs25462, %r6184;
	bfe.u32 	%r6185, %r6179, 8, 8;
	cvt.u16.u32 	%rs25463, %r6185;
	bfe.u32 	%r6186, %r6179, 16, 8;
	cvt.u16.u32 	%rs25464, %r6186;
	bfe.u32 	%r6187, %r6179, 24, 8;
	cvt.u16.u32 	%rs25465, %r6187;
	ld.local.v2.b32 	{%r6188, %r6189}, [%rd30+32];
	bfe.u32 	%r6190, %r6188, 0, 8;
	cvt.u16.u32 	%rs25466, %r6190;
	bfe.u32 	%r6191, %r6188, 8, 8;
	cvt.u16.u32 	%rs25467, %r6191;
	bfe.u32 	%r6192, %r6188, 16, 8;
	cvt.u16.u32 	%rs25468, %r6192;
	bfe.u32 	%r6193, %r6188, 24, 8;
	cvt.u16.u32 	%rs25469, %r6193;
	bfe.u32 	%r6194, %r6189, 0, 8;
	cvt.u16.u32 	%rs25470, %r6194;
	bfe.u32 	%r6195, %r6189, 8, 8;
	cvt.u16.u32 	%rs25471, %r6195;
	bfe.u32 	%r6196, %r6189, 16, 8;
	cvt.u16.u32 	%rs25472, %r6196;
	bfe.u32 	%r6197, %r6189, 24, 8;
	cvt.u16.u32 	%rs25473, %r6197;
	ld.local.v2.b32 	{%r6198, %r6199}, [%rd30+40];
	bfe.u32 	%r6200, %r6198, 0, 8;
	cvt.u16.u32 	%rs25474, %r6200;
	bfe.u32 	%r6201, %r6198, 8, 8;
	cvt.u16.u32 	%rs25475, %r6201;
	bfe.u32 	%r6202, %r6198, 16, 8;
	cvt.u16.u32 	%rs25476, %r6202;
	bfe.u32 	%r6203, %r6198, 24, 8;
	cvt.u16.u32 	%rs25477, %r6203;
	bfe.u32 	%r6204, %r6199, 0, 8;
	cvt.u16.u32 	%rs25478, %r6204;
	bfe.u32 	%r6205, %r6199, 8, 8;
	cvt.u16.u32 	%rs25479, %r6205;
	bfe.u32 	%r6206, %r6199, 16, 8;
	cvt.u16.u32 	%rs25480, %r6206;
	bfe.u32 	%r6207, %r6199, 24, 8;
	cvt.u16.u32 	%rs25481, %r6207;
	ld.local.v2.u8 	{%rs25482, %rs25483}, [%rd30+48];
	ld.local.u32 	%r33153, [%rd30+52];
	ld.local.f64 	%fd585, [%rd30+56];
$L__BB3_1135:
	add.u64 	%rd1086, %SPL, 144;
	st.local.u64 	[%rd40], %rd429;
	cvt.u32.u16 	%r6208, %rs25441;
	cvt.u32.u16 	%r6209, %rs25440;
	prmt.b32 	%r6210, %r6209, %r6208, 0x3340U;
	cvt.u32.u16 	%r6211, %rs25439;
	cvt.u32.u16 	%r6212, %rs25438;
	prmt.b32 	%r6213, %r6212, %r6211, 0x3340U;
	prmt.b32 	%r6214, %r6213, %r6210, 0x5410U;
	cvt.u32.u16 	%r6215, %rs25437;
	cvt.u32.u16 	%r6216, %rs25436;
	prmt.b32 	%r6217, %r6216, %r6215, 0x3340U;
	cvt.u32.u16 	%r6218, %rs25435;
	cvt.u32.u16 	%r6219, %rs25434;
	prmt.b32 	%r6220, %r6219, %r6218, 0x3340U;
	prmt.b32 	%r6221, %r6220, %r6217, 0x5410U;
	st.local.v2.b32 	[%rd40+8], {%r6221, %r6214};
	cvt.u32.u16 	%r6222, %rs25449;
	cvt.u32.u16 	%r6223, %rs25448;
	prmt.b32 	%r6224, %r6223, %r6222, 0x3340U;
	cvt.u32.u16 	%r6225, %rs25447;
	cvt.u32.u16 	%r6226, %rs25446;
	prmt.b32 	%r6227, %r6226, %r6225, 0x3340U;
	prmt.b32 	%r6228, %r6227, %r6224, 0x5410U;
	cvt.u32.u16 	%r6229, %rs25445;
	cvt.u32.u16 	%r6230, %rs25444;
	prmt.b32 	%r6231, %r6230, %r6229, 0x3340U;
	cvt.u32.u16 	%r6232, %rs25443;
	cvt.u32.u16 	%r6233, %rs25442;
	prmt.b32 	%r6234, %r6233, %r6232, 0x3340U;
	prmt.b32 	%r6235, %r6234, %r6231, 0x5410U;
	st.local.v2.b32 	[%rd40+16], {%r6235, %r6228};
	cvt.u32.u16 	%r6236, %rs25457;
	cvt.u32.u16 	%r6237, %rs25456;
	prmt.b32 	%r6238, %r6237, %r6236, 0x3340U;
	cvt.u32.u16 	%r6239, %rs25455;
	cvt.u32.u16 	%r6240, %rs25454;
	prmt.b32 	%r6241, %r6240, %r6239, 0x3340U;
	prmt.b32 	%r6242, %r6241, %r6238, 0x5410U;
	cvt.u32.u16 	%r6243, %rs25453;
	cvt.u32.u16 	%r6244, %rs25452;
	prmt.b32 	%r6245, %r6244, %r6243, 0x3340U;
	cvt.u32.u16 	%r6246, %rs25451;
	cvt.u32.u16 	%r6247, %rs25450;
	prmt.b32 	%r6248, %r6247, %r6246, 0x3340U;
	prmt.b32 	%r6249, %r6248, %r6245, 0x5410U;
	st.local.v2.b32 	[%rd40+24], {%r6249, %r6242};
	cvt.u32.u16 	%r6250, %rs25465;
	cvt.u32.u16 	%r6251, %rs25464;
	prmt.b32 	%r6252, %r6251, %r6250, 0x3340U;
	cvt.u32.u16 	%r6253, %rs25463;
	cvt.u32.u16 	%r6254, %rs25462;
	prmt.b32 	%r6255, %r6254, %r6253, 0x3340U;
	prmt.b32 	%r6256, %r6255, %r6252, 0x5410U;
	cvt.u32.u16 	%r6257, %rs25461;
	cvt.u32.u16 	%r6258, %rs25460;
	prmt.b32 	%r6259, %r6258, %r6257, 0x3340U;
	cvt.u32.u16 	%r6260, %rs25459;
	cvt.u32.u16 	%r6261, %rs25458;
	prmt.b32 	%r6262, %r6261, %r6260, 0x3340U;
	prmt.b32 	%r6263, %r6262, %r6259, 0x5410U;
	st.local.v2.b32 	[%rd40+32], {%r6263, %r6256};
	cvt.u32.u16 	%r6264, %rs25473;
	cvt.u32.u16 	%r6265, %rs25472;
	prmt.b32 	%r6266, %r6265, %r6264, 0x3340U;
	cvt.u32.u16 	%r6267, %rs25471;
	cvt.u32.u16 	%r6268, %rs25470;
	prmt.b32 	%r6269, %r6268, %r6267, 0x3340U;
	prmt.b32 	%r6270, %r6269, %r6266, 0x5410U;
	cvt.u32.u16 	%r6271, %rs25469;
	cvt.u32.u16 	%r6272, %rs25468;
	prmt.b32 	%r6273, %r6272, %r6271, 0x3340U;
	cvt.u32.u16 	%r6274, %rs25467;
	cvt.u32.u16 	%r6275, %rs25466;
	prmt.b32 	%r6276, %r6275, %r6274, 0x3340U;
	prmt.b32 	%r6277, %r6276, %r6273, 0x5410U;
	st.local.v2.b32 	[%rd40+40], {%r6277, %r6270};
	cvt.u32.u16 	%r6278, %rs25481;
	cvt.u32.u16 	%r6279, %rs25480;
	prmt.b32 	%r6280, %r6279, %r6278, 0x3340U;
	cvt.u32.u16 	%r6281, %rs25479;
	cvt.u32.u16 	%r6282, %rs25478;
	prmt.b32 	%r6283, %r6282, %r6281, 0x3340U;
	prmt.b32 	%r6284, %r6283, %r6280, 0x5410U;
	cvt.u32.u16 	%r6285, %rs25477;
	cvt.u32.u16 	%r6286, %rs25476;
	prmt.b32 	%r6287, %r6286, %r6285, 0x3340U;
	cvt.u32.u16 	%r6288, %rs25475;
	cvt.u32.u16 	%r6289, %rs25474;
	prmt.b32 	%r6290, %r6289, %r6288, 0x3340U;
	prmt.b32 	%r6291, %r6290, %r6287, 0x5410U;
	st.local.v2.b32 	[%rd40+48], {%r6291, %r6284};
	st.local.v2.u8 	[%rd40+56], {%rs25482, %rs25483};
	st.local.u32 	[%rd40+60], %r33153;
	st.local.f64 	[%rd40+64], %fd585;
	st.local.u64 	[%rd1086], %rd3882;
	add.s64 	%rd430, %rd1086, 8;
	cvt.u32.u16 	%r6292, %rs24879;
	cvt.u32.u16 	%r6293, %rs24878;
	prmt.b32 	%r6294, %r6293, %r6292, 0x3340U;
	cvt.u32.u16 	%r6295, %rs24877;
	cvt.u32.u16 	%r6296, %rs24876;
	prmt.b32 	%r6297, %r6296, %r6295, 0x3340U;
	prmt.b32 	%r6298, %r6297, %r6294, 0x5410U;
	cvt.u32.u16 	%r6299, %rs24875;
	cvt.u32.u16 	%r6300, %rs24874;
	prmt.b32 	%r6301, %r6300, %r6299, 0x3340U;
	cvt.u32.u16 	%r6302, %rs24873;
	cvt.u32.u16 	%r6303, %rs24872;
	prmt.b32 	%r6304, %r6303, %r6302, 0x3340U;
	prmt.b32 	%r6305, %r6304, %r6301, 0x5410U;
	st.local.v2.b32 	[%rd1086+8], {%r6305, %r6298};
	cvt.u32.u16 	%r6306, %rs24887;
	cvt.u32.u16 	%r6307, %rs24886;
	prmt.b32 	%r6308, %r6307, %r6306, 0x3340U;
	cvt.u32.u16 	%r6309, %rs24885;
	cvt.u32.u16 	%r6310, %rs24884;
	prmt.b32 	%r6311, %r6310, %r6309, 0x3340U;
	prmt.b32 	%r6312, %r6311, %r6308, 0x5410U;
	cvt.u32.u16 	%r6313, %rs24883;
	cvt.u32.u16 	%r6314, %rs24882;
	prmt.b32 	%r6315, %r6314, %r6313, 0x3340U;
	cvt.u32.u16 	%r6316, %rs24881;
	cvt.u32.u16 	%r6317, %rs24880;
	prmt.b32 	%r6318, %r6317, %r6316, 0x3340U;
	prmt.b32 	%r6319, %r6318, %r6315, 0x5410U;
	st.local.v2.b32 	[%rd1086+16], {%r6319, %r6312};
	cvt.u32.u16 	%r6320, %rs24895;
	cvt.u32.u16 	%r6321, %rs24894;
	prmt.b32 	%r6322, %r6321, %r6320, 0x3340U;
	cvt.u32.u16 	%r6323, %rs24893;
	cvt.u32.u16 	%r6324, %rs24892;
	prmt.b32 	%r6325, %r6324, %r6323, 0x3340U;
	prmt.b32 	%r6326, %r6325, %r6322, 0x5410U;
	cvt.u32.u16 	%r6327, %rs24891;
	cvt.u32.u16 	%r6328, %rs24890;
	prmt.b32 	%r6329, %r6328, %r6327, 0x3340U;
	cvt.u32.u16 	%r6330, %rs24889;
	cvt.u32.u16 	%r6331, %rs24888;
	prmt.b32 	%r6332, %r6331, %r6330, 0x3340U;
	prmt.b32 	%r6333, %r6332, %r6329, 0x5410U;
	st.local.v2.b32 	[%rd1086+24], {%r6333, %r6326};
	cvt.u32.u16 	%r6334, %rs24903;
	cvt.u32.u16 	%r6335, %rs24902;
	prmt.b32 	%r6336, %r6335, %r6334, 0x3340U;
	cvt.u32.u16 	%r6337, %rs24901;
	cvt.u32.u16 	%r6338, %rs24900;
	prmt.b32 	%r6339, %r6338, %r6337, 0x3340U;
	prmt.b32 	%r6340, %r6339, %r6336, 0x5410U;
	cvt.u32.u16 	%r6341, %rs24899;
	cvt.u32.u16 	%r6342, %rs24898;
	prmt.b32 	%r6343, %r6342, %r6341, 0x3340U;
	cvt.u32.u16 	%r6344, %rs24897;
	cvt.u32.u16 	%r6345, %rs24896;
	prmt.b32 	%r6346, %r6345, %r6344, 0x3340U;
	prmt.b32 	%r6347, %r6346, %r6343, 0x5410U;
	st.local.v2.b32 	[%rd1086+32], {%r6347, %r6340};
	cvt.u32.u16 	%r6348, %rs24911;
	cvt.u32.u16 	%r6349, %rs24910;
	prmt.b32 	%r6350, %r6349, %r6348, 0x3340U;
	cvt.u32.u16 	%r6351, %rs24909;
	cvt.u32.u16 	%r6352, %rs24908;
	prmt.b32 	%r6353, %r6352, %r6351, 0x3340U;
	prmt.b32 	%r6354, %r6353, %r6350, 0x5410U;
	cvt.u32.u16 	%r6355, %rs24907;
	cvt.u32.u16 	%r6356, %rs24906;
	prmt.b32 	%r6357, %r6356, %r6355, 0x3340U;
	cvt.u32.u16 	%r6358, %rs24905;
	cvt.u32.u16 	%r6359, %rs24904;
	prmt.b32 	%r6360, %r6359, %r6358, 0x3340U;
	prmt.b32 	%r6361, %r6360, %r6357, 0x5410U;
	st.local.v2.b32 	[%rd1086+40], {%r6361, %r6354};
	cvt.u32.u16 	%r6362, %rs24919;
	cvt.u32.u16 	%r6363, %rs24918;
	prmt.b32 	%r6364, %r6363, %r6362, 0x3340U;
	cvt.u32.u16 	%r6365, %rs24917;
	cvt.u32.u16 	%r6366, %rs24916;
	prmt.b32 	%r6367, %r6366, %r6365, 0x3340U;
	prmt.b32 	%r6368, %r6367, %r6364, 0x5410U;
	cvt.u32.u16 	%r6369, %rs24915;
	cvt.u32.u16 	%r6370, %rs24914;
	prmt.b32 	%r6371, %r6370, %r6369, 0x3340U;
	cvt.u32.u16 	%r6372, %rs24913;
	cvt.u32.u16 	%r6373, %rs24912;
	prmt.b32 	%r6374, %r6373, %r6372, 0x3340U;
	prmt.b32 	%r6375, %r6374, %r6371, 0x5410U;
	st.local.v2.b32 	[%rd1086+48], {%r6375, %r6368};
	st.local.v2.u8 	[%rd1086+56], {%rs24920, %rs24921};
	st.local.u32 	[%rd1086+60], %r33106;
	st.local.f64 	[%rd1086+64], %fd574;
	mov.u32 	%r6376, %tid.x;
	setp.gt.u32 	%p120, %r6376, 31;
	@%p120 bra 	$L__BB3_1140;
	add.u64 	%rd1104, %SPL, 144;
	mov.u32 	%r6612, %tid.x;
	setp.eq.s32 	%p129, %r6612, 0;
	st.local.u64 	[%rd1104], %rd429;
	add.s64 	%rd431, %rd1104, 8;
	cvt.u32.u16 	%r6613, %rs25441;
	cvt.u32.u16 	%r6614, %rs25440;
	prmt.b32 	%r6615, %r6614, %r6613, 0x3340U;
	cvt.u32.u16 	%r6616, %rs25439;
	cvt.u32.u16 	%r6617, %rs25438;
	prmt.b32 	%r6618, %r6617, %r6616, 0x3340U;
	prmt.b32 	%r6619, %r6618, %r6615, 0x5410U;
	cvt.u32.u16 	%r6620, %rs25437;
	cvt.u32.u16 	%r6621, %rs25436;
	prmt.b32 	%r6622, %r6621, %r6620, 0x3340U;
	cvt.u32.u16 	%r6623, %rs25435;
	cvt.u32.u16 	%r6624, %rs25434;
	prmt.b32 	%r6625, %r6624, %r6623, 0x3340U;
	prmt.b32 	%r6626, %r6625, %r6622, 0x5410U;
	st.local.v2.b32 	[%rd1104+8], {%r6626, %r6619};
	cvt.u32.u16 	%r6627, %rs25449;
	cvt.u32.u16 	%r6628, %rs25448;
	prmt.b32 	%r6629, %r6628, %r6627, 0x3340U;
	cvt.u32.u16 	%r6630, %rs25447;
	cvt.u32.u16 	%r6631, %rs25446;
	prmt.b32 	%r6632, %r6631, %r6630, 0x3340U;
	prmt.b32 	%r6633, %r6632, %r6629, 0x5410U;
	cvt.u32.u16 	%r6634, %rs25445;
	cvt.u32.u16 	%r6635, %rs25444;
	prmt.b32 	%r6636, %r6635, %r6634, 0x3340U;
	cvt.u32.u16 	%r6637, %rs25443;
	cvt.u32.u16 	%r6638, %rs25442;
	prmt.b32 	%r6639, %r6638, %r6637, 0x3340U;
	prmt.b32 	%r6640, %r6639, %r6636, 0x5410U;
	st.local.v2.b32 	[%rd1104+16], {%r6640, %r6633};
	cvt.u32.u16 	%r6641, %rs25457;
	cvt.u32.u16 	%r6642, %rs25456;
	prmt.b32 	%r6643, %r6642, %r6641, 0x3340U;
	cvt.u32.u16 	%r6644, %rs25455;
	cvt.u32.u16 	%r6645, %rs25454;
	prmt.b32 	%r6646, %r6645, %r6644, 0x3340U;
	prmt.b32 	%r6647, %r6646, %r6643, 0x5410U;
	cvt.u32.u16 	%r6648, %rs25453;
	cvt.u32.u16 	%r6649, %rs25452;
	prmt.b32 	%r6650, %r6649, %r6648, 0x3340U;
	cvt.u32.u16 	%r6651, %rs25451;
	cvt.u32.u16 	%r6652, %rs25450;
	prmt.b32 	%r6653, %r6652, %r6651, 0x3340U;
	prmt.b32 	%r6654, %r6653, %r6650, 0x5410U;
	st.local.v2.b32 	[%rd1104+24], {%r6654, %r6647};
	cvt.u32.u16 	%r6655, %rs25465;
	cvt.u32.u16 	%r6656, %rs25464;
	prmt.b32 	%r6657, %r6656, %r6655, 0x3340U;
	cvt.u32.u16 	%r6658, %rs25463;
	cvt.u32.u16 	%r6659, %rs25462;
	prmt.b32 	%r6660, %r6659, %r6658, 0x3340U;
	prmt.b32 	%r6661, %r6660, %r6657, 0x5410U;
	cvt.u32.u16 	%r6662, %rs25461;
	cvt.u32.u16 	%r6663, %rs25460;
	prmt.b32 	%r6664, %r6663, %r6662, 0x3340U;
	cvt.u32.u16 	%r6665, %rs25459;
	cvt.u32.u16 	%r6666, %rs25458;
	prmt.b32 	%r6667, %r6666, %r6665, 0x3340U;
	prmt.b32 	%r6668, %r6667, %r6664, 0x5410U;
	st.local.v2.b32 	[%rd1104+32], {%r6668, %r6661};
	cvt.u32.u16 	%r6669, %rs25473;
	cvt.u32.u16 	%r6670, %rs25472;
	prmt.b32 	%r6671, %r6670, %r6669, 0x3340U;
	cvt.u32.u16 	%r6672, %rs25471;
	cvt.u32.u16 	%r6673, %rs25470;
	prmt.b32 	%r6674, %r6673, %r6672, 0x3340U;
	prmt.b32 	%r6675, %r6674, %r6671, 0x5410U;
	cvt.u32.u16 	%r6676, %rs25469;
	cvt.u32.u16 	%r6677, %rs25468;
	prmt.b32 	%r6678, %r6677, %r6676, 0x3340U;
	cvt.u32.u16 	%r6679, %rs25467;
	cvt.u32.u16 	%r6680, %rs25466;
	prmt.b32 	%r6681, %r6680, %r6679, 0x3340U;
	prmt.b32 	%r6682, %r6681, %r6678, 0x5410U;
	st.local.v2.b32 	[%rd1104+40], {%r6682, %r6675};
	cvt.u32.u16 	%r6683, %rs25481;
	cvt.u32.u16 	%r6684, %rs25480;
	prmt.b32 	%r6685, %r6684, %r6683, 0x3340U;
	cvt.u32.u16 	%r6686, %rs25479;
	cvt.u32.u16 	%r6687, %rs25478;
	prmt.b32 	%r6688, %r6687, %r6686, 0x3340U;
	prmt.b32 	%r6689, %r6688, %r6685, 0x5410U;
	cvt.u32.u16 	%r6690, %rs25477;
	cvt.u32.u16 	%r6691, %rs25476;
	prmt.b32 	%r6692, %r6691, %r6690, 0x3340U;
	cvt.u32.u16 	%r6693, %rs25475;
	cvt.u32.u16 	%r6694, %rs25474;
	prmt.b32 	%r6695, %r6694, %r6693, 0x3340U;
	prmt.b32 	%r6696, %r6695, %r6692, 0x5410U;
	st.local.v2.b32 	[%rd1104+48], {%r6696, %r6689};
	st.local.v2.u8 	[%rd1104+56], {%rs25482, %rs25483};
	st.local.u32 	[%rd1104+60], %r33153;
	st.local.f64 	[%rd1104+64], %fd585;
	@%p129 bra 	$L__BB3_1137;
	bra.uni 	$L__BB3_1138;
$L__BB3_1137:
	mov.u32 	%r6698, %ctaid.x;
	st.shared.u64 	[_ZN6thrust24THRUST_300001_SM_1000_NS8cuda_cub4core6detail5shmemE+824], %rd429;
	cvt.u32.u16 	%r6699, %rs25448;
	cvt.u32.u16 	%r6700, %rs25449;
	prmt.b32 	%r6701, %r6699, %r6700, 0x3340U;
	cvt.u32.u16 	%r6702, %rs25447;
	cvt.u32.u16 	%r6703, %rs25446;
	prmt.b32 	%r6704, %r6703, %r6702, 0x3340U;
	prmt.b32 	%r6705, %r6704, %r6701, 0x5410U;
	cvt.u32.u16 	%r6706, %rs25444;
	cvt.u32.u16 	%r6707, %rs25445;
	prmt.b32 	%r6708, %r6706, %r6707, 0x3340U;
	cvt.u32.u16 	%r6709, %rs25443;
	cvt.u32.u16 	%r6710, %rs25442;
	prmt.b32 	%r6711, %r6710, %r6709, 0x3340U;
	prmt.b32 	%r6712, %r6711, %r6708, 0x5410U;
	cvt.u32.u16 	%r6713, %rs25440;
	cvt.u32.u16 	%r6714, %rs25441;
	prmt.b32 	%r6715, %r6713, %r6714, 0x3340U;
	cvt.u32.u16 	%r6716, %rs25439;
	cvt.u32.u16 	%r6717, %rs25438;
	prmt.b32 	%r6718, %r6717, %r6716, 0x3340U;
	prmt.b32 	%r6719, %r6718, %r6715, 0x5410U;
	cvt.u32.u16 	%r6720, %rs25436;
	cvt.u32.u16 	%r6721, %rs25437;
	prmt.b32 	%r6722, %r6720, %r6721, 0x3340U;
	cvt.u32.u16 	%r6723, %rs25435;
	cvt.u32.u16 	%r6724, %rs25434;
	prmt.b32 	%r6725, %r6724, %r6723, 0x3340U;
	prmt.b32 	%r6726, %r6725, %r6722, 0x5410U;
	st.shared.v4.b32 	[_ZN6thrust24THRUST_300001_SM_1000_NS8cuda_cub4core6detail5shmemE+832], {%r6726, %r6719, %r6712, %r6705};
	cvt.u32.u16 	%r6727, %rs25464;
	cvt.u32.u16 	%r6728, %rs25465;
	prmt.b32 	%r6729, %r6727, %r6728, 0x3340U;
	cvt.u32.u16 	%r6730, %rs25463;
	cvt.u32.u16 	%r6731, %rs25462;
	prmt.b32 	%r6732, %r6731, %r6730, 0x3340U;
	prmt.b32 	%r6733, %r6732, %r6729, 0x5410U;
	cvt.u32.u16 	%r6734, %rs25460;
	cvt.u32.u16 	%r6735, %rs25461;
	prmt.b32 	%r6736, %r6734, %r6735, 0x3340U;
	cvt.u32.u16 	%r6737, %rs25459;
	cvt.u32.u16 	%r6738, %rs25458;
	prmt.b32 	%r6739, %r6738, %r6737, 0x3340U;
	prmt.b32 	%r6740, %r6739, %r6736, 0x5410U;
	cvt.u32.u16 	%r6741, %rs25456;
	cvt.u32.u16 	%r6742, %rs25457;
	prmt.b32 	%r6743, %r6741, %r6742, 0x3340U;
	cvt.u32.u16 	%r6744, %rs25455;
	cvt.u32.u16 	%r6745, %rs25454;
	prmt.b32 	%r6746, %r6745, %r6744, 0x3340U;
	prmt.b32 	%r6747, %r6746, %r6743, 0x5410U;
	cvt.u32.u16 	%r6748, %rs25452;
	cvt.u32.u16 	%r6749, %rs25453;
	prmt.b32 	%r6750, %r6748, %r6749, 0x3340U;
	cvt.u32.u16 	%r6751, %rs25451;
	cvt.u32.u16 	%r6752, %rs25450;
	prmt.b32 	%r6753, %r6752, %r6751, 0x3340U;
	prmt.b32 	%r6754, %r6753, %r6750, 0x5410U;
	st.shared.v4.b32 	[_ZN6thrust24THRUST_300001_SM_1000_NS8cuda_cub4core6detail5shmemE+848], {%r6754, %r6747, %r6740, %r6733};
	cvt.u32.u16 	%r6755, %rs25480;
	cvt.u32.u16 	%r6756, %rs25481;
	prmt.b32 	%r6757, %r6755, %r6756, 0x3340U;
	cvt.u32.u16 	%r6758, %rs25479;
	cvt.u32.u16 	%r6759, %rs25478;
	prmt.b32 	%r6760, %r6759, %r6758, 0x3340U;
	prmt.b32 	%r6761, %r6760, %r6757, 0x5410U;
	cvt.u32.u16 	%r6762, %rs25476;
	cvt.u32.u16 	%r6763, %rs25477;
	prmt.b32 	%r6764, %r6762, %r6763, 0x3340U;
	cvt.u32.u16 	%r6765, %rs25475;
	cvt.u32.u16 	%r6766, %rs25474;
	prmt.b32 	%r6767, %r6766, %r6765, 0x3340U;
	prmt.b32 	%r6768, %r6767, %r6764, 0x5410U;
	cvt.u32.u16 	%r6769, %rs25472;
	cvt.u32.u16 	%r6770, %rs25473;
	prmt.b32 	%r6771, %r6769, %r6770, 0x3340U;
	cvt.u32.u16 	%r6772, %rs25471;
	cvt.u32.u16 	%r6773, %rs25470;
	prmt.b32 	%r6774, %r6773, %r6772, 0x3340U;
	prmt.b32 	%r6775, %r6774, %r6771, 0x5410U;
	cvt.u32.u16 	%r6776, %rs25468;
	cvt.u32.u16 	%r6777, %rs25469;
	prmt.b32 	%r6778, %r6776, %r6777, 0x3340U;
	cvt.u32.u16 	%r6779, %rs25467;
	cvt.u32.u16 	%r6780, %rs25466;
	prmt.b32 	%r6781, %r6780, %r6779, 0x3340U;
	prmt.b32 	%r6782, %r6781, %r6778, 0x5410U;
	st.shared.v4.b32 	[_ZN6thrust24THRUST_300001_SM_1000_NS8cuda_cub4core6detail5shmemE+864], {%r6782, %r6775, %r6768, %r6761};
	st.shared.v2.u8 	[_ZN6thrust24THRUST_300001_SM_1000_NS8cuda_cub4core6detail5shmemE+880], {%rs25482, %rs25483};
	st.shared.u32 	[_ZN6thrust24THRUST_300001_SM_1000_NS8cuda_cub4core6detail5shmemE+884], %r33153;
	st.shared.f64 	[_ZN6thrust24THRUST_300001_SM_1000_NS8cuda_cub4core6detail5shmemE+888], %fd585;
	ld.local.u64 	%rd1124, [%rd128+8];
	mul.wide.u32 	%rd1125, %r6698, 72;
	add.s64 	%rd1126, %rd1124, %rd1125;
	add.s64 	%rd1105, %rd1126, 2304;
	and.b32  	%r6783, %r6724, 255;
	and.b16  	%rs16798, %rs25435, 255;
	mul.wide.u16 	%r6784, %rs16798, 256;
	or.b32  	%r6785, %r6784, %r6783;
	shl.b32 	%r6786, %r6720, 16;
	and.b32  	%r6787, %r6786, 16711680;
	or.b32  	%r6788, %r6785, %r6787;
	shl.b32 	%r6789, %r6721, 24;
	or.b32  	%r6790, %r6788, %r6789;
	and.b32  	%r6791, %r6717, 255;
	and.b16  	%rs16799, %rs25439, 255;
	mul.wide.u16 	%r6792, %rs16799, 256;
	or.b32  	%r6793, %r6792, %r6791;
	shl.b32 	%r6794, %r6713, 16;
	and.b32  	%r6795, %r6794, 16711680;
	or.b32  	%r6796, %r6793, %r6795;
	shl.b32 	%r6797, %r6714, 24;
	or.b32  	%r6798, %r6796, %r6797;
	and.b32  	%r6799, %r6710, 255;
	and.b16  	%rs16800, %rs25443, 255;
	mul.wide.u16 	%r6800, %rs16800, 256;
	or.b32  	%r6801, %r6800, %r6799;
	shl.b32 	%r6802, %r6706, 16;
	and.b32  	%r6803, %r6802, 16711680;
	or.b32  	%r6804, %r6801, %r6803;
	shl.b32 	%r6805, %r6707, 24;
	or.b32  	%r6806, %r6804, %r6805;
	and.b32  	%r6807, %r6703, 255;
	and.b16  	%rs16801, %rs25447, 255;
	mul.wide.u16 	%r6808, %rs16801, 256;
	or.b32  	%r6809, %r6808, %r6807;
	shl.b32 	%r6810, %r6699, 16;
	and.b32  	%r6811, %r6810, 16711680;
	or.b32  	%r6812, %r6809, %r6811;
	shl.b32 	%r6813, %r6700, 24;
	or.b32  	%r6814, %r6812, %r6813;
	and.b32  	%r6815, %r6752, 255;
	and.b16  	%rs16802, %rs25451, 255;
	mul.wide.u16 	%r6816, %rs16802, 256;
	or.b32  	%r6817, %r6816, %r6815;
	shl.b32 	%r6818, %r6748, 16;
	and.b32  	%r6819, %r6818, 16711680;
	or.b32  	%r6820, %r6817, %r6819;
	shl.b32 	%r6821, %r6749, 24;
	or.b32  	%r6822, %r6820, %r6821;
	and.b32  	%r6823, %r6745, 255;
	and.b16  	%rs16803, %rs25455, 255;
	mul.wide.u16 	%r6824, %rs16803, 256;
	or.b32  	%r6825, %r6824, %r6823;
	shl.b32 	%r6826, %r6741, 16;
	and.b32  	%r6827, %r6826, 16711680;
	or.b32  	%r6828, %r6825, %r6827;
	shl.b32 	%r6829, %r6742, 24;
	or.b32  	%r6830, %r6828, %r6829;
	and.b32  	%r6831, %r6738, 255;
	and.b16  	%rs16804, %rs25459, 255;
	mul.wide.u16 	%r6832, %rs16804, 256;
	or.b32  	%r6833, %r6832, %r6831;
	shl.b32 	%r6834, %r6734, 16;
	and.b32  	%r6835, %r6834, 16711680;
	or.b32  	%r6836, %r6833, %r6835;
	shl.b32 	%r6837, %r6735, 24;
	or.b32  	%r6838, %r6836, %r6837;
	and.b32  	%r6839, %r6731, 255;
	and.b16  	%rs16805, %rs25463, 255;
	mul.wide.u16 	%r6840, %rs16805, 256;
	or.b32  	%r6841, %r6840, %r6839;
	shl.b32 	%r6842, %r6727, 16;
	and.b32  	%r6843, %r6842, 16711680;
	or.b32  	%r6844, %r6841, %r6843;
	shl.b32 	%r6845, %r6728, 24;
	or.b32  	%r6846, %r6844, %r6845;
	and.b32  	%r6847, %r6780, 255;
	and.b16  	%rs16806, %rs25467, 255;
	mul.wide.u16 	%r6848, %rs16806, 256;
	or.b32  	%r6849, %r6848, %r6847;
	shl.b32 	%r6850, %r6776, 16;
	and.b32  	%r6851, %r6850, 16711680;
	or.b32  	%r6852, %r6849, %r6851;
	shl.b32 	%r6853, %r6777, 24;
	or.b32  	%r6854, %r6852, %r6853;
	and.b32  	%r6855, %r6773, 255;
	and.b16  	%rs16807, %rs25471, 255;
	mul.wide.u16 	%r6856, %rs16807, 256;
	or.b32  	%r6857, %r6856, %r6855;
	shl.b32 	%r6858, %r6769, 16;
	and.b32  	%r6859, %r6858, 16711680;
	or.b32  	%r6860, %r6857, %r6859;
	shl.b32 	%r6861, %r6770, 24;
	or.b32  	%r6862, %r6860, %r6861;
	and.b32  	%r6863, %r6766, 255;
	and.b16  	%rs16808, %rs25475, 255;
	mul.wide.u16 	%r6864, %rs16808, 256;
	or.b32  	%r6865, %r6864, %r6863;
	shl.b32 	%r6866, %r6762, 16;
	and.b32  	%r6867, %r6866, 16711680;
	or.b32  	%r6868, %r6865, %r6867;
	shl.b32 	%r6869, %r6763, 24;
	or.b32  	%r6870, %r6868, %r6869;
	and.b32  	%r6871, %r6759, 255;
	and.b16  	%rs16809, %rs25479, 255;
	mul.wide.u16 	%r6872, %rs16809, 256;
	or.b32  	%r6873, %r6872, %r6871;
	shl.b32 	%r6874, %r6755, 16;
	and.b32  	%r6875, %r6874, 16711680;
	or.b32  	%r6876, %r6873, %r6875;
	shl.b32 	%r6877, %r6756, 24;
	or.b32  	%r6878, %r6876, %r6877;
	cvt.u32.u16 	%r6879, %rs25482;
	and.b32  	%r6880, %r6879, 255;
	and.b16  	%rs16810, %rs25483, 255;
	mul.wide.u16 	%r6881, %rs16810, 256;
	or.b32  	%r6882, %r6881, %r6880;
	mov.b64 	%rd1108, {%r6790, %r6798};
	mov.b64 	%rd1110, {%r6806, %r6814};
	mov.b64 	%rd1112, {%r6822, %r6830};
	mov.b64 	%rd1114, {%r6838, %r6846};
	mov.b64 	%rd1116, {%r6854, %r6862};
	mov.b64 	%rd1118, {%r6870, %r6878};
	mov.b64 	%rd1120, {%r6882, %r33153};
	mov.b64 	%rd1122, %fd585;
	// begin inline asm
	st.cg.u64 [%rd1105], %rd429;
	// end inline asm
	add.s64 	%rd1107, %rd1126, 2312;
	// begin inline asm
	st.cg.u64 [%rd1107], %rd1108;
	// end inline asm
	add.s64 	%rd1109, %rd1126, 2320;
	// begin inline asm
	st.cg.u64 [%rd1109], %rd1110;
	// end inline asm
	add.s64 	%rd1111, %rd1126, 2328;
	// begin inline asm
	st.cg.u64 [%rd1111], %rd1112;
	// end inline asm
	add.s64 	%rd1113, %rd1126, 2336;
	// begin inline asm
	st.cg.u64 [%rd1113], %rd1114;
	// end inline asm
	add.s64 	%rd1115, %rd1126, 2344;
	// begin inline asm
	st.cg.u64 [%rd1115], %rd1116;
	// end inline asm
	add.s64 	%rd1117, %rd1126, 2352;
	// begin inline asm
	st.cg.u64 [%rd1117], %rd1118;
	// end inline asm
	add.s64 	%rd1119, %rd1126, 2360;
	// begin inline asm
	st.cg.u64 [%rd1119], %rd1120;
	// end inline asm
	add.s64 	%rd1121, %rd1126, 2368;
	// begin inline asm
	st.cg.u64 [%rd1121], %rd1122;
	// end inline asm
	ld.local.u64 	%rd1127, [%rd128];
	mul.wide.u32 	%rd1128, %r6698, 4;
	add.s64 	%rd1129, %rd1127, %rd1128;
	add.s64 	%rd1123, %rd1129, 128;
	mov.b32 	%r6697, 100;
	// begin inline asm
	st.release.gpu.u32 [%rd1123], %r6697;
	// end inline asm
$L__BB3_1138:
	mov.b32 	%r6883, 0;
	st.local.u32 	[%rd28+60], %r6883;
	mov.b64 	%rd1130, 0;
	st.local.u64 	[%rd28+64], %rd1130;
	mov.b16 	%rs16811, 0;
	st.local.u8 	[%rd28+8], %rs16811;
	mov.u32 	%r6884, %nctaid.x;
	setp.gt.u32 	%p130, %r6884, 499;
	@%p130 bra 	$L__BB3_1155;
	membar.cta;
	bra.uni 	$L__BB3_1156;
$L__BB3_1140:
	add.s64 	%rd3888, %rd3882, %rd3903;
	setp.ne.s64 	%p121, %rd3903, 0;
	@%p121 bra 	$L__BB3_1152;
	mov.b16 	%rs16791, 0;
	st.local.u8 	[%rd29], %rs16791;
	add.s32 	%r6378, %r33266, %r33106;
	st.local.u32 	[%rd29+52], %r6378;
	add.f64 	%fd358, %fd574, %fd613;
	st.local.f64 	[%rd29+56], %fd358;
	mov.b32 	%r33154, 0;
$L__BB3_1142:
	mov.u32 	%r1835, %r33154;
	cvt.u64.u32 	%rd1087, %r1835;
	add.s64 	%rd1088, %rd29, %rd1087;
	ld.local.u8 	%rs16792, [%rd1088];
	setp.ne.s16 	%p122, %rs16792, 0;
	add.s32 	%r33154, %r1835, 1;
	@%p122 bra 	$L__BB3_1142;
	and.b16  	%rs16793, %rs24872, 255;
	setp.eq.s16 	%p123, %rs16793, 0;
	mov.u32 	%r33156, %r1835;
	@%p123 bra 	$L__BB3_1146;
	mov.b32 	%r33155, 0;
	mov.u16 	%rs25484, %rs24872;
$L__BB3_1145:
	add.s32 	%r6380, %r33155, %r1835;
	cvt.u64.u32 	%rd1089, %r6380;
	add.s64 	%rd1090, %rd29, %rd1089;
	st.local.u8 	[%rd1090], %rs25484;
	add.s32 	%r1838, %r33155, 1;
	add.s32 	%r33156, %r1838, %r1835;
	cvt.u64.u32 	%rd1091, %r33155;
	add.s64 	%rd1092, %rd430, %rd1091;
	ld.local.u8 	%rs25484, [%rd1092+1];
	setp.ne.s16 	%p124, %rs25484, 0;
	mov.u32 	%r33155, %r1838;
	@%p124 bra 	$L__BB3_1145;
$L__BB3_1146:
	cvt.u64.u32 	%rd1093, %r33156;
	add.s64 	%rd1094, %rd29, %rd1093;
	mov.b16 	%rs16794, 0;
	st.local.u8 	[%rd1094], %rs16794;
	mov.b32 	%r33157, 0;
$L__BB3_1147:
	mov.u32 	%r1841, %r33157;
	cvt.u64.u32 	%rd1095, %r1841;
	add.s64 	%rd1096, %rd29, %rd1095;
	ld.local.u8 	%rs16795, [%rd1096];
	setp.ne.s16 	%p125, %rs16795, 0;
	add.s32 	%r33157, %r1841, 1;
	@%p125 bra 	$L__BB3_1147;
	and.b16  	%rs16796, %rs26958, 255;
	setp.eq.s16 	%p126, %rs16796, 0;
	mov.u32 	%r33159, %r1841;
	@%p126 bra 	$L__BB3_1151;
	mov.b32 	%r33158, 0;
$L__BB3_1150:
	add.s32 	%r6383, %r33158, %r1841;
	cvt.u64.u32 	%rd1097, %r6383;
	add.s64 	%rd1098, %rd29, %rd1097;
	st.local.u8 	[%rd1098], %rs26958;
	add.s32 	%r1844, %r33158, 1;
	add.s32 	%r33159, %r1844, %r1841;
	cvt.u64.u32 	%rd1099, %r33158;
	add.s64 	%rd1100, %rd43, %rd1099;
	ld.local.u8 	%rs26958, [%rd1100+9];
	setp.ne.s16 	%p127, %rs26958, 0;
	mov.u32 	%r33158, %r1844;
	@%p127 bra 	$L__BB3_1150;
$L__BB3_1151:
	cvt.u64.u32 	%rd1101, %r33159;
	add.s64 	%rd1102, %rd29, %rd1101;
	mov.b16 	%rs16797, 0;
	st.local.u8 	[%rd1102], %rs16797;
	ld.local.v2.b32 	{%r6384, %r6385}, [%rd29];
	bfe.u32 	%r6386, %r6384, 0, 8;
	cvt.u16.u32 	%rs26958, %r6386;
	bfe.u32 	%r6387, %r6384, 8, 8;
	cvt.u16.u32 	%rs26957, %r6387;
	bfe.u32 	%r6388, %r6384, 16, 8;
	cvt.u16.u32 	%rs26956, %r6388;
	bfe.u32 	%r6389, %r6384, 24, 8;
	cvt.u16.u32 	%rs26955, %r6389;
	bfe.u32 	%r6390, %r6385, 0, 8;
	cvt.u16.u32 	%rs26954, %r6390;
	bfe.u32 	%r6391, %r6385, 8, 8;
	cvt.u16.u32 	%rs26953, %r6391;
	bfe.u32 	%r6392, %r6385, 16, 8;
	cvt.u16.u32 	%rs26952, %r6392;
	bfe.u32 	%r6393, %r6385, 24, 8;
	cvt.u16.u32 	%rs26951, %r6393;
	ld.local.v2.b32 	{%r6394, %r6395}, [%rd29+8];
	bfe.u32 	%r6396, %r6394, 0, 8;
	cvt.u16.u32 	%rs26950, %r6396;
	bfe.u32 	%r6397, %r6394, 8, 8;
	cvt.u16.u32 	%rs26949, %r6397;
	bfe.u32 	%r6398, %r6394, 16, 8;
	cvt.u16.u32 	%rs26948, %r6398;
	bfe.u32 	%r6399, %r6394, 24, 8;
	cvt.u16.u32 	%rs26947, %r6399;
	bfe.u32 	%r6400, %r6395, 0, 8;
	cvt.u16.u32 	%rs26946, %r6400;
	bfe.u32 	%r6401, %r6395, 8, 8;
	cvt.u16.u32 	%rs26945, %r6401;
	bfe.u32 	%r6402, %r6395, 16, 8;
	cvt.u16.u32 	%rs26944, %r6402;
	bfe.u32 	%r6403, %r6395, 24, 8;
	cvt.u16.u32 	%rs26943, %r6403;
	ld.local.v2.b32 	{%r6404, %r6405}, [%rd29+16];
	bfe.u32 	%r6406, %r6404, 0, 8;
	cvt.u16.u32 	%rs26942, %r6406;
	bfe.u32 	%r6407, %r6404, 8, 8;
	cvt.u16.u32 	%rs26941, %r6407;
	bfe.u32 	%r6408, %r6404, 16, 8;
	cvt.u16.u32 	%rs26940, %r6408;
	bfe.u32 	%r6409, %r6404, 24, 8;
	cvt.u16.u32 	%rs26939, %r6409;
	bfe.u32 	%r6410, %r6405, 0, 8;
	cvt.u16.u32 	%rs26938, %r6410;
	bfe.u32 	%r6411, %r6405, 8, 8;
	cvt.u16.u32 	%rs26937, %r6411;
	bfe.u32 	%r6412, %r6405, 16, 8;
	cvt.u16.u32 	%rs26936, %r6412;
	bfe.u32 	%r6413, %r6405, 24, 8;
	cvt.u16.u32 	%rs26935, %r6413;
	ld.local.v2.b32 	{%r6414, %r6415}, [%rd29+24];
	bfe.u32 	%r6416, %r6414, 0, 8;
	cvt.u16.u32 	%rs26934, %r6416;
	bfe.u32 	%r6417, %r6414, 8, 8;
	cvt.u16.u32 	%rs26933, %r6417;
	bfe.u32 	%r6418, %r6414, 16, 8;
	cvt.u16.u32 	%rs26932, %r6418;
	bfe.u32 	%r6419, %r6414, 24, 8;
	cvt.u16.u32 	%rs26931, %r6419;
	bfe.u32 	%r6420, %r6415, 0, 8;
	cvt.u16.u32 	%rs26930, %r6420;
	bfe.u32 	%r6421, %r6415, 8, 8;
	cvt.u16.u32 	%rs26929, %r6421;
	bfe.u32 	%r6422, %r6415, 16, 8;
	cvt.u16.u32 	%rs26928, %r6422;
	bfe.u32 	%r6423, %r6415, 24, 8;
	cvt.u16.u32 	%rs26927, %r6423;
	ld.local.v2.b32 	{%r6424, %r6425}, [%rd29+32];
	bfe.u32 	%r6426, %r6424, 0, 8;
	cvt.u16.u32 	%rs26926, %r6426;
	bfe.u32 	%r6427, %r6424, 8, 8;
	cvt.u16.u32 	%rs26925, %r6427;
	bfe.u32 	%r6428, %r6424, 16, 8;
	cvt.u16.u32 	%rs26924, %r6428;
	bfe.u32 	%r6429, %r6424, 24, 8;
	cvt.u16.u32 	%rs26923, %r6429;
	bfe.u32 	%r6430, %r6425, 0, 8;
	cvt.u16.u32 	%rs26922, %r6430;
	bfe.u32 	%r6431, %r6425, 8, 8;
	cvt.u16.u32 	%rs26921, %r6431;
	bfe.u32 	%r6432, %r6425, 16, 8;
	cvt.u16.u32 	%rs26920, %r6432;
	bfe.u32 	%r6433, %r6425, 24, 8;
	cvt.u16.u32 	%rs26919, %r6433;
	ld.local.v2.b32 	{%r6434, %r6435}, [%rd29+40];
	bfe.u32 	%r6436, %r6434, 0, 8;
	cvt.u16.u32 	%rs26918, %r6436;
	bfe.u32 	%r6437, %r6434, 8, 8;
	cvt.u16.u32 	%rs26917, %r6437;
	bfe.u32 	%r6438, %r6434, 16, 8;
	cvt.u16.u32 	%rs26916, %r6438;
	bfe.u32 	%r6439, %r6434, 24, 8;
	cvt.u16.u32 	%rs26915, %r6439;
	bfe.u32 	%r6440, %r6435, 0, 8;
	cvt.u16.u32 	%rs26914, %r6440;
	bfe.u32 	%r6441, %r6435, 8, 8;
	cvt.u16.u32 	%rs26913, %r6441;
	bfe.u32 	%r6442, %r6435, 16, 8;
	cvt.u16.u32 	%rs26912, %r6442;
	bfe.u32 	%r6443, %r6435, 24, 8;
	cvt.u16.u32 	%rs26911, %r6443;
	ld.local.v2.u8 	{%rs26910, %rs26909}, [%rd29+48];
	ld.local.u32 	%r33266, [%rd29+52];
	ld.local.f64 	%fd613, [%rd29+56];
$L__BB3_1152:
	st.local.u64 	[%rd43], %rd3888;
	cvt.u32.u16 	%r6444, %rs26951;
	cvt.u32.u16 	%r6445, %rs26952;
	prmt.b32 	%r6446, %r6445, %r6444, 0x3340U;
	cvt.u32.u16 	%r6447, %rs26953;
	cvt.u32.u16 	%r6448, %rs26954;
	prmt.b32 	%r6449, %r6448, %r6447, 0x3340U;
	prmt.b32 	%r6450, %r6449, %r6446, 0x5410U;
	cvt.u32.u16 	%r6451, %rs26955;
	cvt.u32.u16 	%r6452, %rs26956;
	prmt.b32 	%r6453, %r6452, %r6451, 0x3340U;
	cvt.u32.u16 	%r6454, %rs26957;
	cvt.u32.u16 	%r6455, %rs26958;
	prmt.b32 	%r6456, %r6455, %r6454, 0x3340U;
	prmt.b32 	%r6457, %r6456, %r6453, 0x5410U;
	st.local.v2.b32 	[%rd43+8], {%r6457, %r6450};
	cvt.u32.u16 	%r6458, %rs26943;
	cvt.u32.u16 	%r6459, %rs26944;
	prmt.b32 	%r6460, %r6459, %r6458, 0x3340U;
	cvt.u32.u16 	%r6461, %rs26945;
	cvt.u32.u16 	%r6462, %rs26946;
	prmt.b32 	%r6463, %r6462, %r6461, 0x3340U;
	prmt.b32 	%r6464, %r6463, %r6460, 0x5410U;
	cvt.u32.u16 	%r6465, %rs26947;
	cvt.u32.u16 	%r6466, %rs26948;
	prmt.b32 	%r6467, %r6466, %r6465, 0x3340U;
	cvt.u32.u16 	%r6468, %rs26949;
	cvt.u32.u16 	%r6469, %rs26950;
	prmt.b32 	%r6470, %r6469, %r6468, 0x3340U;
	prmt.b32 	%r6471, %r6470, %r6467, 0x5410U;
	st.local.v2.b32 	[%rd43+16], {%r6471, %r6464};
	cvt.u32.u16 	%r6472, %rs26935;
	cvt.u32.u16 	%r6473, %rs26936;
	prmt.b32 	%r6474, %r6473, %r6472, 0x3340U;
	cvt.u32.u16 	%r6475, %rs26937;
	cvt.u32.u16 	%r6476, %rs26938;
	prmt.b32 	%r6477, %r6476, %r6475, 0x3340U;
	prmt.b32 	%r6478, %r6477, %r6474, 0x5410U;
	cvt.u32.u16 	%r6479, %rs26939;
	cvt.u32.u16 	%r6480, %rs26940;
	prmt.b32 	%r6481, %r6480, %r6479, 0x3340U;
	cvt.u32.u16 	%r6482, %rs26941;
	cvt.u32.u16 	%r6483, %rs26942;
	prmt.b32 	%r6484, %r6483, %r6482, 0x3340U;
	prmt.b32 	%r6485, %r6484, %r6481, 0x5410U;
	st.local.v2.b32 	[%rd43+24], {%r6485, %r6478};
	cvt.u32.u16 	%r6486, %rs26927;
	cvt.u32.u16 	%r6487, %rs26928;
	prmt.b32 	%r6488, %r6487, %r6486, 0x3340U;
	cvt.u32.u16 	%r6489, %rs26929;
	cvt.u32.u16 	%r6490, %rs26930;
	prmt.b32 	%r6491, %r6490, %r6489, 0x3340U;
	prmt.b32 	%r6492, %r6491, %r6488, 0x5410U;
	cvt.u32.u16 	%r6493, %rs26931;
	cvt.u32.u16 	%r6494, %rs26932;
	prmt.b32 	%r6495, %r6494, %r6493, 0x3340U;
	cvt.u32.u16 	%r6496, %rs26933;
	cvt.u32.u16 	%r6497, %rs26934;
	prmt.b32 	%r6498, %r6497, %r6496, 0x3340U;
	prmt.b32 	%r6499, %r6498, %r6495, 0x5410U;
	st.local.v2.b32 	[%rd43+32], {%r6499, %r6492};
	cvt.u32.u16 	%r6500, %rs26919;
	cvt.u32.u16 	%r6501, %rs26920;
	prmt.b32 	%r6502, %r6501, %r6500, 0x3340U;
	cvt.u32.u16 	%r6503, %rs26921;
	cvt.u32.u16 	%r6504, %rs26922;
	prmt.b32 	%r6505, %r6504, %r6503, 0x3340U;
	prmt.b32 	%r6506, %r6505, %r6502, 0x5410U;
	cvt.u32.u16 	%r6507, %rs26923;
	cvt.u32.u16 	%r6508, %rs26924;
	prmt.b32 	%r6509, %r6508, %r6507, 0x3340U;
	cvt.u32.u16 	%r6510, %rs26925;
	cvt.u32.u16 	%r6511, %rs26926;
	prmt.b32 	%r6512, %r6511, %r6510, 0x3340U;
	prmt.b32 	%r6513, %r6512, %r6509, 0x5410U;
	st.local.v2.b32 	[%rd43+40], {%r6513, %r6506};
	cvt.u32.u16 	%r6514, %rs26911;
	cvt.u32.u16 	%r6515, %rs26912;
	prmt.b32 	%r6516, %r6515, %r6514, 0x3340U;
	cvt.u32.u16 	%r6517, %rs26913;
	cvt.u32.u16 	%r6518, %rs26914;
	prmt.b32 	%r6519, %r6518, %r6517, 0x3340U;
	prmt.b32 	%r6520, %r6519, %r6516, 0x5410U;
	cvt.u32.u16 	%r6521, %rs26915;
	cvt.u32.u16 	%r6522, %rs26916;
	prmt.b32 	%r6523, %r6522, %r6521, 0x3340U;
	cvt.u32.u16 	%r6524, %rs26917;
	cvt.u32.u16 	%r6525, %rs26918;
	prmt.b32 	%r6526, %r6525, %r6524, 0x3340U;
	prmt.b32 	%r6527, %r6526, %r6523, 0x5410U;
	st.local.v2.b32 	[%rd43+48], {%r6527, %r6520};
	st.local.v2.u8 	[%rd43+56], {%rs26910, %rs26909};
	st.local.u32 	[%rd43+60], %r33266;
	st.local.f64 	[%rd43+64], %fd613;
	setp.ne.s32 	%p128, %r2378, 0;
	@%p128 bra 	$L__BB3_1154;
	st.local.u64 	[%rd43], %rd3882;
	cvt.u32.u16 	%r6529, %rs24878;
	prmt.b32 	%r6530, %r6529, %r6292, 0x3340U;
	cvt.u32.u16 	%r6531, %rs24877;
	cvt.u32.u16 	%r6532, %rs24876;
	prmt.b32 	%r6533, %r6532, %r6531, 0x3340U;
	prmt.b32 	%r6534, %r6533, %r6530, 0x5410U;
	cvt.u32.u16 	%r6535, %rs24875;
	cvt.u32.u16 	%r6536, %rs24874;
	prmt.b32 	%r6537, %r6536, %r6535, 0x3340U;
	cvt.u32.u16 	%r6538, %rs24873;
	cvt.u32.u16 	%r6539, %rs24872;
	prmt.b32 	%r6540, %r6539, %r6538, 0x3340U;
	prmt.b32 	%r6541, %r6540, %r6537, 0x5410U;
	st.local.v2.b32 	[%rd43+8], {%r6541, %r6534};
	cvt.u32.u16 	%r6542, %rs24887;
	cvt.u32.u16 	%r6543, %rs24886;
	prmt.b32 	%r6544, %r6543, %r6542, 0x3340U;
	cvt.u32.u16 	%r6545, %rs24885;
	cvt.u32.u16 	%r6546, %rs24884;
	prmt.b32 	%r6547, %r6546, %r6545, 0x3340U;
	prmt.b32 	%r6548, %r6547, %r6544, 0x5410U;
	cvt.u32.u16 	%r6549, %rs24883;
	cvt.u32.u16 	%r6550, %rs24882;
	prmt.b32 	%r6551, %r6550, %r6549, 0x3340U;
	cvt.u32.u16 	%r6552, %rs24881;
	cvt.u32.u16 	%r6553, %rs24880;
	prmt.b32 	%r6554, %r6553, %r6552, 0x3340U;
	prmt.b32 	%r6555, %r6554, %r6551, 0x5410U;
	st.local.v2.b32 	[%rd43+16], {%r6555, %r6548};
	cvt.u32.u16 	%r6556, %rs24895;
	cvt.u32.u16 	%r6557, %rs24894;
	prmt.b32 	%r6558, %r6557, %r6556, 0x3340U;
	cvt.u32.u16 	%r6559, %rs24893;
	cvt.u32.u16 	%r6560, %rs24892;
	prmt.b32 	%r6561, %r6560, %r6559, 0x3340U;
	prmt.b32 	%r6562, %r6561, %r6558, 0x5410U;
	cvt.u32.u16 	%r6563, %rs24891;
	cvt.u32.u16 	%r6564, %rs24890;
	prmt.b32 	%r6565, %r6564, %r6563, 0x3340U;
	cvt.u32.u16 	%r6566, %rs24889;
	cvt.u32.u16 	%r6567, %rs24888;
	prmt.b32 	%r6568, %r6567, %r6566, 0x3340U;
	prmt.b32 	%r6569, %r6568, %r6565, 0x5410U;
	st.local.v2.b32 	[%rd43+24], {%r6569, %r6562};
	cvt.u32.u16 	%r6570, %rs24903;
	cvt.u32.u16 	%r6571, %rs24902;
	prmt.b32 	%r6572, %r6571, %r6570, 0x3340U;
	cvt.u32.u16 	%r6573, %rs24901;
	cvt.u32.u16 	%r6574, %rs24900;
	prmt.b32 	%r6575, %r6574, %r6573, 0x3340U;
	prmt.b32 	%r6576, %r6575, %r6572, 0x5410U;
	cvt.u32.u16 	%r6577, %rs24899;
	cvt.u32.u16 	%r6578, %rs24898;
	prmt.b32 	%r6579, %r6578, %r6577, 0x3340U;
	cvt.u32.u16 	%r6580, %rs24897;
	cvt.u32.u16 	%r6581, %rs24896;
	prmt.b32 	%r6582, %r6581, %r6580, 0x3340U;
	prmt.b32 	%r6583, %r6582, %r6579, 0x5410U;
	st.local.v2.b32 	[%rd43+32], {%r6583, %r6576};
	cvt.u32.u16 	%r6584, %rs24911;
	cvt.u32.u16 	%r6585, %rs24910;
	prmt.b32 	%r6586, %r6585, %r6584, 0x3340U;
	cvt.u32.u16 	%r6587, %rs24909;
	cvt.u32.u16 	%r6588, %rs24908;
	prmt.b32 	%r6589, %r6588, %r6587, 0x3340U;
	prmt.b32 	%r6590, %r6589, %r6586, 0x5410U;
	cvt.u32.u16 	%r6591, %rs24907;
	cvt.u32.u16 	%r6592, %rs24906;
	prmt.b32 	%r6593, %r6592, %r6591, 0x3340U;
	cvt.u32.u16 	%r6594, %rs24905;
	cvt.u32.u16 	%r6595, %rs24904;
	prmt.b32 	%r6596, %r6595, %r6594, 0x3340U;
	prmt.b32 	%r6597, %r6596, %r6593, 0x5410U;
	st.local.v2.b32 	[%rd43+40], {%r6597, %r6590};
	cvt.u32.u16 	%r6598, %rs24919;
	cvt.u32.u16 	%r6599, %rs24918;
	prmt.b32 	%r6600, %r6599, %r6598, 0x3340U;
	cvt.u32.u16 	%r6601, %rs24917;
	cvt.u32.u16 	%r6602, %rs24916;
	prmt.b32 	%r6603, %r6602, %r6601, 0x3340U;
	prmt.b32 	%r6604, %r6603, %r6600, 0x5410U;
	cvt.u32.u16 	%r6605, %rs24915;
	cvt.u32.u16 	%r6606, %rs24914;
	prmt.b32 	%r6607, %r6606, %r6605, 0x3340U;
	cvt.u32.u16 	%r6608, %rs24913;
	cvt.u32.u16 	%r6609, %rs24912;
	prmt.b32 	%r6610, %r6609, %r6608, 0x3340U;
	prmt.b32 	%r6611, %r6610, %r6607, 0x5410U;
	st.local.v2.b32 	[%rd43+48], {%r6611, %r6604};
	st.local.v2.u8 	[%rd43+56], {%rs24920, %rs24921};
	st.local.u32 	[%rd43+60], %r33106;
	st.local.f64 	[%rd43+64], %fd574;
	mov.f64 	%fd613, %fd574;
	mov.u32 	%r33266, %r33106;
	mov.u16 	%rs26909, %rs24921;
	mov.u16 	%rs26910, %rs24920;
	mov.u16 	%rs26911, %rs24919;
	mov.u16 	%rs26912, %rs24918;
	mov.u16 	%rs26913, %rs24917;
	mov.u16 	%rs26914, %rs24916;
	mov.u16 	%rs26915, %rs24915;
	mov.u16 	%rs26916, %rs24914;
	mov.u16 	%rs26917, %rs24913;
	mov.u16 	%rs26918, %rs24912;
	mov.u16 	%rs26919, %rs24911;
	mov.u16 	%rs26920, %rs24910;
	mov.u16 	%rs26921, %rs24909;
	mov.u16 	%rs26922, %rs24908;
	mov.u16 	%rs26923, %rs24907;
	mov.u16 	%rs26924, %rs24906;
	mov.u16 	%rs26925, %rs24905;
	mov.u16 	%rs26926, %rs24904;
	mov.u16 	%rs26927, %rs24903;
	mov.u16 	%rs26928, %rs24902;
	mov.u16 	%rs26929, %rs24901;
	mov.u16 	%rs26930, %rs24900;
	mov.u16 	%rs26931, %rs24899;
	mov.u16 	%rs26932, %rs24898;
	mov.u16 	%rs26933, %rs24897;
	mov.u16 	%rs26934, %rs24896;
	mov.u16 	%rs26935, %rs24895;
	mov.u16 	%rs26936, %rs24894;
	mov.u16 	%rs26937, %rs24893;
	mov.u16 	%rs26938, %rs24892;
	mov.u16 	%rs26939, %rs24891;
	mov.u16 	%rs26940, %rs24890;
	mov.u16 	%rs26941, %rs24889;
	mov.u16 	%rs26942, %rs24888;
	mov.u16 	%rs26943, %rs24887;
	mov.u16 	%rs26944, %rs24886;
	mov.u16 	%rs26945, %rs24885;
	mov.u16 	%rs26946, %rs24884;
	mov.u16 	%rs26947, %rs24883;
	mov.u16 	%rs26948, %rs24882;
	mov.u16 	%rs26949, %rs24881;
	mov.u16 	%rs26950, %rs24880;
	mov.u16 	%rs26951, %rs24879;
	mov.u16 	%rs26952, %rs24878;
	mov.u16 	%rs26953, %rs24877;
	mov.u16 	%rs26954, %rs24876;
	mov.u16 	%rs26955, %rs24875;
	mov.u16 	%rs26956, %rs24874;
	mov.u16 	%rs26957, %rs24873;
	mov.u16 	%rs26958, %rs24872;
	mov.u64 	%rd3888, %rd3882;
$L__BB3_1154:
	mov.u64 	%rd3903, %rd3888;
	bra.uni 	$L__BB3_1339;
$L__BB3_1155:
	mov.b32 	%r6885, 450;
	// begin inline asm
	nanosleep.u32 %r6885;
	// end inline asm
$L__BB3_1156:
	mov.u32 	%r6887, %tid.x;
	not.b32 	%r6888, %r6887;
	mov.u32 	%r6889, %ctaid.x;
	add.s32 	%r6890, %r6889, %r6888;
	mul.wide.s32 	%rd1133, %r6890, 4;
$L__BB3_1157:
	ld.local.u64 	%rd1132, [%rd128];
	add.s64 	%rd1134, %rd1132, %rd1133;
	add.s64 	%rd1131, %rd1134, 128;
	// begin inline asm
	ld.relaxed.gpu.u32 %r33209, [%rd1131];
	// end inline asm
	membar.gl;
	setp.eq.s32 	%p131, %r33209, 99;
	mov.b32 	%r6891, -1;
	vote.sync.any.pred 	%p132, %p131, %r6891;
	@%p132 bra 	$L__BB3_1157;
	mov.f64 	%fd588, 0d0000000000000000;
	mov.b32 	%r33162, 0;
	mov.b16 	%rs25586, 0;
	setp.eq.s32 	%p133, %r33209, 101;
	@%p133 bra 	$L__BB3_1161;
	setp.ne.s32 	%p134, %r33209, 100;
	@%p134 bra 	$L__BB3_1162;
	mov.u32 	%r6899, %tid.x;
	not.b32 	%r6900, %r6899;
	mov.u32 	%r6901, %ctaid.x;
	add.s32 	%r6902, %r6901, %r6900;
	ld.local.u64 	%rd1218, [%rd128+8];
	mul.wide.s32 	%rd1219, %r6902, 72;
	add.s64 	%rd1220, %rd1218, %rd1219;
	add.s64 	%rd1201, %rd1220, 2304;
	// begin inline asm
	ld.cg.u64 %rd3889, [%rd1201];
	// end inline asm
	add.s64 	%rd1203, %rd1220, 2312;
	// begin inline asm
	ld.cg.u64 %rd1202, [%rd1203];
	// end inline asm
	add.s64 	%rd1205, %rd1220, 2320;
	// begin inline asm
	ld.cg.u64 %rd1204, [%rd1205];
	// end inline asm
	add.s64 	%rd1207, %rd1220, 2328;
	// begin inline asm
	ld.cg.u64 %rd1206, [%rd1207];
	// end inline asm
	add.s64 	%rd1209, %rd1220, 2336;
	// begin inline asm
	ld.cg.u64 %rd1208, [%rd1209];
	// end inline asm
	add.s64 	%rd1211, %rd1220, 2344;
	// begin inline asm
	ld.cg.u64 %rd1210, [%rd1211];
	// end inline asm
	add.s64 	%rd1213, %rd1220, 2352;
	// begin inline asm
	ld.cg.u64 %rd1212, [%rd1213];
	// end inline asm
	add.s64 	%rd1215, %rd1220, 2360;
	// begin inline asm
	ld.cg.u64 %rd1214, [%rd1215];
	// end inline asm
	mov.b64 	{%r6903, %r33162}, %rd1214;
	add.s64 	%rd1217, %rd1220, 2368;
	// begin inline asm
	ld.cg.u64 %rd1216, [%rd1217];
	// end inline asm
	cvt.u16.u64 	%rs25586, %rd1202;
	shr.u64 	%rd1221, %rd1202, 8;
	cvt.u16.u64 	%rs25587, %rd1221;
	shr.u64 	%rd1222, %rd1202, 16;
	cvt.u16.u64 	%rs25588, %rd1222;
	shr.u64 	%rd1223, %rd1202, 24;
	cvt.u16.u64 	%rs25589, %rd1223;
	shr.u64 	%rd1224, %rd1202, 32;
	cvt.u16.u64 	%rs25590, %rd1224;
	shr.u64 	%rd1225, %rd1202, 40;
	cvt.u16.u64 	%rs25591, %rd1225;
	shr.u64 	%rd1226, %rd1202, 48;
	cvt.u16.u64 	%rs25592, %rd1226;
	shr.u64 	%rd1227, %rd1202, 56;
	cvt.u16.u64 	%rs25593, %rd1227;
	cvt.u16.u64 	%rs25594, %rd1204;
	shr.u64 	%rd1228, %rd1204, 8;
	cvt.u16.u64 	%rs25595, %rd1228;
	shr.u64 	%rd1229, %rd1204, 16;
	cvt.u16.u64 	%rs25596, %rd1229;
	shr.u64 	%rd1230, %rd1204, 24;
	cvt.u16.u64 	%rs25597, %rd1230;
	shr.u64 	%rd1231, %rd1204, 32;
	cvt.u16.u64 	%rs25598, %rd1231;
	shr.u64 	%rd1232, %rd1204, 40;
	cvt.u16.u64 	%rs25599, %rd1232;
	shr.u64 	%rd1233, %rd1204, 48;
	cvt.u16.u64 	%rs25600, %rd1233;
	shr.u64 	%rd1234, %rd1204, 56;
	cvt.u16.u64 	%rs25601, %rd1234;
	cvt.u16.u64 	%rs25602, %rd1206;
	shr.u64 	%rd1235, %rd1206, 8;
	cvt.u16.u64 	%rs25603, %rd1235;
	shr.u64 	%rd1236, %rd1206, 16;
	cvt.u16.u64 	%rs25604, %rd1236;
	shr.u64 	%rd1237, %rd1206, 24;
	cvt.u16.u64 	%rs25605, %rd1237;
	shr.u64 	%rd1238, %rd1206, 32;
	cvt.u16.u64 	%rs25606, %rd1238;
	shr.u64 	%rd1239, %rd1206, 40;
	cvt.u16.u64 	%rs25607, %rd1239;
	shr.u64 	%rd1240, %rd1206, 48;
	cvt.u16.u64 	%rs25608, %rd1240;
	shr.u64 	%rd1241, %rd1206, 56;
	cvt.u16.u64 	%rs25609, %rd1241;
	cvt.u16.u64 	%rs25610, %rd1208;
	shr.u64 	%rd1242, %rd1208, 8;
	cvt.u16.u64 	%rs25611, %rd1242;
	shr.u64 	%rd1243, %rd1208, 16;
	cvt.u16.u64 	%rs25612, %rd1243;
	shr.u64 	%rd1244, %rd1208, 24;
	cvt.u16.u64 	%rs25613, %rd1244;
	shr.u64 	%rd1245, %rd1208, 32;
	cvt.u16.u64 	%rs25614, %rd1245;
	shr.u64 	%rd1246, %rd1208, 40;
	cvt.u16.u64 	%rs25615, %rd1246;
	shr.u64 	%rd1247, %rd1208, 48;
	cvt.u16.u64 	%rs25616, %rd1247;
	shr.u64 	%rd1248, %rd1208, 56;
	cvt.u16.u64 	%rs25617, %rd1248;
	cvt.u16.u64 	%rs25618, %rd1210;
	shr.u64 	%rd1249, %rd1210, 8;
	cvt.u16.u64 	%rs25619, %rd1249;
	shr.u64 	%rd1250, %rd1210, 16;
	cvt.u16.u64 	%rs25620, %rd1250;
	shr.u64 	%rd1251, %rd1210, 24;
	cvt.u16.u64 	%rs25621, %rd1251;
	shr.u64 	%rd1252, %rd1210, 32;
	cvt.u16.u64 	%rs25622, %rd1252;
	shr.u64 	%rd1253, %rd1210, 40;
	cvt.u16.u64 	%rs25623, %rd1253;
	shr.u64 	%rd1254, %rd1210, 48;
	cvt.u16.u64 	%rs25624, %rd1254;
	shr.u64 	%rd1255, %rd1210, 56;
	cvt.u16.u64 	%rs25625, %rd1255;
	cvt.u16.u64 	%rs25626, %rd1212;
	shr.u64 	%rd1256, %rd1212, 8;
	cvt.u16.u64 	%rs25627, %rd1256;
	shr.u64 	%rd1257, %rd1212, 16;
	cvt.u16.u64 	%rs25628, %rd1257;
	shr.u64 	%rd1258, %rd1212, 24;
	cvt.u16.u64 	%rs25629, %rd1258;
	shr.u64 	%rd1259, %rd1212, 32;
	cvt.u16.u64 	%rs25630, %rd1259;
	shr.u64 	%rd1260, %rd1212, 40;
	cvt.u16.u64 	%rs25631, %rd1260;
	shr.u64 	%rd1261, %rd1212, 48;
	cvt.u16.u64 	%rs25632, %rd1261;
	shr.u64 	%rd1262, %rd1212, 56;
	cvt.u16.u64 	%rs25633, %rd1262;
	cvt.u16.u64 	%rs25634, %rd1214;
	shr.u64 	%rd1263, %rd1214, 8;
	cvt.u16.u64 	%rs25635, %rd1263;
	mov.b64 	%fd588, %rd1216;
	bra.uni 	$L__BB3_1162;
$L__BB3_1161:
	mov.u32 	%r6894, %tid.x;
	not.b32 	%r6895, %r6894;
	mov.u32 	%r6896, %ctaid.x;
	add.s32 	%r6897, %r6896, %r6895;
	ld.local.u64 	%rd1154, [%rd128+16];
	mul.wide.s32 	%rd1155, %r6897, 72;
	add.s64 	%rd1156, %rd1154, %rd1155;
	add.s64 	%rd1137, %rd1156, 2304;
	// begin inline asm
	ld.cg.u64 %rd3889, [%rd1137];
	// end inline asm
	add.s64 	%rd1139, %rd1156, 2312;
	// begin inline asm
	ld.cg.u64 %rd1138, [%rd1139];
	// end inline asm
	add.s64 	%rd1141, %rd1156, 2320;
	// begin inline asm
	ld.cg.u64 %rd1140, [%rd1141];
	// end inline asm
	add.s64 	%rd1143, %rd1156, 2328;
	// begin inline asm
	ld.cg.u64 %rd1142, [%rd1143];
	// end inline asm
	add.s64 	%rd1145, %rd1156, 2336;
	// begin inline asm
	ld.cg.u64 %rd1144, [%rd1145];
	// end inline asm
	add.s64 	%rd1147, %rd1156, 2344;
	// begin inline asm
	ld.cg.u64 %rd1146, [%rd1147];
	// end inline asm
	add.s64 	%rd1149, %rd1156, 2352;
	// begin inline asm
	ld.cg.u64 %rd1148, [%rd1149];
	// end inline asm
	add.s64 	%rd1151, %rd1156, 2360;
	// begin inline asm
	ld.cg.u64 %rd1150, [%rd1151];
	// end inline asm
	mov.b64 	{%r6898, %r33162}, %rd1150;
	add.s64 	%rd1153, %rd1156, 2368;
	// begin inline asm
	ld.cg.u64 %rd1152, [%rd1153];
	// end inline asm
	cvt.u16.u64 	%rs25586, %rd1138;
	shr.u64 	%rd1157, %rd1138, 8;
	cvt.u16.u64 	%rs25587, %rd1157;
	shr.u64 	%rd1158, %rd1138, 16;
	cvt.u16.u64 	%rs25588, %rd1158;
	shr.u64 	%rd1159, %rd1138, 24;
	cvt.u16.u64 	%rs25589, %rd1159;
	shr.u64 	%rd1160, %rd1138, 32;
	cvt.u16.u64 	%rs25590, %rd1160;
	shr.u64 	%rd1161, %rd1138, 40;
	cvt.u16.u64 	%rs25591, %rd1161;
	shr.u64 	%rd1162, %rd1138, 48;
	cvt.u16.u64 	%rs25592, %rd1162;
	shr.u64 	%rd1163, %rd1138, 56;
	cvt.u16.u64 	%rs25593, %rd1163;
	cvt.u16.u64 	%rs25594, %rd1140;
	shr.u64 	%rd1164, %rd1140, 8;
	cvt.u16.u64 	%rs25595, %rd1164;
	shr.u64 	%rd1165, %rd1140, 16;
	cvt.u16.u64 	%rs25596, %rd1165;
	shr.u64 	%rd1166, %rd1140, 24;
	cvt.u16.u64 	%rs25597, %rd1166;
	shr.u64 	%rd1167, %rd1140, 32;
	cvt.u16.u64 	%rs25598, %rd1167;
	shr.u64 	%rd1168, %rd1140, 40;
	cvt.u16.u64 	%rs25599, %rd1168;
	shr.u64 	%rd1169, %rd1140, 48;
	cvt.u16.u64 	%rs25600, %rd1169;
	shr.u64 	%rd1170, %rd1140, 56;
	cvt.u16.u64 	%rs25601, %rd1170;
	cvt.u16.u64 	%rs25602, %rd1142;
	shr.u64 	%rd1171, %rd1142, 8;
	cvt.u16.u64 	%rs25603, %rd1171;
	shr.u64 	%rd1172, %rd1142, 16;
	cvt.u16.u64 	%rs25604, %rd1172;
	shr.u64 	%rd1173, %rd1142, 24;
	cvt.u16.u64 	%rs25605, %rd1173;
	shr.u64 	%rd1174, %rd1142, 32;
	cvt.u16.u64 	%rs25606, %rd1174;
	shr.u64 	%rd1175, %rd1142, 40;
	cvt.u16.u64 	%rs25607, %rd1175;
	shr.u64 	%rd1176, %rd1142, 48;
	cvt.u16.u64 	%rs25608, %rd1176;
	shr.u64 	%rd1177, %rd1142, 56;
	cvt.u16.u64 	%rs25609, %rd1177;
	cvt.u16.u64 	%rs25610, %rd1144;
	shr.u64 	%rd1178, %rd1144, 8;
	cvt.u16.u64 	%rs25611, %rd1178;
	shr.u64 	%rd1179, %rd1144, 16;
	cvt.u16.u64 	%rs25612, %rd1179;
	shr.u64 	%rd1180, %rd1144, 24;
	cvt.u16.u64 	%rs25613, %rd1180;
	shr.u64 	%rd1181, %rd1144, 32;
	cvt.u16.u64 	%rs25614, %rd1181;
	shr.u64 	%rd1182, %rd1144, 40;
	cvt.u16.u64 	%rs25615, %rd1182;
	shr.u64 	%rd1183, %rd1144, 48;
	cvt.u16.u64 	%rs25616, %rd1183;
	shr.u64 	%rd1184, %rd1144, 56;
	cvt.u16.u64 	%rs25617, %rd1184;
	cvt.u16.u64 	%rs25618, %rd1146;
	shr.u64 	%rd1185, %rd1146, 8;
	cvt.u16.u64 	%rs25619, %rd1185;
	shr.u64 	%rd1186, %rd1146, 16;
	cvt.u16.u64 	%rs25620, %rd1186;
	shr.u64 	%rd1187, %rd1146, 24;
	cvt.u16.u64 	%rs25621, %rd1187;
	shr.u64 	%rd1188, %rd1146, 32;
	cvt.u16.u64 	%rs25622, %rd1188;
	shr.u64 	%rd1189, %rd1146, 40;
	cvt.u16.u64 	%rs25623, %rd1189;
	shr.u64 	%rd1190, %rd1146, 48;
	cvt.u16.u64 	%rs25624, %rd1190;
	shr.u64 	%rd1191, %rd1146, 56;
	cvt.u16.u64 	%rs25625, %rd1191;
	cvt.u16.u64 	%rs25626, %rd1148;
	shr.u64 	%rd1192, %rd1148, 8;
	cvt.u16.u64 	%rs25627, %rd1192;
	shr.u64 	%rd1193, %rd1148, 16;
	cvt.u16.u64 	%rs25628, %rd1193;
	shr.u64 	%rd1194, %rd1148, 24;
	cvt.u16.u64 	%rs25629, %rd1194;
	shr.u64 	%rd1195, %rd1148, 32;
	cvt.u16.u64 	%rs25630, %rd1195;
	shr.u64 	%rd1196, %rd1148, 40;
	cvt.u16.u64 	%rs25631, %rd1196;
	shr.u64 	%rd1197, %rd1148, 48;
	cvt.u16.u64 	%rs25632, %rd1197;
	shr.u64 	%rd1198, %rd1148, 56;
	cvt.u16.u64 	%rs25633, %rd1198;
	cvt.u16.u64 	%rs25634, %rd1150;
	shr.u64 	%rd1199, %rd1150, 8;
	cvt.u16.u64 	%rs25635, %rd1199;
	mov.b64 	%fd588, %rd1152;
$L__BB3_1162:
	mov.b32 	%r6994, -1;
	vote.sync.ballot.b32 	%r6995, %p133, %r6994;
	// begin inline asm
	mov.u32 %r6904, %lanemask_ge;
	// end inline asm
	and.b32  	%r6996, %r6995, %r6904;
	or.b32  	%r6997, %r6996, -2147483648;
	add.s32 	%r6998, %r6997, -1;
	not.b32 	%r6999, %r6997;
	and.b32  	%r7000, %r6999, %r6998;
	popc.b32 	%r1855, %r7000;
	cvt.u32.u16 	%r7001, %rs25586;
	and.b32  	%r7002, %r7001, 255;
	and.b16  	%rs16814, %rs25587, 255;
	mul.wide.u16 	%r7003, %rs16814, 256;
	or.b32  	%r7004, %r7003, %r7002;
	cvt.u32.u16 	%r7005, %rs25588;
	shl.b32 	%r7006, %r7005, 16;
	and.b32  	%r7007, %r7006, 16711680;
	or.b32  	%r7008, %r7004, %r7007;
	cvt.u32.u16 	%r7009, %rs25589;
	shl.b32 	%r7010, %r7009, 24;
	or.b32  	%r6916, %r7008, %r7010;
	cvt.u32.u16 	%r7011, %rs25590;
	and.b32  	%r7012, %r7011, 255;
	and.b16  	%rs16815, %rs25591, 255;
	mul.wide.u16 	%r7013, %rs16815, 256;
	or.b32  	%r7014, %r7013, %r7012;
	cvt.u32.u16 	%r7015, %rs25592;
	shl.b32 	%r7016, %r7015, 16;
	and.b32  	%r7017, %r7016, 16711680;
	or.b32  	%r7018, %r7014, %r7017;
	cvt.u32.u16 	%r7019, %rs25593;
	shl.b32 	%r7020, %r7019, 24;
	or.b32  	%r6921, %r7018, %r7020;
	cvt.u32.u16 	%r7021, %rs25594;
	and.b32  	%r7022, %r7021, 255;
	and.b16  	%rs16816, %rs25595, 255;
	mul.wide.u16 	%r7023, %rs16816, 256;
	or.b32  	%r7024, %r7023, %r7022;
	cvt.u32.u16 	%r7025, %rs25596;
	shl.b32 	%r7026, %r7025, 16;
	and.b32  	%r7027, %r7026, 16711680;
	or.b32  	%r7028, %r7024, %r7027;
	cvt.u32.u16 	%r7029, %rs25597;
	shl.b32 	%r7030, %r7029, 24;
	or.b32  	%r6926, %r7028, %r7030;
	cvt.u32.u16 	%r7031, %rs25598;
	and.b32  	%r7032, %r7031, 255;
	and.b16  	%rs16817, %rs25599, 255;
	mul.wide.u16 	%r7033, %rs16817, 256;
	or.b32  	%r7034, %r7033, %r7032;
	cvt.u32.u16 	%r7035, %rs25600;
	shl.b32 	%r7036, %r7035, 16;
	and.b32  	%r7037, %r7036, 16711680;
	or.b32  	%r7038, %r7034, %r7037;
	cvt.u32.u16 	%r7039, %rs25601;
	shl.b32 	%r7040, %r7039, 24;
	or.b32  	%r6931, %r7038, %r7040;
	cvt.u32.u16 	%r7041, %rs25602;
	and.b32  	%r7042, %r7041, 255;
	and.b16  	%rs16818, %rs25603, 255;
	mul.wide.u16 	%r7043, %rs16818, 256;
	or.b32  	%r7044, %r7043, %r7042;
	cvt.u32.u16 	%r7045, %rs25604;
	shl.b32 	%r7046, %r7045, 16;
	and.b32  	%r7047, %r7046, 16711680;
	or.b32  	%r7048, %r7044, %r7047;
	cvt.u32.u16 	%r7049, %rs25605;
	shl.b32 	%r7050, %r7049, 24;
	or.b32  	%r6936, %r7048, %r7050;
	cvt.u32.u16 	%r7051, %rs25606;
	and.b32  	%r7052, %r7051, 255;
	and.b16  	%rs16819, %rs25607, 255;
	mul.wide.u16 	%r7053, %rs16819, 256;
	or.b32  	%r7054, %r7053, %r7052;
	cvt.u32.u16 	%r7055, %rs25608;
	shl.b32 	%r7056, %r7055, 16;
	and.b32  	%r7057, %r7056, 16711680;
	or.b32  	%r7058, %r7054, %r7057;
	cvt.u32.u16 	%r7059, %rs25609;
	shl.b32 	%r7060, %r7059, 24;
	or.b32  	%r6941, %r7058, %r7060;
	cvt.u32.u16 	%r7061, %rs25610;
	and.b32  	%r7062, %r7061, 255;
	and.b16  	%rs16820, %rs25611, 255;
	mul.wide.u16 	%r7063, %rs16820, 256;
	or.b32  	%r7064, %r7063, %r7062;
	cvt.u32.u16 	%r7065, %rs25612;
	shl.b32 	%r7066, %r7065, 16;
	and.b32  	%r7067, %r7066, 16711680;
	or.b32  	%r7068, %r7064, %r7067;
	cvt.u32.u16 	%r7069, %rs25613;
	shl.b32 	%r7070, %r7069, 24;
	or.b32  	%r6946, %r7068, %r7070;
	cvt.u32.u16 	%r7071, %rs25614;
	and.b32  	%r7072, %r7071, 255;
	and.b16  	%rs16821, %rs25615, 255;
	mul.wide.u16 	%r7073, %rs16821, 256;
	or.b32  	%r7074, %r7073, %r7072;
	cvt.u32.u16 	%r7075, %rs25616;
	shl.b32 	%r7076, %r7075, 16;
	and.b32  	%r7077, %r7076, 16711680;
	or.b32  	%r7078, %r7074, %r7077;
	cvt.u32.u16 	%r7079, %rs25617;
	shl.b32 	%r7080, %r7079, 24;
	or.b32  	%r6951, %r7078, %r7080;
	cvt.u32.u16 	%r7081, %rs25618;
	and.b32  	%r7082, %r7081, 255;
	and.b16  	%rs16822, %rs25619, 255;
	mul.wide.u16 	%r7083, %rs16822, 256;
	or.b32  	%r7084, %r7083, %r7082;
	cvt.u32.u16 	%r7085, %rs25620;
	shl.b32 	%r7086, %r7085, 16;
	and.b32  	%r7087, %r7086, 16711680;
	or.b32  	%r7088, %r7084, %r7087;
	cvt.u32.u16 	%r7089, %rs25621;
	shl.b32 	%r7090, %r7089, 24;
	or.b32  	%r6956, %r7088, %r7090;
	cvt.u32.u16 	%r7091, %rs25622;
	and.b32  	%r7092, %r7091, 255;
	and.b16  	%rs16823, %rs25623, 255;
	mul.wide.u16 	%r7093, %rs16823, 256;
	or.b32  	%r7094, %r7093, %r7092;
	cvt.u32.u16 	%r7095, %rs25624;
	shl.b32 	%r7096, %r7095, 16;
	and.b32  	%r7097, %r7096, 16711680;
	or.b32  	%r7098, %r7094, %r7097;
	cvt.u32.u16 	%r7099, %rs25625;
	shl.b32 	%r7100, %r7099, 24;
	or.b32  	%r6961, %r7098, %r7100;
	cvt.u32.u16 	%r7101, %rs25626;
	and.b32  	%r7102, %r7101, 255;
	and.b16  	%rs16824, %rs25627, 255;
	mul.wide.u16 	%r7103, %rs16824, 256;
	or.b32  	%r7104, %r7103, %r7102;
	cvt.u32.u16 	%r7105, %rs25628;
	shl.b32 	%r7106, %r7105, 16;
	and.b32  	%r7107, %r7106, 16711680;
	or.b32  	%r7108, %r7104, %r7107;
	cvt.u32.u16 	%r7109, %rs25629;
	shl.b32 	%r7110, %r7109, 24;
	or.b32  	%r6966, %r7108, %r7110;
	cvt.u32.u16 	%r7111, %rs25630;
	and.b32  	%r7112, %r7111, 255;
	and.b16  	%rs16825, %rs25631, 255;
	mul.wide.u16 	%r7113, %rs16825, 256;
	or.b32  	%r7114, %r7113, %r7112;
	cvt.u32.u16 	%r7115, %rs25632;
	shl.b32 	%r7116, %r7115, 16;
	and.b32  	%r7117, %r7116, 16711680;
	or.b32  	%r7118, %r7114, %r7117;
	cvt.u32.u16 	%r7119, %rs25633;
	shl.b32 	%r7120, %r7119, 24;
	or.b32  	%r6971, %r7118, %r7120;
	cvt.u32.u16 	%r7121, %rs25634;
	and.b32  	%r7122, %r7121, 255;
	and.b16  	%rs16826, %rs25635, 255;
	mul.wide.u16 	%r7123, %rs16826, 256;
	or.b32  	%r6976, %r7123, %r7122;
	mov.b64 	{%r6906, %r6911}, %rd3889;
	mov.b32 	%r6992, 1;
	// begin inline asm
	shfl.sync.down.b32 %r6905, %r6906, %r6992, %r1855, %r6994;
	// end inline asm
	// begin inline asm
	shfl.sync.down.b32 %r6910, %r6911, %r6992, %r1855, %r6994;
	// end inline asm
	// begin inline asm
	shfl.sync.down.b32 %r6915, %r6916, %r6992, %r1855, %r6994;
	// end inline asm
	// begin inline asm
	shfl.sync.down.b32 %r6920, %r6921, %r6992, %r1855, %r6994;
	// end inline asm
	// begin inline asm
	shfl.sync.down.b32 %r6925, %r6926, %r6992, %r1855, %r6994;
	// end inline asm
	// begin inline asm
	shfl.sync.down.b32 %r6930, %r6931, %r6992, %r1855, %r6994;
	// end inline asm
	// begin inline asm
	shfl.sync.down.b32 %r6935, %r6936, %r6992, %r1855, %r6994;
	// end inline asm
	// begin inline asm
	shfl.sync.down.b32 %r6940, %r6941, %r6992, %r1855, %r6994;
	// end inline asm
	// begin inline asm
	shfl.sync.down.b32 %r6945, %r6946, %r6992, %r1855, %r6994;
	// end inline asm
	// begin inline asm
	shfl.sync.down.b32 %r6950, %r6951, %r6992, %r1855, %r6994;
	// end inline asm
	// begin inline asm
	shfl.sync.down.b32 %r6955, %r6956, %r6992, %r1855, %r6994;
	// end inline asm
	// begin inline asm
	shfl.sync.down.b32 %r6960, %r6961, %r6992, %r1855, %r6994;
	// end inline asm
	// begin inline asm
	shfl.sync.down.b32 %r6965, %r6966, %r6992, %r1855, %r6994;
	// end inline asm
	// begin inline asm
	shfl.sync.down.b32 %r6970, %r6971, %r6992, %r1855, %r6994;
	// end inline asm
	// begin inline asm
	shfl.sync.down.b32 %r6975, %r6976, %r6992, %r1855, %r6994;
	// end inline asm
	// begin inline asm
	shfl.sync.down.b32 %r6980, %r33162, %r6992, %r1855, %r6994;
	// end inline asm
	mov.b64 	%rd1264, %fd588;
	mov.b64 	{%r6986, %r6991}, %rd1264;
	// begin inline asm
	shfl.sync.down.b32 %r6985, %r6986, %r6992, %r1855, %r6994;
	// end inline asm
	// begin inline asm
	shfl.sync.down.b32 %r6990, %r6991, %r6992, %r1855, %r6994;
	// end inline asm
	setp.ge.s32 	%p137, %r2378, %r1855;
	@%p137 bra 	$L__BB3_1176;
	add.u64 	%rd1266, %SPL, 0;
	add.u64 	%rd1268, %SPL, 72;
	shr.u32 	%r7124, %r6975, 8;
	cvt.u16.u32 	%rs16827, %r7124;
	cvt.u16.u32 	%rs16828, %r6975;
	cvt.u16.u32 	%rs25636, %r6915;
	mov.b64 	%rd1269, {%r6985, %r6990};
	mov.b64 	%fd286, %rd1269;
	mov.b64 	%rd1270, {%r6905, %r6910};
	st.local.u64 	[%rd1266], %rd3889;
	add.s64 	%rd437, %rd1266, 8;
	cvt.u32.u16 	%r7125, %rs25593;
	cvt.u32.u16 	%r7126, %rs25592;
	prmt.b32 	%r7127, %r7126, %r7125, 0x3340U;
	cvt.u32.u16 	%r7128, %rs25591;
	cvt.u32.u16 	%r7129, %rs25590;
	prmt.b32 	%r7130, %r7129, %r7128, 0x3340U;
	prmt.b32 	%r7131, %r7130, %r7127, 0x5410U;
	cvt.u32.u16 	%r7132, %rs25589;
	cvt.u32.u16 	%r7133, %rs25588;
	prmt.b32 	%r7134, %r7133, %r7132, 0x3340U;
	cvt.u32.u16 	%r7135, %rs25587;
	cvt.u32.u16 	%r7136, %rs25586;
	prmt.b32 	%r7137, %r7136, %r7135, 0x3340U;
	prmt.b32 	%r7138, %r7137, %r7134, 0x5410U;
	st.local.v2.b32 	[%rd1266+8], {%r7138, %r7131};
	cvt.u32.u16 	%r7139, %rs25601;
	cvt.u32.u16 	%r7140, %rs25600;
	prmt.b32 	%r7141, %r7140, %r7139, 0x3340U;
	cvt.u32.u16 	%r7142, %rs25599;
	cvt.u32.u16 	%r7143, %rs25598;
	prmt.b32 	%r7144, %r7143, %r7142, 0x3340U;
	prmt.b32 	%r7145, %r7144, %r7141, 0x5410U;
	cvt.u32.u16 	%r7146, %rs25597;
	cvt.u32.u16 	%r7147, %rs25596;
	prmt.b32 	%r7148, %r7147, %r7146, 0x3340U;
	cvt.u32.u16 	%r7149, %rs25595;
	cvt.u32.u16 	%r7150, %rs25594;
	prmt.b32 	%r7151, %r7150, %r7149, 0x3340U;
	prmt.b32 	%r7152, %r7151, %r7148, 0x5410U;
	st.local.v2.b32 	[%rd1266+16], {%r7152, %r7145};
	cvt.u32.u16 	%r7153, %rs25609;
	cvt.u32.u16 	%r7154, %rs25608;
	prmt.b32 	%r7155, %r7154, %r7153, 0x3340U;
	cvt.u32.u16 	%r7156, %rs25607;
	cvt.u32.u16 	%r7157, %rs25606;
	prmt.b32 	%r7158, %r7157, %r7156, 0x3340U;
	prmt.b32 	%r7159, %r7158, %r7155, 0x5410U;
	cvt.u32.u16 	%r7160, %rs25605;
	cvt.u32.u16 	%r7161, %rs25604;
	prmt.b32 	%r7162, %r7161, %r7160, 0x3340U;
	cvt.u32.u16 	%r7163, %rs25603;
	cvt.u32.u16 	%r7164, %rs25602;
	prmt.b32 	%r7165, %r7164, %r7163, 0x3340U;
	prmt.b32 	%r7166, %r7165, %r7162, 0x5410U;
	st.local.v2.b32 	[%rd1266+24], {%r7166, %r7159};
	cvt.u32.u16 	%r7167, %rs25617;
	cvt.u32.u16 	%r7168, %rs25616;
	prmt.b32 	%r7169, %r7168, %r7167, 0x3340U;
	cvt.u32.u16 	%r7170, %rs25615;
	cvt.u32.u16 	%r7171, %rs25614;
	prmt.b32 	%r7172, %r7171, %r7170, 0x3340U;
	prmt.b32 	%r7173, %r7172, %r7169, 0x5410U;
	cvt.u32.u16 	%r7174, %rs25613;
	cvt.u32.u16 	%r7175, %rs25612;
	prmt.b32 	%r7176, %r7175, %r7174, 0x3340U;
	cvt.u32.u16 	%r7177, %rs25611;
	cvt.u32.u16 	%r7178, %rs25610;
	prmt.b32 	%r7179, %r7178, %r7177, 0x3340U;
	prmt.b32 	%r7180, %r7179, %r7176, 0x5410U;
	st.local.v2.b32 	[%rd1266+32], {%r7180, %r7173};
	cvt.u32.u16 	%r7181, %rs25625;
	cvt.u32.u16 	%r7182, %rs25624;
	prmt.b32 	%r7183, %r7182, %r7181, 0x3340U;
	cvt.u32.u16 	%r7184, %rs25623;
	cvt.u32.u16 	%r7185, %rs25622;
	prmt.b32 	%r7186, %r7185, %r7184, 0x3340U;
	prmt.b32 	%r7187, %r7186, %r7183, 0x5410U;
	cvt.u32.u16 	%r7188, %rs25621;
	cvt.u32.u16 	%r7189, %rs25620;
	prmt.b32 	%r7190, %r7189, %r7188, 0x3340U;
	cvt.u32.u16 	%r7191, %rs25619;
	cvt.u32.u16 	%r7192, %rs25618;
	prmt.b32 	%r7193, %r7192, %r7191, 0x3340U;
	prmt.b32 	%r7194, %r7193, %r7190, 0x5410U;
	st.local.v2.b32 	[%rd1266+40], {%r7194, %r7187};
	cvt.u32.u16 	%r7195, %rs25633;
	cvt.u32.u16 	%r7196, %rs25632;
	prmt.b32 	%r7197, %r7196, %r7195, 0x3340U;
	cvt.u32.u16 	%r7198, %rs25631;
	cvt.u32.u16 	%r7199, %rs25630;
	prmt.b32 	%r7200, %r7199, %r7198, 0x3340U;
	prmt.b32 	%r7201, %r7200, %r7197, 0x5410U;
	cvt.u32.u16 	%r7202, %rs25629;
	cvt.u32.u16 	%r7203, %rs25628;
	prmt.b32 	%r7204, %r7203, %r7202, 0x3340U;
	cvt.u32.u16 	%r7205, %rs25627;
	cvt.u32.u16 	%r7206, %rs25626;
	prmt.b32 	%r7207, %r7206, %r7205, 0x3340U;
	prmt.b32 	%r7208, %r7207, %r7204, 0x5410U;
	st.local.v2.b32 	[%rd1266+48], {%r7208, %r7201};
	st.local.v2.u8 	[%rd1266+56], {%rs25634, %rs25635};
	st.local.u32 	[%rd1266+60], %r33162;
	st.local.f64 	[%rd1266+64], %fd588;
	st.local.v2.u32 	[%rd1268], {%r6905, %r6910};
	add.s64 	%rd438, %rd1268, 8;
	st.local.v2.b32 	[%rd1268+8], {%r6915, %r6920};
	st.local.v2.b32 	[%rd1268+16], {%r6925, %r6930};
	st.local.v2.b32 	[%rd1268+24], {%r6935, %r6940};
	st.local.v2.b32 	[%rd1268+32], {%r6945, %r6950};
	st.local.v2.b32 	[%rd1268+40], {%r6955, %r6960};
	st.local.v2.b32 	[%rd1268+48], {%r6965, %r6970};
	st.local.v2.u8 	[%rd1268+56], {%rs16828, %rs16827};
	st.local.u32 	[%rd1268+60], %r6980;
	st.local.v2.u32 	[%rd1268+64], {%r6985, %r6990};
	add.s64 	%rd439, %rd3889, %rd1270;
	setp.ne.s64 	%p138, %rd3889, 0;
	@%p138 bra 	$L__BB3_1175;
	mov.b16 	%rs16829, 0;
	st.local.u8 	[%rd27], %rs16829;
	add.s32 	%r7210, %r33162, %r6980;
	st.local.u32 	[%rd27+52], %r7210;
	add.f64 	%fd360, %fd588, %fd286;
	st.local.f64 	[%rd27+56], %fd360;
	mov.b32 	%r33163, 0;
$L__BB3_1165:
	mov.u32 	%r1874, %r33163;
	cvt.u64.u32 	%rd1271, %r1874;
	add.s64 	%rd1272, %rd27, %rd1271;
	ld.local.u8 	%rs16830, [%rd1272];
	setp.ne.s16 	%p139, %rs16830, 0;
	add.s32 	%r33163, %r1874, 1;
	@%p139 bra 	$L__BB3_1165;
	and.b16  	%rs16831, %rs25636, 255;
	setp.eq.s16 	%p140, %rs16831, 0;
	mov.u32 	%r33165, %r1874;
	@%p140 bra 	$L__BB3_1169;
	mov.b32 	%r33164, 0;
$L__BB3_1168:
	add.s32 	%r7212, %r33164, %r1874;
	cvt.u64.u32 	%rd1273, %r7212;
	add.s64 	%rd1274, %rd27, %rd1273;
	st.local.u8 	[%rd1274], %rs25636;
	add.s32 	%r1877, %r33164, 1;
	add.s32 	%r33165, %r1877, %r1874;
	cvt.u64.u32 	%rd1275, %r33164;
	add.s64 	%rd1276, %rd438, %rd1275;
	ld.local.u8 	%rs25636, [%rd1276+1];
	setp.ne.s16 	%p141, %rs25636, 0;
	mov.u32 	%r33164, %r1877;
	@%p141 bra 	$L__BB3_1168;
$L__BB3_1169:
	cvt.u64.u32 	%rd1277, %r33165;
	add.s64 	%rd1278, %rd27, %rd1277;
	mov.b16 	%rs16832, 0;
	st.local.u8 	[%rd1278], %rs16832;
	mov.b32 	%r33166, 0;
$L__BB3_1170:
	mov.u32 	%r1880, %r33166;
	cvt.u64.u32 	%rd1279, %r1880;
	add.s64 	%rd1280, %rd27, %rd1279;
	ld.local.u8 	%rs16833, [%rd1280];
	setp.ne.s16 	%p142, %rs16833, 0;
	add.s32 	%r33166, %r1880, 1;
	@%p142 bra 	$L__BB3_1170;
	and.b16  	%rs16834, %rs25586, 255;
	setp.eq.s16 	%p143, %rs16834, 0;
	mov.u32 	%r33168, %r1880;
	@%p143 bra 	$L__BB3_1174;
	mov.b32 	%r33167, 0;
$L__BB3_1173:
	add.s32 	%r7215, %r33167, %r1880;
	cvt.u64.u32 	%rd1281, %r7215;
	add.s64 	%rd1282, %rd27, %rd1281;
	st.local.u8 	[%rd1282], %rs25586;
	add.s32 	%r1883, %r33167, 1;
	add.s32 	%r33168, %r1883, %r1880;
	cvt.u64.u32 	%rd1283, %r33167;
	add.s64 	%rd1284, %rd437, %rd1283;
	ld.local.u8 	%rs25586, [%rd1284+1];
	setp.ne.s16 	%p144, %rs25586, 0;
	mov.u32 	%r33167, %r1883;
	@%p144 bra 	$L__BB3_1173;
$L__BB3_1174:
	cvt.u64.u32 	%rd1285, %r33168;
	add.s64 	%rd1286, %rd27, %rd1285;
	mov.b16 	%rs16835, 0;
	st.local.u8 	[%rd1286], %rs16835;
	ld.local.v2.b32 	{%r7216, %r7217}, [%rd27];
	bfe.u32 	%r7218, %r7216, 0, 8;
	cvt.u16.u32 	%rs25586, %r7218;
	bfe.u32 	%r7219, %r7216, 8, 8;
	cvt.u16.u32 	%rs25587, %r7219;
	bfe.u32 	%r7220, %r7216, 16, 8;
	cvt.u16.u32 	%rs25588, %r7220;
	bfe.u32 	%r7221, %r7216, 24, 8;
	cvt.u16.u32 	%rs25589, %r7221;
	bfe.u32 	%r7222, %r7217, 0, 8;
	cvt.u16.u32 	%rs25590, %r7222;
	bfe.u32 	%r7223, %r7217, 8, 8;
	cvt.u16.u32 	%rs25591, %r7223;
	bfe.u32 	%r7224, %r7217, 16, 8;
	cvt.u16.u32 	%rs25592, %r7224;
	bfe.u32 	%r7225, %r7217, 24, 8;
	cvt.u16.u32 	%rs25593, %r7225;
	ld.local.v2.b32 	{%r7226, %r7227}, [%rd27+8];
	bfe.u32 	%r7228, %r7226, 0, 8;
	cvt.u16.u32 	%rs25594, %r7228;
	bfe.u32 	%r7229, %r7226, 8, 8;
	cvt.u16.u32 	%rs25595, %r7229;
	bfe.u32 	%r7230, %r7226, 16, 8;
	cvt.u16.u32 	%rs25596, %r7230;
	bfe.u32 	%r7231, %r7226, 24, 8;
	cvt.u16.u32 	%rs25597, %r7231;
	bfe.u32 	%r7232, %r7227, 0, 8;
	cvt.u16.u32 	%rs25598, %r7232;
	bfe.u32 	%r7233, %r7227, 8, 8;
	cvt.u16.u32 	%rs25599, %r7233;
	bfe.u32 	%r7234, %r7227, 16, 8;
	cvt.u16.u32 	%rs25600, %r7234;
	bfe.u32 	%r7235, %r7227, 24, 8;
	cvt.u16.u32 	%rs25601, %r7235;
	ld.local.v2.b32 	{%r7236, %r7237}, [%rd27+16];
	bfe.u32 	%r7238, %r7236, 0, 8;
	cvt.u16.u32 	%rs25602, %r7238;
	bfe.u32 	%r7239, %r7236, 8, 8;
	cvt.u16.u32 	%rs25603, %r7239;
	bfe.u32 	%r7240, %r7236, 16, 8;
	cvt.u16.u32 	%rs25604, %r7240;
	bfe.u32 	%r7241, %r7236, 24, 8;
	cvt.u16.u32 	%rs25605, %r7241;
	bfe.u32 	%r7242, %r7237, 0, 8;
	cvt.u16.u32 	%rs25606, %r7242;
	bfe.u32 	%r7243, %r7237, 8, 8;
	cvt.u16.u32 	%rs25607, %r7243;
	bfe.u32 	%r7244, %r7237, 16, 8;
	cvt.u16.u32 	%rs25608, %r7244;
	bfe.u32 	%r7245, %r7237, 24, 8;
	cvt.u16.u32 	%rs25609, %r7245;
	ld.local.v2.b32 	{%r7246, %r7247}, [%rd27+24];
	bfe.u32 	%r7248, %r7246, 0, 8;
	cvt.u16.u32 	%rs25610, %r7248;
	bfe.u32 	%r7249, %r7246, 8, 8;
	cvt.u16.u32 	%rs25611, %r7249;
	bfe.u32 	%r7250, %r7246, 16, 8;
	cvt.u16.u32 	%rs25612, %r7250;
	bfe.u32 	%r7251, %r7246, 24, 8;
	cvt.u16.u32 	%rs25613, %r7251;
	bfe.u32 	%r7252, %r7247, 0, 8;
	cvt.u16.u32 	%rs25614, %r7252;
	bfe.u32 	%r7253, %r7247, 8, 8;
	cvt.u16.u32 	%rs25615, %r7253;
	bfe.u32 	%r7254, %r7247, 16, 8;
	cvt.u16.u32 	%rs25616, %r7254;
	bfe.u32 	%r7255, %r7247, 24, 8;
	cvt.u16.u32 	%rs25617, %r7255;
	ld.local.v2.b32 	{%r7256, %r7257}, [%rd27+32];
	bfe.u32 	%r7258, %r7256, 0, 8;
	cvt.u16.u32 	%rs25618, %r7258;
	bfe.u32 	%r7259, %r7256, 8, 8;
	cvt.u16.u32 	%rs25619, %r7259;
	bfe.u32 	%r7260, %r7256, 16, 8;
	cvt.u16.u32 	%rs25620, %r7260;
	bfe.u32 	%r7261, %r7256, 24, 8;
	cvt.u16.u32 	%rs25621, %r7261;
	bfe.u32 	%r7262, %r7257, 0, 8;
	cvt.u16.u32 	%rs25622, %r7262;
	bfe.u32 	%r7263, %r7257, 8, 8;
	cvt.u16.u32 	%rs25623, %r7263;
	bfe.u32 	%r7264, %r7257, 16, 8;
	cvt.u16.u32 	%rs25624, %r7264;
	bfe.u32 	%r7265, %r7257, 24, 8;
	cvt.u16.u32 	%rs25625, %r7265;
	ld.local.v2.b32 	{%r7266, %r7267}, [%rd27+40];
	bfe.u32 	%r7268, %r7266, 0, 8;
	cvt.u16.u32 	%rs25626, %r7268;
	bfe.u32 	%r7269, %r7266, 8, 8;
	cvt.u16.u32 	%rs25627, %r7269;
	bfe.u32 	%r7270, %r7266, 16, 8;
	cvt.u16.u32 	%rs25628, %r7270;
	bfe.u32 	%r7271, %r7266, 24, 8;
	cvt.u16.u32 	%rs25629, %r7271;
	bfe.u32 	%r7272, %r7267, 0, 8;
	cvt.u16.u32 	%rs25630, %r7272;
	bfe.u32 	%r7273, %r7267, 8, 8;
	cvt.u16.u32 	%rs25631, %r7273;
	bfe.u32 	%r7274, %r7267, 16, 8;
	cvt.u16.u32 	%rs25632, %r7274;
	bfe.u32 	%r7275, %r7267, 24, 8;
	cvt.u16.u32 	%rs25633, %r7275;
	ld.local.v2.u8 	{%rs25634, %rs25635}, [%rd27+48];
	ld.local.u32 	%r33162, [%rd27+52];
	ld.local.f64 	%fd588, [%rd27+56];
$L__BB3_1175:
	mov.u64 	%rd3889, %rd439;
$L__BB3_1176:
	cvt.u32.u16 	%r7366, %rs25586;
	and.b32  	%r7367, %r7366, 255;
	and.b16  	%rs16836, %rs25587, 255;
	mul.wide.u16 	%r7368, %rs16836, 256;
	or.b32  	%r7369, %r7368, %r7367;
	cvt.u32.u16 	%r7370, %rs25588;
	shl.b32 	%r7371, %r7370, 16;
	and.b32  	%r7372, %r7371, 16711680;
	or.b32  	%r7373, %r7369, %r7372;
	cvt.u32.u16 	%r7374, %rs25589;
	shl.b32 	%r7375, %r7374, 24;
	or.b32  	%r7287, %r7373, %r7375;
	cvt.u32.u16 	%r7376, %rs25590;
	and.b32  	%r7377, %r7376, 255;
	and.b16  	%rs16837, %rs25591, 255;
	mul.wide.u16 	%r7378, %rs16837, 256;
	or.b32  	%r7379, %r7378, %r7377;
	cvt.u32.u16 	%r7380, %rs25592;
	shl.b32 	%r7381, %r7380, 16;
	and.b32  	%r7382, %r7381, 16711680;
	or.b32  	%r7383, %r7379, %r7382;
	cvt.u32.u16 	%r7384, %rs25593;
	shl.b32 	%r7385, %r7384, 24;
	or.b32  	%r7292, %r7383, %r7385;
	cvt.u32.u16 	%r7386, %rs25594;
	and.b32  	%r7387, %r7386, 255;
	and.b16  	%rs16838, %rs25595, 255;
	mul.wide.u16 	%r7388, %rs16838, 256;
	or.b32  	%r7389, %r7388, %r7387;
	cvt.u32.u16 	%r7390, %rs25596;
	shl.b32 	%r7391, %r7390, 16;
	and.b32  	%r7392, %r7391, 16711680;
	or.b32  	%r7393, %r7389, %r7392;
	cvt.u32.u16 	%r7394, %rs25597;
	shl.b32 	%r7395, %r7394, 24;
	or.b32  	%r7297, %r7393, %r7395;
	cvt.u32.u16 	%r7396, %rs25598;
	and.b32  	%r7397, %r7396, 255;
	and.b16  	%rs16839, %rs25599, 255;
	mul.wide.u16 	%r7398, %rs16839, 256;
	or.b32  	%r7399, %r7398, %r7397;
	cvt.u32.u16 	%r7400, %rs25600;
	shl.b32 	%r7401, %r7400, 16;
	and.b32  	%r7402, %r7401, 16711680;
	or.b32  	%r7403, %r7399, %r7402;
	cvt.u32.u16 	%r7404, %rs25601;
	shl.b32 	%r7405, %r7404, 24;
	or.b32  	%r7302, %r7403, %r7405;
	cvt.u32.u16 	%r7406, %rs25602;
	and.b32  	%r7407, %r7406, 255;
	and.b16  	%rs16840, %rs25603, 255;
	mul.wide.u16 	%r7408, %rs16840, 256;
	or.b32  	%r7409, %r7408, %r7407;
	cvt.u32.u16 	%r7410, %rs25604;
	shl.b32 	%r7411, %r7410, 16;
	and.b32  	%r7412, %r7411, 16711680;
	or.b32  	%r7413, %r7409, %r7412;
	cvt.u32.u16 	%r7414, %rs25605;
	shl.b32 	%r7415, %r7414, 24;
	or.b32  	%r7307, %r7413, %r7415;
	cvt.u32.u16 	%r7416, %rs25606;
	and.b32  	%r7417, %r7416, 255;
	and.b16  	%rs16841, %rs25607, 255;
	mul.wide.u16 	%r7418, %rs16841, 256;
	or.b32  	%r7419, %r7418, %r7417;
	cvt.u32.u16 	%r7420, %rs25608;
	shl.b32 	%r7421, %r7420, 16;
	and.b32  	%r7422, %r7421, 16711680;
	or.b32  	%r7423, %r7419, %r7422;
	cvt.u32.u16 	%r7424, %rs25609;
	shl.b32 	%r7425, %r7424, 24;
	or.b32  	%r7312, %r7423, %r7425;
	cvt.u32.u16 	%r7426, %rs25610;
	and.b32  	%r7427, %r7426, 255;
	and.b16  	%rs16842, %rs25611, 255;
	mul.wide.u16 	%r7428, %rs16842, 256;
	or.b32  	%r7429, %r7428, %r7427;
	cvt.u32.u16 	%r7430, %rs25612;
	shl.b32 	%r7431, %r7430, 16;
	and.b32  	%r7432, %r7431, 16711680;
	or.b32  	%r7433, %r7429, %r7432;
	cvt.u32.u16 	%r7434, %rs25613;
	shl.b32 	%r7435, %r7434, 24;
	or.b32  	%r7317, %r7433, %r7435;
	cvt.u32.u16 	%r7436, %rs25614;
	and.b32  	%r7437, %r7436, 255;
	and.b16  	%rs16843, %rs25615, 255;
	mul.wide.u16 	%r7438, %rs16843, 256;
	or.b32  	%r7439, %r7438, %r7437;
	cvt.u32.u16 	%r7440, %rs25616;
	shl.b32 	%r7441, %r7440, 16;
	and.b32  	%r7442, %r7441, 16711680;
	or.b32  	%r7443, %r7439, %r7442;
	cvt.u32.u16 	%r7444, %rs25617;
	shl.b32 	%r7445, %r7444, 24;
	or.b32  	%r7322, %r7443, %r7445;
	cvt.u32.u16 	%r7446, %rs25618;
	and.b32  	%r7447, %r7446, 255;
	and.b16  	%rs16844, %rs25619, 255;
	mul.wide.u16 	%r7448, %rs16844, 256;
	or.b32  	%r7449, %r7448, %r7447;
	cvt.u32.u16 	%r7450, %rs25620;
	shl.b32 	%r7451, %r7450, 16;
	and.b32  	%r7452, %r7451, 16711680;
	or.b32  	%r7453, %r7449, %r7452;
	cvt.u32.u16 	%r7454, %rs25621;
	shl.b32 	%r7455, %r7454, 24;
	or.b32  	%r7327, %r7453, %r7455;
	cvt.u32.u16 	%r7456, %rs25622;
	and.b32  	%r7457, %r7456, 255;
	and.b16  	%rs16845, %rs25623, 255;
	mul.wide.u16 	%r7458, %rs16845, 256;
	or.b32  	%r7459, %r7458, %r7457;
	cvt.u32.u16 	%r7460, %rs25624;
	shl.b32 	%r7461, %r7460, 16;
	and.b32  	%r7462, %r7461, 16711680;
	or.b32  	%r7463, %r7459, %r7462;
	cvt.u32.u16 	%r7464, %rs25625;
	shl.b32 	%r7465, %r7464, 24;
	or.b32  	%r7332, %r7463, %r7465;
	cvt.u32.u16 	%r7466, %rs25626;
	and.b32  	%r7467, %r7466, 255;
	and.b16  	%rs16846, %rs25627, 255;
	mul.wide.u16 	%r7468, %rs16846, 256;
	or.b32  	%r7469, %r7468, %r7467;
	cvt.u32.u16 	%r7470, %rs25628;
	shl.b32 	%r7471, %r7470, 16;
	and.b32  	%r7472, %r7471, 16711680;
	or.b32  	%r7473, %r7469, %r7472;
	cvt.u32.u16 	%r7474, %rs25629;
	shl.b32 	%r7475, %r7474, 24;
	or.b32  	%r7337, %r7473, %r7475;
	cvt.u32.u16 	%r7476, %rs25630;
	and.b32  	%r7477, %r7476, 255;
	and.b16  	%rs16847, %rs25631, 255;
	mul.wide.u16 	%r7478, %rs16847, 256;
	or.b32  	%r7479, %r7478, %r7477;
	cvt.u32.u16 	%r7480, %rs25632;
	shl.b32 	%r7481, %r7480, 16;
	and.b32  	%r7482, %r7481, 16711680;
	or.b32  	%r7483, %r7479, %r7482;
	cvt.u32.u16 	%r7484, %rs25633;
	shl.b32 	%r7485, %r7484, 24;
	or.b32  	%r7342, %r7483, %r7485;
	cvt.u32.u16 	%r7486, %rs25634;
	and.b32  	%r7487, %r7486, 255;
	and.b16  	%rs16848, %rs25635, 255;
	mul.wide.u16 	%r7488, %rs16848, 256;
	or.b32  	%r7347, %r7488, %r7487;
	mov.b64 	{%r7277, %r7282}, %rd3889;
	mov.b32 	%r7363, 2;
	mov.b32 	%r7365, -1;
	// begin inline asm
	shfl.sync.down.b32 %r7276, %r7277, %r7363, %r1855, %r7365;
	// end inline asm
	// begin inline asm
	shfl.sync.down.b32 %r7281, %r7282, %r7363, %r1855, %r7365;
	// end inline asm
	// begin inline asm
	shfl.sync.down.b32 %r7286, %r7287, %r7363, %r1855, %r7365;
	// end inline asm
	// begin inline asm
	shfl.sync.down.b32 %r7291, %r7292, %r7363, %r1855, %r7365;
	// end inline asm
	// begin inline asm
	shfl.sync.down.b32 %r7296, %r7297, %r7363, %r1855, %r7365;
	// end inline asm
	// begin inline asm
	shfl.sync.down.b32 %r7301, %r7302, %r7363, %r1855, %r7365;
	// end inline asm
	// begin inline asm
	shfl.sync.down.b32 %r7306, %r7307, %r7363, %r1855, %r7365;
	// end inline asm
	// begin inline asm
	shfl.sync.down.b32 %r7311, %r7312, %r7363, %r1855, %r7365;
	// end inline asm
	// begin inline asm
	shfl.sync.down.b32 %r7316, %r7317, %r7363, %r1855, %r7365;
	// end inline asm
	// begin inline asm
	shfl.sync.down.b32 %r7321, %r7322, %r7363, %r1855, %r7365;
	// end inline asm
	// begin inline asm
	shfl.sync.down.b32 %r7326, %r7327, %r7363, %r1855, %r7365;
	// end inline asm
	// begin inline asm
	shfl.sync.down.b32 %r7331, %r7332, %r7363, %r1855, %r7365;
	// end inline asm
	// begin inline asm
	shfl.sync.down.b32 %r7336, %r7337, %r7363, %r1855, %r7365;
	// end inline asm
	// begin inline asm
	shfl.sync.down.b32 %r7341, %r7342, %r7363, %r1855, %r7365;
	// end inline asm
	// begin inline asm
	shfl.sync.down.b32 %r7346, %r7347, %r7363, %r1855, %r7365;
	// end inline asm
	// begin inline asm
	shfl.sync.down.b32 %r7351, %r33162, %r7363, %r1855, %r7365;
	// end inline asm
	mov.b64 	%rd1287, %fd588;
	mov.b64 	{%r7357, %r7362}, %rd1287;
	// begin inline asm
	shfl.sync.down.b32 %r7356, %r7357, %r7363, %r1855, %r7365;
	// end inline asm
	// begin inline asm
	shfl.sync.down.b32 %r7361, %r7362, %r7363, %r1855, %r7365;
	// end inline asm
	add.s32 	%r7489, %r2378, 2;
	setp.gt.s32 	%p145, %r7489, %r1855;
	@%p145 bra 	$L__BB3_1190;
	add.u64 	%rd1289, %SPL, 0;
	add.u64 	%rd1291, %SPL, 72;
	shr.u32 	%r7490, %r7346, 8;
	cvt.u16.u32 	%rs16849, %r7490;
	cvt.u16.u32 	%rs16850, %r7346;
	cvt.u16.u32 	%rs25738, %r7286;
	mov.b64 	%rd1292, {%r7356, %r7361};
	mov.b64 	%fd290, %rd1292;
	mov.b64 	%rd1293, {%r7276, %r7281};
	st.local.u64 	[%rd1289], %rd3889;
	add.s64 	%rd441, %rd1289, 8;
	cvt.u32.u16 	%r7491, %rs25593;
	cvt.u32.u16 	%r7492, %rs25592;
	prmt.b32 	%r7493, %r7492, %r7491, 0x3340U;
	cvt.u32.u16 	%r7494, %rs25591;
	cvt.u32.u16 	%r7495, %rs25590;
	prmt.b32 	%r7496, %r7495, %r7494, 0x3340U;
	prmt.b32 	%r7497, %r7496, %r7493, 0x5410U;
	cvt.u32.u16 	%r7498, %rs25589;
	cvt.u32.u16 	%r7499, %rs25588;
	prmt.b32 	%r7500, %r7499, %r7498, 0x3340U;
	cvt.u32.u16 	%r7501, %rs25587;
	cvt.u32.u16 	%r7502, %rs25586;
	prmt.b32 	%r7503, %r7502, %r7501, 0x3340U;
	prmt.b32 	%r7504, %r7503, %r7500, 0x5410U;
	st.local.v2.b32 	[%rd1289+8], {%r7504, %r7497};
	cvt.u32.u16 	%r7505, %rs25601;
	cvt.u32.u16 	%r7506, %rs25600;
	prmt.b32 	%r7507, %r7506, %r7505, 0x3340U;
	cvt.u32.u16 	%r7508, %rs25599;
	cvt.u32.u16 	%r7509, %rs25598;
	prmt.b32 	%r7510, %r7509, %r7508, 0x3340U;
	prmt.b32 	%r7511, %r7510, %r7507, 0x5410U;
	cvt.u32.u16 	%r7512, %rs25597;
	cvt.u32.u16 	%r7513, %rs25596;
	prmt.b32 	%r7514, %r7513, %r7512, 0x3340U;
	cvt.u32.u16 	%r7515, %rs25595;
	cvt.u32.u16 	%r7516, %rs25594;
	prmt.b32 	%r7517, %r7516, %r7515, 0x3340U;
	prmt.b32 	%r7518, %r7517, %r7514, 0x5410U;
	st.local.v2.b32 	[%rd1289+16], {%r7518, %r7511};
	cvt.u32.u16 	%r7519, %rs25609;
	cvt.u32.u16 	%r7520, %rs25608;
	prmt.b32 	%r7521, %r7520, %r7519, 0x3340U;
	cvt.u32.u16 	%r7522, %rs25607;
	cvt.u32.u16 	%r7523, %rs25606;
	prmt.b32 	%r7524, %r7523, %r7522, 0x3340U;
	prmt.b32 	%r7525, %r7524, %r7521, 0x5410U;
	cvt.u32.u16 	%r7526, %rs25605;
	cvt.u32.u16 	%r7527, %rs25604;
	prmt.b32 	%r7528, %r7527, %r7526, 0x3340U;
	cvt.u32.u16 	%r7529, %rs25603;
	cvt.u32.u16 	%r7530, %rs25602;
	prmt.b32 	%r7531, %r7530, %r7529, 0x3340U;
	prmt.b32 	%r7532, %r7531, %r7528, 0x5410U;
	st.local.v2.b32 	[%rd1289+24], {%r7532, %r7525};
	cvt.u32.u16 	%r7533, %rs25617;
	cvt.u32.u16 	%r7534, %rs25616;
	prmt.b32 	%r7535, %r7534, %r7533, 0x3340U;
	cvt.u32.u16 	%r7536, %rs25615;
	cvt.u32.u16 	%r7537, %rs25614;
	prmt.b32 	%r7538, %r7537, %r7536, 0x3340U;
	prmt.b32 	%r7539, %r7538, %r7535, 0x5410U;
	cvt.u32.u16 	%r7540, %rs25613;
	cvt.u32.u16 	%r7541, %rs25612;
	prmt.b32 	%r7542, %r7541, %r7540, 0x3340U;
	cvt.u32.u16 	%r7543, %rs25611;
	cvt.u32.u16 	%r7544, %rs25610;
	prmt.b32 	%r7545, %r7544, %r7543, 0x3340U;
	prmt.b32 	%r7546, %r7545, %r7542, 0x5410U;
	st.local.v2.b32 	[%rd1289+32], {%r7546, %r7539};
	cvt.u32.u16 	%r7547, %rs25625;
	cvt.u32.u16 	%r7548, %rs25624;
	prmt.b32 	%r7549, %r7548, %r7547, 0x3340U;
	cvt.u32.u16 	%r7550, %rs25623;
	cvt.u32.u16 	%r7551, %rs25622;
	prmt.b32 	%r7552, %r7551, %r7550, 0x3340U;
	prmt.b32 	%r7553, %r7552, %r7549, 0x5410U;
	cvt.u32.u16 	%r7554, %rs25621;
	cvt.u32.u16 	%r7555, %rs25620;
	prmt.b32 	%r7556, %r7555, %r7554, 0x3340U;
	cvt.u32.u16 	%r7557, %rs25619;
	cvt.u32.u16 	%r7558, %rs25618;
	prmt.b32 	%r7559, %r7558, %r7557, 0x3340U;
	prmt.b32 	%r7560, %r7559, %r7556, 0x5410U;
	st.local.v2.b32 	[%rd1289+40], {%r7560, %r7553};
	cvt.u32.u16 	%r7561, %rs25633;
	cvt.u32.u16 	%r7562, %rs25632;
	prmt.b32 	%r7563, %r7562, %r7561, 0x3340U;
	cvt.u32.u16 	%r7564, %rs25631;
	cvt.u32.u16 	%r7565, %rs25630;
	prmt.b32 	%r7566, %r7565, %r7564, 0x3340U;
	prmt.b32 	%r7567, %r7566, %r7563, 0x5410U;
	cvt.u32.u16 	%r7568, %rs25629;
	cvt.u32.u16 	%r7569, %rs25628;
	prmt.b32 	%r7570, %r7569, %r7568, 0x3340U;
	cvt.u32.u16 	%r7571, %rs25627;
	cvt.u32.u16 	%r7572, %rs25626;
	prmt.b32 	%r7573, %r7572, %r7571, 0x3340U;
	prmt.b32 	%r7574, %r7573, %r7570, 0x5410U;
	st.local.v2.b32 	[%rd1289+48], {%r7574, %r7567};
	st.local.v2.u8 	[%rd1289+56], {%rs25634, %rs25635};
	st.local.u32 	[%rd1289+60], %r33162;
	st.local.f64 	[%rd1289+64], %fd588;
	st.local.v2.u32 	[%rd1291], {%r7276, %r7281};
	add.s64 	%rd442, %rd1291, 8;
	st.local.v2.b32 	[%rd1291+8], {%r7286, %r7291};
	st.local.v2.b32 	[%rd1291+16], {%r7296, %r7301};
	st.local.v2.b32 	[%rd1291+24], {%r7306, %r7311};
	st.local.v2.b32 	[%rd1291+32], {%r7316, %r7321};
	st.local.v2.b32 	[%rd1291+40], {%r7326, %r7331};
	st.local.v2.b32 	[%rd1291+48], {%r7336, %r7341};
	st.local.v2.u8 	[%rd1291+56], {%rs16850, %rs16849};
	st.local.u32 	[%rd1291+60], %r7351;
	st.local.v2.u32 	[%rd1291+64], {%r7356, %r7361};
	add.s64 	%rd443, %rd3889, %rd1293;
	setp.ne.s64 	%p146, %rd3889, 0;
	@%p146 bra 	$L__BB3_1189;
	mov.b16 	%rs16851, 0;
	st.local.u8 	[%rd26], %rs16851;
	add.s32 	%r7576, %r33162, %r7351;
	st.local.u32 	[%rd26+52], %r7576;
	add.f64 	%fd361, %fd588, %fd290;
	st.local.f64 	[%rd26+56], %fd361;
	mov.b32 	%r33171, 0;
$L__BB3_1179:
	mov.u32 	%r1907, %r33171;
	cvt.u64.u32 	%rd1294, %r1907;
	add.s64 	%rd1295, %rd26, %rd1294;
	ld.local.u8 	%rs16852, [%rd1295];
	setp.ne.s16 	%p147, %rs16852, 0;
	add.s32 	%r33171, %r1907, 1;
	@%p147 bra 	$L__BB3_1179;
	and.b16  	%rs16853, %rs25738, 255;
	setp.eq.s16 	%p148, %rs16853, 0;
	mov.u32 	%r33173, %r1907;
	@%p148 bra 	$L__BB3_1183;
	mov.b32 	%r33172, 0;
$L__BB3_1182:
	add.s32 	%r7578, %r33172, %r1907;
	cvt.u64.u32 	%rd1296, %r7578;
	add.s64 	%rd1297, %rd26, %rd1296;
	st.local.u8 	[%rd1297], %rs25738;
	add.s32 	%r1910, %r33172, 1;
	add.s32 	%r33173, %r1910, %r1907;
	cvt.u64.u32 	%rd1298, %r33172;
	add.s64 	%rd1299, %rd442, %rd1298;
	ld.local.u8 	%rs25738, [%rd1299+1];
	setp.ne.s16 	%p149, %rs25738, 0;
	mov.u32 	%r33172, %r1910;
	@%p149 bra 	$L__BB3_1182;
$L__BB3_1183:
	cvt.u64.u32 	%rd1300, %r33173;
	add.s64 	%rd1301, %rd26, %rd1300;
	mov.b16 	%rs16854, 0;
	st.local.u8 	[%rd1301], %rs16854;
	mov.b32 	%r33174, 0;
$L__BB3_1184:
	mov.u32 	%r1913, %r33174;
	cvt.u64.u32 	%rd1302, %r1913;
	add.s64 	%rd1303, %rd26, %rd1302;
	ld.local.u8 	%rs16855, [%rd1303];
	setp.ne.s16 	%p150, %rs16855, 0;
	add.s32 	%r33174, %r1913, 1;
	@%p150 bra 	$L__BB3_1184;
	and.b16  	%rs16856, %rs25586, 255;
	setp.eq.s16 	%p151, %rs16856, 0;
	mov.u32 	%r33176, %r1913;
	@%p151 bra 	$L__BB3_1188;
	mov.b32 	%r33175, 0;
$L__BB3_1187:
	add.s32 	%r7581, %r33175, %r1913;
	cvt.u64.u32 	%rd1304, %r7581;
	add.s64 	%rd1305, %rd26, %rd1304;
	st.local.u8 	[%rd1305], %rs25586;
	add.s32 	%r1916, %r33175, 1;
	add.s32 	%r33176, %r1916, %r1913;
	cvt.u64.u32 	%rd1306, %r33175;
	add.s64 	%rd1307, %rd441, %rd1306;
	ld.local.u8 	%rs25586, [%rd1307+1];
	setp.ne.s16 	%p152, %rs25586, 0;
	mov.u32 	%r33175, %r1916;
	@%p152 bra 	$L__BB3_1187;
$L__BB3_1188:
	cvt.u64.u32 	%rd1308, %r33176;
	add.s64 	%rd1309, %rd26, %rd1308;
	mov.b16 	%rs16857, 0;
	st.local.u8 	[%rd1309], %rs16857;
	ld.local.v2.b32 	{%r7582, %r7583}, [%rd26];
	bfe.u32 	%r7584, %r7582, 0, 8;
	cvt.u16.u32 	%rs25586, %r7584;
	bfe.u32 	%r7585, %r7582, 8, 8;
	cvt.u16.u32 	%rs25587, %r7585;
	bfe.u32 	%r7586, %r7582, 16, 8;
	cvt.u16.u32 	%rs25588, %r7586;
	bfe.u32 	%r7587, %r7582, 24, 8;
	cvt.u16.u32 	%rs25589, %r7587;
	bfe.u32 	%r7588, %r7583, 0, 8;
	cvt.u16.u32 	%rs25590, %r7588;
	bfe.u32 	%r7589, %r7583, 8, 8;
	cvt.u16.u32 	%rs25591, %r7589;
	bfe.u32 	%r7590, %r7583, 16, 8;
	cvt.u16.u32 	%rs25592, %r7590;
	bfe.u32 	%r7591, %r7583, 24, 8;
	cvt.u16.u32 	%rs25593, %r7591;
	ld.local.v2.b32 	{%r7592, %r7593}, [%rd26+8];
	bfe.u32 	%r7594, %r7592, 0, 8;
	cvt.u16.u32 	%rs25594, %r7594;
	bfe.u32 	%r7595, %r7592, 8, 8;
	cvt.u16.u32 	%rs25595, %r7595;
	bfe.u32 	%r7596, %r7592, 16, 8;
	cvt.u16.u32 	%rs25596, %r7596;
	bfe.u32 	%r7597, %r7592, 24, 8;
	cvt.u16.u32 	%rs25597, %r7597;
	bfe.u32 	%r7598, %r7593, 0, 8;
	cvt.u16.u32 	%rs25598, %r7598;
	bfe.u32 	%r7599, %r7593, 8, 8;
	cvt.u16.u32 	%rs25599, %r7599;
	bfe.u32 	%r7600, %r7593, 16, 8;
	cvt.u16.u32 	%rs25600, %r7600;
	bfe.u32 	%r7601, %r7593, 24, 8;
	cvt.u16.u32 	%rs25601, %r7601;
	ld.local.v2.b32 	{%r7602, %r7603}, [%rd26+16];
	bfe.u32 	%r7604, %r7602, 0, 8;
	cvt.u16.u32 	%rs25602, %r7604;
	bfe.u32 	%r7605, %r7602, 8, 8;
	cvt.u16.u32 	%rs25603, %r7605;
	bfe.u32 	%r7606, %r7602, 16, 8;
	cvt.u16.u32 	%rs25604, %r7606;
	bfe.u32 	%r7607, %r7602, 24, 8;
	cvt.u16.u32 	%rs25605, %r7607;
	bfe.u32 	%r7608, %r7603, 0, 8;
	cvt.u16.u32 	%rs25606, %r7608;
	bfe.u32 	%r7609, %r7603, 8, 8;
	cvt.u16.u32 	%rs25607, %r7609;
	bfe.u32 	%r7610, %r7603, 16, 8;
	cvt.u16.u32 	%rs25608, %r7610;
	bfe.u32 	%r7611, %r7603, 24, 8;
	cvt.u16.u32 	%rs25609, %r7611;
	ld.local.v2.b32 	{%r7612, %r7613}, [%rd26+24];
	bfe.u32 	%r7614, %r7612, 0, 8;
	cvt.u16.u32 	%rs25610, %r7614;
	bfe.u32 	%r7615, %r7612, 8, 8;
	cvt.u16.u32 	%rs25611, %r7615;
	bfe.u32 	%r7616, %r7612, 16, 8;
	cvt.u16.u32 	%rs25612, %r7616;
	bfe.u32 	%r7617, %r7612, 24, 8;
	cvt.u16.u32 	%rs25613, %r7617;
	bfe.u32 	%r7618, %r7613, 0, 8;
	cvt.u16.u32 	%rs25614, %r7618;
	bfe.u32 	%r7619, %r7613, 8, 8;
	cvt.u16.u32 	%rs25615, %r7619;
	bfe.u32 	%r7620, %r7613, 16, 8;
	cvt.u16.u32 	%rs25616, %r7620;
	bfe.u32 	%r7621, %r7613, 24, 8;
	cvt.u16.u32 	%rs25617, %r7621;
	ld.local.v2.b32 	{%r7622, %r7623}, [%rd26+32];
	bfe.u32 	%r7624, %r7622, 0, 8;
	cvt.u16.u32 	%rs25618, %r7624;
	bfe.u32 	%r7625, %r7622, 8, 8;
	cvt.u16.u32 	%rs25619, %r7625;
	bfe.u32 	%r7626, %r7622, 16, 8;
	cvt.u16.u32 	%rs25620, %r7626;
	bfe.u32 	%r7627, %r7622, 24, 8;
	cvt.u16.u32 	%rs25621, %r7627;
	bfe.u32 	%r7628, %r7623, 0, 8;
	cvt.u16.u32 	%rs25622, %r7628;
	bfe.u32 	%r7629, %r7623, 8, 8;
	cvt.u16.u32 	%rs25623, %r7629;
	bfe.u32 	%r7630, %r7623, 16, 8;
	cvt.u16.u32 	%rs25624, %r7630;
	bfe.u32 	%r7631, %r7623, 24, 8;
	cvt.u16.u32 	%rs25625, %r7631;
	ld.local.v2.b32 	{%r7632, %r7633}, [%rd26+40];
	bfe.u32 	%r7634, %r7632, 0, 8;
	cvt.u16.u32 	%rs25626, %r7634;
	bfe.u32 	%r7635, %r7632, 8, 8;
	cvt.u16.u32 	%rs25627, %r7635;
	bfe.u32 	%r7636, %r7632, 16, 8;
	cvt.u16.u32 	%rs25628, %r7636;
	bfe.u32 	%r7637, %r7632, 24, 8;
	cvt.u16.u32 	%rs25629, %r7637;
	bfe.u32 	%r7638, %r7633, 0, 8;
	cvt.u16.u32 	%rs25630, %r7638;
	bfe.u32 	%r7639, %r7633, 8, 8;
	cvt.u16.u32 	%rs25631, %r7639;
	bfe.u32 	%r7640, %r7633, 16, 8;
	cvt.u16.u32 	%rs25632, %r7640;
	bfe.u32 	%r7641, %r7633, 24, 8;
	cvt.u16.u32 	%rs25633, %r7641;
	ld.local.v2.u8 	{%rs25634, %rs25635}, [%rd26+48];
	ld.local.u32 	%r33162, [%rd26+52];
	ld.local.f64 	%fd588, [%rd26+56];
$L__BB3_1189:
	mov.u64 	%rd3889, %rd443;
$L__BB3_1190:
	cvt.u32.u16 	%r7732, %rs25586;
	and.b32  	%r7733, %r7732, 255;
	and.b16  	%rs16858, %rs25587, 255;
	mul.wide.u16 	%r7734, %rs16858, 256;
	or.b32  	%r7735, %r7734, %r7733;
	cvt.u32.u16 	%r7736, %rs25588;
	shl.b32 	%r7737, %r7736, 16;
	and.b32  	%r7738, %r7737, 16711680;
	or.b32  	%r7739, %r7735, %r7738;
	cvt.u32.u16 	%r7740, %rs25589;
	shl.b32 	%r7741, %r7740, 24;
	or.b32  	%r7653, %r7739, %r7741;
	cvt.u32.u16 	%r7742, %rs25590;
	and.b32  	%r7743, %r7742, 255;
	and.b16  	%rs16859, %rs25591, 255;
	mul.wide.u16 	%r7744, %rs16859, 256;
	or.b32  	%r7745, %r7744, %r7743;
	cvt.u32.u16 	%r7746, %rs25592;
	shl.b32 	%r7747, %r7746, 16;
	and.b32  	%r7748, %r7747, 16711680;
	or.b32  	%r7749, %r7745, %r7748;
	cvt.u32.u16 	%r7750, %rs25593;
	shl.b32 	%r7751, %r7750, 24;
	or.b32  	%r7658, %r7749, %r7751;
	cvt.u32.u16 	%r7752, %rs25594;
	and.b32  	%r7753, %r7752, 255;
	and.b16  	%rs16860, %rs25595, 255;
	mul.wide.u16 	%r7754, %rs16860, 256;
	or.b32  	%r7755, %r7754, %r7753;
	cvt.u32.u16 	%r7756, %rs25596;
	shl.b32 	%r7757, %r7756, 16;
	and.b32  	%r7758, %r7757, 16711680;
	or.b32  	%r7759, %r7755, %r7758;
	cvt.u32.u16 	%r7760, %rs25597;
	shl.b32 	%r7761, %r7760, 24;
	or.b32  	%r7663, %r7759, %r7761;
	cvt.u32.u16 	%r7762, %rs25598;
	and.b32  	%r7763, %r7762, 255;
	and.b16  	%rs16861, %rs25599, 255;
	mul.wide.u16 	%r7764, %rs16861, 256;
	or.b32  	%r7765, %r7764, %r7763;
	cvt.u32.u16 	%r7766, %rs25600;
	shl.b32 	%r7767, %r7766, 16;
	and.b32  	%r7768, %r7767, 16711680;
	or.b32  	%r7769, %r7765, %r7768;
	cvt.u32.u16 	%r7770, %rs25601;
	shl.b32 	%r7771, %r7770, 24;
	or.b32  	%r7668, %r7769, %r7771;
	cvt.u32.u16 	%r7772, %rs25602;
	and.b32  	%r7773, %r7772, 255;
	and.b16  	%rs16862, %rs25603, 255;
	mul.wide.u16 	%r7774, %rs16862, 256;
	or.b32  	%r7775, %r7774, %r7773;
	cvt.u32.u16 	%r7776, %rs25604;
	shl.b32 	%r7777, %r7776, 16;
	and.b32  	%r7778, %r7777, 16711680;
	or.b32  	%r7779, %r7775, %r7778;
	cvt.u32.u16 	%r7780, %rs25605;
	shl.b32 	%r7781, %r7780, 24;
	or.b32  	%r7673, %r7779, %r7781;
	cvt.u32.u16 	%r7782, %rs25606;
	and.b32  	%r7783, %r7782, 255;
	and.b16  	%rs16863, %rs25607, 255;
	mul.wide.u16 	%r7784, %rs16863, 256;
	or.b32  	%r7785, %r7784, %r7783;
	cvt.u32.u16 	%r7786, %rs25608;
	shl.b32 	%r7787, %r7786, 16;
	and.b32  	%r7788, %r7787, 16711680;
	or.b32  	%r7789, %r7785, %r7788;
	cvt.u32.u16 	%r7790, %rs25609;
	shl.b32 	%r7791, %r7790, 24;
	or.b32  	%r7678, %r7789, %r7791;
	cvt.u32.u16 	%r7792, %rs25610;
	and.b32  	%r7793, %r7792, 255;
	and.b16  	%rs16864, %rs25611, 255;
	mul.wide.u16 	%r7794, %rs16864, 256;
	or.b32  	%r7795, %r7794, %r7793;
	cvt.u32.u16 	%r7796, %rs25612;
	shl.b32 	%r7797, %r7796, 16;
	and.b32  	%r7798, %r7797, 16711680;
	or.b32  	%r7799, %r7795, %r7798;
	cvt.u32.u16 	%r7800, %rs25613;
	shl.b32 	%r7801, %r7800, 24;
	or.b32  	%r7683, %r7799, %r7801;
	cvt.u32.u16 	%r7802, %rs25614;
	and.b32  	%r7803, %r7802, 255;
	and.b16  	%rs16865, %rs25615, 255;
	mul.wide.u16 	%r7804, %rs16865, 256;
	or.b32  	%r7805, %r7804, %r7803;
	cvt.u32.u16 	%r7806, %rs25616;
	shl.b32 	%r7807, %r7806, 16;
	and.b32  	%r7808, %r7807, 16711680;
	or.b32  	%r7809, %r7805, %r7808;
	cvt.u32.u16 	%r7810, %rs25617;
	shl.b32 	%r7811, %r7810, 24;
	or.b32  	%r7688, %r7809, %r7811;
	cvt.u32.u16 	%r7812, %rs25618;
	and.b32  	%r7813, %r7812, 255;
	and.b16  	%rs16866, %rs25619, 255;
	mul.wide.u16 	%r7814, %rs16866, 256;
	or.b32  	%r7815, %r7814, %r7813;
	cvt.u32.u16 	%r7816, %rs25620;
	shl.b32 	%r7817, %r7816, 16;
	and.b32  	%r7818, %r7817, 16711680;
	or.b32  	%r7819, %r7815, %r7818;
	cvt.u32.u16 	%r7820, %rs25621;
	shl.b32 	%r7821, %r7820, 24;
	or.b32  	%r7693, %r7819, %r7821;
	cvt.u32.u16 	%r7822, %rs25622;
	and.b32  	%r7823, %r7822, 255;
	and.b16  	%rs16867, %rs25623, 255;
	mul.wide.u16 	%r7824, %rs16867, 256;
	or.b32  	%r7825, %r7824, %r7823;
	cvt.u32.u16 	%r7826, %rs25624;
	shl.b32 	%r7827, %r7826, 16;
	and.b32  	%r7828, %r7827, 16711680;
	or.b32  	%r7829, %r7825, %r7828;
	cvt.u32.u16 	%r7830, %rs25625;
	shl.b32 	%r7831, %r7830, 24;
	or.b32  	%r7698, %r7829, %r7831;
	cvt.u32.u16 	%r7832, %rs25626;
	and.b32  	%r7833, %r7832, 255;
	and.b16  	%rs16868, %rs25627, 255;
	mul.wide.u16 	%r7834, %rs16868, 256;
	or.b32  	%r7835, %r7834, %r7833;
	cvt.u32.u16 	%r7836, %rs25628;
	shl.b32 	%r7837, %r7836, 16;
	and.b32  	%r7838, %r7837, 16711680;
	or.b32  	%r7839, %r7835, %r7838;
	cvt.u32.u16 	%r7840, %rs25629;
	shl.b32 	%r7841, %r7840, 24;
	or.b32  	%r7703, %r7839, %r7841;
	cvt.u32.u16 	%r7842, %rs25630;
	and.b32  	%r7843, %r7842, 255;
	and.b16  	%rs16869, %rs25631, 255;
	mul.wide.u16 	%r7844, %rs16869, 256;
	or.b32  	%r7845, %r7844, %r7843;
	cvt.u32.u16 	%r7846, %rs25632;
	shl.b32 	%r7847, %r7846, 16;
	and.b32  	%r7848, %r7847, 16711680;
	or.b32  	%r7849, %r7845, %r7848;
	cvt.u32.u16 	%r7850, %rs25633;
	shl.b32 	%r7851, %r7850, 24;
	or.b32  	%r7708, %r7849, %r7851;
	cvt.u32.u16 	%r7852, %rs25634;
	and.b32  	%r7853, %r7852, 255;
	and.b16  	%rs16870, %rs25635, 255;
	mul.wide.u16 	%r7854, %rs16870, 256;
	or.b32  	%r7713, %r7854, %r7853;
	mov.b64 	{%r7643, %r7648}, %rd3889;
	mov.b32 	%r7729, 4;
	mov.b32 	%r7731, -1;
	// begin inline asm
	shfl.sync.down.b32 %r7642, %r7643, %r7729, %r1855, %r7731;
	// end inline asm
	// begin inline asm
	shfl.sync.down.b32 %r7647, %r7648, %r7729, %r1855, %r7731;
	// end inline asm
	// begin inline asm
	shfl.sync.down.b32 %r7652, %r7653, %r7729, %r1855, %r7731;
	// end inline asm
	// begin inline asm
	shfl.sync.down.b32 %r7657, %r7658, %r7729, %r1855, %r7731;
	// end inline asm
	// begin inline asm
	shfl.sync.down.b32 %r7662, %r7663, %r7729, %r1855, %r7731;
	// end inline asm
	// begin inline asm
	shfl.sync.down.b32 %r7667, %r7668, %r7729, %r1855, %r7731;
	// end inline asm
	// begin inline asm
	shfl.sync.down.b32 %r7672, %r7673, %r7729, %r1855, %r7731;
	// end inline asm
	// begin inline asm
	shfl.sync.down.b32 %r7677, %r7678, %r7729, %r1855, %r7731;
	// end inline asm
	// begin inline asm
	shfl.sync.down.b32 %r7682, %r7683, %r7729, %r1855, %r7731;
	// end inline asm
	// begin inline asm
	shfl.sync.down.b32 %r7687, %r7688, %r7729, %r1855, %r7731;
	// end inline asm
	// begin inline asm
	shfl.sync.down.b32 %r7692, %r7693, %r7729, %r1855, %r7731;
	// end inline asm
	// begin inline asm
	shfl.sync.down.b32 %r7697, %r7698, %r7729, %r1855, %r7731;
	// end inline asm
	// begin inline asm
	shfl.sync.down.b32 %r7702, %r7703, %r7729, %r1855, %r7731;
	// end inline asm
	// begin inline asm
	shfl.sync.down.b32 %r7707, %r7708, %r7729, %r1855, %r7731;
	// end inline asm
	// begin inline asm
	shfl.sync.down.b32 %r7712, %r7713, %r7729, %r1855, %r7731;
	// end inline asm
	// begin inline asm
	shfl.sync.down.b32 %r7717, %r33162, %r7729, %r1855, %r7731;
	// end inline asm
	mov.b64 	%rd1310, %fd588;
	mov.b64 	{%r7723, %r7728}, %rd1310;
	// begin inline asm
	shfl.sync.down.b32 %r7722, %r7723, %r7729, %r1855, %r7731;
	// end inline asm
	// begin inline asm
	shfl.sync.down.b32 %r7727, %r7728, %r7729, %r1855, %r7731;
	// end inline asm
	add.s32 	%r7855, %r2378, 4;
	setp.gt.s32 	%p153, %r7855, %r1855;
	@%p153 bra 	$L__BB3_1204;
	add.u64 	%rd1312, %SPL, 0;
	add.u64 	%rd1314, %SPL, 72;
	shr.u32 	%r7856, %r7712, 8;
	cvt.u16.u32 	%rs16871, %r7856;
	cvt.u16.u32 	%rs16872, %r7712;
	cvt.u16.u32 	%rs25840, %r7652;
	mov.b64 	%rd1315, {%r7722, %r7727};
	mov.b64 	%fd294, %rd1315;
	mov.b64 	%rd1316, {%r7642, %r7647};
	st.local.u64 	[%rd1312], %rd3889;
	add.s64 	%rd445, %rd1312, 8;
	cvt.u32.u16 	%r7857, %rs25593;
	cvt.u32.u16 	%r7858, %rs25592;
	prmt.b32 	%r7859, %r7858, %r7857, 0x3340U;
	cvt.u32.u16 	%r7860, %rs25591;
	cvt.u32.u16 	%r7861, %rs25590;
	prmt.b32 	%r7862, %r7861, %r7860, 0x3340U;
	prmt.b32 	%r7863, %r7862, %r7859, 0x5410U;
	cvt.u32.u16 	%r7864, %rs25589;
	cvt.u32.u16 	%r7865, %rs25588;
	prmt.b32 	%r7866, %r7865, %r7864, 0x3340U;
	cvt.u32.u16 	%r7867, %rs25587;
	cvt.u32.u16 	%r7868, %rs25586;
	prmt.b32 	%r7869, %r7868, %r7867, 0x3340U;
	prmt.b32 	%r7870, %r7869, %r7866, 0x5410U;
	st.local.v2.b32 	[%rd1312+8], {%r7870, %r7863};
	cvt.u32.u16 	%r7871, %rs25601;
	cvt.u32.u16 	%r7872, %rs25600;
	prmt.b32 	%r7873, %r7872, %r7871, 0x3340U;
	cvt.u32.u16 	%r7874, %rs25599;
	cvt.u32.u16 	%r7875, %rs25598;
	prmt.b32 	%r7876, %r7875, %r7874, 0x3340U;
	prmt.b32 	%r7877, %r7876, %r7873, 0x5410U;
	cvt.u32.u16 	%r7878, %rs25597;
	cvt.u32.u16 	%r7879, %rs25596;
	prmt.b32 	%r7880, %r7879, %r7878, 0x3340U;
	cvt.u32.u16 	%r7881, %rs25595;
	cvt.u32.u16 	%r7882, %rs25594;
	prmt.b32 	%r7883, %r7882, %r7881, 0x3340U;
	prmt.b32 	%r7884, %r7883, %r7880, 0x5410U;
	st.local.v2.b32 	[%rd1312+16], {%r7884, %r7877};
	cvt.u32.u16 	%r7885, %rs25609;
	cvt.u32.u16 	%r7886, %rs25608;
	prmt.b32 	%r7887, %r7886, %r7885, 0x3340U;
	cvt.u32.u16 	%r7888, %rs25607;
	cvt.u32.u16 	%r7889, %rs25606;
	prmt.b32 	%r7890, %r7889, %r7888, 0x3340U;
	prmt.b32 	%r7891, %r7890, %r7887, 0x5410U;
	cvt.u32.u16 	%r7892, %rs25605;
	cvt.u32.u16 	%r7893, %rs25604;
	prmt.b32 	%r7894, %r7893, %r7892, 0x3340U;
	cvt.u32.u16 	%r7895, %rs25603;
	cvt.u32.u16 	%r7896, %rs25602;
	prmt.b32 	%r7897, %r7896, %r7895, 0x3340U;
	prmt.b32 	%r7898, %r7897, %r7894, 0x5410U;
	st.local.v2.b32 	[%rd1312+24], {%r7898, %r7891};
	cvt.u32.u16 	%r7899, %rs25617;
	cvt.u32.u16 	%r7900, %rs25616;
	prmt.b32 	%r7901, %r7900, %r7899, 0x3340U;
	cvt.u32.u16 	%r7902, %rs25615;
	cvt.u32.u16 	%r7903, %rs25614;
	prmt.b32 	%r7904, %r7903, %r7902, 0x3340U;
	prmt.b32 	%r7905, %r7904, %r7901, 0x5410U;
	cvt.u32.u16 	%r7906, %rs25613;
	cvt.u32.u16 	%r7907, %rs25612;
	prmt.b32 	%r7908, %r7907, %r7906, 0x3340U;
	cvt.u32.u16 	%r7909, %rs25611;
	cvt.u32.u16 	%r7910, %rs25610;
	prmt.b32 	%r7911, %r7910, %r7909, 0x3340U;
	prmt.b32 	%r7912, %r7911, %r7908, 0x5410U;
	st.local.v2.b32 	[%rd1312+32], {%r7912, %r7905};
	cvt.u32.u16 	%r7913, %rs25625;
	cvt.u32.u16 	%r7914, %rs25624;
	prmt.b32 	%r7915, %r7914, %r7913, 0x3340U;
	cvt.u32.u16 	%r7916, %rs25623;
	cvt.u32.u16 	%r7917, %rs25622;
	prmt.b32 	%r7918, %r7917, %r7916, 0x3340U;
	prmt.b32 	%r7919, %r7918, %r7915, 0x5410U;
	cvt.u32.u16 	%r7920, %rs25621;
	cvt.u32.u16 	%r7921, %rs25620;
	prmt.b32 	%r7922, %r7921, %r7920, 0x3340U;
	cvt.u32.u16 	%r7923, %rs25619;
	cvt.u32.u16 	%r7924, %rs25618;
	prmt.b32 	%r7925, %r7924, %r7923, 0x3340U;
	prmt.b32 	%r7926, %r7925, %r7922, 0x5410U;
	st.local.v2.b32 	[%rd1312+40], {%r7926, %r7919};
	cvt.u32.u16 	%r7927, %rs25633;
	cvt.u32.u16 	%r7928, %rs25632;
	prmt.b32 	%r7929, %r7928, %r7927, 0x3340U;
	cvt.u32.u16 	%r7930, %rs25631;
	cvt.u32.u16 	%r7931, %rs25630;
	prmt.b32 	%r7932, %r7931, %r7930, 0x3340U;
	prmt.b32 	%r7933, %r7932, %r7929, 0x5410U;
	cvt.u32.u16 	%r7934, %rs25629;
	cvt.u32.u16 	%r7935, %rs25628;
	prmt.b32 	%r7936, %r7935, %r7934, 0x3340U;
	cvt.u32.u16 	%r7937, %rs25627;
	cvt.u32.u16 	%r7938, %rs25626;
	prmt.b32 	%r7939, %r7938, %r7937, 0x3340U;
	prmt.b32 	%r7940, %r7939, %r7936, 0x5410U;
	st.local.v2.b32 	[%rd1312+48], {%r7940, %r7933};
	st.local.v2.u8 	[%rd1312+56], {%rs25634, %rs25635};
	st.local.u32 	[%rd1312+60], %r33162;
	st.local.f64 	[%rd1312+64], %fd588;
	st.local.v2.u32 	[%rd1314], {%r7642, %r7647};
	add.s64 	%rd446, %rd1314, 8;
	st.local.v2.b32 	[%rd1314+8], {%r7652, %r7657};
	st.local.v2.b32 	[%rd1314+16], {%r7662, %r7667};
	st.local.v2.b32 	[%rd1314+24], {%r7672, %r7677};
	st.local.v2.b32 	[%rd1314+32], {%r7682, %r7687};
	st.local.v2.b32 	[%rd1314+40], {%r7692, %r7697};
	st.local.v2.b32 	[%rd1314+48], {%r7702, %r7707};
	st.local.v2.u8 	[%rd1314+56], {%rs16872, %rs16871};
	st.local.u32 	[%rd1314+60], %r7717;
	st.local.v2.u32 	[%rd1314+64], {%r7722, %r7727};
	add.s64 	%rd447, %rd3889, %rd1316;
	setp.ne.s64 	%p154, %rd3889, 0;
	@%p154 bra 	$L__BB3_1203;
	mov.b16 	%rs16873, 0;
	st.local.u8 	[%rd25], %rs16873;
	add.s32 	%r7942, %r33162, %r7717;
	st.local.u32 	[%rd25+52], %r7942;
	add.f64 	%fd362, %fd588, %fd294;
	st.local.f64 	[%rd25+56], %fd362;
	mov.b32 	%r33179, 0;
$L__BB3_1193:
	mov.u32 	%r1940, %r33179;
	cvt.u64.u32 	%rd1317, %r1940;
	add.s64 	%rd1318, %rd25, %rd1317;
	ld.local.u8 	%rs16874, [%rd1318];
	setp.ne.s16 	%p155, %rs16874, 0;
	add.s32 	%r33179, %r1940, 1;
	@%p155 bra 	$L__BB3_1193;
	and.b16  	%rs16875, %rs25840, 255;
	setp.eq.s16 	%p156, %rs16875, 0;
	mov.u32 	%r33181, %r1940;
	@%p156 bra 	$L__BB3_1197;
	mov.b32 	%r33180, 0;
$L__BB3_1196:
	add.s32 	%r7944, %r33180, %r1940;
	cvt.u64.u32 	%rd1319, %r7944;
	add.s64 	%rd1320, %rd25, %rd1319;
	st.local.u8 	[%rd1320], %rs25840;
	add.s32 	%r1943, %r33180, 1;
	add.s32 	%r33181, %r1943, %r1940;
	cvt.u64.u32 	%rd1321, %r33180;
	add.s64 	%rd1322, %rd446, %rd1321;
	ld.local.u8 	%rs25840, [%rd1322+1];
	setp.ne.s16 	%p157, %rs25840, 0;
	mov.u32 	%r33180, %r1943;
	@%p157 bra 	$L__BB3_1196;
$L__BB3_1197:
	cvt.u64.u32 	%rd1323, %r33181;
	add.s64 	%rd1324, %rd25, %rd1323;
	mov.b16 	%rs16876, 0;
	st.local.u8 	[%rd1324], %rs16876;
	mov.b32 	%r33182, 0;
$L__BB3_1198:
	mov.u32 	%r1946, %r33182;
	cvt.u64.u32 	%rd1325, %r1946;
	add.s64 	%rd1326, %rd25, %rd1325;
	ld.local.u8 	%rs16877, [%rd1326];
	setp.ne.s16 	%p158, %rs16877, 0;
	add.s32 	%r33182, %r1946, 1;
	@%p158 bra 	$L__BB3_1198;
	and.b16  	%rs16878, %rs25586, 255;
	setp.eq.s16 	%p159, %rs16878, 0;
	mov.u32 	%r33184, %r1946;
	@%p159 bra 	$L__BB3_1202;
	mov.b32 	%r33183, 0;
$L__BB3_1201:
	add.s32 	%r7947, %r33183, %r1946;
	cvt.u64.u32 	%rd1327, %r7947;
	add.s64 	%rd1328, %rd25, %rd1327;
	st.local.u8 	[%rd1328], %rs25586;
	add.s32 	%r1949, %r33183, 1;
	add.s32 	%r33184, %r1949, %r1946;
	cvt.u64.u32 	%rd1329, %r33183;
	add.s64 	%rd1330, %rd445, %rd1329;
	ld.local.u8 	%rs25586, [%rd1330+1];
	setp.ne.s16 	%p160, %rs25586, 0;
	mov.u32 	%r33183, %r1949;
	@%p160 bra 	$L__BB3_1201;
$L__BB3_1202:
	cvt.u64.u32 	%rd1331, %r33184;
	add.s64 	%rd1332, %rd25, %rd1331;
	mov.b16 	%rs16879, 0;
	st.local.u8 	[%rd1332], %rs16879;
	ld.local.v2.b32 	{%r7948, %r7949}, [%rd25];
	bfe.u32 	%r7950, %r7948, 0, 8;
	cvt.u16.u32 	%rs25586, %r7950;
	bfe.u32 	%r7951, %r7948, 8, 8;
	cvt.u16.u32 	%rs25587, %r7951;
	bfe.u32 	%r7952, %r7948, 16, 8;
	cvt.u16.u32 	%rs25588, %r7952;
	bfe.u32 	%r7953, %r7948, 24, 8;
	cvt.u16.u32 	%rs25589, %r7953;
	bfe.u32 	%r7954, %r7949, 0, 8;
	cvt.u16.u32 	%rs25590, %r7954;
	bfe.u32 	%r7955, %r7949, 8, 8;
	cvt.u16.u32 	%rs25591, %r7955;
	bfe.u32 	%r7956, %r7949, 16, 8;
	cvt.u16.u32 	%rs25592, %r7956;
	bfe.u32 	%r7957, %r7949, 24, 8;
	cvt.u16.u32 	%rs25593, %r7957;
	ld.local.v2.b32 	{%r7958, %r7959}, [%rd25+8];
	bfe.u32 	%r7960, %r7958, 0, 8;
	cvt.u16.u32 	%rs25594, %r7960;
	bfe.u32 	%r7961, %r7958, 8, 8;
	cvt.u16.u32 	%rs25595, %r7961;
	bfe.u32 	%r7962, %r7958, 16, 8;
	cvt.u16.u32 	%rs25596, %r7962;
	bfe.u32 	%r7963, %r7958, 24, 8;
	cvt.u16.u32 	%rs25597, %r7963;
	bfe.u32 	%r7964, %r7959, 0, 8;
	cvt.u16.u32 	%rs25598, %r7964;
	bfe.u32 	%r7965, %r7959, 8, 8;
	cvt.u16.u32 	%rs25599, %r7965;
	bfe.u32 	%r7966, %r7959, 16, 8;
	cvt.u16.u32 	%rs25600, %r7966;
	bfe.u32 	%r7967, %r7959, 24, 8;
	cvt.u16.u32 	%rs25601, %r7967;
	ld.local.v2.b32 	{%r7968, %r7969}, [%rd25+16];
	bfe.u32 	%r7970, %r7968, 0, 8;
	cvt.u16.u32 	%rs25602, %r7970;
	bfe.u32 	%r7971, %r7968, 8, 8;
	cvt.u16.u32 	%rs25603, %r7971;
	bfe.u32 	%r7972, %r7968, 16, 8;
	cvt.u16.u32 	%rs25604, %r7972;
	bfe.u32 	%r7973, %r7968, 24, 8;
	cvt.u16.u32 	%rs25605, %r7973;
	bfe.u32 	%r7974, %r7969, 0, 8;
	cvt.u16.u32 	%rs25606, %r7974;
	bfe.u32 	%r7975, %r7969, 8, 8;
	cvt.u16.u32 	%rs25607, %r7975;
	bfe.u32 	%r7976, %r7969, 16, 8;
	cvt.u16.u32 	%rs25608, %r7976;
	bfe.u32 	%r7977, %r7969, 24, 8;
	cvt.u16.u32 	%rs25609, %r7977;
	ld.local.v2.b32 	{%r7978, %r7979}, [%rd25+24];
	bfe.u32 	%r7980, %r7978, 0, 8;
	cvt.u16.u32 	%rs25610, %r7980;
	bfe.u32 	%r7981, %r7978, 8, 8;
	cvt.u16.u32 	%rs25611, %r7981;
	bfe.u32 	%r7982, %r7978, 16, 8;
	cvt.u16.u32 	%rs25612, %r7982;
	bfe.u32 	%r7983, %r7978, 24, 8;
	cvt.u16.u32 	%rs25613, %r7983;
	bfe.u32 	%r7984, %r7979, 0, 8;
	cvt.u16.u32 	%rs25614, %r7984;
	bfe.u32 	%r7985, %r7979, 8, 8;
	cvt.u16.u32 	%rs25615, %r7985;
	bfe.u32 	%r7986, %r7979, 16, 8;
	cvt.u16.u32 	%rs25616, %r7986;
	bfe.u32 	%r7987, %r7979, 24, 8;
	cvt.u16.u32 	%rs25617, %r7987;
	ld.local.v2.b32 	{%r7988, %r7989}, [%rd25+32];
	bfe.u32 	%r7990, %r7988, 0, 8;
	cvt.u16.u32 	%rs25618, %r7990;
	bfe.u32 	%r7991, %r7988, 8, 8;
	cvt.u16.u32 	%rs25619, %r7991;
	bfe.u32 	%r7992, %r7988, 16, 8;
	cvt.u16.u32 	%rs25620, %r7992;
	bfe.u32 	%r7993, %r7988, 24, 8;
	cvt.u16.u32 	%rs25621, %r7993;
	bfe.u32 	%r7994, %r7989, 0, 8;
	cvt.u16.u32 	%rs25622, %r7994;
	bfe.u32 	%r7995, %r7989, 8, 8;
	cvt.u16.u32 	%rs25623, %r7995;
	bfe.u32 	%r7996, %r7989, 16, 8;
	cvt.u16.u32 	%rs25624, %r7996;
	bfe.u32 	%r7997, %r7989, 24, 8;
	cvt.u16.u32 	%rs25625, %r7997;
	ld.local.v2.b32 	{%r7998, %r7999}, [%rd25+40];
	bfe.u32 	%r8000, %r7998, 0, 8;
	cvt.u16.u32 	%rs25626, %r8000;
	bfe.u32 	%r8001, %r7998, 8, 8;
	cvt.u16.u32 	%rs25627, %r8001;
	bfe.u32 	%r8002, %r7998, 16, 8;
	cvt.u16.u32 	%rs25628, %r8002;
	bfe.u32 	%r8003, %r7998, 24, 8;
	cvt.u16.u32 	%rs25629, %r8003;
	bfe.u32 	%r8004, %r7999, 0, 8;
	cvt.u16.u32 	%rs25630, %r8004;
	bfe.u32 	%r8005, %r7999, 8, 8;
	cvt.u16.u32 	%rs25631, %r8005;
	bfe.u32 	%r8006, %r7999, 16, 8;
	cvt.u16.u32 	%rs25632, %r8006;
	bfe.u32 	%r8007, %r7999, 24, 8;
	cvt.u16.u32 	%rs25633, %r8007;
	ld.local.v2.u8 	{%rs25634, %rs25635}, [%rd25+48];
	ld.local.u32 	%r33162, [%rd25+52];
	ld.local.f64 	%fd588, [%rd25+56];
$L__BB3_1203:
	mov.u64 	%rd3889, %rd447;
$L__BB3_1204:
	cvt.u32.u16 	%r8098, %rs25586;
	and.b32  	%r8099, %r8098, 255;
	and.b16  	%rs16880, %rs25587, 255;
	mul.wide.u16 	%r8100, %rs16880, 256;
	or.b32  	%r8101, %r8100, %r8099;
	cvt.u32.u16 	%r8102, %rs25588;
	shl.b32 	%r8103, %r8102, 16;
	and.b32  	%r8104, %r8103, 16711680;
	or.b32  	%r8105, %r8101, %r8104;
	cvt.u32.u16 	%r8106, %rs25589;
	shl.b32 	%r8107, %r8106, 24;
	or.b32  	%r8019, %r8105, %r8107;
	cvt.u32.u16 	%r8108, %rs25590;
	and.b32  	%r8109, %r8108, 255;
	and.b16  	%rs16881, %rs25591, 255;
	mul.wide.u16 	%r8110, %rs16881, 256;
	or.b32  	%r8111, %r8110, %r8109;
	cvt.u32.u16 	%r8112, %rs25592;
	shl.b32 	%r8113, %r8112, 16;
	and.b32  	%r8114, %r8113, 16711680;
	or.b32  	%r8115, %r8111, %r8114;
	cvt.u32.u16 	%r8116, %rs25593;
	shl.b32 	%r8117, %r8116, 24;
	or.b32  	%r8024, %r8115, %r8117;
	cvt.u32.u16 	%r8118, %rs25594;
	and.b32  	%r8119, %r8118, 255;
	and.b16  	%rs16882, %rs25595, 255;
	mul.wide.u16 	%r8120, %rs16882, 256;
	or.b32  	%r8121, %r8120, %r8119;
	cvt.u32.u16 	%r8122, %rs25596;
	shl.b32 	%r8123, %r8122, 16;
	and.b32  	%r8124, %r8123, 16711680;
	or.b32  	%r8125, %r8121, %r8124;
	cvt.u32.u16 	%r8126, %rs25597;
	shl.b32 	%r8127, %r8126, 24;
	or.b32  	%r8029, %r8125, %r8127;
	cvt.u32.u16 	%r8128, %rs25598;
	and.b32  	%r8129, %r8128, 255;
	and.b16  	%rs16883, %rs25599, 255;
	mul.wide.u16 	%r8130, %rs16883, 256;
	or.b32  	%r8131, %r8130, %r8129;
	cvt.u32.u16 	%r8132, %rs25600;
	shl.b32 	%r8133, %r8132, 16;
	and.b32  	%r8134, %r8133, 16711680;
	or.b32  	%r8135, %r8131, %r8134;
	cvt.u32.u16 	%r8136, %rs25601;
	shl.b32 	%r8137, %r8136, 24;
	or.b32  	%r8034, %r8135, %r8137;
	cvt.u32.u16 	%r8138, %rs25602;
	and.b32  	%r8139, %r8138, 255;
	and.b16  	%rs16884, %rs25603, 255;
	mul.wide.u16 	%r8140, %rs16884, 256;
	or.b32  	%r8141, %r8140, %r8139;
	cvt.u32.u16 	%r8142, %rs25604;
	shl.b32 	%r8143, %r8142, 16;
	and.b32  	%r8144, %r8143, 16711680;
	or.b32  	%r8145, %r8141, %r8144;
	cvt.u32.u16 	%r8146, %rs25605;
	shl.b32 	%r8147, %r8146, 24;
	or.b32  	%r8039, %r8145, %r8147;
	cvt.u32.u16 	%r8148, %rs25606;
	and.b32  	%r8149, %r8148, 255;
	and.b16  	%rs16885, %rs25607, 255;
	mul.wide.u16 	%r8150, %rs16885, 256;
	or.b32  	%r8151, %r8150, %r8149;
	cvt.u32.u16 	%r8152, %rs25608;
	shl.b32 	%r8153, %r8152, 16;
	and.b32  	%r8154, %r8153, 16711680;
	or.b32  	%r8155, %r8151, %r8154;
	cvt.u32.u16 	%r8156, %rs25609;
	shl.b32 	%r8157, %r8156, 24;
	or.b32  	%r8044, %r8155, %r8157;
	cvt.u32.u16 	%r8158, %rs25610;
	and.b32  	%r8159, %r8158, 255;
	and.b16  	%rs16886, %rs25611, 255;
	mul.wide.u16 	%r8160, %rs16886, 256;
	or.b32  	%r8161, %r8160, %r8159;
	cvt.u32.u16 	%r8162, %rs25612;
	shl.b32 	%r8163, %r8162, 16;
	and.b32  	%r8164, %r8163, 16711680;
	or.b32  	%r8165, %r8161, %r8164;
	cvt.u32.u16 	%r8166, %rs25613;
	shl.b32 	%r8167, %r8166, 24;
	or.b32  	%r8049, %r8165, %r8167;
	cvt.u32.u16 	%r8168, %rs25614;
	and.b32  	%r8169, %r8168, 255;
	and.b16  	%rs16887, %rs25615, 255;
	mul.wide.u16 	%r8170, %rs16887, 256;
	or.b32  	%r8171, %r8170, %r8169;
	cvt.u32.u16 	%r8172, %rs25616;
	shl.b32 	%r8173, %r8172, 16;
	and.b32  	%r8174, %r8173, 16711680;
	or.b32  	%r8175, %r8171, %r8174;
	cvt.u32.u16 	%r8176, %rs25617;
	shl.b32 	%r8177, %r8176, 24;
	or.b32  	%r8054, %r8175, %r8177;
	cvt.u32.u16 	%r8178, %rs25618;
	and.b32  	%r8179, %r8178, 255;
	and.b16  	%rs16888, %rs25619, 255;
	mul.wide.u16 	%r8180, %rs16888, 256;
	or.b32  	%r8181, %r8180, %r8179;
	cvt.u32.u16 	%r8182, %rs25620;
	shl.b32 	%r8183, %r8182, 16;
	and.b32  	%r8184, %r8183, 16711680;
	or.b32  	%r8185, %r8181, %r8184;
	cvt.u32.u16 	%r8186, %rs25621;
	shl.b32 	%r8187, %r8186, 24;
	or.b32  	%r8059, %r8185, %r8187;
	cvt.u32.u16 	%r8188, %rs25622;
	and.b32  	%r8189, %r8188, 255;
	and.b16  	%rs16889, %rs25623, 255;
	mul.wide.u16 	%r8190, %rs16889, 256;
	or.b32  	%r8191, %r8190, %r8189;
	cvt.u32.u16 	%r8192, %rs25624;
	shl.b32 	%r8193, %r8192, 16;
	and.b32  	%r8194, %r8193, 16711680;
	or.b32  	%r8195, %r8191, %r8194;
	cvt.u32.u16 	%r8196, %rs25625;
	shl.b32 	%r8197, %r8196, 24;
	or.b32  	%r8064, %r8195, %r8197;
	cvt.u32.u16 	%r8198, %rs25626;
	and.b32  	%r8199, %r8198, 255;
	and.b16  	%rs16890, %rs25627, 255;
	mul.wide.u16 	%r8200, %rs16890, 256;
	or.b32  	%r8201, %r8200, %r8199;
	cvt.u32.u16 	%r8202, %rs25628;
	shl.b32 	%r8203, %r8202, 16;
	and.b32  	%r8204, %r8203, 16711680;
	or.b32  	%r8205, %r8201, %r8204;
	cvt.u32.u16 	%r8206, %rs25629;
	shl.b32 	%r8207, %r8206, 24;
	or.b32  	%r8069, %r8205, %r8207;
	cvt.u32.u16 	%r8208, %rs25630;
	and.b32  	%r8209, %r8208, 255;
	and.b16  	%rs16891, %rs25631, 255;
	mul.wide.u16 	%r8210, %rs16891, 256;
	or.b32  	%r8211, %r8210, %r8209;
	cvt.u32.u16 	%r8212, %rs25632;
	shl.b32 	%r8213, %r8212, 16;
	and.b32  	%r8214, %r8213, 16711680;
	or.b32  	%r8215, %r8211, %r8214;
	cvt.u32.u16 	%r8216, %rs25633;
	shl.b32 	%r8217, %r8216, 24;
	or.b32  	%r8074, %r8215, %r8217;
	cvt.u32.u16 	%r8218, %rs25634;
	and.b32  	%r8219, %r8218, 255;
	and.b16  	%rs16892, %rs25635, 255;
	mul.wide.u16 	%r8220, %rs16892, 256;
	or.b32  	%r8079, %r8220, %r8219;
	mov.b64 	{%r8009, %r8014}, %rd3889;
	mov.b32 	%r8095, 8;
	mov.b32 	%r8097, -1;
	// begin inline asm
	shfl.sync.down.b32 %r8008, %r8009, %r8095, %r1855, %r8097;
	// end inline asm
	// begin inline asm
	shfl.sync.down.b32 %r8013, %r8014, %r8095, %r1855, %r8097;
	// end inline asm
	// begin inline asm
	shfl.sync.down.b32 %r8018, %r8019, %r8095, %r1855, %r8097;
	// end inline asm
	// begin inline asm
	shfl.sync.down.b32 %r8023, %r8024, %r8095, %r1855, %r8097;
	// end inline asm
	// begin inline asm
	shfl.sync.down.b32 %r8028, %r8029, %r8095, %r1855, %r8097;
	// end inline asm
	// begin inline asm
	shfl.sync.down.b32 %r8033, %r8034, %r8095, %r1855, %r8097;
	// end inline asm
	// begin inline asm
	shfl.sync.down.b32 %r8038, %r8039, %r8095, %r1855, %r8097;
	// end inline asm
	// begin inline asm
	shfl.sync.down.b32 %r8043, %r8044, %r8095, %r1855, %r8097;
	// end inline asm
	// begin inline asm
	shfl.sync.down.b32 %r8048, %r8049, %r8095, %r1855, %r8097;
	// end inline asm
	// begin inline asm
	shfl.sync.down.b32 %r8053, %r8054, %r8095, %r1855, %r8097;
	// end inline asm
	// begin inline asm
	shfl.sync.down.b32 %r8058, %r8059, %r8095, %r1855, %r8097;
	// end inline asm
	// begin inline asm
	shfl.sync.down.b32 %r8063, %r8064, %r8095, %r1855, %r8097;
	// end inline asm
	// begin inline asm
	shfl.sync.down.b32 %r8068, %r8069, %r8095, %r1855, %r8097;
	// end inline asm
	// begin inline asm
	shfl.sync.down.b32 %r8073, %r8074, %r8095, %r1855, %r8097;
	// end inline asm
	// begin inline asm
	shfl.sync.down.b32 %r8078, %r8079, %r8095, %r1855, %r8097;
	// end inline asm
	// begin inline asm
	shfl.sync.down.b32 %r8083, %r33162, %r8095, %r1855, %r8097;
	// end inline asm
	mov.b64 	%rd1333, %fd588;
	mov.b64 	{%r8089, %r8094}, %rd1333;
	// begin inline asm
	shfl.sync.down.b32 %r8088, %r8089, %r8095, %r1855, %r8097;
	// end inline asm
	// begin inline asm
	shfl.sync.down.b32 %r8093, %r8094, %r8095, %r1855, %r8097;
	// end inline asm
	add.s32 	%r8221, %r2378, 8;
	setp.gt.s32 	%p161, %r8221, %r1855;
	@%p161 bra 	$L__BB3_1218;
	add.u64 	%rd1335, %SPL, 0;
	add.u64 	%rd1337, %SPL, 72;
	shr.u32 	%r8222, %r8078, 8;
	cvt.u16.u32 	%rs16893, %r8222;
	cvt.u16.u32 	%rs16894, %r8078;
	cvt.u16.u32 	%rs25942, %r8018;
	mov.b64 	%rd1338, {%r8088, %r8093};
	mov.b64 	%fd298, %rd1338;
	mov.b64 	%rd1339, {%r8008, %r8013};
	st.local.u64 	[%rd1335], %rd3889;
	add.s64 	%rd449, %rd1335, 8;
	cvt.u32.u16 	%r8223, %rs25593;
	cvt.u32.u16 	%r8224, %rs25592;
	prmt.b32 	%r8225, %r8224, %r8223, 0x3340U;
	cvt.u32.u16 	%r8226, %rs25591;
	cvt.u32.u16 	%r8227, %rs25590;
	prmt.b32 	%r8228, %r8227, %r8226, 0x3340U;
	prmt.b32 	%r8229, %r8228, %r8225, 0x5410U;
	cvt.u32.u16 	%r8230, %rs25589;
	cvt.u32.u16 	%r8231, %rs25588;
	prmt.b32 	%r8232, %r8231, %r8230, 0x3340U;
	cvt.u32.u16 	%r8233, %rs25587;
	cvt.u32.u16 	%r8234, %rs25586;
	prmt.b32 	%r8235, %r8234, %r8233, 0x3340U;
	prmt.b32 	%r8236, %r8235, %r8232, 0x5410U;
	st.local.v2.b32 	[%rd1335+8], {%r8236, %r8229};
	cvt.u32.u16 	%r8237, %rs25601;
	cvt.u32.u16 	%r8238, %rs25600;
	prmt.b32 	%r8239, %r8238, %r8237, 0x3340U;
	cvt.u32.u16 	%r8240, %rs25599;
	cvt.u32.u16 	%r8241, %rs25598;
	prmt.b32 	%r8242, %r8241, %r8240, 0x3340U;
	prmt.b32 	%r8243, %r8242, %r8239, 0x5410U;
	cvt.u32.u16 	%r8244, %rs25597;
	cvt.u32.u16 	%r8245, %rs25596;
	prmt.b32 	%r8246, %r8245, %r8244, 0x3340U;
	cvt.u32.u16 	%r8247, %rs25595;
	cvt.u32.u16 	%r8248, %rs25594;
	prmt.b32 	%r8249, %r8248, %r8247, 0x3340U;
	prmt.b32 	%r8250, %r8249, %r8246, 0x5410U;
	st.local.v2.b32 	[%rd1335+16], {%r8250, %r8243};
	cvt.u32.u16 	%r8251, %rs25609;
	cvt.u32.u16 	%r8252, %rs25608;
	prmt.b32 	%r8253, %r8252, %r8251, 0x3340U;
	cvt.u32.u16 	%r8254, %rs25607;
	cvt.u32.u16 	%r8255, %rs25606;
	prmt.b32 	%r8256, %r8255, %r8254, 0x3340U;
	prmt.b32 	%r8257, %r8256, %r8253, 0x5410U;
	cvt.u32.u16 	%r8258, %rs25605;
	cvt.u32.u16 	%r8259, %rs25604;
	prmt.b32 	%r8260, %r8259, %r8258, 0x3340U;
	cvt.u32.u16 	%r8261, %rs25603;
	cvt.u32.u16 	%r8262, %rs25602;
	prmt.b32 	%r8263, %r8262, %r8261, 0x3340U;
	prmt.b32 	%r8264, %r8263, %r8260, 0x5410U;
	st.local.v2.b32 	[%rd1335+24], {%r8264, %r8257};
	cvt.u32.u16 	%r8265, %rs25617;
	cvt.u32.u16 	%r8266, %rs25616;
	prmt.b32 	%r8267, %r8266, %r8265, 0x3340U;
	cvt.u32.u16 	%r8268, %rs25615;
	cvt.u32.u16 	%r8269, %rs25614;
	prmt.b32 	%r8270, %r8269, %r8268, 0x3340U;
	prmt.b32 	%r8271, %r8270, %r8267, 0x5410U;
	cvt.u32.u16 	%r8272, %rs25613;
	cvt.u32.u16 	%r8273, %rs25612;
	prmt.b32 	%r8274, %r8273, %r8272, 0x3340U;
	cvt.u32.u16 	%r8275, %rs25611;
	cvt.u32.u16 	%r8276, %rs25610;
	prmt.b32 	%r8277, %r8276, %r8275, 0x3340U;
	prmt.b32 	%r8278, %r8277, %r8274, 0x5410U;
	st.local.v2.b32 	[%rd1335+32], {%r8278, %r8271};
	cvt.u32.u16 	%r8279, %rs25625;
	cvt.u32.u16 	%r8280, %rs25624;
	prmt.b32 	%r8281, %r8280, %r8279, 0x3340U;
	cvt.u32.u16 	%r8282, %rs25623;
	cvt.u32.u16 	%r8283, %rs25622;
	prmt.b32 	%r8284, %r8283, %r8282, 0x3340U;
	prmt.b32 	%r8285, %r8284, %r8281, 0x5410U;
	cvt.u32.u16 	%r8286, %rs25621;
	cvt.u32.u16 	%r8287, %rs25620;
	prmt.b32 	%r8288, %r8287, %r8286, 0x3340U;
	cvt.u32.u16 	%r8289, %rs25619;
	cvt.u32.u16 	%r8290, %rs25618;
	prmt.b32 	%r8291, %r8290, %r8289, 0x3340U;
	prmt.b32 	%r8292, %r8291, %r8288, 0x5410U;
	st.local.v2.b32 	[%rd1335+40], {%r8292, %r8285};
	cvt.u32.u16 	%r8293, %rs25633;
	cvt.u32.u16 	%r8294, %rs25632;
	prmt.b32 	%r8295, %r8294, %r8293, 0x3340U;
	cvt.u32.u16 	%r8296, %rs25631;
	cvt.u32.u16 	%r8297, %rs25630;
	prmt.b32 	%r8298, %r8297, %r8296, 0x3340U;
	prmt.b32 	%r8299, %r8298, %r8295, 0x5410U;
	cvt.u32.u16 	%r8300, %rs25629;
	cvt.u32.u16 	%r8301, %rs25628;
	prmt.b32 	%r8302, %r8301, %r8300, 0x3340U;
	cvt.u32.u16 	%r8303, %rs25627;
	cvt.u32.u16 	%r8304, %rs25626;
	prmt.b32 	%r8305, %r8304, %r8303, 0x3340U;
	prmt.b32 	%r8306, %r8305, %r8302, 0x5410U;
	st.local.v2.b32 	[%rd1335+48], {%r8306, %r8299};
	st.local.v2.u8 	[%rd1335+56], {%rs25634, %rs25635};
	st.local.u32 	[%rd1335+60], %r33162;
	st.local.f64 	[%rd1335+64], %fd588;
	st.local.v2.u32 	[%rd1337], {%r8008, %r8013};
	add.s64 	%rd450, %rd1337, 8;
	st.local.v2.b32 	[%rd1337+8], {%r8018, %r8023};
	st.local.v2.b32 	[%rd1337+16], {%r8028, %r8033};
	st.local.v2.b32 	[%rd1337+24], {%r8038, %r8043};
	st.local.v2.b32 	[%rd1337+32], {%r8048, %r8053};
	st.local.v2.b32 	[%rd1337+40], {%r8058, %r8063};
	st.local.v2.b32 	[%rd1337+48], {%r8068, %r8073};
	st.local.v2.u8 	[%rd1337+56], {%rs16894, %rs16893};
	st.local.u32 	[%rd1337+60], %r8083;
	st.local.v2.u32 	[%rd1337+64], {%r8088, %r8093};
	add.s64 	%rd451, %rd3889, %rd1339;
	setp.ne.s64 	%p162, %rd3889, 0;
	@%p162 bra 	$L__BB3_1217;
	mov.b16 	%rs16895, 0;
	st.local.u8 	[%rd24], %rs16895;
	add.s32 	%r8308, %r33162, %r8083;
	st.local.u32 	[%rd24+52], %r8308;
	add.f64 	%fd363, %fd588, %fd298;
	st.local.f64 	[%rd24+56], %fd363;
	mov.b32 	%r33187, 0;
$L__BB3_1207:
	mov.u32 	%r1973, %r33187;
	cvt.u64.u32 	%rd1340, %r1973;
	add.s64 	%rd1341, %rd24, %rd1340;
	ld.local.u8 	%rs16896, [%rd1341];
	setp.ne.s16 	%p163, %rs16896, 0;
	add.s32 	%r33187, %r1973, 1;
	@%p163 bra 	$L__BB3_1207;
	and.b16  	%rs16897, %rs25942, 255;
	setp.eq.s16 	%p164, %rs16897, 0;
	mov.u32 	%r33189, %r1973;
	@%p164 bra 	$L__BB3_1211;
	mov.b32 	%r33188, 0;
$L__BB3_1210:
	add.s32 	%r8310, %r33188, %r1973;
	cvt.u64.u32 	%rd1342, %r8310;
	add.s64 	%rd1343, %rd24, %rd1342;
	st.local.u8 	[%rd1343], %rs25942;
	add.s32 	%r1976, %r33188, 1;
	add.s32 	%r33189, %r1976, %r1973;
	cvt.u64.u32 	%rd1344, %r33188;
	add.s64 	%rd1345, %rd450, %rd1344;
	ld.local.u8 	%rs25942, [%rd1345+1];
	setp.ne.s16 	%p165, %rs25942, 0;
	mov.u32 	%r33188, %r1976;
	@%p165 bra 	$L__BB3_1210;
$L__BB3_1211:
	cvt.u64.u32 	%rd1346, %r33189;
	add.s64 	%rd1347, %rd24, %rd1346;
	mov.b16 	%rs16898, 0;
	st.local.u8 	[%rd1347], %rs16898;
	mov.b32 	%r33190, 0;
$L__BB3_1212:
	mov.u32 	%r1979, %r33190;
	cvt.u64.u32 	%rd1348, %r1979;
	add.s64 	%rd1349, %rd24, %rd1348;
	ld.local.u8 	%rs16899, [%rd1349];
	setp.ne.s16 	%p166, %rs16899, 0;
	add.s32 	%r33190, %r1979, 1;
	@%p166 bra 	$L__BB3_1212;
	and.b16  	%rs16900, %rs25586, 255;
	setp.eq.s16 	%p167, %rs16900, 0;
	mov.u32 	%r33192, %r1979;
	@%p167 bra 	$L__BB3_1216;
	mov.b32 	%r33191, 0;
$L__BB3_1215:
	add.s32 	%r8313, %r33191, %r1979;
	cvt.u64.u32 	%rd1350, %r8313;
	add.s64 	%rd1351, %rd24, %rd1350;
	st.local.u8 	[%rd1351], %rs25586;
	add.s32 	%r1982, %r33191, 1;
	add.s32 	%r33192, %r1982, %r1979;
	cvt.u64.u32 	%rd1352, %r33191;
	add.s64 	%rd1353, %rd449, %rd1352;
	ld.local.u8 	%rs25586, [%rd1353+1];
	setp.ne.s16 	%p168, %rs25586, 0;
	mov.u32 	%r33191, %r1982;
	@%p168 bra 	$L__BB3_1215;
$L__BB3_1216:
	cvt.u64.u32 	%rd1354, %r33192;
	add.s64 	%rd1355, %rd24, %rd1354;
	mov.b16 	%rs16901, 0;
	st.local.u8 	[%rd1355], %rs16901;
	ld.local.v2.b32 	{%r8314, %r8315}, [%rd24];
	bfe.u32 	%r8316, %r8314, 0, 8;
	cvt.u16.u32 	%rs25586, %r8316;
	bfe.u32 	%r8317, %r8314, 8, 8;
	cvt.u16.u32 	%rs25587, %r8317;
	bfe.u32 	%r8318, %r8314, 16, 8;
	cvt.u16.u32 	%rs25588, %r8318;
	bfe.u32 	%r8319, %r8314, 24, 8;
	cvt.u16.u32 	%rs25589, %r8319;
	bfe.u32 	%r8320, %r8315, 0, 8;
	cvt.u16.u32 	%rs25590, %r8320;
	bfe.u32 	%r8321, %r8315, 8, 8;
	cvt.u16.u32 	%rs25591, %r8321;
	bfe.u32 	%r8322, %r8315, 16, 8;
	cvt.u16.u32 	%rs25592, %r8322;
	bfe.u32 	%r8323, %r8315, 24, 8;
	cvt.u16.u32 	%rs25593, %r8323;
	ld.local.v2.b32 	{%r8324, %r8325}, [%rd24+8];
	bfe.u32 	%r8326, %r8324, 0, 8;
	cvt.u16.u32 	%rs25594, %r8326;
	bfe.u32 	%r8327, %r8324, 8, 8;
	cvt.u16.u32 	%rs25595, %r8327;
	bfe.u32 	%r8328, %r8324, 16, 8;
	cvt.u16.u32 	%rs25596, %r8328;
	bfe.u32 	%r8329, %r8324, 24, 8;
	cvt.u16.u32 	%rs25597, %r8329;
	bfe.u32 	%r8330, %r8325, 0, 8;
	cvt.u16.u32 	%rs25598, %r8330;
	bfe.u32 	%r8331, %r8325, 8, 8;
	cvt.u16.u32 	%rs25599, %r8331;
	bfe.u32 	%r8332, %r8325, 16, 8;
	cvt.u16.u32 	%rs25600, %r8332;
	bfe.u32 	%r8333, %r8325, 24, 8;
	cvt.u16.u32 	%rs25601, %r8333;
	ld.local.v2.b32 	{%r8334, %r8335}, [%rd24+16];
	bfe.u32 	%r8336, %r8334, 0, 8;
	cvt.u16.u32 	%rs25602, %r8336;
	bfe.u32 	%r8337, %r8334, 8, 8;
	cvt.u16.u32 	%rs25603, %r8337;
	bfe.u32 	%r8338, %r8334, 16, 8;
	cvt.u16.u32 	%rs25604, %r8338;
	bfe.u32 	%r8339, %r8334, 24, 8;
	cvt.u16.u32 	%rs25605, %r8339;
	bfe.u32 	%r8340, %r8335, 0, 8;
	cvt.u16.u32 	%rs25606, %r8340;
	bfe.u32 	%r8341, %r8335, 8, 8;
	cvt.u16.u32 	%rs25607, %r8341;
	bfe.u32 	%r8342, %r8335, 16, 8;
	cvt.u16.u32 	%rs25608, %r8342;
	bfe.u32 	%r8343, %r8335, 24, 8;
	cvt.u16.u32 	%rs25609, %r8343;
	ld.local.v2.b32 	{%r8344, %r8345}, [%rd24+24];
	bfe.u32 	%r8346, %r8344, 0, 8;
	cvt.u16.u32 	%rs25610, %r8346;
	bfe.u32 	%r8347, %r8344, 8, 8;
	cvt.u16.u32 	%rs25611, %r8347;
	bfe.u32 	%r8348, %r8344, 16, 8;
	cvt.u16.u32 	%rs25612, %r8348;
	bfe.u32 	%r8349, %r8344, 24, 8;
	cvt.u16.u32 	%rs25613, %r8349;
	bfe.u32 	%r8350, %r8345, 0, 8;
	cvt.u16.u32 	%rs25614, %r8350;
	bfe.u32 	%r8351, %r8345, 8, 8;
	cvt.u16.u32 	%rs25615, %r8351;
	bfe.u32 	%r8352, %r8345, 16, 8;
	cvt.u16.u32 	%rs25616, %r8352;
	bfe.u32 	%r8353, %r8345, 24, 8;
	cvt.u16.u32 	%rs25617, %r8353;
	ld.local.v2.b32 	{%r8354, %r8355}, [%rd24+32];
	bfe.u32 	%r8356, %r8354, 0, 8;
	cvt.u16.u32 	%rs25618, %r8356;
	bfe.u32 	%r8357, %r8354, 8, 8;
	cvt.u16.u32 	%rs25619, %r8357;
	bfe.u32 	%r8358, %r8354, 16, 8;
	cvt.u16.u32 	%rs25620, %r8358;
	bfe.u32 	%r8359, %r8354, 24, 8;
	cvt.u16.u32 	%rs25621, %r8359;
	bfe.u32 	%r8360, %r8355, 0, 8;
	cvt.u16.u32 	%rs25622, %r8360;
	bfe.u32 	%r8361, %r8355, 8, 8;
	cvt.u16.u32 	%rs25623, %r8361;
	bfe.u32 	%r8362, %r8355, 16, 8;
	cvt.u16.u32 	%rs25624, %r8362;
	bfe.u32 	%r8363, %r8355, 24, 8;
	cvt.u16.u32 	%rs25625, %r8363;
	ld.local.v2.b32 	{%r8364, %r8365}, [%rd24+40];
	bfe.u32 	%r8366, %r8364, 0, 8;
	cvt.u16.u32 	%rs25626, %r8366;
	bfe.u32 	%r8367, %r8364, 8, 8;
	cvt.u16.u32 	%rs25627, %r8367;
	bfe.u32 	%r8368, %r8364, 16, 8;
	cvt.u16.u32 	%rs25628, %r8368;
	bfe.u32 	%r8369, %r8364, 24, 8;
	cvt.u16.u32 	%rs25629, %r8369;
	bfe.u32 	%r8370, %r8365, 0, 8;
	cvt.u16.u32 	%rs25630, %r8370;
	bfe.u32 	%r8371, %r8365, 8, 8;
	cvt.u16.u32 	%rs25631, %r8371;
	bfe.u32 	%r8372, %r8365, 16, 8;
	cvt.u16.u32 	%rs25632, %r8372;
	bfe.u32 	%r8373, %r8365, 24, 8;
	cvt.u16.u32 	%rs25633, %r8373;
	ld.local.v2.u8 	{%rs25634, %rs25635}, [%rd24+48];
	ld.local.u32 	%r33162, [%rd24+52];
	ld.local.f64 	%fd588, [%rd24+56];
$L__BB3_1217:
	mov.u64 	%rd3889, %rd451;
$L__BB3_1218:
	cvt.u32.u16 	%r8464, %rs25586;
	and.b32  	%r8465, %r8464, 255;
	and.b16  	%rs16902, %rs25587, 255;
	mul.wide.u16 	%r8466, %rs16902, 256;
	or.b32  	%r8467, %r8466, %r8465;
	cvt.u32.u16 	%r8468, %rs25588;
	shl.b32 	%r8469, %r8468, 16;
	and.b32  	%r8470, %r8469, 16711680;
	or.b32  	%r8471, %r8467, %r8470;
	cvt.u32.u16 	%r8472, %rs25589;
	shl.b32 	%r8473, %r8472, 24;
	or.b32  	%r8385, %r8471, %r8473;
	cvt.u32.u16 	%r8474, %rs25590;
	and.b32  	%r8475, %r8474, 255;
	and.b16  	%rs16903, %rs25591, 255;
	mul.wide.u16 	%r8476, %rs16903, 256;
	or.b32  	%r8477, %r8476, %r8475;
	cvt.u32.u16 	%r8478, %rs25592;
	shl.b32 	%r8479, %r8478, 16;
	and.b32  	%r8480, %r8479, 16711680;
	or.b32  	%r8481, %r8477, %r8480;
	cvt.u32.u16 	%r8482, %rs25593;
	shl.b32 	%r8483, %r8482, 24;
	or.b32  	%r8390, %r8481, %r8483;
	cvt.u32.u16 	%r8484, %rs25594;
	and.b32  	%r8485, %r8484, 255;
	and.b16  	%rs16904, %rs25595, 255;
	mul.wide.u16 	%r8486, %rs16904, 256;
	or.b32  	%r8487, %r8486, %r8485;
	cvt.u32.u16 	%r8488, %rs25596;
	shl.b32 	%r8489, %r8488, 16;
	and.b32  	%r8490, %r8489, 16711680;
	or.b32  	%r8491, %r8487, %r8490;
	cvt.u32.u16 	%r8492, %rs25597;
	shl.b32 	%r8493, %r8492, 24;
	or.b32  	%r8395, %r8491, %r8493;
	cvt.u32.u16 	%r8494, %rs25598;
	and.b32  	%r8495, %r8494, 255;
	and.b16  	%rs16905, %rs25599, 255;
	mul.wide.u16 	%r8496, %rs16905, 256;
	or.b32  	%r8497, %r8496, %r8495;
	cvt.u32.u16 	%r8498, %rs25600;
	shl.b32 	%r8499, %r8498, 16;
	and.b32  	%r8500, %r8499, 16711680;
	or.b32  	%r8501, %r8497, %r8500;
	cvt.u32.u16 	%r8502, %rs25601;
	shl.b32 	%r8503, %r8502, 24;
	or.b32  	%r8400, %r8501, %r8503;
	cvt.u32.u16 	%r8504, %rs25602;
	and.b32  	%r8505, %r8504, 255;
	and.b16  	%rs16906, %rs25603, 255;
	mul.wide.u16 	%r8506, %rs16906, 256;
	or.b32  	%r8507, %r8506, %r8505;
	cvt.u32.u16 	%r8508, %rs25604;
	shl.b32 	%r8509, %r8508, 16;
	and.b32  	%r8510, %r8509, 16711680;
	or.b32  	%r8511, %r8507, %r8510;
	cvt.u32.u16 	%r8512, %rs25605;
	shl.b32 	%r8513, %r8512, 24;
	or.b32  	%r8405, %r8511, %r8513;
	cvt.u32.u16 	%r8514, %rs25606;
	and.b32  	%r8515, %r8514, 255;
	and.b16  	%rs16907, %rs25607, 255;
	mul.wide.u16 	%r8516, %rs16907, 256;
	or.b32  	%r8517, %r8516, %r8515;
	cvt.u32.u16 	%r8518, %rs25608;
	shl.b32 	%r8519, %r8518, 16;
	and.b32  	%r8520, %r8519, 16711680;
	or.b32  	%r8521, %r8517, %r8520;
	cvt.u32.u16 	%r8522, %rs25609;
	shl.b32 	%r8523, %r8522, 24;
	or.b32  	%r8410, %r8521, %r8523;
	cvt.u32.u16 	%r8524, %rs25610;
	and.b32  	%r8525, %r8524, 255;
	and.b16  	%rs16908, %rs25611, 255;
	mul.wide.u16 	%r8526, %rs16908, 256;
	or.b32  	%r8527, %r8526, %r8525;
	cvt.u32.u16 	%r8528, %rs25612;
	shl.b32 	%r8529, %r8528, 16;
	and.b32  	%r8530, %r8529, 16711680;
	or.b32  	%r8531, %r8527, %r8530;
	cvt.u32.u16 	%r8532, %rs25613;
	shl.b32 	%r8533, %r8532, 24;
	or.b32  	%r8415, %r8531, %r8533;
	cvt.u32.u16 	%r8534, %rs25614;
	and.b32  	%r8535, %r8534, 255;
	and.b16  	%rs16909, %rs25615, 255;
	mul.wide.u16 	%r8536, %rs16909, 256;
	or.b32  	%r8537, %r8536, %r8535;
	cvt.u32.u16 	%r8538, %rs25616;
	shl.b32 	%r8539, %r8538, 16;
	and.b32  	%r8540, %r8539, 16711680;
	or.b32  	%r8541, %r8537, %r8540;
	cvt.u32.u16 	%r8542, %rs25617;
	shl.b32 	%r8543, %r8542, 24;
	or.b32  	%r8420, %r8541, %r8543;
	cvt.u32.u16 	%r8544, %rs25618;
	and.b32  	%r8545, %r8544, 255;
	and.b16  	%rs16910, %rs25619, 255;
	mul.wide.u16 	%r8546, %rs16910, 256;
	or.b32  	%r8547, %r8546, %r8545;
	cvt.u32.u16 	%r8548, %rs25620;
	shl.b32 	%r8549, %r8548, 16;
	and.b32  	%r8550, %r8549, 16711680;
	or.b32  	%r8551, %r8547, %r8550;
	cvt.u32.u16 	%r8552, %rs25621;
	shl.b32 	%r8553, %r8552, 24;
	or.b32  	%r8425, %r8551, %r8553;
	cvt.u32.u16 	%r8554, %rs25622;
	and.b32  	%r8555, %r8554, 255;
	and.b16  	%rs16911, %rs25623, 255;
	mul.wide.u16 	%r8556, %rs16911, 256;
	or.b32  	%r8557, %r8556, %r8555;
	cvt.u32.u16 	%r8558, %rs25624;
	shl.b32 	%r8559, %r8558, 16;
	and.b32  	%r8560, %r8559, 16711680;
	or.b32  	%r8561, %r8557, %r8560;
	cvt.u32.u16 	%r8562, %rs25625;
	shl.b32 	%r8563, %r8562, 24;
	or.b32  	%r8430, %r8561, %r8563;
	cvt.u32.u16 	%r8564, %rs25626;
	and.b32  	%r8565, %r8564, 255;
	and.b16  	%rs16912, %rs25627, 255;
	mul.wide.u16 	%r8566, %rs16912, 256;
	or.b32  	%r8567, %r8566, %r8565;
	cvt.u32.u16 	%r8568, %rs25628;
	shl.b32 	%r8569, %r8568, 16;
	and.b32  	%r8570, %r8569, 16711680;
	or.b32  	%r8571, %r8567, %r8570;
	cvt.u32.u16 	%r8572, %rs25629;
	shl.b32 	%r8573, %r8572, 24;
	or.b32  	%r8435, %r8571, %r8573;
	cvt.u32.u16 	%r8574, %rs25630;
	and.b32  	%r8575, %r8574, 255;
	and.b16  	%rs16913, %rs25631, 255;
	mul.wide.u16 	%r8576, %rs16913, 256;
	or.b32  	%r8577, %r8576, %r8575;
	cvt.u32.u16 	%r8578, %rs25632;
	shl.b32 	%r8579, %r8578, 16;
	and.b32  	%r8580, %r8579, 16711680;
	or.b32  	%r8581, %r8577, %r8580;
	cvt.u32.u16 	%r8582, %rs25633;
	shl.b32 	%r8583, %r8582, 24;
	or.b32  	%r8440, %r8581, %r8583;
	cvt.u32.u16 	%r8584, %rs25634;
	and.b32  	%r8585, %r8584, 255;
	and.b16  	%rs16914, %rs25635, 255;
	mul.wide.u16 	%r8586, %rs16914, 256;
	or.b32  	%r8445, %r8586, %r8585;
	mov.b64 	{%r8375, %r8380}, %rd3889;
	mov.b32 	%r8461, 16;
	mov.b32 	%r8463, -1;
	// begin inline asm
	shfl.sync.down.b32 %r8374, %r8375, %r8461, %r1855, %r8463;
	// end inline asm
	// begin inline asm
	shfl.sync.down.b32 %r8379, %r8380, %r8461, %r1855, %r8463;
	// end inline asm
	// begin inline asm
	shfl.sync.down.b32 %r8384, %r8385, %r8461, %r1855, %r8463;
	// end inline asm
	// begin inline asm
	shfl.sync.down.b32 %r8389, %r8390, %r8461, %r1855, %r8463;
	// end inline asm
	// begin inline asm
	shfl.sync.down.b32 %r8394, %r8395, %r8461, %r1855, %r8463;
	// end inline asm
	// begin inline asm
	shfl.sync.down.b32 %r8399, %r8400, %r8461, %r1855, %r8463;
	// end inline asm
	// begin inline asm
	shfl.sync.down.b32 %r8404, %r8405, %r8461, %r1855, %r8463;
	// end inline asm
	// begin inline asm
	shfl.sync.down.b32 %r8409, %r8410, %r8461, %r1855, %r8463;
	// end inline asm
	// begin inline asm
	shfl.sync.down.b32 %r8414, %r8415, %r8461, %r1855, %r8463;
	// end inline asm
	// begin inline asm
	shfl.sync.down.b32 %r8419, %r8420, %r8461, %r1855, %r8463;
	// end inline asm
	// begin inline asm
	shfl.sync.down.b32 %r8424, %r8425, %r8461, %r1855, %r8463;
	// end inline asm
	// begin inline asm
	shfl.sync.down.b32 %r8429, %r8430, %r8461, %r1855, %r8463;
	// end inline asm
	// begin inline asm
	shfl.sync.down.b32 %r8434, %r8435, %r8461, %r1855, %r8463;
	// end inline asm
	// begin inline asm
	shfl.sync.down.b32 %r8439, %r8440, %r8461, %r1855, %r8463;
	// end inline asm
	// begin inline asm
	shfl.sync.down.b32 %r8444, %r8445, %r8461, %r1855, %r8463;
	// end inline asm
	// begin inline asm
	shfl.sync.down.b32 %r8449, %r33162, %r8461, %r1855, %r8463;
	// end inline asm
	mov.b64 	%rd1356, %fd588;
	mov.b64 	{%r8455, %r8460}, %rd1356;
	// begin inline asm
	shfl.sync.down.b32 %r8454, %r8455, %r8461, %r1855, %r8463;
	// end inline asm
	// begin inline asm
	shfl.sync.down.b32 %r8459, %r8460, %r8461, %r1855, %r8463;
	// end inline asm
	add.s32 	%r8587, %r2378, 16;
	setp.gt.s32 	%p169, %r8587, %r1855;
	@%p169 bra 	$L__BB3_1232;
	add.u64 	%rd1358, %SPL, 0;
	add.u64 	%rd1360, %SPL, 72;
	shr.u32 	%r8588, %r8444, 8;
	cvt.u16.u32 	%rs16915, %r8588;
	cvt.u16.u32 	%rs16916, %r8444;
	cvt.u16.u32 	%rs26044, %r8384;
	mov.b64 	%rd1361, {%r8454, %r8459};
	mov.b64 	%fd302, %rd1361;
	mov.b64 	%rd1362, {%r8374, %r8379};
	st.local.u64 	[%rd1358], %rd3889;
	add.s64 	%rd453, %rd1358, 8;
	cvt.u32.u16 	%r8589, %rs25593;
	cvt.u32.u16 	%r8590, %rs25592;
	prmt.b32 	%r8591, %r8590, %r8589, 0x3340U;
	cvt.u32.u16 	%r8592, %rs25591;
	cvt.u32.u16 	%r8593, %rs25590;
	prmt.b32 	%r8594, %r8593, %r8592, 0x3340U;
	prmt.b32 	%r8595, %r8594, %r8591, 0x5410U;
	cvt.u32.u16 	%r8596, %rs25589;
	cvt.u32.u16 	%r8597, %rs25588;
	prmt.b32 	%r8598, %r8597, %r8596, 0x3340U;
	cvt.u32.u16 	%r8599, %rs25587;
	cvt.u32.u16 	%r8600, %rs25586;
	prmt.b32 	%r8601, %r8600, %r8599, 0x3340U;
	prmt.b32 	%r8602, %r8601, %r8598, 0x5410U;
	st.local.v2.b32 	[%rd1358+8], {%r8602, %r8595};
	cvt.u32.u16 	%r8603, %rs25601;
	cvt.u32.u16 	%r8604, %rs25600;
	prmt.b32 	%r8605, %r8604, %r8603, 0x3340U;
	cvt.u32.u16 	%r8606, %rs25599;
	cvt.u32.u16 	%r8607, %rs25598;
	prmt.b32 	%r8608, %r8607, %r8606, 0x3340U;
	prmt.b32 	%r8609, %r8608, %r8605, 0x5410U;
	cvt.u32.u16 	%r8610, %rs25597;
	cvt.u32.u16 	%r8611, %rs25596;
	prmt.b32 	%r8612, %r8611, %r8610, 0x3340U;
	cvt.u32.u16 	%r8613, %rs25595;
	cvt.u32.u16 	%r8614, %rs25594;
	prmt.b32 	%r8615, %r8614, %r8613, 0x3340U;
	prmt.b32 	%r8616, %r8615, %r8612, 0x5410U;
	st.local.v2.b32 	[%rd1358+16], {%r8616, %r8609};
	cvt.u32.u16 	%r8617, %rs25609;
	cvt.u32.u16 	%r8618, %rs25608;
	prmt.b32 	%r8619, %r8618, %r8617, 0x3340U;
	cvt.u32.u16 	%r8620, %rs25607;
	cvt.u32.u16 	%r8621, %rs25606;
	prmt.b32 	%r8622, %r8621, %r8620, 0x3340U;
	prmt.b32 	%r8623, %r8622, %r8619, 0x5410U;
	cvt.u32.u16 	%r8624, %rs25605;
	cvt.u32.u16 	%r8625, %rs25604;
	prmt.b32 	%r8626, %r8625, %r8624, 0x3340U;
	cvt.u32.u16 	%r8627, %rs25603;
	cvt.u32.u16 	%r8628, %rs25602;
	prmt.b32 	%r8629, %r8628, %r8627, 0x3340U;
	prmt.b32 	%r8630, %r8629, %r8626, 0x5410U;
	st.local.v2.b32 	[%rd1358+24], {%r8630, %r8623};
	cvt.u32.u16 	%r8631, %rs25617;
	cvt.u32.u16 	%r8632, %rs25616;
	prmt.b32 	%r8633, %r8632, %r8631, 0x3340U;
	cvt.u32.u16 	%r8634, %rs25615;
	cvt.u32.u16 	%r8635, %rs25614;
	prmt.b32 	%r8636, %r8635, %r8634, 0x3340U;
	prmt.b32 	%r8637, %r8636, %r8633, 0x5410U;
	cvt.u32.u16 	%r8638, %rs25613;
	cvt.u32.u16 	%r8639, %rs25612;
	prmt.b32 	%r8640, %r8639, %r8638, 0x3340U;
	cvt.u32.u16 	%r8641, %rs25611;
	cvt.u32.u16 	%r8642, %rs25610;
	prmt.b32 	%r8643, %r8642, %r8641, 0x3340U;
	prmt.b32 	%r8644, %r8643, %r8640, 0x5410U;
	st.local.v2.b32 	[%rd1358+32], {%r8644, %r8637};
	cvt.u32.u16 	%r8645, %rs25625;
	cvt.u32.u16 	%r8646, %rs25624;
	prmt.b32 	%r8647, %r8646, %r8645, 0x3340U;
	cvt.u32.u16 	%r8648, %rs25623;
	cvt.u32.u16 	%r8649, %rs25622;
	prmt.b32 	%r8650, %r8649, %r8648, 0x3340U;
	prmt.b32 	%r8651, %r8650, %r8647, 0x5410U;
	cvt.u32.u16 	%r8652, %rs25621;
	cvt.u32.u16 	%r8653, %rs25620;
	prmt.b32 	%r8654, %r8653, %r8652, 0x3340U;
	cvt.u32.u16 	%r8655, %rs25619;
	cvt.u32.u16 	%r8656, %rs25618;
	prmt.b32 	%r8657, %r8656, %r8655, 0x3340U;
	prmt.b32 	%r8658, %r8657, %r8654, 0x5410U;
	st.local.v2.b32 	[%rd1358+40], {%r8658, %r8651};
	cvt.u32.u16 	%r8659, %rs25633;
	cvt.u32.u16 	%r8660, %rs25632;
	prmt.b32 	%r8661, %r8660, %r8659, 0x3340U;
	cvt.u32.u16 	%r8662, %rs25631;
	cvt.u32.u16 	%r8663, %rs25630;
	prmt.b32 	%r8664, %r8663, %r8662, 0x3340U;
	prmt.b32 	%r8665, %r8664, %r8661, 0x5410U;
	cvt.u32.u16 	%r8666, %rs25629;
	cvt.u32.u16 	%r8667, %rs25628;
	prmt.b32 	%r8668, %r8667, %r8666, 0x3340U;
	cvt.u32.u16 	%r8669, %rs25627;
	cvt.u32.u16 	%r8670, %rs25626;
	prmt.b32 	%r8671, %r8670, %r8669, 0x3340U;
	prmt.b32 	%r8672, %r8671, %r8668, 0x5410U;
	st.local.v2.b32 	[%rd1358+48], {%r8672, %r8665};
	st.local.v2.u8 	[%rd1358+56], {%rs25634, %rs25635};
	st.local.u32 	[%rd1358+60], %r33162;
	st.local.f64 	[%rd1358+64], %fd588;
	st.local.v2.u32 	[%rd1360], {%r8374, %r8379};
	add.s64 	%rd454, %rd1360, 8;
	st.local.v2.b32 	[%rd1360+8], {%r8384, %r8389};
	st.local.v2.b32 	[%rd1360+16], {%r8394, %r8399};
	st.local.v2.b32 	[%rd1360+24], {%r8404, %r8409};
	st.local.v2.b32 	[%rd1360+32], {%r8414, %r8419};
	st.local.v2.b32 	[%rd1360+40], {%r8424, %r8429};
	st.local.v2.b32 	[%rd1360+48], {%r8434, %r8439};
	st.local.v2.u8 	[%rd1360+56], {%rs16916, %rs16915};
	st.local.u32 	[%rd1360+60], %r8449;
	st.local.v2.u32 	[%rd1360+64], {%r8454, %r8459};
	add.s64 	%rd455, %rd3889, %rd1362;
	setp.ne.s64 	%p170, %rd3889, 0;
	@%p170 bra 	$L__BB3_1231;
	mov.b16 	%rs16917, 0;
	st.local.u8 	[%rd23], %rs16917;
	add.s32 	%r8674, %r33162, %r8449;
	st.local.u32 	[%rd23+52], %r8674;
	add.f64 	%fd364, %fd588, %fd302;
	st.local.f64 	[%rd23+56], %fd364;
	mov.b32 	%r33195, 0;
$L__BB3_1221:
	mov.u32 	%r2006, %r33195;
	cvt.u64.u32 	%rd1363, %r2006;
	add.s64 	%rd1364, %rd23, %rd1363;
	ld.local.u8 	%rs16918, [%rd1364];
	setp.ne.s16 	%p171, %rs16918, 0;
	add.s32 	%r33195, %r2006, 1;
	@%p171 bra 	$L__BB3_1221;
	and.b16  	%rs16919, %rs26044, 255;
	setp.eq.s16 	%p172, %rs16919, 0;
	mov.u32 	%r33197, %r2006;
	@%p172 bra 	$L__BB3_1225;
	mov.b32 	%r33196, 0;
$L__BB3_1224:
	add.s32 	%r8676, %r33196, %r2006;
	cvt.u64.u32 	%rd1365, %r8676;
	add.s64 	%rd1366, %rd23, %rd1365;
	st.local.u8 	[%rd1366], %rs26044;
	add.s32 	%r2009, %r33196, 1;
	add.s32 	%r33197, %r2009, %r2006;
	cvt.u64.u32 	%rd1367, %r33196;
	add.s64 	%rd1368, %rd454, %rd1367;
	ld.local.u8 	%rs26044, [%rd1368+1];
	setp.ne.s16 	%p173, %rs26044, 0;
	mov.u32 	%r33196, %r2009;
	@%p173 bra 	$L__BB3_1224;
$L__BB3_1225:
	cvt.u64.u32 	%rd1369, %r33197;
	add.s64 	%rd1370, %rd23, %rd1369;
	mov.b16 	%rs16920, 0;
	st.local.u8 	[%rd1370], %rs16920;
	mov.b32 	%r33198, 0;
$L__BB3_1226:
	mov.u32 	%r2012, %r33198;
	cvt.u64.u32 	%rd1371, %r2012;
	add.s64 	%rd1372, %rd23, %rd1371;
	ld.local.u8 	%rs16921, [%rd1372];
	setp.ne.s16 	%p174, %rs16921, 0;
	add.s32 	%r33198, %r2012, 1;
	@%p174 bra 	$L__BB3_1226;
	and.b16  	%rs16922, %rs25586, 255;
	setp.eq.s16 	%p175, %rs16922, 0;
	mov.u32 	%r33200, %r2012;
	@%p175 bra 	$L__BB3_1230;
	mov.b32 	%r33199, 0;
$L__BB3_1229:
	add.s32 	%r8679, %r33199, %r2012;
	cvt.u64.u32 	%rd1373, %r8679;
	add.s64 	%rd1374, %rd23, %rd1373;
	st.local.u8 	[%rd1374], %rs25586;
	add.s32 	%r2015, %r33199, 1;
	add.s32 	%r33200, %r2015, %r2012;
	cvt.u64.u32 	%rd1375, %r33199;
	add.s64 	%rd1376, %rd453, %rd1375;
	ld.local.u8 	%rs25586, [%rd1376+1];
	setp.ne.s16 	%p176, %rs25586, 0;
	mov.u32 	%r33199, %r2015;
	@%p176 bra 	$L__BB3_1229;
$L__BB3_1230:
	cvt.u64.u32 	%rd1377, %r33200;
	add.s64 	%rd1378, %rd23, %rd1377;
	mov.b16 	%rs16923, 0;
	st.local.u8 	[%rd1378], %rs16923;
	ld.local.v2.b32 	{%r8680, %r8681}, [%rd23];
	bfe.u32 	%r8682, %r8680, 0, 8;
	cvt.u16.u32 	%rs25586, %r8682;
	bfe.u32 	%r8683, %r8680, 8, 8;
	cvt.u16.u32 	%rs25587, %r8683;
	bfe.u32 	%r8684, %r8680, 16, 8;
	cvt.u16.u32 	%rs25588, %r8684;
	bfe.u32 	%r8685, %r8680, 24, 8;
	cvt.u16.u32 	%rs25589, %r8685;
	bfe.u32 	%r8686, %r8681, 0, 8;
	cvt.u16.u32 	%rs25590, %r8686;
	bfe.u32 	%r8687, %r8681, 8, 8;
	cvt.u16.u32 	%rs25591, %r8687;
	bfe.u32 	%r8688, %r8681, 16, 8;
	cvt.u16.u32 	%rs25592, %r8688;
	bfe.u32 	%r8689, %r8681, 24, 8;
	cvt.u16.u32 	%rs25593, %r8689;
	ld.local.v2.b32 	{%r8690, %r8691}, [%rd23+8];
	bfe.u32 	%r8692, %r8690, 0, 8;
	cvt.u16.u32 	%rs25594, %r8692;
	bfe.u32 	%r8693, %r8690, 8, 8;
	cvt.u16.u32 	%rs25595, %r8693;
	bfe.u32 	%r8694, %r8690, 16, 8;
	cvt.u16.u32 	%rs25596, %r8694;
	bfe.u32 	%r8695, %r8690, 24, 8;
	cvt.u16.u32 	%rs25597, %r8695;
	bfe.u32 	%r8696, %r8691, 0, 8;
	cvt.u16.u32 	%rs25598, %r8696;
	bfe.u32 	%r8697, %r8691, 8, 8;
	cvt.u16.u32 	%rs25599, %r8697;
	bfe.u32 	%r8698, %r8691, 16, 8;
	cvt.u16.u32 	%rs25600, %r8698;
	bfe.u32 	%r8699, %r8691, 24, 8;
	cvt.u16.u32 	%rs25601, %r8699;
	ld.local.v2.b32 	{%r8700, %r8701}, [%rd23+16];
	bfe.u32 	%r8702, %r8700, 0, 8;
	cvt.u16.u32 	%rs25602, %r8702;
	bfe.u32 	%r8703, %r8700, 8, 8;
	cvt.u16.u32 	%rs25603, %r8703;
	bfe.u32 	%r8704, %r8700, 16, 8;
	cvt.u16.u32 	%rs25604, %r8704;
	bfe.u32 	%r8705, %r8700, 24, 8;
	cvt.u16.u32 	%rs25605, %r8705;
	bfe.u32 	%r8706, %r8701, 0, 8;
	cvt.u16.u32 	%rs25606, %r8706;
	bfe.u32 	%r8707, %r8701, 8, 8;
	cvt.u16.u32 	%rs25607, %r8707;
	bfe.u32 	%r8708, %r8701, 16, 8;
	cvt.u16.u32 	%rs25608, %r8708;
	bfe.u32 	%r8709, %r8701, 24, 8;
	cvt.u16.u32 	%rs25609, %r8709;
	ld.local.v2.b32 	{%r8710, %r8711}, [%rd23+24];
	bfe.u32 	%r8712, %r8710, 0, 8;
	cvt.u16.u32 	%rs25610, %r8712;
	bfe.u32 	%r8713, %r8710, 8, 8;
	cvt.u16.u32 	%rs25611, %r8713;
	bfe.u32 	%r8714, %r8710, 16, 8;
	cvt.u16.u32 	%rs25612, %r8714;
	bfe.u32 	%r8715, %r8710, 24, 8;
	cvt.u16.u32 	%rs25613, %r8715;
	bfe.u32 	%r8716, %r8711, 0, 8;
	cvt.u16.u32 	%rs25614, %r8716;
	bfe.u32 	%r8717, %r8711, 8, 8;
	cvt.u16.u32 	%rs25615, %r8717;
	bfe.u32 	%r8718, %r8711, 16, 8;
	cvt.u16.u32 	%rs25616, %r8718;
	bfe.u32 	%r8719, %r8711, 24, 8;
	cvt.u16.u32 	%rs25617, %r8719;
	ld.local.v2.b32 	{%r8720, %r8721}, [%rd23+32];
	bfe.u32 	%r8722, %r8720, 0, 8;
	cvt.u16.u32 	%rs25618, %r8722;
	bfe.u32 	%r8723, %r8720, 8, 8;
	cvt.u16.u32 	%rs25619, %r8723;
	bfe.u32 	%r8724, %r8720, 16, 8;
	cvt.u16.u32 	%rs25620, %r8724;
	bfe.u32 	%r8725, %r8720, 24, 8;
	cvt.u16.u32 	%rs25621, %r8725;
	bfe.u32 	%r8726, %r8721, 0, 8;
	cvt.u16.u32 	%rs25622, %r8726;
	bfe.u32 	%r8727, %r8721, 8, 8;
	cvt.u16.u32 	%rs25623, %r8727;
	bfe.u32 	%r8728, %r8721, 16, 8;
	cvt.u16.u32 	%rs25624, %r8728;
	bfe.u32 	%r8729, %r8721, 24, 8;
	cvt.u16.u32 	%rs25625, %r8729;
	ld.local.v2.b32 	{%r8730, %r8731}, [%rd23+40];
	bfe.u32 	%r8732, %r8730, 0, 8;
	cvt.u16.u32 	%rs25626, %r8732;
	bfe.u32 	%r8733, %r8730, 8, 8;
	cvt.u16.u32 	%rs25627, %r8733;
	bfe.u32 	%r8734, %r8730, 16, 8;
	cvt.u16.u32 	%rs25628, %r8734;
	bfe.u32 	%r8735, %r8730, 24, 8;
	cvt.u16.u32 	%rs25629, %r8735;
	bfe.u32 	%r8736, %r8731, 0, 8;
	cvt.u16.u32 	%rs25630, %r8736;
	bfe.u32 	%r8737, %r8731, 8, 8;
	cvt.u16.u32 	%rs25631, %r8737;
	bfe.u32 	%r8738, %r8731, 16, 8;
	cvt.u16.u32 	%rs25632, %r8738;
	bfe.u32 	%r8739, %r8731, 24, 8;
	cvt.u16.u32 	%rs25633, %r8739;
	ld.local.v2.u8 	{%rs25634, %rs25635}, [%rd23+48];
	ld.local.u32 	%r33162, [%rd23+52];
	ld.local.f64 	%fd588, [%rd23+56];
$L__BB3_1231:
	mov.u64 	%rd3889, %rd455;
$L__BB3_1232:
	mov.u32 	%r8741, %tid.x;
	not.b32 	%r8742, %r8741;
	mov.u32 	%r8743, %ctaid.x;
	add.s32 	%r33210, %r8743, %r8742;
	st.local.u64 	[%rd28], %rd3889;
	cvt.u32.u16 	%r8744, %rs25593;
	cvt.u32.u16 	%r8745, %rs25592;
	prmt.b32 	%r8746, %r8745, %r8744, 0x3340U;
	cvt.u32.u16 	%r8747, %rs25591;
	cvt.u32.u16 	%r8748, %rs25590;
	prmt.b32 	%r8749, %r8748, %r8747, 0x3340U;
	prmt.b32 	%r8750, %r8749, %r8746, 0x5410U;
	cvt.u32.u16 	%r8751, %rs25589;
	cvt.u32.u16 	%r8752, %rs25588;
	prmt.b32 	%r8753, %r8752, %r8751, 0x3340U;
	cvt.u32.u16 	%r8754, %rs25587;
	cvt.u32.u16 	%r8755, %rs25586;
	prmt.b32 	%r8756, %r8755, %r8754, 0x3340U;
	prmt.b32 	%r8757, %r8756, %r8753, 0x5410U;
	st.local.v2.b32 	[%rd28+8], {%r8757, %r8750};
	cvt.u32.u16 	%r8758, %rs25601;
	cvt.u32.u16 	%r8759, %rs25600;
	prmt.b32 	%r8760, %r8759, %r8758, 0x3340U;
	cvt.u32.u16 	%r8761, %rs25599;
	cvt.u32.u16 	%r8762, %rs25598;
	prmt.b32 	%r8763, %r8762, %r8761, 0x3340U;
	prmt.b32 	%r8764, %r8763, %r8760, 0x5410U;
	cvt.u32.u16 	%r8765, %rs25597;
	cvt.u32.u16 	%r8766, %rs25596;
	prmt.b32 	%r8767, %r8766, %r8765, 0x3340U;
	cvt.u32.u16 	%r8768, %rs25595;
	cvt.u32.u16 	%r8769, %rs25594;
	prmt.b32 	%r8770, %r8769, %r8768, 0x3340U;
	prmt.b32 	%r8771, %r8770, %r8767, 0x5410U;
	st.local.v2.b32 	[%rd28+16], {%r8771, %r8764};
	cvt.u32.u16 	%r8772, %rs25609;
	cvt.u32.u16 	%r8773, %rs25608;
	prmt.b32 	%r8774, %r8773, %r8772, 0x3340U;
	cvt.u32.u16 	%r8775, %rs25607;
	cvt.u32.u16 	%r8776, %rs25606;
	prmt.b32 	%r8777, %r8776, %r8775, 0x3340U;
	prmt.b32 	%r8778, %r8777, %r8774, 0x5410U;
	cvt.u32.u16 	%r8779, %rs25605;
	cvt.u32.u16 	%r8780, %rs25604;
	prmt.b32 	%r8781, %r8780, %r8779, 0x3340U;
	cvt.u32.u16 	%r8782, %rs25603;
	cvt.u32.u16 	%r8783, %rs25602;
	prmt.b32 	%r8784, %r8783, %r8782, 0x3340U;
	prmt.b32 	%r8785, %r8784, %r8781, 0x5410U;
	st.local.v2.b32 	[%rd28+24], {%r8785, %r8778};
	cvt.u32.u16 	%r8786, %rs25617;
	cvt.u32.u16 	%r8787, %rs25616;
	prmt.b32 	%r8788, %r8787, %r8786, 0x3340U;
	cvt.u32.u16 	%r8789, %rs25615;
	cvt.u32.u16 	%r8790, %rs25614;
	prmt.b32 	%r8791, %r8790, %r8789, 0x3340U;
	prmt.b32 	%r8792, %r8791, %r8788, 0x5410U;
	cvt.u32.u16 	%r8793, %rs25613;
	cvt.u32.u16 	%r8794, %rs25612;
	prmt.b32 	%r8795, %r8794, %r8793, 0x3340U;
	cvt.u32.u16 	%r8796, %rs25611;
	cvt.u32.u16 	%r8797, %rs25610;
	prmt.b32 	%r8798, %r8797, %r8796, 0x3340U;
	prmt.b32 	%r8799, %r8798, %r8795, 0x5410U;
	st.local.v2.b32 	[%rd28+32], {%r8799, %r8792};
	cvt.u32.u16 	%r8800, %rs25625;
	cvt.u32.u16 	%r8801, %rs25624;
	prmt.b32 	%r8802, %r8801, %r8800, 0x3340U;
	cvt.u32.u16 	%r8803, %rs25623;
	cvt.u32.u16 	%r8804, %rs25622;
	prmt.b32 	%r8805, %r8804, %r8803, 0x3340U;
	prmt.b32 	%r8806, %r8805, %r8802, 0x5410U;
	cvt.u32.u16 	%r8807, %rs25621;
	cvt.u32.u16 	%r8808, %rs25620;
	prmt.b32 	%r8809, %r8808, %r8807, 0x3340U;
	cvt.u32.u16 	%r8810, %rs25619;
	cvt.u32.u16 	%r8811, %rs25618;
	prmt.b32 	%r8812, %r8811, %r8810, 0x3340U;
	prmt.b32 	%r8813, %r8812, %r8809, 0x5410U;
	st.local.v2.b32 	[%rd28+40], {%r8813, %r8806};
	cvt.u32.u16 	%r8814, %rs25633;
	cvt.u32.u16 	%r8815, %rs25632;
	prmt.b32 	%r8816, %r8815, %r8814, 0x3340U;
	cvt.u32.u16 	%r8817, %rs25631;
	cvt.u32.u16 	%r8818, %rs25630;
	prmt.b32 	%r8819, %r8818, %r8817, 0x3340U;
	prmt.b32 	%r8820, %r8819, %r8816, 0x5410U;
	cvt.u32.u16 	%r8821, %rs25629;
	cvt.u32.u16 	%r8822, %rs25628;
	prmt.b32 	%r8823, %r8822, %r8821, 0x3340U;
	cvt.u32.u16 	%r8824, %rs25627;
	cvt.u32.u16 	%r8825, %rs25626;
	prmt.b32 	%r8826, %r8825, %r8824, 0x3340U;
	prmt.b32 	%r8827, %r8826, %r8823, 0x5410U;
	st.local.v2.b32 	[%rd28+48], {%r8827, %r8820};
	st.local.v2.u8 	[%rd28+56], {%rs25634, %rs25635};
	st.local.u32 	[%rd28+60], %r33162;
	st.local.f64 	[%rd28+64], %fd588;
	st.local.u64 	[%rd45+24], %rd3889;
	st.local.v2.b32 	[%rd45+32], {%r8757, %r8750};
	st.local.v2.b32 	[%rd45+40], {%r8771, %r8764};
	st.local.v2.b32 	[%rd45+48], {%r8785, %r8778};
	st.local.v2.b32 	[%rd45+56], {%r8799, %r8792};
	st.local.v2.b32 	[%rd45+64], {%r8813, %r8806};
	st.local.v2.b32 	[%rd45+72], {%r8827, %r8820};
	st.local.u8 	[%rd45+80], %rs25634;
$L__BB3_1233:
	st.local.u8 	[%rd45+81], %rs25635;
	st.local.u32 	[%rd45+84], %r33162;
	st.local.f64 	[%rd45+88], %fd588;
	setp.ne.s32 	%p177, %r33209, 101;
	mov.b32 	%r8828, -1;
	vote.sync.all.pred 	%p178, %p177, %r8828;
	not.pred 	%p179, %p178;
	@%p179 bra 	$L__BB3_1323;
	mul.wide.s32 	%rd1519, %r33210, 4;
$L__BB3_1235:
	ld.local.u64 	%rd1518, [%rd128];
	add.s64 	%rd1517, %rd1518, %rd1519;
	// begin inline asm
	ld.relaxed.gpu.u32 %r33209, [%rd1517];
	// end inline asm
	membar.gl;
	setp.eq.s32 	%p220, %r33209, 99;
	mov.b32 	%r10256, -1;
	vote.sync.any.pred 	%p221, %p220, %r10256;
	@%p221 bra 	$L__BB3_1235;
	mov.f64 	%fd600, 0d0000000000000000;
	mov.b32 	%r33211, 0;
	mov.b16 	%rs26245, 0;
	setp.eq.s32 	%p222, %r33209, 101;
	@%p222 bra 	$L__BB3_1239;
	setp.ne.s32 	%p223, %r33209, 100;
	@%p223 bra 	$L__BB3_1240;
	ld.local.u64 	%rd1601, [%rd128+8];
	mul.wide.s32 	%rd1602, %r33210, 72;
	add.s64 	%rd1584, %rd1601, %rd1602;
	// begin inline asm
	ld.cg.u64 %rd3897, [%rd1584];
	// end inline asm
	add.s64 	%rd1586, %rd1584, 8;
	// begin inline asm
	ld.cg.u64 %rd1585, [%rd1586];
	// end inline asm
	add.s64 	%rd1588, %rd1584, 16;
	// begin inline asm
	ld.cg.u64 %rd1587, [%rd1588];
	// end inline asm
	add.s64 	%rd1590, %rd1584, 24;
	// begin inline asm
	ld.cg.u64 %rd1589, [%rd1590];
	// end inline asm
	add.s64 	%rd1592, %rd1584, 32;
	// begin inline asm
	ld.cg.u64 %rd1591, [%rd1592];
	// end inline asm
	add.s64 	%rd1594, %rd1584, 40;
	// begin inline asm
	ld.cg.u64 %rd1593, [%rd1594];
	// end inline asm
	add.s64 	%rd1596, %rd1584, 48;
	// begin inline asm
	ld.cg.u64 %rd1595, [%rd1596];
	// end inline asm
	add.s64 	%rd1598, %rd1584, 56;
	// begin inline asm
	ld.cg.u64 %rd1597, [%rd1598];
	// end inline asm
	mov.b64 	{%r10260, %r33211}, %rd1597;
	add.s64 	%rd1600, %rd1584, 64;
	// begin inline asm
	ld.cg.u64 %rd1599, [%rd1600];
	// end inline asm
	cvt.u16.u64 	%rs26245, %rd1585;
	shr.u64 	%rd1603, %rd1585, 8;
	cvt.u16.u64 	%rs26246, %rd1603;
	shr.u64 	%rd1604, %rd1585, 16;
	cvt.u16.u64 	%rs26247, %rd1604;
	shr.u64 	%rd1605, %rd1585, 24;
	cvt.u16.u64 	%rs26248, %rd1605;
	shr.u64 	%rd1606, %rd1585, 32;
	cvt.u16.u64 	%rs26249, %rd1606;
	shr.u64 	%rd1607, %rd1585, 40;
	cvt.u16.u64 	%rs26250, %rd1607;
	shr.u64 	%rd1608, %rd1585, 48;
	cvt.u16.u64 	%rs26251, %rd1608;
	shr.u64 	%rd1609, %rd1585, 56;
	cvt.u16.u64 	%rs26252, %rd1609;
	cvt.u16.u64 	%rs26253, %rd1587;
	shr.u64 	%rd1610, %rd1587, 8;
	cvt.u16.u64 	%rs26254, %rd1610;
	shr.u64 	%rd1611, %rd1587, 16;
	cvt.u16.u64 	%rs26255, %rd1611;
	shr.u64 	%rd1612, %rd1587, 24;
	cvt.u16.u64 	%rs26256, %rd1612;
	shr.u64 	%rd1613, %rd1587, 32;
	cvt.u16.u64 	%rs26257, %rd1613;
	shr.u64 	%rd1614, %rd1587, 40;
	cvt.u16.u64 	%rs26258, %rd1614;
	shr.u64 	%rd1615, %rd1587, 48;
	cvt.u16.u64 	%rs26259, %rd1615;
	shr.u64 	%rd1616, %rd1587, 56;
	cvt.u16.u64 	%rs26260, %rd1616;
	cvt.u16.u64 	%rs26261, %rd1589;
	shr.u64 	%rd1617, %rd1589, 8;
	cvt.u16.u64 	%rs26262, %rd1617;
	shr.u64 	%rd1618, %rd1589, 16;
	cvt.u16.u64 	%rs26263, %rd1618;
	shr.u64 	%rd1619, %rd1589, 24;
	cvt.u16.u64 	%rs26264, %rd1619;
	shr.u64 	%rd1620, %rd1589, 32;
	cvt.u16.u64 	%rs26265, %rd1620;
	shr.u64 	%rd1621, %rd1589, 40;
	cvt.u16.u64 	%rs26266, %rd1621;
	shr.u64 	%rd1622, %rd1589, 48;
	cvt.u16.u64 	%rs26267, %rd1622;
	shr.u64 	%rd1623, %rd1589, 56;
	cvt.u16.u64 	%rs26268, %rd1623;
	cvt.u16.u64 	%rs26269, %rd1591;
	shr.u64 	%rd1624, %rd1591, 8;
	cvt.u16.u64 	%rs26270, %rd1624;
	shr.u64 	%rd1625, %rd1591, 16;
	cvt.u16.u64 	%rs26271, %rd1625;
	shr.u64 	%rd1626, %rd1591, 24;
	cvt.u16.u64 	%rs26272, %rd1626;
	shr.u64 	%rd1627, %rd1591, 32;
	cvt.u16.u64 	%rs26273, %rd1627;
	shr.u64 	%rd1628, %rd1591, 40;
	cvt.u16.u64 	%rs26274, %rd1628;
	shr.u64 	%rd1629, %rd1591, 48;
	cvt.u16.u64 	%rs26275, %rd1629;
	shr.u64 	%rd1630, %rd1591, 56;
	cvt.u16.u64 	%rs26276, %rd1630;
	cvt.u16.u64 	%rs26277, %rd1593;
	shr.u64 	%rd1631, %rd1593, 8;
	cvt.u16.u64 	%rs26278, %rd1631;
	shr.u64 	%rd1632, %rd1593, 16;
	cvt.u16.u64 	%rs26279, %rd1632;
	shr.u64 	%rd1633, %rd1593, 24;
	cvt.u16.u64 	%rs26280, %rd1633;
	shr.u64 	%rd1634, %rd1593, 32;
	cvt.u16.u64 	%rs26281, %rd1634;
	shr.u64 	%rd1635, %rd1593, 40;
	cvt.u16.u64 	%rs26282, %rd1635;
	shr.u64 	%rd1636, %rd1593, 48;
	cvt.u16.u64 	%rs26283, %rd1636;
	shr.u64 	%rd1637, %rd1593, 56;
	cvt.u16.u64 	%rs26284, %rd1637;
	cvt.u16.u64 	%rs26285, %rd1595;
	shr.u64 	%rd1638, %rd1595, 8;
	cvt.u16.u64 	%rs26286, %rd1638;
	shr.u64 	%rd1639, %rd1595, 16;
	cvt.u16.u64 	%rs26287, %rd1639;
	shr.u64 	%rd1640, %rd1595, 24;
	cvt.u16.u64 	%rs26288, %rd1640;
	shr.u64 	%rd1641, %rd1595, 32;
	cvt.u16.u64 	%rs26289, %rd1641;
	shr.u64 	%rd1642, %rd1595, 40;
	cvt.u16.u64 	%rs26290, %rd1642;
	shr.u64 	%rd1643, %rd1595, 48;
	cvt.u16.u64 	%rs26291, %rd1643;
	shr.u64 	%rd1644, %rd1595, 56;
	cvt.u16.u64 	%rs26292, %rd1644;
	cvt.u16.u64 	%rs26293, %rd1597;
	shr.u64 	%rd1645, %rd1597, 8;
	cvt.u16.u64 	%rs26294, %rd1645;
	mov.b64 	%fd600, %rd1599;
	bra.uni 	$L__BB3_1240;
$L__BB3_1239:
	ld.local.u64 	%rd1538, [%rd128+16];
	mul.wide.s32 	%rd1539, %r33210, 72;
	add.s64 	%rd1521, %rd1538, %rd1539;
	// begin inline asm
	ld.cg.u64 %rd3897, [%rd1521];
	// end inline asm
	add.s64 	%rd1523, %rd1521, 8;
	// begin inline asm
	ld.cg.u64 %rd1522, [%rd1523];
	// end inline asm
	add.s64 	%rd1525, %rd1521, 16;
	// begin inline asm
	ld.cg.u64 %rd1524, [%rd1525];
	// end inline asm
	add.s64 	%rd1527, %rd1521, 24;
	// begin inline asm
	ld.cg.u64 %rd1526, [%rd1527];
	// end inline asm
	add.s64 	%rd1529, %rd1521, 32;
	// begin inline asm
	ld.cg.u64 %rd1528, [%rd1529];
	// end inline asm
	add.s64 	%rd1531, %rd1521, 40;
	// begin inline asm
	ld.cg.u64 %rd1530, [%rd1531];
	// end inline asm
	add.s64 	%rd1533, %rd1521, 48;
	// begin inline asm
	ld.cg.u64 %rd1532, [%rd1533];
	// end inline asm
	add.s64 	%rd1535, %rd1521, 56;
	// begin inline asm
	ld.cg.u64 %rd1534, [%rd1535];
	// end inline asm
	mov.b64 	{%r10259, %r33211}, %rd1534;
	add.s64 	%rd1537, %rd1521, 64;
	// begin inline asm
	ld.cg.u64 %rd1536, [%rd1537];
	// end inline asm
	cvt.u16.u64 	%rs26245, %rd1522;
	shr.u64 	%rd1540, %rd1522, 8;
	cvt.u16.u64 	%rs26246, %rd1540;
	shr.u64 	%rd1541, %rd1522, 16;
	cvt.u16.u64 	%rs26247, %rd1541;
	shr.u64 	%rd1542, %rd1522, 24;
	cvt.u16.u64 	%rs26248, %rd1542;
	shr.u64 	%rd1543, %rd1522, 32;
	cvt.u16.u64 	%rs26249, %rd1543;
	shr.u64 	%rd1544, %rd1522, 40;
	cvt.u16.u64 	%rs26250, %rd1544;
	shr.u64 	%rd1545, %rd1522, 48;
	cvt.u16.u64 	%rs26251, %rd1545;
	shr.u64 	%rd1546, %rd1522, 56;
	cvt.u16.u64 	%rs26252, %rd1546;
	cvt.u16.u64 	%rs26253, %rd1524;
	shr.u64 	%rd1547, %rd1524, 8;
	cvt.u16.u64 	%rs26254, %rd1547;
	shr.u64 	%rd1548, %rd1524, 16;
	cvt.u16.u64 	%rs26255, %rd1548;
	shr.u64 	%rd1549, %rd1524, 24;
	cvt.u16.u64 	%rs26256, %rd1549;
	shr.u64 	%rd1550, %rd1524, 32;
	cvt.u16.u64 	%rs26257, %rd1550;
	shr.u64 	%rd1551, %rd1524, 40;
	cvt.u16.u64 	%rs26258, %rd1551;
	shr.u64 	%rd1552, %rd1524, 48;
	cvt.u16.u64 	%rs26259, %rd1552;
	shr.u64 	%rd1553, %rd1524, 56;
	cvt.u16.u64 	%rs26260, %rd1553;
	cvt.u16.u64 	%rs26261, %rd1526;
	shr.u64 	%rd1554, %rd1526, 8;
	cvt.u16.u64 	%rs26262, %rd1554;
	shr.u64 	%rd1555, %rd1526, 16;
	cvt.u16.u64 	%rs26263, %rd1555;
	shr.u64 	%rd1556, %rd1526, 24;
	cvt.u16.u64 	%rs26264, %rd1556;
	shr.u64 	%rd1557, %rd1526, 32;
	cvt.u16.u64 	%rs26265, %rd1557;
	shr.u64 	%rd1558, %rd1526, 40;
	cvt.u16.u64 	%rs26266, %rd1558;
	shr.u64 	%rd1559, %rd1526, 48;
	cvt.u16.u64 	%rs26267, %rd1559;
	shr.u64 	%rd1560, %rd1526, 56;
	cvt.u16.u64 	%rs26268, %rd1560;
	cvt.u16.u64 	%rs26269, %rd1528;
	shr.u64 	%rd1561, %rd1528, 8;
	cvt.u16.u64 	%rs26270, %rd1561;
	shr.u64 	%rd1562, %rd1528, 16;
	cvt.u16.u64 	%rs26271, %rd1562;
	shr.u64 	%rd1563, %rd1528, 24;
	cvt.u16.u64 	%rs26272, %rd1563;
	shr.u64 	%rd1564, %rd1528, 32;
	cvt.u16.u64 	%rs26273, %rd1564;
	shr.u64 	%rd1565, %rd1528, 40;
	cvt.u16.u64 	%rs26274, %rd1565;
	shr.u64 	%rd1566, %rd1528, 48;
	cvt.u16.u64 	%rs26275, %rd1566;
	shr.u64 	%rd1567, %rd1528, 56;
	cvt.u16.u64 	%rs26276, %rd1567;
	cvt.u16.u64 	%rs26277, %rd1530;
	shr.u64 	%rd1568, %rd1530, 8;
	cvt.u16.u64 	%rs26278, %rd1568;
	shr.u64 	%rd1569, %rd1530, 16;
	cvt.u16.u64 	%rs26279, %rd1569;
	shr.u64 	%rd1570, %rd1530, 24;
	cvt.u16.u64 	%rs26280, %rd1570;
	shr.u64 	%rd1571, %rd1530, 32;
	cvt.u16.u64 	%rs26281, %rd1571;
	shr.u64 	%rd1572, %rd1530, 40;
	cvt.u16.u64 	%rs26282, %rd1572;
	shr.u64 	%rd1573, %rd1530, 48;
	cvt.u16.u64 	%rs26283, %rd1573;
	shr.u64 	%rd1574, %rd1530, 56;
	cvt.u16.u64 	%rs26284, %rd1574;
	cvt.u16.u64 	%rs26285, %rd1532;
	shr.u64 	%rd1575, %rd1532, 8;
	cvt.u16.u64 	%rs26286, %rd1575;
	shr.u64 	%rd1576, %rd1532, 16;
	cvt.u16.u64 	%rs26287, %rd1576;
	shr.u64 	%rd1577, %rd1532, 24;
	cvt.u16.u64 	%rs26288, %rd1577;
	shr.u64 	%rd1578, %rd1532, 32;
	cvt.u16.u64 	%rs26289, %rd1578;
	shr.u64 	%rd1579, %rd1532, 40;
	cvt.u16.u64 	%rs26290, %rd1579;
	shr.u64 	%rd1580, %rd1532, 48;
	cvt.u16.u64 	%rs26291, %rd1580;
	shr.u64 	%rd1581, %rd1532, 56;
	cvt.u16.u64 	%rs26292, %rd1581;
	cvt.u16.u64 	%rs26293, %rd1534;
	shr.u64 	%rd1582, %rd1534, 8;
	cvt.u16.u64 	%rs26294, %rd1582;
	mov.b64 	%fd600, %rd1536;
$L__BB3_1240:
	mov.b32 	%r10350, -1;
	vote.sync.ballot.b32 	%r10351, %p222, %r10350;
	and.b32  	%r10352, %r10351, %r6904;
	or.b32  	%r10353, %r10352, -2147483648;
	add.s32 	%r10354, %r10353, -1;
	not.b32 	%r10355, %r10353;
	and.b32  	%r10356, %r10355, %r10354;
	popc.b32 	%r2034, %r10356;
	cvt.u32.u16 	%r10357, %rs26245;
	and.b32  	%r10358, %r10357, 255;
	and.b16  	%rs16989, %rs26246, 255;
	mul.wide.u16 	%r10359, %rs16989, 256;
	or.b32  	%r10360, %r10359, %r10358;
	cvt.u32.u16 	%r10361, %rs26247;
	shl.b32 	%r10362, %r10361, 16;
	and.b32  	%r10363, %r10362, 16711680;
	or.b32  	%r10364, %r10360, %r10363;
	cvt.u32.u16 	%r10365, %rs26248;
	shl.b32 	%r10366, %r10365, 24;
	or.b32  	%r10272, %r10364, %r10366;
	cvt.u32.u16 	%r10367, %rs26249;
	and.b32  	%r10368, %r10367, 255;
	and.b16  	%rs16990, %rs26250, 255;
	mul.wide.u16 	%r10369, %rs16990, 256;
	or.b32  	%r10370, %r10369, %r10368;
	cvt.u32.u16 	%r10371, %rs26251;
	shl.b32 	%r10372, %r10371, 16;
	and.b32  	%r10373, %r10372, 16711680;
	or.b32  	%r10374, %r10370, %r10373;
	cvt.u32.u16 	%r10375, %rs26252;
	shl.b32 	%r10376, %r10375, 24;
	or.b32  	%r10277, %r10374, %r10376;
	cvt.u32.u16 	%r10377, %rs26253;
	and.b32  	%r10378, %r10377, 255;
	and.b16  	%rs16991, %rs26254, 255;
	mul.wide.u16 	%r10379, %rs16991, 256;
	or.b32  	%r10380, %r10379, %r10378;
	cvt.u32.u16 	%r10381, %rs26255;
	shl.b32 	%r10382, %r10381, 16;
	and.b32  	%r10383, %r10382, 16711680;
	or.b32  	%r10384, %r10380, %r10383;
	cvt.u32.u16 	%r10385, %rs26256;
	shl.b32 	%r10386, %r10385, 24;
	or.b32  	%r10282, %r10384, %r10386;
	cvt.u32.u16 	%r10387, %rs26257;
	and.b32  	%r10388, %r10387, 255;
	and.b16  	%rs16992, %rs26258, 255;
	mul.wide.u16 	%r10389, %rs16992, 256;
	or.b32  	%r10390, %r10389, %r10388;
	cvt.u32.u16 	%r10391, %rs26259;
	shl.b32 	%r10392, %r10391, 16;
	and.b32  	%r10393, %r10392, 16711680;
	or.b32  	%r10394, %r10390, %r10393;
	cvt.u32.u16 	%r10395, %rs26260;
	shl.b32 	%r10396, %r10395, 24;
	or.b32  	%r10287, %r10394, %r10396;
	cvt.u32.u16 	%r10397, %rs26261;
	and.b32  	%r10398, %r10397, 255;
	and.b16  	%rs16993, %rs26262, 255;
	mul.wide.u16 	%r10399, %rs16993, 256;
	or.b32  	%r10400, %r10399, %r10398;
	cvt.u32.u16 	%r10401, %rs26263;
	shl.b32 	%r10402, %r10401, 16;
	and.b32  	%r10403, %r10402, 16711680;
	or.b32  	%r10404, %r10400, %r10403;
	cvt.u32.u16 	%r10405, %rs26264;
	shl.b32 	%r10406, %r10405, 24;
	or.b32  	%r10292, %r10404, %r10406;
	cvt.u32.u16 	%r10407, %rs26265;
	and.b32  	%r10408, %r10407, 255;
	and.b16  	%rs16994, %rs26266, 255;
	mul.wide.u16 	%r10409, %rs16994, 256;
	or.b32  	%r10410, %r10409, %r10408;
	cvt.u32.u16 	%r10411, %rs26267;
	shl.b32 	%r10412, %r10411, 16;
	and.b32  	%r10413, %r10412, 16711680;
	or.b32  	%r10414, %r10410, %r10413;
	cvt.u32.u16 	%r10415, %rs26268;
	shl.b32 	%r10416, %r10415, 24;
	or.b32  	%r10297, %r10414, %r10416;
	cvt.u32.u16 	%r10417, %rs26269;
	and.b32  	%r10418, %r10417, 255;
	and.b16  	%rs16995, %rs26270, 255;
	mul.wide.u16 	%r10419, %rs16995, 256;
	or.b32  	%r10420, %r10419, %r10418;
	cvt.u32.u16 	%r10421, %rs26271;
	shl.b32 	%r10422, %r10421, 16;
	and.b32  	%r10423, %r10422, 16711680;
	or.b32  	%r10424, %r10420, %r10423;
	cvt.u32.u16 	%r10425, %rs26272;
	shl.b32 	%r10426, %r10425, 24;
	or.b32  	%r10302, %r10424, %r10426;
	cvt.u32.u16 	%r10427, %rs26273;
	and.b32  	%r10428, %r10427, 255;
	and.b16  	%rs16996, %rs26274, 255;
	mul.wide.u16 	%r10429, %rs16996, 256;
	or.b32  	%r10430, %r10429, %r10428;
	cvt.u32.u16 	%r10431, %rs26275;
	shl.b32 	%r10432, %r10431, 16;
	and.b32  	%r10433, %r10432, 16711680;
	or.b32  	%r10434, %r10430, %r10433;
	cvt.u32.u16 	%r10435, %rs26276;
	shl.b32 	%r10436, %r10435, 24;
	or.b32  	%r10307, %r10434, %r10436;
	cvt.u32.u16 	%r10437, %rs26277;
	and.b32  	%r10438, %r10437, 255;
	and.b16  	%rs16997, %rs26278, 255;
	mul.wide.u16 	%r10439, %rs16997, 256;
	or.b32  	%r10440, %r10439, %r10438;
	cvt.u32.u16 	%r10441, %rs26279;
	shl.b32 	%r10442, %r10441, 16;
	and.b32  	%r10443, %r10442, 16711680;
	or.b32  	%r10444, %r10440, %r10443;
	cvt.u32.u16 	%r10445, %rs26280;
	shl.b32 	%r10446, %r10445, 24;
	or.b32  	%r10312, %r10444, %r10446;
	cvt.u32.u16 	%r10447, %rs26281;
	and.b32  	%r10448, %r10447, 255;
	and.b16  	%rs16998, %rs26282, 255;
	mul.wide.u16 	%r10449, %rs16998, 256;
	or.b32  	%r10450, %r10449, %r10448;
	cvt.u32.u16 	%r10451, %rs26283;
	shl.b32 	%r10452, %r10451, 16;
	and.b32  	%r10453, %r10452, 16711680;
	or.b32  	%r10454, %r10450, %r10453;
	cvt.u32.u16 	%r10455, %rs26284;
	shl.b32 	%r10456, %r10455, 24;
	or.b32  	%r10317, %r10454, %r10456;
	cvt.u32.u16 	%r10457, %rs26285;
	and.b32  	%r10458, %r10457, 255;
	and.b16  	%rs16999, %rs26286, 255;
	mul.wide.u16 	%r10459, %rs16999, 256;
	or.b32  	%r10460, %r10459, %r10458;
	cvt.u32.u16 	%r10461, %rs26287;
	shl.b32 	%r10462, %r10461, 16;
	and.b32  	%r10463, %r10462, 16711680;
	or.b32  	%r10464, %r10460, %r10463;
	cvt.u32.u16 	%r10465, %rs26288;
	shl.b32 	%r10466, %r10465, 24;
	or.b32  	%r10322, %r10464, %r10466;
	cvt.u32.u16 	%r10467, %rs26289;
	and.b32  	%r10468, %r10467, 255;
	and.b16  	%rs17000, %rs26290, 255;
	mul.wide.u16 	%r10469, %rs17000, 256;
	or.b32  	%r10470, %r10469, %r10468;
	cvt.u32.u16 	%r10471, %rs26291;
	shl.b32 	%r10472, %r10471, 16;
	and.b32  	%r10473, %r10472, 16711680;
	or.b32  	%r10474, %r10470, %r10473;
	cvt.u32.u16 	%r10475, %rs26292;
	shl.b32 	%r10476, %r10475, 24;
	or.b32  	%r10327, %r10474, %r10476;
	cvt.u32.u16 	%r10477, %rs26293;
	and.b32  	%r10478, %r10477, 255;
	and.b32  	%r10479, %r33203, -65536;
	or.b32  	%r10480, %r10479, %r10478;
	and.b16  	%rs17001, %rs26294, 255;
	mul.wide.u16 	%r10481, %rs17001, 256;
	or.b32  	%r33203, %r10480, %r10481;
	mov.b64 	{%r10262, %r10267}, %rd3897;
	mov.b32 	%r10348, 1;
	// begin inline asm
	shfl.sync.down.b32 %r10261, %r10262, %r10348, %r2034, %r10350;
	// end inline asm
	// begin inline asm
	shfl.sync.down.b32 %r10266, %r10267, %r10348, %r2034, %r10350;
	// end inline asm
	// begin inline asm
	shfl.sync.down.b32 %r10271, %r10272, %r10348, %r2034, %r10350;
	// end inline asm
	// begin inline asm
	shfl.sync.down.b32 %r10276, %r10277, %r10348, %r2034, %r10350;
	// end inline asm
	// begin inline asm
	shfl.sync.down.b32 %r10281, %r10282, %r10348, %r2034, %r10350;
	// end inline asm
	// begin inline asm
	shfl.sync.down.b32 %r10286, %r10287, %r10348, %r2034, %r10350;
	// end inline asm
	// begin inline asm
	shfl.sync.down.b32 %r10291, %r10292, %r10348, %r2034, %r10350;
	// end inline asm
	// begin inline asm
	shfl.sync.down.b32 %r10296, %r10297, %r10348, %r2034, %r10350;
	// end inline asm
	// begin inline asm
	shfl.sync.down.b32 %r10301, %r10302, %r10348, %r2034, %r10350;
	// end inline asm
	// begin inline asm
	shfl.sync.down.b32 %r10306, %r10307, %r10348, %r2034, %r10350;
	// end inline asm
	// begin inline asm
	shfl.sync.down.b32 %r10311, %r10312, %r10348, %r2034, %r10350;
	// end inline asm
	// begin inline asm
	shfl.sync.down.b32 %r10316, %r10317, %r10348, %r2034, %r10350;
	// end inline asm
	// begin inline asm
	shfl.sync.down.b32 %r10321, %r10322, %r10348, %r2034, %r10350;
	// end inline asm
	// begin inline asm
	shfl.sync.down.b32 %r10326, %r10327, %r10348, %r2034, %r10350;
	// end inline asm
	// begin inline asm
	shfl.sync.down.b32 %r10331, %r33203, %r10348, %r2034, %r10350;
	// end inline asm
	// begin inline asm
	shfl.sync.down.b32 %r10336, %r33211, %r10348, %r2034, %r10350;
	// end inline asm
	mov.b64 	%rd1646, %fd600;
	mov.b64 	{%r10342, %r10347}, %rd1646;
	// begin inline asm
	shfl.sync.down.b32 %r10341, %r10342, %r10348, %r2034, %r10350;
	// end inline asm
	// begin inline asm
	shfl.sync.down.b32 %r10346, %r10347, %r10348, %r2034, %r10350;
	// end inline asm
	setp.ge.s32 	%p226, %r2378, %r2034;
	mov.u64 	%rd3899, %rd3897;
	mov.u16 	%rs26450, %rs26246;
	mov.u16 	%rs26451, %rs26247;
	mov.u16 	%rs26452, %rs26248;
	mov.u16 	%rs26453, %rs26249;
	mov.u16 	%rs26454, %rs26250;
	mov.u16 	%rs26455, %rs26251;
	mov.u16 	%rs26456, %rs26252;
	mov.u16 	%rs26457, %rs26253;
	mov.u16 	%rs26458, %rs26254;
	mov.u16 	%rs26459, %rs26255;
	mov.u16 	%rs26460, %rs26256;
	mov.u16 	%rs26461, %rs26257;
	mov.u16 	%rs26462, %rs26258;
	mov.u16 	%rs26463, %rs26259;
	mov.u16 	%rs26464, %rs26260;
	mov.u16 	%rs26465, %rs26261;
	mov.u16 	%rs26466, %rs26262;
	mov.u16 	%rs26467, %rs26263;
	mov.u16 	%rs26468, %rs26264;
	mov.u16 	%rs26469, %rs26265;
	mov.u16 	%rs26470, %rs26266;
	mov.u16 	%rs26471, %rs26267;
	mov.u16 	%rs26472, %rs26268;
	mov.u16 	%rs26473, %rs26269;
	mov.u16 	%rs26474, %rs26270;
	mov.u16 	%rs26475, %rs26271;
	mov.u16 	%rs26476, %rs26272;
	mov.u16 	%rs26477, %rs26273;
	mov.u16 	%rs26478, %rs26274;
	mov.u16 	%rs26479, %rs26275;
	mov.u16 	%rs26480, %rs26276;
	mov.u16 	%rs26481, %rs26277;
	mov.u16 	%rs26482, %rs26278;
	mov.u16 	%rs26483, %rs26279;
	mov.u16 	%rs26484, %rs26280;
	mov.u16 	%rs26485, %rs26281;
	mov.u16 	%rs26486, %rs26282;
	mov.u16 	%rs26487, %rs26283;
	mov.u16 	%rs26488, %rs26284;
	mov.u16 	%rs26489, %rs26285;
	mov.u16 	%rs26490, %rs26286;
	mov.u16 	%rs26491, %rs26287;
	mov.u16 	%rs26492, %rs26288;
	mov.u16 	%rs26493, %rs26289;
	mov.u16 	%rs26494, %rs26290;
	mov.u16 	%rs26495, %rs26291;
	mov.u16 	%rs26496, %rs26292;
	mov.u16 	%rs26497, %rs26293;
	mov.u16 	%rs26498, %rs26294;
	@%p226 bra 	$L__BB3_1254;
	shr.u32 	%r10482, %r10331, 8;
	cvt.u16.u32 	%rs17002, %r10482;
	cvt.u16.u32 	%rs17003, %r10331;
	cvt.u16.u32 	%rs26295, %r10271;
	mov.b64 	%rd1647, {%r10341, %r10346};
	mov.b64 	%fd310, %rd1647;
	mov.b64 	%rd462, {%r10261, %r10266};
	st.local.u64 	[%rd21], %rd3897;
	cvt.u32.u16 	%r10483, %rs26252;
	cvt.u32.u16 	%r10484, %rs26251;
	prmt.b32 	%r10485, %r10484, %r10483, 0x3340U;
	cvt.u32.u16 	%r10486, %rs26250;
	cvt.u32.u16 	%r10487, %rs26249;
	prmt.b32 	%r10488, %r10487, %r10486, 0x3340U;
	prmt.b32 	%r10489, %r10488, %r10485, 0x5410U;
	cvt.u32.u16 	%r10490, %rs26248;
	cvt.u32.u16 	%r10491, %rs26247;
	prmt.b32 	%r10492, %r10491, %r10490, 0x3340U;
	cvt.u32.u16 	%r10493, %rs26246;
	cvt.u32.u16 	%r10494, %rs26245;
	prmt.b32 	%r10495, %r10494, %r10493, 0x3340U;
	prmt.b32 	%r10496, %r10495, %r10492, 0x5410U;
	st.local.v2.b32 	[%rd21+8], {%r10496, %r10489};
	cvt.u32.u16 	%r10497, %rs26260;
	cvt.u32.u16 	%r10498, %rs26259;
	prmt.b32 	%r10499, %r10498, %r10497, 0x3340U;
	cvt.u32.u16 	%r10500, %rs26258;
	cvt.u32.u16 	%r10501, %rs26257;
	prmt.b32 	%r10502, %r10501, %r10500, 0x3340U;
	prmt.b32 	%r10503, %r10502, %r10499, 0x5410U;
	cvt.u32.u16 	%r10504, %rs26256;
	cvt.u32.u16 	%r10505, %rs26255;
	prmt.b32 	%r10506, %r10505, %r10504, 0x3340U;
	cvt.u32.u16 	%r10507, %rs26254;
	cvt.u32.u16 	%r10508, %rs26253;
	prmt.b32 	%r10509, %r10508, %r10507, 0x3340U;
	prmt.b32 	%r10510, %r10509, %r10506, 0x5410U;
	st.local.v2.b32 	[%rd21+16], {%r10510, %r10503};
	cvt.u32.u16 	%r10511, %rs26268;
	cvt.u32.u16 	%r10512, %rs26267;
	prmt.b32 	%r10513, %r10512, %r10511, 0x3340U;
	cvt.u32.u16 	%r10514, %rs26266;
	cvt.u32.u16 	%r10515, %rs26265;
	prmt.b32 	%r10516, %r10515, %r10514, 0x3340U;
	prmt.b32 	%r10517, %r10516, %r10513, 0x5410U;
	cvt.u32.u16 	%r10518, %rs26264;
	cvt.u32.u16 	%r10519, %rs26263;
	prmt.b32 	%r10520, %r10519, %r10518, 0x3340U;
	cvt.u32.u16 	%r10521, %rs26262;
	cvt.u32.u16 	%r10522, %rs26261;
	prmt.b32 	%r10523, %r10522, %r10521, 0x3340U;
	prmt.b32 	%r10524, %r10523, %r10520, 0x5410U;
	st.local.v2.b32 	[%rd21+24], {%r10524, %r10517};
	cvt.u32.u16 	%r10525, %rs26276;
	cvt.u32.u16 	%r10526, %rs26275;
	prmt.b32 	%r10527, %r10526, %r10525, 0x3340U;
	cvt.u32.u16 	%r10528, %rs26274;
	cvt.u32.u16 	%r10529, %rs26273;
	prmt.b32 	%r10530, %r10529, %r10528, 0x3340U;
	prmt.b32 	%r10531, %r10530, %r10527, 0x5410U;
	cvt.u32.u16 	%r10532, %rs26272;
	cvt.u32.u16 	%r10533, %rs26271;
	prmt.b32 	%r10534, %r10533, %r10532, 0x3340U;
	cvt.u32.u16 	%r10535, %rs26270;
	cvt.u32.u16 	%r10536, %rs26269;
	prmt.b32 	%r10537, %r10536, %r10535, 0x3340U;
	prmt.b32 	%r10538, %r10537, %r10534, 0x5410U;
	st.local.v2.b32 	[%rd21+32], {%r10538, %r10531};
	cvt.u32.u16 	%r10539, %rs26284;
	cvt.u32.u16 	%r10540, %rs26283;
	prmt.b32 	%r10541, %r10540, %r10539, 0x3340U;
	cvt.u32.u16 	%r10542, %rs26282;
	cvt.u32.u16 	%r10543, %rs26281;
	prmt.b32 	%r10544, %r10543, %r10542, 0x3340U;
	prmt.b32 	%r10545, %r10544, %r10541, 0x5410U;
	cvt.u32.u16 	%r10546, %rs26280;
	cvt.u32.u16 	%r10547, %rs26279;
	prmt.b32 	%r10548, %r10547, %r10546, 0x3340U;
	cvt.u32.u16 	%r10549, %rs26278;
	cvt.u32.u16 	%r10550, %rs26277;
	prmt.b32 	%r10551, %r10550, %r10549, 0x3340U;
	prmt.b32 	%r10552, %r10551, %r10548, 0x5410U;
	st.local.v2.b32 	[%rd21+40], {%r10552, %r10545};
	cvt.u32.u16 	%r10553, %rs26292;
	cvt.u32.u16 	%r10554, %rs26291;
	prmt.b32 	%r10555, %r10554, %r10553, 0x3340U;
	cvt.u32.u16 	%r10556, %rs26290;
	cvt.u32.u16 	%r10557, %rs26289;
	prmt.b32 	%r10558, %r10557, %r10556, 0x3340U;
	prmt.b32 	%r10559, %r10558, %r10555, 0x5410U;
	cvt.u32.u16 	%r10560, %rs26288;
	cvt.u32.u16 	%r10561, %rs26287;
	prmt.b32 	%r10562, %r10561, %r10560, 0x3340U;
	cvt.u32.u16 	%r10563, %rs26286;
	cvt.u32.u16 	%r10564, %rs26285;
	prmt.b32 	%r10565, %r10564, %r10563, 0x3340U;
	prmt.b32 	%r10566, %r10565, %r10562, 0x5410U;
	st.local.v2.b32 	[%rd21+48], {%r10566, %r10559};
	st.local.v2.u8 	[%rd21+56], {%rs26293, %rs26294};
	st.local.u32 	[%rd21+60], %r33211;
	st.local.f64 	[%rd21+64], %fd600;
	st.local.v2.u32 	[%rd22], {%r10261, %r10266};
	st.local.v2.b32 	[%rd22+8], {%r10271, %r10276};
	st.local.v2.b32 	[%rd22+16], {%r10281, %r10286};
	st.local.v2.b32 	[%rd22+24], {%r10291, %r10296};
	st.local.v2.b32 	[%rd22+32], {%r10301, %r10306};
	st.local.v2.b32 	[%rd22+40], {%r10311, %r10316};
	st.local.v2.b32 	[%rd22+48], {%r10321, %r10326};
	st.local.v2.u8 	[%rd22+56], {%rs17003, %rs17002};
	st.local.u32 	[%rd22+60], %r10336;
	st.local.v2.u32 	[%rd22+64], {%r10341, %r10346};
	setp.ne.s64 	%p227, %rd3897, 0;
	mov.u16 	%rs26450, %rs26246;
	mov.u16 	%rs26451, %rs26247;
	mov.u16 	%rs26452, %rs26248;
	mov.u16 	%rs26453, %rs26249;
	mov.u16 	%rs26454, %rs26250;
	mov.u16 	%rs26455, %rs26251;
	mov.u16 	%rs26456, %rs26252;
	mov.u16 	%rs26457, %rs26253;
	mov.u16 	%rs26458, %rs26254;
	mov.u16 	%rs26459, %rs26255;
	mov.u16 	%rs26460, %rs26256;
	mov.u16 	%rs26461, %rs26257;
	mov.u16 	%rs26462, %rs26258;
	mov.u16 	%rs26463, %rs26259;
	mov.u16 	%rs26464, %rs26260;
	mov.u16 	%rs26465, %rs26261;
	mov.u16 	%rs26466, %rs26262;
	mov.u16 	%rs26467, %rs26263;
	mov.u16 	%rs26468, %rs26264;
	mov.u16 	%rs26469, %rs26265;
	mov.u16 	%rs26470, %rs26266;
	mov.u16 	%rs26471, %rs26267;
	mov.u16 	%rs26472, %rs26268;
	mov.u16 	%rs26473, %rs26269;
	mov.u16 	%rs26474, %rs26270;
	mov.u16 	%rs26475, %rs26271;
	mov.u16 	%rs26476, %rs26272;
	mov.u16 	%rs26477, %rs26273;
	mov.u16 	%rs26478, %rs26274;
	mov.u16 	%rs26479, %rs26275;
	mov.u16 	%rs26480, %rs26276;
	mov.u16 	%rs26481, %rs26277;
	mov.u16 	%rs26482, %rs26278;
	mov.u16 	%rs26483, %rs26279;
	mov.u16 	%rs26484, %rs26280;
	mov.u16 	%rs26485, %rs26281;
	mov.u16 	%rs26486, %rs26282;
	mov.u16 	%rs26487, %rs26283;
	mov.u16 	%rs26488, %rs26284;
	mov.u16 	%rs26489, %rs26285;
	mov.u16 	%rs26490, %rs26286;
	mov.u16 	%rs26491, %rs26287;
	mov.u16 	%rs26492, %rs26288;
	mov.u16 	%rs26493, %rs26289;
	mov.u16 	%rs26494, %rs26290;
	mov.u16 	%rs26495, %rs26291;
	mov.u16 	%rs26496, %rs26292;
	mov.u16 	%rs26497, %rs26293;
	mov.u16 	%rs26498, %rs26294;
	@%p227 bra 	$L__BB3_1253;
	mov.b16 	%rs17004, 0;
	st.local.u8 	[%rd20], %rs17004;
	add.s32 	%r10568, %r33211, %r10336;
	st.local.u32 	[%rd20+52], %r10568;
	add.f64 	%fd373, %fd600, %fd310;
	st.local.f64 	[%rd20+56], %fd373;
	mov.b32 	%r33212, 0;
$L__BB3_1243:
	mov.u32 	%r2054, %r33212;
	cvt.u64.u32 	%rd1648, %r2054;
	add.s64 	%rd1649, %rd20, %rd1648;
	ld.local.u8 	%rs17005, [%rd1649];
	setp.ne.s16 	%p228, %rs17005, 0;
	add.s32 	%r33212, %r2054, 1;
	@%p228 bra 	$L__BB3_1243;
	and.b16  	%rs17006, %rs26295, 255;
	setp.eq.s16 	%p229, %rs17006, 0;
	mov.u32 	%r33214, %r2054;
	@%p229 bra 	$L__BB3_1247;
	mov.b32 	%r33213, 0;
$L__BB3_1246:
	add.s32 	%r10570, %r33213, %r2054;
	cvt.u64.u32 	%rd1650, %r10570;
	add.s64 	%rd1651, %rd20, %rd1650;
	st.local.u8 	[%rd1651], %rs26295;
	add.s32 	%r2057, %r33213, 1;
	add.s32 	%r33214, %r2057, %r2054;
	cvt.u64.u32 	%rd1652, %r33213;
	add.s64 	%rd1653, %rd22, %rd1652;
	ld.local.u8 	%rs26295, [%rd1653+9];
	setp.ne.s16 	%p230, %rs26295, 0;
	mov.u32 	%r33213, %r2057;
	@%p230 bra 	$L__BB3_1246;
$L__BB3_1247:
	cvt.u64.u32 	%rd1654, %r33214;
	add.s64 	%rd1655, %rd20, %rd1654;
	mov.b16 	%rs17007, 0;
	st.local.u8 	[%rd1655], %rs17007;
	mov.b32 	%r33215, 0;
$L__BB3_1248:
	mov.u32 	%r2060, %r33215;
	cvt.u64.u32 	%rd1656, %r2060;
	add.s64 	%rd1657, %rd20, %rd1656;
	ld.local.u8 	%rs17008, [%rd1657];
	setp.ne.s16 	%p231, %rs17008, 0;
	add.s32 	%r33215, %r2060, 1;
	@%p231 bra 	$L__BB3_1248;
	and.b16  	%rs17009, %rs26245, 255;
	setp.eq.s16 	%p232, %rs17009, 0;
	mov.u32 	%r33217, %r2060;
	@%p232 bra 	$L__BB3_1252;
	mov.b32 	%r33216, 0;
$L__BB3_1251:
	add.s32 	%r10573, %r33216, %r2060;
	cvt.u64.u32 	%rd1658, %r10573;
	add.s64 	%rd1659, %rd20, %rd1658;
	st.local.u8 	[%rd1659], %rs26245;
	add.s32 	%r2063, %r33216, 1;
	add.s32 	%r33217, %r2063, %r2060;
	cvt.u64.u32 	%rd1660, %r33216;
	add.s64 	%rd1661, %rd21, %rd1660;
	ld.local.u8 	%rs26245, [%rd1661+9];
	setp.ne.s16 	%p233, %rs26245, 0;
	mov.u32 	%r33216, %r2063;
	@%p233 bra 	$L__BB3_1251;
$L__BB3_1252:
	cvt.u64.u32 	%rd1662, %r33217;
	add.s64 	%rd1663, %rd20, %rd1662;
	mov.b16 	%rs17010, 0;
	st.local.u8 	[%rd1663], %rs17010;
	ld.local.v2.b32 	{%r10574, %r10575}, [%rd20];
	bfe.u32 	%r10576, %r10574, 0, 8;
	cvt.u16.u32 	%rs26245, %r10576;
	bfe.u32 	%r10577, %r10574, 8, 8;
	cvt.u16.u32 	%rs26450, %r10577;
	bfe.u32 	%r10578, %r10574, 16, 8;
	cvt.u16.u32 	%rs26451, %r10578;
	bfe.u32 	%r10579, %r10574, 24, 8;
	cvt.u16.u32 	%rs26452, %r10579;
	bfe.u32 	%r10580, %r10575, 0, 8;
	cvt.u16.u32 	%rs26453, %r10580;
	bfe.u32 	%r10581, %r10575, 8, 8;
	cvt.u16.u32 	%rs26454, %r10581;
	bfe.u32 	%r10582, %r10575, 16, 8;
	cvt.u16.u32 	%rs26455, %r10582;
	bfe.u32 	%r10583, %r10575, 24, 8;
	cvt.u16.u32 	%rs26456, %r10583;
	ld.local.v2.b32 	{%r10584, %r10585}, [%rd20+8];
	bfe.u32 	%r10586, %r10584, 0, 8;
	cvt.u16.u32 	%rs26457, %r10586;
	bfe.u32 	%r10587, %r10584, 8, 8;
	cvt.u16.u32 	%rs26458, %r10587;
	bfe.u32 	%r10588, %r10584, 16, 8;
	cvt.u16.u32 	%rs26459, %r10588;
	bfe.u32 	%r10589, %r10584, 24, 8;
	cvt.u16.u32 	%rs26460, %r10589;
	bfe.u32 	%r10590, %r10585, 0, 8;
	cvt.u16.u32 	%rs26461, %r10590;
	bfe.u32 	%r10591, %r10585, 8, 8;
	cvt.u16.u32 	%rs26462, %r10591;
	bfe.u32 	%r10592, %r10585, 16, 8;
	cvt.u16.u32 	%rs26463, %r10592;
	bfe.u32 	%r10593, %r10585, 24, 8;
	cvt.u16.u32 	%rs26464, %r10593;
	ld.local.v2.b32 	{%r10594, %r10595}, [%rd20+16];
	bfe.u32 	%r10596, %r10594, 0, 8;
	cvt.u16.u32 	%rs26465, %r10596;
	bfe.u32 	%r10597, %r10594, 8, 8;
	cvt.u16.u32 	%rs26466, %r10597;
	bfe.u32 	%r10598, %r10594, 16, 8;
	cvt.u16.u32 	%rs26467, %r10598;
	bfe.u32 	%r10599, %r10594, 24, 8;
	cvt.u16.u32 	%rs26468, %r10599;
	bfe.u32 	%r10600, %r10595, 0, 8;
	cvt.u16.u32 	%rs26469, %r10600;
	bfe.u32 	%r10601, %r10595, 8, 8;
	cvt.u16.u32 	%rs26470, %r10601;
	bfe.u32 	%r10602, %r10595, 16, 8;
	cvt.u16.u32 	%rs26471, %r10602;
	bfe.u32 	%r10603, %r10595, 24, 8;
	cvt.u16.u32 	%rs26472, %r10603;
	ld.local.v2.b32 	{%r10604, %r10605}, [%rd20+24];
	bfe.u32 	%r10606, %r10604, 0, 8;
	cvt.u16.u32 	%rs26473, %r10606;
	bfe.u32 	%r10607, %r10604, 8, 8;
	cvt.u16.u32 	%rs26474, %r10607;
	bfe.u32 	%r10608, %r10604, 16, 8;
	cvt.u16.u32 	%rs26475, %r10608;
	bfe.u32 	%r10609, %r10604, 24, 8;
	cvt.u16.u32 	%rs26476, %r10609;
	bfe.u32 	%r10610, %r10605, 0, 8;
	cvt.u16.u32 	%rs26477, %r10610;
	bfe.u32 	%r10611, %r10605, 8, 8;
	cvt.u16.u32 	%rs26478, %r10611;
	bfe.u32 	%r10612, %r10605, 16, 8;
	cvt.u16.u32 	%rs26479, %r10612;
	bfe.u32 	%r10613, %r10605, 24, 8;
	cvt.u16.u32 	%rs26480, %r10613;
	ld.local.v2.b32 	{%r10614, %r10615}, [%rd20+32];
	bfe.u32 	%r10616, %r10614, 0, 8;
	cvt.u16.u32 	%rs26481, %r10616;
	bfe.u32 	%r10617, %r10614, 8, 8;
	cvt.u16.u32 	%rs26482, %r10617;
	bfe.u32 	%r10618, %r10614, 16, 8;
	cvt.u16.u32 	%rs26483, %r10618;
	bfe.u32 	%r10619, %r10614, 24, 8;
	cvt.u16.u32 	%rs26484, %r10619;
	bfe.u32 	%r10620, %r10615, 0, 8;
	cvt.u16.u32 	%rs26485, %r10620;
	bfe.u32 	%r10621, %r10615, 8, 8;
	cvt.u16.u32 	%rs26486, %r10621;
	bfe.u32 	%r10622, %r10615, 16, 8;
	cvt.u16.u32 	%rs26487, %r10622;
	bfe.u32 	%r10623, %r10615, 24, 8;
	cvt.u16.u32 	%rs26488, %r10623;
	ld.local.v2.b32 	{%r10624, %r10625}, [%rd20+40];
	bfe.u32 	%r10626, %r10624, 0, 8;
	cvt.u16.u32 	%rs26489, %r10626;
	bfe.u32 	%r10627, %r10624, 8, 8;
	cvt.u16.u32 	%rs26490, %r10627;
	bfe.u32 	%r10628, %r10624, 16, 8;
	cvt.u16.u32 	%rs26491, %r10628;
	bfe.u32 	%r10629, %r10624, 24, 8;
	cvt.u16.u32 	%rs26492, %r10629;
	bfe.u32 	%r10630, %r10625, 0, 8;
	cvt.u16.u32 	%rs26493, %r10630;
	bfe.u32 	%r10631, %r10625, 8, 8;
	cvt.u16.u32 	%rs26494, %r10631;
	bfe.u32 	%r10632, %r10625, 16, 8;
	cvt.u16.u32 	%rs26495, %r10632;
	bfe.u32 	%r10633, %r10625, 24, 8;
	cvt.u16.u32 	%rs26496, %r10633;
	ld.local.v2.u8 	{%rs26497, %rs26498}, [%rd20+48];
	ld.local.u32 	%r33211, [%rd20+52];
	ld.local.f64 	%fd600, [%rd20+56];
$L__BB3_1253:
	add.s64 	%rd3899, %rd3897, %rd462;
$L__BB3_1254:
	cvt.u32.u16 	%r10724, %rs26245;
	and.b32  	%r10725, %r10724, 255;
	and.b16  	%rs17011, %rs26450, 255;
	mul.wide.u16 	%r10726, %rs17011, 256;
	or.b32  	%r10727, %r10726, %r10725;
	cvt.u32.u16 	%r10728, %rs26451;
	shl.b32 	%r10729, %r10728, 16;
	and.b32  	%r10730, %r10729, 16711680;
	or.b32  	%r10731, %r10727, %r10730;
	cvt.u32.u16 	%r10732, %rs26452;
	shl.b32 	%r10733, %r10732, 24;
	or.b32  	%r10645, %r10731, %r10733;
	cvt.u32.u16 	%r10734, %rs26453;
	and.b32  	%r10735, %r10734, 255;
	and.b16  	%rs17012, %rs26454, 255;
	mul.wide.u16 	%r10736, %rs17012, 256;
	or.b32  	%r10737, %r10736, %r10735;
	cvt.u32.u16 	%r10738, %rs26455;
	shl.b32 	%r10739, %r10738, 16;
	and.b32  	%r10740, %r10739, 16711680;
	or.b32  	%r10741, %r10737, %r10740;
	cvt.u32.u16 	%r10742, %rs26456;
	shl.b32 	%r10743, %r10742, 24;
	or.b32  	%r10650, %r10741, %r10743;
	cvt.u32.u16 	%r10744, %rs26457;
	and.b32  	%r10745, %r10744, 255;
	and.b16  	%rs17013, %rs26458, 255;
	mul.wide.u16 	%r10746, %rs17013, 256;
	or.b32  	%r10747, %r10746, %r10745;
	cvt.u32.u16 	%r10748, %rs26459;
	shl.b32 	%r10749, %r10748, 16;
	and.b32  	%r10750, %r10749, 16711680;
	or.b32  	%r10751, %r10747, %r10750;
	cvt.u32.u16 	%r10752, %rs26460;
	shl.b32 	%r10753, %r10752, 24;
	or.b32  	%r10655, %r10751, %r10753;
	cvt.u32.u16 	%r10754, %rs26461;
	and.b32  	%r10755, %r10754, 255;
	and.b16  	%rs17014, %rs26462, 255;
	mul.wide.u16 	%r10756, %rs17014, 256;
	or.b32  	%r10757, %r10756, %r10755;
	cvt.u32.u16 	%r10758, %rs26463;
	shl.b32 	%r10759, %r10758, 16;
	and.b32  	%r10760, %r10759, 16711680;
	or.b32  	%r10761, %r10757, %r10760;
	cvt.u32.u16 	%r10762, %rs26464;
	shl.b32 	%r10763, %r10762, 24;
	or.b32  	%r10660, %r10761, %r10763;
	cvt.u32.u16 	%r10764, %rs26465;
	and.b32  	%r10765, %r10764, 255;
	and.b16  	%rs17015, %rs26466, 255;
	mul.wide.u16 	%r10766, %rs17015, 256;
	or.b32  	%r10767, %r10766, %r10765;
	cvt.u32.u16 	%r10768, %rs26467;
	shl.b32 	%r10769, %r10768, 16;
	and.b32  	%r10770, %r10769, 16711680;
	or.b32  	%r10771, %r10767, %r10770;
	cvt.u32.u16 	%r10772, %rs26468;
	shl.b32 	%r10773, %r10772, 24;
	or.b32  	%r10665, %r10771, %r10773;
	cvt.u32.u16 	%r10774, %rs26469;
	and.b32  	%r10775, %r10774, 255;
	and.b16  	%rs17016, %rs26470, 255;
	mul.wide.u16 	%r10776, %rs17016, 256;
	or.b32  	%r10777, %r10776, %r10775;
	cvt.u32.u16 	%r10778, %rs26471;
	shl.b32 	%r10779, %r10778, 16;
	and.b32  	%r10780, %r10779, 16711680;
	or.b32  	%r10781, %r10777, %r10780;
	cvt.u32.u16 	%r10782, %rs26472;
	shl.b32 	%r10783, %r10782, 24;
	or.b32  	%r10670, %r10781, %r10783;
	cvt.u32.u16 	%r10784, %rs26473;
	and.b32  	%r10785, %r10784, 255;
	and.b16  	%rs17017, %rs26474, 255;
	mul.wide.u16 	%r10786, %rs17017, 256;
	or.b32  	%r10787, %r10786, %r10785;
	cvt.u32.u16 	%r10788, %rs26475;
	shl.b32 	%r10789, %r10788, 16;
	and.b32  	%r10790, %r10789, 16711680;
	or.b32  	%r10791, %r10787, %r10790;
	cvt.u32.u16 	%r10792, %rs26476;
	shl.b32 	%r10793, %r10792, 24;
	or.b32  	%r10675, %r10791, %r10793;
	cvt.u32.u16 	%r10794, %rs26477;
	and.b32  	%r10795, %r10794, 255;
	and.b16  	%rs17018, %rs26478, 255;
	mul.wide.u16 	%r10796, %rs17018, 256;
	or.b32  	%r10797, %r10796, %r10795;
	cvt.u32.u16 	%r10798, %rs26479;
	shl.b32 	%r10799, %r10798, 16;
	and.b32  	%r10800, %r10799, 16711680;
	or.b32  	%r10801, %r10797, %r10800;
	cvt.u32.u16 	%r10802, %rs26480;
	shl.b32 	%r10803, %r10802, 24;
	or.b32  	%r10680, %r10801, %r10803;
	cvt.u32.u16 	%r10804, %rs26481;
	and.b32  	%r10805, %r10804, 255;
	and.b16  	%rs17019, %rs26482, 255;
	mul.wide.u16 	%r10806, %rs17019, 256;
	or.b32  	%r10807, %r10806, %r10805;
	cvt.u32.u16 	%r10808, %rs26483;
	shl.b32 	%r10809, %r10808, 16;
	and.b32  	%r10810, %r10809, 16711680;
	or.b32  	%r10811, %r10807, %r10810;
	cvt.u32.u16 	%r10812, %rs26484;
	shl.b32 	%r10813, %r10812, 24;
	or.b32  	%r10685, %r10811, %r10813;
	cvt.u32.u16 	%r10814, %rs26485;
	and.b32  	%r10815, %r10814, 255;
	and.b16  	%rs17020, %rs26486, 255;
	mul.wide.u16 	%r10816, %rs17020, 256;
	or.b32  	%r10817, %r10816, %r10815;
	cvt.u32.u16 	%r10818, %rs26487;
	shl.b32 	%r10819, %r10818, 16;
	and.b32  	%r10820, %r10819, 16711680;
	or.b32  	%r10821, %r10817, %r10820;
	cvt.u32.u16 	%r10822, %rs26488;
	shl.b32 	%r10823, %r10822, 24;
	or.b32  	%r10690, %r10821, %r10823;
	cvt.u32.u16 	%r10824, %rs26489;
	and.b32  	%r10825, %r10824, 255;
	and.b16  	%rs17021, %rs26490, 255;
	mul.wide.u16 	%r10826, %rs17021, 256;
	or.b32  	%r10827, %r10826, %r10825;
	cvt.u32.u16 	%r10828, %rs26491;
	shl.b32 	%r10829, %r10828, 16;
	and.b32  	%r10830, %r10829, 16711680;
	or.b32  	%r10831, %r10827, %r10830;
	cvt.u32.u16 	%r10832, %rs26492;
	shl.b32 	%r10833, %r10832, 24;
	or.b32  	%r10695, %r10831, %r10833;
	cvt.u32.u16 	%r10834, %rs26493;
	and.b32  	%r10835, %r10834, 255;
	and.b16  	%rs17022, %rs26494, 255;
	mul.wide.u16 	%r10836, %rs17022, 256;
	or.b32  	%r10837, %r10836, %r10835;
	cvt.u32.u16 	%r10838, %rs26495;
	shl.b32 	%r10839, %r10838, 16;
	and.b32  	%r10840, %r10839, 16711680;
	or.b32  	%r10841, %r10837, %r10840;
	cvt.u32.u16 	%r10842, %rs26496;
	shl.b32 	%r10843, %r10842, 24;
	or.b32  	%r10700, %r10841, %r10843;
	cvt.u32.u16 	%r10844, %rs26497;
	and.b32  	%r10845, %r10844, 255;
	and.b32  	%r10846, %r33204, -65536;
	or.b32  	%r10847, %r10846, %r10845;
	and.b16  	%rs17023, %rs26498, 255;
	mul.wide.u16 	%r10848, %rs17023, 256;
	or.b32  	%r33204, %r10847, %r10848;
	mov.b64 	{%r10635, %r10640}, %rd3899;
	mov.b32 	%r10721, 2;
	mov.b32 	%r10723, -1;
	// begin inline asm
	shfl.sync.down.b32 %r10634, %r10635, %r10721, %r2034, %r10723;
	// end inline asm
	// begin inline asm
	shfl.sync.down.b32 %r10639, %r10640, %r10721, %r2034, %r10723;
	// end inline asm
	// begin inline asm
	shfl.sync.down.b32 %r10644, %r10645, %r10721, %r2034, %r10723;
	// end inline asm
	// begin inline asm
	shfl.sync.down.b32 %r10649, %r10650, %r10721, %r2034, %r10723;
	// end inline asm
	// begin inline asm
	shfl.sync.down.b32 %r10654, %r10655, %r10721, %r2034, %r10723;
	// end inline asm
	// begin inline asm
	shfl.sync.down.b32 %r10659, %r10660, %r10721, %r2034, %r10723;
	// end inline asm
	// begin inline asm
	shfl.sync.down.b32 %r10664, %r10665, %r10721, %r2034, %r10723;
	// end inline asm
	// begin inline asm
	shfl.sync.down.b32 %r10669, %r10670, %r10721, %r2034, %r10723;
	// end inline asm
	// begin inline asm
	shfl.sync.down.b32 %r10674, %r10675, %r10721, %r2034, %r10723;
	// end inline asm
	// begin inline asm
	shfl.sync.down.b32 %r10679, %r10680, %r10721, %r2034, %r10723;
	// end inline asm
	// begin inline asm
	shfl.sync.down.b32 %r10684, %r10685, %r10721, %r2034, %r10723;
	// end inline asm
	// begin inline asm
	shfl.sync.down.b32 %r10689, %r10690, %r10721, %r2034, %r10723;
	// end inline asm
	// begin inline asm
	shfl.sync.down.b32 %r10694, %r10695, %r10721, %r2034, %r10723;
	// end inline asm
	// begin inline asm
	shfl.sync.down.b32 %r10699, %r10700, %r10721, %r2034, %r10723;
	// end inline asm
	// begin inline asm
	shfl.sync.down.b32 %r10704, %r33204, %r10721, %r2034, %r10723;
	// end inline asm
	// begin inline asm
	shfl.sync.down.b32 %r10709, %r33211, %r10721, %r2034, %r10723;
	// end inline asm
	mov.b64 	%rd1664, %fd600;
	mov.b64 	{%r10715, %r10720}, %rd1664;
	// begin inline asm
	shfl.sync.down.b32 %r10714, %r10715, %r10721, %r2034, %r10723;
	// end inline asm
	// begin inline asm
	shfl.sync.down.b32 %r10719, %r10720, %r10721, %r2034, %r10723;
	// end inline asm
	add.s32 	%r10849, %r2378, 2;
	setp.gt.s32 	%p234, %r10849, %r2034;
	@%p234 bra 	$L__BB3_1268;
	shr.u32 	%r10850, %r10704, 8;
	cvt.u16.u32 	%rs17024, %r10850;
	cvt.u16.u32 	%rs17025, %r10704;
	cvt.u16.u32 	%rs26397, %r10644;
	mov.b64 	%rd1665, {%r10714, %r10719};
	mov.b64 	%fd314, %rd1665;
	mov.b64 	%rd1666, {%r10634, %r10639};
	st.local.u64 	[%rd18], %rd3899;
	cvt.u32.u16 	%r10851, %rs26456;
	cvt.u32.u16 	%r10852, %rs26455;
	prmt.b32 	%r10853, %r10852, %r10851, 0x3340U;
	cvt.u32.u16 	%r10854, %rs26454;
	cvt.u32.u16 	%r10855, %rs26453;
	prmt.b32 	%r10856, %r10855, %r10854, 0x3340U;
	prmt.b32 	%r10857, %r10856, %r10853, 0x5410U;
	cvt.u32.u16 	%r10858, %rs26452;
	cvt.u32.u16 	%r10859, %rs26451;
	prmt.b32 	%r10860, %r10859, %r10858, 0x3340U;
	cvt.u32.u16 	%r10861, %rs26450;
	cvt.u32.u16 	%r10862, %rs26245;
	prmt.b32 	%r10863, %r10862, %r10861, 0x3340U;
	prmt.b32 	%r10864, %r10863, %r10860, 0x5410U;
	st.local.v2.b32 	[%rd18+8], {%r10864, %r10857};
	cvt.u32.u16 	%r10865, %rs26464;
	cvt.u32.u16 	%r10866, %rs26463;
	prmt.b32 	%r10867, %r10866, %r10865, 0x3340U;
	cvt.u32.u16 	%r10868, %rs26462;
	cvt.u32.u16 	%r10869, %rs26461;
	prmt.b32 	%r10870, %r10869, %r10868, 0x3340U;
	prmt.b32 	%r10871, %r10870, %r10867, 0x5410U;
	cvt.u32.u16 	%r10872, %rs26460;
	cvt.u32.u16 	%r10873, %rs26459;
	prmt.b32 	%r10874, %r10873, %r10872, 0x3340U;
	cvt.u32.u16 	%r10875, %rs26458;
	cvt.u32.u16 	%r10876, %rs26457;
	prmt.b32 	%r10877, %r10876, %r10875, 0x3340U;
	prmt.b32 	%r10878, %r10877, %r10874, 0x5410U;
	st.local.v2.b32 	[%rd18+16], {%r10878, %r10871};
	cvt.u32.u16 	%r10879, %rs26472;
	cvt.u32.u16 	%r10880, %rs26471;
	prmt.b32 	%r10881, %r10880, %r10879, 0x3340U;
	cvt.u32.u16 	%r10882, %rs26470;
	cvt.u32.u16 	%r10883, %rs26469;
	prmt.b32 	%r10884, %r10883, %r10882, 0x3340U;
	prmt.b32 	%r10885, %r10884, %r10881, 0x5410U;
	cvt.u32.u16 	%r10886, %rs26468;
	cvt.u32.u16 	%r10887, %rs26467;
	prmt.b32 	%r10888, %r10887, %r10886, 0x3340U;
	cvt.u32.u16 	%r10889, %rs26466;
	cvt.u32.u16 	%r10890, %rs26465;
	prmt.b32 	%r10891, %r10890, %r10889, 0x3340U;
	prmt.b32 	%r10892, %r10891, %r10888, 0x5410U;
	st.local.v2.b32 	[%rd18+24], {%r10892, %r10885};
	cvt.u32.u16 	%r10893, %rs26480;
	cvt.u32.u16 	%r10894, %rs26479;
	prmt.b32 	%r10895, %r10894, %r10893, 0x3340U;
	cvt.u32.u16 	%r10896, %rs26478;
	cvt.u32.u16 	%r10897, %rs26477;
	prmt.b32 	%r10898, %r10897, %r10896, 0x3340U;
	prmt.b32 	%r10899, %r10898, %r10895, 0x5410U;
	cvt.u32.u16 	%r10900, %rs26476;
	cvt.u32.u16 	%r10901, %rs26475;
	prmt.b32 	%r10902, %r10901, %r10900, 0x3340U;
	cvt.u32.u16 	%r10903, %rs26474;
	cvt.u32.u16 	%r10904, %rs26473;
	prmt.b32 	%r10905, %r10904, %r10903, 0x3340U;
	prmt.b32 	%r10906, %r10905, %r10902, 0x5410U;
	st.local.v2.b32 	[%rd18+32], {%r10906, %r10899};
	cvt.u32.u16 	%r10907, %rs26488;
	cvt.u32.u16 	%r10908, %rs26487;
	prmt.b32 	%r10909, %r10908, %r10907, 0x3340U;
	cvt.u32.u16 	%r10910, %rs26486;
	cvt.u32.u16 	%r10911, %rs26485;
	prmt.b32 	%r10912, %r10911, %r10910, 0x3340U;
	prmt.b32 	%r10913, %r10912, %r10909, 0x5410U;
	cvt.u32.u16 	%r10914, %rs26484;
	cvt.u32.u16 	%r10915, %rs26483;
	prmt.b32 	%r10916, %r10915, %r10914, 0x3340U;
	cvt.u32.u16 	%r10917, %rs26482;
	cvt.u32.u16 	%r10918, %rs26481;
	prmt.b32 	%r10919, %r10918, %r10917, 0x3340U;
	prmt.b32 	%r10920, %r10919, %r10916, 0x5410U;
	st.local.v2.b32 	[%rd18+40], {%r10920, %r10913};
	cvt.u32.u16 	%r10921, %rs26496;
	cvt.u32.u16 	%r10922, %rs26495;
	prmt.b32 	%r10923, %r10922, %r10921, 0x3340U;
	cvt.u32.u16 	%r10924, %rs26494;
	cvt.u32.u16 	%r10925, %rs26493;
	prmt.b32 	%r10926, %r10925, %r10924, 0x3340U;
	prmt.b32 	%r10927, %r10926, %r10923, 0x5410U;
	cvt.u32.u16 	%r10928, %rs26492;
	cvt.u32.u16 	%r10929, %rs26491;
	prmt.b32 	%r10930, %r10929, %r10928, 0x3340U;
	cvt.u32.u16 	%r10931, %rs26490;
	cvt.u32.u16 	%r10932, %rs26489;
	prmt.b32 	%r10933, %r10932, %r10931, 0x3340U;
	prmt.b32 	%r10934, %r10933, %r10930, 0x5410U;
	st.local.v2.b32 	[%rd18+48], {%r10934, %r10927};
	st.local.v2.u8 	[%rd18+56], {%rs26497, %rs26498};
	st.local.u32 	[%rd18+60], %r33211;
	st.local.f64 	[%rd18+64], %fd600;
	st.local.v2.u32 	[%rd19], {%r10634, %r10639};
	st.local.v2.b32 	[%rd19+8], {%r10644, %r10649};
	st.local.v2.b32 	[%rd19+16], {%r10654, %r10659};
	st.local.v2.b32 	[%rd19+24], {%r10664, %r10669};
	st.local.v2.b32 	[%rd19+32], {%r10674, %r10679};
	st.local.v2.b32 	[%rd19+40], {%r10684, %r10689};
	st.local.v2.b32 	[%rd19+48], {%r10694, %r10699};
	st.local.v2.u8 	[%rd19+56], {%rs17025, %rs17024};
	st.local.u32 	[%rd19+60], %r10709;
	st.local.v2.u32 	[%rd19+64], {%r10714, %r10719};
	add.s64 	%rd465, %rd3899, %rd1666;
	setp.ne.s64 	%p235, %rd3899, 0;
	@%p235 bra 	$L__BB3_1267;
	mov.b16 	%rs17026, 0;
	st.local.u8 	[%rd17], %rs17026;
	add.s32 	%r10936, %r33211, %r10709;
	st.local.u32 	[%rd17+52], %r10936;
	add.f64 	%fd374, %fd600, %fd314;
	st.local.f64 	[%rd17+56], %fd374;
	mov.b32 	%r33220, 0;
$L__BB3_1257:
	mov.u32 	%r2088, %r33220;
	cvt.u64.u32 	%rd1667, %r2088;
	add.s64 	%rd1668, %rd17, %rd1667;
	ld.local.u8 	%rs17027, [%rd1668];
	setp.ne.s16 	%p236, %rs17027, 0;
	add.s32 	%r33220, %r2088, 1;
	@%p236 bra 	$L__BB3_1257;
	and.b16  	%rs17028, %rs26397, 255;
	setp.eq.s16 	%p237, %rs17028, 0;
	mov.u32 	%r33222, %r2088;
	@%p237 bra 	$L__BB3_1261;
	mov.b32 	%r33221, 0;
$L__BB3_1260:
	add.s32 	%r10938, %r33221, %r2088;
	cvt.u64.u32 	%rd1669, %r10938;
	add.s64 	%rd1670, %rd17, %rd1669;
	st.local.u8 	[%rd1670], %rs26397;
	add.s32 	%r2091, %r33221, 1;
	add.s32 	%r33222, %r2091, %r2088;
	cvt.u64.u32 	%rd1671, %r33221;
	add.s64 	%rd1672, %rd19, %rd1671;
	ld.local.u8 	%rs26397, [%rd1672+9];
	setp.ne.s16 	%p238, %rs26397, 0;
	mov.u32 	%r33221, %r2091;
	@%p238 bra 	$L__BB3_1260;
$L__BB3_1261:
	cvt.u64.u32 	%rd1673, %r33222;
	add.s64 	%rd1674, %rd17, %rd1673;
	mov.b16 	%rs17029, 0;
	st.local.u8 	[%rd1674], %rs17029;
	mov.b32 	%r33223, 0;
$L__BB3_1262:
	mov.u32 	%r2094, %r33223;
	cvt.u64.u32 	%rd1675, %r2094;
	add.s64 	%rd1676, %rd17, %rd1675;
	ld.local.u8 	%rs17030, [%rd1676];
	setp.ne.s16 	%p239, %rs17030, 0;
	add.s32 	%r33223, %r2094, 1;
	@%p239 bra 	$L__BB3_1262;
	and.b16  	%rs17031, %rs26245, 255;
	setp.eq.s16 	%p240, %rs17031, 0;
	mov.u32 	%r33225, %r2094;
	@%p240 bra 	$L__BB3_1266;
	mov.b32 	%r33224, 0;
$L__BB3_1265:
	add.s32 	%r10941, %r33224, %r2094;
	cvt.u64.u32 	%rd1677, %r10941;
	add.s64 	%rd1678, %rd17, %rd1677;
	st.local.u8 	[%rd1678], %rs26245;
	add.s32 	%r2097, %r33224, 1;
	add.s32 	%r33225, %r2097, %r2094;
	cvt.u64.u32 	%rd1679, %r33224;
	add.s64 	%rd1680, %rd18, %rd1679;
	ld.local.u8 	%rs26245, [%rd1680+9];
	setp.ne.s16 	%p241, %rs26245, 0;
	mov.u32 	%r33224, %r2097;
	@%p241 bra 	$L__BB3_1265;
$L__BB3_1266:
	cvt.u64.u32 	%rd1681, %r33225;
	add.s64 	%rd1682, %rd17, %rd1681;
	mov.b16 	%rs17032, 0;
	st.local.u8 	[%rd1682], %rs17032;
	ld.local.v2.b32 	{%r10942, %r10943}, [%rd17];
	bfe.u32 	%r10944, %r10942, 0, 8;
	cvt.u16.u32 	%rs26245, %r10944;
	bfe.u32 	%r10945, %r10942, 8, 8;
	cvt.u16.u32 	%rs26450, %r10945;
	bfe.u32 	%r10946, %r10942, 16, 8;
	cvt.u16.u32 	%rs26451, %r10946;
	bfe.u32 	%r10947, %r10942, 24, 8;
	cvt.u16.u32 	%rs26452, %r10947;
	bfe.u32 	%r10948, %r10943, 0, 8;
	cvt.u16.u32 	%rs26453, %r10948;
	bfe.u32 	%r10949, %r10943, 8, 8;
	cvt.u16.u32 	%rs26454, %r10949;
	bfe.u32 	%r10950, %r10943, 16, 8;
	cvt.u16.u32 	%rs26455, %r10950;
	bfe.u32 	%r10951, %r10943, 24, 8;
	cvt.u16.u32 	%rs26456, %r10951;
	ld.local.v2.b32 	{%r10952, %r10953}, [%rd17+8];
	bfe.u32 	%r10954, %r10952, 0, 8;
	cvt.u16.u32 	%rs26457, %r10954;
	bfe.u32 	%r10955, %r10952, 8, 8;
	cvt.u16.u32 	%rs26458, %r10955;
	bfe.u32 	%r10956, %r10952, 16, 8;
	cvt.u16.u32 	%rs26459, %r10956;
	bfe.u32 	%r10957, %r10952, 24, 8;
	cvt.u16.u32 	%rs26460, %r10957;
	bfe.u32 	%r10958, %r10953, 0, 8;
	cvt.u16.u32 	%rs26461, %r10958;
	bfe.u32 	%r10959, %r10953, 8, 8;
	cvt.u16.u32 	%rs26462, %r10959;
	bfe.u32 	%r10960, %r10953, 16, 8;
	cvt.u16.u32 	%rs26463, %r10960;
	bfe.u32 	%r10961, %r10953, 24, 8;
	cvt.u16.u32 	%rs26464, %r10961;
	ld.local.v2.b32 	{%r10962, %r10963}, [%rd17+16];
	bfe.u32 	%r10964, %r10962, 0, 8;
	cvt.u16.u32 	%rs26465, %r10964;
	bfe.u32 	%r10965, %r10962, 8, 8;
	cvt.u16.u32 	%rs26466, %r10965;
	bfe.u32 	%r10966, %r10962, 16, 8;
	cvt.u16.u32 	%rs26467, %r10966;
	bfe.u32 	%r10967, %r10962, 24, 8;
	cvt.u16.u32 	%rs26468, %r10967;
	bfe.u32 	%r10968, %r10963, 0, 8;
	cvt.u16.u32 	%rs26469, %r10968;
	bfe.u32 	%r10969, %r10963, 8, 8;
	cvt.u16.u32 	%rs26470, %r10969;
	bfe.u32 	%r10970, %r10963, 16, 8;
	cvt.u16.u32 	%rs26471, %r10970;
	bfe.u32 	%r10971, %r10963, 24, 8;
	cvt.u16.u32 	%rs26472, %r10971;
	ld.local.v2.b32 	{%r10972, %r10973}, [%rd17+24];
	bfe.u32 	%r10974, %r10972, 0, 8;
	cvt.u16.u32 	%rs26473, %r10974;
	bfe.u32 	%r10975, %r10972, 8, 8;
	cvt.u16.u32 	%rs26474, %r10975;
	bfe.u32 	%r10976, %r10972, 16, 8;
	cvt.u16.u32 	%rs26475, %r10976;
	bfe.u32 	%r10977, %r10972, 24, 8;
	cvt.u16.u32 	%rs26476, %r10977;
	bfe.u32 	%r10978, %r10973, 0, 8;
	cvt.u16.u32 	%rs26477, %r10978;
	bfe.u32 	%r10979, %r10973, 8, 8;
	cvt.u16.u32 	%rs26478, %r10979;
	bfe.u32 	%r10980, %r10973, 16, 8;
	cvt.u16.u32 	%rs26479, %r10980;
	bfe.u32 	%r10981, %r10973, 24, 8;
	cvt.u16.u32 	%rs26480, %r10981;
	ld.local.v2.b32 	{%r10982, %r10983}, [%rd17+32];
	bfe.u32 	%r10984, %r10982, 0, 8;
	cvt.u16.u32 	%rs26481, %r10984;
	bfe.u32 	%r10985, %r10982, 8, 8;
	cvt.u16.u32 	%rs26482, %r10985;
	bfe.u32 	%r10986, %r10982, 16, 8;
	cvt.u16.u32 	%rs26483, %r10986;
	bfe.u32 	%r10987, %r10982, 24, 8;
	cvt.u16.u32 	%rs26484, %r10987;
	bfe.u32 	%r10988, %r10983, 0, 8;
	cvt.u16.u32 	%rs26485, %r10988;
	bfe.u32 	%r10989, %r10983, 8, 8;
	cvt.u16.u32 	%rs26486, %r10989;
	bfe.u32 	%r10990, %r10983, 16, 8;
	cvt.u16.u32 	%rs26487, %r10990;
	bfe.u32 	%r10991, %r10983, 24, 8;
	cvt.u16.u32 	%rs26488, %r10991;
	ld.local.v2.b32 	{%r10992, %r10993}, [%rd17+40];
	bfe.u32 	%r10994, %r10992, 0, 8;
	cvt.u16.u32 	%rs26489, %r10994;
	bfe.u32 	%r10995, %r10992, 8, 8;
	cvt.u16.u32 	%rs26490, %r10995;
	bfe.u32 	%r10996, %r10992, 16, 8;
	cvt.u16.u32 	%rs26491, %r10996;
	bfe.u32 	%r10997, %r10992, 24, 8;
	cvt.u16.u32 	%rs26492, %r10997;
	bfe.u32 	%r10998, %r10993, 0, 8;
	cvt.u16.u32 	%rs26493, %r10998;
	bfe.u32 	%r10999, %r10993, 8, 8;
	cvt.u16.u32 	%rs26494, %r10999;
	bfe.u32 	%r11000, %r10993, 16, 8;
	cvt.u16.u32 	%rs26495, %r11000;
	bfe.u32 	%r11001, %r10993, 24, 8;
	cvt.u16.u32 	%rs26496, %r11001;
	ld.local.v2.u8 	{%rs26497, %rs26498}, [%rd17+48];
	ld.local.u32 	%r33211, [%rd17+52];
	ld.local.f64 	%fd600, [%rd17+56];
$L__BB3_1267:
	mov.u64 	%rd3899, %rd465;
$L__BB3_1268:
	cvt.u32.u16 	%r11092, %rs26245;
	and.b32  	%r11093, %r11092, 255;
	and.b16  	%rs17033, %rs26450, 255;
	mul.wide.u16 	%r11094, %rs17033, 256;
	or.b32  	%r11095, %r11094, %r11093;
	cvt.u32.u16 	%r11096, %rs26451;
	shl.b32 	%r11097, %r11096, 16;
	and.b32  	%r11098, %r11097, 16711680;
	or.b32  	%r11099, %r11095, %r11098;
	cvt.u32.u16 	%r11100, %rs26452;
	shl.b32 	%r11101, %r11100, 24;
	or.b32  	%r11013, %r11099, %r11101;
	cvt.u32.u16 	%r11102, %rs26453;
	and.b32  	%r11103, %r11102, 255;
	and.b16  	%rs17034, %rs26454, 255;
	mul.wide.u16 	%r11104, %rs17034, 256;
	or.b32  	%r11105, %r11104, %r11103;
	cvt.u32.u16 	%r11106, %rs26455;
	shl.b32 	%r11107, %r11106, 16;
	and.b32  	%r11108, %r11107, 16711680;
	or.b32  	%r11109, %r11105, %r11108;
	cvt.u32.u16 	%r11110, %rs26456;
	shl.b32 	%r11111, %r11110, 24;
	or.b32  	%r11018, %r11109, %r11111;
	cvt.u32.u16 	%r11112, %rs26457;
	and.b32  	%r11113, %r11112, 255;
	and.b16  	%rs17035, %rs26458, 255;
	mul.wide.u16 	%r11114, %rs17035, 256;
	or.b32  	%r11115, %r11114, %r11113;
	cvt.u32.u16 	%r11116, %rs26459;
	shl.b32 	%r11117, %r11116, 16;
	and.b32  	%r11118, %r11117, 16711680;
	or.b32  	%r11119, %r11115, %r11118;
	cvt.u32.u16 	%r11120, %rs26460;
	shl.b32 	%r11121, %r11120, 24;
	or.b32  	%r11023, %r11119, %r11121;
	cvt.u32.u16 	%r11122, %rs26461;
	and.b32  	%r11123, %r11122, 255;
	and.b16  	%rs17036, %rs26462, 255;
	mul.wide.u16 	%r11124, %rs17036, 256;
	or.b32  	%r11125, %r11124, %r11123;
	cvt.u32.u16 	%r11126, %rs26463;
	shl.b32 	%r11127, %r11126, 16;
	and.b32  	%r11128, %r11127, 16711680;
	or.b32  	%r11129, %r11125, %r11128;
	cvt.u32.u16 	%r11130, %rs26464;
	shl.b32 	%r11131, %r11130, 24;
	or.b32  	%r11028, %r11129, %r11131;
	cvt.u32.u16 	%r11132, %rs26465;
	and.b32  	%r11133, %r11132, 255;
	and.b16  	%rs17037, %rs26466, 255;
	mul.wide.u16 	%r11134, %rs17037, 256;
	or.b32  	%r11135, %r11134, %r11133;
	cvt.u32.u16 	%r11136, %rs26467;
	shl.b32 	%r11137, %r11136, 16;
	and.b32  	%r11138, %r11137, 16711680;
	or.b32  	%r11139, %r11135, %r11138;
	cvt.u32.u16 	%r11140, %rs26468;
	shl.b32 	%r11141, %r11140, 24;
	or.b32  	%r11033, %r11139, %r11141;
	cvt.u32.u16 	%r11142, %rs26469;
	and.b32  	%r11143, %r11142, 255;
	and.b16  	%rs17038, %rs26470, 255;
	mul.wide.u16 	%r11144, %rs17038, 256;
	or.b32  	%r11145, %r11144, %r11143;
	cvt.u32.u16 	%r11146, %rs26471;
	shl.b32 	%r11147, %r11146, 16;
	and.b32  	%r11148, %r11147, 16711680;
	or.b32  	%r11149, %r11145, %r11148;
	cvt.u32.u16 	%r11150, %rs26472;
	shl.b32 	%r11151, %r11150, 24;
	or.b32  	%r11038, %r11149, %r11151;
	cvt.u32.u16 	%r11152, %rs26473;
	and.b32  	%r11153, %r11152, 255;
	and.b16  	%rs17039, %rs26474, 255;
	mul.wide.u16 	%r11154, %rs17039, 256;
	or.b32  	%r11155, %r11154, %r11153;
	cvt.u32.u16 	%r11156, %rs26475;
	shl.b32 	%r11157, %r11156, 16;
	and.b32  	%r11158, %r11157, 16711680;
	or.b32  	%r11159, %r11155, %r11158;
	cvt.u32.u16 	%r11160, %rs26476;
	shl.b32 	%r11161, %r11160, 24;
	or.b32  	%r11043, %r11159, %r11161;
	cvt.u32.u16 	%r11162, %rs26477;
	and.b32  	%r11163, %r11162, 255;
	and.b16  	%rs17040, %rs26478, 255;
	mul.wide.u16 	%r11164, %rs17040, 256;
	or.b32  	%r11165, %r11164, %r11163;
	cvt.u32.u16 	%r11166, %rs26479;
	shl.b32 	%r11167, %r11166, 16;
	and.b32  	%r11168, %r11167, 16711680;
	or.b32  	%r11169, %r11165, %r11168;
	cvt.u32.u16 	%r11170, %rs26480;
	shl.b32 	%r11171, %r11170, 24;
	or.b32  	%r11048, %r11169, %r11171;
	cvt.u32.u16 	%r11172, %rs26481;
	and.b32  	%r11173, %r11172, 255;
	and.b16  	%rs17041, %rs26482, 255;
	mul.wide.u16 	%r11174, %rs17041, 256;
	or.b32  	%r11175, %r11174, %r11173;
	cvt.u32.u16 	%r11176, %rs26483;
	shl.b32 	%r11177, %r11176, 16;
	and.b32  	%r11178, %r11177, 16711680;
	or.b32  	%r11179, %r11175, %r11178;
	cvt.u32.u16 	%r11180, %rs26484;
	shl.b32 	%r11181, %r11180, 24;
	or.b32  	%r11053, %r11179, %r11181;
	cvt.u32.u16 	%r11182, %rs26485;
	and.b32  	%r11183, %r11182, 255;
	and.b16  	%rs17042, %rs26486, 255;
	mul.wide.u16 	%r11184, %rs17042, 256;
	or.b32  	%r11185, %r11184, %r11183;
	cvt.u32.u16 	%r11186, %rs26487;
	shl.b32 	%r11187, %r11186, 16;
	and.b32  	%r11188, %r11187, 16711680;
	or.b32  	%r11189, %r11185, %r11188;
	cvt.u32.u16 	%r11190, %rs26488;
	shl.b32 	%r11191, %r11190, 24;
	or.b32  	%r11058, %r11189, %r11191;
	cvt.u32.u16 	%r11192, %rs26489;
	and.b32  	%r11193, %r11192, 255;
	and.b16  	%rs17043, %rs26490, 255;
	mul.wide.u16 	%r11194, %rs17043, 256;
	or.b32  	%r11195, %r11194, %r11193;
	cvt.u32.u16 	%r11196, %rs26491;
	shl.b32 	%r11197, %r11196, 16;
	and.b32  	%r11198, %r11197, 16711680;
	or.b32  	%r11199, %r11195, %r11198;
	cvt.u32.u16 	%r11200, %rs26492;
	shl.b32 	%r11201, %r11200, 24;
	or.b32  	%r11063, %r11199, %r11201;
	cvt.u32.u16 	%r11202, %rs26493;
	and.b32  	%r11203, %r11202, 255;
	and.b16  	%rs17044, %rs26494, 255;
	mul.wide.u16 	%r11204, %rs17044, 256;
	or.b32  	%r11205, %r11204, %r11203;
	cvt.u32.u16 	%r11206, %rs26495;
	shl.b32 	%r11207, %r11206, 16;
	and.b32  	%r11208, %r11207, 16711680;
	or.b32  	%r11209, %r11205, %r11208;
	cvt.u32.u16 	%r11210, %rs26496;
	shl.b32 	%r11211, %r11210, 24;
	or.b32  	%r11068, %r11209, %r11211;
	cvt.u32.u16 	%r11212, %rs26497;
	and.b32  	%r11213, %r11212, 255;
	and.b32  	%r11214, %r33205, -65536;
	or.b32  	%r11215, %r11214, %r11213;
	and.b16  	%rs17045, %rs26498, 255;
	mul.wide.u16 	%r11216, %rs17045, 256;
	or.b32  	%r33205, %r11215, %r11216;
	mov.b64 	{%r11003, %r11008}, %rd3899;
	mov.b32 	%r11089, 4;
	mov.b32 	%r11091, -1;
	// begin inline asm
	shfl.sync.down.b32 %r11002, %r11003, %r11089, %r2034, %r11091;
	// end inline asm
	// begin inline asm
	shfl.sync.down.b32 %r11007, %r11008, %r11089, %r2034, %r11091;
	// end inline asm
	// begin inline asm
	shfl.sync.down.b32 %r11012, %r11013, %r11089, %r2034, %r11091;
	// end inline asm
	// begin inline asm
	shfl.sync.down.b32 %r11017, %r11018, %r11089, %r2034, %r11091;
	// end inline asm
	// begin inline asm
	shfl.sync.down.b32 %r11022, %r11023, %r11089, %r2034, %r11091;
	// end inline asm
	// begin inline asm
	shfl.sync.down.b32 %r11027, %r11028, %r11089, %r2034, %r11091;
	// end inline asm
	// begin inline asm
	shfl.sync.down.b32 %r11032, %r11033, %r11089, %r2034, %r11091;
	// end inline asm
	// begin inline asm
	shfl.sync.down.b32 %r11037, %r11038, %r11089, %r2034, %r11091;
	// end inline asm
	// begin inline asm
	shfl.sync.down.b32 %r11042, %r11043, %r11089, %r2034, %r11091;
	// end inline asm
	// begin inline asm
	shfl.sync.down.b32 %r11047, %r11048, %r11089, %r2034, %r11091;
	// end inline asm
	// begin inline asm
	shfl.sync.down.b32 %r11052, %r11053, %r11089, %r2034, %r11091;
	// end inline asm
	// begin inline asm
	shfl.sync.down.b32 %r11057, %r11058, %r11089, %r2034, %r11091;
	// end inline asm
	// begin inline asm
	shfl.sync.down.b32 %r11062, %r11063, %r11089, %r2034, %r11091;
	// end inline asm
	// begin inline asm
	shfl.sync.down.b32 %r11067, %r11068, %r11089, %r2034, %r11091;
	// end inline asm
	// begin inline asm
	shfl.sync.down.b32 %r11072, %r33205, %r11089, %r2034, %r11091;
	// end inline asm
	// begin inline asm
	shfl.sync.down.b32 %r11077, %r33211, %r11089, %r2034, %r11091;
	// end inline asm
	mov.b64 	%rd1683, %fd600;
	mov.b64 	{%r11083, %r11088}, %rd1683;
	// begin inline asm
	shfl.sync.down.b32 %r11082, %r11083, %r11089, %r2034, %r11091;
	// end inline asm
	// begin inline asm
	shfl.sync.down.b32 %r11087, %r11088, %r11089, %r2034, %r11091;
	// end inline asm
	add.s32 	%r11217, %r2378, 4;
	setp.gt.s32 	%p242, %r11217, %r2034;
	@%p242 bra 	$L__BB3_1282;
	shr.u32 	%r11218, %r11072, 8;
	cvt.u16.u32 	%rs17046, %r11218;
	cvt.u16.u32 	%rs17047, %r11072;
	cvt.u16.u32 	%rs26499, %r11012;
	mov.b64 	%rd1684, {%r11082, %r11087};
	mov.b64 	%fd318, %rd1684;
	mov.b64 	%rd1685, {%r11002, %r11007};
	st.local.u64 	[%rd15], %rd3899;
	cvt.u32.u16 	%r11219, %rs26456;
	cvt.u32.u16 	%r11220, %rs26455;
	prmt.b32 	%r11221, %r11220, %r11219, 0x3340U;
	cvt.u32.u16 	%r11222, %rs26454;
	cvt.u32.u16 	%r11223, %rs26453;
	prmt.b32 	%r11224, %r11223, %r11222, 0x3340U;
	prmt.b32 	%r11225, %r11224, %r11221, 0x5410U;
	cvt.u32.u16 	%r11226, %rs26452;
	cvt.u32.u16 	%r11227, %rs26451;
	prmt.b32 	%r11228, %r11227, %r11226, 0x3340U;
	cvt.u32.u16 	%r11229, %rs26450;
	cvt.u32.u16 	%r11230, %rs26245;
	prmt.b32 	%r11231, %r11230, %r11229, 0x3340U;
	prmt.b32 	%r11232, %r11231, %r11228, 0x5410U;
	st.local.v2.b32 	[%rd15+8], {%r11232, %r11225};
	cvt.u32.u16 	%r11233, %rs26464;
	cvt.u32.u16 	%r11234, %rs26463;
	prmt.b32 	%r11235, %r11234, %r11233, 0x3340U;
	cvt.u32.u16 	%r11236, %rs26462;
	cvt.u32.u16 	%r11237, %rs26461;
	prmt.b32 	%r11238, %r11237, %r11236, 0x3340U;
	prmt.b32 	%r11239, %r11238, %r11235, 0x5410U;
	cvt.u32.u16 	%r11240, %rs26460;
	cvt.u32.u16 	%r11241, %rs26459;
	prmt.b32 	%r11242, %r11241, %r11240, 0x3340U;
	cvt.u32.u16 	%r11243, %rs26458;
	cvt.u32.u16 	%r11244, %rs26457;
	prmt.b32 	%r11245, %r11244, %r11243, 0x3340U;
	prmt.b32 	%r11246, %r11245, %r11242, 0x5410U;
	st.local.v2.b32 	[%rd15+16], {%r11246, %r11239};
	cvt.u32.u16 	%r11247, %rs26472;
	cvt.u32.u16 	%r11248, %rs26471;
	prmt.b32 	%r11249, %r11248, %r11247, 0x3340U;
	cvt.u32.u16 	%r11250, %rs26470;
	cvt.u32.u16 	%r11251, %rs26469;
	prmt.b32 	%r11252, %r11251, %r11250, 0x3340U;
	prmt.b32 	%r11253, %r11252, %r11249, 0x5410U;
	cvt.u32.u16 	%r11254, %rs26468;
	cvt.u32.u16 	%r11255, %rs26467;
	prmt.b32 	%r11256, %r11255, %r11254, 0x3340U;
	cvt.u32.u16 	%r11257, %rs26466;
	cvt.u32.u16 	%r11258, %rs26465;
	prmt.b32 	%r11259, %r11258, %r11257, 0x3340U;
	prmt.b32 	%r11260, %r11259, %r11256, 0x5410U;
	st.local.v2.b32 	[%rd15+24], {%r11260, %r11253};
	cvt.u32.u16 	%r11261, %rs26480;
	cvt.u32.u16 	%r11262, %rs26479;
	prmt.b32 	%r11263, %r11262, %r11261, 0x3340U;
	cvt.u32.u16 	%r11264, %rs26478;
	cvt.u32.u16 	%r11265, %rs26477;
	prmt.b32 	%r11266, %r11265, %r11264, 0x3340U;
	prmt.b32 	%r11267, %r11266, %r11263, 0x5410U;
	cvt.u32.u16 	%r11268, %rs26476;
	cvt.u32.u16 	%r11269, %rs26475;
	prmt.b32 	%r11270, %r11269, %r11268, 0x3340U;
	cvt.u32.u16 	%r11271, %rs26474;
	cvt.u32.u16 	%r11272, %rs26473;
	prmt.b32 	%r11273, %r11272, %r11271, 0x3340U;
	prmt.b32 	%r11274, %r11273, %r11270, 0x5410U;
	st.local.v2.b32 	[%rd15+32], {%r11274, %r11267};
	cvt.u32.u16 	%r11275, %rs26488;
	cvt.u32.u16 	%r11276, %rs26487;
	prmt.b32 	%r11277, %r11276, %r11275, 0x3340U;
	cvt.u32.u16 	%r11278, %rs26486;
	cvt.u32.u16 	%r11279, %rs26485;
	prmt.b32 	%r11280, %r11279, %r11278, 0x3340U;
	prmt.b32 	%r11281, %r11280, %r11277, 0x5410U;
	cvt.u32.u16 	%r11282, %rs26484;
	cvt.u32.u16 	%r11283, %rs26483;
	prmt.b32 	%r11284, %r11283, %r11282, 0x3340U;
	cvt.u32.u16 	%r11285, %rs26482;
	cvt.u32.u16 	%r11286, %rs26481;
	prmt.b32 	%r11287, %r11286, %r11285, 0x3340U;
	prmt.b32 	%r11288, %r11287, %r11284, 0x5410U;
	st.local.v2.b32 	[%rd15+40], {%r11288, %r11281};
	cvt.u32.u16 	%r11289, %rs26496;
	cvt.u32.u16 	%r11290, %rs26495;
	prmt.b32 	%r11291, %r11290, %r11289, 0x3340U;
	cvt.u32.u16 	%r11292, %rs26494;
	cvt.u32.u16 	%r11293, %rs26493;
	prmt.b32 	%r11294, %r11293, %r11292, 0x3340U;
	prmt.b32 	%r11295, %r11294, %r11291, 0x5410U;
	cvt.u32.u16 	%r11296, %rs26492;
	cvt.u32.u16 	%r11297, %rs26491;
	prmt.b32 	%r11298, %r11297, %r11296, 0x3340U;
	cvt.u32.u16 	%r11299, %rs26490;
	cvt.u32.u16 	%r11300, %rs26489;
	prmt.b32 	%r11301, %r11300, %r11299, 0x3340U;
	prmt.b32 	%r11302, %r11301, %r11298, 0x5410U;
	st.local.v2.b32 	[%rd15+48], {%r11302, %r11295};
	st.local.v2.u8 	[%rd15+56], {%rs26497, %rs26498};
	st.local.u32 	[%rd15+60], %r33211;
	st.local.f64 	[%rd15+64], %fd600;
	st.local.v2.u32 	[%rd16], {%r11002, %r11007};
	st.local.v2.b32 	[%rd16+8], {%r11012, %r11017};
	st.local.v2.b32 	[%rd16+16], {%r11022, %r11027};
	st.local.v2.b32 	[%rd16+24], {%r11032, %r11037};
	st.local.v2.b32 	[%rd16+32], {%r11042, %r11047};
	st.local.v2.b32 	[%rd16+40], {%r11052, %r11057};
	st.local.v2.b32 	[%rd16+48], {%r11062, %r11067};
	st.local.v2.u8 	[%rd16+56], {%rs17047, %rs17046};
	st.local.u32 	[%rd16+60], %r11077;
	st.local.v2.u32 	[%rd16+64], {%r11082, %r11087};
	add.s64 	%rd467, %rd3899, %rd1685;
	setp.ne.s64 	%p243, %rd3899, 0;
	@%p243 bra 	$L__BB3_1281;
	mov.b16 	%rs17048, 0;
	st.local.u8 	[%rd14], %rs17048;
	add.s32 	%r11304, %r33211, %r11077;
	st.local.u32 	[%rd14+52], %r11304;
	add.f64 	%fd375, %fd600, %fd318;
	st.local.f64 	[%rd14+56], %fd375;
	mov.b32 	%r33228, 0;
$L__BB3_1271:
	mov.u32 	%r2122, %r33228;
	cvt.u64.u32 	%rd1686, %r2122;
	add.s64 	%rd1687, %rd14, %rd1686;
	ld.local.u8 	%rs17049, [%rd1687];
	setp.ne.s16 	%p244, %rs17049, 0;
	add.s32 	%r33228, %r2122, 1;
	@%p244 bra 	$L__BB3_1271;
	and.b16  	%rs17050, %rs26499, 255;
	setp.eq.s16 	%p245, %rs17050, 0;
	mov.u32 	%r33230, %r2122;
	@%p245 bra 	$L__BB3_1275;
	mov.b32 	%r33229, 0;
$L__BB3_1274:
	add.s32 	%r11306, %r33229, %r2122;
	cvt.u64.u32 	%rd1688, %r11306;
	add.s64 	%rd1689, %rd14, %rd1688;
	st.local.u8 	[%rd1689], %rs26499;
	add.s32 	%r2125, %r33229, 1;
	add.s32 	%r33230, %r2125, %r2122;
	cvt.u64.u32 	%rd1690, %r33229;
	add.s64 	%rd1691, %rd16, %rd1690;
	ld.local.u8 	%rs26499, [%rd1691+9];
	setp.ne.s16 	%p246, %rs26499, 0;
	mov.u32 	%r33229, %r2125;
	@%p246 bra 	$L__BB3_1274;
$L__BB3_1275:
	cvt.u64.u32 	%rd1692, %r33230;
	add.s64 	%rd1693, %rd14, %rd1692;
	mov.b16 	%rs17051, 0;
	st.local.u8 	[%rd1693], %rs17051;
	mov.b32 	%r33231, 0;
$L__BB3_1276:
	mov.u32 	%r2128, %r33231;
	cvt.u64.u32 	%rd1694, %r2128;
	add.s64 	%rd1695, %rd14, %rd1694;
	ld.local.u8 	%rs17052, [%rd1695];
	setp.ne.s16 	%p247, %rs17052, 0;
	add.s32 	%r33231, %r2128, 1;
	@%p247 bra 	$L__BB3_1276;
	and.b16  	%rs17053, %rs26245, 255;
	setp.eq.s16 	%p248, %rs17053, 0;
	mov.u32 	%r33233, %r2128;
	@%p248 bra 	$L__BB3_1280;
	mov.b32 	%r33232, 0;
$L__BB3_1279:
	add.s32 	%r11309, %r33232, %r2128;
	cvt.u64.u32 	%rd1696, %r11309;
	add.s64 	%rd1697, %rd14, %rd1696;
	st.local.u8 	[%rd1697], %rs26245;
	add.s32 	%r2131, %r33232, 1;
	add.s32 	%r33233, %r2131, %r2128;
	cvt.u64.u32 	%rd1698, %r33232;
	add.s64 	%rd1699, %rd15, %rd1698;
	ld.local.u8 	%rs26245, [%rd1699+9];
	setp.ne.s16 	%p249, %rs26245, 0;
	mov.u32 	%r33232, %r2131;
	@%p249 bra 	$L__BB3_1279;
$L__BB3_1280:
	cvt.u64.u32 	%rd1700, %r33233;
	add.s64 	%rd1701, %rd14, %rd1700;
	mov.b16 	%rs17054, 0;
	st.local.u8 	[%rd1701], %rs17054;
	ld.local.v2.b32 	{%r11310, %r11311}, [%rd14];
	bfe.u32 	%r11312, %r11310, 0, 8;
	cvt.u16.u32 	%rs26245, %r11312;
	bfe.u32 	%r11313, %r11310, 8, 8;
	cvt.u16.u32 	%rs26450, %r11313;
	bfe.u32 	%r11314, %r11310, 16, 8;
	cvt.u16.u32 	%rs26451, %r11314;
	bfe.u32 	%r11315, %r11310, 24, 8;
	cvt.u16.u32 	%rs26452, %r11315;
	bfe.u32 	%r11316, %r11311, 0, 8;
	cvt.u16.u32 	%rs26453, %r11316;
	bfe.u32 	%r11317, %r11311, 8, 8;
	cvt.u16.u32 	%rs26454, %r11317;
	bfe.u32 	%r11318, %r11311, 16, 8;
	cvt.u16.u32 	%rs26455, %r11318;
	bfe.u32 	%r11319, %r11311, 24, 8;
	cvt.u16.u32 	%rs26456, %r11319;
	ld.local.v2.b32 	{%r11320, %r11321}, [%rd14+8];
	bfe.u32 	%r11322, %r11320, 0, 8;
	cvt.u16.u32 	%rs26457, %r11322;
	bfe.u32 	%r11323, %r11320, 8, 8;
	cvt.u16.u32 	%rs26458, %r11323;
	bfe.u32 	%r11324, %r11320, 16, 8;
	cvt.u16.u32 	%rs26459, %r11324;
	bfe.u32 	%r11325, %r11320, 24, 8;
	cvt.u16.u32 	%rs26460, %r11325;
	bfe.u32 	%r11326, %r11321, 0, 8;
	cvt.u16.u32 	%rs26461, %r11326;
	bfe.u32 	%r11327, %r11321, 8, 8;
	cvt.u16.u32 	%rs26462, %r11327;
	bfe.u32 	%r11328, %r11321, 16, 8;
	cvt.u16.u32 	%rs26463, %r11328;
	bfe.u32 	%r11329, %r11321, 24, 8;
	cvt.u16.u32 	%rs26464, %r11329;
	ld.local.v2.b32 	{%r11330, %r11331}, [%rd14+16];
	bfe.u32 	%r11332, %r11330, 0, 8;
	cvt.u16.u32 	%rs26465, %r11332;
	bfe.u32 	%r11333, %r11330, 8, 8;
	cvt.u16.u32 	%rs26466, %r11333;
	bfe.u32 	%r11334, %r11330, 16, 8;
	cvt.u16.u32 	%rs26467, %r11334;
	bfe.u32 	%r11335, %r11330, 24, 8;
	cvt.u16.u32 	%rs26468, %r11335;
	bfe.u32 	%r11336, %r11331, 0, 8;
	cvt.u16.u32 	%rs26469, %r11336;
	bfe.u32 	%r11337, %r11331, 8, 8;
	cvt.u16.u32 	%rs26470, %r11337;
	bfe.u32 	%r11338, %r11331, 16, 8;
	cvt.u16.u32 	%rs26471, %r11338;
	bfe.u32 	%r11339, %r11331, 24, 8;
	cvt.u16.u32 	%rs26472, %r11339;
	ld.local.v2.b32 	{%r11340, %r11341}, [%rd14+24];
	bfe.u32 	%r11342, %r11340, 0, 8;
	cvt.u16.u32 	%rs26473, %r11342;
	bfe.u32 	%r11343, %r11340, 8, 8;
	cvt.u16.u32 	%rs26474, %r11343;
	bfe.u32 	%r11344, %r11340, 16, 8;
	cvt.u16.u32 	%rs26475, %r11344;
	bfe.u32 	%r11345, %r11340, 24, 8;
	cvt.u16.u32 	%rs26476, %r11345;
	bfe.u32 	%r11346, %r11341, 0, 8;
	cvt.u16.u32 	%rs26477, %r11346;
	bfe.u32 	%r11347, %r11341, 8, 8;
	cvt.u16.u32 	%rs26478, %r11347;
	bfe.u32 	%r11348, %r11341, 16, 8;
	cvt.u16.u32 	%rs26479, %r11348;
	bfe.u32 	%r11349, %r11341, 24, 8;
	cvt.u16.u32 	%rs26480, %r11349;
	ld.local.v2.b32 	{%r11350, %r11351}, [%rd14+32];
	bfe.u32 	%r11352, %r11350, 0, 8;
	cvt.u16.u32 	%rs26481, %r11352;
	bfe.u32 	%r11353, %r11350, 8, 8;
	cvt.u16.u32 	%rs26482, %r11353;
	bfe.u32 	%r11354, %r11350, 16, 8;
	cvt.u16.u32 	%rs26483, %r11354;
	bfe.u32 	%r11355, %r11350, 24, 8;
	cvt.u16.u32 	%rs26484, %r11355;
	bfe.u32 	%r11356, %r11351, 0, 8;
	cvt.u16.u32 	%rs26485, %r11356;
	bfe.u32 	%r11357, %r11351, 8, 8;
	cvt.u16.u32 	%rs26486, %r11357;
	bfe.u32 	%r11358, %r11351, 16, 8;
	cvt.u16.u32 	%rs26487, %r11358;
	bfe.u32 	%r11359, %r11351, 24, 8;
	cvt.u16.u32 	%rs26488, %r11359;
	ld.local.v2.b32 	{%r11360, %r11361}, [%rd14+40];
	bfe.u32 	%r11362, %r11360, 0, 8;
	cvt.u16.u32 	%rs26489, %r11362;
	bfe.u32 	%r11363, %r11360, 8, 8;
	cvt.u16.u32 	%rs26490, %r11363;
	bfe.u32 	%r11364, %r11360, 16, 8;
	cvt.u16.u32 	%rs26491, %r11364;
	bfe.u32 	%r11365, %r11360, 24, 8;
	cvt.u16.u32 	%rs26492, %r11365;
	bfe.u32 	%r11366, %r11361, 0, 8;
	cvt.u16.u32 	%rs26493, %r11366;
	bfe.u32 	%r11367, %r11361, 8, 8;
	cvt.u16.u32 	%rs26494, %r11367;
	bfe.u32 	%r11368, %r11361, 16, 8;
	cvt.u16.u32 	%rs26495, %r11368;
	bfe.u32 	%r11369, %r11361, 24, 8;
	cvt.u16.u32 	%rs26496, %r11369;
	ld.local.v2.u8 	{%rs26497, %rs26498}, [%rd14+48];
	ld.local.u32 	%r33211, [%rd14+52];
	ld.local.f64 	%fd600, [%rd14+56];
$L__BB3_1281:
	mov.u64 	%rd3899, %rd467;
$L__BB3_1282:
	cvt.u32.u16 	%r11460, %rs26245;
	and.b32  	%r11461, %r11460, 255;
	and.b16  	%rs17055, %rs26450, 255;
	mul.wide.u16 	%r11462, %rs17055, 256;
	or.b32  	%r11463, %r11462, %r11461;
	cvt.u32.u16 	%r11464, %rs26451;
	shl.b32 	%r11465, %r11464, 16;
	and.b32  	%r11466, %r11465, 16711680;
	or.b32  	%r11467, %r11463, %r11466;
	cvt.u32.u16 	%r11468, %rs26452;
	shl.b32 	%r11469, %r11468, 24;
	or.b32  	%r11381, %r11467, %r11469;
	cvt.u32.u16 	%r11470, %rs26453;
	and.b32  	%r11471, %r11470, 255;
	and.b16  	%rs17056, %rs26454, 255;
	mul.wide.u16 	%r11472, %rs17056, 256;
	or.b32  	%r11473, %r11472, %r11471;
	cvt.u32.u16 	%r11474, %rs26455;
	shl.b32 	%r11475, %r11474, 16;
	and.b32  	%r11476, %r11475, 16711680;
	or.b32  	%r11477, %r11473, %r11476;
	cvt.u32.u16 	%r11478, %rs26456;
	shl.b32 	%r11479, %r11478, 24;
	or.b32  	%r11386, %r11477, %r11479;
	cvt.u32.u16 	%r11480, %rs26457;
	and.b32  	%r11481, %r11480, 255;
	and.b16  	%rs17057, %rs26458, 255;
	mul.wide.u16 	%r11482, %rs17057, 256;
	or.b32  	%r11483, %r11482, %r11481;
	cvt.u32.u16 	%r11484, %rs26459;
	shl.b32 	%r11485, %r11484, 16;
	and.b32  	%r11486, %r11485, 16711680;
	or.b32  	%r11487, %r11483, %r11486;
	cvt.u32.u16 	%r11488, %rs26460;
	shl.b32 	%r11489, %r11488, 24;
	or.b32  	%r11391, %r11487, %r11489;
	cvt.u32.u16 	%r11490, %rs26461;
	and.b32  	%r11491, %r11490, 255;
	and.b16  	%rs17058, %rs26462, 255;
	mul.wide.u16 	%r11492, %rs17058, 256;
	or.b32  	%r11493, %r11492, %r11491;
	cvt.u32.u16 	%r11494, %rs26463;
	shl.b32 	%r11495, %r11494, 16;
	and.b32  	%r11496, %r11495, 16711680;
	or.b32  	%r11497, %r11493, %r11496;
	cvt.u32.u16 	%r11498, %rs26464;
	shl.b32 	%r11499, %r11498, 24;
	or.b32  	%r11396, %r11497, %r11499;
	cvt.u32.u16 	%r11500, %rs26465;
	and.b32  	%r11501, %r11500, 255;
	and.b16  	%rs17059, %rs26466, 255;
	mul.wide.u16 	%r11502, %rs17059, 256;
	or.b32  	%r11503, %r11502, %r11501;
	cvt.u32.u16 	%r11504, %rs26467;
	shl.b32 	%r11505, %r11504, 16;
	and.b32  	%r11506, %r11505, 16711680;
	or.b32  	%r11507, %r11503, %r11506;
	cvt.u32.u16 	%r11508, %rs26468;
	shl.b32 	%r11509, %r11508, 24;
	or.b32  	%r11401, %r11507, %r11509;
	cvt.u32.u16 	%r11510, %rs26469;
	and.b32  	%r11511, %r11510, 255;
	and.b16  	%rs17060, %rs26470, 255;
	mul.wide.u16 	%r11512, %rs17060, 256;
	or.b32  	%r11513, %r11512, %r11511;
	cvt.u32.u16 	%r11514, %rs26471;
	shl.b32 	%r11515, %r11514, 16;
	and.b32  	%r11516, %r11515, 16711680;
	or.b32  	%r11517, %r11513, %r11516;
	cvt.u32.u16 	%r11518, %rs26472;
	shl.b32 	%r11519, %r11518, 24;
	or.b32  	%r11406, %r11517, %r11519;
	cvt.u32.u16 	%r11520, %rs26473;
	and.b32  	%r11521, %r11520, 255;
	and.b16  	%rs17061, %rs26474, 255;
	mul.wide.u16 	%r11522, %rs17061, 256;
	or.b32  	%r11523, %r11522, %r11521;
	cvt.u32.u16 	%r11524, %rs26475;
	shl.b32 	%r11525, %r11524, 16;
	and.b32  	%r11526, %r11525, 16711680;
	or.b32  	%r11527, %r11523, %r11526;
	cvt.u32.u16 	%r11528, %rs26476;
	shl.b32 	%r11529, %r11528, 24;
	or.b32  	%r11411, %r11527, %r11529;
	cvt.u32.u16 	%r11530, %rs26477;
	and.b32  	%r11531, %r11530, 255;
	and.b16  	%rs17062, %rs26478, 255;
	mul.wide.u16 	%r11532, %rs17062, 256;
	or.b32  	%r11533, %r11532, %r11531;
	cvt.u32.u16 	%r11534, %rs26479;
	shl.b32 	%r11535, %r11534, 16;
	and.b32  	%r11536, %r11535, 16711680;
	or.b32  	%r11537, %r11533, %r11536;
	cvt.u32.u16 	%r11538, %rs26480;
	shl.b32 	%r11539, %r11538, 24;
	or.b32  	%r11416, %r11537, %r11539;
	cvt.u32.u16 	%r11540, %rs26481;
	and.b32  	%r11541, %r11540, 255;
	and.b16  	%rs17063, %rs26482, 255;
	mul.wide.u16 	%r11542, %rs17063, 256;
	or.b32  	%r11543, %r11542, %r11541;
	cvt.u32.u16 	%r11544, %rs26483;
	shl.b32 	%r11545, %r11544, 16;
	and.b32  	%r11546, %r11545, 16711680;
	or.b32  	%r11547, %r11543, %r11546;
	cvt.u32.u16 	%r11548, %rs26484;
	shl.b32 	%r11549, %r11548, 24;
	or.b32  	%r11421, %r11547, %r11549;
	cvt.u32.u16 	%r11550, %rs26485;
	and.b32  	%r11551, %r11550, 255;
	and.b16  	%rs17064, %rs26486, 255;
	mul.wide.u16 	%r11552, %rs17064, 256;
	or.b32  	%r11553, %r11552, %r11551;
	cvt.u32.u16 	%r11554, %rs26487;
	shl.b32 	%r11555, %r11554, 16;
	and.b32  	%r11556, %r11555, 16711680;
	or.b32  	%r11557, %r11553, %r11556;
	cvt.u32.u16 	%r11558, %rs26488;
	shl.b32 	%r11559, %r11558, 24;
	or.b32  	%r11426, %r11557, %r11559;
	cvt.u32.u16 	%r11560, %rs26489;
	and.b32  	%r11561, %r11560, 255;
	and.b16  	%rs17065, %rs26490, 255;
	mul.wide.u16 	%r11562, %rs17065, 256;
	or.b32  	%r11563, %r11562, %r11561;
	cvt.u32.u16 	%r11564, %rs26491;
	shl.b32 	%r11565, %r11564, 16;
	and.b32  	%r11566, %r11565, 16711680;
	or.b32  	%r11567, %r11563, %r11566;
	cvt.u32.u16 	%r11568, %rs26492;
	shl.b32 	%r11569, %r11568, 24;
	or.b32  	%r11431, %r11567, %r11569;
	cvt.u32.u16 	%r11570, %rs26493;
	and.b32  	%r11571, %r11570, 255;
	and.b16  	%rs17066, %rs26494, 255;
	mul.wide.u16 	%r11572, %rs17066, 256;
	or.b32  	%r11573, %r11572, %r11571;
	cvt.u32.u16 	%r11574, %rs26495;
	shl.b32 	%r11575, %r11574, 16;
	and.b32  	%r11576, %r11575, 16711680;
	or.b32  	%r11577, %r11573, %r11576;
	cvt.u32.u16 	%r11578, %rs26496;
	shl.b32 	%r11579, %r11578, 24;
	or.b32  	%r11436, %r11577, %r11579;
	cvt.u32.u16 	%r11580, %rs26497;
	and.b32  	%r11581, %r11580, 255;
	and.b32  	%r11582, %r33206, -65536;
	or.b32  	%r11583, %r11582, %r11581;
	and.b16  	%rs17067, %rs26498, 255;
	mul.wide.u16 	%r11584, %rs17067, 256;
	or.b32  	%r33206, %r11583, %r11584;
	mov.b64 	{%r11371, %r11376}, %rd3899;
	mov.b32 	%r11457, 8;
	mov.b32 	%r11459, -1;
	// begin inline asm
	shfl.sync.down.b32 %r11370, %r11371, %r11457, %r2034, %r11459;
	// end inline asm
	// begin inline asm
	shfl.sync.down.b32 %r11375, %r11376, %r11457, %r2034, %r11459;
	// end inline asm
	// begin inline asm
	shfl.sync.down.b32 %r11380, %r11381, %r11457, %r2034, %r11459;
	// end inline asm
	// begin inline asm
	shfl.sync.down.b32 %r11385, %r11386, %r11457, %r2034, %r11459;
	// end inline asm
	// begin inline asm
	shfl.sync.down.b32 %r11390, %r11391, %r11457, %r2034, %r11459;
	// end inline asm
	// begin inline asm
	shfl.sync.down.b32 %r11395, %r11396, %r11457, %r2034, %r11459;
	// end inline asm
	// begin inline asm
	shfl.sync.down.b32 %r11400, %r11401, %r11457, %r2034, %r11459;
	// end inline asm
	// begin inline asm
	shfl.sync.down.b32 %r11405, %r11406, %r11457, %r2034, %r11459;
	// end inline asm
	// begin inline asm
	shfl.sync.down.b32 %r11410, %r11411, %r11457, %r2034, %r11459;
	// end inline asm
	// begin inline asm
	shfl.sync.down.b32 %r11415, %r11416, %r11457, %r2034, %r11459;
	// end inline asm
	// begin inline asm
	shfl.sync.down.b32 %r11420, %r11421, %r11457, %r2034, %r11459;
	// end inline asm
	// begin inline asm
	shfl.sync.down.b32 %r11425, %r11426, %r11457, %r2034, %r11459;
	// end inline asm
	// begin inline asm
	shfl.sync.down.b32 %r11430, %r11431, %r11457, %r2034, %r11459;
	// end inline asm
	// begin inline asm
	shfl.sync.down.b32 %r11435, %r11436, %r11457, %r2034, %r11459;
	// end inline asm
	// begin inline asm
	shfl.sync.down.b32 %r11440, %r33206, %r11457, %r2034, %r11459;
	// end inline asm
	// begin inline asm
	shfl.sync.down.b32 %r11445, %r33211, %r11457, %r2034, %r11459;
	// end inline asm
	mov.b64 	%rd1702, %fd600;
	mov.b64 	{%r11451, %r11456}, %rd1702;
	// begin inline asm
	shfl.sync.down.b32 %r11450, %r11451, %r11457, %r2034, %r11459;
	// end inline asm
	// begin inline asm
	shfl.sync.down.b32 %r11455, %r11456, %r11457, %r2034, %r11459;
	// end inline asm
	add.s32 	%r11585, %r2378, 8;
	setp.gt.s32 	%p250, %r11585, %r2034;
	@%p250 bra 	$L__BB3_1296;
	shr.u32 	%r11586, %r11440, 8;
	cvt.u16.u32 	%rs17068, %r11586;
	cvt.u16.u32 	%rs17069, %r11440;
	cvt.u16.u32 	%rs26601, %r11380;
	mov.b64 	%rd1703, {%r11450, %r11455};
	mov.b64 	%fd322, %rd1703;
	mov.b64 	%rd1704, {%r11370, %r11375};
	st.local.u64 	[%rd12], %rd3899;
	cvt.u32.u16 	%r11587, %rs26456;
	cvt.u32.u16 	%r11588, %rs26455;
	prmt.b32 	%r11589, %r11588, %r11587, 0x3340U;
	cvt.u32.u16 	%r11590, %rs26454;
	cvt.u32.u16 	%r11591, %rs26453;
	prmt.b32 	%r11592, %r11591, %r11590, 0x3340U;
	prmt.b32 	%r11593, %r11592, %r11589, 0x5410U;
	cvt.u32.u16 	%r11594, %rs26452;
	cvt.u32.u16 	%r11595, %rs26451;
	prmt.b32 	%r11596, %r11595, %r11594, 0x3340U;
	cvt.u32.u16 	%r11597, %rs26450;
	cvt.u32.u16 	%r11598, %rs26245;
	prmt.b32 	%r11599, %r11598, %r11597, 0x3340U;
	prmt.b32 	%r11600, %r11599, %r11596, 0x5410U;
	st.local.v2.b32 	[%rd12+8], {%r11600, %r11593};
	cvt.u32.u16 	%r11601, %rs26464;
	cvt.u32.u16 	%r11602, %rs26463;
	prmt.b32 	%r11603, %r11602, %r11601, 0x3340U;
	cvt.u32.u16 	%r11604, %rs26462;
	cvt.u32.u16 	%r11605, %rs26461;
	prmt.b32 	%r11606, %r11605, %r11604, 0x3340U;
	prmt.b32 	%r11607, %r11606, %r11603, 0x5410U;
	cvt.u32.u16 	%r11608, %rs26460;
	cvt.u32.u16 	%r11609, %rs26459;
	prmt.b32 	%r11610, %r11609, %r11608, 0x3340U;
	cvt.u32.u16 	%r11611, %rs26458;
	cvt.u32.u16 	%r11612, %rs26457;
	prmt.b32 	%r11613, %r11612, %r11611, 0x3340U;
	prmt.b32 	%r11614, %r11613, %r11610, 0x5410U;
	st.local.v2.b32 	[%rd12+16], {%r11614, %r11607};
	cvt.u32.u16 	%r11615, %rs26472;
	cvt.u32.u16 	%r11616, %rs26471;
	prmt.b32 	%r11617, %r11616, %r11615, 0x3340U;
	cvt.u32.u16 	%r11618, %rs26470;
	cvt.u32.u16 	%r11619, %rs26469;
	prmt.b32 	%r11620, %r11619, %r11618, 0x3340U;
	prmt.b32 	%r11621, %r11620, %r11617, 0x5410U;
	cvt.u32.u16 	%r11622, %rs26468;
	cvt.u32.u16 	%r11623, %rs26467;
	prmt.b32 	%r11624, %r11623, %r11622, 0x3340U;
	cvt.u32.u16 	%r11625, %rs26466;
	cvt.u32.u16 	%r11626, %rs26465;
	prmt.b32 	%r11627, %r11626, %r11625, 0x3340U;
	prmt.b32 	%r11628, %r11627, %r11624, 0x5410U;
	st.local.v2.b32 	[%rd12+24], {%r11628, %r11621};
	cvt.u32.u16 	%r11629, %rs26480;
	cvt.u32.u16 	%r11630, %rs26479;
	prmt.b32 	%r11631, %r11630, %r11629, 0x3340U;
	cvt.u32.u16 	%r11632, %rs26478;
	cvt.u32.u16 	%r11633, %rs26477;
	prmt.b32 	%r11634, %r11633, %r11632, 0x3340U;
	prmt.b32 	%r11635, %r11634, %r11631, 0x5410U;
	cvt.u32.u16 	%r11636, %rs26476;
	cvt.u32.u16 	%r11637, %rs26475;
	prmt.b32 	%r11638, %r11637, %r11636, 0x3340U;
	cvt.u32.u16 	%r11639, %rs26474;
	cvt.u32.u16 	%r11640, %rs26473;
	prmt.b32 	%r11641, %r11640, %r11639, 0x3340U;
	prmt.b32 	%r11642, %r11641, %r11638, 0x5410U;
	st.local.v2.b32 	[%rd12+32], {%r11642, %r11635};
	cvt.u32.u16 	%r11643, %rs26488;
	cvt.u32.u16 	%r11644, %rs26487;
	prmt.b32 	%r11645, %r11644, %r11643, 0x3340U;
	cvt.u32.u16 	%r11646, %rs26486;
	cvt.u32.u16 	%r11647, %rs26485;
	prmt.b32 	%r11648, %r11647, %r11646, 0x3340U;
	prmt.b32 	%r11649, %r11648, %r11645, 0x5410U;
	cvt.u32.u16 	%r11650, %rs26484;
	cvt.u32.u16 	%r11651, %rs26483;
	prmt.b32 	%r11652, %r11651, %r11650, 0x3340U;
	cvt.u32.u16 	%r11653, %rs26482;
	cvt.u32.u16 	%r11654, %rs26481;
	prmt.b32 	%r11655, %r11654, %r11653, 0x3340U;
	prmt.b32 	%r11656, %r11655, %r11652, 0x5410U;
	st.local.v2.b32 	[%rd12+40], {%r11656, %r11649};
	cvt.u32.u16 	%r11657, %rs26496;
	cvt.u32.u16 	%r11658, %rs26495;
	prmt.b32 	%r11659, %r11658, %r11657, 0x3340U;
	cvt.u32.u16 	%r11660, %rs26494;
	cvt.u32.u16 	%r11661, %rs26493;
	prmt.b32 	%r11662, %r11661, %r11660, 0x3340U;
	prmt.b32 	%r11663, %r11662, %r11659, 0x5410U;
	cvt.u32.u16 	%r11664, %rs26492;
	cvt.u32.u16 	%r11665, %rs26491;
	prmt.b32 	%r11666, %r11665, %r11664, 0x3340U;
	cvt.u32.u16 	%r11667, %rs26490;
	cvt.u32.u16 	%r11668, %rs26489;
	prmt.b32 	%r11669, %r11668, %r11667, 0x3340U;
	prmt.b32 	%r11670, %r11669, %r11666, 0x5410U;
	st.local.v2.b32 	[%rd12+48], {%r11670, %r11663};
	st.local.v2.u8 	[%rd12+56], {%rs26497, %rs26498};
	st.local.u32 	[%rd12+60], %r33211;
	st.local.f64 	[%rd12+64], %fd600;
	st.local.v2.u32 	[%rd13], {%r11370, %r11375};
	st.local.v2.b32 	[%rd13+8], {%r11380, %r11385};
	st.local.v2.b32 	[%rd13+16], {%r11390, %r11395};
	st.local.v2.b32 	[%rd13+24], {%r11400, %r11405};
	st.local.v2.b32 	[%rd13+32], {%r11410, %r11415};
	st.local.v2.b32 	[%rd13+40], {%r11420, %r11425};
	st.local.v2.b32 	[%rd13+48], {%r11430, %r11435};
	st.local.v2.u8 	[%rd13+56], {%rs17069, %rs17068};
	st.local.u32 	[%rd13+60], %r11445;
	st.local.v2.u32 	[%rd13+64], {%r11450, %r11455};
	add.s64 	%rd469, %rd3899, %rd1704;
	setp.ne.s64 	%p251, %rd3899, 0;
	@%p251 bra 	$L__BB3_1295;
	mov.b16 	%rs17070, 0;
	st.local.u8 	[%rd11], %rs17070;
	add.s32 	%r11672, %r33211, %r11445;
	st.local.u32 	[%rd11+52], %r11672;
	add.f64 	%fd376, %fd600, %fd322;
	st.local.f64 	[%rd11+56], %fd376;
	mov.b32 	%r33236, 0;
$L__BB3_1285:
	mov.u32 	%r2156, %r33236;
	cvt.u64.u32 	%rd1705, %r2156;
	add.s64 	%rd1706, %rd11, %rd1705;
	ld.local.u8 	%rs17071, [%rd1706];
	setp.ne.s16 	%p252, %rs17071, 0;
	add.s32 	%r33236, %r2156, 1;
	@%p252 bra 	$L__BB3_1285;
	and.b16  	%rs17072, %rs26601, 255;
	setp.eq.s16 	%p253, %rs17072, 0;
	mov.u32 	%r33238, %r2156;
	@%p253 bra 	$L__BB3_1289;
	mov.b32 	%r33237, 0;
$L__BB3_1288:
	add.s32 	%r11674, %r33237, %r2156;
	cvt.u64.u32 	%rd1707, %r11674;
	add.s64 	%rd1708, %rd11, %rd1707;
	st.local.u8 	[%rd1708], %rs26601;
	add.s32 	%r2159, %r33237, 1;
	add.s32 	%r33238, %r2159, %r2156;
	cvt.u64.u32 	%rd1709, %r33237;
	add.s64 	%rd1710, %rd13, %rd1709;
	ld.local.u8 	%rs26601, [%rd1710+9];
	setp.ne.s16 	%p254, %rs26601, 0;
	mov.u32 	%r33237, %r2159;
	@%p254 bra 	$L__BB3_1288;
$L__BB3_1289:
	cvt.u64.u32 	%rd1711, %r33238;
	add.s64 	%rd1712, %rd11, %rd1711;
	mov.b16 	%rs17073, 0;
	st.local.u8 	[%rd1712], %rs17073;
	mov.b32 	%r33239, 0;
$L__BB3_1290:
	mov.u32 	%r2162, %r33239;
	cvt.u64.u32 	%rd1713, %r2162;
	add.s64 	%rd1714, %rd11, %rd1713;
	ld.local.u8 	%rs17074, [%rd1714];
	setp.ne.s16 	%p255, %rs17074, 0;
	add.s32 	%r33239, %r2162, 1;
	@%p255 bra 	$L__BB3_1290;
	and.b16  	%rs17075, %rs26245, 255;
	setp.eq.s16 	%p256, %rs17075, 0;
	mov.u32 	%r33241, %r2162;
	@%p256 bra 	$L__BB3_1294;
	mov.b32 	%r33240, 0;
$L__BB3_1293:
	add.s32 	%r11677, %r33240, %r2162;
	cvt.u64.u32 	%rd1715, %r11677;
	add.s64 	%rd1716, %rd11, %rd1715;
	st.local.u8 	[%rd1716], %rs26245;
	add.s32 	%r2165, %r33240, 1;
	add.s32 	%r33241, %r2165, %r2162;
	cvt.u64.u32 	%rd1717, %r33240;
	add.s64 	%rd1718, %rd12, %rd1717;
	ld.local.u8 	%rs26245, [%rd1718+9];
	setp.ne.s16 	%p257, %rs26245, 0;
	mov.u32 	%r33240, %r2165;
	@%p257 bra 	$L__BB3_1293;
$L__BB3_1294:
	cvt.u64.u32 	%rd1719, %r33241;
	add.s64 	%rd1720, %rd11, %rd1719;
	mov.b16 	%rs17076, 0;
	st.local.u8 	[%rd1720], %rs17076;
	ld.local.v2.b32 	{%r11678, %r11679}, [%rd11];
	bfe.u32 	%r11680, %r11678, 0, 8;
	cvt.u16.u32 	%rs26245, %r11680;
	bfe.u32 	%r11681, %r11678, 8, 8;
	cvt.u16.u32 	%rs26450, %r11681;
	bfe.u32 	%r11682, %r11678, 16, 8;
	cvt.u16.u32 	%rs26451, %r11682;
	bfe.u32 	%r11683, %r11678, 24, 8;
	cvt.u16.u32 	%rs26452, %r11683;
	bfe.u32 	%r11684, %r11679, 0, 8;
	cvt.u16.u32 	%rs26453, %r11684;
	bfe.u32 	%r11685, %r11679, 8, 8;
	cvt.u16.u32 	%rs26454, %r11685;
	bfe.u32 	%r11686, %r11679, 16, 8;
	cvt.u16.u32 	%rs26455, %r11686;
	bfe.u32 	%r11687, %r11679, 24, 8;
	cvt.u16.u32 	%rs26456, %r11687;
	ld.local.v2.b32 	{%r11688, %r11689}, [%rd11+8];
	bfe.u32 	%r11690, %r11688, 0, 8;
	cvt.u16.u32 	%rs26457, %r11690;
	bfe.u32 	%r11691, %r11688, 8, 8;
	cvt.u16.u32 	%rs26458, %r11691;
	bfe.u32 	%r11692, %r11688, 16, 8;
	cvt.u16.u32 	%rs26459, %r11692;
	bfe.u32 	%r11693, %r11688, 24, 8;
	cvt.u16.u32 	%rs26460, %r11693;
	bfe.u32 	%r11694, %r11689, 0, 8;
	cvt.u16.u32 	%rs26461, %r11694;
	bfe.u32 	%r11695, %r11689, 8, 8;
	cvt.u16.u32 	%rs26462, %r11695;
	bfe.u32 	%r11696, %r11689, 16, 8;
	cvt.u16.u32 	%rs26463, %r11696;
	bfe.u32 	%r11697, %r11689, 24, 8;
	cvt.u16.u32 	%rs26464, %r11697;
	ld.local.v2.b32 	{%r11698, %r11699}, [%rd11+16];
	bfe.u32 	%r11700, %r11698, 0, 8;
	cvt.u16.u32 	%rs26465, %r11700;
	bfe.u32 	%r11701, %r11698, 8, 8;
	cvt.u16.u32 	%rs26466, %r11701;
	bfe.u32 	%r11702, %r11698, 16, 8;
	cvt.u16.u32 	%rs26467, %r11702;
	bfe.u32 	%r11703, %r11698, 24, 8;
	cvt.u16.u32 	%rs26468, %r11703;
	bfe.u32 	%r11704, %r11699, 0, 8;
	cvt.u16.u32 	%rs26469, %r11704;
	bfe.u32 	%r11705, %r11699, 8, 8;
	cvt.u16.u32 	%rs26470, %r11705;
	bfe.u32 	%r11706, %r11699, 16, 8;
	cvt.u16.u32 	%rs26471, %r11706;
	bfe.u32 	%r11707, %r11699, 24, 8;
	cvt.u16.u32 	%rs26472, %r11707;
	ld.local.v2.b32 	{%r11708, %r11709}, [%rd11+24];
	bfe.u32 	%r11710, %r11708, 0, 8;
	cvt.u16.u32 	%rs26473, %r11710;
	bfe.u32 	%r11711, %r11708, 8, 8;
	cvt.u16.u32 	%rs26474, %r11711;
	bfe.u32 	%r11712, %r11708, 16, 8;
	cvt.u16.u32 	%rs26475, %r11712;
	bfe.u32 	%r11713, %r11708, 24, 8;
	cvt.u16.u32 	%rs26476, %r11713;
	bfe.u32 	%r11714, %r11709, 0, 8;
	cvt.u16.u32 	%rs26477, %r11714;
	bfe.u32 	%r11715, %r11709, 8, 8;
	cvt.u16.u32 	%rs26478, %r11715;
	bfe.u32 	%r11716, %r11709, 16, 8;
	cvt.u16.u32 	%rs26479, %r11716;
	bfe.u32 	%r11717, %r11709, 24, 8;
	cvt.u16.u32 	%rs26480, %r11717;
	ld.local.v2.b32 	{%r11718, %r11719}, [%rd11+32];
	bfe.u32 	%r11720, %r11718, 0, 8;
	cvt.u16.u32 	%rs26481, %r11720;
	bfe.u32 	%r11721, %r11718, 8, 8;
	cvt.u16.u32 	%rs26482, %r11721;
	bfe.u32 	%r11722, %r11718, 16, 8;
	cvt.u16.u32 	%rs26483, %r11722;
	bfe.u32 	%r11723, %r11718, 24, 8;
	cvt.u16.u32 	%rs26484, %r11723;
	bfe.u32 	%r11724, %r11719, 0, 8;
	cvt.u16.u32 	%rs26485, %r11724;
	bfe.u32 	%r11725, %r11719, 8, 8;
	cvt.u16.u32 	%rs26486, %r11725;
	bfe.u32 	%r11726, %r11719, 16, 8;
	cvt.u16.u32 	%rs26487, %r11726;
	bfe.u32 	%r11727, %r11719, 24, 8;
	cvt.u16.u32 	%rs26488, %r11727;
	ld.local.v2.b32 	{%r11728, %r11729}, [%rd11+40];
	bfe.u32 	%r11730, %r11728, 0, 8;
	cvt.u16.u32 	%rs26489, %r11730;
	bfe.u32 	%r11731, %r11728, 8, 8;
	cvt.u16.u32 	%rs26490, %r11731;
	bfe.u32 	%r11732, %r11728, 16, 8;
	cvt.u16.u32 	%rs26491, %r11732;
	bfe.u32 	%r11733, %r11728, 24, 8;
	cvt.u16.u32 	%rs26492, %r11733;
	bfe.u32 	%r11734, %r11729, 0, 8;
	cvt.u16.u32 	%rs26493, %r11734;
	bfe.u32 	%r11735, %r11729, 8, 8;
	cvt.u16.u32 	%rs26494, %r11735;
	bfe.u32 	%r11736, %r11729, 16, 8;
	cvt.u16.u32 	%rs26495, %r11736;
	bfe.u32 	%r11737, %r11729, 24, 8;
	cvt.u16.u32 	%rs26496, %r11737;
	ld.local.v2.u8 	{%rs26497, %rs26498}, [%rd11+48];
	ld.local.u32 	%r33211, [%rd11+52];
	ld.local.f64 	%fd600, [%rd11+56];
$L__BB3_1295:
	mov.u64 	%rd3899, %rd469;
$L__BB3_1296:
	cvt.u32.u16 	%r11828, %rs26245;
	and.b32  	%r11829, %r11828, 255;
	and.b16  	%rs17077, %rs26450, 255;
	mul.wide.u16 	%r11830, %rs17077, 256;
	or.b32  	%r11831, %r11830, %r11829;
	cvt.u32.u16 	%r11832, %rs26451;
	shl.b32 	%r11833, %r11832, 16;
	and.b32  	%r11834, %r11833, 16711680;
	or.b32  	%r11835, %r11831, %r11834;
	cvt.u32.u16 	%r11836, %rs26452;
	shl.b32 	%r11837, %r11836, 24;
	or.b32  	%r11749, %r11835, %r11837;
	cvt.u32.u16 	%r11838, %rs26453;
	and.b32  	%r11839, %r11838, 255;
	and.b16  	%rs17078, %rs26454, 255;
	mul.wide.u16 	%r11840, %rs17078, 256;
	or.b32  	%r11841, %r11840, %r11839;
	cvt.u32.u16 	%r11842, %rs26455;
	shl.b32 	%r11843, %r11842, 16;
	and.b32  	%r11844, %r11843, 16711680;
	or.b32  	%r11845, %r11841, %r11844;
	cvt.u32.u16 	%r11846, %rs26456;
	shl.b32 	%r11847, %r11846, 24;
	or.b32  	%r11754, %r11845, %r11847;
	cvt.u32.u16 	%r11848, %rs26457;
	and.b32  	%r11849, %r11848, 255;
	and.b16  	%rs17079, %rs26458, 255;
	mul.wide.u16 	%r11850, %rs17079, 256;
	or.b32  	%r11851, %r11850, %r11849;
	cvt.u32.u16 	%r11852, %rs26459;
	shl.b32 	%r11853, %r11852, 16;
	and.b32  	%r11854, %r11853, 16711680;
	or.b32  	%r11855, %r11851, %r11854;
	cvt.u32.u16 	%r11856, %rs26460;
	shl.b32 	%r11857, %r11856, 24;
	or.b32  	%r11759, %r11855, %r11857;
	cvt.u32.u16 	%r11858, %rs26461;
	and.b32  	%r11859, %r11858, 255;
	and.b16  	%rs17080, %rs26462, 255;
	mul.wide.u16 	%r11860, %rs17080, 256;
	or.b32  	%r11861, %r11860, %r11859;
	cvt.u32.u16 	%r11862, %rs26463;
	shl.b32 	%r11863, %r11862, 16;
	and.b32  	%r11864, %r11863, 16711680;
	or.b32  	%r11865, %r11861, %r11864;
	cvt.u32.u16 	%r11866, %rs26464;
	shl.b32 	%r11867, %r11866, 24;
	or.b32  	%r11764, %r11865, %r11867;
	cvt.u32.u16 	%r11868, %rs26465;
	and.b32  	%r11869, %r11868, 255;
	and.b16  	%rs17081, %rs26466, 255;
	mul.wide.u16 	%r11870, %rs17081, 256;
	or.b32  	%r11871, %r11870, %r11869;
	cvt.u32.u16 	%r11872, %rs26467;
	shl.b32 	%r11873, %r11872, 16;
	and.b32  	%r11874, %r11873, 16711680;
	or.b32  	%r11875, %r11871, %r11874;
	cvt.u32.u16 	%r11876, %rs26468;
	shl.b32 	%r11877, %r11876, 24;
	or.b32  	%r11769, %r11875, %r11877;
	cvt.u32.u16 	%r11878, %rs26469;
	and.b32  	%r11879, %r11878, 255;
	and.b16  	%rs17082, %rs26470, 255;
	mul.wide.u16 	%r11880, %rs17082, 256;
	or.b32  	%r11881, %r11880, %r11879;
	cvt.u32.u16 	%r11882, %rs26471;
	shl.b32 	%r11883, %r11882, 16;
	and.b32  	%r11884, %r11883, 16711680;
	or.b32  	%r11885, %r11881, %r11884;
	cvt.u32.u16 	%r11886, %rs26472;
	shl.b32 	%r11887, %r11886, 24;
	or.b32  	%r11774, %r11885, %r11887;
	cvt.u32.u16 	%r11888, %rs26473;
	and.b32  	%r11889, %r11888, 255;
	and.b16  	%rs17083, %rs26474, 255;
	mul.wide.u16 	%r11890, %rs17083, 256;
	or.b32  	%r11891, %r11890, %r11889;
	cvt.u32.u16 	%r11892, %rs26475;
	shl.b32 	%r11893, %r11892, 16;
	and.b32  	%r11894, %r11893, 16711680;
	or.b32  	%r11895, %r11891, %r11894;
	cvt.u32.u16 	%r11896, %rs26476;
	shl.b32 	%r11897, %r11896, 24;
	or.b32  	%r11779, %r11895, %r11897;
	cvt.u32.u16 	%r11898, %rs26477;
	and.b32  	%r11899, %r11898, 255;
	and.b16  	%rs17084, %rs26478, 255;
	mul.wide.u16 	%r11900, %rs17084, 256;
	or.b32  	%r11901, %r11900, %r11899;
	cvt.u32.u16 	%r11902, %rs26479;
	shl.b32 	%r11903, %r11902, 16;
	and.b32  	%r11904, %r11903, 16711680;
	or.b32  	%r11905, %r11901, %r11904;
	cvt.u32.u16 	%r11906, %rs26480;
	shl.b32 	%r11907, %r11906, 24;
	or.b32  	%r11784, %r11905, %r11907;
	cvt.u32.u16 	%r11908, %rs26481;
	and.b32  	%r11909, %r11908, 255;
	and.b16  	%rs17085, %rs26482, 255;
	mul.wide.u16 	%r11910, %rs17085, 256;
	or.b32  	%r11911, %r11910, %r11909;
	cvt.u32.u16 	%r11912, %rs26483;
	shl.b32 	%r11913, %r11912, 16;
	and.b32  	%r11914, %r11913, 16711680;
	or.b32  	%r11915, %r11911, %r11914;
	cvt.u32.u16 	%r11916, %rs26484;
	shl.b32 	%r11917, %r11916, 24;
	or.b32  	%r11789, %r11915, %r11917;
	cvt.u32.u16 	%r11918, %rs26485;
	and.b32  	%r11919, %r11918, 255;
	and.b16  	%rs17086, %rs26486, 255;
	mul.wide.u16 	%r11920, %rs17086, 256;
	or.b32  	%r11921, %r11920, %r11919;
	cvt.u32.u16 	%r11922, %rs26487;
	shl.b32 	%r11923, %r11922, 16;
	and.b32  	%r11924, %r11923, 16711680;
	or.b32  	%r11925, %r11921, %r11924;
	cvt.u32.u16 	%r11926, %rs26488;
	shl.b32 	%r11927, %r11926, 24;
	or.b32  	%r11794, %r11925, %r11927;
	cvt.u32.u16 	%r11928, %rs26489;
	and.b32  	%r11929, %r11928, 255;
	and.b16  	%rs17087, %rs26490, 255;
	mul.wide.u16 	%r11930, %rs17087, 256;
	or.b32  	%r11931, %r11930, %r11929;
	cvt.u32.u16 	%r11932, %rs26491;
	shl.b32 	%r11933, %r11932, 16;
	and.b32  	%r11934, %r11933, 16711680;
	or.b32  	%r11935, %r11931, %r11934;
	cvt.u32.u16 	%r11936, %rs26492;
	shl.b32 	%r11937, %r11936, 24;
	or.b32  	%r11799, %r11935, %r11937;
	cvt.u32.u16 	%r11938, %rs26493;
	and.b32  	%r11939, %r11938, 255;
	and.b16  	%rs17088, %rs26494, 255;
	mul.wide.u16 	%r11940, %rs17088, 256;
	or.b32  	%r11941, %r11940, %r11939;
	cvt.u32.u16 	%r11942, %rs26495;
	shl.b32 	%r11943, %r11942, 16;
	and.b32  	%r11944, %r11943, 16711680;
	or.b32  	%r11945, %r11941, %r11944;
	cvt.u32.u16 	%r11946, %rs26496;
	shl.b32 	%r11947, %r11946, 24;
	or.b32  	%r11804, %r11945, %r11947;
	cvt.u32.u16 	%r11948, %rs26497;
	and.b32  	%r11949, %r11948, 255;
	and.b32  	%r11950, %r33207, -65536;
	or.b32  	%r11951, %r11950, %r11949;
	and.b16  	%rs17089, %rs26498, 255;
	mul.wide.u16 	%r11952, %rs17089, 256;
	or.b32  	%r33207, %r11951, %r11952;
	mov.b64 	{%r11739, %r11744}, %rd3899;
	mov.b32 	%r11825, 16;
	mov.b32 	%r11827, -1;
	// begin inline asm
	shfl.sync.down.b32 %r11738, %r11739, %r11825, %r2034, %r11827;
	// end inline asm
	// begin inline asm
	shfl.sync.down.b32 %r11743, %r11744, %r11825, %r2034, %r11827;
	// end inline asm
	// begin inline asm
	shfl.sync.down.b32 %r11748, %r11749, %r11825, %r2034, %r11827;
	// end inline asm
	// begin inline asm
	shfl.sync.down.b32 %r11753, %r11754, %r11825, %r2034, %r11827;
	// end inline asm
	// begin inline asm
	shfl.sync.down.b32 %r11758, %r11759, %r11825, %r2034, %r11827;
	// end inline asm
	// begin inline asm
	shfl.sync.down.b32 %r11763, %r11764, %r11825, %r2034, %r11827;
	// end inline asm
	// begin inline asm
	shfl.sync.down.b32 %r11768, %r11769, %r11825, %r2034, %r11827;
	// end inline asm
	// begin inline asm
	shfl.sync.down.b32 %r11773, %r11774, %r11825, %r2034, %r11827;
	// end inline asm
	// begin inline asm
	shfl.sync.down.b32 %r11778, %r11779, %r11825, %r2034, %r11827;
	// end inline asm
	// begin inline asm
	shfl.sync.down.b32 %r11783, %r11784, %r11825, %r2034, %r11827;
	// end inline asm
	// begin inline asm
	shfl.sync.down.b32 %r11788, %r11789, %r11825, %r2034, %r11827;
	// end inline asm
	// begin inline asm
	shfl.sync.down.b32 %r11793, %r11794, %r11825, %r2034, %r11827;
	// end inline asm
	// begin inline asm
	shfl.sync.down.b32 %r11798, %r11799, %r11825, %r2034, %r11827;
	// end inline asm
	// begin inline asm
	shfl.sync.down.b32 %r11803, %r11804, %r11825, %r2034, %r11827;
	// end inline asm
	// begin inline asm
	shfl.sync.down.b32 %r11808, %r33207, %r11825, %r2034, %r11827;
	// end inline asm
	// begin inline asm
	shfl.sync.down.b32 %r11813, %r33211, %r11825, %r2034, %r11827;
	// end inline asm
	mov.b64 	%rd1721, %fd600;
	mov.b64 	{%r11819, %r11824}, %rd1721;
	// begin inline asm
	shfl.sync.down.b32 %r11818, %r11819, %r11825, %r2034, %r11827;
	// end inline asm
	// begin inline asm
	shfl.sync.down.b32 %r11823, %r11824, %r11825, %r2034, %r11827;
	// end inline asm
	add.s32 	%r11953, %r2378, 16;
	setp.gt.s32 	%p258, %r11953, %r2034;
	@%p258 bra 	$L__BB3_1310;
	shr.u32 	%r11954, %r11808, 8;
	cvt.u16.u32 	%rs17090, %r11954;
	cvt.u16.u32 	%rs17091, %r11808;
	cvt.u16.u32 	%rs26703, %r11748;
	mov.b64 	%rd1722, {%r11818, %r11823};
	mov.b64 	%fd326, %rd1722;
	mov.b64 	%rd1723, {%r11738, %r11743};
	st.local.u64 	[%rd9], %rd3899;
	cvt.u32.u16 	%r11955, %rs26456;
	cvt.u32.u16 	%r11956, %rs26455;
	prmt.b32 	%r11957, %r11956, %r11955, 0x3340U;
	cvt.u32.u16 	%r11958, %rs26454;
	cvt.u32.u16 	%r11959, %rs26453;
	prmt.b32 	%r11960, %r11959, %r11958, 0x3340U;
	prmt.b32 	%r11961, %r11960, %r11957, 0x5410U;
	cvt.u32.u16 	%r11962, %rs26452;
	cvt.u32.u16 	%r11963, %rs26451;
	prmt.b32 	%r11964, %r11963, %r11962, 0x3340U;
	cvt.u32.u16 	%r11965, %rs26450;
	cvt.u32.u16 	%r11966, %rs26245;
	prmt.b32 	%r11967, %r11966, %r11965, 0x3340U;
	prmt.b32 	%r11968, %r11967, %r11964, 0x5410U;
	st.local.v2.b32 	[%rd9+8], {%r11968, %r11961};
	cvt.u32.u16 	%r11969, %rs26464;
	cvt.u32.u16 	%r11970, %rs26463;
	prmt.b32 	%r11971, %r11970, %r11969, 0x3340U;
	cvt.u32.u16 	%r11972, %rs26462;
	cvt.u32.u16 	%r11973, %rs26461;
	prmt.b32 	%r11974, %r11973, %r11972, 0x3340U;
	prmt.b32 	%r11975, %r11974, %r11971, 0x5410U;
	cvt.u32.u16 	%r11976, %rs26460;
	cvt.u32.u16 	%r11977, %rs26459;
	prmt.b32 	%r11978, %r11977, %r11976, 0x3340U;
	cvt.u32.u16 	%r11979, %rs26458;
	cvt.u32.u16 	%r11980, %rs26457;
	prmt.b32 	%r11981, %r11980, %r11979, 0x3340U;
	prmt.b32 	%r11982, %r11981, %r11978, 0x5410U;
	st.local.v2.b32 	[%rd9+16], {%r11982, %r11975};
	cvt.u32.u16 	%r11983, %rs26472;
	cvt.u32.u16 	%r11984, %rs26471;
	prmt.b32 	%r11985, %r11984, %r11983, 0x3340U;
	cvt.u32.u16 	%r11986, %rs26470;
	cvt.u32.u16 	%r11987, %rs26469;
	prmt.b32 	%r11988, %r11987, %r11986, 0x3340U;
	prmt.b32 	%r11989, %r11988, %r11985, 0x5410U;
	cvt.u32.u16 	%r11990, %rs26468;
	cvt.u32.u16 	%r11991, %rs26467;
	prmt.b32 	%r11992, %r11991, %r11990, 0x3340U;
	cvt.u32.u16 	%r11993, %rs26466;
	cvt.u32.u16 	%r11994, %rs26465;
	prmt.b32 	%r11995, %r11994, %r11993, 0x3340U;
	prmt.b32 	%r11996, %r11995, %r11992, 0x5410U;
	st.local.v2.b32 	[%rd9+24], {%r11996, %r11989};
	cvt.u32.u16 	%r11997, %rs26480;
	cvt.u32.u16 	%r11998, %rs26479;
	prmt.b32 	%r11999, %r11998, %r11997, 0x3340U;
	cvt.u32.u16 	%r12000, %rs26478;
	cvt.u32.u16 	%r12001, %rs26477;
	prmt.b32 	%r12002, %r12001, %r12000, 0x3340U;
	prmt.b32 	%r12003, %r12002, %r11999, 0x5410U;
	cvt.u32.u16 	%r12004, %rs26476;
	cvt.u32.u16 	%r12005, %rs26475;
	prmt.b32 	%r12006, %r12005, %r12004, 0x3340U;
	cvt.u32.u16 	%r12007, %rs26474;
	cvt.u32.u16 	%r12008, %rs26473;
	prmt.b32 	%r12009, %r12008, %r12007, 0x3340U;
	prmt.b32 	%r12010, %r12009, %r12006, 0x5410U;
	st.local.v2.b32 	[%rd9+32], {%r12010, %r12003};
	cvt.u32.u16 	%r12011, %rs26488;
	cvt.u32.u16 	%r12012, %rs26487;
	prmt.b32 	%r12013, %r12012, %r12011, 0x3340U;
	cvt.u32.u16 	%r12014, %rs26486;
	cvt.u32.u16 	%r12015, %rs26485;
	prmt.b32 	%r12016, %r12015, %r12014, 0x3340U;
	prmt.b32 	%r12017, %r12016, %r12013, 0x5410U;
	cvt.u32.u16 	%r12018, %rs26484;
	cvt.u32.u16 	%r12019, %rs26483;
	prmt.b32 	%r12020, %r12019, %r12018, 0x3340U;
	cvt.u32.u16 	%r12021, %rs26482;
	cvt.u32.u16 	%r12022, %rs26481;
	prmt.b32 	%r12023, %r12022, %r12021, 0x3340U;
	prmt.b32 	%r12024, %r12023, %r12020, 0x5410U;
	st.local.v2.b32 	[%rd9+40], {%r12024, %r12017};
	cvt.u32.u16 	%r12025, %rs26496;
	cvt.u32.u16 	%r12026, %rs26495;
	prmt.b32 	%r12027, %r12026, %r12025, 0x3340U;
	cvt.u32.u16 	%r12028, %rs26494;
	cvt.u32.u16 	%r12029, %rs26493;
	prmt.b32 	%r12030, %r12029, %r12028, 0x3340U;
	prmt.b32 	%r12031, %r12030, %r12027, 0x5410U;
	cvt.u32.u16 	%r12032, %rs26492;
	cvt.u32.u16 	%r12033, %rs26491;
	prmt.b32 	%r12034, %r12033, %r12032, 0x3340U;
	cvt.u32.u16 	%r12035, %rs26490;
	cvt.u32.u16 	%r12036, %rs26489;
	prmt.b32 	%r12037, %r12036, %r12035, 0x3340U;
	prmt.b32 	%r12038, %r12037, %r12034, 0x5410U;
	st.local.v2.b32 	[%rd9+48], {%r12038, %r12031};
	st.local.v2.u8 	[%rd9+56], {%rs26497, %rs26498};
	st.local.u32 	[%rd9+60], %r33211;
	st.local.f64 	[%rd9+64], %fd600;
	st.local.v2.u32 	[%rd10], {%r11738, %r11743};
	st.local.v2.b32 	[%rd10+8], {%r11748, %r11753};
	st.local.v2.b32 	[%rd10+16], {%r11758, %r11763};
	st.local.v2.b32 	[%rd10+24], {%r11768, %r11773};
	st.local.v2.b32 	[%rd10+32], {%r11778, %r11783};
	st.local.v2.b32 	[%rd10+40], {%r11788, %r11793};
	st.local.v2.b32 	[%rd10+48], {%r11798, %r11803};
	st.local.v2.u8 	[%rd10+56], {%rs17091, %rs17090};
	st.local.u32 	[%rd10+60], %r11813;
	st.local.v2.u32 	[%rd10+64], {%r11818, %r11823};
	add.s64 	%rd471, %rd3899, %rd1723;
	setp.ne.s64 	%p259, %rd3899, 0;
	@%p259 bra 	$L__BB3_1309;
	mov.b16 	%rs17092, 0;
	st.local.u8 	[%rd8], %rs17092;
	add.s32 	%r12040, %r33211, %r11813;
	st.local.u32 	[%rd8+52], %r12040;
	add.f64 	%fd377, %fd600, %fd326;
	st.local.f64 	[%rd8+56], %fd377;
	mov.b32 	%r33244, 0;
$L__BB3_1299:
	mov.u32 	%r2190, %r33244;
	cvt.u64.u32 	%rd1724, %r2190;
	add.s64 	%rd1725, %rd8, %rd1724;
	ld.local.u8 	%rs17093, [%rd1725];
	setp.ne.s16 	%p260, %rs17093, 0;
	add.s32 	%r33244, %r2190, 1;
	@%p260 bra 	$L__BB3_1299;
	and.b16  	%rs17094, %rs26703, 255;
	setp.eq.s16 	%p261, %rs17094, 0;
	mov.u32 	%r33246, %r2190;
	@%p261 bra 	$L__BB3_1303;
	mov.b32 	%r33245, 0;
$L__BB3_1302:
	add.s32 	%r12042, %r33245, %r2190;
	cvt.u64.u32 	%rd1726, %r12042;
	add.s64 	%rd1727, %rd8, %rd1726;
	st.local.u8 	[%rd1727], %rs26703;
	add.s32 	%r2193, %r33245, 1;
	add.s32 	%r33246, %r2193, %r2190;
	cvt.u64.u32 	%rd1728, %r33245;
	add.s64 	%rd1729, %rd10, %rd1728;
	ld.local.u8 	%rs26703, [%rd1729+9];
	setp.ne.s16 	%p262, %rs26703, 0;
	mov.u32 	%r33245, %r2193;
	@%p262 bra 	$L__BB3_1302;
$L__BB3_1303:
	cvt.u64.u32 	%rd1730, %r33246;
	add.s64 	%rd1731, %rd8, %rd1730;
	mov.b16 	%rs17095, 0;
	st.local.u8 	[%rd1731], %rs17095;
	mov.b32 	%r33247, 0;
$L__BB3_1304:
	mov.u32 	%r2196, %r33247;
	cvt.u64.u32 	%rd1732, %r2196;
	add.s64 	%rd1733, %rd8, %rd1732;
	ld.local.u8 	%rs17096, [%rd1733];
	setp.ne.s16 	%p263, %rs17096, 0;
	add.s32 	%r33247, %r2196, 1;
	@%p263 bra 	$L__BB3_1304;
	and.b16  	%rs17097, %rs26245, 255;
	setp.eq.s16 	%p264, %rs17097, 0;
	mov.u32 	%r33249, %r2196;
	@%p264 bra 	$L__BB3_1308;
	mov.b32 	%r33248, 0;
$L__BB3_1307:
	add.s32 	%r12045, %r33248, %r2196;
	cvt.u64.u32 	%rd1734, %r12045;
	add.s64 	%rd1735, %rd8, %rd1734;
	st.local.u8 	[%rd1735], %rs26245;
	add.s32 	%r2199, %r33248, 1;
	add.s32 	%r33249, %r2199, %r2196;
	cvt.u64.u32 	%rd1736, %r33248;
	add.s64 	%rd1737, %rd9, %rd1736;
	ld.local.u8 	%rs26245, [%rd1737+9];
	setp.ne.s16 	%p265, %rs26245, 0;
	mov.u32 	%r33248, %r2199;
	@%p265 bra 	$L__BB3_1307;
$L__BB3_1308:
	cvt.u64.u32 	%rd1738, %r33249;
	add.s64 	%rd1739, %rd8, %rd1738;
	mov.b16 	%rs17098, 0;
	st.local.u8 	[%rd1739], %rs17098;
	ld.local.v2.b32 	{%r12046, %r12047}, [%rd8];
	bfe.u32 	%r12048, %r12046, 0, 8;
	cvt.u16.u32 	%rs26245, %r12048;
	bfe.u32 	%r12049, %r12046, 8, 8;
	cvt.u16.u32 	%rs26450, %r12049;
	bfe.u32 	%r12050, %r12046, 16, 8;
	cvt.u16.u32 	%rs26451, %r12050;
	bfe.u32 	%r12051, %r12046, 24, 8;
	cvt.u16.u32 	%rs26452, %r12051;
	bfe.u32 	%r12052, %r12047, 0, 8;
	cvt.u16.u32 	%rs26453, %r12052;
	bfe.u32 	%r12053, %r12047, 8, 8;
	cvt.u16.u32 	%rs26454, %r12053;
	bfe.u32 	%r12054, %r12047, 16, 8;
	cvt.u16.u32 	%rs26455, %r12054;
	bfe.u32 	%r12055, %r12047, 24, 8;
	cvt.u16.u32 	%rs26456, %r12055;
	ld.local.v2.b32 	{%r12056, %r12057}, [%rd8+8];
	bfe.u32 	%r12058, %r12056, 0, 8;
	cvt.u16.u32 	%rs26457, %r12058;
	bfe.u32 	%r12059, %r12056, 8, 8;
	cvt.u16.u32 	%rs26458, %r12059;
	bfe.u32 	%r12060, %r12056, 16, 8;
	cvt.u16.u32 	%rs26459, %r12060;
	bfe.u32 	%r12061, %r12056, 24, 8;
	cvt.u16.u32 	%rs26460, %r12061;
	bfe.u32 	%r12062, %r12057, 0, 8;
	cvt.u16.u32 	%rs26461, %r12062;
	bfe.u32 	%r12063, %r12057, 8, 8;
	cvt.u16.u32 	%rs26462, %r12063;
	bfe.u32 	%r12064, %r12057, 16, 8;
	cvt.u16.u32 	%rs26463, %r12064;
	bfe.u32 	%r12065, %r12057, 24, 8;
	cvt.u16.u32 	%rs26464, %r12065;
	ld.local.v2.b32 	{%r12066, %r12067}, [%rd8+16];
	bfe.u32 	%r12068, %r12066, 0, 8;
	cvt.u16.u32 	%rs26465, %r12068;
	bfe.u32 	%r12069, %r12066, 8, 8;
	cvt.u16.u32 	%rs26466, %r12069;
	bfe.u32 	%r12070, %r12066, 16, 8;
	cvt.u16.u32 	%rs26467, %r12070;
	bfe.u32 	%r12071, %r12066, 24, 8;
	cvt.u16.u32 	%rs26468, %r12071;
	bfe.u32 	%r12072, %r12067, 0, 8;
	cvt.u16.u32 	%rs26469, %r12072;
	bfe.u32 	%r12073, %r12067, 8, 8;
	cvt.u16.u32 	%rs26470, %r12073;
	bfe.u32 	%r12074, %r12067, 16, 8;
	cvt.u16.u32 	%rs26471, %r12074;
	bfe.u32 	%r12075, %r12067, 24, 8;
	cvt.u16.u32 	%rs26472, %r12075;
	ld.local.v2.b32 	{%r12076, %r12077}, [%rd8+24];
	bfe.u32 	%r12078, %r12076, 0, 8;
	cvt.u16.u32 	%rs26473, %r12078;
	bfe.u32 	%r12079, %r12076, 8, 8;
	cvt.u16.u32 	%rs26474, %r12079;
	bfe.u32 	%r12080, %r12076, 16, 8;
	cvt.u16.u32 	%rs26475, %r12080;
	bfe.u32 	%r12081, %r12076, 24, 8;
	cvt.u16.u32 	%rs26476, %r12081;
	bfe.u32 	%r12082, %r12077, 0, 8;
	cvt.u16.u32 	%rs26477, %r12082;
	bfe.u32 	%r12083, %r12077, 8, 8;
	cvt.u16.u32 	%rs26478, %r12083;
	bfe.u32 	%r12084, %r12077, 16, 8;
	cvt.u16.u32 	%rs26479, %r12084;
	bfe.u32 	%r12085, %r12077, 24, 8;
	cvt.u16.u32 	%rs26480, %r12085;
	ld.local.v2.b32 	{%r12086, %r12087}, [%rd8+32];
	bfe.u32 	%r12088, %r12086, 0, 8;
	cvt.u16.u32 	%rs26481, %r12088;
	bfe.u32 	%r12089, %r12086, 8, 8;
	cvt.u16.u32 	%rs26482, %r12089;
	bfe.u32 	%r12090, %r12086, 16, 8;
	cvt.u16.u32 	%rs26483, %r12090;
	bfe.u32 	%r12091, %r12086, 24, 8;
	cvt.u16.u32 	%rs26484, %r12091;
	bfe.u32 	%r12092, %r12087, 0, 8;
	cvt.u16.u32 	%rs26485, %r12092;
	bfe.u32 	%r12093, %r12087, 8, 8;
	cvt.u16.u32 	%rs26486, %r12093;
	bfe.u32 	%r12094, %r12087, 16, 8;
	cvt.u16.u32 	%rs26487, %r12094;
	bfe.u32 	%r12095, %r12087, 24, 8;
	cvt.u16.u32 	%rs26488, %r12095;
	ld.local.v2.b32 	{%r12096, %r12097}, [%rd8+40];
	bfe.u32 	%r12098, %r12096, 0, 8;
	cvt.u16.u32 	%rs26489, %r12098;
	bfe.u32 	%r12099, %r12096, 8, 8;
	cvt.u16.u32 	%rs26490, %r12099;
	bfe.u32 	%r12100, %r12096, 16, 8;
	cvt.u16.u32 	%rs26491, %r12100;
	bfe.u32 	%r12101, %r12096, 24, 8;
	cvt.u16.u32 	%rs26492, %r12101;
	bfe.u32 	%r12102, %r12097, 0, 8;
	cvt.u16.u32 	%rs26493, %r12102;
	bfe.u32 	%r12103, %r12097, 8, 8;
	cvt.u16.u32 	%rs26494, %r12103;
	bfe.u32 	%r12104, %r12097, 16, 8;
	cvt.u16.u32 	%rs26495, %r12104;
	bfe.u32 	%r12105, %r12097, 24, 8;
	cvt.u16.u32 	%rs26496, %r12105;
	ld.local.v2.u8 	{%rs26497, %rs26498}, [%rd8+48];
	ld.local.u32 	%r33211, [%rd8+52];
	ld.local.f64 	%fd600, [%rd8+56];
$L__BB3_1309:
	mov.u64 	%rd3899, %rd471;
$L__BB3_1310:
	st.local.u64 	[%rd28], %rd3899;
	cvt.u32.u16 	%r12106, %rs26456;
	cvt.u32.u16 	%r12107, %rs26455;
	prmt.b32 	%r12108, %r12107, %r12106, 0x3340U;
	cvt.u32.u16 	%r12109, %rs26454;
	cvt.u32.u16 	%r12110, %rs26453;
	prmt.b32 	%r12111, %r12110, %r12109, 0x3340U;
	prmt.b32 	%r12112, %r12111, %r12108, 0x5410U;
	cvt.u32.u16 	%r12113, %rs26452;
	cvt.u32.u16 	%r12114, %rs26451;
	prmt.b32 	%r12115, %r12114, %r12113, 0x3340U;
	cvt.u32.u16 	%r12116, %rs26450;
	cvt.u32.u16 	%r12117, %rs26245;
	prmt.b32 	%r12118, %r12117, %r12116, 0x3340U;
	prmt.b32 	%r12119, %r12118, %r12115, 0x5410U;
	st.local.v2.b32 	[%rd28+8], {%r12119, %r12112};
	cvt.u32.u16 	%r12120, %rs26464;
	cvt.u32.u16 	%r12121, %rs26463;
	prmt.b32 	%r12122, %r12121, %r12120, 0x3340U;
	cvt.u32.u16 	%r12123, %rs26462;
	cvt.u32.u16 	%r12124, %rs26461;
	prmt.b32 	%r12125, %r12124, %r12123, 0x3340U;
	prmt.b32 	%r12126, %r12125, %r12122, 0x5410U;
	cvt.u32.u16 	%r12127, %rs26460;
	cvt.u32.u16 	%r12128, %rs26459;
	prmt.b32 	%r12129, %r12128, %r12127, 0x3340U;
	cvt.u32.u16 	%r12130, %rs26458;
	cvt.u32.u16 	%r12131, %rs26457;
	prmt.b32 	%r12132, %r12131, %r12130, 0x3340U;
	prmt.b32 	%r12133, %r12132, %r12129, 0x5410U;
	st.local.v2.b32 	[%rd28+16], {%r12133, %r12126};
	cvt.u32.u16 	%r12134, %rs26472;
	cvt.u32.u16 	%r12135, %rs26471;
	prmt.b32 	%r12136, %r12135, %r12134, 0x3340U;
	cvt.u32.u16 	%r12137, %rs26470;
	cvt.u32.u16 	%r12138, %rs26469;
	prmt.b32 	%r12139, %r12138, %r12137, 0x3340U;
	prmt.b32 	%r12140, %r12139, %r12136, 0x5410U;
	cvt.u32.u16 	%r12141, %rs26468;
	cvt.u32.u16 	%r12142, %rs26467;
	prmt.b32 	%r12143, %r12142, %r12141, 0x3340U;
	cvt.u32.u16 	%r12144, %rs26466;
	cvt.u32.u16 	%r12145, %rs26465;
	prmt.b32 	%r12146, %r12145, %r12144, 0x3340U;
	prmt.b32 	%r12147, %r12146, %r12143, 0x5410U;
	st.local.v2.b32 	[%rd28+24], {%r12147, %r12140};
	cvt.u32.u16 	%r12148, %rs26480;
	cvt.u32.u16 	%r12149, %rs26479;
	prmt.b32 	%r12150, %r12149, %r12148, 0x3340U;
	cvt.u32.u16 	%r12151, %rs26478;
	cvt.u32.u16 	%r12152, %rs26477;
	prmt.b32 	%r12153, %r12152, %r12151, 0x3340U;
	prmt.b32 	%r12154, %r12153, %r12150, 0x5410U;
	cvt.u32.u16 	%r12155, %rs26476;
	cvt.u32.u16 	%r12156, %rs26475;
	prmt.b32 	%r12157, %r12156, %r12155, 0x3340U;
	cvt.u32.u16 	%r12158, %rs26474;
	cvt.u32.u16 	%r12159, %rs26473;
	prmt.b32 	%r12160, %r12159, %r12158, 0x3340U;
	prmt.b32 	%r12161, %r12160, %r12157, 0x5410U;
	st.local.v2.b32 	[%rd28+32], {%r12161, %r12154};
	cvt.u32.u16 	%r12162, %rs26488;
	cvt.u32.u16 	%r12163, %rs26487;
	prmt.b32 	%r12164, %r12163, %r12162, 0x3340U;
	cvt.u32.u16 	%r12165, %rs26486;
	cvt.u32.u16 	%r12166, %rs26485;
	prmt.b32 	%r12167, %r12166, %r12165, 0x3340U;
	prmt.b32 	%r12168, %r12167, %r12164, 0x5410U;
	cvt.u32.u16 	%r12169, %rs26484;
	cvt.u32.u16 	%r12170, %rs26483;
	prmt.b32 	%r12171, %r12170, %r12169, 0x3340U;
	cvt.u32.u16 	%r12172, %rs26482;
	cvt.u32.u16 	%r12173, %rs26481;
	prmt.b32 	%r12174, %r12173, %r12172, 0x3340U;
	prmt.b32 	%r12175, %r12174, %r12171, 0x5410U;
	st.local.v2.b32 	[%rd28+40], {%r12175, %r12168};
	cvt.u32.u16 	%r12176, %rs26496;
	cvt.u32.u16 	%r12177, %rs26495;
	prmt.b32 	%r12178, %r12177, %r12176, 0x3340U;
	cvt.u32.u16 	%r12179, %rs26494;
	cvt.u32.u16 	%r12180, %rs26493;
	prmt.b32 	%r12181, %r12180, %r12179, 0x3340U;
	prmt.b32 	%r12182, %r12181, %r12178, 0x5410U;
	cvt.u32.u16 	%r12183, %rs26492;
	cvt.u32.u16 	%r12184, %rs26491;
	prmt.b32 	%r12185, %r12184, %r12183, 0x3340U;
	cvt.u32.u16 	%r12186, %rs26490;
	cvt.u32.u16 	%r12187, %rs26489;
	prmt.b32 	%r12188, %r12187, %r12186, 0x3340U;
	prmt.b32 	%r12189, %r12188, %r12185, 0x5410U;
	st.local.v2.b32 	[%rd28+48], {%r12189, %r12182};
	st.local.v2.u8 	[%rd28+56], {%rs26497, %rs26498};
	st.local.u32 	[%rd28+60], %r33211;
	st.local.f64 	[%rd28+64], %fd600;
	add.s64 	%rd473, %rd3889, %rd3899;
	setp.ne.s64 	%p266, %rd3889, 0;
	@%p266 bra 	$L__BB3_1322;
	mov.b16 	%rs17099, 0;
	st.local.u8 	[%rd7], %rs17099;
	add.s32 	%r12191, %r33162, %r33211;
	st.local.u32 	[%rd7+52], %r12191;
	add.f64 	%fd378, %fd600, %fd588;
	st.local.f64 	[%rd7+56], %fd378;
	mov.b32 	%r33252, 0;
$L__BB3_1312:
	mov.u32 	%r2205, %r33252;
	cvt.u64.u32 	%rd1740, %r2205;
	add.s64 	%rd1741, %rd7, %rd1740;
	ld.local.u8 	%rs17100, [%rd1741];
	setp.ne.s16 	%p267, %rs17100, 0;
	add.s32 	%r33252, %r2205, 1;
	@%p267 bra 	$L__BB3_1312;
	and.b16  	%rs17101, %rs26245, 255;
	setp.eq.s16 	%p268, %rs17101, 0;
	mov.u32 	%r33254, %r2205;
	@%p268 bra 	$L__BB3_1316;
	mov.b32 	%r33253, 0;
$L__BB3_1315:
	add.s32 	%r12193, %r33253, %r2205;
	cvt.u64.u32 	%rd1742, %r12193;
	add.s64 	%rd1743, %rd7, %rd1742;
	st.local.u8 	[%rd1743], %rs26245;
	add.s32 	%r2208, %r33253, 1;
	add.s32 	%r33254, %r2208, %r2205;
	cvt.u64.u32 	%rd1744, %r33253;
	add.s64 	%rd1745, %rd28, %rd1744;
	ld.local.u8 	%rs26245, [%rd1745+9];
	setp.ne.s16 	%p269, %rs26245, 0;
	mov.u32 	%r33253, %r2208;
	@%p269 bra 	$L__BB3_1315;
$L__BB3_1316:
	cvt.u64.u32 	%rd1746, %r33254;
	add.s64 	%rd1747, %rd7, %rd1746;
	mov.b16 	%rs17102, 0;
	st.local.u8 	[%rd1747], %rs17102;
	mov.b32 	%r33255, 0;
$L__BB3_1317:
	mov.u32 	%r2211, %r33255;
	cvt.u64.u32 	%rd1748, %r2211;
	add.s64 	%rd1749, %rd7, %rd1748;
	ld.local.u8 	%rs17103, [%rd1749];
	setp.ne.s16 	%p270, %rs17103, 0;
	add.s32 	%r33255, %r2211, 1;
	@%p270 bra 	$L__BB3_1317;
	and.b16  	%rs17104, %rs25586, 255;
	setp.eq.s16 	%p271, %rs17104, 0;
	mov.u32 	%r33257, %r2211;
	@%p271 bra 	$L__BB3_1321;
	mov.b32 	%r33256, 0;
$L__BB3_1320:
	add.s32 	%r12196, %r33256, %r2211;
	cvt.u64.u32 	%rd1750, %r12196;
	add.s64 	%rd1751, %rd7, %rd1750;
	st.local.u8 	[%rd1751], %rs25586;
	add.s32 	%r2214, %r33256, 1;
	add.s32 	%r33257, %r2214, %r2211;
	cvt.u64.u32 	%rd1752, %r33256;
	add.s64 	%rd1753, %rd45, %rd1752;
	ld.local.u8 	%rs25586, [%rd1753+33];
	setp.ne.s16 	%p272, %rs25586, 0;
	mov.u32 	%r33256, %r2214;
	@%p272 bra 	$L__BB3_1320;
$L__BB3_1321:
	cvt.u64.u32 	%rd1754, %r33257;
	add.s64 	%rd1755, %rd7, %rd1754;
	mov.b16 	%rs17105, 0;
	st.local.u8 	[%rd1755], %rs17105;
	ld.local.v2.b32 	{%r12197, %r12198}, [%rd7];
	bfe.u32 	%r12199, %r12197, 0, 8;
	cvt.u16.u32 	%rs25586, %r12199;
	bfe.u32 	%r12200, %r12197, 8, 8;
	cvt.u16.u32 	%rs25587, %r12200;
	bfe.u32 	%r12201, %r12197, 16, 8;
	cvt.u16.u32 	%rs25588, %r12201;
	bfe.u32 	%r12202, %r12197, 24, 8;
	cvt.u16.u32 	%rs25589, %r12202;
	bfe.u32 	%r12203, %r12198, 0, 8;
	cvt.u16.u32 	%rs25590, %r12203;
	bfe.u32 	%r12204, %r12198, 8, 8;
	cvt.u16.u32 	%rs25591, %r12204;
	bfe.u32 	%r12205, %r12198, 16, 8;
	cvt.u16.u32 	%rs25592, %r12205;
	bfe.u32 	%r12206, %r12198, 24, 8;
	cvt.u16.u32 	%rs25593, %r12206;
	ld.local.v2.b32 	{%r12207, %r12208}, [%rd7+8];
	bfe.u32 	%r12209, %r12207, 0, 8;
	cvt.u16.u32 	%rs25594, %r12209;
	bfe.u32 	%r12210, %r12207, 8, 8;
	cvt.u16.u32 	%rs25595, %r12210;
	bfe.u32 	%r12211, %r12207, 16, 8;
	cvt.u16.u32 	%rs25596, %r12211;
	bfe.u32 	%r12212, %r12207, 24, 8;
	cvt.u16.u32 	%rs25597, %r12212;
	bfe.u32 	%r12213, %r12208, 0, 8;
	cvt.u16.u32 	%rs25598, %r12213;
	bfe.u32 	%r12214, %r12208, 8, 8;
	cvt.u16.u32 	%rs25599, %r12214;
	bfe.u32 	%r12215, %r12208, 16, 8;
	cvt.u16.u32 	%rs25600, %r12215;
	bfe.u32 	%r12216, %r12208, 24, 8;
	cvt.u16.u32 	%rs25601, %r12216;
	ld.local.v2.b32 	{%r12217, %r12218}, [%rd7+16];
	bfe.u32 	%r12219, %r12217, 0, 8;
	cvt.u16.u32 	%rs25602, %r12219;
	bfe.u32 	%r12220, %r12217, 8, 8;
	cvt.u16.u32 	%rs25603, %r12220;
	bfe.u32 	%r12221, %r12217, 16, 8;
	cvt.u16.u32 	%rs25604, %r12221;
	bfe.u32 	%r12222, %r12217, 24, 8;
	cvt.u16.u32 	%rs25605, %r12222;
	bfe.u32 	%r12223, %r12218, 0, 8;
	cvt.u16.u32 	%rs25606, %r12223;
	bfe.u32 	%r12224, %r12218, 8, 8;
	cvt.u16.u32 	%rs25607, %r12224;
	bfe.u32 	%r12225, %r12218, 16, 8;
	cvt.u16.u32 	%rs25608, %r12225;
	bfe.u32 	%r12226, %r12218, 24, 8;
	cvt.u16.u32 	%rs25609, %r12226;
	ld.local.v2.b32 	{%r12227, %r12228}, [%rd7+24];
	bfe.u32 	%r12229, %r12227, 0, 8;
	cvt.u16.u32 	%rs25610, %r12229;
	bfe.u32 	%r12230, %r12227, 8, 8;
	cvt.u16.u32 	%rs25611, %r12230;
	bfe.u32 	%r12231, %r12227, 16, 8;
	cvt.u16.u32 	%rs25612, %r12231;
	bfe.u32 	%r12232, %r12227, 24, 8;
	cvt.u16.u32 	%rs25613, %r12232;
	bfe.u32 	%r12233, %r12228, 0, 8;
	cvt.u16.u32 	%rs25614, %r12233;
	bfe.u32 	%r12234, %r12228, 8, 8;
	cvt.u16.u32 	%rs25615, %r12234;
	bfe.u32 	%r12235, %r12228, 16, 8;
	cvt.u16.u32 	%rs25616, %r12235;
	bfe.u32 	%r12236, %r12228, 24, 8;
	cvt.u16.u32 	%rs25617, %r12236;
	ld.local.v2.b32 	{%r12237, %r12238}, [%rd7+32];
	bfe.u32 	%r12239, %r12237, 0, 8;
	cvt.u16.u32 	%rs25618, %r12239;
	bfe.u32 	%r12240, %r12237, 8, 8;
	cvt.u16.u32 	%rs25619, %r12240;
	bfe.u32 	%r12241, %r12237, 16, 8;
	cvt.u16.u32 	%rs25620, %r12241;
	bfe.u32 	%r12242, %r12237, 24, 8;
	cvt.u16.u32 	%rs25621, %r12242;
	bfe.u32 	%r12243, %r12238, 0, 8;
	cvt.u16.u32 	%rs25622, %r12243;
	bfe.u32 	%r12244, %r12238, 8, 8;
	cvt.u16.u32 	%rs25623, %r12244;
	bfe.u32 	%r12245, %r12238, 16, 8;
	cvt.u16.u32 	%rs25624, %r12245;
	bfe.u32 	%r12246, %r12238, 24, 8;
	cvt.u16.u32 	%rs25625, %r12246;
	ld.local.v2.b32 	{%r12247, %r12248}, [%rd7+40];
	bfe.u32 	%r12249, %r12247, 0, 8;
	cvt.u16.u32 	%rs25626, %r12249;
	bfe.u32 	%r12250, %r12247, 8, 8;
	cvt.u16.u32 	%rs25627, %r12250;
	bfe.u32 	%r12251, %r12247, 16, 8;
	cvt.u16.u32 	%rs25628, %r12251;
	bfe.u32 	%r12252, %r12247, 24, 8;
	cvt.u16.u32 	%rs25629, %r12252;
	bfe.u32 	%r12253, %r12248, 0, 8;
	cvt.u16.u32 	%rs25630, %r12253;
	bfe.u32 	%r12254, %r12248, 8, 8;
	cvt.u16.u32 	%rs25631, %r12254;
	bfe.u32 	%r12255, %r12248, 16, 8;
	cvt.u16.u32 	%rs25632, %r12255;
	bfe.u32 	%r12256, %r12248, 24, 8;
	cvt.u16.u32 	%rs25633, %r12256;
	ld.local.v2.u8 	{%rs25634, %rs25635}, [%rd7+48];
	ld.local.u32 	%r33162, [%rd7+52];
	ld.local.f64 	%fd588, [%rd7+56];
$L__BB3_1322:
	st.local.u64 	[%rd45+24], %rd473;
	cvt.u32.u16 	%r12257, %rs25593;
	cvt.u32.u16 	%r12258, %rs25592;
	prmt.b32 	%r12259, %r12258, %r12257, 0x3340U;
	cvt.u32.u16 	%r12260, %rs25591;
	cvt.u32.u16 	%r12261, %rs25590;
	prmt.b32 	%r12262, %r12261, %r12260, 0x3340U;
	prmt.b32 	%r12263, %r12262, %r12259, 0x5410U;
	cvt.u32.u16 	%r12264, %rs25589;
	cvt.u32.u16 	%r12265, %rs25588;
	prmt.b32 	%r12266, %r12265, %r12264, 0x3340U;
	cvt.u32.u16 	%r12267, %rs25587;
	cvt.u32.u16 	%r12268, %rs25586;
	prmt.b32 	%r12269, %r12268, %r12267, 0x3340U;
	prmt.b32 	%r12270, %r12269, %r12266, 0x5410U;
	st.local.v2.b32 	[%rd45+32], {%r12270, %r12263};
	cvt.u32.u16 	%r12271, %rs25601;
	cvt.u32.u16 	%r12272, %rs25600;
	prmt.b32 	%r12273, %r12272, %r12271, 0x3340U;
	cvt.u32.u16 	%r12274, %rs25599;
	cvt.u32.u16 	%r12275, %rs25598;
	prmt.b32 	%r12276, %r12275, %r12274, 0x3340U;
	prmt.b32 	%r12277, %r12276, %r12273, 0x5410U;
	cvt.u32.u16 	%r12278, %rs25597;
	cvt.u32.u16 	%r12279, %rs25596;
	prmt.b32 	%r12280, %r12279, %r12278, 0x3340U;
	cvt.u32.u16 	%r12281, %rs25595;
	cvt.u32.u16 	%r12282, %rs25594;
	prmt.b32 	%r12283, %r12282, %r12281, 0x3340U;
	prmt.b32 	%r12284, %r12283, %r12280, 0x5410U;
	st.local.v2.b32 	[%rd45+40], {%r12284, %r12277};
	cvt.u32.u16 	%r12285, %rs25609;
	cvt.u32.u16 	%r12286, %rs25608;
	prmt.b32 	%r12287, %r12286, %r12285, 0x3340U;
	cvt.u32.u16 	%r12288, %rs25607;
	cvt.u32.u16 	%r12289, %rs25606;
	prmt.b32 	%r12290, %r12289, %r12288, 0x3340U;
	prmt.b32 	%r12291, %r12290, %r12287, 0x5410U;
	cvt.u32.u16 	%r12292, %rs25605;
	cvt.u32.u16 	%r12293, %rs25604;
	prmt.b32 	%r12294, %r12293, %r12292, 0x3340U;
	cvt.u32.u16 	%r12295, %rs25603;
	cvt.u32.u16 	%r12296, %rs25602;
	prmt.b32 	%r12297, %r12296, %r12295, 0x3340U;
	prmt.b32 	%r12298, %r12297, %r12294, 0x5410U;
	st.local.v2.b32 	[%rd45+48], {%r12298, %r12291};
	cvt.u32.u16 	%r12299, %rs25617;
	cvt.u32.u16 	%r12300, %rs25616;
	prmt.b32 	%r12301, %r12300, %r12299, 0x3340U;
	cvt.u32.u16 	%r12302, %rs25615;
	cvt.u32.u16 	%r12303, %rs25614;
	prmt.b32 	%r12304, %r12303, %r12302, 0x3340U;
	prmt.b32 	%r12305, %r12304, %r12301, 0x5410U;
	cvt.u32.u16 	%r12306, %rs25613;
	cvt.u32.u16 	%r12307, %rs25612;
	prmt.b32 	%r12308, %r12307, %r12306, 0x3340U;
	cvt.u32.u16 	%r12309, %rs25611;
	cvt.u32.u16 	%r12310, %rs25610;
	prmt.b32 	%r12311, %r12310, %r12309, 0x3340U;
	prmt.b32 	%r12312, %r12311, %r12308, 0x5410U;
	st.local.v2.b32 	[%rd45+56], {%r12312, %r12305};
	cvt.u32.u16 	%r12313, %rs25625;
	cvt.u32.u16 	%r12314, %rs25624;
	prmt.b32 	%r12315, %r12314, %r12313, 0x3340U;
	cvt.u32.u16 	%r12316, %rs25623;
	cvt.u32.u16 	%r12317, %rs25622;
	prmt.b32 	%r12318, %r12317, %r12316, 0x3340U;
	prmt.b32 	%r12319, %r12318, %r12315, 0x5410U;
	cvt.u32.u16 	%r12320, %rs25621;
	cvt.u32.u16 	%r12321, %rs25620;
	prmt.b32 	%r12322, %r12321, %r12320, 0x3340U;
	cvt.u32.u16 	%r12323, %rs25619;
	cvt.u32.u16 	%r12324, %rs25618;
	prmt.b32 	%r12325, %r12324, %r12323, 0x3340U;
	prmt.b32 	%r12326, %r12325, %r12322, 0x5410U;
	st.local.v2.b32 	[%rd45+64], {%r12326, %r12319};
	cvt.u32.u16 	%r12327, %rs25633;
	cvt.u32.u16 	%r12328, %rs25632;
	prmt.b32 	%r12329, %r12328, %r12327, 0x3340U;
	cvt.u32.u16 	%r12330, %rs25631;
	cvt.u32.u16 	%r12331, %rs25630;
	prmt.b32 	%r12332, %r12331, %r12330, 0x3340U;
	prmt.b32 	%r12333, %r12332, %r12329, 0x5410U;
	cvt.u32.u16 	%r12334, %rs25629;
	cvt.u32.u16 	%r12335, %rs25628;
	prmt.b32 	%r12336, %r12335, %r12334, 0x3340U;
	cvt.u32.u16 	%r12337, %rs25627;
	cvt.u32.u16 	%r12338, %rs25626;
	prmt.b32 	%r12339, %r12338, %r12337, 0x3340U;
	prmt.b32 	%r12340, %r12339, %r12336, 0x5410U;
	st.local.v2.b32 	[%rd45+72], {%r12340, %r12333};
	st.local.u8 	[%rd45+80], %rs25634;
	add.s32 	%r33210, %r33210, -32;
	mov.u64 	%rd3889, %rd473;
	bra.uni 	$L__BB3_1233;
$L__BB3_1323:
	mov.u32 	%r8830, %tid.x;
	setp.ne.s32 	%p180, %r8830, 0;
	@%p180 bra 	$L__BB3_1337;
	setp.ne.s64 	%p181, %rd429, 0;
	@%p181 bra 	$L__BB3_1336;
	mov.b16 	%rs16925, 0;
	st.local.u8 	[%rd6], %rs16925;
	add.s32 	%r8832, %r33153, %r33162;
	st.local.u32 	[%rd6+52], %r8832;
	add.f64 	%fd365, %fd588, %fd585;
	st.local.f64 	[%rd6+56], %fd365;
	mov.b32 	%r33259, 0;
$L__BB3_1326:
	mov.u32 	%r2220, %r33259;
	cvt.u64.u32 	%rd1380, %r2220;
	add.s64 	%rd1381, %rd6, %rd1380;
	ld.local.u8 	%rs16926, [%rd1381];
	setp.ne.s16 	%p182, %rs16926, 0;
	add.s32 	%r33259, %r2220, 1;
	@%p182 bra 	$L__BB3_1326;
	and.b16  	%rs16927, %rs25586, 255;
	setp.eq.s16 	%p183, %rs16927, 0;
	mov.u32 	%r33261, %r2220;
	@%p183 bra 	$L__BB3_1330;
	mov.b32 	%r33260, 0;
	mov.u16 	%rs26857, %rs25586;
$L__BB3_1329:
	add.s32 	%r8834, %r33260, %r2220;
	cvt.u64.u32 	%rd1382, %r8834;
	add.s64 	%rd1383, %rd6, %rd1382;
	st.local.u8 	[%rd1383], %rs26857;
	add.s32 	%r2223, %r33260, 1;
	add.s32 	%r33261, %r2223, %r2220;
	cvt.u64.u32 	%rd1384, %r33260;
	add.s64 	%rd1385, %rd45, %rd1384;
	ld.local.u8 	%rs26857, [%rd1385+33];
	setp.ne.s16 	%p184, %rs26857, 0;
	mov.u32 	%r33260, %r2223;
	@%p184 bra 	$L__BB3_1329;
$L__BB3_1330:
	cvt.u64.u32 	%rd1386, %r33261;
	add.s64 	%rd1387, %rd6, %rd1386;
	mov.b16 	%rs16928, 0;
	st.local.u8 	[%rd1387], %rs16928;
	mov.b32 	%r33262, 0;
$L__BB3_1331:
	mov.u32 	%r2226, %r33262;
	cvt.u64.u32 	%rd1388, %r2226;
	add.s64 	%rd1389, %rd6, %rd1388;
	ld.local.u8 	%rs16929, [%rd1389];
	setp.ne.s16 	%p185, %rs16929, 0;
	add.s32 	%r33262, %r2226, 1;
	@%p185 bra 	$L__BB3_1331;
	and.b16  	%rs16930, %rs25434, 255;
	setp.eq.s16 	%p186, %rs16930, 0;
	mov.u32 	%r33264, %r2226;
	@%p186 bra 	$L__BB3_1335;
	mov.b32 	%r33263, 0;
$L__BB3_1334:
	add.s32 	%r8837, %r33263, %r2226;
	cvt.u64.u32 	%rd1390, %r8837;
	add.s64 	%rd1391, %rd6, %rd1390;
	st.local.u8 	[%rd1391], %rs25434;
	add.s32 	%r2229, %r33263, 1;
	add.s32 	%r33264, %r2229, %r2226;
	cvt.u64.u32 	%rd1392, %r33263;
	add.s64 	%rd1393, %rd431, %rd1392;
	ld.local.u8 	%rs25434, [%rd1393+1];
	setp.ne.s16 	%p187, %rs25434, 0;
	mov.u32 	%r33263, %r2229;
	@%p187 bra 	$L__BB3_1334;
$L__BB3_1335:
	cvt.u64.u32 	%rd1394, %r33264;
	add.s64 	%rd1395, %rd6, %rd1394;
	mov.b16 	%rs16931, 0;
	st.local.u8 	[%rd1395], %rs16931;
	ld.local.v2.b32 	{%r8838, %r8839}, [%rd6];
	bfe.u32 	%r8840, %r8838, 0, 8;
	cvt.u16.u32 	%rs25434, %r8840;
	bfe.u32 	%r8841, %r8838, 8, 8;
	cvt.u16.u32 	%rs25435, %r8841;
	bfe.u32 	%r8842, %r8838, 16, 8;
	cvt.u16.u32 	%rs25436, %r8842;
	bfe.u32 	%r8843, %r8838, 24, 8;
	cvt.u16.u32 	%rs25437, %r8843;
	bfe.u32 	%r8844, %r8839, 0, 8;
	cvt.u16.u32 	%rs25438, %r8844;
	bfe.u32 	%r8845, %r8839, 8, 8;
	cvt.u16.u32 	%rs25439, %r8845;
	bfe.u32 	%r8846, %r8839, 16, 8;
	cvt.u16.u32 	%rs25440, %r8846;
	bfe.u32 	%r8847, %r8839, 24, 8;
	cvt.u16.u32 	%rs25441, %r8847;
	ld.local.v2.b32 	{%r8848, %r8849}, [%rd6+8];
	bfe.u32 	%r8850, %r8848, 0, 8;
	cvt.u16.u32 	%rs25442, %r8850;
	bfe.u32 	%r8851, %r8848, 8, 8;
	cvt.u16.u32 	%rs25443, %r8851;
	bfe.u32 	%r8852, %r8848, 16, 8;
	cvt.u16.u32 	%rs25444, %r8852;
	bfe.u32 	%r8853, %r8848, 24, 8;
	cvt.u16.u32 	%rs25445, %r8853;
	bfe.u32 	%r8854, %r8849, 0, 8;
	cvt.u16.u32 	%rs25446, %r8854;
	bfe.u32 	%r8855, %r8849, 8, 8;
	cvt.u16.u32 	%rs25447, %r8855;
	bfe.u32 	%r8856, %r8849, 16, 8;
	cvt.u16.u32 	%rs25448, %r8856;
	bfe.u32 	%r8857, %r8849, 24, 8;
	cvt.u16.u32 	%rs25449, %r8857;
	ld.local.v2.b32 	{%r8858, %r8859}, [%rd6+16];
	bfe.u32 	%r8860, %r8858, 0, 8;
	cvt.u16.u32 	%rs25450, %r8860;
	bfe.u32 	%r8861, %r8858, 8, 8;
	cvt.u16.u32 	%rs25451, %r8861;
	bfe.u32 	%r8862, %r8858, 16, 8;
	cvt.u16.u32 	%rs25452, %r8862;
	bfe.u32 	%r8863, %r8858, 24, 8;
	cvt.u16.u32 	%rs25453, %r8863;
	bfe.u32 	%r8864, %r8859, 0, 8;
	cvt.u16.u32 	%rs25454, %r8864;
	bfe.u32 	%r8865, %r8859, 8, 8;
	cvt.u16.u32 	%rs25455, %r8865;
	bfe.u32 	%r8866, %r8859, 16, 8;
	cvt.u16.u32 	%rs25456, %r8866;
	bfe.u32 	%r8867, %r8859, 24, 8;
	cvt.u16.u32 	%rs25457, %r8867;
	ld.local.v2.b32 	{%r8868, %r8869}, [%rd6+24];
	bfe.u32 	%r8870, %r8868, 0, 8;
	cvt.u16.u32 	%rs25458, %r8870;
	bfe.u32 	%r8871, %r8868, 8, 8;
	cvt.u16.u32 	%rs25459, %r8871;
	bfe.u32 	%r8872, %r8868, 16, 8;
	cvt.u16.u32 	%rs25460, %r8872;
	bfe.u32 	%r8873, %r8868, 24, 8;
	cvt.u16.u32 	%rs25461, %r8873;
	bfe.u32 	%r8874, %r8869, 0, 8;
	cvt.u16.u32 	%rs25462, %r8874;
	bfe.u32 	%r8875, %r8869, 8, 8;
	cvt.u16.u32 	%rs25463, %r8875;
	bfe.u32 	%r8876, %r8869, 16, 8;
	cvt.u16.u32 	%rs25464, %r8876;
	bfe.u32 	%r8877, %r8869, 24, 8;
	cvt.u16.u32 	%rs25465, %r8877;
	ld.local.v2.b32 	{%r8878, %r8879}, [%rd6+32];
	bfe.u32 	%r8880, %r8878, 0, 8;
	cvt.u16.u32 	%rs25466, %r8880;
	bfe.u32 	%r8881, %r8878, 8, 8;
	cvt.u16.u32 	%rs25467, %r8881;
	bfe.u32 	%r8882, %r8878, 16, 8;
	cvt.u16.u32 	%rs25468, %r8882;
	bfe.u32 	%r8883, %r8878, 24, 8;
	cvt.u16.u32 	%rs25469, %r8883;
	bfe.u32 	%r8884, %r8879, 0, 8;
	cvt.u16.u32 	%rs25470, %r8884;
	bfe.u32 	%r8885, %r8879, 8, 8;
	cvt.u16.u32 	%rs25471, %r8885;
	bfe.u32 	%r8886, %r8879, 16, 8;
	cvt.u16.u32 	%rs25472, %r8886;
	bfe.u32 	%r8887, %r8879, 24, 8;
	cvt.u16.u32 	%rs25473, %r8887;
	ld.local.v2.b32 	{%r8888, %r8889}, [%rd6+40];
	bfe.u32 	%r8890, %r8888, 0, 8;
	cvt.u16.u32 	%rs25474, %r8890;
	bfe.u32 	%r8891, %r8888, 8, 8;
	cvt.u16.u32 	%rs25475, %r8891;
	bfe.u32 	%r8892, %r8888, 16, 8;
	cvt.u16.u32 	%rs25476, %r8892;
	bfe.u32 	%r8893, %r8888, 24, 8;
	cvt.u16.u32 	%rs25477, %r8893;
	bfe.u32 	%r8894, %r8889, 0, 8;
	cvt.u16.u32 	%rs25478, %r8894;
	bfe.u32 	%r8895, %r8889, 8, 8;
	cvt.u16.u32 	%rs25479, %r8895;
	bfe.u32 	%r8896, %r8889, 16, 8;
	cvt.u16.u32 	%rs25480, %r8896;
	bfe.u32 	%r8897, %r8889, 24, 8;
	cvt.u16.u32 	%rs25481, %r8897;
	ld.local.v2.u8 	{%rs25482, %rs25483}, [%rd6+48];
	ld.local.u32 	%r33153, [%rd6+52];
	ld.local.f64 	%fd585, [%rd6+56];
$L__BB3_1336:
	add.s64 	%rd1397, %rd429, %rd3889;
	mov.u32 	%r8899, %ctaid.x;
	st.local.u64 	[%rd45+96], %rd1397;
	cvt.u32.u16 	%r8900, %rs25440;
	cvt.u32.u16 	%r8901, %rs25441;
	prmt.b32 	%r8902, %r8900, %r8901, 0x3340U;
	cvt.u32.u16 	%r8903, %rs25439;
	cvt.u32.u16 	%r8904, %rs25438;
	prmt.b32 	%r8905, %r8904, %r8903, 0x3340U;
	prmt.b32 	%r8906, %r8905, %r8902, 0x5410U;
	cvt.u32.u16 	%r8907, %rs25436;
	cvt.u32.u16 	%r8908, %rs25437;
	prmt.b32 	%r8909, %r8907, %r8908, 0x3340U;
	cvt.u32.u16 	%r8910, %rs25435;
	cvt.u32.u16 	%r8911, %rs25434;
	prmt.b32 	%r8912, %r8911, %r8910, 0x3340U;
	prmt.b32 	%r8913, %r8912, %r8909, 0x5410U;
	st.local.v2.b32 	[%rd45+104], {%r8913, %r8906};
	cvt.u32.u16 	%r8914, %rs25448;
	cvt.u32.u16 	%r8915, %rs25449;
	prmt.b32 	%r8916, %r8914, %r8915, 0x3340U;
	cvt.u32.u16 	%r8917, %rs25447;
	cvt.u32.u16 	%r8918, %rs25446;
	prmt.b32 	%r8919, %r8918, %r8917, 0x3340U;
	prmt.b32 	%r8920, %r8919, %r8916, 0x5410U;
	cvt.u32.u16 	%r8921, %rs25444;
	cvt.u32.u16 	%r8922, %rs25445;
	prmt.b32 	%r8923, %r8921, %r8922, 0x3340U;
	cvt.u32.u16 	%r8924, %rs25443;
	cvt.u32.u16 	%r8925, %rs25442;
	prmt.b32 	%r8926, %r8925, %r8924, 0x3340U;
	prmt.b32 	%r8927, %r8926, %r8923, 0x5410U;
	st.local.v2.b32 	[%rd45+112], {%r8927, %r8920};
	cvt.u32.u16 	%r8928, %rs25456;
	cvt.u32.u16 	%r8929, %rs25457;
	prmt.b32 	%r8930, %r8928, %r8929, 0x3340U;
	cvt.u32.u16 	%r8931, %rs25455;
	cvt.u32.u16 	%r8932, %rs25454;
	prmt.b32 	%r8933, %r8932, %r8931, 0x3340U;
	prmt.b32 	%r8934, %r8933, %r8930, 0x5410U;
	cvt.u32.u16 	%r8935, %rs25452;
	cvt.u32.u16 	%r8936, %rs25453;
	prmt.b32 	%r8937, %r8935, %r8936, 0x3340U;
	cvt.u32.u16 	%r8938, %rs25451;
	cvt.u32.u16 	%r8939, %rs25450;
	prmt.b32 	%r8940, %r8939, %r8938, 0x3340U;
	prmt.b32 	%r8941, %r8940, %r8937, 0x5410U;
	st.local.v2.b32 	[%rd45+120], {%r8941, %r8934};
	cvt.u32.u16 	%r8942, %rs25464;
	cvt.u32.u16 	%r8943, %rs25465;
	prmt.b32 	%r8944, %r8942, %r8943, 0x3340U;
	cvt.u32.u16 	%r8945, %rs25463;
	cvt.u32.u16 	%r8946, %rs25462;
	prmt.b32 	%r8947, %r8946, %r8945, 0x3340U;
	prmt.b32 	%r8948, %r8947, %r8944, 0x5410U;
	cvt.u32.u16 	%r8949, %rs25460;
	cvt.u32.u16 	%r8950, %rs25461;
	prmt.b32 	%r8951, %r8949, %r8950, 0x3340U;
	cvt.u32.u16 	%r8952, %rs25459;
	cvt.u32.u16 	%r8953, %rs25458;
	prmt.b32 	%r8954, %r8953, %r8952, 0x3340U;
	prmt.b32 	%r8955, %r8954, %r8951, 0x5410U;
	st.local.v2.b32 	[%rd45+128], {%r8955, %r8948};
	cvt.u32.u16 	%r8956, %rs25472;
	cvt.u32.u16 	%r8957, %rs25473;
	prmt.b32 	%r8958, %r8956, %r8957, 0x3340U;
	cvt.u32.u16 	%r8959, %rs25471;
	cvt.u32.u16 	%r8960, %rs25470;
	prmt.b32 	%r8961, %r8960, %r8959, 0x3340U;
	prmt.b32 	%r8962, %r8961, %r8958, 0x5410U;
	cvt.u32.u16 	%r8963, %rs25468;
	cvt.u32.u16 	%r8964, %rs25469;
	prmt.b32 	%r8965, %r8963, %r8964, 0x3340U;
	cvt.u32.u16 	%r8966, %rs25467;
	cvt.u32.u16 	%r8967, %rs25466;
	prmt.b32 	%r8968, %r8967, %r8966, 0x3340U;
	prmt.b32 	%r8969, %r8968, %r8965, 0x5410U;
	st.local.v2.b32 	[%rd45+136], {%r8969, %r8962};
	cvt.u32.u16 	%r8970, %rs25480;
	cvt.u32.u16 	%r8971, %rs25481;
	prmt.b32 	%r8972, %r8970, %r8971, 0x3340U;
	cvt.u32.u16 	%r8973, %rs25479;
	cvt.u32.u16 	%r8974, %rs25478;
	prmt.b32 	%r8975, %r8974, %r8973, 0x3340U;
	prmt.b32 	%r8976, %r8975, %r8972, 0x5410U;
	cvt.u32.u16 	%r8977, %rs25476;
	cvt.u32.u16 	%r8978, %rs25477;
	prmt.b32 	%r8979, %r8977, %r8978, 0x3340U;
	cvt.u32.u16 	%r8980, %rs25475;
	cvt.u32.u16 	%r8981, %rs25474;
	prmt.b32 	%r8982, %r8981, %r8980, 0x3340U;
	prmt.b32 	%r8983, %r8982, %r8979, 0x5410U;
	st.local.v2.b32 	[%rd45+144], {%r8983, %r8976};
	st.local.v2.u8 	[%rd45+152], {%rs25482, %rs25483};
	st.local.u32 	[%rd45+156], %r33153;
	st.local.f64 	[%rd45+160], %fd585;
	ld.local.u64 	%rd1415, [%rd128+16];
	mul.wide.u32 	%rd1416, %r8899, 72;
	add.s64 	%rd1417, %rd1415, %rd1416;
	add.s64 	%rd1396, %rd1417, 2304;
	and.b32  	%r8984, %r8911, 255;
	and.b16  	%rs16932, %rs25435, 255;
	mul.wide.u16 	%r8985, %rs16932, 256;
	or.b32  	%r8986, %r8985, %r8984;
	shl.b32 	%r8987, %r8907, 16;
	and.b32  	%r8988, %r8987, 16711680;
	or.b32  	%r8989, %r8986, %r8988;
	shl.b32 	%r8990, %r8908, 24;
	or.b32  	%r8991, %r8989, %r8990;
	and.b32  	%r8992, %r8904, 255;
	and.b16  	%rs16933, %rs25439, 255;
	mul.wide.u16 	%r8993, %rs16933, 256;
	or.b32  	%r8994, %r8993, %r8992;
	shl.b32 	%r8995, %r8900, 16;
	and.b32  	%r8996, %r8995, 16711680;
	or.b32  	%r8997, %r8994, %r8996;
	shl.b32 	%r8998, %r8901, 24;
	or.b32  	%r8999, %r8997, %r8998;
	and.b32  	%r9000, %r8925, 255;
	and.b16  	%rs16934, %rs25443, 255;
	mul.wide.u16 	%r9001, %rs16934, 256;
	or.b32  	%r9002, %r9001, %r9000;
	shl.b32 	%r9003, %r8921, 16;
	and.b32  	%r9004, %r9003, 16711680;
	or.b32  	%r9005, %r9002, %r9004;
	shl.b32 	%r9006, %r8922, 24;
	or.b32  	%r9007, %r9005, %r9006;
	and.b32  	%r9008, %r8918, 255;
	and.b16  	%rs16935, %rs25447, 255;
	mul.wide.u16 	%r9009, %rs16935, 256;
	or.b32  	%r9010, %r9009, %r9008;
	shl.b32 	%r9011, %r8914, 16;
	and.b32  	%r9012, %r9011, 16711680;
	or.b32  	%r9013, %r9010, %r9012;
	shl.b32 	%r9014, %r8915, 24;
	or.b32  	%r9015, %r9013, %r9014;
	and.b32  	%r9016, %r8939, 255;
	and.b16  	%rs16936, %rs25451, 255;
	mul.wide.u16 	%r9017, %rs16936, 256;
	or.b32  	%r9018, %r9017, %r9016;
	shl.b32 	%r9019, %r8935, 16;
	and.b32  	%r9020, %r9019, 16711680;
	or.b32  	%r9021, %r9018, %r9020;
	shl.b32 	%r9022, %r8936, 24;
	or.b32  	%r9023, %r9021, %r9022;
	and.b32  	%r9024, %r8932, 255;
	and.b16  	%rs16937, %rs25455, 255;
	mul.wide.u16 	%r9025, %rs16937, 256;
	or.b32  	%r9026, %r9025, %r9024;
	shl.b32 	%r9027, %r8928, 16;
	and.b32  	%r9028, %r9027, 16711680;
	or.b32  	%r9029, %r9026, %r9028;
	shl.b32 	%r9030, %r8929, 24;
	or.b32  	%r9031, %r9029, %r9030;
	and.b32  	%r9032, %r8953, 255;
	and.b16  	%rs16938, %rs25459, 255;
	mul.wide.u16 	%r9033, %rs16938, 256;
	or.b32  	%r9034, %r9033, %r9032;
	shl.b32 	%r9035, %r8949, 16;
	and.b32  	%r9036, %r9035, 16711680;
	or.b32  	%r9037, %r9034, %r9036;
	shl.b32 	%r9038, %r8950, 24;
	or.b32  	%r9039, %r9037, %r9038;
	and.b32  	%r9040, %r8946, 255;
	and.b16  	%rs16939, %rs25463, 255;
	mul.wide.u16 	%r9041, %rs16939, 256;
	or.b32  	%r9042, %r9041, %r9040;
	shl.b32 	%r9043, %r8942, 16;
	and.b32  	%r9044, %r9043, 16711680;
	or.b32  	%r9045, %r9042, %r9044;
	shl.b32 	%r9046, %r8943, 24;
	or.b32  	%r9047, %r9045, %r9046;
	and.b32  	%r9048, %r8967, 255;
	and.b16  	%rs16940, %rs25467, 255;
	mul.wide.u16 	%r9049, %rs16940, 256;
	or.b32  	%r9050, %r9049, %r9048;
	shl.b32 	%r9051, %r8963, 16;
	and.b32  	%r9052, %r9051, 16711680;
	or.b32  	%r9053, %r9050, %r9052;
	shl.b32 	%r9054, %r8964, 24;
	or.b32  	%r9055, %r9053, %r9054;
	and.b32  	%r9056, %r8960, 255;
	and.b16  	%rs16941, %rs25471, 255;
	mul.wide.u16 	%r9057, %rs16941, 256;
	or.b32  	%r9058, %r9057, %r9056;
	shl.b32 	%r9059, %r8956, 16;
	and.b32  	%r9060, %r9059, 16711680;
	or.b32  	%r9061, %r9058, %r9060;
	shl.b32 	%r9062, %r8957, 24;
	or.b32  	%r9063, %r9061, %r9062;
	and.b32  	%r9064, %r8981, 255;
	and.b16  	%rs16942, %rs25475, 255;
	mul.wide.u16 	%r9065, %rs16942, 256;
	or.b32  	%r9066, %r9065, %r9064;
	shl.b32 	%r9067, %r8977, 16;
	and.b32  	%r9068, %r9067, 16711680;
	or.b32  	%r9069, %r9066, %r9068;
	shl.b32 	%r9070, %r8978, 24;
	or.b32  	%r9071, %r9069, %r9070;
	and.b32  	%r9072, %r8974, 255;
	and.b16  	%rs16943, %rs25479, 255;
	mul.wide.u16 	%r9073, %rs16943, 256;
	or.b32  	%r9074, %r9073, %r9072;
	shl.b32 	%r9075, %r8970, 16;
	and.b32  	%r9076, %r9075, 16711680;
	or.b32  	%r9077, %r9074, %r9076;
	shl.b32 	%r9078, %r8971, 24;
	or.b32  	%r9079, %r9077, %r9078;
	cvt.u32.u16 	%r9080, %rs25482;
	and.b32  	%r9081, %r9080, 255;
	and.b16  	%rs16944, %rs25483, 255;
	mul.wide.u16 	%r9082, %rs16944, 256;
	or.b32  	%r9083, %r9082, %r9081;
	mov.b64 	%rd1399, {%r8991, %r8999};
	mov.b64 	%rd1401, {%r9007, %r9015};
	mov.b64 	%rd1403, {%r9023, %r9031};
	mov.b64 	%rd1405, {%r9039, %r9047};
	mov.b64 	%rd1407, {%r9055, %r9063};
	mov.b64 	%rd1409, {%r9071, %r9079};
	mov.b64 	%rd1411, {%r9083, %r33153};
	mov.b64 	%rd1413, %fd585;
	// begin inline asm
	st.cg.u64 [%rd1396], %rd1397;
	// end inline asm
	add.s64 	%rd1398, %rd1417, 2312;
	// begin inline asm
	st.cg.u64 [%rd1398], %rd1399;
	// end inline asm
	add.s64 	%rd1400, %rd1417, 2320;
	// begin inline asm
	st.cg.u64 [%rd1400], %rd1401;
	// end inline asm
	add.s64 	%rd1402, %rd1417, 2328;
	// begin inline asm
	st.cg.u64 [%rd1402], %rd1403;
	// end inline asm
	add.s64 	%rd1404, %rd1417, 2336;
	// begin inline asm
	st.cg.u64 [%rd1404], %rd1405;
	// end inline asm
	add.s64 	%rd1406, %rd1417, 2344;
	// begin inline asm
	st.cg.u64 [%rd1406], %rd1407;
	// end inline asm
	add.s64 	%rd1408, %rd1417, 2352;
	// begin inline asm
	st.cg.u64 [%rd1408], %rd1409;
	// end inline asm
	add.s64 	%rd1410, %rd1417, 2360;
	// begin inline asm
	st.cg.u64 [%rd1410], %rd1411;
	// end inline asm
	add.s64 	%rd1412, %rd1417, 2368;
	// begin inline asm
	st.cg.u64 [%rd1412], %rd1413;
	// end inline asm
	ld.local.u64 	%rd1418, [%rd128];
	mul.wide.u32 	%rd1419, %r8899, 4;
	add.s64 	%rd1420, %rd1418, %rd1419;
	add.s64 	%rd1414, %rd1420, 128;
	mov.b32 	%r8898, 101;
	// begin inline asm
	st.release.gpu.u32 [%rd1414], %r8898;
	// end inline asm
	st.shared.u64 	[_ZN6thrust24THRUST_300001_SM_1000_NS8cuda_cub4core6detail5shmemE+680], %rd3889;
	cvt.u32.u16 	%r9084, %rs25601;
	cvt.u32.u16 	%r9085, %rs25600;
	prmt.b32 	%r9086, %r9085, %r9084, 0x3340U;
	cvt.u32.u16 	%r9087, %rs25599;
	cvt.u32.u16 	%r9088, %rs25598;
	prmt.b32 	%r9089, %r9088, %r9087, 0x3340U;
	prmt.b32 	%r9090, %r9089, %r9086, 0x5410U;
	cvt.u32.u16 	%r9091, %rs25597;
	cvt.u32.u16 	%r9092, %rs25596;
	prmt.b32 	%r9093, %r9092, %r9091, 0x3340U;
	cvt.u32.u16 	%r9094, %rs25595;
	cvt.u32.u16 	%r9095, %rs25594;
	prmt.b32 	%r9096, %r9095, %r9094, 0x3340U;
	prmt.b32 	%r9097, %r9096, %r9093, 0x5410U;
	cvt.u32.u16 	%r9098, %rs25593;
	cvt.u32.u16 	%r9099, %rs25592;
	prmt.b32 	%r9100, %r9099, %r9098, 0x3340U;
	cvt.u32.u16 	%r9101, %rs25591;
	cvt.u32.u16 	%r9102, %rs25590;
	prmt.b32 	%r9103, %r9102, %r9101, 0x3340U;
	prmt.b32 	%r9104, %r9103, %r9100, 0x5410U;
	cvt.u32.u16 	%r9105, %rs25589;
	cvt.u32.u16 	%r9106, %rs25588;
	prmt.b32 	%r9107, %r9106, %r9105, 0x3340U;
	cvt.u32.u16 	%r9108, %rs25587;
	cvt.u32.u16 	%r9109, %rs25586;
	prmt.b32 	%r9110, %r9109, %r9108, 0x3340U;
	prmt.b32 	%r9111, %r9110, %r9107, 0x5410U;
	st.shared.v4.b32 	[_ZN6thrust24THRUST_300001_SM_1000_NS8cuda_cub4core6detail5shmemE+688], {%r9111, %r9104, %r9097, %r9090};
	cvt.u32.u16 	%r9112, %rs25617;
	cvt.u32.u16 	%r9113, %rs25616;
	prmt.b32 	%r9114, %r9113, %r9112, 0x3340U;
	cvt.u32.u16 	%r9115, %rs25615;
	cvt.u32.u16 	%r9116, %rs25614;
	prmt.b32 	%r9117, %r9116, %r9115, 0x3340U;
	prmt.b32 	%r9118, %r9117, %r9114, 0x5410U;
	cvt.u32.u16 	%r9119, %rs25613;
	cvt.u32.u16 	%r9120, %rs25612;
	prmt.b32 	%r9121, %r9120, %r9119, 0x3340U;
	cvt.u32.u16 	%r9122, %rs25611;
	cvt.u32.u16 	%r9123, %rs25610;
	prmt.b32 	%r9124, %r9123, %r9122, 0x3340U;
	prmt.b32 	%r9125, %r9124, %r9121, 0x5410U;
	cvt.u32.u16 	%r9126, %rs25609;
	cvt.u32.u16 	%r9127, %rs25608;
	prmt.b32 	%r9128, %r9127, %r9126, 0x3340U;
	cvt.u32.u16 	%r9129, %rs25607;
	cvt.u32.u16 	%r9130, %rs25606;
	prmt.b32 	%r9131, %r9130, %r9129, 0x3340U;
	prmt.b32 	%r9132, %r9131, %r9128, 0x5410U;
	cvt.u32.u16 	%r9133, %rs25605;
	cvt.u32.u16 	%r9134, %rs25604;
	prmt.b32 	%r9135, %r9134, %r9133, 0x3340U;
	cvt.u32.u16 	%r9136, %rs25603;
	cvt.u32.u16 	%r9137, %rs25602;
	prmt.b32 	%r9138, %r9137, %r9136, 0x3340U;
	prmt.b32 	%r9139, %r9138, %r9135, 0x5410U;
	st.shared.v4.b32 	[_ZN6thrust24THRUST_300001_SM_1000_NS8cuda_cub4core6detail5shmemE+704], {%r9139, %r9132, %r9125, %r9118};
	cvt.u32.u16 	%r9140, %rs25633;
	cvt.u32.u16 	%r9141, %rs25632;
	prmt.b32 	%r9142, %r9141, %r9140, 0x3340U;
	cvt.u32.u16 	%r9143, %rs25631;
	cvt.u32.u16 	%r9144, %rs25630;
	prmt.b32 	%r9145, %r9144, %r9143, 0x3340U;
	prmt.b32 	%r9146, %r9145, %r9142, 0x5410U;
	cvt.u32.u16 	%r9147, %rs25629;
	cvt.u32.u16 	%r9148, %rs25628;
	prmt.b32 	%r9149, %r9148, %r9147, 0x3340U;
	cvt.u32.u16 	%r9150, %rs25627;
	cvt.u32.u16 	%r9151, %rs25626;
	prmt.b32 	%r9152, %r9151, %r9150, 0x3340U;
	prmt.b32 	%r9153, %r9152, %r9149, 0x5410U;
	cvt.u32.u16 	%r9154, %rs25625;
	cvt.u32.u16 	%r9155, %rs25624;
	prmt.b32 	%r9156, %r9155, %r9154, 0x3340U;
	cvt.u32.u16 	%r9157, %rs25623;
	cvt.u32.u16 	%r9158, %rs25622;
	prmt.b32 	%r9159, %r9158, %r9157, 0x3340U;
	prmt.b32 	%r9160, %r9159, %r9156, 0x5410U;
	cvt.u32.u16 	%r9161, %rs25621;
	cvt.u32.u16 	%r9162, %rs25620;
	prmt.b32 	%r9163, %r9162, %r9161, 0x3340U;
	cvt.u32.u16 	%r9164, %rs25619;
	cvt.u32.u16 	%r9165, %rs25618;
	prmt.b32 	%r9166, %r9165, %r9164, 0x3340U;
	prmt.b32 	%r9167, %r9166, %r9163, 0x5410U;
	st.shared.v4.b32 	[_ZN6thrust24THRUST_300001_SM_1000_NS8cuda_cub4core6detail5shmemE+720], {%r9167, %r9160, %r9153, %r9146};
	st.shared.v2.u8 	[_ZN6thrust24THRUST_300001_SM_1000_NS8cuda_cub4core6detail5shmemE+736], {%rs25634, %rs25635};
	st.shared.u32 	[_ZN6thrust24THRUST_300001_SM_1000_NS8cuda_cub4core6detail5shmemE+740], %r33162;
	st.shared.f64 	[_ZN6thrust24THRUST_300001_SM_1000_NS8cuda_cub4core6detail5shmemE+744], %fd588;
	st.shared.u64 	[_ZN6thrust24THRUST_300001_SM_1000_NS8cuda_cub4core6detail5shmemE+752], %rd1397;
	st.shared.v2.b32 	[_ZN6thrust24THRUST_300001_SM_1000_NS8cuda_cub4core6detail5shmemE+760], {%r8913, %r8906};
	st.shared.v4.b32 	[_ZN6thrust24THRUST_300001_SM_1000_NS8cuda_cub4core6detail5shmemE+768], {%r8927, %r8920, %r8941, %r8934};
	st.shared.v4.b32 	[_ZN6thrust24THRUST_300001_SM_1000_NS8cuda_cub4core6detail5shmemE+784], {%r8955, %r8948, %r8969, %r8962};
	st.shared.v2.b32 	[_ZN6thrust24THRUST_300001_SM_1000_NS8cuda_cub4core6detail5shmemE+800], {%r8983, %r8976};
	st.shared.v2.u8 	[_ZN6thrust24THRUST_300001_SM_1000_NS8cuda_cub4core6detail5shmemE+808], {%rs25482, %rs25483};
	st.shared.u32 	[_ZN6thrust24THRUST_300001_SM_1000_NS8cuda_cub4core6detail5shmemE+812], %r33153;
	st.shared.f64 	[_ZN6thrust24THRUST_300001_SM_1000_NS8cuda_cub4core6detail5shmemE+816], %fd585;
$L__BB3_1337:
	setp.ne.s32 	%p188, %r2378, 0;
	@%p188 bra 	$L__BB3_1339;
	st.shared.u64 	[_ZN6thrust24THRUST_300001_SM_1000_NS8cuda_cub4core6detail5shmemE+584], %rd3889;
	cvt.u32.u16 	%r9168, %rs25593;
	cvt.u32.u16 	%r9169, %rs25592;
	prmt.b32 	%r9170, %r9169, %r9168, 0x3340U;
	cvt.u32.u16 	%r9171, %rs25591;
	cvt.u32.u16 	%r9172, %rs25590;
	prmt.b32 	%r9173, %r9172, %r9171, 0x3340U;
	prmt.b32 	%r9174, %r9173, %r9170, 0x5410U;
	cvt.u32.u16 	%r9175, %rs25589;
	cvt.u32.u16 	%r9176, %rs25588;
	prmt.b32 	%r9177, %r9176, %r9175, 0x3340U;
	cvt.u32.u16 	%r9178, %rs25587;
	cvt.u32.u16 	%r9179, %rs25586;
	prmt.b32 	%r9180, %r9179, %r9178, 0x3340U;
	prmt.b32 	%r9181, %r9180, %r9177, 0x5410U;
	cvt.u32.u16 	%r9182, %rs25601;
	cvt.u32.u16 	%r9183, %rs25600;
	prmt.b32 	%r9184, %r9183, %r9182, 0x3340U;
	cvt.u32.u16 	%r9185, %rs25599;
	cvt.u32.u16 	%r9186, %rs25598;
	prmt.b32 	%r9187, %r9186, %r9185, 0x3340U;
	prmt.b32 	%r9188, %r9187, %r9184, 0x5410U;
	cvt.u32.u16 	%r9189, %rs25597;
	cvt.u32.u16 	%r9190, %rs25596;
	prmt.b32 	%r9191, %r9190, %r9189, 0x3340U;
	cvt.u32.u16 	%r9192, %rs25595;
	cvt.u32.u16 	%r9193, %rs25594;
	prmt.b32 	%r9194, %r9193, %r9192, 0x3340U;
	prmt.b32 	%r9195, %r9194, %r9191, 0x5410U;
	st.shared.v4.b32 	[_ZN6thrust24THRUST_300001_SM_1000_NS8cuda_cub4core6detail5shmemE+592], {%r9181, %r9174, %r9195, %r9188};
	cvt.u32.u16 	%r9196, %rs25609;
	cvt.u32.u16 	%r9197, %rs25608;
	prmt.b32 	%r9198, %r9197, %r9196, 0x3340U;
	cvt.u32.u16 	%r9199, %rs25607;
	cvt.u32.u16 	%r9200, %rs25606;
	prmt.b32 	%r9201, %r9200, %r9199, 0x3340U;
	prmt.b32 	%r9202, %r9201, %r9198, 0x5410U;
	cvt.u32.u16 	%r9203, %rs25605;
	cvt.u32.u16 	%r9204, %rs25604;
	prmt.b32 	%r9205, %r9204, %r9203, 0x3340U;
	cvt.u32.u16 	%r9206, %rs25603;
	cvt.u32.u16 	%r9207, %rs25602;
	prmt.b32 	%r9208, %r9207, %r9206, 0x3340U;
	prmt.b32 	%r9209, %r9208, %r9205, 0x5410U;
	cvt.u32.u16 	%r9210, %rs25617;
	cvt.u32.u16 	%r9211, %rs25616;
	prmt.b32 	%r9212, %r9211, %r9210, 0x3340U;
	cvt.u32.u16 	%r9213, %rs25615;
	cvt.u32.u16 	%r9214, %rs25614;
	prmt.b32 	%r9215, %r9214, %r9213, 0x3340U;
	prmt.b32 	%r9216, %r9215, %r9212, 0x5410U;
	cvt.u32.u16 	%r9217, %rs25613;
	cvt.u32.u16 	%r9218, %rs25612;
	prmt.b32 	%r9219, %r9218, %r9217, 0x3340U;
	cvt.u32.u16 	%r9220, %rs25611;
	cvt.u32.u16 	%r9221, %rs25610;
	prmt.b32 	%r9222, %r9221, %r9220, 0x3340U;
	prmt.b32 	%r9223, %r9222, %r9219, 0x5410U;
	st.shared.v4.b32 	[_ZN6thrust24THRUST_300001_SM_1000_NS8cuda_cub4core6detail5shmemE+608], {%r9209, %r9202, %r9223, %r9216};
	cvt.u32.u16 	%r9224, %rs25625;
	cvt.u32.u16 	%r9225, %rs25624;
	prmt.b32 	%r9226, %r9225, %r9224, 0x3340U;
	cvt.u32.u16 	%r9227, %rs25623;
	cvt.u32.u16 	%r9228, %rs25622;
	prmt.b32 	%r9229, %r9228, %r9227, 0x3340U;
	prmt.b32 	%r9230, %r9229, %r9226, 0x5410U;
	cvt.u32.u16 	%r9231, %rs25621;
	cvt.u32.u16 	%r9232, %rs25620;
	prmt.b32 	%r9233, %r9232, %r9231, 0x3340U;
	cvt.u32.u16 	%r9234, %rs25619;
	cvt.u32.u16 	%r9235, %rs25618;
	prmt.b32 	%r9236, %r9235, %r9234, 0x3340U;
	prmt.b32 	%r9237, %r9236, %r9233, 0x5410U;
	cvt.u32.u16 	%r9238, %rs25633;
	cvt.u32.u16 	%r9239, %rs25632;
	prmt.b32 	%r9240, %r9239, %r9238, 0x3340U;
	cvt.u32.u16 	%r9241, %rs25631;
	cvt.u32.u16 	%r9242, %rs25630;
	prmt.b32 	%r9243, %r9242, %r9241, 0x3340U;
	prmt.b32 	%r9244, %r9243, %r9240, 0x5410U;
	cvt.u32.u16 	%r9245, %rs25629;
	cvt.u32.u16 	%r9246, %rs25628;
	prmt.b32 	%r9247, %r9246, %r9245, 0x3340U;
	cvt.u32.u16 	%r9248, %rs25627;
	cvt.u32.u16 	%r9249, %rs25626;
	prmt.b32 	%r9250, %r9249, %r9248, 0x3340U;
	prmt.b32 	%r9251, %r9250, %r9247, 0x5410U;
	st.shared.v4.b32 	[_ZN6thrust24THRUST_300001_SM_1000_NS8cuda_cub4core6detail5shmemE+624], {%r9237, %r9230, %r9251, %r9244};
	st.shared.v2.u8 	[_ZN6thrust24THRUST_300001_SM_1000_NS8cuda_cub4core6detail5shmemE+640], {%rs25634, %rs25635};
	st.shared.u32 	[_ZN6thrust24THRUST_300001_SM_1000_NS8cuda_cub4core6detail5shmemE+644], %r33162;
	st.shared.f64 	[_ZN6thrust24THRUST_300001_SM_1000_NS8cuda_cub4core6detail5shmemE+648], %fd588;
	st.local.u64 	[%rd43], %rd3889;
	st.local.v2.b32 	[%rd43+8], {%r9181, %r9174};
	st.local.v2.b32 	[%rd43+16], {%r9195, %r9188};
	st.local.v2.b32 	[%rd43+24], {%r9209, %r9202};
	st.local.v2.b32 	[%rd43+32], {%r9223, %r9216};
	st.local.v2.b32 	[%rd43+40], {%r9237, %r9230};
	st.local.v2.b32 	[%rd43+48], {%r9251, %r9244};
	st.local.v2.u8 	[%rd43+56], {%rs25634, %rs25635};
	st.local.u32 	[%rd43+60], %r33162;
	st.local.f64 	[%rd43+64], %fd588;
	mov.f64 	%fd613, %fd588;
	mov.u32 	%r33266, %r33162;
	mov.u16 	%rs26909, %rs25635;
	mov.u16 	%rs26910, %rs25634;
	mov.u16 	%rs26911, %rs25633;
	mov.u16 	%rs26912, %rs25632;
	mov.u16 	%rs26913, %rs25631;
	mov.u16 	%rs26914, %rs25630;
	mov.u16 	%rs26915, %rs25629;
	mov.u16 	%rs26916, %rs25628;
	mov.u16 	%rs26917, %rs25627;
	mov.u16 	%rs26918, %rs25626;
	mov.u16 	%rs26919, %rs25625;
	mov.u16 	%rs26920, %rs25624;
	mov.u16 	%rs26921, %rs25623;
	mov.u16 	%rs26922, %rs25622;
	mov.u16 	%rs26923, %rs25621;
	mov.u16 	%rs26924, %rs25620;
	mov.u16 	%rs26925, %rs25619;
	mov.u16 	%rs26926, %rs25618;
	mov.u16 	%rs26927, %rs25617;
	mov.u16 	%rs26928, %rs25616;
	mov.u16 	%rs26929, %rs25615;
	mov.u16 	%rs26930, %rs25614;
	mov.u16 	%rs26931, %rs25613;
	mov.u16 	%rs26932, %rs25612;
	mov.u16 	%rs26933, %rs25611;
	mov.u16 	%rs26934, %rs25610;
	mov.u16 	%rs26935, %rs25609;
	mov.u16 	%rs26936, %rs25608;
	mov.u16 	%rs26937, %rs25607;
	mov.u16 	%rs26938, %rs25606;
	mov.u16 	%rs26939, %rs25605;
	mov.u16 	%rs26940, %rs25604;
	mov.u16 	%rs26941, %rs25603;
	mov.u16 	%rs26942, %rs25602;
	mov.u16 	%rs26943, %rs25601;
	mov.u16 	%rs26944, %rs25600;
	mov.u16 	%rs26945, %rs25599;
	mov.u16 	%rs26946, %rs25598;
	mov.u16 	%rs26947, %rs25597;
	mov.u16 	%rs26948, %rs25596;
	mov.u16 	%rs26949, %rs25595;
	mov.u16 	%rs26950, %rs25594;
	mov.u16 	%rs26951, %rs25593;
	mov.u16 	%rs26952, %rs25592;
	mov.u16 	%rs26953, %rs25591;
	mov.u16 	%rs26954, %rs25590;
	mov.u16 	%rs26955, %rs25589;
	mov.u16 	%rs26956, %rs25588;
	mov.u16 	%rs26957, %rs25587;
	mov.u16 	%rs26958, %rs25586;
	mov.u64 	%rd3903, %rd3889;
$L__BB3_1339:
	add.u64 	%rd1422, %SPL, 352;
	mov.u32 	%r9252, %tid.x;
	setp.eq.s32 	%p189, %r9252, 0;
	bar.sync 	0;
	ld.shared.u64 	%rd475, [_ZN6thrust24THRUST_300001_SM_1000_NS8cuda_cub4core6detail5shmemE+584];
	ld.shared.v4.b32 	{%r9253, %r9254, %r9255, %r9256}, [_ZN6thrust24THRUST_300001_SM_1000_NS8cuda_cub4core6detail5shmemE+592];
	bfe.u32 	%r9257, %r9253, 0, 8;
	cvt.u16.u32 	%rs26959, %r9257;
	ld.shared.v4.b32 	{%r9258, %r9259, %r9260, %r9261}, [_ZN6thrust24THRUST_300001_SM_1000_NS8cuda_cub4core6detail5shmemE+608];
	ld.shared.v4.b32 	{%r9262, %r9263, %r9264, %r9265}, [_ZN6thrust24THRUST_300001_SM_1000_NS8cuda_cub4core6detail5shmemE+624];
	ld.shared.v2.u8 	{%rs16945, %rs16946}, [_ZN6thrust24THRUST_300001_SM_1000_NS8cuda_cub4core6detail5shmemE+640];
	ld.shared.u32 	%r2235, [_ZN6thrust24THRUST_300001_SM_1000_NS8cuda_cub4core6detail5shmemE+644];
	ld.shared.f64 	%fd335, [_ZN6thrust24THRUST_300001_SM_1000_NS8cuda_cub4core6detail5shmemE+648];
	st.local.u64 	[%rd1422], %rd475;
	add.s64 	%rd476, %rd1422, 8;
	st.local.v2.b32 	[%rd1422+8], {%r9253, %r9254};
	st.local.v2.b32 	[%rd1422+16], {%r9255, %r9256};
	st.local.v2.b32 	[%rd1422+24], {%r9258, %r9259};
	st.local.v2.b32 	[%rd1422+32], {%r9260, %r9261};
	st.local.v2.b32 	[%rd1422+40], {%r9262, %r9263};
	st.local.v2.b32 	[%rd1422+48], {%r9264, %r9265};
	st.local.v2.u8 	[%rd1422+56], {%rs16945, %rs16946};
	st.local.u32 	[%rd1422+60], %r2235;
	st.local.f64 	[%rd1422+64], %fd335;
	@%p189 bra 	$L__BB3_1353;
	add.s64 	%rd477, %rd3903, %rd475;
	setp.ne.s64 	%p190, %rd3903, 0;
	@%p190 bra 	$L__BB3_1352;
	mov.b16 	%rs16947, 0;
	st.local.u8 	[%rd5], %rs16947;
	add.s32 	%r9267, %r33266, %r2235;
	st.local.u32 	[%rd5+52], %r9267;
	add.f64 	%fd366, %fd335, %fd613;
	st.local.f64 	[%rd5+56], %fd366;
	mov.b32 	%r33267, 0;
$L__BB3_1342:
	mov.u32 	%r2236, %r33267;
	cvt.u64.u32 	%rd1423, %r2236;
	add.s64 	%rd1424, %rd5, %rd1423;
	ld.local.u8 	%rs16948, [%rd1424];
	setp.ne.s16 	%p191, %rs16948, 0;
	add.s32 	%r33267, %r2236, 1;
	@%p191 bra 	$L__BB3_1342;
	and.b16  	%rs16949, %rs26959, 255;
	setp.eq.s16 	%p192, %rs16949, 0;
	mov.u32 	%r33269, %r2236;
	@%p192 bra 	$L__BB3_1346;
	mov.b32 	%r33268, 0;
$L__BB3_1345:
	add.s32 	%r9269, %r33268, %r2236;
	cvt.u64.u32 	%rd1425, %r9269;
	add.s64 	%rd1426, %rd5, %rd1425;
	st.local.u8 	[%rd1426], %rs26959;
	add.s32 	%r2239, %r33268, 1;
	add.s32 	%r33269, %r2239, %r2236;
	cvt.u64.u32 	%rd1427, %r33268;
	add.s64 	%rd1428, %rd476, %rd1427;
	ld.local.u8 	%rs26959, [%rd1428+1];
	setp.ne.s16 	%p193, %rs26959, 0;
	mov.u32 	%r33268, %r2239;
	@%p193 bra 	$L__BB3_1345;
$L__BB3_1346:
	cvt.u64.u32 	%rd1429, %r33269;
	add.s64 	%rd1430, %rd5, %rd1429;
	mov.b16 	%rs16950, 0;
	st.local.u8 	[%rd1430], %rs16950;
	mov.b32 	%r33270, 0;
$L__BB3_1347:
	mov.u32 	%r2242, %r33270;
	cvt.u64.u32 	%rd1431, %r2242;
	add.s64 	%rd1432, %rd5, %rd1431;
	ld.local.u8 	%rs16951, [%rd1432];
	setp.ne.s16 	%p194, %rs16951, 0;
	add.s32 	%r33270, %r2242, 1;
	@%p194 bra 	$L__BB3_1347;
	and.b16  	%rs16952, %rs26958, 255;
	setp.eq.s16 	%p195, %rs16952, 0;
	mov.u32 	%r33272, %r2242;
	@%p195 bra 	$L__BB3_1351;
	mov.b32 	%r33271, 0;
$L__BB3_1350:
	add.s32 	%r9272, %r33271, %r2242;
	cvt.u64.u32 	%rd1433, %r9272;
	add.s64 	%rd1434, %rd5, %rd1433;
	st.local.u8 	[%rd1434], %rs26958;
	add.s32 	%r2245, %r33271, 1;
	add.s32 	%r33272, %r2245, %r2242;
	cvt.u64.u32 	%rd1435, %r33271;
	add.s64 	%rd1436, %rd43, %rd1435;
	ld.local.u8 	%rs26958, [%rd1436+9];
	setp.ne.s16 	%p196, %rs26958, 0;
	mov.u32 	%r33271, %r2245;
	@%p196 bra 	$L__BB3_1350;
$L__BB3_1351:
	cvt.u64.u32 	%rd1437, %r33272;
	add.s64 	%rd1438, %rd5, %rd1437;
	mov.b16 	%rs16953, 0;
	st.local.u8 	[%rd1438], %rs16953;
	ld.local.v2.b32 	{%r9273, %r9274}, [%rd5];
	bfe.u32 	%r9275, %r9273, 0, 8;
	cvt.u16.u32 	%rs26958, %r9275;
	bfe.u32 	%r9276, %r9273, 8, 8;
	cvt.u16.u32 	%rs26957, %r9276;
	bfe.u32 	%r9277, %r9273, 16, 8;
	cvt.u16.u32 	%rs26956, %r9277;
	bfe.u32 	%r9278, %r9273, 24, 8;
	cvt.u16.u32 	%rs26955, %r9278;
	bfe.u32 	%r9279, %r9274, 0, 8;
	cvt.u16.u32 	%rs26954, %r9279;
	bfe.u32 	%r9280, %r9274, 8, 8;
	cvt.u16.u32 	%rs26953, %r9280;
	bfe.u32 	%r9281, %r9274, 16, 8;
	cvt.u16.u32 	%rs26952, %r9281;
	bfe.u32 	%r9282, %r9274, 24, 8;
	cvt.u16.u32 	%rs26951, %r9282;
	ld.local.v2.b32 	{%r9283, %r9284}, [%rd5+8];
	bfe.u32 	%r9285, %r9283, 0, 8;
	cvt.u16.u32 	%rs26950, %r9285;
	bfe.u32 	%r9286, %r9283, 8, 8;
	cvt.u16.u32 	%rs26949, %r9286;
	bfe.u32 	%r9287, %r9283, 16, 8;
	cvt.u16.u32 	%rs26948, %r9287;
	bfe.u32 	%r9288, %r9283, 24, 8;
	cvt.u16.u32 	%rs26947, %r9288;
	bfe.u32 	%r9289, %r9284, 0, 8;
	cvt.u16.u32 	%rs26946, %r9289;
	bfe.u32 	%r9290, %r9284, 8, 8;
	cvt.u16.u32 	%rs26945, %r9290;
	bfe.u32 	%r9291, %r9284, 16, 8;
	cvt.u16.u32 	%rs26944, %r9291;
	bfe.u32 	%r9292, %r9284, 24, 8;
	cvt.u16.u32 	%rs26943, %r9292;
	ld.local.v2.b32 	{%r9293, %r9294}, [%rd5+16];
	bfe.u32 	%r9295, %r9293, 0, 8;
	cvt.u16.u32 	%rs26942, %r9295;
	bfe.u32 	%r9296, %r9293, 8, 8;
	cvt.u16.u32 	%rs26941, %r9296;
	bfe.u32 	%r9297, %r9293, 16, 8;
	cvt.u16.u32 	%rs26940, %r9297;
	bfe.u32 	%r9298, %r9293, 24, 8;
	cvt.u16.u32 	%rs26939, %r9298;
	bfe.u32 	%r9299, %r9294, 0, 8;
	cvt.u16.u32 	%rs26938, %r9299;
	bfe.u32 	%r9300, %r9294, 8, 8;
	cvt.u16.u32 	%rs26937, %r9300;
	bfe.u32 	%r9301, %r9294, 16, 8;
	cvt.u16.u32 	%rs26936, %r9301;
	bfe.u32 	%r9302, %r9294, 24, 8;
	cvt.u16.u32 	%rs26935, %r9302;
	ld.local.v2.b32 	{%r9303, %r9304}, [%rd5+24];
	bfe.u32 	%r9305, %r9303, 0, 8;
	cvt.u16.u32 	%rs26934, %r9305;
	bfe.u32 	%r9306, %r9303, 8, 8;
	cvt.u16.u32 	%rs26933, %r9306;
	bfe.u32 	%r9307, %r9303, 16, 8;
	cvt.u16.u32 	%rs26932, %r9307;
	bfe.u32 	%r9308, %r9303, 24, 8;
	cvt.u16.u32 	%rs26931, %r9308;
	bfe.u32 	%r9309, %r9304, 0, 8;
	cvt.u16.u32 	%rs26930, %r9309;
	bfe.u32 	%r9310, %r9304, 8, 8;
	cvt.u16.u32 	%rs26929, %r9310;
	bfe.u32 	%r9311, %r9304, 16, 8;
	cvt.u16.u32 	%rs26928, %r9311;
	bfe.u32 	%r9312, %r9304, 24, 8;
	cvt.u16.u32 	%rs26927, %r9312;
	ld.local.v2.b32 	{%r9313, %r9314}, [%rd5+32];
	bfe.u32 	%r9315, %r9313, 0, 8;
	cvt.u16.u32 	%rs26926, %r9315;
	bfe.u32 	%r9316, %r9313, 8, 8;
	cvt.u16.u32 	%rs26925, %r9316;
	bfe.u32 	%r9317, %r9313, 16, 8;
	cvt.u16.u32 	%rs26924, %r9317;
	bfe.u32 	%r9318, %r9313, 24, 8;
	cvt.u16.u32 	%rs26923, %r9318;
	bfe.u32 	%r9319, %r9314, 0, 8;
	cvt.u16.u32 	%rs26922, %r9319;
	bfe.u32 	%r9320, %r9314, 8, 8;
	cvt.u16.u32 	%rs26921, %r9320;
	bfe.u32 	%r9321, %r9314, 16, 8;
	cvt.u16.u32 	%rs26920, %r9321;
	bfe.u32 	%r9322, %r9314, 24, 8;
	cvt.u16.u32 	%rs26919, %r9322;
	ld.local.v2.b32 	{%r9323, %r9324}, [%rd5+40];
	bfe.u32 	%r9325, %r9323, 0, 8;
	cvt.u16.u32 	%rs26918, %r9325;
	bfe.u32 	%r9326, %r9323, 8, 8;
	cvt.u16.u32 	%rs26917, %r9326;
	bfe.u32 	%r9327, %r9323, 16, 8;
	cvt.u16.u32 	%rs26916, %r9327;
	bfe.u32 	%r9328, %r9323, 24, 8;
	cvt.u16.u32 	%rs26915, %r9328;
	bfe.u32 	%r9329, %r9324, 0, 8;
	cvt.u16.u32 	%rs26914, %r9329;
	bfe.u32 	%r9330, %r9324, 8, 8;
	cvt.u16.u32 	%rs26913, %r9330;
	bfe.u32 	%r9331, %r9324, 16, 8;
	cvt.u16.u32 	%rs26912, %r9331;
	bfe.u32 	%r9332, %r9324, 24, 8;
	cvt.u16.u32 	%rs26911, %r9332;
	ld.local.v2.u8 	{%rs26910, %rs26909}, [%rd5+48];
	ld.local.u32 	%r33266, [%rd5+52];
	ld.local.f64 	%fd613, [%rd5+56];
$L__BB3_1352:
	st.local.u64 	[%rd43], %rd477;
	cvt.u32.u16 	%r9333, %rs26951;
	cvt.u32.u16 	%r9334, %rs26952;
	prmt.b32 	%r9335, %r9334, %r9333, 0x3340U;
	cvt.u32.u16 	%r9336, %rs26953;
	cvt.u32.u16 	%r9337, %rs26954;
	prmt.b32 	%r9338, %r9337, %r9336, 0x3340U;
	prmt.b32 	%r9339, %r9338, %r9335, 0x5410U;
	cvt.u32.u16 	%r9340, %rs26955;
	cvt.u32.u16 	%r9341, %rs26956;
	prmt.b32 	%r9342, %r9341, %r9340, 0x3340U;
	cvt.u32.u16 	%r9343, %rs26957;
	cvt.u32.u16 	%r9344, %rs26958;
	prmt.b32 	%r9345, %r9344, %r9343, 0x3340U;
	prmt.b32 	%r9346, %r9345, %r9342, 0x5410U;
	st.local.v2.b32 	[%rd43+8], {%r9346, %r9339};
	cvt.u32.u16 	%r9347, %rs26943;
	cvt.u32.u16 	%r9348, %rs26944;
	prmt.b32 	%r9349, %r9348, %r9347, 0x3340U;
	cvt.u32.u16 	%r9350, %rs26945;
	cvt.u32.u16 	%r9351, %rs26946;
	prmt.b32 	%r9352, %r9351, %r9350, 0x3340U;
	prmt.b32 	%r9353, %r9352, %r9349, 0x5410U;
	cvt.u32.u16 	%r9354, %rs26947;
	cvt.u32.u16 	%r9355, %rs26948;
	prmt.b32 	%r9356, %r9355, %r9354, 0x3340U;
	cvt.u32.u16 	%r9357, %rs26949;
	cvt.u32.u16 	%r9358, %rs26950;
	prmt.b32 	%r9359, %r9358, %r9357, 0x3340U;
	prmt.b32 	%r9360, %r9359, %r9356, 0x5410U;
	st.local.v2.b32 	[%rd43+16], {%r9360, %r9353};
	cvt.u32.u16 	%r9361, %rs26935;
	cvt.u32.u16 	%r9362, %rs26936;
	prmt.b32 	%r9363, %r9362, %r9361, 0x3340U;
	cvt.u32.u16 	%r9364, %rs26937;
	cvt.u32.u16 	%r9365, %rs26938;
	prmt.b32 	%r9366, %r9365, %r9364, 0x3340U;
	prmt.b32 	%r9367, %r9366, %r9363, 0x5410U;
	cvt.u32.u16 	%r9368, %rs26939;
	cvt.u32.u16 	%r9369, %rs26940;
	prmt.b32 	%r9370, %r9369, %r9368, 0x3340U;
	cvt.u32.u16 	%r9371, %rs26941;
	cvt.u32.u16 	%r9372, %rs26942;
	prmt.b32 	%r9373, %r9372, %r9371, 0x3340U;
	prmt.b32 	%r9374, %r9373, %r9370, 0x5410U;
	st.local.v2.b32 	[%rd43+24], {%r9374, %r9367};
	cvt.u32.u16 	%r9375, %rs26927;
	cvt.u32.u16 	%r9376, %rs26928;
	prmt.b32 	%r9377, %r9376, %r9375, 0x3340U;
	cvt.u32.u16 	%r9378, %rs26929;
	cvt.u32.u16 	%r9379, %rs26930;
	prmt.b32 	%r9380, %r9379, %r9378, 0x3340U;
	prmt.b32 	%r9381, %r9380, %r9377, 0x5410U;
	cvt.u32.u16 	%r9382, %rs26931;
	cvt.u32.u16 	%r9383, %rs26932;
	prmt.b32 	%r9384, %r9383, %r9382, 0x3340U;
	cvt.u32.u16 	%r9385, %rs26933;
	cvt.u32.u16 	%r9386, %rs26934;
	prmt.b32 	%r9387, %r9386, %r9385, 0x3340U;
	prmt.b32 	%r9388, %r9387, %r9384, 0x5410U;
	st.local.v2.b32 	[%rd43+32], {%r9388, %r9381};
	cvt.u32.u16 	%r9389, %rs26919;
	cvt.u32.u16 	%r9390, %rs26920;
	prmt.b32 	%r9391, %r9390, %r9389, 0x3340U;
	cvt.u32.u16 	%r9392, %rs26921;
	cvt.u32.u16 	%r9393, %rs26922;
	prmt.b32 	%r9394, %r9393, %r9392, 0x3340U;
	prmt.b32 	%r9395, %r9394, %r9391, 0x5410U;
	cvt.u32.u16 	%r9396, %rs26923;
	cvt.u32.u16 	%r9397, %rs26924;
	prmt.b32 	%r9398, %r9397, %r9396, 0x3340U;
	cvt.u32.u16 	%r9399, %rs26925;
	cvt.u32.u16 	%r9400, %rs26926;
	prmt.b32 	%r9401, %r9400, %r9399, 0x3340U;
	prmt.b32 	%r9402, %r9401, %r9398, 0x5410U;
	st.local.v2.b32 	[%rd43+40], {%r9402, %r9395};
	cvt.u32.u16 	%r9403, %rs26911;
	cvt.u32.u16 	%r9404, %rs26912;
	prmt.b32 	%r9405, %r9404, %r9403, 0x3340U;
	cvt.u32.u16 	%r9406, %rs26913;
	cvt.u32.u16 	%r9407, %rs26914;
	prmt.b32 	%r9408, %r9407, %r9406, 0x3340U;
	prmt.b32 	%r9409, %r9408, %r9405, 0x5410U;
	cvt.u32.u16 	%r9410, %rs26915;
	cvt.u32.u16 	%r9411, %rs26916;
	prmt.b32 	%r9412, %r9411, %r9410, 0x3340U;
	cvt.u32.u16 	%r9413, %rs26917;
	cvt.u32.u16 	%r9414, %rs26918;
	prmt.b32 	%r9415, %r9414, %r9413, 0x3340U;
	prmt.b32 	%r9416, %r9415, %r9412, 0x5410U;
	st.local.v2.b32 	[%rd43+48], {%r9416, %r9409};
	st.local.v2.u8 	[%rd43+56], {%rs26910, %rs26909};
	st.local.u32 	[%rd43+60], %r33266;
	st.local.f64 	[%rd43+64], %fd613;
	mov.u64 	%rd3903, %rd477;
$L__BB3_1353:
	add.u64 	%rd1440, %SPL, 72;
	st.local.u64 	[%rd1440], %rd3903;
	add.s64 	%rd479, %rd1440, 8;
	cvt.u32.u16 	%r9417, %rs26951;
	cvt.u32.u16 	%r9418, %rs26952;
	prmt.b32 	%r9419, %r9418, %r9417, 0x3340U;
	cvt.u32.u16 	%r9420, %rs26953;
	cvt.u32.u16 	%r9421, %rs26954;
	prmt.b32 	%r9422, %r9421, %r9420, 0x3340U;
	prmt.b32 	%r9423, %r9422, %r9419, 0x5410U;
	cvt.u32.u16 	%r9424, %rs26955;
	cvt.u32.u16 	%r9425, %rs26956;
	prmt.b32 	%r9426, %r9425, %r9424, 0x3340U;
	cvt.u32.u16 	%r9427, %rs26957;
	cvt.u32.u16 	%r9428, %rs26958;
	prmt.b32 	%r9429, %r9428, %r9427, 0x3340U;
	prmt.b32 	%r9430, %r9429, %r9426, 0x5410U;
	st.local.v2.b32 	[%rd1440+8], {%r9430, %r9423};
	cvt.u32.u16 	%r9431, %rs26943;
	cvt.u32.u16 	%r9432, %rs26944;
	prmt.b32 	%r9433, %r9432, %r9431, 0x3340U;
	cvt.u32.u16 	%r9434, %rs26945;
	cvt.u32.u16 	%r9435, %rs26946;
	prmt.b32 	%r9436, %r9435, %r9434, 0x3340U;
	prmt.b32 	%r9437, %r9436, %r9433, 0x5410U;
	cvt.u32.u16 	%r9438, %rs26947;
	cvt.u32.u16 	%r9439, %rs26948;
	prmt.b32 	%r9440, %r9439, %r9438, 0x3340U;
	cvt.u32.u16 	%r9441, %rs26949;
	cvt.u32.u16 	%r9442, %rs26950;
	prmt.b32 	%r9443, %r9442, %r9441, 0x3340U;
	prmt.b32 	%r9444, %r9443, %r9440, 0x5410U;
	st.local.v2.b32 	[%rd1440+16], {%r9444, %r9437};
	cvt.u32.u16 	%r9445, %rs26935;
	cvt.u32.u16 	%r9446, %rs26936;
	prmt.b32 	%r9447, %r9446, %r9445, 0x3340U;
	cvt.u32.u16 	%r9448, %rs26937;
	cvt.u32.u16 	%r9449, %rs26938;
	prmt.b32 	%r9450, %r9449, %r9448, 0x3340U;
	prmt.b32 	%r9451, %r9450, %r9447, 0x5410U;
	cvt.u32.u16 	%r9452, %rs26939;
	cvt.u32.u16 	%r9453, %rs26940;
	prmt.b32 	%r9454, %r9453, %r9452, 0x3340U;
	cvt.u32.u16 	%r9455, %rs26941;
	cvt.u32.u16 	%r9456, %rs26942;
	prmt.b32 	%r9457, %r9456, %r9455, 0x3340U;
	prmt.b32 	%r9458, %r9457, %r9454, 0x5410U;
	st.local.v2.b32 	[%rd1440+24], {%r9458, %r9451};
	cvt.u32.u16 	%r9459, %rs26927;
	cvt.u32.u16 	%r9460, %rs26928;
	prmt.b32 	%r9461, %r9460, %r9459, 0x3340U;
	cvt.u32.u16 	%r9462, %rs26929;
	cvt.u32.u16 	%r9463, %rs26930;
	prmt.b32 	%r9464, %r9463, %r9462, 0x3340U;
	prmt.b32 	%r9465, %r9464, %r9461, 0x5410U;
	cvt.u32.u16 	%r9466, %rs26931;
	cvt.u32.u16 	%r9467, %rs26932;
	prmt.b32 	%r9468, %r9467, %r9466, 0x3340U;
	cvt.u32.u16 	%r9469, %rs26933;
	cvt.u32.u16 	%r9470, %rs26934;
	prmt.b32 	%r9471, %r9470, %r9469, 0x3340U;
	prmt.b32 	%r9472, %r9471, %r9468, 0x5410U;
	st.local.v2.b32 	[%rd1440+32], {%r9472, %r9465};
	cvt.u32.u16 	%r9473, %rs26919;
	cvt.u32.u16 	%r9474, %rs26920;
	prmt.b32 	%r9475, %r9474, %r9473, 0x3340U;
	cvt.u32.u16 	%r9476, %rs26921;
	cvt.u32.u16 	%r9477, %rs26922;
	prmt.b32 	%r9478, %r9477, %r9476, 0x3340U;
	prmt.b32 	%r9479, %r9478, %r9475, 0x5410U;
	cvt.u32.u16 	%r9480, %rs26923;
	cvt.u32.u16 	%r9481, %rs26924;
	prmt.b32 	%r9482, %r9481, %r9480, 0x3340U;
	cvt.u32.u16 	%r9483, %rs26925;
	cvt.u32.u16 	%r9484, %rs26926;
	prmt.b32 	%r9485, %r9484, %r9483, 0x3340U;
	prmt.b32 	%r9486, %r9485, %r9482, 0x5410U;
	st.local.v2.b32 	[%rd1440+40], {%r9486, %r9479};
	cvt.u32.u16 	%r9487, %rs26911;
	cvt.u32.u16 	%r9488, %rs26912;
	prmt.b32 	%r9489, %r9488, %r9487, 0x3340U;
	cvt.u32.u16 	%r9490, %rs26913;
	cvt.u32.u16 	%r9491, %rs26914;
	prmt.b32 	%r9492, %r9491, %r9490, 0x3340U;
	prmt.b32 	%r9493, %r9492, %r9489, 0x5410U;
	cvt.u32.u16 	%r9494, %rs26915;
	cvt.u32.u16 	%r9495, %rs26916;
	prmt.b32 	%r9496, %r9495, %r9494, 0x3340U;
	cvt.u32.u16 	%r9497, %rs26917;
	cvt.u32.u16 	%r9498, %rs26918;
	prmt.b32 	%r9499, %r9498, %r9497, 0x3340U;
	prmt.b32 	%r9500, %r9499, %r9496, 0x5410U;
	st.local.v2.b32 	[%rd1440+48], {%r9500, %r9493};
	st.local.v2.u8 	[%rd1440+56], {%rs26910, %rs26909};
	st.local.u32 	[%rd1440+60], %r33266;
	st.local.f64 	[%rd1440+64], %fd613;
	selp.u64 	%rd1441, 1, 0, %p2;
	st.local.u64 	[%rd4], %rd1441;
	add.s64 	%rd480, %rd4, 8;
	st.local.v2.b32 	[%rd4+8], {%r1585, %r1586};
	st.local.v2.b32 	[%rd4+16], {%r1587, %r1588};
	st.local.v2.b32 	[%rd4+24], {%r1589, %r1590};
	st.local.v2.b32 	[%rd4+32], {%r1591, %r1592};
	st.local.v2.b32 	[%rd4+40], {%r1593, %r1594};
	st.local.v2.b32 	[%rd4+48], {%r1595, %r1596};
	st.local.v2.u8 	[%rd4+56], {%rs27111, %rs27112};
	st.local.u32 	[%rd4+60], %r33281;
	st.local.f64 	[%rd4+64], %fd616;
	@%p2 bra 	$L__BB3_1365;
	mov.b16 	%rs16954, 0;
	st.local.u8 	[%rd3], %rs16954;
	add.s32 	%r9502, %r33281, %r33266;
	st.local.u32 	[%rd3+52], %r9502;
	add.f64 	%fd367, %fd613, %fd616;
	st.local.f64 	[%rd3+56], %fd367;
	mov.b32 	%r33275, 0;
$L__BB3_1355:
	mov.u32 	%r2251, %r33275;
	cvt.u64.u32 	%rd1442, %r2251;
	add.s64 	%rd1443, %rd3, %rd1442;
	ld.local.u8 	%rs16955, [%rd1443];
	setp.ne.s16 	%p197, %rs16955, 0;
	add.s32 	%r33275, %r2251, 1;
	@%p197 bra 	$L__BB3_1355;
	and.b16  	%rs16956, %rs26958, 255;
	setp.eq.s16 	%p198, %rs16956, 0;
	mov.u32 	%r33277, %r2251;
	@%p198 bra 	$L__BB3_1359;
	mov.b32 	%r33276, 0;
$L__BB3_1358:
	add.s32 	%r9504, %r33276, %r2251;
	cvt.u64.u32 	%rd1444, %r9504;
	add.s64 	%rd1445, %rd3, %rd1444;
	st.local.u8 	[%rd1445], %rs26958;
	add.s32 	%r2254, %r33276, 1;
	add.s32 	%r33277, %r2254, %r2251;
	cvt.u64.u32 	%rd1446, %r33276;
	add.s64 	%rd1447, %rd479, %rd1446;
	ld.local.u8 	%rs26958, [%rd1447+1];
	setp.ne.s16 	%p199, %rs26958, 0;
	mov.u32 	%r33276, %r2254;
	@%p199 bra 	$L__BB3_1358;
$L__BB3_1359:
	cvt.u64.u32 	%rd1448, %r33277;
	add.s64 	%rd1449, %rd3, %rd1448;
	mov.b16 	%rs16957, 0;
	st.local.u8 	[%rd1449], %rs16957;
	mov.b32 	%r33278, 0;
$L__BB3_1360:
	mov.u32 	%r2257, %r33278;
	cvt.u64.u32 	%rd1450, %r2257;
	add.s64 	%rd1451, %rd3, %rd1450;
	ld.local.u8 	%rs16958, [%rd1451];
	setp.ne.s16 	%p200, %rs16958, 0;
	add.s32 	%r33278, %r2257, 1;
	@%p200 bra 	$L__BB3_1360;
	and.b16  	%rs16959, %rs27062, 255;
	setp.eq.s16 	%p201, %rs16959, 0;
	mov.u32 	%r33280, %r2257;
	@%p201 bra 	$L__BB3_1364;
	mov.b32 	%r33279, 0;
$L__BB3_1363:
	add.s32 	%r9507, %r33279, %r2257;
	cvt.u64.u32 	%rd1452, %r9507;
	add.s64 	%rd1453, %rd3, %rd1452;
	st.local.u8 	[%rd1453], %rs27062;
	add.s32 	%r2260, %r33279, 1;
	add.s32 	%r33280, %r2260, %r2257;
	cvt.u64.u32 	%rd1454, %r33279;
	add.s64 	%rd1455, %rd480, %rd1454;
	ld.local.u8 	%rs27062, [%rd1455+1];
	setp.ne.s16 	%p202, %rs27062, 0;
	mov.u32 	%r33279, %r2260;
	@%p202 bra 	$L__BB3_1363;
$L__BB3_1364:
	cvt.u64.u32 	%rd1456, %r33280;
	add.s64 	%rd1457, %rd3, %rd1456;
	mov.b16 	%rs16960, 0;
	st.local.u8 	[%rd1457], %rs16960;
	ld.local.v2.b32 	{%r9508, %r9509}, [%rd3];
	bfe.u32 	%r9510, %r9508, 0, 8;
	cvt.u16.u32 	%rs27062, %r9510;
	bfe.u32 	%r9511, %r9508, 8, 8;
	cvt.u16.u32 	%rs27064, %r9511;
	bfe.u32 	%r9512, %r9508, 16, 8;
	cvt.u16.u32 	%rs27065, %r9512;
	bfe.u32 	%r9513, %r9508, 24, 8;
	cvt.u16.u32 	%rs27066, %r9513;
	bfe.u32 	%r9514, %r9509, 0, 8;
	cvt.u16.u32 	%rs27067, %r9514;
	bfe.u32 	%r9515, %r9509, 8, 8;
	cvt.u16.u32 	%rs27068, %r9515;
	bfe.u32 	%r9516, %r9509, 16, 8;
	cvt.u16.u32 	%rs27069, %r9516;
	bfe.u32 	%r9517, %r9509, 24, 8;
	cvt.u16.u32 	%rs27070, %r9517;
	ld.local.v2.b32 	{%r9518, %r9519}, [%rd3+8];
	bfe.u32 	%r9520, %r9518, 0, 8;
	cvt.u16.u32 	%rs27071, %r9520;
	bfe.u32 	%r9521, %r9518, 8, 8;
	cvt.u16.u32 	%rs27072, %r9521;
	bfe.u32 	%r9522, %r9518, 16, 8;
	cvt.u16.u32 	%rs27073, %r9522;
	bfe.u32 	%r9523, %r9518, 24, 8;
	cvt.u16.u32 	%rs27074, %r9523;
	bfe.u32 	%r9524, %r9519, 0, 8;
	cvt.u16.u32 	%rs27075, %r9524;
	bfe.u32 	%r9525, %r9519, 8, 8;
	cvt.u16.u32 	%rs27076, %r9525;
	bfe.u32 	%r9526, %r9519, 16, 8;
	cvt.u16.u32 	%rs27077, %r9526;
	bfe.u32 	%r9527, %r9519, 24, 8;
	cvt.u16.u32 	%rs27078, %r9527;
	ld.local.v2.b32 	{%r9528, %r9529}, [%rd3+16];
	bfe.u32 	%r9530, %r9528, 0, 8;
	cvt.u16.u32 	%rs27079, %r9530;
	bfe.u32 	%r9531, %r9528, 8, 8;
	cvt.u16.u32 	%rs27080, %r9531;
	bfe.u32 	%r9532, %r9528, 16, 8;
	cvt.u16.u32 	%rs27081, %r9532;
	bfe.u32 	%r9533, %r9528, 24, 8;
	cvt.u16.u32 	%rs27082, %r9533;
	bfe.u32 	%r9534, %r9529, 0, 8;
	cvt.u16.u32 	%rs27083, %r9534;
	bfe.u32 	%r9535, %r9529, 8, 8;
	cvt.u16.u32 	%rs27084, %r9535;
	bfe.u32 	%r9536, %r9529, 16, 8;
	cvt.u16.u32 	%rs27085, %r9536;
	bfe.u32 	%r9537, %r9529, 24, 8;
	cvt.u16.u32 	%rs27086, %r9537;
	ld.local.v2.b32 	{%r9538, %r9539}, [%rd3+24];
	bfe.u32 	%r9540, %r9538, 0, 8;
	cvt.u16.u32 	%rs27087, %r9540;
	bfe.u32 	%r9541, %r9538, 8, 8;
	cvt.u16.u32 	%rs27088, %r9541;
	bfe.u32 	%r9542, %r9538, 16, 8;
	cvt.u16.u32 	%rs27089, %r9542;
	bfe.u32 	%r9543, %r9538, 24, 8;
	cvt.u16.u32 	%rs27090, %r9543;
	bfe.u32 	%r9544, %r9539, 0, 8;
	cvt.u16.u32 	%rs27091, %r9544;
	bfe.u32 	%r9545, %r9539, 8, 8;
	cvt.u16.u32 	%rs27092, %r9545;
	bfe.u32 	%r9546, %r9539, 16, 8;
	cvt.u16.u32 	%rs27093, %r9546;
	bfe.u32 	%r9547, %r9539, 24, 8;
	cvt.u16.u32 	%rs27094, %r9547;
	ld.local.v2.b32 	{%r9548, %r9549}, [%rd3+32];
	bfe.u32 	%r9550, %r9548, 0, 8;
	cvt.u16.u32 	%rs27095, %r9550;
	bfe.u32 	%r9551, %r9548, 8, 8;
	cvt.u16.u32 	%rs27096, %r9551;
	bfe.u32 	%r9552, %r9548, 16, 8;
	cvt.u16.u32 	%rs27097, %r9552;
	bfe.u32 	%r9553, %r9548, 24, 8;
	cvt.u16.u32 	%rs27098, %r9553;
	bfe.u32 	%r9554, %r9549, 0, 8;
	cvt.u16.u32 	%rs27099, %r9554;
	bfe.u32 	%r9555, %r9549, 8, 8;
	cvt.u16.u32 	%rs27100, %r9555;
	bfe.u32 	%r9556, %r9549, 16, 8;
	cvt.u16.u32 	%rs27101, %r9556;
	bfe.u32 	%r9557, %r9549, 24, 8;
	cvt.u16.u32 	%rs27102, %r9557;
	ld.local.v2.b32 	{%r9558, %r9559}, [%rd3+40];
	bfe.u32 	%r9560, %r9558, 0, 8;
	cvt.u16.u32 	%rs27103, %r9560;
	bfe.u32 	%r9561, %r9558, 8, 8;
	cvt.u16.u32 	%rs27104, %r9561;
	bfe.u32 	%r9562, %r9558, 16, 8;
	cvt.u16.u32 	%rs27105, %r9562;
	bfe.u32 	%r9563, %r9558, 24, 8;
	cvt.u16.u32 	%rs27106, %r9563;
	bfe.u32 	%r9564, %r9559, 0, 8;
	cvt.u16.u32 	%rs27107, %r9564;
	bfe.u32 	%r9565, %r9559, 8, 8;
	cvt.u16.u32 	%rs27108, %r9565;
	bfe.u32 	%r9566, %r9559, 16, 8;
	cvt.u16.u32 	%rs27109, %r9566;
	bfe.u32 	%r9567, %r9559, 24, 8;
	cvt.u16.u32 	%rs27110, %r9567;
	ld.local.v2.u8 	{%rs27111, %rs27112}, [%rd3+48];
	ld.local.u32 	%r33281, [%rd3+52];
	ld.local.f64 	%fd616, [%rd3+56];
$L__BB3_1365:
	add.s64 	%rd481, %rd3903, %rd1441;
	st.local.u64 	[%rd4], %rd481;
	cvt.u32.u16 	%r9568, %rs27065;
	prmt.b32 	%r9569, %r9568, %r9570, 0x3340U;
	cvt.u32.u16 	%r9571, %rs27064;
	cvt.u32.u16 	%r9572, %rs27062;
	prmt.b32 	%r9573, %r9572, %r9571, 0x3340U;
	prmt.b32 	%r2265, %r9573, %r9569, 0x5410U;
	cvt.u32.u16 	%r9574, %rs27070;
	cvt.u32.u16 	%r9575, %rs27069;
	prmt.b32 	%r9576, %r9575, %r9574, 0x3340U;
	cvt.u32.u16 	%r9577, %rs27068;
	cvt.u32.u16 	%r9578, %rs27067;
	prmt.b32 	%r9579, %r9578, %r9577, 0x3340U;
	prmt.b32 	%r9580, %r9579, %r9576, 0x5410U;
	cvt.u32.u16 	%r9581, %rs27066;
	prmt.b32 	%r9582, %r9568, %r9581, 0x3340U;
	prmt.b32 	%r9583, %r9573, %r9582, 0x5410U;
	st.local.v2.b32 	[%rd4+8], {%r9583, %r9580};
	cvt.u32.u16 	%r9584, %rs27074;
	cvt.u32.u16 	%r9585, %rs27073;
	prmt.b32 	%r9586, %r9585, %r9584, 0x3340U;
	cvt.u32.u16 	%r9587, %rs27072;
	cvt.u32.u16 	%r9588, %rs27071;
	prmt.b32 	%r9589, %r9588, %r9587, 0x3340U;
	prmt.b32 	%r2267, %r9589, %r9586, 0x5410U;
	cvt.u32.u16 	%r9590, %rs27075;
	prmt.b32 	%r9591, %r9590, %r9592, 0x3340U;
	prmt.b32 	%r9593, %r9594, %r9595, 0x3340U;
	prmt.b32 	%r2268, %r9591, %r9593, 0x5410U;
	cvt.u32.u16 	%r9596, %rs27078;
	cvt.u32.u16 	%r9597, %rs27077;
	prmt.b32 	%r9598, %r9597, %r9596, 0x3340U;
	cvt.u32.u16 	%r9599, %rs27076;
	prmt.b32 	%r9600, %r9590, %r9599, 0x3340U;
	prmt.b32 	%r9601, %r9600, %r9598, 0x5410U;
	st.local.v2.b32 	[%rd4+16], {%r2267, %r9601};
	cvt.u32.u16 	%r9602, %rs27081;
	prmt.b32 	%r9603, %r9602, %r9604, 0x3340U;
	cvt.u32.u16 	%r9605, %rs27080;
	cvt.u32.u16 	%r9606, %rs27079;
	prmt.b32 	%r9607, %r9606, %r9605, 0x3340U;
	prmt.b32 	%r2269, %r9607, %r9603, 0x5410U;
	cvt.u32.u16 	%r9608, %rs27086;
	cvt.u32.u16 	%r9609, %rs27085;
	prmt.b32 	%r9610, %r9609, %r9608, 0x3340U;
	cvt.u32.u16 	%r9611, %rs27084;
	cvt.u32.u16 	%r9612, %rs27083;
	prmt.b32 	%r9613, %r9612, %r9611, 0x3340U;
	prmt.b32 	%r9614, %r9613, %r9610, 0x5410U;
	cvt.u32.u16 	%r9615, %rs27082;
	prmt.b32 	%r9616, %r9602, %r9615, 0x3340U;
	prmt.b32 	%r9617, %r9607, %r9616, 0x5410U;
	st.local.v2.b32 	[%rd4+24], {%r9617, %r9614};
	cvt.u32.u16 	%r9618, %rs27089;
	prmt.b32 	%r9619, %r9618, %r9620, 0x3340U;
	cvt.u32.u16 	%r9621, %rs27088;
	cvt.u32.u16 	%r9622, %rs27087;
	prmt.b32 	%r9623, %r9622, %r9621, 0x3340U;
	prmt.b32 	%r2271, %r9623, %r9619, 0x5410U;
	cvt.u32.u16 	%r9624, %rs27094;
	cvt.u32.u16 	%r9625, %rs27093;
	prmt.b32 	%r9626, %r9625, %r9624, 0x3340U;
	cvt.u32.u16 	%r9627, %rs27092;
	cvt.u32.u16 	%r9628, %rs27091;
	prmt.b32 	%r9629, %r9628, %r9627, 0x3340U;
	prmt.b32 	%r9630, %r9629, %r9626, 0x5410U;
	cvt.u32.u16 	%r9631, %rs27090;
	prmt.b32 	%r9632, %r9618, %r9631, 0x3340U;
	prmt.b32 	%r9633, %r9623, %r9632, 0x5410U;
	st.local.v2.b32 	[%rd4+32], {%r9633, %r9630};
	cvt.u32.u16 	%r9634, %rs27098;
	cvt.u32.u16 	%r9635, %rs27097;
	prmt.b32 	%r9636, %r9635, %r9634, 0x3340U;
	cvt.u32.u16 	%r9637, %rs27096;
	cvt.u32.u16 	%r9638, %rs27095;
	prmt.b32 	%r9639, %r9638, %r9637, 0x3340U;
	prmt.b32 	%r2273, %r9639, %r9636, 0x5410U;
	cvt.u32.u16 	%r9640, %rs27099;
	prmt.b32 	%r9641, %r9640, %r9642, 0x3340U;
	prmt.b32 	%r2274, %r9641, %r9593, 0x5410U;
	cvt.u32.u16 	%r9643, %rs27100;
	bfi.b32 	%r9644, %r9643, %r2274, 8, 8;
	cvt.u32.u16 	%r9645, %rs27101;
	bfi.b32 	%r2276, %r9645, %r9644, 16, 8;
	cvt.u32.u16 	%r9646, %rs27102;
	bfi.b32 	%r2278, %r9646, %r2276, 24, 8;
	prmt.b32 	%r9647, %r9645, %r9646, 0x3340U;
	prmt.b32 	%r9648, %r9640, %r9643, 0x3340U;
	prmt.b32 	%r9649, %r9648, %r9647, 0x5410U;
	st.local.v2.b32 	[%rd4+40], {%r2273, %r9649};
	cvt.u32.u16 	%r9650, %rs27110;
	cvt.u32.u16 	%r9651, %rs27109;
	prmt.b32 	%r9652, %r9651, %r9650, 0x3340U;
	cvt.u32.u16 	%r9653, %rs27108;
	cvt.u32.u16 	%r9654, %rs27107;
	prmt.b32 	%r9655, %r9654, %r9653, 0x3340U;
	prmt.b32 	%r9656, %r9655, %r9652, 0x5410U;
	cvt.u32.u16 	%r9657, %rs27106;
	cvt.u32.u16 	%r9658, %rs27105;
	prmt.b32 	%r9659, %r9658, %r9657, 0x3340U;
	cvt.u32.u16 	%r9660, %rs27104;
	cvt.u32.u16 	%r9661, %rs27103;
	prmt.b32 	%r9662, %r9661, %r9660, 0x3340U;
	prmt.b32 	%r9663, %r9662, %r9659, 0x5410U;
	st.local.v2.b32 	[%rd4+48], {%r9663, %r9656};
	mov.b32 	%r2280, {%rs27111, %rs27112};
	st.local.v2.u8 	[%rd4+56], {%rs27111, %rs27112};
	st.local.u32 	[%rd4+60], %r33281;
	st.local.f64 	[%rd4+64], %fd616;
	st.local.u64 	[%rd44], %rd3903;
	prmt.b32 	%r9665, %r9428, %r9666, 0x3340U;
	prmt.b32 	%r2281, %r9665, %r9593, 0x5410U;
	bfi.b32 	%r2283, %r9427, %r2281, 8, 8;
	bfi.b32 	%r2285, %r9425, %r2283, 16, 8;
	bfi.b32 	%r2295, %r9424, %r2285, 24, 8;
	prmt.b32 	%r9671, %r9421, %r9672, 0x3340U;
	prmt.b32 	%r2290, %r9671, %r9593, 0x5410U;
	bfi.b32 	%r2292, %r9420, %r2290, 8, 8;
	bfi.b32 	%r2294, %r9418, %r2292, 16, 8;
	bfi.b32 	%r2296, %r9417, %r2294, 24, 8;
	st.local.v2.b32 	[%rd44+8], {%r9430, %r9423};
	st.local.v4.b32 	[%rd44+16], {%r9444, %r9437, %r9458, %r9451};
	st.local.v4.b32 	[%rd44+32], {%r9472, %r9465, %r9486, %r9479};
	prmt.b32 	%r9739, %r9498, %r9740, 0x3340U;
	prmt.b32 	%r2297, %r9739, %r9593, 0x5410U;
	bfi.b32 	%r2299, %r9497, %r2297, 8, 8;
	bfi.b32 	%r2301, %r9495, %r2299, 16, 8;
	bfi.b32 	%r2311, %r9494, %r2301, 24, 8;
	prmt.b32 	%r9745, %r9491, %r9746, 0x3340U;
	prmt.b32 	%r2306, %r9745, %r9593, 0x5410U;
	bfi.b32 	%r2308, %r9490, %r2306, 8, 8;
	bfi.b32 	%r2310, %r9488, %r2308, 16, 8;
	bfi.b32 	%r2312, %r9487, %r2310, 24, 8;
	st.local.v2.b32 	[%rd44+48], {%r9500, %r9493};
	mov.b32 	%r2314, {%rs26910, %rs26909};
	st.local.v2.u8 	[%rd44+56], {%rs26910, %rs26909};
	st.local.u32 	[%rd44+60], %r33266;
	st.local.f64 	[%rd44+64], %fd613;
	st.local.u64 	[%rd2], %rd481;
	add.s64 	%rd482, %rd2, 8;
	st.local.v2.b32 	[%rd2+8], {%r9583, %r9580};
	st.local.v2.b32 	[%rd2+16], {%r2267, %r9601};
	st.local.v2.b32 	[%rd2+24], {%r9617, %r9614};
	st.local.v2.b32 	[%rd2+32], {%r9633, %r9630};
	st.local.v2.b32 	[%rd2+40], {%r2273, %r9649};
	st.local.v2.b32 	[%rd2+48], {%r9663, %r9656};
	st.local.v2.u8 	[%rd2+56], {%rs27111, %rs27112};
	st.local.u32 	[%rd2+60], %r33281;
	st.local.f64 	[%rd2+64], %fd616;
	@%p3 bra 	$L__BB3_1377;
	mov.b16 	%rs16963, 0;
	st.local.u8 	[%rd1], %rs16963;
	add.s32 	%r9757, %r33288, %r33281;
	st.local.u32 	[%rd1+52], %r9757;
	add.f64 	%fd368, %fd616, %fd617;
	st.local.f64 	[%rd1+56], %fd368;
	mov.b32 	%r33282, 0;
$L__BB3_1367:
	mov.u32 	%r2315, %r33282;
	cvt.u64.u32 	%rd1459, %r2315;
	add.s64 	%rd1460, %rd1, %rd1459;
	ld.local.u8 	%rs16964, [%rd1460];
	setp.ne.s16 	%p203, %rs16964, 0;
	add.s32 	%r33282, %r2315, 1;
	@%p203 bra 	$L__BB3_1367;
	and.b16  	%rs16965, %rs27062, 255;
	setp.eq.s16 	%p204, %rs16965, 0;
	mov.u32 	%r33284, %r2315;
	@%p204 bra 	$L__BB3_1371;
	mov.b32 	%r33283, 0;
$L__BB3_1370:
	add.s32 	%r9759, %r33283, %r2315;
	cvt.u64.u32 	%rd1461, %r9759;
	add.s64 	%rd1462, %rd1, %rd1461;
	st.local.u8 	[%rd1462], %rs27062;
	add.s32 	%r2318, %r33283, 1;
	add.s32 	%r33284, %r2318, %r2315;
	cvt.u64.u32 	%rd1463, %r33283;
	add.s64 	%rd1464, %rd482, %rd1463;
	ld.local.u8 	%rs27062, [%rd1464+1];
	setp.ne.s16 	%p205, %rs27062, 0;
	mov.u32 	%r33283, %r2318;
	@%p205 bra 	$L__BB3_1370;
$L__BB3_1371:
	cvt.u64.u32 	%rd1465, %r33284;
	add.s64 	%rd1466, %rd1, %rd1465;
	mov.b16 	%rs16966, 0;
	st.local.u8 	[%rd1466], %rs16966;
	mov.b32 	%r33285, 0;
$L__BB3_1372:
	mov.u32 	%r2321, %r33285;
	cvt.u64.u32 	%rd1467, %r2321;
	add.s64 	%rd1468, %rd1, %rd1467;
	ld.local.u8 	%rs16967, [%rd1468];
	setp.ne.s16 	%p206, %rs16967, 0;
	add.s32 	%r33285, %r2321, 1;
	@%p206 bra 	$L__BB3_1372;
	and.b16  	%rs16968, %rs27114, 255;
	setp.eq.s16 	%p207, %rs16968, 0;
	mov.u32 	%r33287, %r2321;
	@%p207 bra 	$L__BB3_1376;
	mov.b32 	%r33286, 0;
$L__BB3_1375:
	add.s32 	%r9762, %r33286, %r2321;
	cvt.u64.u32 	%rd1469, %r9762;
	add.s64 	%rd1470, %rd1, %rd1469;
	st.local.u8 	[%rd1470], %rs27114;
	add.s32 	%r2324, %r33286, 1;
	add.s32 	%r33287, %r2324, %r2321;
	cvt.u64.u32 	%rd1471, %r33286;
	add.s64 	%rd1472, %rd44, %rd1471;
	ld.local.u8 	%rs27114, [%rd1472+81];
	setp.ne.s16 	%p208, %rs27114, 0;
	mov.u32 	%r33286, %r2324;
	@%p208 bra 	$L__BB3_1375;
$L__BB3_1376:
	cvt.u64.u32 	%rd1473, %r33287;
	add.s64 	%rd1474, %rd1, %rd1473;
	mov.b16 	%rs16969, 0;
	st.local.u8 	[%rd1474], %rs16969;
	ld.local.v2.b32 	{%r9763, %r9764}, [%rd1];
	bfe.u32 	%r9765, %r9763, 0, 8;
	cvt.u16.u32 	%rs27114, %r9765;
	bfe.u32 	%r9766, %r9763, 8, 8;
	cvt.u16.u32 	%rs27116, %r9766;
	bfe.u32 	%r9767, %r9763, 16, 8;
	cvt.u16.u32 	%rs27117, %r9767;
	bfe.u32 	%r9768, %r9763, 24, 8;
	cvt.u16.u32 	%rs27118, %r9768;
	bfe.u32 	%r9769, %r9764, 0, 8;
	cvt.u16.u32 	%rs27119, %r9769;
	bfe.u32 	%r9770, %r9764, 8, 8;
	cvt.u16.u32 	%rs27120, %r9770;
	bfe.u32 	%r9771, %r9764, 16, 8;
	cvt.u16.u32 	%rs27121, %r9771;
	bfe.u32 	%r9772, %r9764, 24, 8;
	cvt.u16.u32 	%rs27122, %r9772;
	ld.local.v2.b32 	{%r9773, %r9774}, [%rd1+8];
	bfe.u32 	%r9775, %r9773, 0, 8;
	cvt.u16.u32 	%rs27123, %r9775;
	bfe.u32 	%r9776, %r9773, 8, 8;
	cvt.u16.u32 	%rs27124, %r9776;
	bfe.u32 	%r9777, %r9773, 16, 8;
	cvt.u16.u32 	%rs27125, %r9777;
	bfe.u32 	%r9778, %r9773, 24, 8;
	cvt.u16.u32 	%rs27126, %r9778;
	bfe.u32 	%r9779, %r9774, 0, 8;
	cvt.u16.u32 	%rs27127, %r9779;
	bfe.u32 	%r9780, %r9774, 8, 8;
	cvt.u16.u32 	%rs27128, %r9780;
	bfe.u32 	%r9781, %r9774, 16, 8;
	cvt.u16.u32 	%rs27129, %r9781;
	bfe.u32 	%r9782, %r9774, 24, 8;
	cvt.u16.u32 	%rs27130, %r9782;
	ld.local.v2.b32 	{%r9783, %r9784}, [%rd1+16];
	bfe.u32 	%r9785, %r9783, 0, 8;
	cvt.u16.u32 	%rs27131, %r9785;
	bfe.u32 	%r9786, %r9783, 8, 8;
	cvt.u16.u32 	%rs27132, %r9786;
	bfe.u32 	%r9787, %r9783, 16, 8;
	cvt.u16.u32 	%rs27133, %r9787;
	bfe.u32 	%r9788, %r9783, 24, 8;
	cvt.u16.u32 	%rs27134, %r9788;
	bfe.u32 	%r9789, %r9784, 0, 8;
	cvt.u16.u32 	%rs27135, %r9789;
	bfe.u32 	%r9790, %r9784, 8, 8;
	cvt.u16.u32 	%rs27136, %r9790;
	bfe.u32 	%r9791, %r9784, 16, 8;
	cvt.u16.u32 	%rs27137, %r9791;
	bfe.u32 	%r9792, %r9784, 24, 8;
	cvt.u16.u32 	%rs27138, %r9792;
	ld.local.v2.b32 	{%r9793, %r9794}, [%rd1+24];
	bfe.u32 	%r9795, %r9793, 0, 8;
	cvt.u16.u32 	%rs27139, %r9795;
	bfe.u32 	%r9796, %r9793, 8, 8;
	cvt.u16.u32 	%rs27140, %r9796;
	bfe.u32 	%r9797, %r9793, 16, 8;
	cvt.u16.u32 	%rs27141, %r9797;
	bfe.u32 	%r9798, %r9793, 24, 8;
	cvt.u16.u32 	%rs27142, %r9798;
	bfe.u32 	%r9799, %r9794, 0, 8;
	cvt.u16.u32 	%rs27143, %r9799;
	bfe.u32 	%r9800, %r9794, 8, 8;
	cvt.u16.u32 	%rs27144, %r9800;
	bfe.u32 	%r9801, %r9794, 16, 8;
	cvt.u16.u32 	%rs27145, %r9801;
	bfe.u32 	%r9802, %r9794, 24, 8;
	cvt.u16.u32 	%rs27146, %r9802;
	ld.local.v2.b32 	{%r9803, %r9804}, [%rd1+32];
	bfe.u32 	%r9805, %r9803, 0, 8;
	cvt.u16.u32 	%rs27147, %r9805;
	bfe.u32 	%r9806, %r9803, 8, 8;
	cvt.u16.u32 	%rs27148, %r9806;
	bfe.u32 	%r9807, %r9803, 16, 8;
	cvt.u16.u32 	%rs27149, %r9807;
	bfe.u32 	%r9808, %r9803, 24, 8;
	cvt.u16.u32 	%rs27150, %r9808;
	bfe.u32 	%r9809, %r9804, 0, 8;
	cvt.u16.u32 	%rs27151, %r9809;
	bfe.u32 	%r9810, %r9804, 8, 8;
	cvt.u16.u32 	%rs27152, %r9810;
	bfe.u32 	%r9811, %r9804, 16, 8;
	cvt.u16.u32 	%rs27153, %r9811;
	bfe.u32 	%r9812, %r9804, 24, 8;
	cvt.u16.u32 	%rs27154, %r9812;
	ld.local.v2.b32 	{%r9813, %r9814}, [%rd1+40];
	bfe.u32 	%r9815, %r9813, 0, 8;
	cvt.u16.u32 	%rs27155, %r9815;
	bfe.u32 	%r9816, %r9813, 8, 8;
	cvt.u16.u32 	%rs27156, %r9816;
	bfe.u32 	%r9817, %r9813, 16, 8;
	cvt.u16.u32 	%rs27157, %r9817;
	bfe.u32 	%r9818, %r9813, 24, 8;
	cvt.u16.u32 	%rs27158, %r9818;
	bfe.u32 	%r9819, %r9814, 0, 8;
	cvt.u16.u32 	%rs27159, %r9819;
	bfe.u32 	%r9820, %r9814, 8, 8;
	cvt.u16.u32 	%rs27160, %r9820;
	bfe.u32 	%r9821, %r9814, 16, 8;
	cvt.u16.u32 	%rs27161, %r9821;
	bfe.u32 	%r9822, %r9814, 24, 8;
	cvt.u16.u32 	%rs27162, %r9822;
	ld.local.v2.u8 	{%rs27163, %rs27164}, [%rd1+48];
	ld.local.u32 	%r33288, [%rd1+52];
	ld.local.f64 	%fd617, [%rd1+56];
$L__BB3_1377:
	bfi.b32 	%r2332, %r9581, %r2265, 24, 8;
	bfi.b32 	%r9831, %r9578, %r2266, 0, 8;
	bfi.b32 	%r2333, %r9577, %r9831, 8, 8;
	bfi.b32 	%r2339, %r9599, %r2268, 8, 8;
	bfi.b32 	%r2344, %r9615, %r2269, 24, 8;
	bfi.b32 	%r9845, %r9612, %r2270, 0, 8;
	bfi.b32 	%r2345, %r9611, %r9845, 8, 8;
	bfi.b32 	%r2350, %r9631, %r2271, 24, 8;
	bfi.b32 	%r9852, %r9628, %r2272, 0, 8;
	bfi.b32 	%r2351, %r9627, %r9852, 8, 8;
	st.local.u64 	[%rd44+72], %rd481;
	st.local.v4.b32 	[%rd44+80], {%r9583, %r9580, %r2267, %r9601};
	st.local.v4.b32 	[%rd44+96], {%r9617, %r9614, %r9633, %r9630};
	st.local.v4.b32 	[%rd44+112], {%r2273, %r9649, %r9663, %r9656};
	mov.b32 	{%rs16970, %rs16971}, %r2280;
	st.local.v2.u8 	[%rd44+128], {%rs16970, %rs16971};
	st.local.u32 	[%rd44+132], %r33281;
	st.local.f64 	[%rd44+136], %fd616;
	selp.u64 	%rd1475, 1, 0, %p3;
	add.s64 	%rd1477, %rd1475, %rd1441;
	add.s64 	%rd1478, %rd1477, %rd3903;
	st.local.u64 	[%rd2], %rd1478;
	cvt.u32.u16 	%r9915, %rs27122;
	cvt.u32.u16 	%r9916, %rs27121;
	prmt.b32 	%r9917, %r9916, %r9915, 0x3340U;
	cvt.u32.u16 	%r9918, %rs27120;
	cvt.u32.u16 	%r9919, %rs27119;
	prmt.b32 	%r9920, %r9919, %r9918, 0x3340U;
	prmt.b32 	%r9921, %r9920, %r9917, 0x5410U;
	cvt.u32.u16 	%r9922, %rs27118;
	cvt.u32.u16 	%r9923, %rs27117;
	prmt.b32 	%r9924, %r9923, %r9922, 0x3340U;
	cvt.u32.u16 	%r9925, %rs27116;
	cvt.u32.u16 	%r9926, %rs27114;
	prmt.b32 	%r9927, %r9926, %r9925, 0x3340U;
	prmt.b32 	%r9928, %r9927, %r9924, 0x5410U;
	st.local.v2.b32 	[%rd2+8], {%r9928, %r9921};
	cvt.u32.u16 	%r9929, %rs27130;
	cvt.u32.u16 	%r9930, %rs27129;
	prmt.b32 	%r9931, %r9930, %r9929, 0x3340U;
	cvt.u32.u16 	%r9932, %rs27128;
	cvt.u32.u16 	%r9933, %rs27127;
	prmt.b32 	%r9934, %r9933, %r9932, 0x3340U;
	prmt.b32 	%r9935, %r9934, %r9931, 0x5410U;
	cvt.u32.u16 	%r9936, %rs27126;
	cvt.u32.u16 	%r9937, %rs27125;
	prmt.b32 	%r9938, %r9937, %r9936, 0x3340U;
	cvt.u32.u16 	%r9939, %rs27124;
	cvt.u32.u16 	%r9940, %rs27123;
	prmt.b32 	%r9941, %r9940, %r9939, 0x3340U;
	prmt.b32 	%r9942, %r9941, %r9938, 0x5410U;
	st.local.v2.b32 	[%rd2+16], {%r9942, %r9935};
	cvt.u32.u16 	%r9943, %rs27138;
	cvt.u32.u16 	%r9944, %rs27137;
	prmt.b32 	%r9945, %r9944, %r9943, 0x3340U;
	cvt.u32.u16 	%r9946, %rs27136;
	cvt.u32.u16 	%r9947, %rs27135;
	prmt.b32 	%r9948, %r9947, %r9946, 0x3340U;
	prmt.b32 	%r9949, %r9948, %r9945, 0x5410U;
	cvt.u32.u16 	%r9950, %rs27134;
	cvt.u32.u16 	%r9951, %rs27133;
	prmt.b32 	%r9952, %r9951, %r9950, 0x3340U;
	cvt.u32.u16 	%r9953, %rs27132;
	cvt.u32.u16 	%r9954, %rs27131;
	prmt.b32 	%r9955, %r9954, %r9953, 0x3340U;
	prmt.b32 	%r9956, %r9955, %r9952, 0x5410U;
	st.local.v2.b32 	[%rd2+24], {%r9956, %r9949};
	cvt.u32.u16 	%r9957, %rs27146;
	cvt.u32.u16 	%r9958, %rs27145;
	prmt.b32 	%r9959, %r9958, %r9957, 0x3340U;
	cvt.u32.u16 	%r9960, %rs27144;
	cvt.u32.u16 	%r9961, %rs27143;
	prmt.b32 	%r9962, %r9961, %r9960, 0x3340U;
	prmt.b32 	%r9963, %r9962, %r9959, 0x5410U;
	cvt.u32.u16 	%r9964, %rs27142;
	cvt.u32.u16 	%r9965, %rs27141;
	prmt.b32 	%r9966, %r9965, %r9964, 0x3340U;
	cvt.u32.u16 	%r9967, %rs27140;
	cvt.u32.u16 	%r9968, %rs27139;
	prmt.b32 	%r9969, %r9968, %r9967, 0x3340U;
	prmt.b32 	%r9970, %r9969, %r9966, 0x5410U;
	st.local.v2.b32 	[%rd2+32], {%r9970, %r9963};
	cvt.u32.u16 	%r9971, %rs27154;
	cvt.u32.u16 	%r9972, %rs27153;
	prmt.b32 	%r9973, %r9972, %r9971, 0x3340U;
	cvt.u32.u16 	%r9974, %rs27152;
	cvt.u32.u16 	%r9975, %rs27151;
	prmt.b32 	%r9976, %r9975, %r9974, 0x3340U;
	prmt.b32 	%r9977, %r9976, %r9973, 0x5410U;
	cvt.u32.u16 	%r9978, %rs27150;
	cvt.u32.u16 	%r9979, %rs27149;
	prmt.b32 	%r9980, %r9979, %r9978, 0x3340U;
	cvt.u32.u16 	%r9981, %rs27148;
	cvt.u32.u16 	%r9982, %rs27147;
	prmt.b32 	%r9983, %r9982, %r9981, 0x3340U;
	prmt.b32 	%r9984, %r9983, %r9980, 0x5410U;
	st.local.v2.b32 	[%rd2+40], {%r9984, %r9977};
	cvt.u32.u16 	%r9985, %rs27162;
	cvt.u32.u16 	%r9986, %rs27161;
	prmt.b32 	%r9987, %r9986, %r9985, 0x3340U;
	cvt.u32.u16 	%r9988, %rs27160;
	cvt.u32.u16 	%r9989, %rs27159;
	prmt.b32 	%r9990, %r9989, %r9988, 0x3340U;
	prmt.b32 	%r9991, %r9990, %r9987, 0x5410U;
	cvt.u32.u16 	%r9992, %rs27158;
	cvt.u32.u16 	%r9993, %rs27157;
	prmt.b32 	%r9994, %r9993, %r9992, 0x3340U;
	cvt.u32.u16 	%r9995, %rs27156;
	cvt.u32.u16 	%r9996, %rs27155;
	prmt.b32 	%r9997, %r9996, %r9995, 0x3340U;
	prmt.b32 	%r9998, %r9997, %r9994, 0x5410U;
	st.local.v2.b32 	[%rd2+48], {%r9998, %r9991};
	st.local.v2.u8 	[%rd2+56], {%rs27163, %rs27164};
	st.local.u32 	[%rd2+60], %r33288;
	st.local.f64 	[%rd2+64], %fd617;
	ld.shared.v2.u64 	{%rd1479, %rd483}, [_ZN6thrust24THRUST_300001_SM_1000_NS8cuda_cub4core6detail5shmemE+816];
	mov.b64 	%fd343, %rd1479;
	ld.shared.u64 	%rd3907, [_ZN6thrust24THRUST_300001_SM_1000_NS8cuda_cub4core6detail5shmemE+752];
	ld.shared.v2.b32 	{%r2356, %r2357}, [_ZN6thrust24THRUST_300001_SM_1000_NS8cuda_cub4core6detail5shmemE+760];
	ld.shared.v4.b32 	{%r2358, %r2359, %r2360, %r2361}, [_ZN6thrust24THRUST_300001_SM_1000_NS8cuda_cub4core6detail5shmemE+768];
	ld.shared.v4.b32 	{%r2362, %r2363, %r2364, %r2365}, [_ZN6thrust24THRUST_300001_SM_1000_NS8cuda_cub4core6detail5shmemE+784];
	ld.shared.v4.b32 	{%r2366, %r2367, %r2368, %r2369}, [_ZN6thrust24THRUST_300001_SM_1000_NS8cuda_cub4core6detail5shmemE+800];
	ld.shared.u64 	%rd485, [_ZN6thrust24THRUST_300001_SM_1000_NS8cuda_cub4core6detail5shmemE+680];
	setp.lt.s64 	%p209, %rd483, 257;
	@%p209 bra 	$L__BB3_1388;
	bar.sync 	0;
	not.pred 	%p212, %p2;
	@%p212 bra 	$L__BB3_1380;
	cvt.u32.u64 	%r10097, %rd485;
	cvt.u32.u64 	%r10098, %rd3903;
	sub.s32 	%r10099, %r10098, %r10097;
	mov.u32 	%r10100, _ZN6thrust24THRUST_300001_SM_1000_NS8cuda_cub4core6detail5shmemE;
	mad.lo.s32 	%r10101, %r10099, 72, %r10100;
	st.shared.u32 	[%r10101], %r33050;
	st.shared.v2.b32 	[%r10101+8], {%r2295, %r2296};
	st.shared.v2.b32 	[%r10101+16], {%r9444, %r9437};
	st.shared.v2.b32 	[%r10101+24], {%r9458, %r9451};
	st.shared.v2.b32 	[%r10101+32], {%r9472, %r9465};
	st.shared.v2.b32 	[%r10101+40], {%r9486, %r9479};
	st.shared.v2.b32 	[%r10101+48], {%r2311, %r2312};
	mov.b32 	{%rs16976, %rs16977}, %r2314;
	st.shared.v2.u8 	[%r10101+56], {%rs16976, %rs16977};
	st.shared.u32 	[%r10101+60], %r33266;
	st.shared.f64 	[%r10101+64], %fd613;
$L__BB3_1380:
	not.pred 	%p213, %p3;
	@%p213 bra 	$L__BB3_1382;
	cvt.u32.u64 	%r10158, %rd485;
	cvt.u32.u64 	%r10159, %rd481;
	sub.s32 	%r10160, %r10159, %r10158;
	mov.u32 	%r10161, _ZN6thrust24THRUST_300001_SM_1000_NS8cuda_cub4core6detail5shmemE;
	mad.lo.s32 	%r10162, %r10160, 72, %r10161;
	st.shared.u32 	[%r10162], %r1576;
	bfe.u32 	%r10163, %r2333, 8, 8;
	bfe.u32 	%r10164, %r2333, 0, 8;
	prmt.b32 	%r10168, %r10164, %r10163, 0x3340U;
	prmt.b32 	%r10169, %r10168, %r9576, 0x5410U;
	st.shared.v2.b32 	[%r10162+8], {%r2332, %r10169};
	bfe.u32 	%r10170, %r2339, 8, 8;
	bfe.u32 	%r10171, %r2339, 0, 8;
	prmt.b32 	%r10175, %r10171, %r10170, 0x3340U;
	prmt.b32 	%r10176, %r10175, %r9598, 0x5410U;
	st.shared.v2.b32 	[%r10162+16], {%r2267, %r10176};
	bfe.u32 	%r10177, %r2345, 8, 8;
	bfe.u32 	%r10178, %r2345, 0, 8;
	prmt.b32 	%r10182, %r10178, %r10177, 0x3340U;
	prmt.b32 	%r10183, %r10182, %r9610, 0x5410U;
	st.shared.v2.b32 	[%r10162+24], {%r2344, %r10183};
	bfe.u32 	%r10184, %r2351, 8, 8;
	bfe.u32 	%r10185, %r2351, 0, 8;
	prmt.b32 	%r10189, %r10185, %r10184, 0x3340U;
	prmt.b32 	%r10190, %r10189, %r9626, 0x5410U;
	st.shared.v2.b32 	[%r10162+32], {%r2350, %r10190};
	st.shared.v2.b32 	[%r10162+40], {%r2273, %r2278};
	st.shared.v2.b32 	[%r10162+48], {%r9663, %r9656};
	st.shared.v2.u8 	[%r10162+56], {%rs16970, %rs16971};
	st.shared.u32 	[%r10162+60], %r33281;
	st.shared.f64 	[%r10162+64], %fd616;
$L__BB3_1382:
	bar.sync 	0;
	cvt.u64.u32 	%rd3906, %r9252;
	setp.le.u64 	%p214, %rd483, %rd3906;
	@%p214 bra 	$L__BB3_1392;
	not.b64 	%rd1488, %rd3906;
	add.s64 	%rd487, %rd483, %rd1488;
	and.b64  	%rd1489, %rd487, 256;
	setp.ne.s64 	%p215, %rd1489, 0;
	@%p215 bra 	$L__BB3_1385;
	add.s64 	%rd1490, %rd485, %rd3906;
	mov.u32 	%r10205, _ZN6thrust24THRUST_300001_SM_1000_NS8cuda_cub4core6detail5shmemE;
	mad.lo.s32 	%r10206, %r9252, 72, %r10205;
	ld.shared.u32 	%r10207, [%r10206];
	ld.shared.v2.b32 	{%r10208, %r10209}, [%r10206+8];
	ld.shared.v2.b32 	{%r10210, %r10211}, [%r10206+16];
	ld.shared.v2.b32 	{%r10212, %r10213}, [%r10206+24];
	ld.shared.v2.b32 	{%r10214, %r10215}, [%r10206+32];
	ld.shared.v2.b32 	{%r10216, %r10217}, [%r10206+40];
	ld.shared.v2.b32 	{%r10218, %r10219}, [%r10206+48];
	ld.shared.v2.u8 	{%rs16980, %rs16981}, [%r10206+56];
	ld.shared.u32 	%r10220, [%r10206+60];
	ld.shared.f64 	%fd369, [%r10206+64];
	shl.b64 	%rd1491, %rd1490, 2;
	add.s64 	%rd1492, %rd131, %rd1491;
	st.global.u32 	[%rd1492], %r10207;
	shl.b64 	%rd1493, %rd1490, 6;
	add.s64 	%rd1494, %rd132, %rd1493;
	st.global.v2.b32 	[%rd1494], {%r10208, %r10209};
	st.global.v2.b32 	[%rd1494+8], {%r10210, %r10211};
	st.global.v2.b32 	[%rd1494+16], {%r10212, %r10213};
	st.global.v2.b32 	[%rd1494+24], {%r10214, %r10215};
	st.global.v2.b32 	[%rd1494+32], {%r10216, %r10217};
	st.global.v2.b32 	[%rd1494+40], {%r10218, %r10219};
	st.global.v2.u8 	[%rd1494+48], {%rs16980, %rs16981};
	st.global.u32 	[%rd1494+52], %r10220;
	st.global.f64 	[%rd1494+56], %fd369;
	add.s32 	%r10221, %r9252, 256;
	cvt.u64.u32 	%rd3906, %r10221;
$L__BB3_1385:
	setp.lt.u64 	%p216, %rd487, 256;
	@%p216 bra 	$L__BB3_1392;
	mov.u32 	%r10223, _ZN6thrust24THRUST_300001_SM_1000_NS8cuda_cub4core6detail5shmemE;
$L__BB3_1387:
	cvt.u32.u64 	%r10222, %rd3906;
	add.s64 	%rd1495, %rd3906, %rd485;
	mad.lo.s32 	%r10224, %r10222, 72, %r10223;
	ld.shared.u32 	%r10225, [%r10224];
	ld.shared.v2.b32 	{%r10226, %r10227}, [%r10224+8];
	ld.shared.v2.b32 	{%r10228, %r10229}, [%r10224+16];
	ld.shared.v2.b32 	{%r10230, %r10231}, [%r10224+24];
	ld.shared.v2.b32 	{%r10232, %r10233}, [%r10224+32];
	ld.shared.v2.b32 	{%r10234, %r10235}, [%r10224+40];
	ld.shared.v2.b32 	{%r10236, %r10237}, [%r10224+48];
	ld.shared.v2.u8 	{%rs16982, %rs16983}, [%r10224+56];
	ld.shared.u32 	%r10238, [%r10224+60];
	ld.shared.f64 	%fd370, [%r10224+64];
	shl.b64 	%rd1496, %rd1495, 2;
	add.s64 	%rd1497, %rd131, %rd1496;
	st.global.u32 	[%rd1497], %r10225;
	shl.b64 	%rd1498, %rd1495, 6;
	add.s64 	%rd1499, %rd132, %rd1498;
	st.global.v2.b32 	[%rd1499], {%r10226, %r10227};
	st.global.v2.b32 	[%rd1499+8], {%r10228, %r10229};
	st.global.v2.b32 	[%rd1499+16], {%r10230, %r10231};
	st.global.v2.b32 	[%rd1499+24], {%r10232, %r10233};
	st.global.v2.b32 	[%rd1499+32], {%r10234, %r10235};
	st.global.v2.b32 	[%rd1499+40], {%r10236, %r10237};
	st.global.v2.u8 	[%rd1499+48], {%rs16982, %rs16983};
	st.global.u32 	[%rd1499+52], %r10238;
	st.global.f64 	[%rd1499+56], %fd370;
	and.b64  	%rd1500, %rd3906, 4294967295;
	add.s64 	%rd1501, %rd485, %rd1500;
	ld.shared.u32 	%r10239, [%r10224+18432];
	ld.shared.v2.b32 	{%r10240, %r10241}, [%r10224+18440];
	ld.shared.v2.b32 	{%r10242, %r10243}, [%r10224+18448];
	ld.shared.v2.b32 	{%r10244, %r10245}, [%r10224+18456];
	ld.shared.v2.b32 	{%r10246, %r10247}, [%r10224+18464];
	ld.shared.v2.b32 	{%r10248, %r10249}, [%r10224+18472];
	ld.shared.v2.b32 	{%r10250, %r10251}, [%r10224+18480];
	ld.shared.v2.u8 	{%rs16984, %rs16985}, [%r10224+18488];
	ld.shared.u32 	%r10252, [%r10224+18492];
	ld.shared.f64 	%fd371, [%r10224+18496];
	shl.b64 	%rd1502, %rd1501, 2;
	add.s64 	%rd1503, %rd131, %rd1502;
	st.global.u32 	[%rd1503+1024], %r10239;
	shl.b64 	%rd1504, %rd1501, 6;
	add.s64 	%rd1505, %rd132, %rd1504;
	st.global.v2.b32 	[%rd1505+16384], {%r10240, %r10241};
	st.global.v2.b32 	[%rd1505+16392], {%r10242, %r10243};
	st.global.v2.b32 	[%rd1505+16400], {%r10244, %r10245};
	st.global.v2.b32 	[%rd1505+16408], {%r10246, %r10247};
	st.global.v2.b32 	[%rd1505+16416], {%r10248, %r10249};
	st.global.v2.b32 	[%rd1505+16424], {%r10250, %r10251};
	st.global.v2.u8 	[%rd1505+16432], {%rs16984, %rs16985};
	st.global.u32 	[%rd1505+16436], %r10252;
	st.global.f64 	[%rd1505+16440], %fd371;
	add.s64 	%rd1506, %rd3906, 512;
	and.b64  	%rd3906, %rd1506, 4294967295;
	setp.gt.u64 	%p217, %rd483, %rd3906;
	@%p217 bra 	$L__BB3_1387;
	bra.uni 	$L__BB3_1392;
$L__BB3_1388:
	not.pred 	%p210, %p2;
	@%p210 bra 	$L__BB3_1390;
	shl.b64 	%rd1480, %rd3903, 2;
	add.s64 	%rd1481, %rd131, %rd1480;
	st.global.u32 	[%rd1481], %r33050;
	shl.b64 	%rd1482, %rd3903, 6;
	add.s64 	%rd1483, %rd132, %rd1482;
	st.global.v2.b32 	[%rd1483], {%r2295, %r2296};
	st.global.v2.b32 	[%rd1483+8], {%r9444, %r9437};
	st.global.v2.b32 	[%rd1483+16], {%r9458, %r9451};
	st.global.v2.b32 	[%rd1483+24], {%r9472, %r9465};
	st.global.v2.b32 	[%rd1483+32], {%r9486, %r9479};
	st.global.v2.b32 	[%rd1483+40], {%r2311, %r2312};
	mov.b32 	{%rs16972, %rs16973}, %r2314;
	st.global.v2.u8 	[%rd1483+48], {%rs16972, %rs16973};
	st.global.u32 	[%rd1483+52], %r33266;
	st.global.f64 	[%rd1483+56], %fd613;
$L__BB3_1390:
	not.pred 	%p211, %p3;
	@%p211 bra 	$L__BB3_1392;
	shl.b64 	%rd1484, %rd481, 2;
	add.s64 	%rd1485, %rd131, %rd1484;
	st.global.u32 	[%rd1485], %r1576;
	shl.b64 	%rd1486, %rd481, 6;
	add.s64 	%rd1487, %rd132, %rd1486;
	bfe.u32 	%r10055, %r2333, 8, 8;
	bfe.u32 	%r10056, %r2333, 0, 8;
	prmt.b32 	%r10060, %r10056, %r10055, 0x3340U;
	prmt.b32 	%r10061, %r10060, %r9576, 0x5410U;
	st.global.v2.b32 	[%rd1487], {%r2332, %r10061};
	bfe.u32 	%r10062, %r2339, 8, 8;
	bfe.u32 	%r10063, %r2339, 0, 8;
	prmt.b32 	%r10067, %r10063, %r10062, 0x3340U;
	prmt.b32 	%r10068, %r10067, %r9598, 0x5410U;
	st.global.v2.b32 	[%rd1487+8], {%r2267, %r10068};
	bfe.u32 	%r10069, %r2345, 8, 8;
	bfe.u32 	%r10070, %r2345, 0, 8;
	prmt.b32 	%r10074, %r10070, %r10069, 0x3340U;
	prmt.b32 	%r10075, %r10074, %r9610, 0x5410U;
	st.global.v2.b32 	[%rd1487+16], {%r2344, %r10075};
	bfe.u32 	%r10076, %r2351, 8, 8;
	bfe.u32 	%r10077, %r2351, 0, 8;
	prmt.b32 	%r10081, %r10077, %r10076, 0x3340U;
	prmt.b32 	%r10082, %r10081, %r9626, 0x5410U;
	st.global.v2.b32 	[%rd1487+24], {%r2350, %r10082};
	st.global.v2.b32 	[%rd1487+32], {%r2273, %r2278};
	st.global.v2.b32 	[%rd1487+40], {%r9663, %r9656};
	st.global.v2.u8 	[%rd1487+48], {%rs16970, %rs16971};
	st.global.u32 	[%rd1487+52], %r33281;
	st.global.f64 	[%rd1487+56], %fd616;
$L__BB3_1392:
	setp.ne.s32 	%p218, %r9252, 255;
	@%p218 bra 	$L__BB3_1396;
	ld.param.u64 	%rd3793, [_ZN6thrust24THRUST_300001_SM_1000_NS8cuda_cub4core6detail13_kernel_agentINS1_15__reduce_by_key16ReduceByKeyAgentINS0_6detail15normal_iteratorINS0_10device_ptrIiEEEENS8_INS9_I6StructEEEESB_SE_N4cuda3std3__48equal_toIiEENSH_4plusISC_EEPllEEJSB_SE_SB_SE_SM_N3cub18CUB_300001_SM_100024ReduceByKeyScanTileStateISC_lLb0EEESJ_SL_llEEEvDpT0__param_8];
	mov.u32 	%r10253, %ctaid.x;
	mul.wide.u32 	%rd1507, %r10253, 512;
	sub.s64 	%rd1508, %rd3793, %rd1507;
	setp.ne.s64 	%p219, %rd1508, 512;
	@%p219 bra 	$L__BB3_1395;
	mov.b64 	%rd1509, {%r2368, %r2369};
	shl.b64 	%rd1510, %rd3907, 2;
	add.s64 	%rd1511, %rd131, %rd1510;
	st.global.u32 	[%rd1511], %r1577;
	shl.b64 	%rd1512, %rd3907, 6;
	add.s64 	%rd1513, %rd132, %rd1512;
	st.global.v2.b32 	[%rd1513], {%r2356, %r2357};
	st.global.v2.b32 	[%rd1513+8], {%r2358, %r2359};
	st.global.v2.b32 	[%rd1513+16], {%r2360, %r2361};
	st.global.v2.b32 	[%rd1513+24], {%r2362, %r2363};
	st.global.v2.b32 	[%rd1513+32], {%r2364, %r2365};
	st.global.v2.b32 	[%rd1513+40], {%r2366, %r2367};
	bfe.u32 	%r10254, %r2368, 0, 8;
	cvt.u16.u32 	%rs16986, %r10254;
	shr.u64 	%rd1514, %rd1509, 8;
	cvt.u16.u64 	%rs16987, %rd1514;
	st.global.v2.u8 	[%rd1513+48], {%rs16986, %rs16987};
	shr.u64 	%rd1515, %rd1509, 32;
	st.global.u32 	[%rd1513+52], %rd1515;
	st.global.f64 	[%rd1513+56], %fd343;
	add.s64 	%rd3907, %rd3907, 1;
$L__BB3_1395:
	ld.param.u64 	%rd3789, [_ZN6thrust24THRUST_300001_SM_1000_NS8cuda_cub4core6detail13_kernel_agentINS1_15__reduce_by_key16ReduceByKeyAgentINS0_6detail15normal_iteratorINS0_10device_ptrIiEEEENS8_INS9_I6StructEEEESB_SE_N4cuda3std3__48equal_toIiEENSH_4plusISC_EEPllEEJSB_SE_SB_SE_SM_N3cub18CUB_300001_SM_100024ReduceByKeyScanTileStateISC_lLb0EEESJ_SL_llEEEvDpT0__param_4];
	cvta.to.global.u64 	%rd1516, %rd3789;
	st.global.u64 	[%rd1516], %rd3907;
$L__BB3_1396:
	ret;

}
	// .globl	_ZN3cub18CUB_300001_SM_10006detail11EmptyKernelIvEEvv
.visible .entry _ZN3cub18CUB_300001_SM_10006detail11EmptyKernelIvEEvv()
{


	ret;

}


// ===== COMPILED SASS (sm_100) =====

	.target	sm_100

	.elftype	@"ET_EXEC"


//--------------------- .note.nv.tkinfo           --------------------------
	.section	.note.nv.tkinfo,"",@"SHT_NOTE"
	.sectionflags	@"SHF_NOTE_NV_TKINFO"
	.tkinfo
        /*0018*/ 	.word	0x00000002
        /*0030*/ 	.string	""
        /*0030*/ 	.string	"ptxas"
        /*0030*/ 	.string	"Cuda compilation tools, release 13.0, V13.0.88"
        /*0030*/ 	.string	"Build cuda_13.0.r13.0/compiler.36424714_0"
        /*0030*/ 	.string	"-arch sm_100 -m 64 "



//--------------------- .note.nv.cuinfo           --------------------------
	.section	.note.nv.cuinfo,"",@"SHT_NOTE"
	.sectionflags	@"SHF_NOTE_NV_CUINFO"
        /*0018*/ 	.short	0x0002
        /*001a*/ 	.short	0x0064
        /*001c*/ 	.short	0x0082
	.zero		2


//--------------------- .nv.info                  --------------------------
	.section	.nv.info,"",@"SHT_CUDA_INFO"
	.align	4


	//----- nvinfo : EIATTR_REGCOUNT
	.align		4
        /*0000*/ 	.byte	0x04, 0x2f
        /*0002*/ 	.short	(.L_46 - .L_45)
	.align		4
.L_45:
        /*0004*/ 	.word	index@(_ZN6thrust24THRUST_300001_SM_1000_NS8cuda_cub4core6detail13_kernel_agentINS1_15__reduce_by_key9InitAgentIN3cub18CUB_300001_SM_100024ReduceByKeyScanTileStateI6StructiLb0EEEiPiEEJSB_iSC_EEEvDpT0_)
        /*0008*/ 	.word	0x0000000a


	//----- nvinfo : EIATTR_FRAME_SIZE
	.align		4
.L_46:
        /*000c*/ 	.byte	0x04, 0x11
        /*000e*/ 	.short	(.L_48 - .L_47)
	.align		4
.L_47:
        /*0010*/ 	.word	index@(_ZN6thrust24THRUST_300001_SM_1000_NS8cuda_cub4core6detail13_kernel_agentINS1_15__reduce_by_key9InitAgentIN3cub18CUB_300001_SM_100024ReduceByKeyScanTileStateI6StructiLb0EEEiPiEEJSB_iSC_EEEvDpT0_)
        /*0014*/ 	.word	0x00000000


	//----- nvinfo : EIATTR_REGCOUNT
	.align		4
.L_48:
        /*0018*/ 	.byte	0x04, 0x2f
        /*001a*/ 	.short	(.L_50 - .L_49)
	.align		4
.L_49:
        /*001c*/ 	.word	index@(_ZN6thrust24THRUST_300001_SM_1000_NS8cuda_cub4core6detail13_kernel_agentINS1_15__reduce_by_key16ReduceByKeyAgentINS0_6detail15normal_iteratorINS0_10device_ptrIiEEEENS8_INS9_I6StructEEEESB_SE_N4cuda3std3__48equal_toIiEENSH_4plusISC_EEPiiEEJSB_SE_SB_SE_SM_N3cub18CUB_300001_SM_100024ReduceByKeyScanTileStateISC_iLb0EEESJ_SL_iiEEEvDpT0_)
        /*0020*/ 	.word	0x000000ff


	//----- nvinfo : EIATTR_FRAME_SIZE
	.align		4
.L_50:
        /*0024*/ 	.byte	0x04, 0x11
        /*0026*/ 	.short	(.L_52 - .L_51)
	.align		4
.L_51:
        /*0028*/ 	.word	index@(_ZN6thrust24THRUST_300001_SM_1000_NS8cuda_cub4core6detail13_kernel_agentINS1_15__reduce_by_key16ReduceByKeyAgentINS0_6detail15normal_iteratorINS0_10device_ptrIiEEEENS8_INS9_I6StructEEEESB_SE_N4cuda3std3__48equal_toIiEENSH_4plusISC_EEPiiEEJSB_SE_SB_SE_SM_N3cub18CUB_300001_SM_100024ReduceByKeyScanTileStateISC_iLb0EEESJ_SL_iiEEEvDpT0_)
        /*002c*/ 	.word	0x000008b0


	//----- nvinfo : EIATTR_REGCOUNT
	.align		4
.L_52:
        /*0030*/ 	.byte	0x04, 0x2f
        /*0032*/ 	.short	(.L_54 - .L_53)
	.align		4
.L_53:
        /*0034*/ 	.word	index@(_ZN6thrust24THRUST_300001_SM_1000_NS8cuda_cub4core6detail13_kernel_agentINS1_15__reduce_by_key9InitAgentIN3cub18CUB_300001_SM_100024ReduceByKeyScanTileStateI6StructlLb0EEElPlEEJSB_lSC_EEEvDpT0_)
        /*0038*/ 	.word	0x0000000a


	//----- nvinfo : EIATTR_FRAME_SIZE
	.align		4
.L_54:
        /*003c*/ 	.byte	0x04, 0x11
        /*003e*/ 	.short	(.L_56 - .L_55)
	.align		4
.L_55:
        /*0040*/ 	.word	index@(_ZN6thrust24THRUST_300001_SM_1000_NS8cuda_cub4core6detail13_kernel_agentINS1_15__reduce_by_key9InitAgentIN3cub18CUB_300001_SM_100024ReduceByKeyScanTileStateI6StructlLb0EEElPlEEJSB_lSC_EEEvDpT0_)
        /*0044*/ 	.word	0x00000000


	//----- nvinfo : EIATTR_REGCOUNT
	.align		4
.L_56:
        /*0048*/ 	.byte	0x04, 0x2f
        /*004a*/ 	.short	(.L_58 - .L_57)
	.align		4
.L_57:
        /*004c*/ 	.word	index@(_ZN6thrust24THRUST_300001_SM_1000_NS8cuda_cub4core6detail13_kernel_agentINS1_15__reduce_by_key16ReduceByKeyAgentINS0_6detail15normal_iteratorINS0_10device_ptrIiEEEENS8_INS9_I6StructEEEESB_SE_N4cuda3std3__48equal_toIiEENSH_4plusISC_EEPllEEJSB_SE_SB_SE_SM_N3cub18CUB_300001_SM_100024ReduceByKeyScanTileStateISC_lLb0EEESJ_SL_llEEEvDpT0_)
        /*0050*/ 	.word	0x000000ff


	//----- nvinfo : EIATTR_FRAME_SIZE
	.align		4
.L_58:
        /*0054*/ 	.byte	0x04, 0x11
        /*0056*/ 	.short	(.L_60 - .L_59)
	.align		4
.L_59:
        /*0058*/ 	.word	index@(_ZN6thrust24THRUST_300001_SM_1000_NS8cuda_cub4core6detail13_kernel_agentINS1_15__reduce_by_key16ReduceByKeyAgentINS0_6detail15normal_iteratorINS0_10device_ptrIiEEEENS8_INS9_I6StructEEEESB_SE_N4cuda3std3__48equal_toIiEENSH_4plusISC_EEPllEEJSB_SE_SB_SE_SM_N3cub18CUB_300001_SM_100024ReduceByKeyScanTileStateISC_lLb0EEESJ_SL_llEEEvDpT0_)
        /*005c*/ 	.word	0x000008d0


	//----- nvinfo : EIATTR_REGCOUNT
	.align		4
.L_60:
        /*0060*/ 	.byte	0x04, 0x2f
        /*0062*/ 	.short	(.L_62 - .L_61)
	.align		4
.L_61:
        /*0064*/ 	.word	index@(_ZN3cub18CUB_300001_SM_10006detail11EmptyKernelIvEEvv)
        /*0068*/ 	.word	0x00000004


	//----- nvinfo : EIATTR_FRAME_SIZE
	.align		4
.L_62:
        /*006c*/ 	.byte	0x04, 0x11
        /*006e*/ 	.short	(.L_64 - .L_63)
	.align		4
.L_63:
        /*0070*/ 	.word	index@(_ZN3cub18CUB_300001_SM_10006detail11EmptyKernelIvEEvv)
        /*0074*/ 	.word	0x00000000


	//----- nvinfo : EIATTR_MIN_STACK_SIZE
	.align		4
.L_64:
        /*0078*/ 	.byte	0x04, 0x12
        /*007a*/ 	.short	(.L_66 - .L_65)
	.align		4
.L_65:
        /*007c*/ 	.word	index@(_ZN3cub18CUB_300001_SM_10006detail11EmptyKernelIvEEvv)
        /*0080*/ 	.word	0x00000000


	//----- nvinfo : EIATTR_MIN_STACK_SIZE
	.align		4
.L_66:
        /*0084*/ 	.byte	0x04, 0x12
        /*0086*/ 	.short	(.L_68 - .L_67)
	.align		4
.L_67:
        /*0088*/ 	.word	index@(_ZN6thrust24THRUST_300001_SM_1000_NS8cuda_cub4core6detail13_kernel_agentINS1_15__reduce_by_key16ReduceByKeyAgentINS0_6detail15normal_iteratorINS0_10device_ptrIiEEEENS8_INS9_I6StructEEEESB_SE_N4cuda3std3__48equal_toIiEENSH_4plusISC_EEPllEEJSB_SE_SB_SE_SM_N3cub18CUB_300001_SM_100024ReduceByKeyScanTileStateISC_lLb0EEESJ_SL_llEEEvDpT0_)
        /*008c*/ 	.word	0x000008d0


	//----- nvinfo : EIATTR_MIN_STACK_SIZE
	.align		4
.L_68:
        /*0090*/ 	.byte	0x04, 0x12
        /*0092*/ 	.short	(.L_70 - .L_69)
	.align		4
.L_69:
        /*0094*/ 	.word	index@(_ZN6thrust24THRUST_300001_SM_1000_NS8cuda_cub4core6detail13_kernel_agentINS1_15__reduce_by_key9InitAgentIN3cub18CUB_300001_SM_100024ReduceByKeyScanTileStateI6StructlLb0EEElPlEEJSB_lSC_EEEvDpT0_)
        /*0098*/ 	.word	0x00000000


	//----- nvinfo : EIATTR_MIN_STACK_SIZE
	.align		4
.L_70:
        /*009c*/ 	.byte	0x04, 0x12
        /*009e*/ 	.short	(.L_72 - .L_71)
	.align		4
.L_71:
        /*00a0*/ 	.word	index@(_ZN6thrust24THRUST_300001_SM_1000_NS8cuda_cub4core6detail13_kernel_agentINS1_15__reduce_by_key16ReduceByKeyAgentINS0_6detail15normal_iteratorINS0_10device_ptrIiEEEENS8_INS9_I6StructEEEESB_SE_N4cuda3std3__48equal_toIiEENSH_4plusISC_EEPiiEEJSB_SE_SB_SE_SM_N3cub18CUB_300001_SM_100024ReduceByKeyScanTileStateISC_iLb0EEESJ_SL_iiEEEvDpT0_)
        /*00a4*/ 	.word	0x000008b0


	//----- nvinfo : EIATTR_MIN_STACK_SIZE
	.align		4
.L_72:
        /*00a8*/ 	.byte	0x04, 0x12
        /*00aa*/ 	.short	(.L_74 - .L_73)
	.align		4
.L_73:
        /*00ac*/ 	.word	index@(_ZN6thrust24THRUST_300001_SM_1000_NS8cuda_cub4core6detail13_kernel_agentINS1_15__reduce_by_key9InitAgentIN3cub18CUB_300001_SM_100024ReduceByKeyScanTileStateI6StructiLb0EEEiPiEEJSB_iSC_EEEvDpT0_)
        /*00b0*/ 	.word	0x00000000
.L_74:


//--------------------- .nv.compat                --------------------------
	.section	.nv.compat,"",@"SHT_CUDA_COMPAT_INFO"
	.align	4
        /*0000*/ 	.byte	0x02, 0x09, 0x00, 0x00, 0x02, 0x02, 0x01, 0x00, 0x02, 0x05, 0x05, 0x00, 0x03, 0x07, 0x01, 0x01
        /*0010*/ 	.byte	0x02, 0x03, 0x00, 0x00, 0x02, 0x06, 0x01, 0x00, 0x04, 0x0b, 0x08, 0x00, 0x01, 0x00, 0x00, 0x00
        /*0020*/ 	.byte	0x00, 0x00, 0x00, 0x00


//--------------------- .nv.info._ZN3cub18CUB_300001_SM_10006detail11EmptyKernelIvEEvv --------------------------
	.section	.nv.info._ZN3cub18CUB_300001_SM_10006detail11EmptyKernelIvEEvv,"",@"SHT_CUDA_INFO"
	.sectionflags	@""
	.align	4


	//----- nvinfo : EIATTR_CUDA_API_VERSION
	.align		4
        /*0000*/ 	.byte	0x04, 0x37
        /*0002*/ 	.short	(.L_76 - .L_75)
.L_75:
        /*0004*/ 	.word	0x00000082


	//----- nvinfo : EIATTR_SPARSE_MMA_MASK
	.align		4
.L_76:
        /*0008*/ 	.byte	0x03, 0x50
        /*000a*/ 	.short	0x0000


	//----- nvinfo : EIATTR_MAXREG_COUNT
	.align		4
        /*000c*/ 	.byte	0x03, 0x1b
        /*000e*/ 	.short	0x00ff


	//----- nvinfo : EIATTR_MERCURY_ISA_VERSION
	.align		4
        /*0010*/ 	.byte	0x03, 0x5f
        /*0012*/ 	.short	0x0101


	//----- nvinfo : EIATTR_VRC_CTA_INIT_COUNT
	.align		4
        /*0014*/ 	.byte	0x02, 0x4a
	.zero		1
	.zero		1


	//----- nvinfo : EIATTR_EXIT_INSTR_OFFSETS
	.align		4
        /*0018*/ 	.byte	0x04, 0x1c
        /*001a*/ 	.short	(.L_78 - .L_77)


	//   ....[0]....
.L_77:
        /*001c*/ 	.word	0x00000010


	//----- nvinfo : EIATTR_SW_WAR
	.align		4
.L_78:
        /*0020*/ 	.byte	0x04, 0x36
        /*0022*/ 	.short	(.L_80 - .L_79)
.L_79:
        /*0024*/ 	.word	0x00000008
.L_80:


//--------------------- .nv.info._ZN6thrust24THRUST_300001_SM_1000_NS8cuda_cub4core6detail13_kernel_agentINS1_15__reduce_by_key16ReduceByKeyAgentINS0_6detail15normal_iteratorINS0_10device_ptrIiEEEENS8_INS9_I6StructEEEESB_SE_N4cuda3std3__48equal_toIiEENSH_4plusISC_EEPllEEJSB_SE_SB_SE_SM_N3cub18CUB_300001_SM_100024ReduceByKeyScanTileStateISC_lLb0EEESJ_SL_llEEEvDpT0_ --------------------------
	.section	.nv.info._ZN6thrust24THRUST_300001_SM_1000_NS8cuda_cub4core6detail13_kernel_agentINS1_15__reduce_by_key16ReduceByKeyAgentINS0_6detail15normal_iteratorINS0_10device_ptrIiEEEENS8_INS9_I6StructEEEESB_SE_N4cuda3std3__48equal_toIiEENSH_4plusISC_EEPllEEJSB_SE_SB_SE_SM_N3cub18CUB_300001_SM_100024ReduceByKeyScanTileStateISC_lLb0EEESJ_SL_llEEEvDpT0_,"",@"SHT_CUDA_INFO"
	.sectionflags	@""
	.align	4


	//----- nvinfo : EIATTR_CUDA_API_VERSION
	.align		4
        /*0000*/ 	.byte	0x04, 0x37
        /*0002*/ 	.short	(.L_82 - .L_81)
.L_81:
        /*0004*/ 	.word	0x00000082


	//----- nvinfo : EIATTR_KPARAM_INFO
	.align		4
.L_82:
        /*0008*/ 	.byte	0x04, 0x17
        /*000a*/ 	.short	(.L_84 - .L_83)
.L_83:
        /*000c*/ 	.word	0x00000000
        /*0010*/ 	.short	0x0009
        /*0012*/ 	.short	0x0050
        /*0014*/ 	.byte	0x00, 0xf0, 0x21, 0x00


	//----- nvinfo : EIATTR_KPARAM_INFO
	.align		4
.L_84:
        /*0018*/ 	.byte	0x04, 0x17
        /*001a*/ 	.short	(.L_86 - .L_85)
.L_85:
        /*001c*/ 	.word	0x00000000
        /*0020*/ 	.short	0x0008
        /*0022*/ 	.short	0x0048
        /*0024*/ 	.byte	0x00, 0xf0, 0x21, 0x00


	//----- nvinfo : EIATTR_KPARAM_INFO
	.align		4
.L_86:
        /*0028*/ 	.byte	0x04, 0x17
        /*002a*/ 	.short	(.L_88 - .L_87)
.L_87:
        /*002c*/ 	.word	0x00000000
        /*0030*/ 	.short	0x0007
        /*0032*/ 	.short	0x0041
        /*0034*/ 	.byte	0x00, 0xf0, 0x05, 0x00


	//----- nvinfo : EIATTR_KPARAM_INFO
	.align		4
.L_88:
        /*0038*/ 	.byte	0x04, 0x17
        /*003a*/ 	.short	(.L_90 - .L_89)
.L_89:
        /*003c*/ 	.word	0x00000000
        /*0040*/ 	.short	0x0006
        /*0042*/ 	.short	0x0040
        /*0044*/ 	.byte	0x00, 0xf0, 0x05, 0x00


	//----- nvinfo : EIATTR_KPARAM_INFO
	.align		4
.L_90:
        /*0048*/ 	.byte	0x04, 0x17
        /*004a*/ 	.short	(.L_92 - .L_91)
.L_91:
        /*004c*/ 	.word	0x00000000
        /*0050*/ 	.short	0x0005
        /*0052*/ 	.short	0x0028
        /*0054*/ 	.byte	0x00, 0xf0, 0x61, 0x00


	//----- nvinfo : EIATTR_KPARAM_INFO
	.align		4
.L_92:
        /*0058*/ 	.byte	0x04, 0x17
        /*005a*/ 	.short	(.L_94 - .L_93)
.L_93:
        /*005c*/ 	.word	0x00000000
        /*0060*/ 	.short	0x0004
        /*0062*/ 	.short	0x0020
        /*0064*/ 	.byte	0x00, 0xf5, 0x21, 0x00


	//----- nvinfo : EIATTR_KPARAM_INFO
	.align		4
.L_94:
        /*0068*/ 	.byte	0x04, 0x17
        /*006a*/ 	.short	(.L_96 - .L_95)
.L_95:
        /*006c*/ 	.word	0x00000000
        /*0070*/ 	.short	0x0003
        /*0072*/ 	.short	0x0018
        /*0074*/ 	.byte	0x00, 0xf0, 0x21, 0x00


	//----- nvinfo : EIATTR_KPARAM_INFO
	.align		4
.L_96:
        /*0078*/ 	.byte	0x04, 0x17
        /*007a*/ 	.short	(.L_98 - .L_97)
.L_97:
        /*007c*/ 	.word	0x00000000
        /*0080*/ 	.short	0x0002
        /*0082*/ 	.short	0x0010
        /*0084*/ 	.byte	0x00, 0xf0, 0x21, 0x00


	//----- nvinfo : EIATTR_KPARAM_INFO
	.align		4
.L_98:
        /*0088*/ 	.byte	0x04, 0x17
        /*008a*/ 	.short	(.L_100 - .L_99)
.L_99:
        /*008c*/ 	.word	0x00000000
        /*0090*/ 	.short	0x0001
        /*0092*/ 	.short	0x0008
        /*0094*/ 	.byte	0x00, 0xf0, 0x21, 0x00


	//----- nvinfo : EIATTR_KPARAM_INFO
	.align		4
.L_100:
        /*0098*/ 	.byte	0x04, 0x17
        /*009a*/ 	.short	(.L_102 - .L_101)
.L_101:
        /*009c*/ 	.word	0x00000000
        /*00a0*/ 	.short	0x0000
        /*00a2*/ 	.short	0x0000
        /*00a4*/ 	.byte	0x00, 0xf0, 0x21, 0x00


	//----- nvinfo : EIATTR_SPARSE_MMA_MASK
	.align		4
.L_102:
        /*00a8*/ 	.byte	0x03, 0x50
        /*00aa*/ 	.short	0x0000


	//----- nvinfo : EIATTR_MAXREG_COUNT
	.align		4
        /*00ac*/ 	.byte	0x03, 0x1b
        /*00ae*/ 	.short	0x00ff


	//----- nvinfo : EIATTR_NUM_BARRIERS
	.align		4
        /*00b0*/ 	.byte	0x02, 0x4c
        /*00b2*/ 	.byte	0x01
	.zero		1


	//----- nvinfo : EIATTR_ANNOTATIONS
	.align		4
        /*00b4*/ 	.byte	0x04, 0x55
        /*00b6*/ 	.short	(.L_104 - .L_103)


	//   ....[0]....
.L_103:
        /*00b8*/ 	.word	0x00000001
        /*00bc*/ 	.byte	0xa0, 0x01, 0x00, 0x00, 0x01, 0x00, 0x00, 0x00, 0xb0, 0x15, 0x00, 0x00, 0x01, 0x00, 0x00, 0x00
        /* <DEDUP_REMOVED lines=1024> */
        /*40cc*/ 	.byte	0xc0, 0xa8, 0x0a, 0x00


	//----- nvinfo : EIATTR_MERCURY_ISA_VERSION
	.align		4
.L_104:
        /*40d0*/ 	.byte	0x03, 0x5f
        /*40d2*/ 	.short	0x0101


	//----- nvinfo : EIATTR_COOP_GROUP_MASK_REGIDS
	.align		4
        /*40d4*/ 	.byte	0x04, 0x29
        /*40d6*/ 	.short	(.L_106 - .L_105)


	//   ....[0]....
.L_105:
        /*40d8*/ 	.word	0xffffffff


	//   ....[1]....
        /*40dc*/ 	.word	0xffffffff


	//   ....[2]....
        /*40e0*/ 	.word	0xffffffff


	//   ....[3]....
        /*40e4*/ 	.word	0xffffffff


	//   ....[4]....
        /*40e8*/ 	.word	0xffffffff


	//   ....[5]....
        /*40ec*/ 	.word	0xffffffff


	//   ....[6]....
        /*40f0*/ 	.word	0xffffffff


	//   ....[7]....
        /*40f4*/ 	.word	0xffffffff


	//   ....[8]....
        /*40f8*/ 	.word	0xffffffff


	//   ....[9]....
        /*40fc*/ 	.word	0xffffffff


	//   ....[10]....
        /*4100*/ 	.word	0xffffffff


	//   ....[11]....
        /*4104*/ 	.word	0xffffffff


	//   ....[12]....
        /*4108*/ 	.word	0xffffffff


	//   ....[13]....
        /*410c*/ 	.word	0xffffffff


	//   ....[14]....
        /*4110*/ 	.word	0xffffffff


	//   ....[15]....
        /*4114*/ 	.word	0xffffffff


	//   ....[16]....
        /*4118*/ 	.word	0xffffffff


	//   ....[17]....
        /*411c*/ 	.word	0xffffffff


	//   ....[18]....
        /*4120*/ 	.word	0xffffffff


	//   ....[19]....
        /*4124*/ 	.word	0xffffffff


	//   ....[20]....
        /*4128*/ 	.word	0xffffffff


	//   ....[21]....
        /*412c*/ 	.word	0xffffffff


	//   ....[22]....
        /*4130*/ 	.word	0xffffffff


	//   ....[23]....
        /*4134*/ 	.word	0xffffffff


	//   ....[24]....
        /*4138*/ 	.word	0xffffffff


	//   ....[25]....
        /*413c*/ 	.word	0xffffffff


	//   ....[26]....
        /*4140*/ 	.word	0xffffffff


	//   ....[27]....
        /*4144*/ 	.word	0xffffffff


	//   ....[28]....
        /*4148*/ 	.word	0xffffffff


	//   ....[29]....
        /*414c*/ 	.word	0xffffffff


	//   ....[30]....
        /*4150*/ 	.word	0xffffffff


	//   ....[31]....
        /*4154*/ 	.word	0xffffffff


	//   ....[32]....
        /*4158*/ 	.word	0xffffffff


	//   ....[33]....
        /*415c*/ 	.word	0xffffffff


	//   ....[34]....
        /*4160*/ 	.word	0xffffffff


	//   ....[35]....
        /*4164*/ 	.word	0xffffffff


	//   ....[36]....
        /*4168*/ 	.word	0xffffffff


	//   ....[37]....
        /*416c*/ 	.word	0xffffffff


	//   ....[38]....
        /*4170*/ 	.word	0xffffffff


	//   ....[39]....
        /*4174*/ 	.word	0xffffffff


	//   ....[40]....
        /*4178*/ 	.word	0xffffffff


	//   ....[41]....
        /*417c*/ 	.word	0xffffffff


	//   ....[42]....
        /*4180*/ 	.word	0xffffffff


	//   ....[43]....
        /*4184*/ 	.word	0xffffffff


	//   ....[44]....
        /*4188*/ 	.word	0xffffffff


	//   ....[45]....
        /*418c*/ 	.word	0xffffffff


	//   ....[46]....
        /*4190*/ 	.word	0xffffffff


	//   ....[47]....
        /*4194*/ 	.word	0xffffffff


	//   ....[48]....
        /*4198*/ 	.word	0xffffffff


	//   ....[49]....
        /*419c*/ 	.word	0xffffffff


	//   ....[50]....
        /*41a0*/ 	.word	0xffffffff


	//   ....[51]....
        /*41a4*/ 	.word	0xffffffff


	//   ....[52]....
        /*41a8*/ 	.word	0xffffffff


	//   ....[53]....
        /*41ac*/ 	.word	0xffffffff


	//   ....[54]....
        /*41b0*/ 	.word	0xffffffff


	//   ....[55]....
        /*41b4*/ 	.word	0xffffffff


	//   ....[56]....
        /*41b8*/ 	.word	0xffffffff


	//   ....[57]....
        /*41bc*/ 	.word	0xffffffff


	//   ....[58]....
        /*41c0*/ 	.word	0xffffffff


	//   ....[59]....
        /*41c4*/ 	.word	0xffffffff


	//   ....[60]....
        /*41c8*/ 	.word	0xffffffff


	//   ....[61]....
        /*41cc*/ 	.word	0xffffffff


	//   ....[62]....
        /*41d0*/ 	.word	0xffffffff


	//   ....[63]....
        /*41d4*/ 	.word	0xffffffff


	//   ....[64]....
        /*41d8*/ 	.word	0xffffffff


	//   ....[65]....
        /*41dc*/ 	.word	0xffffffff


	//   ....[66]....
        /*41e0*/ 	.word	0xffffffff


	//   ....[67]....
        /*41e4*/ 	.word	0xffffffff


	//   ....[68]....
        /*41e8*/ 	.word	0xffffffff


	//   ....[69]....
        /*41ec*/ 	.word	0xffffffff


	//   ....[70]....
        /*41f0*/ 	.word	0xffffffff


	//   ....[71]....
        /*41f4*/ 	.word	0xffffffff


	//   ....[72]....
        /*41f8*/ 	.word	0xffffffff


	//   ....[73]....
        /*41fc*/ 	.word	0xffffffff


	//   ....[74]....
        /*4200*/ 	.word	0xffffffff


	//   ....[75]....
        /*4204*/ 	.word	0xffffffff


	//   ....[76]....
        /*4208*/ 	.word	0xffffffff


	//   ....[77]....
        /*420c*/ 	.word	0xffffffff


	//   ....[78]....
        /*4210*/ 	.word	0xffffffff


	//   ....[79]....
        /*4214*/ 	.word	0xffffffff


	//   ....[80]....
        /*4218*/ 	.word	0xffffffff


	//   ....[81]....
        /*421c*/ 	.word	0xffffffff


	//   ....[82]....
        /*4220*/ 	.word	0xffffffff


	//   ....[83]....
        /*4224*/ 	.word	0xffffffff


	//   ....[84]....
        /*4228*/ 	.word	0xffffffff


	//   ....[85]....
        /*422c*/ 	.word	0xffffffff


	//   ....[86]....
        /*4230*/ 	.word	0xffffffff


	//   ....[87]....
        /*4234*/ 	.word	0xffffffff


	//   ....[88]....
        /*4238*/ 	.word	0xffffffff


	//   ....[89]....
        /*423c*/ 	.word	0xffffffff


	//   ....[90]....
        /*4240*/ 	.word	0xffffffff


	//   ....[91]....
        /*4244*/ 	.word	0xffffffff


	//   ....[92]....
        /*4248*/ 	.word	0xffffffff


	//   ....[93]....
        /*424c*/ 	.word	0xffffffff


	//   ....[94]....
        /*4250*/ 	.word	0xffffffff


	//   ....[95]....
        /*4254*/ 	.word	0xffffffff


	//   ....[96]....
        /*4258*/ 	.word	0xffffffff


	//   ....[97]....
        /*425c*/ 	.word	0xffffffff


	//   ....[98]....
        /*4260*/ 	.word	0xffffffff


	//   ....[99]....
        /*4264*/ 	.word	0xffffffff


	//   ....[100]....
        /*4268*/ 	.word	0xffffffff


	//   ....[101]....
        /*426c*/ 	.word	0xffffffff


	//   ....[102]....
        /*4270*/ 	.word	0xffffffff


	//   ....[103]....
        /*4274*/ 	.word	0xffffffff


	//   ....[104]....
        /*4278*/ 	.word	0xffffffff


	//   ....[105]....
        /*427c*/ 	.word	0xffffffff


	//   ....[106]....
        /*4280*/ 	.word	0xffffffff


	//   ....[107]....
        /*4284*/ 	.word	0xffffffff


	//   ....[108]....
        /*4288*/ 	.word	0xffffffff


	//   ....[109]....
        /*428c*/ 	.word	0xffffffff


	//   ....[110]....
        /*4290*/ 	.word	0xffffffff


	//   ....[111]....
        /*4294*/ 	.word	0xffffffff


	//   ....[112]....
        /*4298*/ 	.word	0xffffffff


	//   ....[113]....
        /*429c*/ 	.word	0xffffffff


	//   ....[114]....
        /*42a0*/ 	.word	0xffffffff


	//   ....[115]....
        /*42a4*/ 	.word	0xffffffff


	//   ....[116]....
        /*42a8*/ 	.word	0xffffffff


	//   ....[117]....
        /*42ac*/ 	.word	0xffffffff


	//   ....[118]....
        /*42b0*/ 	.word	0xffffffff


	//   ....[119]....
        /*42b4*/ 	.word	0xffffffff


	//   ....[120]....
        /*42b8*/ 	.word	0xffffffff


	//   ....[121]....
        /*42bc*/ 	.word	0xffffffff


	//   ....[122]....
        /*42c0*/ 	.word	0xffffffff


	//   ....[123]....
        /*42c4*/ 	.word	0xffffffff


	//   ....[124]....
        /*42c8*/ 	.word	0xffffffff


	//   ....[125]....
        /*42cc*/ 	.word	0xffffffff


	//   ....[126]....
        /*42d0*/ 	.word	0xffffffff


	//   ....[127]....
        /*42d4*/ 	.word	0xffffffff


	//   ....[128]....
        /*42d8*/ 	.word	0xffffffff


	//   ....[129]....
        /*42dc*/ 	.word	0xffffffff


	//   ....[130]....
        /*42e0*/ 	.word	0xffffffff


	//   ....[131]....
        /*42e4*/ 	.word	0xffffffff


	//   ....[132]....
        /*42e8*/ 	.word	0xffffffff


	//   ....[133]....
        /*42ec*/ 	.word	0xffffffff


	//   ....[134]....
        /*42f0*/ 	.word	0xffffffff


	//   ....[135]....
        /*42f4*/ 	.word	0xffffffff


	//   ....[136]....
        /*42f8*/ 	.word	0xffffffff


	//   ....[137]....
        /*42fc*/ 	.word	0xffffffff


	//   ....[138]....
        /*4300*/ 	.word	0xffffffff


	//   ....[139]....
        /*4304*/ 	.word	0xffffffff


	//   ....[140]....
        /*4308*/ 	.word	0xffffffff


	//   ....[141]....
        /*430c*/ 	.word	0xffffffff


	//   ....[142]....
        /*4310*/ 	.word	0xffffffff


	//   ....[143]....
        /*4314*/ 	.word	0xffffffff


	//   ....[144]....
        /*4318*/ 	.word	0xffffffff


	//   ....[145]....
        /*431c*/ 	.word	0xffffffff


	//   ....[146]....
        /*4320*/ 	.word	0xffffffff


	//   ....[147]....
        /*4324*/ 	.word	0xffffffff


	//   ....[148]....
        /*4328*/ 	.word	0xffffffff


	//   ....[149]....
        /*432c*/ 	.word	0xffffffff


	//   ....[150]....
        /*4330*/ 	.word	0xffffffff


	//   ....[151]....
        /*4334*/ 	.word	0xffffffff


	//   ....[152]....
        /*4338*/ 	.word	0xffffffff


	//   ....[153]....
        /*433c*/ 	.word	0xffffffff


	//   ....[154]....
        /*4340*/ 	.word	0xffffffff


	//   ....[155]....
        /*4344*/ 	.word	0xffffffff


	//   ....[156]....
        /*4348*/ 	.word	0xffffffff


	//   ....[157]....
        /*434c*/ 	.word	0xffffffff


	//   ....[158]....
        /*4350*/ 	.word	0xffffffff


	//   ....[159]....
        /*4354*/ 	.word	0xffffffff


	//   ....[160]....
        /*4358*/ 	.word	0xffffffff


	//   ....[161]....
        /*435c*/ 	.word	0xffffffff


	//   ....[162]....
        /*4360*/ 	.word	0xffffffff


	//   ....[163]....
        /*4364*/ 	.word	0xffffffff


	//   ....[164]....
        /*4368*/ 	.word	0xffffffff


	//   ....[165]....
        /*436c*/ 	.word	0xffffffff


	//   ....[166]....
        /*4370*/ 	.word	0xffffffff


	//   ....[167]....
        /*4374*/ 	.word	0xffffffff


	//   ....[168]....
        /*4378*/ 	.word	0xffffffff


	//   ....[169]....
        /*437c*/ 	.word	0xffffffff


	//   ....[170]....
        /*4380*/ 	.word	0xffffffff


	//   ....[171]....
        /*4384*/ 	.word	0xffffffff


	//   ....[172]....
        /*4388*/ 	.word	0xffffffff


	//   ....[173]....
        /*438c*/ 	.word	0xffffffff


	//   ....[174]....
        /*4390*/ 	.word	0xffffffff


	//   ....[175]....
        /*4394*/ 	.word	0xffffffff


	//   ....[176]....
        /*4398*/ 	.word	0xffffffff


	//   ....[177]....
        /*439c*/ 	.word	0xffffffff


	//   ....[178]....
        /*43a0*/ 	.word	0xffffffff


	//   ....[179]....
        /*43a4*/ 	.word	0xffffffff


	//   ....[180]....
        /*43a8*/ 	.word	0xffffffff


	//   ....[181]....
        /*43ac*/ 	.word	0xffffffff


	//   ....[182]....
        /*43b0*/ 	.word	0xffffffff


	//   ....[183]....
        /*43b4*/ 	.word	0xffffffff


	//   ....[184]....
        /*43b8*/ 	.word	0xffffffff


	//   ....[185]....
        /*43bc*/ 	.word	0xffffffff


	//   ....[186]....
        /*43c0*/ 	.word	0xffffffff


	//   ....[187]....
        /*43c4*/ 	.word	0xffffffff


	//   ....[188]....
        /*43c8*/ 	.word	0xffffffff


	//   ....[189]....
        /*43cc*/ 	.word	0xffffffff


	//   ....[190]....
        /*43d0*/ 	.word	0xffffffff


	//   ....[191]....
        /*43d4*/ 	.word	0xffffffff


	//   ....[192]....
        /*43d8*/ 	.word	0xffffffff


	//   ....[193]....
        /*43dc*/ 	.word	0xffffffff


	//   ....[194]....
        /*43e0*/ 	.word	0xffffffff


	//   ....[195]....
        /*43e4*/ 	.word	0xffffffff


	//   ....[196]....
        /*43e8*/ 	.word	0xffffffff


	//   ....[197]....
        /*43ec*/ 	.word	0xffffffff


	//   ....[198]....
        /*43f0*/ 	.word	0xffffffff


	//   ....[199]....
        /*43f4*/ 	.word	0xffffffff


	//   ....[200]....
        /*43f8*/ 	.word	0xffffffff


	//   ....[201]....
        /*43fc*/ 	.word	0xffffffff


	//   ....[202]....
        /*4400*/ 	.word	0xffffffff


	//   ....[203]....
        /*4404*/ 	.word	0xffffffff


	//   ....[204]....
        /*4408*/ 	.word	0xffffffff


	//   ....[205]....
        /*440c*/ 	.word	0xffffffff


	//   ....[206]....
        /*4410*/ 	.word	0xffffffff


	//   ....[207]....
        /*4414*/ 	.word	0xffffffff


	//   ....[208]....
        /*4418*/ 	.word	0xffffffff


	//   ....[209]....
        /*441c*/ 	.word	0xffffffff


	//   ....[210]....
        /*4420*/ 	.word	0xffffffff


	//   ....[211]....
        /*4424*/ 	.word	0xffffffff


	//   ....[212]....
        /*4428*/ 	.word	0xffffffff


	//   ....[213]....
        /*442c*/ 	.word	0xffffffff


	//   ....[214]....
        /*4430*/ 	.word	0xffffffff


	//   ....[215]....
        /*4434*/ 	.word	0xffffffff


	//   ....[216]....
        /*4438*/ 	.word	0xffffffff


	//   ....[217]....
        /*443c*/ 	.word	0xffffffff


	//   ....[218]....
        /*4440*/ 	.word	0xffffffff


	//   ....[219]....
        /*4444*/ 	.word	0xffffffff


	//   ....[220]....
        /*4448*/ 	.word	0xffffffff


	//   ....[221]....
        /*444c*/ 	.word	0xffffffff


	//   ....[222]....
        /*4450*/ 	.word	0xffffffff


	//   ....[223]....
        /*4454*/ 	.word	0xffffffff


	//   ....[224]....
        /*4458*/ 	.word	0xffffffff


	//   ....[225]....
        /*445c*/ 	.word	0xffffffff


	//   ....[226]....
        /*4460*/ 	.word	0xffffffff


	//   ....[227]....
        /*4464*/ 	.word	0xffffffff


	//   ....[228]....
        /*4468*/ 	.word	0xffffffff


	//   ....[229]....
        /*446c*/ 	.word	0xffffffff


	//   ....[230]....
        /*4470*/ 	.word	0xffffffff


	//   ....[231]....
        /*4474*/ 	.word	0xffffffff


	//   ....[232]....
        /*4478*/ 	.word	0xffffffff


	//   ....[233]....
        /*447c*/ 	.word	0xffffffff


	//   ....[234]....
        /*4480*/ 	.word	0xffffffff


	//   ....[235]....
        /*4484*/ 	.word	0xffffffff


	//   ....[236]....
        /*4488*/ 	.word	0xffffffff


	//   ....[237]....
        /*448c*/ 	.word	0xffffffff


	//   ....[238]....
        /*4490*/ 	.word	0xffffffff


	//   ....[239]....
        /*4494*/ 	.word	0xffffffff


	//   ....[240]....
        /*4498*/ 	.word	0xffffffff


	//   ....[241]....
        /*449c*/ 	.word	0xffffffff


	//   ....[242]....
        /*44a0*/ 	.word	0xffffffff


	//   ....[243]....
        /*44a4*/ 	.word	0xffffffff


	//   ....[244]....
        /*44a8*/ 	.word	0xffffffff


	//   ....[245]....
        /*44ac*/ 	.word	0xffffffff


	//   ....[246]....
        /*44b0*/ 	.word	0xffffffff


	//   ....[247]....
        /*44b4*/ 	.word	0xffffffff


	//   ....[248]....
        /*44b8*/ 	.word	0xffffffff


	//   ....[249]....
        /*44bc*/ 	.word	0xffffffff


	//   ....[250]....
        /*44c0*/ 	.word	0xffffffff


	//   ....[251]....
        /*44c4*/ 	.word	0xffffffff


	//   ....[252]....
        /*44c8*/ 	.word	0xffffffff


	//   ....[253]....
        /*44cc*/ 	.word	0xffffffff


	//   ....[254]....
        /*44d0*/ 	.word	0xffffffff


	//   ....[255]....
        /*44d4*/ 	.word	0xffffffff


	//   ....[0]....
        /*44d8*/ 	.word	0xffffffff


	//   ....[1]....
        /*44dc*/ 	.word	0xffffffff


	//   ....[2]....
        /*44e0*/ 	.word	0xffffffff


	//   ....[3]....
        /*44e4*/ 	.word	0xffffffff


	//   ....[4]....
        /*44e8*/ 	.word	0xffffffff


	//   ....[5]....
        /*44ec*/ 	.word	0xffffffff


	//   ....[6]....
        /*44f0*/ 	.word	0xffffffff


	//   ....[7]....
        /*44f4*/ 	.word	0xffffffff


	//   ....[8]....
        /*44f8*/ 	.word	0xffffffff


	//   ....[9]....
        /*44fc*/ 	.word	0xffffffff


	//   ....[10]....
        /*4500*/ 	.word	0xffffffff


	//   ....[11]....
        /*4504*/ 	.word	0xffffffff


	//   ....[12]....
        /*4508*/ 	.word	0xffffffff


	//   ....[13]....
        /*450c*/ 	.word	0xffffffff


	//   ....[14]....
        /*4510*/ 	.word	0xffffffff


	//   ....[15]....
        /*4514*/ 	.word	0xffffffff


	//   ....[16]....
        /*4518*/ 	.word	0xffffffff


	//   ....[17]....
        /*451c*/ 	.word	0xffffffff


	//   ....[18]....
        /*4520*/ 	.word	0xffffffff


	//   ....[19]....
        /*4524*/ 	.word	0xffffffff


	//   ....[20]....
        /*4528*/ 	.word	0xffffffff


	//   ....[21]....
        /*452c*/ 	.word	0xffffffff


	//   ....[22]....
        /*4530*/ 	.word	0xffffffff


	//   ....[23]....
        /*4534*/ 	.word	0xffffffff


	//   ....[24]....
        /*4538*/ 	.word	0xffffffff


	//   ....[25]....
        /*453c*/ 	.word	0xffffffff


	//   ....[26]....
        /*4540*/ 	.word	0xffffffff


	//   ....[27]....
        /*4544*/ 	.word	0xffffffff


	//   ....[28]....
        /*4548*/ 	.word	0xffffffff


	//   ....[29]....
        /*454c*/ 	.word	0xffffffff


	//   ....[30]....
        /*4550*/ 	.word	0xffffffff


	//   ....[31]....
        /*4554*/ 	.word	0xffffffff


	//   ....[32]....
        /*4558*/ 	.word	0xffffffff


	//   ....[33]....
        /*455c*/ 	.word	0xffffffff


	//   ....[34]....
        /*4560*/ 	.word	0xffffffff


	//   ....[35]....
        /*4564*/ 	.word	0xffffffff


	//   ....[36]....
        /*4568*/ 	.word	0xffffffff


	//   ....[37]....
        /*456c*/ 	.word	0xffffffff


	//   ....[38]....
        /*4570*/ 	.word	0xffffffff


	//   ....[39]....
        /*4574*/ 	.word	0xffffffff


	//   ....[40]....
        /*4578*/ 	.word	0xffffffff


	//   ....[41]....
        /*457c*/ 	.word	0xffffffff


	//   ....[42]....
        /*4580*/ 	.word	0xffffffff


	//   ....[43]....
        /*4584*/ 	.word	0xffffffff


	//   ....[44]....
        /*4588*/ 	.word	0xffffffff


	//   ....[45]....
        /*458c*/ 	.word	0xffffffff


	//   ....[46]....
        /*4590*/ 	.word	0xffffffff


	//   ....[47]....
        /*4594*/ 	.word	0xffffffff


	//   ....[48]....
        /*4598*/ 	.word	0xffffffff


	//   ....[49]....
        /*459c*/ 	.word	0xffffffff


	//   ....[50]....
        /*45a0*/ 	.word	0xffffffff


	//   ....[51]....
        /*45a4*/ 	.word	0xffffffff


	//   ....[52]....
        /*45a8*/ 	.word	0xffffffff


	//   ....[53]....
        /*45ac*/ 	.word	0xffffffff


	//   ....[54]....
        /*45b0*/ 	.word	0xffffffff


	//   ....[55]....
        /*45b4*/ 	.word	0xffffffff


	//   ....[56]....
        /*45b8*/ 	.word	0xffffffff


	//   ....[57]....
        /*45bc*/ 	.word	0xffffffff


	//   ....[58]....
        /*45c0*/ 	.word	0xffffffff


	//   ....[59]....
        /*45c4*/ 	.word	0xffffffff


	//   ....[60]....
        /*45c8*/ 	.word	0xffffffff


	//   ....[61]....
        /*45cc*/ 	.word	0xffffffff


	//   ....[62]....
        /*45d0*/ 	.word	0xffffffff


	//   ....[63]....
        /*45d4*/ 	.word	0xffffffff


	//   ....[64]....
        /*45d8*/ 	.word	0xffffffff


	//   ....[65]....
        /*45dc*/ 	.word	0xffffffff


	//   ....[66]....
        /*45e0*/ 	.word	0xffffffff


	//   ....[67]....
        /*45e4*/ 	.word	0xffffffff


	//   ....[68]....
        /*45e8*/ 	.word	0xffffffff


	//   ....[69]....
        /*45ec*/ 	.word	0xffffffff


	//   ....[70]....
        /*45f0*/ 	.word	0xffffffff


	//   ....[71]....
        /*45f4*/ 	.word	0xffffffff


	//   ....[72]....
        /*45f8*/ 	.word	0xffffffff


	//   ....[73]....
        /*45fc*/ 	.word	0xffffffff


	//   ....[74]....
        /*4600*/ 	.word	0xffffffff


	//   ....[75]....
        /*4604*/ 	.word	0xffffffff


	//   ....[76]....
        /*4608*/ 	.word	0xffffffff


	//   ....[77]....
        /*460c*/ 	.word	0xffffffff


	//   ....[78]....
        /*4610*/ 	.word	0xffffffff


	//   ....[79]....
        /*4614*/ 	.word	0xffffffff


	//   ....[80]....
        /*4618*/ 	.word	0xffffffff


	//   ....[81]....
        /*461c*/ 	.word	0xffffffff


	//   ....[82]....
        /*4620*/ 	.word	0xffffffff


	//   ....[83]....
        /*4624*/ 	.word	0xffffffff


	//   ....[84]....
        /*4628*/ 	.word	0xffffffff


	//   ....[85]....
        /*462c*/ 	.word	0xffffffff


	//   ....[86]....
        /*4630*/ 	.word	0xffffffff


	//   ....[87]....
        /*4634*/ 	.word	0xffffffff


	//   ....[88]....
        /*4638*/ 	.word	0xffffffff


	//   ....[89]....
        /*463c*/ 	.word	0xffffffff


	//   ....[90]....
        /*4640*/ 	.word	0xffffffff


	//   ....[91]....
        /*4644*/ 	.word	0xffffffff


	//   ....[92]....
        /*4648*/ 	.word	0xffffffff


	//   ....[93]....
        /*464c*/ 	.word	0xffffffff


	//   ....[94]....
        /*4650*/ 	.word	0xffffffff


	//   ....[95]....
        /*4654*/ 	.word	0xffffffff


	//   ....[96]....
        /*4658*/ 	.word	0xffffffff


	//   ....[97]....
        /*465c*/ 	.word	0xffffffff


	//   ....[98]....
        /*4660*/ 	.word	0xffffffff


	//   ....[99]....
        /*4664*/ 	.word	0xffffffff


	//   ....[100]....
        /*4668*/ 	.word	0xffffffff


	//   ....[101]....
        /*466c*/ 	.word	0xffffffff


	//   ....[102]....
        /*4670*/ 	.word	0xffffffff


	//   ....[103]....
        /*4674*/ 	.word	0xffffffff


	//   ....[104]....
        /*4678*/ 	.word	0xffffffff


	//   ....[105]....
        /*467c*/ 	.word	0xffffffff


	//   ....[106]....
        /*4680*/ 	.word	0xffffffff


	//   ....[107]....
        /*4684*/ 	.word	0xffffffff


	//   ....[108]....
        /*4688*/ 	.word	0xffffffff


	//   ....[109]....
        /*468c*/ 	.word	0xffffffff


	//   ....[110]....
        /*4690*/ 	.word	0xffffffff


	//   ....[111]....
        /*4694*/ 	.word	0xffffffff


	//   ....[112]....
        /*4698*/ 	.word	0xffffffff


	//   ....[113]....
        /*469c*/ 	.word	0xffffffff


	//   ....[114]....
        /*46a0*/ 	.word	0xffffffff


	//   ....[115]....
        /*46a4*/ 	.word	0xffffffff


	//   ....[116]....
        /*46a8*/ 	.word	0xffffffff


	//   ....[117]....
        /*46ac*/ 	.word	0xffffffff


	//   ....[118]....
        /*46b0*/ 	.word	0xffffffff


	//   ....[119]....
        /*46b4*/ 	.word	0xffffffff


	//   ....[120]....
        /*46b8*/ 	.word	0xffffffff


	//   ....[121]....
        /*46bc*/ 	.word	0xffffffff


	//   ....[122]....
        /*46c0*/ 	.word	0xffffffff


	//   ....[123]....
        /*46c4*/ 	.word	0xffffffff


	//   ....[124]....
        /*46c8*/ 	.word	0xffffffff


	//   ....[125]....
        /*46cc*/ 	.word	0xffffffff


	//   ....[126]....
        /*46d0*/ 	.word	0xffffffff


	//   ....[127]....
        /*46d4*/ 	.word	0xffffffff


	//   ....[128]....
        /*46d8*/ 	.word	0xffffffff


	//   ....[129]....
        /*46dc*/ 	.word	0xffffffff


	//   ....[130]....
        /*46e0*/ 	.word	0xffffffff


	//   ....[131]....
        /*46e4*/ 	.word	0xffffffff


	//   ....[132]....
        /*46e8*/ 	.word	0xffffffff


	//   ....[133]....
        /*46ec*/ 	.word	0xffffffff


	//   ....[134]....
        /*46f0*/ 	.word	0xffffffff


	//   ....[135]....
        /*46f4*/ 	.word	0xffffffff


	//   ....[136]....
        /*46f8*/ 	.word	0xffffffff


	//   ....[137]....
        /*46fc*/ 	.word	0xffffffff


	//   ....[138]....
        /*4700*/ 	.word	0xffffffff


	//   ....[139]....
        /*4704*/ 	.word	0xffffffff


	//   ....[140]....
        /*4708*/ 	.word	0xffffffff


	//   ....[141]....
        /*470c*/ 	.word	0xffffffff


	//   ....[142]....
        /*4710*/ 	.word	0xffffffff


	//   ....[143]....
        /*4714*/ 	.word	0xffffffff


	//   ....[144]....
        /*4718*/ 	.word	0xffffffff


	//   ....[145]....
        /*471c*/ 	.word	0xffffffff


	//   ....[146]....
        /*4720*/ 	.word	0xffffffff


	//   ....[147]....
        /*4724*/ 	.word	0xffffffff


	//   ....[148]....
        /*4728*/ 	.word	0xffffffff


	//   ....[149]....
        /*472c*/ 	.word	0xffffffff


	//   ....[150]....
        /*4730*/ 	.word	0xffffffff


	//   ....[151]....
        /*4734*/ 	.word	0xffffffff


	//   ....[152]....
        /*4738*/ 	.word	0xffffffff


	//   ....[153]....
        /*473c*/ 	.word	0xffffffff


	//   ....[154]....
        /*4740*/ 	.word	0xffffffff


	//   ....[155]....
        /*4744*/ 	.word	0xffffffff


	//   ....[156]....
        /*4748*/ 	.word	0xffffffff


	//   ....[157]....
        /*474c*/ 	.word	0xffffffff


	//   ....[158]....
        /*4750*/ 	.word	0xffffffff


	//   ....[159]....
        /*4754*/ 	.word	0xffffffff


	//   ....[160]....
        /*4758*/ 	.word	0xffffffff


	//   ....[161]....
        /*475c*/ 	.word	0xffffffff


	//   ....[162]....
        /*4760*/ 	.word	0xffffffff


	//   ....[163]....
        /*4764*/ 	.word	0xffffffff


	//   ....[164]....
        /*4768*/ 	.word	0xffffffff


	//   ....[165]....
        /*476c*/ 	.word	0xffffffff


	//   ....[166]....
        /*4770*/ 	.word	0xffffffff


	//   ....[167]....
        /*4774*/ 	.word	0xffffffff


	//   ....[168]....
        /*4778*/ 	.word	0xffffffff


	//   ....[169]....
        /*477c*/ 	.word	0xffffffff


	//   ....[170]....
        /*4780*/ 	.word	0xffffffff


	//   ....[171]....
        /*4784*/ 	.word	0xffffffff


	//   ....[172]....
        /*4788*/ 	.word	0xffffffff


	//   ....[173]....
        /*478c*/ 	.word	0xffffffff


	//   ....[174]....
        /*4790*/ 	.word	0xffffffff


	//   ....[175]....
        /*4794*/ 	.word	0xffffffff


	//   ....[176]....
        /*4798*/ 	.word	0xffffffff


	//   ....[177]....
        /*479c*/ 	.word	0xffffffff


	//   ....[178]....
        /*47a0*/ 	.word	0xffffffff


	//   ....[179]....
        /*47a4*/ 	.word	0xffffffff


	//   ....[180]....
        /*47a8*/ 	.word	0xffffffff


	//   ....[181]....
        /*47ac*/ 	.word	0xffffffff


	//   ....[182]....
        /*47b0*/ 	.word	0xffffffff


	//   ....[183]....
        /*47b4*/ 	.word	0xffffffff


	//   ....[184]....
        /*47b8*/ 	.word	0xffffffff


	//   ....[185]....
        /*47bc*/ 	.word	0xffffffff


	//   ....[186]....
        /*47c0*/ 	.word	0xffffffff


	//   ....[187]....
        /*47c4*/ 	.word	0xffffffff


	//   ....[188]....
        /*47c8*/ 	.word	0xffffffff


	//   ....[189]....
        /*47cc*/ 	.word	0xffffffff


	//   ....[190]....
        /*47d0*/ 	.word	0xffffffff


	//   ....[191]....
        /*47d4*/ 	.word	0xffffffff


	//   ....[192]....
        /*47d8*/ 	.word	0xffffffff


	//   ....[193]....
        /*47dc*/ 	.word	0xffffffff


	//   ....[194]....
        /*47e0*/ 	.word	0xffffffff


	//   ....[195]....
        /*47e4*/ 	.word	0xffffffff


	//   ....[196]....
        /*47e8*/ 	.word	0xffffffff


	//   ....[197]....
        /*47ec*/ 	.word	0xffffffff


	//   ....[198]....
        /*47f0*/ 	.word	0xffffffff


	//   ....[199]....
        /*47f4*/ 	.word	0xffffffff


	//   ....[200]....
        /*47f8*/ 	.word	0xffffffff


	//   ....[201]....
        /*47fc*/ 	.word	0xffffffff


	//   ....[202]....
        /*4800*/ 	.word	0xffffffff


	//   ....[203]....
        /*4804*/ 	.word	0xffffffff


	//   ....[204]....
        /*4808*/ 	.word	0xffffffff


	//   ....[205]....
        /*480c*/ 	.word	0xffffffff


	//   ....[206]....
        /*4810*/ 	.word	0xffffffff


	//   ....[207]....
        /*4814*/ 	.word	0xffffffff


	//   ....[208]....
        /*4818*/ 	.word	0xffffffff


	//   ....[209]....
        /*481c*/ 	.word	0xffffffff


	//   ....[210]....
        /*4820*/ 	.word	0xffffffff


	//   ....[211]....
        /*4824*/ 	.word	0xffffffff


	//   ....[212]....
        /*4828*/ 	.word	0xffffffff


	//   ....[213]....
        /*482c*/ 	.word	0xffffffff


	//   ....[214]....
        /*4830*/ 	.word	0xffffffff


	//   ....[215]....
        /*4834*/ 	.word	0xffffffff


	//   ....[216]....
        /*4838*/ 	.word	0xffffffff


	//   ....[217]....
        /*483c*/ 	.word	0xffffffff


	//   ....[218]....
        /*4840*/ 	.word	0xffffffff


	//   ....[219]....
        /*4844*/ 	.word	0xffffffff


	//   ....[220]....
        /*4848*/ 	.word	0xffffffff


	//   ....[221]....
        /*484c*/ 	.word	0xffffffff


	//   ....[222]....
        /*4850*/ 	.word	0xffffffff


	//   ....[223]....
        /*4854*/ 	.word	0xffffffff


	//   ....[224]....
        /*4858*/ 	.word	0xffffffff


	//   ....[225]....
        /*485c*/ 	.word	0xffffffff


	//   ....[226]....
        /*4860*/ 	.word	0xffffffff


	//   ....[227]....
        /*4864*/ 	.word	0xffffffff


	//   ....[228]....
        /*4868*/ 	.word	0xffffffff


	//   ....[229]....
        /*486c*/ 	.word	0xffffffff


	//   ....[230]....
        /*4870*/ 	.word	0xffffffff


	//   ....[231]....
        /*4874*/ 	.word	0xffffffff


	//   ....[232]....
        /*4878*/ 	.word	0xffffffff


	//   ....[233]....
        /*487c*/ 	.word	0xffffffff


	//   ....[234]....
        /*4880*/ 	.word	0xffffffff


	//   ....[235]....
        /*4884*/ 	.word	0xffffffff


	//   ....[236]....
        /*4888*/ 	.word	0xffffffff


	//   ....[237]....
        /*488c*/ 	.word	0xffffffff


	//   ....[238]....
        /*4890*/ 	.word	0xffffffff


	//   ....[239]....
        /*4894*/ 	.word	0xffffffff


	//   ....[240]....
        /*4898*/ 	.word	0xffffffff


	//   ....[241]....
        /*489c*/ 	.word	0xffffffff


	//   ....[242]....
        /*48a0*/ 	.word	0xffffffff


	//   ....[243]....
        /*48a4*/ 	.word	0xffffffff


	//   ....[244]....
        /*48a8*/ 	.word	0xffffffff


	//   ....[245]....
        /*48ac*/ 	.word	0xffffffff


	//   ....[246]....
        /*48b0*/ 	.word	0xffffffff


	//   ....[247]....
        /*48b4*/ 	.word	0xffffffff


	//   ....[248]....
        /*48b8*/ 	.word	0xffffffff


	//   ....[249]....
        /*48bc*/ 	.word	0xffffffff


	//   ....[250]....
        /*48c0*/ 	.word	0xffffffff


	//   ....[251]....
        /*48c4*/ 	.word	0xffffffff


	//   ....[252]....
        /*48c8*/ 	.word	0xffffffff


	//   ....[253]....
        /*48cc*/ 	.word	0xffffffff


	//   ....[254]....
        /*48d0*/ 	.word	0xffffffff


	//   ....[255]....
        /*48d4*/ 	.word	0xffffffff


	//   ....[0]....
        /*48d8*/ 	.word	0xffffffff


	//   ....[1]....
        /*48dc*/ 	.word	0xffffffff


	//   ....[2]....
        /*48e0*/ 	.word	0xffffffff


	//   ....[3]....
        /*48e4*/ 	.word	0xffffffff


	//   ....[4]....
        /*48e8*/ 	.word	0xffffffff


	//   ....[5]....
        /*48ec*/ 	.word	0xffffffff


	//   ....[6]....
        /*48f0*/ 	.word	0xffffffff


	//   ....[7]....
        /*48f4*/ 	.word	0xffffffff


	//   ....[8]....
        /*48f8*/ 	.word	0xffffffff


	//   ....[9]....
        /*48fc*/ 	.word	0xffffffff


	//   ....[10]....
        /*4900*/ 	.word	0xffffffff


	//   ....[11]....
        /*4904*/ 	.word	0xffffffff


	//   ....[12]....
        /*4908*/ 	.word	0xffffffff


	//   ....[13]....
        /*490c*/ 	.word	0xffffffff


	//   ....[14]....
        /*4910*/ 	.word	0xffffffff


	//   ....[15]....
        /*4914*/ 	.word	0xffffffff


	//   ....[16]....
        /*4918*/ 	.word	0xffffffff


	//   ....[17]....
        /*491c*/ 	.word	0xffffffff


	//   ....[18]....
        /*4920*/ 	.word	0xffffffff


	//   ....[19]....
        /*4924*/ 	.word	0xffffffff


	//   ....[20]....
        /*4928*/ 	.word	0xffffffff


	//   ....[21]....
        /*492c*/ 	.word	0xffffffff


	//   ....[22]....
        /*4930*/ 	.word	0xffffffff


	//   ....[23]....
        /*4934*/ 	.word	0xffffffff


	//   ....[24]....
        /*4938*/ 	.word	0xffffffff


	//   ....[25]....
        /*493c*/ 	.word	0xffffffff


	//   ....[26]....
        /*4940*/ 	.word	0xffffffff


	//   ....[27]....
        /*4944*/ 	.word	0xffffffff


	//   ....[28]....
        /*4948*/ 	.word	0xffffffff


	//   ....[29]....
        /*494c*/ 	.word	0xffffffff


	//   ....[30]....
        /*4950*/ 	.word	0xffffffff


	//   ....[31]....
        /*4954*/ 	.word	0xffffffff


	//   ....[32]....
        /*4958*/ 	.word	0xffffffff


	//   ....[33]....
        /*495c*/ 	.word	0xffffffff


	//   ....[34]....
        /*4960*/ 	.word	0xffffffff


	//   ....[35]....
        /*4964*/ 	.word	0xffffffff


	//   ....[36]....
        /*4968*/ 	.word	0xffffffff


	//   ....[37]....
        /*496c*/ 	.word	0xffffffff


	//   ....[38]....
        /*4970*/ 	.word	0xffffffff


	//   ....[39]....
        /*4974*/ 	.word	0xffffffff


	//   ....[40]....
        /*4978*/ 	.word	0xffffffff


	//   ....[41]....
        /*497c*/ 	.word	0xffffffff


	//   ....[42]....
        /*4980*/ 	.word	0xffffffff


	//   ....[43]....
        /*4984*/ 	.word	0xffffffff


	//   ....[44]....
        /*4988*/ 	.word	0xffffffff


	//   ....[45]....
        /*498c*/ 	.word	0xffffffff


	//   ....[46]....
        /*4990*/ 	.word	0xffffffff


	//   ....[47]....
        /*4994*/ 	.word	0xffffffff


	//   ....[48]....
        /*4998*/ 	.word	0xffffffff


	//   ....[49]....
        /*499c*/ 	.word	0xffffffff


	//   ....[50]....
        /*49a0*/ 	.word	0xffffffff


	//   ....[51]....
        /*49a4*/ 	.word	0xffffffff


	//   ....[52]....
        /*49a8*/ 	.word	0xffffffff


	//   ....[53]....
        /*49ac*/ 	.word	0xffffffff


	//   ....[54]....
        /*49b0*/ 	.word	0xffffffff


	//   ....[55]....
        /*49b4*/ 	.word	0xffffffff


	//   ....[56]....
        /*49b8*/ 	.word	0xffffffff


	//   ....[57]....
        /*49bc*/ 	.word	0xffffffff


	//   ....[58]....
        /*49c0*/ 	.word	0xffffffff


	//   ....[59]....
        /*49c4*/ 	.word	0xffffffff


	//   ....[60]....
        /*49c8*/ 	.word	0xffffffff


	//   ....[61]....
        /*49cc*/ 	.word	0xffffffff


	//   ....[62]....
        /*49d0*/ 	.word	0xffffffff


	//   ....[63]....
        /*49d4*/ 	.word	0xffffffff


	//   ....[64]....
        /*49d8*/ 	.word	0xffffffff


	//   ....[65]....
        /*49dc*/ 	.word	0xffffffff


	//   ....[66]....
        /*49e0*/ 	.word	0xffffffff


	//   ....[67]....
        /*49e4*/ 	.word	0xffffffff


	//   ....[68]....
        /*49e8*/ 	.word	0xffffffff


	//   ....[69]....
        /*49ec*/ 	.word	0xffffffff


	//   ....[70]....
        /*49f0*/ 	.word	0xffffffff


	//   ....[71]....
        /*49f4*/ 	.word	0xffffffff


	//   ....[72]....
        /*49f8*/ 	.word	0xffffffff


	//   ....[73]....
        /*49fc*/ 	.word	0xffffffff


	//   ....[74]....
        /*4a00*/ 	.word	0xffffffff


	//   ....[75]....
        /*4a04*/ 	.word	0xffffffff


	//   ....[76]....
        /*4a08*/ 	.word	0xffffffff


	//   ....[77]....
        /*4a0c*/ 	.word	0xffffffff


	//   ....[78]....
        /*4a10*/ 	.word	0xffffffff


	//   ....[79]....
        /*4a14*/ 	.word	0xffffffff


	//   ....[80]....
        /*4a18*/ 	.word	0xffffffff


	//   ....[81]....
        /*4a1c*/ 	.word	0xffffffff


	//   ....[82]....
        /*4a20*/ 	.word	0xffffffff


	//   ....[83]....
        /*4a24*/ 	.word	0xffffffff


	//   ....[84]....
        /*4a28*/ 	.word	0xffffffff


	//   ....[85]....
        /*4a2c*/ 	.word	0xffffffff


	//   ....[86]....
        /*4a30*/ 	.word	0xffffffff


	//   ....[87]....
        /*4a34*/ 	.word	0xffffffff


	//   ....[88]....
        /*4a38*/ 	.word	0xffffffff


	//   ....[89]....
        /*4a3c*/ 	.word	0xffffffff


	//   ....[90]....
        /*4a40*/ 	.word	0xffffffff


	//   ....[91]....
        /*4a44*/ 	.word	0xffffffff


	//   ....[92]....
        /*4a48*/ 	.word	0xffffffff


	//   ....[93]....
        /*4a4c*/ 	.word	0xffffffff


	//   ....[94]....
        /*4a50*/ 	.word	0xffffffff


	//   ....[95]....
        /*4a54*/ 	.word	0xffffffff


	//   ....[96]....
        /*4a58*/ 	.word	0xffffffff


	//   ....[97]....
        /*4a5c*/ 	.word	0xffffffff


	//   ....[98]....
        /*4a60*/ 	.word	0xffffffff


	//   ....[99]....
        /*4a64*/ 	.word	0xffffffff


	//   ....[100]....
        /*4a68*/ 	.word	0xffffffff


	//   ....[101]....
        /*4a6c*/ 	.word	0xffffffff


	//   ....[102]....
        /*4a70*/ 	.word	0xffffffff


	//   ....[103]....
        /*4a74*/ 	.word	0xffffffff


	//   ....[104]....
        /*4a78*/ 	.word	0xffffffff


	//   ....[105]....
        /*4a7c*/ 	.word	0xffffffff


	//   ....[106]....
        /*4a80*/ 	.word	0xffffffff


	//   ....[107]....
        /*4a84*/ 	.word	0xffffffff


	//   ....[108]....
        /*4a88*/ 	.word	0xffffffff


	//   ....[109]....
        /*4a8c*/ 	.word	0xffffffff


	//   ....[110]....
        /*4a90*/ 	.word	0xffffffff


	//   ....[111]....
        /*4a94*/ 	.word	0xffffffff


	//   ....[112]....
        /*4a98*/ 	.word	0xffffffff


	//   ....[113]....
        /*4a9c*/ 	.word	0xffffffff


	//   ....[114]....
        /*4aa0*/ 	.word	0xffffffff


	//   ....[115]....
        /*4aa4*/ 	.word	0xffffffff


	//   ....[116]....
        /*4aa8*/ 	.word	0xffffffff


	//   ....[117]....
        /*4aac*/ 	.word	0xffffffff


	//   ....[118]....
        /*4ab0*/ 	.word	0xffffffff


	//   ....[119]....
        /*4ab4*/ 	.word	0xffffffff


	//   ....[120]....
        /*4ab8*/ 	.word	0xffffffff


	//   ....[121]....
        /*4abc*/ 	.word	0xffffffff


	//   ....[122]....
        /*4ac0*/ 	.word	0xffffffff


	//   ....[123]....
        /*4ac4*/ 	.word	0xffffffff


	//   ....[124]....
        /*4ac8*/ 	.word	0xffffffff


	//   ....[125]....
        /*4acc*/ 	.word	0xffffffff


	//   ....[126]....
        /*4ad0*/ 	.word	0xffffffff


	//   ....[127]....
        /*4ad4*/ 	.word	0xffffffff


	//   ....[128]....
        /*4ad8*/ 	.word	0xffffffff


	//   ....[129]....
        /*4adc*/ 	.word	0xffffffff


	//   ....[130]....
        /*4ae0*/ 	.word	0xffffffff


	//   ....[131]....
        /*4ae4*/ 	.word	0xffffffff


	//   ....[132]....
        /*4ae8*/ 	.word	0xffffffff


	//   ....[133]....
        /*4aec*/ 	.word	0xffffffff


	//   ....[134]....
        /*4af0*/ 	.word	0xffffffff


	//   ....[135]....
        /*4af4*/ 	.word	0xffffffff


	//   ....[136]....
        /*4af8*/ 	.word	0xffffffff


	//   ....[137]....
        /*4afc*/ 	.word	0xffffffff


	//   ....[138]....
        /*4b00*/ 	.word	0xffffffff


	//   ....[139]....
        /*4b04*/ 	.word	0xffffffff


	//   ....[140]....
        /*4b08*/ 	.word	0xffffffff


	//   ....[141]....
        /*4b0c*/ 	.word	0xffffffff


	//   ....[142]....
        /*4b10*/ 	.word	0xffffffff


	//   ....[143]....
        /*4b14*/ 	.word	0xffffffff


	//   ....[144]....
        /*4b18*/ 	.word	0xffffffff


	//   ....[145]....
        /*4b1c*/ 	.word	0xffffffff


	//   ....[146]....
        /*4b20*/ 	.word	0xffffffff


	//   ....[147]....
        /*4b24*/ 	.word	0xffffffff


	//   ....[148]....
        /*4b28*/ 	.word	0xffffffff


	//   ....[149]....
        /*4b2c*/ 	.word	0xffffffff


	//   ....[150]....
        /*4b30*/ 	.word	0xffffffff


	//   ....[151]....
        /*4b34*/ 	.word	0xffffffff


	//   ....[152]....
        /*4b38*/ 	.word	0xffffffff


	//   ....[153]....
        /*4b3c*/ 	.word	0xffffffff


	//   ....[154]....
        /*4b40*/ 	.word	0xffffffff


	//   ....[155]....
        /*4b44*/ 	.word	0xffffffff


	//   ....[156]....
        /*4b48*/ 	.word	0xffffffff


	//   ....[157]....
        /*4b4c*/ 	.word	0xffffffff


	//   ....[158]....
        /*4b50*/ 	.word	0xffffffff


	//   ....[159]....
        /*4b54*/ 	.word	0xffffffff


	//   ....[160]....
        /*4b58*/ 	.word	0xffffffff


	//   ....[161]....
        /*4b5c*/ 	.word	0xffffffff


	//   ....[162]....
        /*4b60*/ 	.word	0xffffffff


	//   ....[163]....
        /*4b64*/ 	.word	0xffffffff


	//   ....[164]....
        /*4b68*/ 	.word	0xffffffff


	//   ....[165]....
        /*4b6c*/ 	.word	0xffffffff


	//   ....[166]....
        /*4b70*/ 	.word	0xffffffff


	//   ....[167]....
        /*4b74*/ 	.word	0xffffffff


	//   ....[168]....
        /*4b78*/ 	.word	0xffffffff


	//   ....[169]....
        /*4b7c*/ 	.word	0xffffffff


	//   ....[170]....
        /*4b80*/ 	.word	0xffffffff


	//   ....[171]....
        /*4b84*/ 	.word	0xffffffff


	//   ....[172]....
        /*4b88*/ 	.word	0xffffffff


	//   ....[173]....
        /*4b8c*/ 	.word	0xffffffff


	//   ....[174]....
        /*4b90*/ 	.word	0xffffffff


	//   ....[175]....
        /*4b94*/ 	.word	0xffffffff


	//   ....[176]....
        /*4b98*/ 	.word	0xffffffff


	//   ....[177]....
        /*4b9c*/ 	.word	0xffffffff


	//   ....[178]....
        /*4ba0*/ 	.word	0xffffffff


	//   ....[179]....
        /*4ba4*/ 	.word	0xffffffff


	//   ....[180]....
        /*4ba8*/ 	.word	0xffffffff


	//   ....[181]....
        /*4bac*/ 	.word	0xffffffff


	//   ....[182]....
        /*4bb0*/ 	.word	0xffffffff


	//   ....[183]....
        /*4bb4*/ 	.word	0xffffffff


	//   ....[184]....
        /*4bb8*/ 	.word	0xffffffff


	//   ....[185]....
        /*4bbc*/ 	.word	0xffffffff


	//   ....[186]....
        /*4bc0*/ 	.word	0xffffffff


	//   ....[187]....
        /*4bc4*/ 	.word	0xffffffff


	//   ....[188]....
        /*4bc8*/ 	.word	0xffffffff


	//   ....[189]....
        /*4bcc*/ 	.word	0xffffffff


	//   ....[190]....
        /*4bd0*/ 	.word	0xffffffff


	//   ....[191]....
        /*4bd4*/ 	.word	0xffffffff


	//   ....[192]....
        /*4bd8*/ 	.word	0xffffffff


	//   ....[193]....
        /*4bdc*/ 	.word	0xffffffff


	//   ....[194]....
        /*4be0*/ 	.word	0xffffffff


	//   ....[195]....
        /*4be4*/ 	.word	0xffffffff


	//   ....[196]....
        /*4be8*/ 	.word	0xffffffff


	//   ....[197]....
        /*4bec*/ 	.word	0xffffffff


	//   ....[198]....
        /*4bf0*/ 	.word	0xffffffff


	//   ....[199]....
        /*4bf4*/ 	.word	0xffffffff


	//   ....[200]....
        /*4bf8*/ 	.word	0xffffffff


	//   ....[201]....
        /*4bfc*/ 	.word	0xffffffff


	//   ....[202]....
        /*4c00*/ 	.word	0xffffffff


	//   ....[203]....
        /*4c04*/ 	.word	0xffffffff


	//   ....[204]....
        /*4c08*/ 	.word	0xffffffff


	//   ....[205]....
        /*4c0c*/ 	.word	0xffffffff


	//   ....[206]....
        /*4c10*/ 	.word	0xffffffff


	//   ....[207]....
        /*4c14*/ 	.word	0xffffffff


	//   ....[208]....
        /*4c18*/ 	.word	0xffffffff


	//   ....[209]....
        /*4c1c*/ 	.word	0xffffffff


	//   ....[210]....
        /*4c20*/ 	.word	0xffffffff


	//   ....[211]....
        /*4c24*/ 	.word	0xffffffff


	//   ....[212]....
        /*4c28*/ 	.word	0xffffffff


	//   ....[213]....
        /*4c2c*/ 	.word	0xffffffff


	//   ....[214]....
        /*4c30*/ 	.word	0xffffffff


	//   ....[215]....
        /*4c34*/ 	.word	0xffffffff


	//   ....[216]....
        /*4c38*/ 	.word	0xffffffff


	//   ....[217]....
        /*4c3c*/ 	.word	0xffffffff


	//   ....[218]....
        /*4c40*/ 	.word	0xffffffff


	//   ....[219]....
        /*4c44*/ 	.word	0xffffffff


	//   ....[220]....
        /*4c48*/ 	.word	0xffffffff


	//   ....[221]....
        /*4c4c*/ 	.word	0xffffffff


	//   ....[222]....
        /*4c50*/ 	.word	0xffffffff


	//   ....[223]....
        /*4c54*/ 	.word	0xffffffff


	//   ....[224]....
        /*4c58*/ 	.word	0xffffffff


	//   ....[225]....
        /*4c5c*/ 	.word	0xffffffff


	//   ....[226]....
        /*4c60*/ 	.word	0xffffffff


	//   ....[227]....
        /*4c64*/ 	.word	0xffffffff


	//   ....[228]....
        /*4c68*/ 	.word	0xffffffff


	//   ....[229]....
        /*4c6c*/ 	.word	0xffffffff


	//   ....[230]....
        /*4c70*/ 	.word	0xffffffff


	//   ....[231]....
        /*4c74*/ 	.word	0xffffffff


	//   ....[232]....
        /*4c78*/ 	.word	0xffffffff


	//   ....[233]....
        /*4c7c*/ 	.word	0xffffffff


	//   ....[234]....
        /*4c80*/ 	.word	0xffffffff


	//   ....[235]....
        /*4c84*/ 	.word	0xffffffff


	//   ....[236]....
        /*4c88*/ 	.word	0xffffffff


	//   ....[237]....
        /*4c8c*/ 	.word	0xffffffff


	//   ....[238]....
        /*4c90*/ 	.word	0xffffffff


	//   ....[239]....
        /*4c94*/ 	.word	0xffffffff


	//   ....[240]....
        /*4c98*/ 	.word	0xffffffff


	//   ....[241]....
        /*4c9c*/ 	.word	0xffffffff


	//   ....[242]....
        /*4ca0*/ 	.word	0xffffffff


	//   ....[243]....
        /*4ca4*/ 	.word	0xffffffff


	//   ....[244]....
        /*4ca8*/ 	.word	0xffffffff


	//   ....[245]....
        /*4cac*/ 	.word	0xffffffff


	//   ....[246]....
        /*4cb0*/ 	.word	0xffffffff


	//   ....[247]....
        /*4cb4*/ 	.word	0xffffffff


	//   ....[248]....
        /*4cb8*/ 	.word	0xffffffff


	//   ....[249]....
        /*4cbc*/ 	.word	0xffffffff


	//   ....[250]....
        /*4cc0*/ 	.word	0xffffffff


	//   ....[251]....
        /*4cc4*/ 	.word	0xffffffff


	//   ....[252]....
        /*4cc8*/ 	.word	0xffffffff


	//   ....[253]....
        /*4ccc*/ 	.word	0xffffffff


	//   ....[254]....
        /*4cd0*/ 	.word	0xffffffff


	//   ....[255]....
        /*4cd4*/ 	.word	0xffffffff


	//   ....[0]....
        /*4cd8*/ 	.word	0xffffffff


	//   ....[1]....
        /*4cdc*/ 	.word	0xffffffff


	//   ....[2]....
        /*4ce0*/ 	.word	0xffffffff


	//   ....[3]....
        /*4ce4*/ 	.word	0xffffffff


	//   ....[4]....
        /*4ce8*/ 	.word	0xffffffff


	//   ....[5]....
        /*4cec*/ 	.word	0xffffffff


	//   ....[6]....
        /*4cf0*/ 	.word	0xffffffff


	//   ....[7]....
        /*4cf4*/ 	.word	0xffffffff


	//   ....[8]....
        /*4cf8*/ 	.word	0xffffffff


	//   ....[9]....
        /*4cfc*/ 	.word	0xffffffff


	//   ....[10]....
        /*4d00*/ 	.word	0xffffffff


	//   ....[11]....
        /*4d04*/ 	.word	0xffffffff


	//   ....[12]....
        /*4d08*/ 	.word	0xffffffff


	//   ....[13]....
        /*4d0c*/ 	.word	0xffffffff


	//   ....[14]....
        /*4d10*/ 	.word	0xffffffff


	//   ....[15]....
        /*4d14*/ 	.word	0xffffffff


	//   ....[16]....
        /*4d18*/ 	.word	0xffffffff


	//   ....[17]....
        /*4d1c*/ 	.word	0xffffffff


	//   ....[18]....
        /*4d20*/ 	.word	0xffffffff


	//   ....[19]....
        /*4d24*/ 	.word	0xffffffff


	//   ....[20]....
        /*4d28*/ 	.word	0xffffffff


	//   ....[21]....
        /*4d2c*/ 	.word	0xffffffff


	//   ....[22]....
        /*4d30*/ 	.word	0xffffffff


	//   ....[23]....
        /*4d34*/ 	.word	0xffffffff


	//   ....[24]....
        /*4d38*/ 	.word	0xffffffff


	//   ....[25]....
        /*4d3c*/ 	.word	0xffffffff


	//   ....[26]....
        /*4d40*/ 	.word	0xffffffff


	//   ....[27]....
        /*4d44*/ 	.word	0xffffffff


	//   ....[28]....
        /*4d48*/ 	.word	0xffffffff


	//   ....[29]....
        /*4d4c*/ 	.word	0xffffffff


	//   ....[30]....
        /*4d50*/ 	.word	0xffffffff


	//   ....[31]....
        /*4d54*/ 	.word	0xffffffff


	//   ....[32]....
        /*4d58*/ 	.word	0xffffffff


	//   ....[33]....
        /*4d5c*/ 	.word	0xffffffff


	//   ....[34]....
        /*4d60*/ 	.word	0xffffffff


	//   ....[35]....
        /*4d64*/ 	.word	0xffffffff


	//   ....[36]....
        /*4d68*/ 	.word	0xffffffff


	//   ....[37]....
        /*4d6c*/ 	.word	0xffffffff


	//   ....[38]....
        /*4d70*/ 	.word	0xffffffff


	//   ....[39]....
        /*4d74*/ 	.word	0xffffffff


	//   ....[40]....
        /*4d78*/ 	.word	0xffffffff


	//   ....[41]....
        /*4d7c*/ 	.word	0xffffffff


	//   ....[42]....
        /*4d80*/ 	.word	0xffffffff


	//   ....[43]....
        /*4d84*/ 	.word	0xffffffff


	//   ....[44]....
        /*4d88*/ 	.word	0x0500008d


	//   ....[45]....
        /*4d8c*/ 	.word	0x0500008d


	//   ....[46]....
        /*4d90*/ 	.word	0x0500008d


	//   ....[47]....
        /*4d94*/ 	.word	0x0500008d


	//   ....[48]....
        /*4d98*/ 	.word	0x0500008d


	//   ....[49]....
        /*4d9c*/ 	.word	0x0500008d


	//   ....[50]....
        /*4da0*/ 	.word	0x0500008d


	//   ....[51]....
        /*4da4*/ 	.word	0x0500008d


	//   ....[52]....
        /*4da8*/ 	.word	0x0500008d


	//   ....[53]....
        /*4dac*/ 	.word	0x0500008d


	//   ....[54]....
        /*4db0*/ 	.word	0x0500008d


	//   ....[55]....
        /*4db4*/ 	.word	0x0500008d


	//   ....[56]....
        /*4db8*/ 	.word	0x0500008d


	//   ....[57]....
        /*4dbc*/ 	.word	0x0500008d


	//   ....[58]....
        /*4dc0*/ 	.word	0x0500008d


	//   ....[59]....
        /*4dc4*/ 	.word	0x0500008d


	//   ....[60]....
        /*4dc8*/ 	.word	0x0500008d


	//   ....[61]....
        /*4dcc*/ 	.word	0x0500008d


	//   ....[62]....
        /*4dd0*/ 	.word	0x0500008d


	//   ....[63]....
        /*4dd4*/ 	.word	0x0500008d


	//   ....[64]....
        /*4dd8*/ 	.word	0x0500008d


	//   ....[65]....
        /*4ddc*/ 	.word	0x0500008d


	//   ....[66]....
        /*4de0*/ 	.word	0x0500008d


	//   ....[67]....
        /*4de4*/ 	.word	0x0500008d


	//   ....[68]....
        /*4de8*/ 	.word	0x0500008d


	//   ....[69]....
        /*4dec*/ 	.word	0x0500008d


	//   ....[70]....
        /*4df0*/ 	.word	0x0500008d


	//   ....[71]....
        /*4df4*/ 	.word	0x0500008d


	//   ....[72]....
        /*4df8*/ 	.word	0x0500008d


	//   ....[73]....
        /*4dfc*/ 	.word	0x0500008d


	//   ....[74]....
        /*4e00*/ 	.word	0x0500008d


	//   ....[75]....
        /*4e04*/ 	.word	0x0500008d


	//   ....[76]....
        /*4e08*/ 	.word	0x0500008d


	//   ....[77]....
        /*4e0c*/ 	.word	0x0500008d


	//   ....[78]....
        /*4e10*/ 	.word	0x0500008d


	//   ....[79]....
        /*4e14*/ 	.word	0x0500008d


	//   ....[80]....
        /*4e18*/ 	.word	0x0500008d


	//   ....[81]....
        /*4e1c*/ 	.word	0x0500008d


	//   ....[82]....
        /*4e20*/ 	.word	0x0500008d


	//   ....[83]....
        /*4e24*/ 	.word	0x0500008d


	//   ....[84]....
        /*4e28*/ 	.word	0x0500008d


	//   ....[85]....
        /*4e2c*/ 	.word	0x0500008d


	//   ....[86]....
        /*4e30*/ 	.word	0x0500008d


	//   ....[87]....
        /*4e34*/ 	.word	0x0500008d


	//   ....[88]....
        /*4e38*/ 	.word	0x0500008d


	//   ....[89]....
        /*4e3c*/ 	.word	0x0500008d


	//   ....[90]....
        /*4e40*/ 	.word	0x0500008d


	//   ....[91]....
        /*4e44*/ 	.word	0x0500008d


	//   ....[92]....
        /*4e48*/ 	.word	0x0500008d


	//   ....[93]....
        /*4e4c*/ 	.word	0x0500008d


	//   ....[94]....
        /*4e50*/ 	.word	0x0500008d


	//   ....[95]....
        /*4e54*/ 	.word	0x0500008d


	//   ....[96]....
        /*4e58*/ 	.word	0x0500008d


	//   ....[97]....
        /*4e5c*/ 	.word	0x0500008d


	//   ....[98]....
        /*4e60*/ 	.word	0x0500008d


	//   ....[99]....
        /*4e64*/ 	.word	0x0500008d


	//   ....[100]....
        /*4e68*/ 	.word	0x0500008d


	//   ....[101]....
        /*4e6c*/ 	.word	0x0500008d


	//   ....[102]....
        /*4e70*/ 	.word	0x0500008d


	//   ....[103]....
        /*4e74*/ 	.word	0x0500008d


	//   ....[104]....
        /*4e78*/ 	.word	0x0500008d


	//   ....[105]....
        /*4e7c*/ 	.word	0x0500008d


	//   ....[106]....
        /*4e80*/ 	.word	0x0500008d


	//   ....[107]....
        /*4e84*/ 	.word	0x0500008d


	//   ....[108]....
        /*4e88*/ 	.word	0x0500008d


	//   ....[109]....
        /*4e8c*/ 	.word	0x0500008d


	//   ....[110]....
        /*4e90*/ 	.word	0x0500008d


	//   ....[111]....
        /*4e94*/ 	.word	0x0500008d


	//   ....[112]....
        /*4e98*/ 	.word	0x0500008d


	//   ....[113]....
        /*4e9c*/ 	.word	0x0500008d


	//   ....[114]....
        /*4ea0*/ 	.word	0x0500008d


	//   ....[115]....
        /*4ea4*/ 	.word	0x0500008d


	//   ....[116]....
        /*4ea8*/ 	.word	0x0500008d


	//   ....[117]....
        /*4eac*/ 	.word	0x0500008d


	//   ....[118]....
        /*4eb0*/ 	.word	0x0500008d


	//   ....[119]....
        /*4eb4*/ 	.word	0x0500008d


	//   ....[120]....
        /*4eb8*/ 	.word	0x0500008d


	//   ....[121]....
        /*4ebc*/ 	.word	0x0500008d


	//   ....[122]....
        /*4ec0*/ 	.word	0x0500008d


	//   ....[123]....
        /*4ec4*/ 	.word	0x0500008d


	//   ....[124]....
        /*4ec8*/ 	.word	0x0500008d


	//   ....[125]....
        /*4ecc*/ 	.word	0x0500008d


	//   ....[126]....
        /*4ed0*/ 	.word	0x0500008d


	//   ....[127]....
        /*4ed4*/ 	.word	0x0500008d


	//   ....[128]....
        /*4ed8*/ 	.word	0x0500008d


	//   ....[129]....
        /*4edc*/ 	.word	0x0500008d


	//   ....[130]....
        /*4ee0*/ 	.word	0x0500008d


	//   ....[131]....
        /*4ee4*/ 	.word	0x0500008d


	//   ....[132]....
        /*4ee8*/ 	.word	0x0500008d


	//   ....[133]....
        /*4eec*/ 	.word	0x0500008d


	//   ....[134]....
        /*4ef0*/ 	.word	0x0500008d


	//   ....[135]....
        /*4ef4*/ 	.word	0x0500008d


	//   ....[136]....
        /*4ef8*/ 	.word	0x0500008d


	//   ....[137]....
        /*4efc*/ 	.word	0x0500008d


	//   ....[138]....
        /*4f00*/ 	.word	0x0500008d


	//   ....[139]....
        /*4f04*/ 	.word	0x0500008d


	//   ....[140]....
        /*4f08*/ 	.word	0x0500008d


	//   ....[141]....
        /*4f0c*/ 	.word	0x0500008d


	//   ....[142]....
        /*4f10*/ 	.word	0x0500008d


	//   ....[143]....
        /*4f14*/ 	.word	0x0500008d


	//   ....[144]....
        /*4f18*/ 	.word	0x0500008d


	//   ....[145]....
        /*4f1c*/ 	.word	0x0500008d


	//   ....[146]....
        /*4f20*/ 	.word	0x0500008d


	//   ....[147]....
        /*4f24*/ 	.word	0x0500008d


	//   ....[148]....
        /*4f28*/ 	.word	0x0500008d


	//   ....[149]....
        /*4f2c*/ 	.word	0x0500008d


	//   ....[150]....
        /*4f30*/ 	.word	0x0500008d


	//   ....[151]....
        /*4f34*/ 	.word	0x0500008d


	//   ....[152]....
        /*4f38*/ 	.word	0x0500008d


	//   ....[153]....
        /*4f3c*/ 	.word	0x0500008d


	//   ....[154]....
        /*4f40*/ 	.word	0x0500008d


	//   ....[155]....
        /*4f44*/ 	.word	0x0500008d


	//   ....[156]....
        /*4f48*/ 	.word	0x0500008d


	//   ....[157]....
        /*4f4c*/ 	.word	0x0500008d


	//   ....[158]....
        /*4f50*/ 	.word	0x0500008d


	//   ....[159]....
        /*4f54*/ 	.word	0x0500008d


	//   ....[160]....
        /*4f58*/ 	.word	0x0500008d


	//   ....[161]....
        /*4f5c*/ 	.word	0x0500008d


	//   ....[162]....
        /*4f60*/ 	.word	0x0500008d


	//   ....[163]....
        /*4f64*/ 	.word	0x0500008d


	//   ....[164]....
        /*4f68*/ 	.word	0x0500008d


	//   ....[165]....
        /*4f6c*/ 	.word	0x0500008d


	//   ....[166]....
        /*4f70*/ 	.word	0x0500008d


	//   ....[167]....
        /*4f74*/ 	.word	0x0500008d


	//   ....[168]....
        /*4f78*/ 	.word	0x0500008d


	//   ....[169]....
        /*4f7c*/ 	.word	0x0500008d


	//   ....[170]....
        /*4f80*/ 	.word	0x0500008d


	//   ....[171]....
        /*4f84*/ 	.word	0x0500008d


	//   ....[172]....
        /*4f88*/ 	.word	0x0500008d


	//   ....[173]....
        /*4f8c*/ 	.word	0x0500008d


	//   ....[174]....
        /*4f90*/ 	.word	0x0500008d


	//   ....[175]....
        /*4f94*/ 	.word	0x0500008d


	//   ....[176]....
        /*4f98*/ 	.word	0x0500008d


	//   ....[177]....
        /*4f9c*/ 	.word	0x0500008d


	//   ....[178]....
        /*4fa0*/ 	.word	0x0500008d


	//   ....[179]....
        /*4fa4*/ 	.word	0x0500008d


	//   ....[180]....
        /*4fa8*/ 	.word	0x0500008d


	//   ....[181]....
        /*4fac*/ 	.word	0x0500008d


	//   ....[182]....
        /*4fb0*/ 	.word	0x0500008d


	//   ....[183]....
        /*4fb4*/ 	.word	0x0500008d


	//   ....[184]....
        /*4fb8*/ 	.word	0x0500008d


	//   ....[185]....
        /*4fbc*/ 	.word	0x0500008d


	//   ....[186]....
        /*4fc0*/ 	.word	0x0500008d


	//   ....[187]....
        /*4fc4*/ 	.word	0x0500008d


	//   ....[188]....
        /*4fc8*/ 	.word	0x0500008d


	//   ....[189]....
        /*4fcc*/ 	.word	0x0500008d


	//   ....[190]....
        /*4fd0*/ 	.word	0x0500008d


	//   ....[191]....
        /*4fd4*/ 	.word	0x0500008d


	//   ....[192]....
        /*4fd8*/ 	.word	0x0500008d


	//   ....[193]....
        /*4fdc*/ 	.word	0x0500008d


	//   ....[194]....
        /*4fe0*/ 	.word	0x0500008d


	//   ....[195]....
        /*4fe4*/ 	.word	0x0500008d


	//   ....[196]....
        /*4fe8*/ 	.word	0x0500008d


	//   ....[197]....
        /*4fec*/ 	.word	0x0500008d


	//   ....[198]....
        /*4ff0*/ 	.word	0x0500008d


	//   ....[199]....
        /*4ff4*/ 	.word	0x0500008d


	//   ....[200]....
        /*4ff8*/ 	.word	0x0500008d


	//   ....[201]....
        /*4ffc*/ 	.word	0x0500008d


	//   ....[202]....
        /*5000*/ 	.word	0x0500008d


	//   ....[203]....
        /*5004*/ 	.word	0x0500008d


	//   ....[204]....
        /*5008*/ 	.word	0x0500008d


	//   ....[205]....
        /*500c*/ 	.word	0x0500008d


	//   ....[206]....
        /*5010*/ 	.word	0x0500008d


	//   ....[207]....
        /*5014*/ 	.word	0x0500008d


	//   ....[208]....
        /*5018*/ 	.word	0x0500008d


	//   ....[209]....
        /*501c*/ 	.word	0x0500008d


	//   ....[210]....
        /*5020*/ 	.word	0x0500008d


	//   ....[211]....
        /*5024*/ 	.word	0x0500008d


	//   ....[212]....
        /*5028*/ 	.word	0x0500008d


	//   ....[213]....
        /*502c*/ 	.word	0x0500008d


	//   ....[214]....
        /*5030*/ 	.word	0x0500008d


	//   ....[215]....
        /*5034*/ 	.word	0x0500008d


	//   ....[216]....
        /*5038*/ 	.word	0x0500008d


	//   ....[217]....
        /*503c*/ 	.word	0x0500008d


	//   ....[218]....
        /*5040*/ 	.word	0x0500008d


	//   ....[219]....
        /*5044*/ 	.word	0x0500008d


	//   ....[220]....
        /*5048*/ 	.word	0x0500008d


	//   ....[221]....
        /*504c*/ 	.word	0x0500008d


	//   ....[222]....
        /*5050*/ 	.word	0x0500008d


	//   ....[223]....
        /*5054*/ 	.word	0x0500008d


	//   ....[224]....
        /*5058*/ 	.word	0x0500008d


	//   ....[225]....
        /*505c*/ 	.word	0x0500008d


	//   ....[226]....
        /*5060*/ 	.word	0x0500008d


	//   ....[227]....
        /*5064*/ 	.word	0x0500008d


	//   ....[228]....
        /*5068*/ 	.word	0x0500008d


	//   ....[229]....
        /*506c*/ 	.word	0x0500008d


	//   ....[230]....
        /*5070*/ 	.word	0x0500008d


	//   ....[231]....
        /*5074*/ 	.word	0x0500008d


	//   ....[232]....
        /*5078*/ 	.word	0x0500008d


	//   ....[233]....
        /*507c*/ 	.word	0x0500008d


	//   ....[234]....
        /*5080*/ 	.word	0x0500008d


	//   ....[235]....
        /*5084*/ 	.word	0x0500008d


	//   ....[236]....
        /*5088*/ 	.word	0x0500008d


	//   ....[237]....
        /*508c*/ 	.word	0x0500008d


	//   ....[238]....
        /*5090*/ 	.word	0x0500008d


	//   ....[239]....
        /*5094*/ 	.word	0x0500008d


	//   ....[240]....
        /*5098*/ 	.word	0x0500008d


	//   ....[241]....
        /*509c*/ 	.word	0x0500008d


	//   ....[242]....
        /*50a0*/ 	.word	0x0500008d


	//   ....[243]....
        /*50a4*/ 	.word	0x0500008d


	//   ....[244]....
        /*50a8*/ 	.word	0x0500008d


	//   ....[245]....
        /*50ac*/ 	.word	0x0500008d


	//   ....[246]....
        /*50b0*/ 	.word	0x0500008d


	//   ....[247]....
        /*50b4*/ 	.word	0x0500008d


	//   ....[248]....
        /*50b8*/ 	.word	0x0500008d


	//   ....[249]....
        /*50bc*/ 	.word	0x0500008d


	//   ....[250]....
        /*50c0*/ 	.word	0x0500008d


	//   ....[251]....
        /*50c4*/ 	.word	0x0500008d


	//   ....[252]....
        /*50c8*/ 	.word	0x0500008d


	//   ....[253]....
        /*50cc*/ 	.word	0x0500008d


	//   ....[254]....
        /*50d0*/ 	.word	0x0500008d


	//   ....[255]....
        /*50d4*/ 	.word	0x0500008d


	//   ....[0]....
        /*50d8*/ 	.word	0x0500008d


	//   ....[1]....
        /*50dc*/ 	.word	0x0500008d


	//   ....[2]....
        /*50e0*/ 	.word	0x0500008d


	//   ....[3]....
        /*50e4*/ 	.word	0x0500008d


	//   ....[4]....
        /*50e8*/ 	.word	0x0500008d


	//   ....[5]....
        /*50ec*/ 	.word	0x0500008d


	//   ....[6]....
        /*50f0*/ 	.word	0x0500008d


	//   ....[7]....
        /*50f4*/ 	.word	0x0500008d


	//   ....[8]....
        /*50f8*/ 	.word	0x0500008d


	//   ....[9]....
        /*50fc*/ 	.word	0x0500008d


	//   ....[10]....
        /*5100*/ 	.word	0x0500008d


	//   ....[11]....
        /*5104*/ 	.word	0x0500008d


	//   ....[12]....
        /*5108*/ 	.word	0x0500008d


	//   ....[13]....
        /*510c*/ 	.word	0x0500008d


	//   ....[14]....
        /*5110*/ 	.word	0x0500008d


	//   ....[15]....
        /*5114*/ 	.word	0x0500008d


	//   ....[16]....
        /*5118*/ 	.word	0x0500008d


	//   ....[17]....
        /*511c*/ 	.word	0x0500008d


	//   ....[18]....
        /*5120*/ 	.word	0x0500008d


	//   ....[19]....
        /*5124*/ 	.word	0x0500008d


	//   ....[20]....
        /*5128*/ 	.word	0x0500008d


	//   ....[21]....
        /*512c*/ 	.word	0x0500008d


	//   ....[22]....
        /*5130*/ 	.word	0x0500008d


	//   ....[23]....
        /*5134*/ 	.word	0x0500008d


	//   ....[24]....
        /*5138*/ 	.word	0x0500008d


	//   ....[25]....
        /*513c*/ 	.word	0x0500008d


	//   ....[26]....
        /*5140*/ 	.word	0x0500008d


	//   ....[27]....
        /*5144*/ 	.word	0x0500008d


	//   ....[28]....
        /*5148*/ 	.word	0x0500008d


	//   ....[29]....
        /*514c*/ 	.word	0x0500008d


	//   ....[30]....
        /*5150*/ 	.word	0x0500008d


	//   ....[31]....
        /*5154*/ 	.word	0x0500008d


	//   ....[32]....
        /*5158*/ 	.word	0x0500008d


	//   ....[33]....
        /*515c*/ 	.word	0x0500008d


	//   ....[34]....
        /*5160*/ 	.word	0x0500008d


	//   ....[35]....
        /*5164*/ 	.word	0x0500008d


	//   ....[36]....
        /*5168*/ 	.word	0x0500008d


	//   ....[37]....
        /*516c*/ 	.word	0x0500008d


	//   ....[38]....
        /*5170*/ 	.word	0x0500008d


	//   ....[39]....
        /*5174*/ 	.word	0x0500008d


	//   ....[40]....
        /*5178*/ 	.word	0x0500008d


	//   ....[41]....
        /*517c*/ 	.word	0x0500008d


	//   ....[42]....
        /*5180*/ 	.word	0x0500008d


	//   ....[43]....
        /*5184*/ 	.word	0x0500008d


	//   ....[44]....
        /*5188*/ 	.word	0x0500008d


	//   ....[45]....
        /*518c*/ 	.word	0x0500008d


	//   ....[46]....
        /*5190*/ 	.word	0x0500008d


	//   ....[47]....
        /*5194*/ 	.word	0x0500008d


	//   ....[48]....
        /*5198*/ 	.word	0x0500008d


	//   ....[49]....
        /*519c*/ 	.word	0x0500008d


	//   ....[50]....
        /*51a0*/ 	.word	0x0500008d


	//   ....[51]....
        /*51a4*/ 	.word	0x0500008d


	//   ....[52]....
        /*51a8*/ 	.word	0x0500008d


	//   ....[53]....
        /*51ac*/ 	.word	0x0500008d


	//   ....[54]....
        /*51b0*/ 	.word	0x0500008d


	//   ....[55]....
        /*51b4*/ 	.word	0x0500008d


	//   ....[56]....
        /*51b8*/ 	.word	0x0500008d


	//   ....[57]....
        /*51bc*/ 	.word	0x0500008d


	//   ....[58]....
        /*51c0*/ 	.word	0x0500008d


	//   ....[59]....
        /*51c4*/ 	.word	0x0500008d


	//   ....[60]....
        /*51c8*/ 	.word	0x0500008d


	//   ....[61]....
        /*51cc*/ 	.word	0x0500008d


	//   ....[62]....
        /*51d0*/ 	.word	0x0500008d


	//   ....[63]....
        /*51d4*/ 	.word	0x0500008d


	//   ....[64]....
        /*51d8*/ 	.word	0x0500008d


	//   ....[65]....
        /*51dc*/ 	.word	0x0500008d


	//   ....[66]....
        /*51e0*/ 	.word	0x0500008d


	//   ....[67]....
        /*51e4*/ 	.word	0x0500008d


	//   ....[68]....
        /*51e8*/ 	.word	0x0500008d


	//   ....[69]....
        /*51ec*/ 	.word	0x0500008d


	//   ....[70]....
        /*51f0*/ 	.word	0x0500008d


	//   ....[71]....
        /*51f4*/ 	.word	0x0500008d


	//   ....[72]....
        /*51f8*/ 	.word	0x0500008d


	//   ....[73]....
        /*51fc*/ 	.word	0x0500008d


	//   ....[74]....
        /*5200*/ 	.word	0x0500008d


	//   ....[75]....
        /*5204*/ 	.word	0x0500008d


	//   ....[76]....
        /*5208*/ 	.word	0x0500008d


	//   ....[77]....
        /*520c*/ 	.word	0x0500008d


	//   ....[78]....
        /*5210*/ 	.word	0x0500008d


	//   ....[79]....
        /*5214*/ 	.word	0x0500008d


	//   ....[80]....
        /*5218*/ 	.word	0x0500008d


	//   ....[81]....
        /*521c*/ 	.word	0x0500008d


	//   ....[82]....
        /*5220*/ 	.word	0x0500008d


	//   ....[83]....
        /*5224*/ 	.word	0x0500008d


	//   ....[84]....
        /*5228*/ 	.word	0x0500008d


	//   ....[85]....
        /*522c*/ 	.word	0x0500008d


	//   ....[86]....
        /*5230*/ 	.word	0x0500008d


	//   ....[87]....
        /*5234*/ 	.word	0x0500008d


	//   ....[88]....
        /*5238*/ 	.word	0x0500008d


	//   ....[89]....
        /*523c*/ 	.word	0x0500008d


	//   ....[90]....
        /*5240*/ 	.word	0x0500008d


	//   ....[91]....
        /*5244*/ 	.word	0x0500008d


	//   ....[92]....
        /*5248*/ 	.word	0x0500008d


	//   ....[93]....
        /*524c*/ 	.word	0x0500008d


	//   ....[94]....
        /*5250*/ 	.word	0x0500008d


	//   ....[95]....
        /*5254*/ 	.word	0x0500008d


	//   ....[96]....
        /*5258*/ 	.word	0x0500008d


	//   ....[97]....
        /*525c*/ 	.word	0x0500008d


	//   ....[98]....
        /*5260*/ 	.word	0x0500008d


	//   ....[99]....
        /*5264*/ 	.word	0x0500008d


	//   ....[100]....
        /*5268*/ 	.word	0x0500008d


	//   ....[101]....
        /*526c*/ 	.word	0x0500008d


	//   ....[102]....
        /*5270*/ 	.word	0x0500008d


	//   ....[103]....
        /*5274*/ 	.word	0x0500008d


	//   ....[104]....
        /*5278*/ 	.word	0x0500008d


	//   ....[105]....
        /*527c*/ 	.word	0x0500008d


	//   ....[106]....
        /*5280*/ 	.word	0x0500008d


	//   ....[107]....
        /*5284*/ 	.word	0x0500008d


	//   ....[108]....
        /*5288*/ 	.word	0x0500008d


	//   ....[109]....
        /*528c*/ 	.word	0x0500008d


	//   ....[110]....
        /*5290*/ 	.word	0x0500008d


	//   ....[111]....
        /*5294*/ 	.word	0x0500008d


	//   ....[112]....
        /*5298*/ 	.word	0x0500008d


	//   ....[113]....
        /*529c*/ 	.word	0x0500008d


	//   ....[114]....
        /*52a0*/ 	.word	0x0500008d


	//   ....[115]....
        /*52a4*/ 	.word	0x0500008d


	//   ....[116]....
        /*52a8*/ 	.word	0x0500008d


	//   ....[117]....
        /*52ac*/ 	.word	0x0500008d


	//   ....[118]....
        /*52b0*/ 	.word	0x0500008d


	//   ....[119]....
        /*52b4*/ 	.word	0x0500008d


	//   ....[120]....
        /*52b8*/ 	.word	0x0500008d


	//   ....[121]....
        /*52bc*/ 	.word	0x0500008d


	//   ....[122]....
        /*52c0*/ 	.word	0x0500008d


	//   ....[123]....
        /*52c4*/ 	.word	0x0500008d


	//   ....[124]....
        /*52c8*/ 	.word	0x0500008d


	//   ....[125]....
        /*52cc*/ 	.word	0x0500008d


	//   ....[126]....
        /*52d0*/ 	.word	0x0500008d


	//   ....[127]....
        /*52d4*/ 	.word	0x0500008d


	//   ....[128]....
        /*52d8*/ 	.word	0x0500008d


	//   ....[129]....
        /*52dc*/ 	.word	0x0500008d


	//   ....[130]....
        /*52e0*/ 	.word	0x0500008d


	//   ....[131]....
        /*52e4*/ 	.word	0x0500008d


	//   ....[132]....
        /*52e8*/ 	.word	0x0500008d


	//   ....[133]....
        /*52ec*/ 	.word	0x0500008d


	//   ....[134]....
        /*52f0*/ 	.word	0x0500008d


	//   ....[135]....
        /*52f4*/ 	.word	0x0500008d


	//   ....[136]....
        /*52f8*/ 	.word	0x0500008d


	//   ....[137]....
        /*52fc*/ 	.word	0x0500008d


	//   ....[138]....
        /*5300*/ 	.word	0x0500008d


	//   ....[139]....
        /*5304*/ 	.word	0x0500008d


	//   ....[140]....
        /*5308*/ 	.word	0x0500008d


	//   ....[141]....
        /*530c*/ 	.word	0x0500008d


	//   ....[142]....
        /*5310*/ 	.word	0x0500008d


	//   ....[143]....
        /*5314*/ 	.word	0x0500008d


	//   ....[144]....
        /*5318*/ 	.word	0x0500008d


	//   ....[145]....
        /*531c*/ 	.word	0x0500008d


	//   ....[146]....
        /*5320*/ 	.word	0x0500008d


	//   ....[147]....
        /*5324*/ 	.word	0x0500008d


	//   ....[148]....
        /*5328*/ 	.word	0x0500008d


	//   ....[149]....
        /*532c*/ 	.word	0x0500008d


	//   ....[150]....
        /*5330*/ 	.word	0x0500008d


	//   ....[151]....
        /*5334*/ 	.word	0x0500008d


	//   ....[152]....
        /*5338*/ 	.word	0x0500008d


	//   ....[153]....
        /*533c*/ 	.word	0x0500008d


	//   ....[154]....
        /*5340*/ 	.word	0x0500008d


	//   ....[155]....
        /*5344*/ 	.word	0x0500008d


	//   ....[156]....
        /*5348*/ 	.word	0x0500008d


	//   ....[157]....
        /*534c*/ 	.word	0x0500008d


	//   ....[158]....
        /*5350*/ 	.word	0x0500008d


	//   ....[159]....
        /*5354*/ 	.word	0x0500008d


	//----- nvinfo : EIATTR_COOP_GROUP_INSTR_OFFSETS
	.align		4
.L_106:
        /*5358*/ 	.byte	0x04, 0x28
        /*535a*/ 	.short	(.L_108 - .L_107)


	//   ....[0]....
.L_107:
        /*535c*/ 	.word	0x00000840


	//   ....[1]....
        /*5360*/ 	.word	0x00000ed0


	//   ....[2]....
        /*5364*/ 	.word	0x00002f10


	//   ....[3]....
        /*5368*/ 	.word	0x00002f90


	//   ....[4]....
        /*536c*/ 	.word	0x00002fd0


	//   ....[5]....
        /*5370*/ 	.word	0x00003000


	//   ....[6]....
        /*5374*/ 	.word	0x00003040


	//   ....[7]....
        /*5378*/ 	.word	0x00003080


	//   ....[8]....
        /*537c*/ 	.word	0x000030b0


	//   ....[9]....
        /*5380*/ 	.word	0x000030f0


	//   ....[10]....
        /*5384*/ 	.word	0x00003120


	//   ....[11]....
        /*5388*/ 	.word	0x00003150


	//   ....[12]....
        /*538c*/ 	.word	0x00003180


	//   ....[13]....
        /*5390*/ 	.word	0x000031e0


	//   ....[14]....
        /*5394*/ 	.word	0x00003210


	//   ....[15]....
        /*5398*/ 	.word	0x00003240


	//   ....[16]....
        /*539c*/ 	.word	0x00003270


	//   ....[17]....
        /*53a0*/ 	.word	0x000032a0


	//   ....[18]....
        /*53a4*/ 	.word	0x000032d0


	//   ....[19]....
        /*53a8*/ 	.word	0x00003300


	//   ....[20]....
        /*53ac*/ 	.word	0x00004a30


	//   ....[21]....
        /*53b0*/ 	.word	0x00004ad0


	//   ....[22]....
        /*53b4*/ 	.word	0x00004b60


	//   ....[23]....
        /*53b8*/ 	.word	0x00004bb0


	//   ....[24]....
        /*53bc*/ 	.word	0x00004bf0


	//   ....[25]....
        /*53c0*/ 	.word	0x00004c20


	//   ....[26]....
        /*53c4*/ 	.word	0x00004c50


	//   ....[27]....
        /*53c8*/ 	.word	0x00004cd0


	//   ....[28]....
        /*53cc*/ 	.word	0x00004d40


	//   ....[29]....
        /*53d0*/ 	.word	0x00004d70


	//   ....[30]....
        /*53d4*/ 	.word	0x00004da0


	//   ....[31]....
        /*53d8*/ 	.word	0x00004dd0


	//   ....[32]....
        /*53dc*/ 	.word	0x00004e00


	//   ....[33]....
        /*53e0*/ 	.word	0x00004e30


	//   ....[34]....
        /*53e4*/ 	.word	0x00004e60


	//   ....[35]....
        /*53e8*/ 	.word	0x00004e90


	//   ....[36]....
        /*53ec*/ 	.word	0x00004ef0


	//   ....[37]....
        /*53f0*/ 	.word	0x00004f20


	//   ....[38]....
        /*53f4*/ 	.word	0x00006690


	//   ....[39]....
        /*53f8*/ 	.word	0x000066f0


	//   ....[40]....
        /*53fc*/ 	.word	0x00006730


	//   ....[41]....
        /*5400*/ 	.word	0x00006760


	//   ....[42]....
        /*5404*/ 	.word	0x000067a0


	//   ....[43]....
        /*5408*/ 	.word	0x000067e0


	//   ....[44]....
        /*540c*/ 	.word	0x00006820


	//   ....[45]....
        /*5410*/ 	.word	0x00006850


	//   ....[46]....
        /*5414*/ 	.word	0x000068e0


	//   ....[47]....
        /*5418*/ 	.word	0x00006910


	//   ....[48]....
        /*541c*/ 	.word	0x00006950


	//   ....[49]....
        /*5420*/ 	.word	0x00006980


	//   ....[50]....
        /*5424*/ 	.word	0x000069b0


	//   ....[51]....
        /*5428*/ 	.word	0x000069e0


	//   ....[52]....
        /*542c*/ 	.word	0x00006a10


	//   ....[53]....
        /*5430*/ 	.word	0x00006a40


	//   ....[54]....
        /*5434*/ 	.word	0x00006a70


	//   ....[55]....
        /*5438*/ 	.word	0x00006aa0


	//   ....[56]....
        /*543c*/ 	.word	0x00008210


	//   ....[57]....
        /*5440*/ 	.word	0x00008290


	//   ....[58]....
        /*5444*/ 	.word	0x000082f0


	//   ....[59]....
        /*5448*/ 	.word	0x00008340


	//   ....[60]....
        /*544c*/ 	.word	0x00008380


	//   ....[61]....
        /*5450*/ 	.word	0x000083d0


	//   ....[62]....
        /*5454*/ 	.word	0x00008410


	//   ....[63]....
        /*5458*/ 	.word	0x00008440


	//   ....[64]....
        /*545c*/ 	.word	0x00008470


	//   ....[65]....
        /*5460*/ 	.word	0x00008510


	//   ....[66]....
        /*5464*/ 	.word	0x00008540


	//   ....[67]....
        /*5468*/ 	.word	0x00008570


	//   ....[68]....
        /*546c*/ 	.word	0x000085a0


	//   ....[69]....
        /*5470*/ 	.word	0x000085d0


	//   ....[70]....
        /*5474*/ 	.word	0x00008600


	//   ....[71]....
        /*5478*/ 	.word	0x00008630


	//   ....[72]....
        /*547c*/ 	.word	0x00008660


	//   ....[73]....
        /*5480*/ 	.word	0x00008690


	//   ....[74]....
        /*5484*/ 	.word	0x00009e60


	//   ....[75]....
        /*5488*/ 	.word	0x00009ef0


	//   ....[76]....
        /*548c*/ 	.word	0x00009f20


	//   ....[77]....
        /*5490*/ 	.word	0x00009fa0


	//   ....[78]....
        /*5494*/ 	.word	0x00009ff0


	//   ....[79]....
        /*5498*/ 	.word	0x0000a030


	//   ....[80]....
        /*549c*/ 	.word	0x0000a060


	//   ....[81]....
        /*54a0*/ 	.word	0x0000a090


	//   ....[82]....
        /*54a4*/ 	.word	0x0000a0c0


	//   ....[83]....
        /*54a8*/ 	.word	0x0000a0f0


	//   ....[84]....
        /*54ac*/ 	.word	0x0000a120


	//   ....[85]....
        /*54b0*/ 	.word	0x0000a150


	//   ....[86]....
        /*54b4*/ 	.word	0x0000a1b0


	//   ....[87]....
        /*54b8*/ 	.word	0x0000a1e0


	//   ....[88]....
        /*54bc*/ 	.word	0x0000a210


	//   ....[89]....
        /*54c0*/ 	.word	0x0000a240


	//   ....[90]....
        /*54c4*/ 	.word	0x0000a270


	//   ....[91]....
        /*54c8*/ 	.word	0x0000a2a0


	//   ....[92]....
        /*54cc*/ 	.word	0x0000b6c0


	//   ....[93]....
        /*54d0*/ 	.word	0x0000b910


	//   ....[94]....
        /*54d4*/ 	.word	0x0000ba30


	//   ....[95]....
        /*54d8*/ 	.word	0x0000bb00


	//   ....[96]....
        /*54dc*/ 	.word	0x0000bb40


	//   ....[97]....
        /*54e0*/ 	.word	0x0000bb50


	//   ....[98]....
        /*54e4*/ 	.word	0x0000bb60


	//   ....[99]....
        /*54e8*/ 	.word	0x0000bb70


	//   ....[100]....
        /*54ec*/ 	.word	0x0000bb80


	//   ....[101]....
        /*54f0*/ 	.word	0x0000bb90


	//   ....[102]....
        /*54f4*/ 	.word	0x0000bba0


	//   ....[103]....
        /*54f8*/ 	.word	0x0000bbb0


	//   ....[104]....
        /*54fc*/ 	.word	0x0000bbc0


	//   ....[105]....
        /*5500*/ 	.word	0x0000bbd0


	//   ....[106]....
        /*5504*/ 	.word	0x0000bbe0


	//   ....[107]....
        /*5508*/ 	.word	0x0000bbf0


	//   ....[108]....
        /*550c*/ 	.word	0x0000bc00


	//   ....[109]....
        /*5510*/ 	.word	0x0000bc10


	//   ....[110]....
        /*5514*/ 	.word	0x0001c220


	//   ....[111]....
        /*5518*/ 	.word	0x0001c980


	//   ....[112]....
        /*551c*/ 	.word	0x0001ed10


	//   ....[113]....
        /*5520*/ 	.word	0x0001ee00


	//   ....[114]....
        /*5524*/ 	.word	0x0001ef90


	//   ....[115]....
        /*5528*/ 	.word	0x0001efd0


	//   ....[116]....
        /*552c*/ 	.word	0x0001f010


	//   ....[117]....
        /*5530*/ 	.word	0x0001f050


	//   ....[118]....
        /*5534*/ 	.word	0x0001f0e0


	//   ....[119]....
        /*5538*/ 	.word	0x0001f150


	//   ....[120]....
        /*553c*/ 	.word	0x0001f180


	//   ....[121]....
        /*5540*/ 	.word	0x0001f1b0


	//   ....[122]....
        /*5544*/ 	.word	0x0001f1e0


	//   ....[123]....
        /*5548*/ 	.word	0x0001f2a0


	//   ....[124]....
        /*554c*/ 	.word	0x0001f2d0


	//   ....[125]....
        /*5550*/ 	.word	0x0001f330


	//   ....[126]....
        /*5554*/ 	.word	0x0001f360


	//   ....[127]....
        /*5558*/ 	.word	0x0001f3c0


	//   ....[128]....
        /*555c*/ 	.word	0x0001f3f0


	//   ....[129]....
        /*5560*/ 	.word	0x0001f420


	//   ....[130]....
        /*5564*/ 	.word	0x00020ae0


	//   ....[131]....
        /*5568*/ 	.word	0x00020ba0


	//   ....[132]....
        /*556c*/ 	.word	0x00020bf0


	//   ....[133]....
        /*5570*/ 	.word	0x00020c70


	//   ....[134]....
        /*5574*/ 	.word	0x00020d00


	//   ....[135]....
        /*5578*/ 	.word	0x00020d30


	//   ....[136]....
        /*557c*/ 	.word	0x00020d60


	//   ....[137]....
        /*5580*/ 	.word	0x00020d90


	//   ....[138]....
        /*5584*/ 	.word	0x00020dc0


	//   ....[139]....
        /*5588*/ 	.word	0x00020e20


	//   ....[140]....
        /*558c*/ 	.word	0x00020e80


	//   ....[141]....
        /*5590*/ 	.word	0x00020ee0


	//   ....[142]....
        /*5594*/ 	.word	0x00020f10


	//   ....[143]....
        /*5598*/ 	.word	0x00020f40


	//   ....[144]....
        /*559c*/ 	.word	0x00020f70


	//   ....[145]....
        /*55a0*/ 	.word	0x00020fa0


	//   ....[146]....
        /*55a4*/ 	.word	0x00020fd0


	//   ....[147]....
        /*55a8*/ 	.word	0x00021000


	//   ....[148]....
        /*55ac*/ 	.word	0x00022700


	//   ....[149]....
        /*55b0*/ 	.word	0x00022750


	//   ....[150]....
        /*55b4*/ 	.word	0x00022800


	//   ....[151]....
        /*55b8*/ 	.word	0x00022840


	//   ....[152]....
        /*55bc*/ 	.word	0x00022890


	//   ....[153]....
        /*55c0*/ 	.word	0x000228c0


	//   ....[154]....
        /*55c4*/ 	.word	0x00022920


	//   ....[155]....
        /*55c8*/ 	.word	0x00022950


	//   ....[156]....
        /*55cc*/ 	.word	0x00022990


	//   ....[157]....
        /*55d0*/ 	.word	0x000229c0


	//   ....[158]....
        /*55d4*/ 	.word	0x000229f0


	//   ....[159]....
        /*55d8*/ 	.word	0x00022a50


	//   ....[160]....
        /*55dc*/ 	.word	0x00022a80


	//   ....[161]....
        /*55e0*/ 	.word	0x00022b10


	//   ....[162]....
        /*55e4*/ 	.word	0x00022b40


	//   ....[163]....
        /*55e8*/ 	.word	0x00022b70


	//   ....[164]....
        /*55ec*/ 	.word	0x00022ba0


	//   ....[165]....
        /*55f0*/ 	.word	0x00022bd0


	//   ....[166]....
        /*55f4*/ 	.word	0x000242c0


	//   ....[167]....
        /*55f8*/ 	.word	0x00024370


	//   ....[168]....
        /*55fc*/ 	.word	0x00024440


	//   ....[169]....
        /*5600*/ 	.word	0x000244c0


	//   ....[170]....
        /*5604*/ 	.word	0x000244f0


	//   ....[171]....
        /*5608*/ 	.word	0x00024520


	//   ....[172]....
        /*560c*/ 	.word	0x00024550


	//   ....[173]....
        /*5610*/ 	.word	0x00024580


	//   ....[174]....
        /*5614*/ 	.word	0x000245b0


	//   ....[175]....
        /*5618*/ 	.word	0x00024610


	//   ....[176]....
        /*561c*/ 	.word	0x00024640


	//   ....[177]....
        /*5620*/ 	.word	0x00024670


	//   ....[178]....
        /*5624*/ 	.word	0x00024700


	//   ....[179]....
        /*5628*/ 	.word	0x00024730


	//   ....[180]....
        /*562c*/ 	.word	0x00024760


	//   ....[181]....
        /*5630*/ 	.word	0x00024790


	//   ....[182]....
        /*5634*/ 	.word	0x000247c0


	//   ....[183]....
        /*5638*/ 	.word	0x000247f0


	//   ....[184]....
        /*563c*/ 	.word	0x00025ed0


	//   ....[185]....
        /*5640*/ 	.word	0x00025f20


	//   ....[186]....
        /*5644*/ 	.word	0x00025fd0


	//   ....[187]....
        /*5648*/ 	.word	0x00026040


	//   ....[188]....
        /*564c*/ 	.word	0x00026070


	//   ....[189]....
        /*5650*/ 	.word	0x000260c0


	//   ....[190]....
        /*5654*/ 	.word	0x000260f0


	//   ....[191]....
        /*5658*/ 	.word	0x00026150


	//   ....[192]....
        /*565c*/ 	.word	0x00026190


	//   ....[193]....
        /*5660*/ 	.word	0x000261c0


	//   ....[194]....
        /*5664*/ 	.word	0x000261f0


	//   ....[195]....
        /*5668*/ 	.word	0x00026250


	//   ....[196]....
        /*566c*/ 	.word	0x00026280


	//   ....[197]....
        /*5670*/ 	.word	0x000262b0


	//   ....[198]....
        /*5674*/ 	.word	0x000262e0


	//   ....[199]....
        /*5678*/ 	.word	0x00026310


	//   ....[200]....
        /*567c*/ 	.word	0x00026340


	//   ....[201]....
        /*5680*/ 	.word	0x00026370


	//   ....[202]....
        /*5684*/ 	.word	0x00027480


	//   ....[203]....
        /*5688*/ 	.word	0x000274e0


	//   ....[204]....
        /*568c*/ 	.word	0x00027510


	//   ....[205]....
        /*5690*/ 	.word	0x000277a0


	//   ....[206]....
        /*5694*/ 	.word	0x00027b50


	//   ....[207]....
        /*5698*/ 	.word	0x00027bc0


	//   ....[208]....
        /*569c*/ 	.word	0x00027c00


	//   ....[209]....
        /*56a0*/ 	.word	0x00027c20


	//   ....[210]....
        /*56a4*/ 	.word	0x00027c30


	//   ....[211]....
        /*56a8*/ 	.word	0x00027c40


	//   ....[212]....
        /*56ac*/ 	.word	0x00027c50


	//   ....[213]....
        /*56b0*/ 	.word	0x00027c60


	//   ....[214]....
        /*56b4*/ 	.word	0x00027c70


	//   ....[215]....
        /*56b8*/ 	.word	0x00027c80


	//   ....[216]....
        /*56bc*/ 	.word	0x00027c90


	//   ....[217]....
        /*56c0*/ 	.word	0x00027ca0


	//   ....[218]....
        /*56c4*/ 	.word	0x00027cb0


	//   ....[219]....
        /*56c8*/ 	.word	0x00027cc0


	//   ....[220]....
        /*56cc*/ 	.word	0x00035220


	//   ....[221]....
        /*56d0*/ 	.word	0x00035e40


	//   ....[222]....
        /*56d4*/ 	.word	0x00036060


	//   ....[223]....
        /*56d8*/ 	.word	0x00036160


	//   ....[224]....
        /*56dc*/ 	.word	0x00036190


	//   ....[225]....
        /*56e0*/ 	.word	0x000361a0


	//   ....[226]....
        /*56e4*/ 	.word	0x000361b0


	//   ....[227]....
        /*56e8*/ 	.word	0x000361c0


	//   ....[228]....
        /*56ec*/ 	.word	0x000361d0


	//   ....[229]....
        /*56f0*/ 	.word	0x000361e0


	//   ....[230]....
        /*56f4*/ 	.word	0x000361f0


	//   ....[231]....
        /*56f8*/ 	.word	0x00036200


	//   ....[232]....
        /*56fc*/ 	.word	0x00036210


	//   ....[233]....
        /*5700*/ 	.word	0x00036220


	//   ....[234]....
        /*5704*/ 	.word	0x00036230


	//   ....[235]....
        /*5708*/ 	.word	0x00036240


	//   ....[236]....
        /*570c*/ 	.word	0x00036250


	//   ....[237]....
        /*5710*/ 	.word	0x00036260


	//   ....[238]....
        /*5714*/ 	.word	0x00036270


	//   ....[239]....
        /*5718*/ 	.word	0x00036280


	//   ....[240]....
        /*571c*/ 	.word	0x00037720


	//   ....[241]....
        /*5720*/ 	.word	0x00037730


	//   ....[242]....
        /*5724*/ 	.word	0x00037740


	//   ....[243]....
        /*5728*/ 	.word	0x00037750


	//   ....[244]....
        /*572c*/ 	.word	0x00037760


	//   ....[245]....
        /*5730*/ 	.word	0x00037770


	//   ....[246]....
        /*5734*/ 	.word	0x00037780


	//   ....[247]....
        /*5738*/ 	.word	0x00037790


	//   ....[248]....
        /*573c*/ 	.word	0x000377a0


	//   ....[249]....
        /*5740*/ 	.word	0x000377b0


	//   ....[250]....
        /*5744*/ 	.word	0x000377c0


	//   ....[251]....
        /*5748*/ 	.word	0x000377d0


	//   ....[252]....
        /*574c*/ 	.word	0x000377e0


	//   ....[253]....
        /*5750*/ 	.word	0x000377f0


	//   ....[254]....
        /*5754*/ 	.word	0x00037800


	//   ....[255]....
        /*5758*/ 	.word	0x00037810


	//   ....[0]....
        /*575c*/ 	.word	0x00037820


	//   ....[1]....
        /*5760*/ 	.word	0x00037830


	//   ....[2]....
        /*5764*/ 	.word	0x00038ce0


	//   ....[3]....
        /*5768*/ 	.word	0x00038cf0


	//   ....[4]....
        /*576c*/ 	.word	0x00038d00


	//   ....[5]....
        /*5770*/ 	.word	0x00038d10


	//   ....[6]....
        /*5774*/ 	.word	0x00038d20


	//   ....[7]....
        /*5778*/ 	.word	0x00038d30


	//   ....[8]....
        /*577c*/ 	.word	0x00038d40


	//   ....[9]....
        /*5780*/ 	.word	0x00038d50


	//   ....[10]....
        /*5784*/ 	.word	0x00038d60


	//   ....[11]....
        /*5788*/ 	.word	0x00038d70


	//   ....[12]....
        /*578c*/ 	.word	0x00038d80


	//   ....[13]....
        /*5790*/ 	.word	0x00038d90


	//   ....[14]....
        /*5794*/ 	.word	0x00038da0


	//   ....[15]....
        /*5798*/ 	.word	0x00038db0


	//   ....[16]....
        /*579c*/ 	.word	0x00038dc0


	//   ....[17]....
        /*57a0*/ 	.word	0x00038dd0


	//   ....[18]....
        /*57a4*/ 	.word	0x00038de0


	//   ....[19]....
        /*57a8*/ 	.word	0x00038df0


	//   ....[20]....
        /*57ac*/ 	.word	0x0003a2a0


	//   ....[21]....
        /*57b0*/ 	.word	0x0003a2b0


	//   ....[22]....
        /*57b4*/ 	.word	0x0003a2c0


	//   ....[23]....
        /*57b8*/ 	.word	0x0003a2d0


	//   ....[24]....
        /*57bc*/ 	.word	0x0003a2e0


	//   ....[25]....
        /*57c0*/ 	.word	0x0003a2f0


	//   ....[26]....
        /*57c4*/ 	.word	0x0003a300


	//   ....[27]....
        /*57c8*/ 	.word	0x0003a310


	//   ....[28]....
        /*57cc*/ 	.word	0x0003a320


	//   ....[29]....
        /*57d0*/ 	.word	0x0003a330


	//   ....[30]....
        /*57d4*/ 	.word	0x0003a340


	//   ....[31]....
        /*57d8*/ 	.word	0x0003a350


	//   ....[32]....
        /*57dc*/ 	.word	0x0003a360


	//   ....[33]....
        /*57e0*/ 	.word	0x0003a370


	//   ....[34]....
        /*57e4*/ 	.word	0x0003a380


	//   ....[35]....
        /*57e8*/ 	.word	0x0003a390


	//   ....[36]....
        /*57ec*/ 	.word	0x0003a3a0


	//   ....[37]....
        /*57f0*/ 	.word	0x0003a3b0


	//   ....[38]....
        /*57f4*/ 	.word	0x0003b860


	//   ....[39]....
        /*57f8*/ 	.word	0x0003b870


	//   ....[40]....
        /*57fc*/ 	.word	0x0003b880


	//   ....[41]....
        /*5800*/ 	.word	0x0003b890


	//   ....[42]....
        /*5804*/ 	.word	0x0003b8a0


	//   ....[43]....
        /*5808*/ 	.word	0x0003b8b0


	//   ....[44]....
        /*580c*/ 	.word	0x0003b8c0


	//   ....[45]....
        /*5810*/ 	.word	0x0003b8d0


	//   ....[46]....
        /*5814*/ 	.word	0x0003b8e0


	//   ....[47]....
        /*5818*/ 	.word	0x0003b8f0


	//   ....[48]....
        /*581c*/ 	.word	0x0003b900


	//   ....[49]....
        /*5820*/ 	.word	0x0003b910


	//   ....[50]....
        /*5824*/ 	.word	0x0003b920


	//   ....[51]....
        /*5828*/ 	.word	0x0003b930


	//   ....[52]....
        /*582c*/ 	.word	0x0003b940


	//   ....[53]....
        /*5830*/ 	.word	0x0003b950


	//   ....[54]....
        /*5834*/ 	.word	0x0003b960


	//   ....[55]....
        /*5838*/ 	.word	0x0003b970


	//   ....[56]....
        /*583c*/ 	.word	0x0003ced0


	//   ....[57]....
        /*5840*/ 	.word	0x0003cfb0


	//   ....[58]....
        /*5844*/ 	.word	0x0003dcd0


	//   ....[59]....
        /*5848*/ 	.word	0x0003def0


	//   ....[60]....
        /*584c*/ 	.word	0x0003df10


	//   ....[61]....
        /*5850*/ 	.word	0x0003df20


	//   ....[62]....
        /*5854*/ 	.word	0x0003df30


	//   ....[63]....
        /*5858*/ 	.word	0x0003df40


	//   ....[64]....
        /*585c*/ 	.word	0x0003df50


	//   ....[65]....
        /*5860*/ 	.word	0x0003df60


	//   ....[66]....
        /*5864*/ 	.word	0x0003df70


	//   ....[67]....
        /*5868*/ 	.word	0x0003df80


	//   ....[68]....
        /*586c*/ 	.word	0x0003df90


	//   ....[69]....
        /*5870*/ 	.word	0x0003dfa0


	//   ....[70]....
        /*5874*/ 	.word	0x0003dfb0


	//   ....[71]....
        /*5878*/ 	.word	0x0003dfc0


	//   ....[72]....
        /*587c*/ 	.word	0x0003dfd0


	//   ....[73]....
        /*5880*/ 	.word	0x0003dfe0


	//   ....[74]....
        /*5884*/ 	.word	0x0003dff0


	//   ....[75]....
        /*5888*/ 	.word	0x0003e000


	//   ....[76]....
        /*588c*/ 	.word	0x0003e010


	//   ....[77]....
        /*5890*/ 	.word	0x0003fa80


	//   ....[78]....
        /*5894*/ 	.word	0x0003fa90


	//   ....[79]....
        /*5898*/ 	.word	0x0003faa0


	//   ....[80]....
        /*589c*/ 	.word	0x0003fab0


	//   ....[81]....
        /*58a0*/ 	.word	0x0003fac0


	//   ....[82]....
        /*58a4*/ 	.word	0x0003fad0


	//   ....[83]....
        /*58a8*/ 	.word	0x0003fae0


	//   ....[84]....
        /*58ac*/ 	.word	0x0003faf0


	//   ....[85]....
        /*58b0*/ 	.word	0x0003fb00


	//   ....[86]....
        /*58b4*/ 	.word	0x0003fb10


	//   ....[87]....
        /*58b8*/ 	.word	0x0003fb20


	//   ....[88]....
        /*58bc*/ 	.word	0x0003fb30


	//   ....[89]....
        /*58c0*/ 	.word	0x0003fb40


	//   ....[90]....
        /*58c4*/ 	.word	0x0003fb50


	//   ....[91]....
        /*58c8*/ 	.word	0x0003fb60


	//   ....[92]....
        /*58cc*/ 	.word	0x0003fb70


	//   ....[93]....
        /*58d0*/ 	.word	0x0003fb80


	//   ....[94]....
        /*58d4*/ 	.word	0x0003fb90


	//   ....[95]....
        /*58d8*/ 	.word	0x00041010


	//   ....[96]....
        /*58dc*/ 	.word	0x00041020


	//   ....[97]....
        /*58e0*/ 	.word	0x00041030


	//   ....[98]....
        /*58e4*/ 	.word	0x00041040


	//   ....[99]....
        /*58e8*/ 	.word	0x00041050


	//   ....[100]....
        /*58ec*/ 	.word	0x00041060


	//   ....[101]....
        /*58f0*/ 	.word	0x00041070


	//   ....[102]....
        /*58f4*/ 	.word	0x00041080


	//   ....[103]....
        /*58f8*/ 	.word	0x00041090


	//   ....[104]....
        /*58fc*/ 	.word	0x000410a0


	//   ....[105]....
        /*5900*/ 	.word	0x000410b0


	//   ....[106]....
        /*5904*/ 	.word	0x000410c0


	//   ....[107]....
        /*5908*/ 	.word	0x000410d0


	//   ....[108]....
        /*590c*/ 	.word	0x000410e0


	//   ....[109]....
        /*5910*/ 	.word	0x000410f0


	//   ....[110]....
        /*5914*/ 	.word	0x00041100


	//   ....[111]....
        /*5918*/ 	.word	0x00041110


	//   ....[112]....
        /*591c*/ 	.word	0x00041120


	//   ....[113]....
        /*5920*/ 	.word	0x000425a0


	//   ....[114]....
        /*5924*/ 	.word	0x000425b0


	//   ....[115]....
        /*5928*/ 	.word	0x000425c0


	//   ....[116]....
        /*592c*/ 	.word	0x000425d0


	//   ....[117]....
        /*5930*/ 	.word	0x000425e0


	//   ....[118]....
        /*5934*/ 	.word	0x000425f0


	//   ....[119]....
        /*5938*/ 	.word	0x00042600


	//   ....[120]....
        /*593c*/ 	.word	0x00042610


	//   ....[121]....
        /*5940*/ 	.word	0x00042620


	//   ....[122]....
        /*5944*/ 	.word	0x00042630


	//   ....[123]....
        /*5948*/ 	.word	0x00042640


	//   ....[124]....
        /*594c*/ 	.word	0x00042650


	//   ....[125]....
        /*5950*/ 	.word	0x00042660


	//   ....[126]....
        /*5954*/ 	.word	0x00042670


	//   ....[127]....
        /*5958*/ 	.word	0x00042680


	//   ....[128]....
        /*595c*/ 	.word	0x00042690


	//   ....[129]....
        /*5960*/ 	.word	0x000426a0


	//   ....[130]....
        /*5964*/ 	.word	0x000426b0


	//   ....[131]....
        /*5968*/ 	.word	0x00043b30


	//   ....[132]....
        /*596c*/ 	.word	0x00043b40


	//   ....[133]....
        /*5970*/ 	.word	0x00043b50


	//   ....[134]....
        /*5974*/ 	.word	0x00043b60


	//   ....[135]....
        /*5978*/ 	.word	0x00043b70


	//   ....[136]....
        /*597c*/ 	.word	0x00043b80


	//   ....[137]....
        /*5980*/ 	.word	0x00043b90


	//   ....[138]....
        /*5984*/ 	.word	0x00043ba0


	//   ....[139]....
        /*5988*/ 	.word	0x00043bb0


	//   ....[140]....
        /*598c*/ 	.word	0x00043bc0


	//   ....[141]....
        /*5990*/ 	.word	0x00043bd0


	//   ....[142]....
        /*5994*/ 	.word	0x00043be0


	//   ....[143]....
        /*5998*/ 	.word	0x00043bf0


	//   ....[144]....
        /*599c*/ 	.word	0x00043c00


	//   ....[145]....
        /*59a0*/ 	.word	0x00043c10


	//   ....[146]....
        /*59a4*/ 	.word	0x00043c20


	//   ....[147]....
        /*59a8*/ 	.word	0x00043c30


	//   ....[148]....
        /*59ac*/ 	.word	0x00043c40


	//   ....[149]....
        /*59b0*/ 	.word	0x00045e10


	//   ....[150]....
        /*59b4*/ 	.word	0x00053d10


	//   ....[151]....
        /*59b8*/ 	.word	0x00055010


	//   ....[152]....
        /*59bc*/ 	.word	0x00057390


	//   ....[153]....
        /*59c0*/ 	.word	0x000573d0


	//   ....[154]....
        /*59c4*/ 	.word	0x00057690


	//   ....[155]....
        /*59c8*/ 	.word	0x000576d0


	//   ....[156]....
        /*59cc*/ 	.word	0x00057700


	//   ....[157]....
        /*59d0*/ 	.word	0x00057730


	//   ....[158]....
        /*59d4*/ 	.word	0x00057760


	//   ....[159]....
        /*59d8*/ 	.word	0x000577c0


	//   ....[160]....
        /*59dc*/ 	.word	0x000577f0


	//   ....[161]....
        /*59e0*/ 	.word	0x00057820


	//   ....[162]....
        /*59e4*/ 	.word	0x00057880


	//   ....[163]....
        /*59e8*/ 	.word	0x00057910


	//   ....[164]....
        /*59ec*/ 	.word	0x00057940


	//   ....[165]....
        /*59f0*/ 	.word	0x00057970


	//   ....[166]....
        /*59f4*/ 	.word	0x000579a0


	//   ....[167]....
        /*59f8*/ 	.word	0x000579d0


	//   ....[168]....
        /*59fc*/ 	.word	0x00057b40


	//   ....[169]....
        /*5a00*/ 	.word	0x00057b70


	//   ....[170]....
        /*5a04*/ 	.word	0x000591c0


	//   ....[171]....
        /*5a08*/ 	.word	0x000591f0


	//   ....[172]....
        /*5a0c*/ 	.word	0x00059250


	//   ....[173]....
        /*5a10*/ 	.word	0x000592d0


	//   ....[174]....
        /*5a14*/ 	.word	0x00059300


	//   ....[175]....
        /*5a18*/ 	.word	0x00059380


	//   ....[176]....
        /*5a1c*/ 	.word	0x000593d0


	//   ....[177]....
        /*5a20*/ 	.word	0x00059400


	//   ....[178]....
        /*5a24*/ 	.word	0x00059430


	//   ....[179]....
        /*5a28*/ 	.word	0x000594a0


	//   ....[180]....
        /*5a2c*/ 	.word	0x000594d0


	//   ....[181]....
        /*5a30*/ 	.word	0x00059500


	//   ....[182]....
        /*5a34*/ 	.word	0x00059530


	//   ....[183]....
        /*5a38*/ 	.word	0x00059560


	//   ....[184]....
        /*5a3c*/ 	.word	0x00059590


	//   ....[185]....
        /*5a40*/ 	.word	0x000595c0


	//   ....[186]....
        /*5a44*/ 	.word	0x000595f0


	//   ....[187]....
        /*5a48*/ 	.word	0x00059620


	//   ....[188]....
        /*5a4c*/ 	.word	0x0005add0


	//   ....[189]....
        /*5a50*/ 	.word	0x0005ae50


	//   ....[190]....
        /*5a54*/ 	.word	0x0005ae90


	//   ....[191]....
        /*5a58*/ 	.word	0x0005af40


	//   ....[192]....
        /*5a5c*/ 	.word	0x0005af70


	//   ....[193]....
        /*5a60*/ 	.word	0x0005afb0


	//   ....[194]....
        /*5a64*/ 	.word	0x0005afe0


	//   ....[195]....
        /*5a68*/ 	.word	0x0005b060


	//   ....[196]....
        /*5a6c*/ 	.word	0x0005b090


	//   ....[197]....
        /*5a70*/ 	.word	0x0005b0d0


	//   ....[198]....
        /*5a74*/ 	.word	0x0005b100


	//   ....[199]....
        /*5a78*/ 	.word	0x0005b130


	//   ....[200]....
        /*5a7c*/ 	.word	0x0005b160


	//   ....[201]....
        /*5a80*/ 	.word	0x0005b190


	//   ....[202]....
        /*5a84*/ 	.word	0x0005b1c0


	//   ....[203]....
        /*5a88*/ 	.word	0x0005b1f0


	//   ....[204]....
        /*5a8c*/ 	.word	0x0005b220


	//   ....[205]....
        /*5a90*/ 	.word	0x0005b250


	//   ....[206]....
        /*5a94*/ 	.word	0x0005c9a0


	//   ....[207]....
        /*5a98*/ 	.word	0x0005c9d0


	//   ....[208]....
        /*5a9c*/ 	.word	0x0005ca30


	//   ....[209]....
        /*5aa0*/ 	.word	0x0005cab0


	//   ....[210]....
        /*5aa4*/ 	.word	0x0005cae0


	//   ....[211]....
        /*5aa8*/ 	.word	0x0005cb60


	//   ....[212]....
        /*5aac*/ 	.word	0x0005cbb0


	//   ....[213]....
        /*5ab0*/ 	.word	0x0005cbe0


	//   ....[214]....
        /*5ab4*/ 	.word	0x0005cc10


	//   ....[215]....
        /*5ab8*/ 	.word	0x0005cc80


	//   ....[216]....
        /*5abc*/ 	.word	0x0005ccb0


	//   ....[217]....
        /*5ac0*/ 	.word	0x0005cce0


	//   ....[218]....
        /*5ac4*/ 	.word	0x0005cd10


	//   ....[219]....
        /*5ac8*/ 	.word	0x0005cd40


	//   ....[220]....
        /*5acc*/ 	.word	0x0005cd70


	//   ....[221]....
        /*5ad0*/ 	.word	0x0005cda0


	//   ....[222]....
        /*5ad4*/ 	.word	0x0005cdd0


	//   ....[223]....
        /*5ad8*/ 	.word	0x0005ce00


	//   ....[224]....
        /*5adc*/ 	.word	0x0005de50


	//   ....[225]....
        /*5ae0*/ 	.word	0x0005e5d0


	//   ....[226]....
        /*5ae4*/ 	.word	0x0005e630


	//   ....[227]....
        /*5ae8*/ 	.word	0x0005e6b0


	//   ....[228]....
        /*5aec*/ 	.word	0x0005e700


	//   ....[229]....
        /*5af0*/ 	.word	0x0005e740


	//   ....[230]....
        /*5af4*/ 	.word	0x0005e7e0


	//   ....[231]....
        /*5af8*/ 	.word	0x0005e810


	//   ....[232]....
        /*5afc*/ 	.word	0x0005e840


	//   ....[233]....
        /*5b00*/ 	.word	0x0005e870


	//   ....[234]....
        /*5b04*/ 	.word	0x0005e8a0


	//   ....[235]....
        /*5b08*/ 	.word	0x0005e8d0


	//   ....[236]....
        /*5b0c*/ 	.word	0x0005e900


	//   ....[237]....
        /*5b10*/ 	.word	0x0005e930


	//   ....[238]....
        /*5b14*/ 	.word	0x0005e960


	//   ....[239]....
        /*5b18*/ 	.word	0x0005e990


	//   ....[240]....
        /*5b1c*/ 	.word	0x0005e9c0


	//   ....[241]....
        /*5b20*/ 	.word	0x0005e9f0


	//   ....[242]....
        /*5b24*/ 	.word	0x0005fde0


	//   ....[243]....
        /*5b28*/ 	.word	0x0005ffb0


	//   ....[244]....
        /*5b2c*/ 	.word	0x0005fff0


	//   ....[245]....
        /*5b30*/ 	.word	0x000601a0


	//   ....[246]....
        /*5b34*/ 	.word	0x000601e0


	//   ....[247]....
        /*5b38*/ 	.word	0x000601f0


	//   ....[248]....
        /*5b3c*/ 	.word	0x00060200


	//   ....[249]....
        /*5b40*/ 	.word	0x00060210


	//   ....[250]....
        /*5b44*/ 	.word	0x00060220


	//   ....[251]....
        /*5b48*/ 	.word	0x00060230


	//   ....[252]....
        /*5b4c*/ 	.word	0x00060240


	//   ....[253]....
        /*5b50*/ 	.word	0x00060250


	//   ....[254]....
        /*5b54*/ 	.word	0x00060260


	//   ....[255]....
        /*5b58*/ 	.word	0x00060270


	//   ....[0]....
        /*5b5c*/ 	.word	0x00060280


	//   ....[1]....
        /*5b60*/ 	.word	0x00060290


	//   ....[2]....
        /*5b64*/ 	.word	0x000602a0


	//   ....[3]....
        /*5b68*/ 	.word	0x000602b0


	//   ....[4]....
        /*5b6c*/ 	.word	0x00071830


	//   ....[5]....
        /*5b70*/ 	.word	0x00072c70


	//   ....[6]....
        /*5b74*/ 	.word	0x00075580


	//   ....[7]....
        /*5b78*/ 	.word	0x000755c0


	//   ....[8]....
        /*5b7c*/ 	.word	0x00075860


	//   ....[9]....
        /*5b80*/ 	.word	0x00075890


	//   ....[10]....
        /*5b84*/ 	.word	0x000759a0


	//   ....[11]....
        /*5b88*/ 	.word	0x000759d0


	//   ....[12]....
        /*5b8c*/ 	.word	0x00075a00


	//   ....[13]....
        /*5b90*/ 	.word	0x00075a30


	//   ....[14]....
        /*5b94*/ 	.word	0x00075a60


	//   ....[15]....
        /*5b98*/ 	.word	0x00075a90


	//   ....[16]....
        /*5b9c*/ 	.word	0x00075b80


	//   ....[17]....
        /*5ba0*/ 	.word	0x00075bb0


	//   ....[18]....
        /*5ba4*/ 	.word	0x00075be0


	//   ....[19]....
        /*5ba8*/ 	.word	0x00075c20


	//   ....[20]....
        /*5bac*/ 	.word	0x00075c50


	//   ....[21]....
        /*5bb0*/ 	.word	0x00075c80


	//   ....[22]....
        /*5bb4*/ 	.word	0x00075cb0


	//   ....[23]....
        /*5bb8*/ 	.word	0x00075ce0


	//   ....[24]....
        /*5bbc*/ 	.word	0x000773b0


	//   ....[25]....
        /*5bc0*/ 	.word	0x000773f0


	//   ....[26]....
        /*5bc4*/ 	.word	0x00077550


	//   ....[27]....
        /*5bc8*/ 	.word	0x00077590


	//   ....[28]....
        /*5bcc*/ 	.word	0x000775c0


	//   ....[29]....
        /*5bd0*/ 	.word	0x000775f0


	//   ....[30]....
        /*5bd4*/ 	.word	0x00077650


	//   ....[31]....
        /*5bd8*/ 	.word	0x00077680


	//   ....[32]....
        /*5bdc*/ 	.word	0x000776e0


	//   ....[33]....
        /*5be0*/ 	.word	0x00077710


	//   ....[34]....
        /*5be4*/ 	.word	0x00077740


	//   ....[35]....
        /*5be8*/ 	.word	0x00077770


	//   ....[36]....
        /*5bec*/ 	.word	0x000777a0


	//   ....[37]....
        /*5bf0*/ 	.word	0x000777d0


	//   ....[38]....
        /*5bf4*/ 	.word	0x00077800


	//   ....[39]....
        /*5bf8*/ 	.word	0x00077830


	//   ....[40]....
        /*5bfc*/ 	.word	0x00077890


	//   ....[41]....
        /*5c00*/ 	.word	0x000778c0


	//   ....[42]....
        /*5c04*/ 	.word	0x00078f70


	//   ....[43]....
        /*5c08*/ 	.word	0x000790f0


	//   ....[44]....
        /*5c0c*/ 	.word	0x00079140


	//   ....[45]....
        /*5c10*/ 	.word	0x00079190


	//   ....[46]....
        /*5c14*/ 	.word	0x000791d0


	//   ....[47]....
        /*5c18*/ 	.word	0x00079200


	//   ....[48]....
        /*5c1c*/ 	.word	0x00079230


	//   ....[49]....
        /*5c20*/ 	.word	0x00079290


	//   ....[50]....
        /*5c24*/ 	.word	0x000792c0


	//   ....[51]....
        /*5c28*/ 	.word	0x000792f0


	//   ....[52]....
        /*5c2c*/ 	.word	0x00079350


	//   ....[53]....
        /*5c30*/ 	.word	0x00079380


	//   ....[54]....
        /*5c34*/ 	.word	0x000793b0


	//   ....[55]....
        /*5c38*/ 	.word	0x000793e0


	//   ....[56]....
        /*5c3c*/ 	.word	0x00079410


	//   ....[57]....
        /*5c40*/ 	.word	0x00079440


	//   ....[58]....
        /*5c44*/ 	.word	0x000794a0


	//   ....[59]....
        /*5c48*/ 	.word	0x000794d0


	//   ....[60]....
        /*5c4c*/ 	.word	0x0007abd0


	//   ....[61]....
        /*5c50*/ 	.word	0x0007ac10


	//   ....[62]....
        /*5c54*/ 	.word	0x0007ad70


	//   ....[63]....
        /*5c58*/ 	.word	0x0007adb0


	//   ....[64]....
        /*5c5c*/ 	.word	0x0007ade0


	//   ....[65]....
        /*5c60*/ 	.word	0x0007ae10


	//   ....[66]....
        /*5c64*/ 	.word	0x0007ae70


	//   ....[67]....
        /*5c68*/ 	.word	0x0007aea0


	//   ....[68]....
        /*5c6c*/ 	.word	0x0007af00


	//   ....[69]....
        /*5c70*/ 	.word	0x0007af30


	//   ....[70]....
        /*5c74*/ 	.word	0x0007af60


	//   ....[71]....
        /*5c78*/ 	.word	0x0007af90


	//   ....[72]....
        /*5c7c*/ 	.word	0x0007afc0


	//   ....[73]....
        /*5c80*/ 	.word	0x0007aff0


	//   ....[74]....
        /*5c84*/ 	.word	0x0007b020


	//   ....[75]....
        /*5c88*/ 	.word	0x0007b050


	//   ....[76]....
        /*5c8c*/ 	.word	0x0007b0b0


	//   ....[77]....
        /*5c90*/ 	.word	0x0007b0e0


	//   ....[78]....
        /*5c94*/ 	.word	0x0007c040


	//   ....[79]....
        /*5c98*/ 	.word	0x0007c840


	//   ....[80]....
        /*5c9c*/ 	.word	0x0007c940


	//   ....[81]....
        /*5ca0*/ 	.word	0x0007c970


	//   ....[82]....
        /*5ca4*/ 	.word	0x0007c9f0


	//   ....[83]....
        /*5ca8*/ 	.word	0x0007ca20


	//   ....[84]....
        /*5cac*/ 	.word	0x0007ca50


	//   ....[85]....
        /*5cb0*/ 	.word	0x0007ca80


	//   ....[86]....
        /*5cb4*/ 	.word	0x0007cab0


	//   ....[87]....
        /*5cb8*/ 	.word	0x0007cae0


	//   ....[88]....
        /*5cbc*/ 	.word	0x0007cb10


	//   ....[89]....
        /*5cc0*/ 	.word	0x0007cb40


	//   ....[90]....
        /*5cc4*/ 	.word	0x0007cba0


	//   ....[91]....
        /*5cc8*/ 	.word	0x0007cc00


	//   ....[92]....
        /*5ccc*/ 	.word	0x0007cc40


	//   ....[93]....
        /*5cd0*/ 	.word	0x0007cc70


	//   ....[94]....
        /*5cd4*/ 	.word	0x0007cca0


	//   ....[95]....
        /*5cd8*/ 	.word	0x0007ccd0


	//   ....[96]....
        /*5cdc*/ 	.word	0x0007dd20


	//   ....[97]....
        /*5ce0*/ 	.word	0x0007dd80


	//   ....[98]....
        /*5ce4*/ 	.word	0x0007ddc0


	//   ....[99]....
        /*5ce8*/ 	.word	0x0007e0c0


	//   ....[100]....
        /*5cec*/ 	.word	0x0007e3a0


	//   ....[101]....
        /*5cf0*/ 	.word	0x0007e470


	//   ....[102]....
        /*5cf4*/ 	.word	0x0007e4b0


	//   ....[103]....
        /*5cf8*/ 	.word	0x0007e4c0


	//   ....[104]....
        /*5cfc*/ 	.word	0x0007e4d0


	//   ....[105]....
        /*5d00*/ 	.word	0x0007e4e0


	//   ....[106]....
        /*5d04*/ 	.word	0x0007e4f0


	//   ....[107]....
        /*5d08*/ 	.word	0x0007e500


	//   ....[108]....
        /*5d0c*/ 	.word	0x0007e510


	//   ....[109]....
        /*5d10*/ 	.word	0x0007e520


	//   ....[110]....
        /*5d14*/ 	.word	0x0007e530


	//   ....[111]....
        /*5d18*/ 	.word	0x0007e540


	//   ....[112]....
        /*5d1c*/ 	.word	0x0007e550


	//   ....[113]....
        /*5d20*/ 	.word	0x0007e560


	//   ....[114]....
        /*5d24*/ 	.word	0x0008b8e0


	//   ....[115]....
        /*5d28*/ 	.word	0x0008c3e0


	//   ....[116]....
        /*5d2c*/ 	.word	0x0008c650


	//   ....[117]....
        /*5d30*/ 	.word	0x0008c690


	//   ....[118]....
        /*5d34*/ 	.word	0x0008c6f0


	//   ....[119]....
        /*5d38*/ 	.word	0x0008c730


	//   ....[120]....
        /*5d3c*/ 	.word	0x0008c790


	//   ....[121]....
        /*5d40*/ 	.word	0x0008c840


	//   ....[122]....
        /*5d44*/ 	.word	0x0008c870


	//   ....[123]....
        /*5d48*/ 	.word	0x0008c880


	//   ....[124]....
        /*5d4c*/ 	.word	0x0008c890


	//   ....[125]....
        /*5d50*/ 	.word	0x0008c8a0


	//   ....[126]....
        /*5d54*/ 	.word	0x0008c8b0


	//   ....[127]....
        /*5d58*/ 	.word	0x0008c8c0


	//   ....[128]....
        /*5d5c*/ 	.word	0x0008c8d0


	//   ....[129]....
        /*5d60*/ 	.word	0x0008c8e0


	//   ....[130]....
        /*5d64*/ 	.word	0x0008c8f0


	//   ....[131]....
        /*5d68*/ 	.word	0x0008c900


	//   ....[132]....
        /*5d6c*/ 	.word	0x0008c910


	//   ....[133]....
        /*5d70*/ 	.word	0x0008c920


	//   ....[134]....
        /*5d74*/ 	.word	0x0008ddc0


	//   ....[135]....
        /*5d78*/ 	.word	0x0008ddd0


	//   ....[136]....
        /*5d7c*/ 	.word	0x0008dde0


	//   ....[137]....
        /*5d80*/ 	.word	0x0008ddf0


	//   ....[138]....
        /*5d84*/ 	.word	0x0008de00


	//   ....[139]....
        /*5d88*/ 	.word	0x0008de10


	//   ....[140]....
        /*5d8c*/ 	.word	0x0008de20


	//   ....[141]....
        /*5d90*/ 	.word	0x0008de30


	//   ....[142]....
        /*5d94*/ 	.word	0x0008de40


	//   ....[143]....
        /*5d98*/ 	.word	0x0008de50


	//   ....[144]....
        /*5d9c*/ 	.word	0x0008de60


	//   ....[145]....
        /*5da0*/ 	.word	0x0008de70


	//   ....[146]....
        /*5da4*/ 	.word	0x0008de80


	//   ....[147]....
        /*5da8*/ 	.word	0x0008de90


	//   ....[148]....
        /*5dac*/ 	.word	0x0008dea0


	//   ....[149]....
        /*5db0*/ 	.word	0x0008deb0


	//   ....[150]....
        /*5db4*/ 	.word	0x0008dec0


	//   ....[151]....
        /*5db8*/ 	.word	0x0008ded0


	//   ....[152]....
        /*5dbc*/ 	.word	0x0008f380


	//   ....[153]....
        /*5dc0*/ 	.word	0x0008f390


	//   ....[154]....
        /*5dc4*/ 	.word	0x0008f3a0


	//   ....[155]....
        /*5dc8*/ 	.word	0x0008f3b0


	//   ....[156]....
        /*5dcc*/ 	.word	0x0008f3c0


	//   ....[157]....
        /*5dd0*/ 	.word	0x0008f3d0


	//   ....[158]....
        /*5dd4*/ 	.word	0x0008f3e0


	//   ....[159]....
        /*5dd8*/ 	.word	0x0008f3f0


	//   ....[160]....
        /*5ddc*/ 	.word	0x0008f400


	//   ....[161]....
        /*5de0*/ 	.word	0x0008f410


	//   ....[162]....
        /*5de4*/ 	.word	0x0008f420


	//   ....[163]....
        /*5de8*/ 	.word	0x0008f430


	//   ....[164]....
        /*5dec*/ 	.word	0x0008f440


	//   ....[165]....
        /*5df0*/ 	.word	0x0008f450


	//   ....[166]....
        /*5df4*/ 	.word	0x0008f460


	//   ....[167]....
        /*5df8*/ 	.word	0x0008f470


	//   ....[168]....
        /*5dfc*/ 	.word	0x0008f480


	//   ....[169]....
        /*5e00*/ 	.word	0x0008f490


	//   ....[170]....
        /*5e04*/ 	.word	0x00090940


	//   ....[171]....
        /*5e08*/ 	.word	0x00090950


	//   ....[172]....
        /*5e0c*/ 	.word	0x00090960


	//   ....[173]....
        /*5e10*/ 	.word	0x00090970


	//   ....[174]....
        /*5e14*/ 	.word	0x00090980


	//   ....[175]....
        /*5e18*/ 	.word	0x00090990


	//   ....[176]....
        /*5e1c*/ 	.word	0x000909a0


	//   ....[177]....
        /*5e20*/ 	.word	0x000909b0


	//   ....[178]....
        /*5e24*/ 	.word	0x000909c0


	//   ....[179]....
        /*5e28*/ 	.word	0x000909d0


	//   ....[180]....
        /*5e2c*/ 	.word	0x000909e0


	//   ....[181]....
        /*5e30*/ 	.word	0x000909f0


	//   ....[182]....
        /*5e34*/ 	.word	0x00090a00


	//   ....[183]....
        /*5e38*/ 	.word	0x00090a10


	//   ....[184]....
        /*5e3c*/ 	.word	0x00090a20


	//   ....[185]....
        /*5e40*/ 	.word	0x00090a30


	//   ....[186]....
        /*5e44*/ 	.word	0x00090a40


	//   ....[187]....
        /*5e48*/ 	.word	0x00090a50


	//   ....[188]....
        /*5e4c*/ 	.word	0x00091f00


	//   ....[189]....
        /*5e50*/ 	.word	0x00091f10


	//   ....[190]....
        /*5e54*/ 	.word	0x00091f20


	//   ....[191]....
        /*5e58*/ 	.word	0x00091f30


	//   ....[192]....
        /*5e5c*/ 	.word	0x00091f40


	//   ....[193]....
        /*5e60*/ 	.word	0x00091f50


	//   ....[194]....
        /*5e64*/ 	.word	0x00091f60


	//   ....[195]....
        /*5e68*/ 	.word	0x00091f70


	//   ....[196]....
        /*5e6c*/ 	.word	0x00091f80


	//   ....[197]....
        /*5e70*/ 	.word	0x00091f90


	//   ....[198]....
        /*5e74*/ 	.word	0x00091fa0


	//   ....[199]....
        /*5e78*/ 	.word	0x00091fb0


	//   ....[200]....
        /*5e7c*/ 	.word	0x00091fc0


	//   ....[201]....
        /*5e80*/ 	.word	0x00091fd0


	//   ....[202]....
        /*5e84*/ 	.word	0x00091fe0


	//   ....[203]....
        /*5e88*/ 	.word	0x00091ff0


	//   ....[204]....
        /*5e8c*/ 	.word	0x00092000


	//   ....[205]....
        /*5e90*/ 	.word	0x00092010


	//   ....[206]....
        /*5e94*/ 	.word	0x00093570


	//   ....[207]....
        /*5e98*/ 	.word	0x00093650


	//   ....[208]....
        /*5e9c*/ 	.word	0x00094370


	//   ....[209]....
        /*5ea0*/ 	.word	0x00094590


	//   ....[210]....
        /*5ea4*/ 	.word	0x000945b0


	//   ....[211]....
        /*5ea8*/ 	.word	0x000945c0


	//   ....[212]....
        /*5eac*/ 	.word	0x000945d0


	//   ....[213]....
        /*5eb0*/ 	.word	0x000945e0


	//   ....[214]....
        /*5eb4*/ 	.word	0x000945f0


	//   ....[215]....
        /*5eb8*/ 	.word	0x00094600


	//   ....[216]....
        /*5ebc*/ 	.word	0x00094610


	//   ....[217]....
        /*5ec0*/ 	.word	0x00094620


	//   ....[218]....
        /*5ec4*/ 	.word	0x00094630


	//   ....[219]....
        /*5ec8*/ 	.word	0x00094640


	//   ....[220]....
        /*5ecc*/ 	.word	0x00094650


	//   ....[221]....
        /*5ed0*/ 	.word	0x00094660


	//   ....[222]....
        /*5ed4*/ 	.word	0x00094670


	//   ....[223]....
        /*5ed8*/ 	.word	0x00094680


	//   ....[224]....
        /*5edc*/ 	.word	0x00094690


	//   ....[225]....
        /*5ee0*/ 	.word	0x000946a0


	//   ....[226]....
        /*5ee4*/ 	.word	0x000946b0


	//   ....[227]....
        /*5ee8*/ 	.word	0x00096120


	//   ....[228]....
        /*5eec*/ 	.word	0x00096130


	//   ....[229]....
        /*5ef0*/ 	.word	0x00096140


	//   ....[230]....
        /*5ef4*/ 	.word	0x00096150


	//   ....[231]....
        /*5ef8*/ 	.word	0x00096160


	//   ....[232]....
        /*5efc*/ 	.word	0x00096170


	//   ....[233]....
        /*5f00*/ 	.word	0x00096180


	//   ....[234]....
        /*5f04*/ 	.word	0x00096190


	//   ....[235]....
        /*5f08*/ 	.word	0x000961a0


	//   ....[236]....
        /*5f0c*/ 	.word	0x000961b0


	//   ....[237]....
        /*5f10*/ 	.word	0x000961c0


	//   ....[238]....
        /*5f14*/ 	.word	0x000961d0


	//   ....[239]....
        /*5f18*/ 	.word	0x000961e0


	//   ....[240]....
        /*5f1c*/ 	.word	0x000961f0


	//   ....[241]....
        /*5f20*/ 	.word	0x00096200


	//   ....[242]....
        /*5f24*/ 	.word	0x00096210


	//   ....[243]....
        /*5f28*/ 	.word	0x00096220


	//   ....[244]....
        /*5f2c*/ 	.word	0x00096230


	//   ....[245]....
        /*5f30*/ 	.word	0x000976b0


	//   ....[246]....
        /*5f34*/ 	.word	0x000976c0


	//   ....[247]....
        /*5f38*/ 	.word	0x000976d0


	//   ....[248]....
        /*5f3c*/ 	.word	0x000976e0


	//   ....[249]....
        /*5f40*/ 	.word	0x000976f0


	//   ....[250]....
        /*5f44*/ 	.word	0x00097700


	//   ....[251]....
        /*5f48*/ 	.word	0x00097710


	//   ....[252]....
        /*5f4c*/ 	.word	0x00097720


	//   ....[253]....
        /*5f50*/ 	.word	0x00097730


	//   ....[254]....
        /*5f54*/ 	.word	0x00097740


	//   ....[255]....
        /*5f58*/ 	.word	0x00097750


	//   ....[0]....
        /*5f5c*/ 	.word	0x00097760


	//   ....[1]....
        /*5f60*/ 	.word	0x00097770


	//   ....[2]....
        /*5f64*/ 	.word	0x00097780


	//   ....[3]....
        /*5f68*/ 	.word	0x00097790


	//   ....[4]....
        /*5f6c*/ 	.word	0x000977a0


	//   ....[5]....
        /*5f70*/ 	.word	0x000977b0


	//   ....[6]....
        /*5f74*/ 	.word	0x000977c0


	//   ....[7]....
        /*5f78*/ 	.word	0x00098c40


	//   ....[8]....
        /*5f7c*/ 	.word	0x00098c50


	//   ....[9]....
        /*5f80*/ 	.word	0x00098c60


	//   ....[10]....
        /*5f84*/ 	.word	0x00098c70


	//   ....[11]....
        /*5f88*/ 	.word	0x00098c80


	//   ....[12]....
        /*5f8c*/ 	.word	0x00098c90


	//   ....[13]....
        /*5f90*/ 	.word	0x00098ca0


	//   ....[14]....
        /*5f94*/ 	.word	0x00098cb0


	//   ....[15]....
        /*5f98*/ 	.word	0x00098cc0


	//   ....[16]....
        /*5f9c*/ 	.word	0x00098cd0


	//   ....[17]....
        /*5fa0*/ 	.word	0x00098ce0


	//   ....[18]....
        /*5fa4*/ 	.word	0x00098cf0


	//   ....[19]....
        /*5fa8*/ 	.word	0x00098d00


	//   ....[20]....
        /*5fac*/ 	.word	0x00098d10


	//   ....[21]....
        /*5fb0*/ 	.word	0x00098d20


	//   ....[22]....
        /*5fb4*/ 	.word	0x00098d30


	//   ....[23]....
        /*5fb8*/ 	.word	0x00098d40


	//   ....[24]....
        /*5fbc*/ 	.word	0x00098d50


	//   ....[25]....
        /*5fc0*/ 	.word	0x0009a1d0


	//   ....[26]....
        /*5fc4*/ 	.word	0x0009a1e0


	//   ....[27]....
        /*5fc8*/ 	.word	0x0009a1f0


	//   ....[28]....
        /*5fcc*/ 	.word	0x0009a200


	//   ....[29]....
        /*5fd0*/ 	.word	0x0009a210


	//   ....[30]....
        /*5fd4*/ 	.word	0x0009a220


	//   ....[31]....
        /*5fd8*/ 	.word	0x0009a230


	//   ....[32]....
        /*5fdc*/ 	.word	0x0009a240


	//   ....[33]....
        /*5fe0*/ 	.word	0x0009a250


	//   ....[34]....
        /*5fe4*/ 	.word	0x0009a260


	//   ....[35]....
        /*5fe8*/ 	.word	0x0009a270


	//   ....[36]....
        /*5fec*/ 	.word	0x0009a280


	//   ....[37]....
        /*5ff0*/ 	.word	0x0009a290


	//   ....[38]....
        /*5ff4*/ 	.word	0x0009a2a0


	//   ....[39]....
        /*5ff8*/ 	.word	0x0009a2b0


	//   ....[40]....
        /*5ffc*/ 	.word	0x0009a2c0


	//   ....[41]....
        /*6000*/ 	.word	0x0009a2d0


	//   ....[42]....
        /*6004*/ 	.word	0x0009a2e0


	//   ....[43]....
        /*6008*/ 	.word	0x0009c4a0


	//   ....[44]....
        /*600c*/ 	.word	0x000aaa80


	//   ....[45]....
        /*6010*/ 	.word	0x000aab20


	//   ....[46]....
        /*6014*/ 	.word	0x000aad30


	//   ....[47]....
        /*6018*/ 	.word	0x000ab210


	//   ....[48]....
        /*601c*/ 	.word	0x000ab270


	//   ....[49]....
        /*6020*/ 	.word	0x000ab2c0


	//   ....[50]....
        /*6024*/ 	.word	0x000ab310


	//   ....[51]....
        /*6028*/ 	.word	0x000ab360


	//   ....[52]....
        /*602c*/ 	.word	0x000ab3b0


	//   ....[53]....
        /*6030*/ 	.word	0x000ab400


	//   ....[54]....
        /*6034*/ 	.word	0x000ab450


	//   ....[55]....
        /*6038*/ 	.word	0x000ab4a0


	//   ....[56]....
        /*603c*/ 	.word	0x000ab4f0


	//   ....[57]....
        /*6040*/ 	.word	0x000ab540


	//   ....[58]....
        /*6044*/ 	.word	0x000ab590


	//   ....[59]....
        /*6048*/ 	.word	0x000ab5e0


	//   ....[60]....
        /*604c*/ 	.word	0x000ab630


	//   ....[61]....
        /*6050*/ 	.word	0x000ab680


	//   ....[62]....
        /*6054*/ 	.word	0x000ab6d0


	//   ....[63]....
        /*6058*/ 	.word	0x000ab720


	//   ....[64]....
        /*605c*/ 	.word	0x000ab7b0


	//   ....[65]....
        /*6060*/ 	.word	0x000ab830


	//   ....[66]....
        /*6064*/ 	.word	0x000ab880


	//   ....[67]....
        /*6068*/ 	.word	0x000ab8d0


	//   ....[68]....
        /*606c*/ 	.word	0x000ab920


	//   ....[69]....
        /*6070*/ 	.word	0x000ab970


	//   ....[70]....
        /*6074*/ 	.word	0x000ab9c0


	//   ....[71]....
        /*6078*/ 	.word	0x000aba10


	//   ....[72]....
        /*607c*/ 	.word	0x000aba60


	//   ....[73]....
        /*6080*/ 	.word	0x000abab0


	//   ....[74]....
        /*6084*/ 	.word	0x000abb00


	//   ....[75]....
        /*6088*/ 	.word	0x000abb50


	//   ....[76]....
        /*608c*/ 	.word	0x000abba0


	//   ....[77]....
        /*6090*/ 	.word	0x000abbf0


	//   ....[78]....
        /*6094*/ 	.word	0x000abc40


	//   ....[79]....
        /*6098*/ 	.word	0x000abc90


	//   ....[80]....
        /*609c*/ 	.word	0x000abce0


	//   ....[81]....
        /*60a0*/ 	.word	0x000abd30


	//   ....[82]....
        /*60a4*/ 	.word	0x000abdc0


	//   ....[83]....
        /*60a8*/ 	.word	0x000abe40


	//   ....[84]....
        /*60ac*/ 	.word	0x000abe90


	//   ....[85]....
        /*60b0*/ 	.word	0x000abee0


	//   ....[86]....
        /*60b4*/ 	.word	0x000abf30


	//   ....[87]....
        /*60b8*/ 	.word	0x000abf80


	//   ....[88]....
        /*60bc*/ 	.word	0x000abfd0


	//   ....[89]....
        /*60c0*/ 	.word	0x000ac020


	//   ....[90]....
        /*60c4*/ 	.word	0x000ac070


	//   ....[91]....
        /*60c8*/ 	.word	0x000ac0c0


	//   ....[92]....
        /*60cc*/ 	.word	0x000ac110


	//   ....[93]....
        /*60d0*/ 	.word	0x000ac160


	//   ....[94]....
        /*60d4*/ 	.word	0x000ac1b0


	//   ....[95]....
        /*60d8*/ 	.word	0x000ac200


	//   ....[96]....
        /*60dc*/ 	.word	0x000ac250


	//   ....[97]....
        /*60e0*/ 	.word	0x000ac2a0


	//   ....[98]....
        /*60e4*/ 	.word	0x000ac2f0


	//   ....[99]....
        /*60e8*/ 	.word	0x000ac340


	//   ....[100]....
        /*60ec*/ 	.word	0x000ac3d0


	//   ....[101]....
        /*60f0*/ 	.word	0x000ac450


	//   ....[102]....
        /*60f4*/ 	.word	0x000ac4a0


	//   ....[103]....
        /*60f8*/ 	.word	0x000ac4f0


	//   ....[104]....
        /*60fc*/ 	.word	0x000ac540


	//   ....[105]....
        /*6100*/ 	.word	0x000ac590


	//   ....[106]....
        /*6104*/ 	.word	0x000ac5e0


	//   ....[107]....
        /*6108*/ 	.word	0x000ac630


	//   ....[108]....
        /*610c*/ 	.word	0x000ac680


	//   ....[109]....
        /*6110*/ 	.word	0x000ac6d0


	//   ....[110]....
        /*6114*/ 	.word	0x000ac720


	//   ....[111]....
        /*6118*/ 	.word	0x000ac770


	//   ....[112]....
        /*611c*/ 	.word	0x000ac7c0


	//   ....[113]....
        /*6120*/ 	.word	0x000ac810


	//   ....[114]....
        /*6124*/ 	.word	0x000ac860


	//   ....[115]....
        /*6128*/ 	.word	0x000ac8b0


	//   ....[116]....
        /*612c*/ 	.word	0x000ac900


	//   ....[117]....
        /*6130*/ 	.word	0x000ac950


	//   ....[118]....
        /*6134*/ 	.word	0x000ac9e0


	//   ....[119]....
        /*6138*/ 	.word	0x000aca60


	//   ....[120]....
        /*613c*/ 	.word	0x000acab0


	//   ....[121]....
        /*6140*/ 	.word	0x000acb00


	//   ....[122]....
        /*6144*/ 	.word	0x000acb50


	//   ....[123]....
        /*6148*/ 	.word	0x000acba0


	//   ....[124]....
        /*614c*/ 	.word	0x000acbf0


	//   ....[125]....
        /*6150*/ 	.word	0x000acc40


	//   ....[126]....
        /*6154*/ 	.word	0x000acc90


	//   ....[127]....
        /*6158*/ 	.word	0x000acce0


	//   ....[128]....
        /*615c*/ 	.word	0x000acd30


	//   ....[129]....
        /*6160*/ 	.word	0x000acd80


	//   ....[130]....
        /*6164*/ 	.word	0x000acdd0


	//   ....[131]....
        /*6168*/ 	.word	0x000ace20


	//   ....[132]....
        /*616c*/ 	.word	0x000ace70


	//   ....[133]....
        /*6170*/ 	.word	0x000acec0


	//   ....[134]....
        /*6174*/ 	.word	0x000acf10


	//   ....[135]....
        /*6178*/ 	.word	0x000acf60


	//   ....[136]....
        /*617c*/ 	.word	0x000acfe0


	//   ....[137]....
        /*6180*/ 	.word	0x000ad070


	//   ....[138]....
        /*6184*/ 	.word	0x000ad100


	//   ....[139]....
        /*6188*/ 	.word	0x000ad3c0


	//   ....[140]....
        /*618c*/ 	.word	0x000ad530


	//   ....[141]....
        /*6190*/ 	.word	0x000ad6b0


	//   ....[142]....
        /*6194*/ 	.word	0x000ad830


	//   ....[143]....
        /*6198*/ 	.word	0x000ad940


	//   ....[144]....
        /*619c*/ 	.word	0x000ada10


	//   ....[145]....
        /*61a0*/ 	.word	0x000adaa0


	//   ....[146]....
        /*61a4*/ 	.word	0x000adaf0


	//   ....[147]....
        /*61a8*/ 	.word	0x000adb40


	//   ....[148]....
        /*61ac*/ 	.word	0x000adb90


	//   ....[149]....
        /*61b0*/ 	.word	0x000adbe0


	//   ....[150]....
        /*61b4*/ 	.word	0x000adc30


	//   ....[151]....
        /*61b8*/ 	.word	0x000adc80


	//   ....[152]....
        /*61bc*/ 	.word	0x000adcd0


	//   ....[153]....
        /*61c0*/ 	.word	0x000add20


	//   ....[154]....
        /*61c4*/ 	.word	0x000add70


	//   ....[155]....
        /*61c8*/ 	.word	0x000addc0


	//   ....[156]....
        /*61cc*/ 	.word	0x000ade10


	//   ....[157]....
        /*61d0*/ 	.word	0x000ade90


	//   ....[158]....
        /*61d4*/ 	.word	0x000adf10


	//   ....[159]....
        /*61d8*/ 	.word	0x000adf60


	//   ....[160]....
        /*61dc*/ 	.word	0x000adfb0


	//   ....[161]....
        /*61e0*/ 	.word	0x000ae000


	//   ....[162]....
        /*61e4*/ 	.word	0x000ae050


	//   ....[163]....
        /*61e8*/ 	.word	0x000ae0a0


	//   ....[164]....
        /*61ec*/ 	.word	0x000ae0f0


	//   ....[165]....
        /*61f0*/ 	.word	0x000ae140


	//   ....[166]....
        /*61f4*/ 	.word	0x000ae190


	//   ....[167]....
        /*61f8*/ 	.word	0x000ae1e0


	//   ....[168]....
        /*61fc*/ 	.word	0x000ae230


	//   ....[169]....
        /*6200*/ 	.word	0x000ae280


	//   ....[170]....
        /*6204*/ 	.word	0x000ae2d0


	//   ....[171]....
        /*6208*/ 	.word	0x000ae320


	//   ....[172]....
        /*620c*/ 	.word	0x000ae370


	//   ....[173]....
        /*6210*/ 	.word	0x000ae3c0


	//   ....[174]....
        /*6214*/ 	.word	0x000ae410


	//   ....[175]....
        /*6218*/ 	.word	0x000ae490


	//   ....[176]....
        /*621c*/ 	.word	0x000ae510


	//   ....[177]....
        /*6220*/ 	.word	0x000ae560


	//   ....[178]....
        /*6224*/ 	.word	0x000ae5b0


	//   ....[179]....
        /*6228*/ 	.word	0x000ae600


	//   ....[180]....
        /*622c*/ 	.word	0x000ae650


	//   ....[181]....
        /*6230*/ 	.word	0x000ae6a0


	//   ....[182]....
        /*6234*/ 	.word	0x000ae6f0


	//   ....[183]....
        /*6238*/ 	.word	0x000ae740


	//   ....[184]....
        /*623c*/ 	.word	0x000ae790


	//   ....[185]....
        /*6240*/ 	.word	0x000ae7e0


	//   ....[186]....
        /*6244*/ 	.word	0x000ae830


	//   ....[187]....
        /*6248*/ 	.word	0x000ae880


	//   ....[188]....
        /*624c*/ 	.word	0x000ae8d0


	//   ....[189]....
        /*6250*/ 	.word	0x000ae920


	//   ....[190]....
        /*6254*/ 	.word	0x000ae970


	//   ....[191]....
        /*6258*/ 	.word	0x000ae9c0


	//   ....[192]....
        /*625c*/ 	.word	0x000aea10


	//   ....[193]....
        /*6260*/ 	.word	0x000aea90


	//   ....[194]....
        /*6264*/ 	.word	0x000aeb10


	//   ....[195]....
        /*6268*/ 	.word	0x000aeb60


	//   ....[196]....
        /*626c*/ 	.word	0x000aebb0


	//   ....[197]....
        /*6270*/ 	.word	0x000aec00


	//   ....[198]....
        /*6274*/ 	.word	0x000aec50


	//   ....[199]....
        /*6278*/ 	.word	0x000aeca0


	//   ....[200]....
        /*627c*/ 	.word	0x000aecf0


	//   ....[201]....
        /*6280*/ 	.word	0x000aed40


	//   ....[202]....
        /*6284*/ 	.word	0x000aed90


	//   ....[203]....
        /*6288*/ 	.word	0x000aede0


	//   ....[204]....
        /*628c*/ 	.word	0x000aee30


	//   ....[205]....
        /*6290*/ 	.word	0x000aee80


	//   ....[206]....
        /*6294*/ 	.word	0x000aeed0


	//   ....[207]....
        /*6298*/ 	.word	0x000aef20


	//   ....[208]....
        /*629c*/ 	.word	0x000aef70


	//   ....[209]....
        /*62a0*/ 	.word	0x000aefc0


	//   ....[210]....
        /*62a4*/ 	.word	0x000af010


	//   ....[211]....
        /*62a8*/ 	.word	0x000af090


	//   ....[212]....
        /*62ac*/ 	.word	0x000af110


	//   ....[213]....
        /*62b0*/ 	.word	0x000af160


	//   ....[214]....
        /*62b4*/ 	.word	0x000af1b0


	//   ....[215]....
        /*62b8*/ 	.word	0x000af200


	//   ....[216]....
        /*62bc*/ 	.word	0x000af250


	//   ....[217]....
        /*62c0*/ 	.word	0x000af2a0


	//   ....[218]....
        /*62c4*/ 	.word	0x000af2f0


	//   ....[219]....
        /*62c8*/ 	.word	0x000af340


	//   ....[220]....
        /*62cc*/ 	.word	0x000af390


	//   ....[221]....
        /*62d0*/ 	.word	0x000af3e0


	//   ....[222]....
        /*62d4*/ 	.word	0x000af430


	//   ....[223]....
        /*62d8*/ 	.word	0x000af480


	//   ....[224]....
        /*62dc*/ 	.word	0x000af4d0


	//   ....[225]....
        /*62e0*/ 	.word	0x000af520


	//   ....[226]....
        /*62e4*/ 	.word	0x000af570


	//   ....[227]....
        /*62e8*/ 	.word	0x000af5c0


	//   ....[228]....
        /*62ec*/ 	.word	0x000af610


	//   ....[229]....
        /*62f0*/ 	.word	0x000af680


	//   ....[230]....
        /*62f4*/ 	.word	0x000af710


	//   ....[231]....
        /*62f8*/ 	.word	0x000af7a0


	//   ....[232]....
        /*62fc*/ 	.word	0x000afbe0


	//   ....[233]....
        /*6300*/ 	.word	0x000afe90


	//   ....[234]....
        /*6304*/ 	.word	0x000afef0


	//   ....[235]....
        /*6308*/ 	.word	0x000aff40


	//   ....[236]....
        /*630c*/ 	.word	0x000aff90


	//   ....[237]....
        /*6310*/ 	.word	0x000affe0


	//   ....[238]....
        /*6314*/ 	.word	0x000b0030


	//   ....[239]....
        /*6318*/ 	.word	0x000b0080


	//   ....[240]....
        /*631c*/ 	.word	0x000b00d0


	//   ....[241]....
        /*6320*/ 	.word	0x000b0120


	//   ....[242]....
        /*6324*/ 	.word	0x000b0170


	//   ....[243]....
        /*6328*/ 	.word	0x000b01c0


	//   ....[244]....
        /*632c*/ 	.word	0x000b0210


	//   ....[245]....
        /*6330*/ 	.word	0x000b0260


	//   ....[246]....
        /*6334*/ 	.word	0x000b02b0


	//   ....[247]....
        /*6338*/ 	.word	0x000b0300


	//   ....[248]....
        /*633c*/ 	.word	0x000b0350


	//   ....[249]....
        /*6340*/ 	.word	0x000b03a0


	//   ....[250]....
        /*6344*/ 	.word	0x000b0430


	//   ....[251]....
        /*6348*/ 	.word	0x000b04b0


	//   ....[252]....
        /*634c*/ 	.word	0x000b0500


	//   ....[253]....
        /*6350*/ 	.word	0x000b0550


	//   ....[254]....
        /*6354*/ 	.word	0x000b05a0


	//   ....[255]....
        /*6358*/ 	.word	0x000b05f0


	//   ....[0]....
        /*635c*/ 	.word	0x000b0640


	//   ....[1]....
        /*6360*/ 	.word	0x000b0690


	//   ....[2]....
        /*6364*/ 	.word	0x000b06e0


	//   ....[3]....
        /*6368*/ 	.word	0x000b0730


	//   ....[4]....
        /*636c*/ 	.word	0x000b0780


	//   ....[5]....
        /*6370*/ 	.word	0x000b07d0


	//   ....[6]....
        /*6374*/ 	.word	0x000b0820


	//   ....[7]....
        /*6378*/ 	.word	0x000b0870


	//   ....[8]....
        /*637c*/ 	.word	0x000b08c0


	//   ....[9]....
        /*6380*/ 	.word	0x000b0910


	//   ....[10]....
        /*6384*/ 	.word	0x000b0960


	//   ....[11]....
        /*6388*/ 	.word	0x000b09b0


	//   ....[12]....
        /*638c*/ 	.word	0x000b0a40


	//   ....[13]....
        /*6390*/ 	.word	0x000b0ac0


	//   ....[14]....
        /*6394*/ 	.word	0x000b0b10


	//   ....[15]....
        /*6398*/ 	.word	0x000b0b60


	//   ....[16]....
        /*639c*/ 	.word	0x000b0bb0


	//   ....[17]....
        /*63a0*/ 	.word	0x000b0c00


	//   ....[18]....
        /*63a4*/ 	.word	0x000b0c50


	//   ....[19]....
        /*63a8*/ 	.word	0x000b0ca0


	//   ....[20]....
        /*63ac*/ 	.word	0x000b0cf0


	//   ....[21]....
        /*63b0*/ 	.word	0x000b0d40


	//   ....[22]....
        /*63b4*/ 	.word	0x000b0d90


	//   ....[23]....
        /*63b8*/ 	.word	0x000b0de0


	//   ....[24]....
        /*63bc*/ 	.word	0x000b0e30


	//   ....[25]....
        /*63c0*/ 	.word	0x000b0e80


	//   ....[26]....
        /*63c4*/ 	.word	0x000b0ed0


	//   ....[27]....
        /*63c8*/ 	.word	0x000b0f20


	//   ....[28]....
        /*63cc*/ 	.word	0x000b0f70


	//   ....[29]....
        /*63d0*/ 	.word	0x000b0fc0


	//   ....[30]....
        /*63d4*/ 	.word	0x000b1050


	//   ....[31]....
        /*63d8*/ 	.word	0x000b10d0


	//   ....[32]....
        /*63dc*/ 	.word	0x000b1120


	//   ....[33]....
        /*63e0*/ 	.word	0x000b1170


	//   ....[34]....
        /*63e4*/ 	.word	0x000b11c0


	//   ....[35]....
        /*63e8*/ 	.word	0x000b1210


	//   ....[36]....
        /*63ec*/ 	.word	0x000b1260


	//   ....[37]....
        /*63f0*/ 	.word	0x000b12b0


	//   ....[38]....
        /*63f4*/ 	.word	0x000b1300


	//   ....[39]....
        /*63f8*/ 	.word	0x000b1350


	//   ....[40]....
        /*63fc*/ 	.word	0x000b13a0


	//   ....[41]....
        /*6400*/ 	.word	0x000b13f0


	//   ....[42]....
        /*6404*/ 	.word	0x000b1440


	//   ....[43]....
        /*6408*/ 	.word	0x000b1490


	//   ....[44]....
        /*640c*/ 	.word	0x000b14e0


	//   ....[45]....
        /*6410*/ 	.word	0x000b1530


	//   ....[46]....
        /*6414*/ 	.word	0x000b1580


	//   ....[47]....
        /*6418*/ 	.word	0x000b15d0


	//   ....[48]....
        /*641c*/ 	.word	0x000b1660


	//   ....[49]....
        /*6420*/ 	.word	0x000b16e0


	//   ....[50]....
        /*6424*/ 	.word	0x000b1730


	//   ....[51]....
        /*6428*/ 	.word	0x000b1780


	//   ....[52]....
        /*642c*/ 	.word	0x000b17d0


	//   ....[53]....
        /*6430*/ 	.word	0x000b1820


	//   ....[54]....
        /*6434*/ 	.word	0x000b1870


	//   ....[55]....
        /*6438*/ 	.word	0x000b18c0


	//   ....[56]....
        /*643c*/ 	.word	0x000b1910


	//   ....[57]....
        /*6440*/ 	.word	0x000b1960


	//   ....[58]....
        /*6444*/ 	.word	0x000b19b0


	//   ....[59]....
        /*6448*/ 	.word	0x000b1a00


	//   ....[60]....
        /*644c*/ 	.word	0x000b1a50


	//   ....[61]....
        /*6450*/ 	.word	0x000b1aa0


	//   ....[62]....
        /*6454*/ 	.word	0x000b1af0


	//   ....[63]....
        /*6458*/ 	.word	0x000b1b40


	//   ....[64]....
        /*645c*/ 	.word	0x000b1b90


	//   ....[65]....
        /*6460*/ 	.word	0x000b1be0


	//   ....[66]....
        /*6464*/ 	.word	0x000b1c50


	//   ....[67]....
        /*6468*/ 	.word	0x000b1cd0


	//   ....[68]....
        /*646c*/ 	.word	0x000b1d50


	//   ....[69]....
        /*6470*/ 	.word	0x000b2010


	//   ....[70]....
        /*6474*/ 	.word	0x000b2180


	//   ....[71]....
        /*6478*/ 	.word	0x000b2300


	//   ....[72]....
        /*647c*/ 	.word	0x000b2480


	//   ....[73]....
        /*6480*/ 	.word	0x000b2590


	//   ....[74]....
        /*6484*/ 	.word	0x000b2660


	//   ....[75]....
        /*6488*/ 	.word	0x000b26f0


	//   ....[76]....
        /*648c*/ 	.word	0x000b2740


	//   ....[77]....
        /*6490*/ 	.word	0x000b2790


	//   ....[78]....
        /*6494*/ 	.word	0x000b27e0


	//   ....[79]....
        /*6498*/ 	.word	0x000b2830


	//   ....[80]....
        /*649c*/ 	.word	0x000b2880


	//   ....[81]....
        /*64a0*/ 	.word	0x000b28d0


	//   ....[82]....
        /*64a4*/ 	.word	0x000b2920


	//   ....[83]....
        /*64a8*/ 	.word	0x000b2970


	//   ....[84]....
        /*64ac*/ 	.word	0x000b29c0


	//   ....[85]....
        /*64b0*/ 	.word	0x000b2a10


	//   ....[86]....
        /*64b4*/ 	.word	0x000b2a60


	//   ....[87]....
        /*64b8*/ 	.word	0x000b2ae0


	//   ....[88]....
        /*64bc*/ 	.word	0x000b2b60


	//   ....[89]....
        /*64c0*/ 	.word	0x000b2bb0


	//   ....[90]....
        /*64c4*/ 	.word	0x000b2c00


	//   ....[91]....
        /*64c8*/ 	.word	0x000b2c50


	//   ....[92]....
        /*64cc*/ 	.word	0x000b2ca0


	//   ....[93]....
        /*64d0*/ 	.word	0x000b2cf0


	//   ....[94]....
        /*64d4*/ 	.word	0x000b2d40


	//   ....[95]....
        /*64d8*/ 	.word	0x000b2d90


	//   ....[96]....
        /*64dc*/ 	.word	0x000b2de0


	//   ....[97]....
        /*64e0*/ 	.word	0x000b2e30


	//   ....[98]....
        /*64e4*/ 	.word	0x000b2e80


	//   ....[99]....
        /*64e8*/ 	.word	0x000b2ed0


	//   ....[100]....
        /*64ec*/ 	.word	0x000b2f20


	//   ....[101]....
        /*64f0*/ 	.word	0x000b2f70


	//   ....[102]....
        /*64f4*/ 	.word	0x000b2fc0


	//   ....[103]....
        /*64f8*/ 	.word	0x000b3010


	//   ....[104]....
        /*64fc*/ 	.word	0x000b3060


	//   ....[105]....
        /*6500*/ 	.word	0x000b30e0


	//   ....[106]....
        /*6504*/ 	.word	0x000b3160


	//   ....[107]....
        /*6508*/ 	.word	0x000b31b0


	//   ....[108]....
        /*650c*/ 	.word	0x000b3200


	//   ....[109]....
        /*6510*/ 	.word	0x000b3250


	//   ....[110]....
        /*6514*/ 	.word	0x000b32a0


	//   ....[111]....
        /*6518*/ 	.word	0x000b32f0


	//   ....[112]....
        /*651c*/ 	.word	0x000b3340


	//   ....[113]....
        /*6520*/ 	.word	0x000b3390


	//   ....[114]....
        /*6524*/ 	.word	0x000b33e0


	//   ....[115]....
        /*6528*/ 	.word	0x000b3430


	//   ....[116]....
        /*652c*/ 	.word	0x000b3480


	//   ....[117]....
        /*6530*/ 	.word	0x000b34d0


	//   ....[118]....
        /*6534*/ 	.word	0x000b3520


	//   ....[119]....
        /*6538*/ 	.word	0x000b3570


	//   ....[120]....
        /*653c*/ 	.word	0x000b35c0


	//   ....[121]....
        /*6540*/ 	.word	0x000b3610


	//   ....[122]....
        /*6544*/ 	.word	0x000b3660


	//   ....[123]....
        /*6548*/ 	.word	0x000b36e0


	//   ....[124]....
        /*654c*/ 	.word	0x000b3760


	//   ....[125]....
        /*6550*/ 	.word	0x000b37b0


	//   ....[126]....
        /*6554*/ 	.word	0x000b3800


	//   ....[127]....
        /*6558*/ 	.word	0x000b3850


	//   ....[128]....
        /*655c*/ 	.word	0x000b38a0


	//   ....[129]....
        /*6560*/ 	.word	0x000b38f0


	//   ....[130]....
        /*6564*/ 	.word	0x000b3940


	//   ....[131]....
        /*6568*/ 	.word	0x000b3990


	//   ....[132]....
        /*656c*/ 	.word	0x000b39e0


	//   ....[133]....
        /*6570*/ 	.word	0x000b3a30


	//   ....[134]....
        /*6574*/ 	.word	0x000b3a80


	//   ....[135]....
        /*6578*/ 	.word	0x000b3ad0


	//   ....[136]....
        /*657c*/ 	.word	0x000b3b20


	//   ....[137]....
        /*6580*/ 	.word	0x000b3b70


	//   ....[138]....
        /*6584*/ 	.word	0x000b3bc0


	//   ....[139]....
        /*6588*/ 	.word	0x000b3c10


	//   ....[140]....
        /*658c*/ 	.word	0x000b3c60


	//   ....[141]....
        /*6590*/ 	.word	0x000b3ce0


	//   ....[142]....
        /*6594*/ 	.word	0x000b3d60


	//   ....[143]....
        /*6598*/ 	.word	0x000b3db0


	//   ....[144]....
        /*659c*/ 	.word	0x000b3e00


	//   ....[145]....
        /*65a0*/ 	.word	0x000b3e50


	//   ....[146]....
        /*65a4*/ 	.word	0x000b3ea0


	//   ....[147]....
        /*65a8*/ 	.word	0x000b3ef0


	//   ....[148]....
        /*65ac*/ 	.word	0x000b3f40


	//   ....[149]....
        /*65b0*/ 	.word	0x000b3f90


	//   ....[150]....
        /*65b4*/ 	.word	0x000b3fe0


	//   ....[151]....
        /*65b8*/ 	.word	0x000b4030


	//   ....[152]....
        /*65bc*/ 	.word	0x000b4080


	//   ....[153]....
        /*65c0*/ 	.word	0x000b40d0


	//   ....[154]....
        /*65c4*/ 	.word	0x000b4120


	//   ....[155]....
        /*65c8*/ 	.word	0x000b4170


	//   ....[156]....
        /*65cc*/ 	.word	0x000b41c0


	//   ....[157]....
        /*65d0*/ 	.word	0x000b4210


	//   ....[158]....
        /*65d4*/ 	.word	0x000b4260


	//   ....[159]....
        /*65d8*/ 	.word	0x000b42c0


	//----- nvinfo : EIATTR_VRC_CTA_INIT_COUNT
	.align		4
.L_108:
        /*65dc*/ 	.byte	0x02, 0x4a
	.zero		1
	.zero		1


	//----- nvinfo : EIATTR_EXIT_INSTR_OFFSETS
	.align		4
        /*65e0*/ 	.byte	0x04, 0x1c
        /*65e2*/ 	.short	(.L_110 - .L_109)


	//   ....[0]....
.L_109:
        /*65e4*/ 	.word	0x0001b200


	//   ....[1]....
        /*65e8*/ 	.word	0x0001b4a0


	//   ....[2]....
        /*65ec*/ 	.word	0x0001b8a0


	//   ....[3]....
        /*65f0*/ 	.word	0x0001ba20


	//   ....[4]....
        /*65f4*/ 	.word	0x0001bb60


	//   ....[5]....
        /*65f8*/ 	.word	0x000529e0


	//   ....[6]....
        /*65fc*/ 	.word	0x00052c90


	//   ....[7]....
        /*6600*/ 	.word	0x00053040


	//   ....[8]....
        /*6604*/ 	.word	0x000531f0


	//   ....[9]....
        /*6608*/ 	.word	0x00053420


	//   ....[10]....
        /*660c*/ 	.word	0x00053450


	//   ....[11]....
        /*6610*/ 	.word	0x00070df0


	//   ....[12]....
        /*6614*/ 	.word	0x00070f70


	//   ....[13]....
        /*6618*/ 	.word	0x000aa820


	//   ....[14]....
        /*661c*/ 	.word	0x000aaa30


	//----- nvinfo : EIATTR_MAX_THREADS
	.align		4
.L_110:
        /*6620*/ 	.byte	0x04, 0x05
        /*6622*/ 	.short	(.L_112 - .L_111)
.L_111:
        /*6624*/ 	.word	0x00000100
        /*6628*/ 	.word	0x00000001
        /*662c*/ 	.word	0x00000001


	//----- nvinfo : EIATTR_CRS_STACK_SIZE
	.align		4
.L_112:
        /*6630*/ 	.byte	0x04, 0x1e
        /*6632*/ 	.short	(.L_114 - .L_113)
.L_113:
        /*6634*/ 	.word	0x00000000


	//----- nvinfo : EIATTR_CBANK_PARAM_SIZE
	.align		4
.L_114:
        /*6638*/ 	.byte	0x03, 0x19
        /*663a*/ 	.short	0x0058


	//----- nvinfo : EIATTR_PARAM_CBANK
	.align		4
        /*663c*/ 	.byte	0x04, 0x0a
        /*663e*/ 	.short	(.L_116 - .L_115)
	.align		4
.L_115:
        /*6640*/ 	.word	index@(.nv.constant0._ZN6thrust24THRUST_300001_SM_1000_NS8cuda_cub4core6detail13_kernel_agentINS1_15__reduce_by_key16ReduceByKeyAgentINS0_6detail15normal_iteratorINS0_10device_ptrIiEEEENS8_INS9_I6StructEEEESB_SE_N4cuda3std3__48equal_toIiEENSH_4plusISC_EEPllEEJSB_SE_SB_SE_SM_N3cub18CUB_300001_SM_100024ReduceByKeyScanTileStateISC_lLb0EEESJ_SL_llEEEvDpT0_)
        /*6644*/ 	.short	0x0380
        /*6646*/ 	.short	0x0058


	//----- nvinfo : EIATTR_SW_WAR
	.align		4
.L_116:
        /*6648*/ 	.byte	0x04, 0x36
        /*664a*/ 	.short	(.L_118 - .L_117)
.L_117:
        /*664c*/ 	.word	0x00000008
.L_118:


//--------------------- .nv.info._ZN6thrust24THRUST_300001_SM_1000_NS8cuda_cub4core6detail13_kernel_agentINS1_15__reduce_by_key9InitAgentIN3cub18CUB_300001_SM_100024ReduceByKeyScanTileStateI6StructlLb0EEElPlEEJSB_lSC_EEEvDpT0_ --------------------------
	.section	.nv.info._ZN6thrust24THRUST_300001_SM_1000_NS8cuda_cub4core6detail13_kernel_agentINS1_15__reduce_by_key9InitAgentIN3cub18CUB_300001_SM_100024ReduceByKeyScanTileStateI6StructlLb0EEElPlEEJSB_lSC_EEEvDpT0_,"",@"SHT_CUDA_INFO"
	.sectionflags	@""
	.align	4


	//----- nvinfo : EIATTR_CUDA_API_VERSION
	.align		4
        /*0000*/ 	.byte	0x04, 0x37
        /*0002*/ 	.short	(.L_120 - .L_119)
.L_119:
        /*0004*/ 	.word	0x00000082


	//----- nvinfo : EIATTR_KPARAM_INFO
	.align		4
.L_120:
        /*0008*/ 	.byte	0x04, 0x17
        /*000a*/ 	.short	(.L_122 - .L_121)
.L_121:
        /*000c*/ 	.word	0x00000000
        /*0010*/ 	.short	0x0002
        /*0012*/ 	.short	0x0020
        /*0014*/ 	.byte	0x00, 0xf5, 0x21, 0x00


	//----- nvinfo : EIATTR_KPARAM_INFO
	.align		4
.L_122:
        /*0018*/ 	.byte	0x04, 0x17
        /*001a*/ 	.short	(.L_124 - .L_123)
.L_123:
        /*001c*/ 	.word	0x00000000
        /*0020*/ 	.short	0x0001
        /*0022*/ 	.short	0x0018
        /*0024*/ 	.byte	0x00, 0xf0, 0x21, 0x00


	//----- nvinfo : EIATTR_KPARAM_INFO
	.align		4
.L_124:
        /*0028*/ 	.byte	0x04, 0x17
        /*002a*/ 	.short	(.L_126 - .L_125)
.L_125:
        /*002c*/ 	.word	0x00000000
        /*0030*/ 	.short	0x0000
        /*0032*/ 	.short	0x0000
        /*0034*/ 	.byte	0x00, 0xf0, 0x61, 0x00


	//----- nvinfo : EIATTR_SPARSE_MMA_MASK
	.align		4
.L_126:
        /*0038*/ 	.byte	0x03, 0x50
        /*003a*/ 	.short	0x0000


	//----- nvinfo : EIATTR_MAXREG_COUNT
	.align		4
        /*003c*/ 	.byte	0x03, 0x1b
        /*003e*/ 	.short	0x00ff


	//----- nvinfo : EIATTR_MERCURY_ISA_VERSION
	.align		4
        /*0040*/ 	.byte	0x03, 0x5f
        /*0042*/ 	.short	0x0101


	//----- nvinfo : EIATTR_VRC_CTA_INIT_COUNT
	.align		4
        /*0044*/ 	.byte	0x02, 0x4a
	.zero		1
	.zero		1


	//----- nvinfo : EIATTR_EXIT_INSTR_OFFSETS
	.align		4
        /*0048*/ 	.byte	0x04, 0x1c
        /*004a*/ 	.short	(.L_128 - .L_127)


	//   ....[0]....
.L_127:
        /*004c*/ 	.word	0x00000120


	//   ....[1]....
        /*0050*/ 	.word	0x00000150


	//----- nvinfo : EIATTR_MAX_THREADS
	.align		4
.L_128:
        /*0054*/ 	.byte	0x04, 0x05
        /*0056*/ 	.short	(.L_130 - .L_129)
.L_129:
        /*0058*/ 	.word	0x00000080
        /*005c*/ 	.word	0x00000001
        /*0060*/ 	.word	0x00000001


	//----- nvinfo : EIATTR_CBANK_PARAM_SIZE
	.align		4
.L_130:
        /*0064*/ 	.byte	0x03, 0x19
        /*0066*/ 	.short	0x0028


	//----- nvinfo : EIATTR_PARAM_CBANK
	.align		4
        /*0068*/ 	.byte	0x04, 0x0a
        /*006a*/ 	.short	(.L_132 - .L_131)
	.align		4
.L_131:
        /*006c*/ 	.word	index@(.nv.constant0._ZN6thrust24THRUST_300001_SM_1000_NS8cuda_cub4core6detail13_kernel_agentINS1_15__reduce_by_key9InitAgentIN3cub18CUB_300001_SM_100024ReduceByKeyScanTileStateI6StructlLb0EEElPlEEJSB_lSC_EEEvDpT0_)
        /*0070*/ 	.short	0x0380
        /*0072*/ 	.short	0x0028


	//----- nvinfo : EIATTR_SW_WAR
	.align		4
.L_132:
        /*0074*/ 	.byte	0x04, 0x36
        /*0076*/ 	.short	(.L_134 - .L_133)
.L_133:
        /*0078*/ 	.word	0x00000008
.L_134:


//--------------------- .nv.info._ZN6thrust24THRUST_300001_SM_1000_NS8cuda_cub4core6detail13_kernel_agentINS1_15__reduce_by_key16ReduceByKeyAgentINS0_6detail15normal_iteratorINS0_10device_ptrIiEEEENS8_INS9_I6StructEEEESB_SE_N4cuda3std3__48equal_toIiEENSH_4plusISC_EEPiiEEJSB_SE_SB_SE_SM_N3cub18CUB_300001_SM_100024ReduceByKeyScanTileStateISC_iLb0EEESJ_SL_iiEEEvDpT0_ --------------------------
	.section	.nv.info._ZN6thrust24THRUST_300001_SM_1000_NS8cuda_cub4core6detail13_kernel_agentINS1_15__reduce_by_key16ReduceByKeyAgentINS0_6detail15normal_iteratorINS0_10device_ptrIiEEEENS8_INS9_I6StructEEEESB_SE_N4cuda3std3__48equal_toIiEENSH_4plusISC_EEPiiEEJSB_SE_SB_SE_SM_N3cub18CUB_300001_SM_100024ReduceByKeyScanTileStateISC_iLb0EEESJ_SL_iiEEEvDpT0_,"",@"SHT_CUDA_INFO"
	.sectionflags	@""
	.align	4


	//----- nvinfo : EIATTR_CUDA_API_VERSION
	.align		4
        /*0000*/ 	.byte	0x04, 0x37
        /*0002*/ 	.short	(.L_136 - .L_135)
.L_135:
        /*0004*/ 	.word	0x00000082


	//----- nvinfo : EIATTR_KPARAM_INFO
	.align		4
.L_136:
        /*0008*/ 	.byte	0x04, 0x17
        /*000a*/ 	.short	(.L_138 - .L_137)
.L_137:
        /*000c*/ 	.word	0x00000000
        /*0010*/ 	.short	0x0009
        /*0012*/ 	.short	0x0048
        /*0014*/ 	.byte	0x00, 0xf0, 0x11, 0x00


	//----- nvinfo : EIATTR_KPARAM_INFO
	.align		4
.L_138:
        /*0018*/ 	.byte	0x04, 0x17
        /*001a*/ 	.short	(.L_140 - .L_139)
.L_139:
        /*001c*/ 	.word	0x00000000
        /*0020*/ 	.short	0x0008
        /*0022*/ 	.short	0x0044
        /*0024*/ 	.byte	0x00, 0xf0, 0x11, 0x00


	//----- nvinfo : EIATTR_KPARAM_INFO
	.align		4
.L_140:
        /*0028*/ 	.byte	0x04, 0x17
        /*002a*/ 	.short	(.L_142 - .L_141)
.L_141:
        /*002c*/ 	.word	0x00000000
        /*0030*/ 	.short	0x0007
        /*0032*/ 	.short	0x0041
        /*0034*/ 	.byte	0x00, 0xf0, 0x05, 0x00


	//----- nvinfo : EIATTR_KPARAM_INFO
	.align		4
.L_142:
        /*0038*/ 	.byte	0x04, 0x17
        /*003a*/ 	.short	(.L_144 - .L_143)
.L_143:
        /*003c*/ 	.word	0x00000000
        /*0040*/ 	.short	0x0006
        /*0042*/ 	.short	0x0040
        /*0044*/ 	.byte	0x00, 0xf0, 0x05, 0x00


	//----- nvinfo : EIATTR_KPARAM_INFO
	.align		4
.L_144:
        /*0048*/ 	.byte	0x04, 0x17
        /*004a*/ 	.short	(.L_146 - .L_145)
.L_145:
        /*004c*/ 	.word	0x00000000
        /*0050*/ 	.short	0x0005
        /*0052*/ 	.short	0x0028
        /*0054*/ 	.byte	0x00, 0xf0, 0x61, 0x00


	//----- nvinfo : EIATTR_KPARAM_INFO
	.align		4
.L_146:
        /*0058*/ 	.byte	0x04, 0x17
        /*005a*/ 	.short	(.L_148 - .L_147)
.L_147:
        /*005c*/ 	.word	0x00000000
        /*0060*/ 	.short	0x0004
        /*0062*/ 	.short	0x0020
        /*0064*/ 	.byte	0x00, 0xf5, 0x21, 0x00


	//----- nvinfo : EIATTR_KPARAM_INFO
	.align		4
.L_148:
        /*0068*/ 	.byte	0x04, 0x17
        /*006a*/ 	.short	(.L_150 - .L_149)
.L_149:
        /*006c*/ 	.word	0x00000000
        /*0070*/ 	.short	0x0003
        /*0072*/ 	.short	0x0018
        /*0074*/ 	.byte	0x00, 0xf0, 0x21, 0x00


	//----- nvinfo : EIATTR_KPARAM_INFO
	.align		4
.L_150:
        /*0078*/ 	.byte	0x04, 0x17
        /*007a*/ 	.short	(.L_152 - .L_151)
.L_151:
        /*007c*/ 	.word	0x00000000
        /*0080*/ 	.short	0x0002
        /*0082*/ 	.short	0x0010
        /*0084*/ 	.byte	0x00, 0xf0, 0x21, 0x00


	//----- nvinfo : EIATTR_KPARAM_INFO
	.align		4
.L_152:
        /*0088*/ 	.byte	0x04, 0x17
        /*008a*/ 	.short	(.L_154 - .L_153)
.L_153:
        /*008c*/ 	.word	0x00000000
        /*0090*/ 	.short	0x0001
        /*0092*/ 	.short	0x0008
        /*0094*/ 	.byte	0x00, 0xf0, 0x21, 0x00


	//----- nvinfo : EIATTR_KPARAM_INFO
	.align		4
.L_154:
        /*0098*/ 	.byte	0x04, 0x17
        /*009a*/ 	.short	(.L_156 - .L_155)
.L_155:
        /*009c*/ 	.word	0x00000000
        /*00a0*/ 	.short	0x0000
        /*00a2*/ 	.short	0x0000
        /*00a4*/ 	.byte	0x00, 0xf0, 0x21, 0x00


	//----- nvinfo : EIATTR_SPARSE_MMA_MASK
	.align		4
.L_156:
        /*00a8*/ 	.byte	0x03, 0x50
        /*00aa*/ 	.short	0x0000


	//----- nvinfo : EIATTR_MAXREG_COUNT
	.align		4
        /*00ac*/ 	.byte	0x03, 0x1b
        /*00ae*/ 	.short	0x00ff


	//----- nvinfo : EIATTR_NUM_BARRIERS
	.align		4
        /*00b0*/ 	.byte	0x02, 0x4c
        /*00b2*/ 	.byte	0x01
	.zero		1


	//----- nvinfo : EIATTR_ANNOTATIONS
	.align		4
        /*00b4*/ 	.byte	0x04, 0x55
        /*00b6*/ 	.short	(.L_158 - .L_157)


	//   ....[0]....
.L_157:
        /* <DEDUP_REMOVED lines=985> */
        /*3e3c*/ 	.byte	0xd0, 0xe2, 0x0a, 0x00, 0x01, 0x00, 0x00, 0x00, 0xf0, 0xe5, 0x0a, 0x00


	//----- nvinfo : EIATTR_MERCURY_ISA_VERSION
	.align		4
.L_158:
        /*3e48*/ 	.byte	0x03, 0x5f
        /*3e4a*/ 	.short	0x0101


	//----- nvinfo : EIATTR_UNUSED_LOAD_BYTE_OFFSET
	.align		4
        /*3e4c*/ 	.byte	0x04, 0x44
        /*3e4e*/ 	.short	(.L_160 - .L_159)


	//   ....[0]....
.L_159:
        /*3e50*/ 	.word	0x0000bfe0
        /*3e54*/ 	.word	0x0000ff0f


	//   ....[1]....
        /*3e58*/ 	.word	0x0000df80
        /*3e5c*/ 	.word	0x0000ff0f


	//   ....[2]....
        /*3e60*/ 	.word	0x00010ce0
        /*3e64*/ 	.word	0x0000ff0f


	//   ....[3]....
        /*3e68*/ 	.word	0x00013a10
        /*3e6c*/ 	.word	0x0000ff0f


	//   ....[4]....
        /*3e70*/ 	.word	0x000291a0
        /*3e74*/ 	.word	0x0000ff0f


	//   ....[5]....
        /*3e78*/ 	.word	0x0002b3d0
        /*3e7c*/ 	.word	0x0000ff0f


	//   ....[6]....
        /*3e80*/ 	.word	0x0002e1a0
        /*3e84*/ 	.word	0x0000ff0f


	//   ....[7]....
        /*3e88*/ 	.word	0x00030f80
        /*3e8c*/ 	.word	0x0000ff0f


	//   ....[8]....
        /*3e90*/ 	.word	0x000627c0
        /*3e94*/ 	.word	0x0000ff0f


	//   ....[9]....
        /*3e98*/ 	.word	0x000647f0
        /*3e9c*/ 	.word	0x0000ff0f


	//   ....[10]....
        /*3ea0*/ 	.word	0x00067510
        /*3ea4*/ 	.word	0x0000ff0f


	//   ....[11]....
        /*3ea8*/ 	.word	0x0006a220
        /*3eac*/ 	.word	0x0000ff0f


	//   ....[12]....
        /*3eb0*/ 	.word	0x00081ad0
        /*3eb4*/ 	.word	0x0000ff0f


	//   ....[13]....
        /*3eb8*/ 	.word	0x00083e50
        /*3ebc*/ 	.word	0x0000ff0f


	//   ....[14]....
        /*3ec0*/ 	.word	0x00086b20
        /*3ec4*/ 	.word	0x0000ff0f


	//   ....[15]....
        /*3ec8*/ 	.word	0x000897f0
        /*3ecc*/ 	.word	0x0000ff0f


	//   ....[16]....
        /*3ed0*/ 	.word	0x000ac220
        /*3ed4*/ 	.word	0x00000fff


	//   ....[17]....
        /*3ed8*/ 	.word	0x000ac300
        /*3edc*/ 	.word	0x0000ff0f


	//----- nvinfo : EIATTR_COOP_GROUP_MASK_REGIDS
	.align		4
.L_160:
        /*3ee0*/ 	.byte	0x04, 0x29
        /*3ee2*/ 	.short	(.L_162 - .L_161)


	//   ....[0]....
.L_161:
        /*3ee4*/ 	.word	0xffffffff


	//   ....[1]....
        /*3ee8*/ 	.word	0xffffffff


	//   ....[2]....
        /*3eec*/ 	.word	0xffffffff


	//   ....[3]....
        /*3ef0*/ 	.word	0xffffffff


	//   ....[4]....
        /*3ef4*/ 	.word	0xffffffff


	//   ....[5]....
        /*3ef8*/ 	.word	0xffffffff


	//   ....[6]....
        /*3efc*/ 	.word	0xffffffff


	//   ....[7]....
        /*3f00*/ 	.word	0xffffffff


	//   ....[8]....
        /*3f04*/ 	.word	0xffffffff


	//   ....[9]....
        /*3f08*/ 	.word	0xffffffff


	//   ....[10]....
        /*3f0c*/ 	.word	0xffffffff


	//   ....[11]....
        /*3f10*/ 	.word	0xffffffff


	//   ....[12]....
        /*3f14*/ 	.word	0xffffffff


	//   ....[13]....
        /*3f18*/ 	.word	0xffffffff


	//   ....[14]....
        /*3f1c*/ 	.word	0xffffffff


	//   ....[15]....
        /*3f20*/ 	.word	0xffffffff


	//   ....[16]....
        /*3f24*/ 	.word	0xffffffff


	//   ....[17]....
        /*3f28*/ 	.word	0xffffffff


	//   ....[18]....
        /*3f2c*/ 	.word	0xffffffff


	//   ....[19]....
        /*3f30*/ 	.word	0xffffffff


	//   ....[20]....
        /*3f34*/ 	.word	0xffffffff


	//   ....[21]....
        /*3f38*/ 	.word	0xffffffff


	//   ....[22]....
        /*3f3c*/ 	.word	0xffffffff


	//   ....[23]....
        /*3f40*/ 	.word	0xffffffff


	//   ....[24]....
        /*3f44*/ 	.word	0xffffffff


	//   ....[25]....
        /*3f48*/ 	.word	0xffffffff


	//   ....[26]....
        /*3f4c*/ 	.word	0xffffffff


	//   ....[27]....
        /*3f50*/ 	.word	0xffffffff


	//   ....[28]....
        /*3f54*/ 	.word	0xffffffff


	//   ....[29]....
        /*3f58*/ 	.word	0xffffffff


	//   ....[30]....
        /*3f5c*/ 	.word	0xffffffff


	//   ....[31]....
        /*3f60*/ 	.word	0xffffffff


	//   ....[32]....
        /*3f64*/ 	.word	0xffffffff


	//   ....[33]....
        /*3f68*/ 	.word	0xffffffff


	//   ....[34]....
        /*3f6c*/ 	.word	0xffffffff


	//   ....[35]....
        /*3f70*/ 	.word	0xffffffff


	//   ....[36]....
        /*3f74*/ 	.word	0xffffffff


	//   ....[37]....
        /*3f78*/ 	.word	0xffffffff


	//   ....[38]....
        /*3f7c*/ 	.word	0xffffffff


	//   ....[39]....
        /*3f80*/ 	.word	0xffffffff


	//   ....[40]....
        /*3f84*/ 	.word	0xffffffff


	//   ....[41]....
        /*3f88*/ 	.word	0xffffffff


	//   ....[42]....
        /*3f8c*/ 	.word	0xffffffff


	//   ....[43]....
        /*3f90*/ 	.word	0xffffffff


	//   ....[44]....
        /*3f94*/ 	.word	0xffffffff


	//   ....[45]....
        /*3f98*/ 	.word	0xffffffff


	//   ....[46]....
        /*3f9c*/ 	.word	0xffffffff


	//   ....[47]....
        /*3fa0*/ 	.word	0xffffffff


	//   ....[48]....
        /*3fa4*/ 	.word	0xffffffff


	//   ....[49]....
        /*3fa8*/ 	.word	0xffffffff


	//   ....[50]....
        /*3fac*/ 	.word	0xffffffff


	//   ....[51]....
        /*3fb0*/ 	.word	0xffffffff


	//   ....[52]....
        /*3fb4*/ 	.word	0xffffffff


	//   ....[53]....
        /*3fb8*/ 	.word	0xffffffff


	//   ....[54]....
        /*3fbc*/ 	.word	0xffffffff


	//   ....[55]....
        /*3fc0*/ 	.word	0xffffffff


	//   ....[56]....
        /*3fc4*/ 	.word	0xffffffff


	//   ....[57]....
        /*3fc8*/ 	.word	0xffffffff


	//   ....[58]....
        /*3fcc*/ 	.word	0xffffffff


	//   ....[59]....
        /*3fd0*/ 	.word	0xffffffff


	//   ....[60]....
        /*3fd4*/ 	.word	0xffffffff


	//   ....[61]....
        /*3fd8*/ 	.word	0xffffffff


	//   ....[62]....
        /*3fdc*/ 	.word	0xffffffff


	//   ....[63]....
        /*3fe0*/ 	.word	0xffffffff


	//   ....[64]....
        /*3fe4*/ 	.word	0xffffffff


	//   ....[65]....
        /*3fe8*/ 	.word	0xffffffff


	//   ....[66]....
        /*3fec*/ 	.word	0xffffffff


	//   ....[67]....
        /*3ff0*/ 	.word	0xffffffff


	//   ....[68]....
        /*3ff4*/ 	.word	0xffffffff


	//   ....[69]....
        /*3ff8*/ 	.word	0xffffffff


	//   ....[70]....
        /*3ffc*/ 	.word	0xffffffff


	//   ....[71]....
        /*4000*/ 	.word	0xffffffff


	//   ....[72]....
        /*4004*/ 	.word	0xffffffff


	//   ....[73]....
        /*4008*/ 	.word	0xffffffff


	//   ....[74]....
        /*400c*/ 	.word	0xffffffff


	//   ....[75]....
        /*4010*/ 	.word	0xffffffff


	//   ....[76]....
        /*4014*/ 	.word	0xffffffff


	//   ....[77]....
        /*4018*/ 	.word	0xffffffff


	//   ....[78]....
        /*401c*/ 	.word	0xffffffff


	//   ....[79]....
        /*4020*/ 	.word	0xffffffff


	//   ....[80]....
        /*4024*/ 	.word	0xffffffff


	//   ....[81]....
        /*4028*/ 	.word	0xffffffff


	//   ....[82]....
        /*402c*/ 	.word	0xffffffff


	//   ....[83]....
        /*4030*/ 	.word	0xffffffff


	//   ....[84]....
        /*4034*/ 	.word	0xffffffff


	//   ....[85]....
        /*4038*/ 	.word	0xffffffff


	//   ....[86]....
        /*403c*/ 	.word	0xffffffff


	//   ....[87]....
        /*4040*/ 	.word	0xffffffff


	//   ....[88]....
        /*4044*/ 	.word	0xffffffff


	//   ....[89]....
        /*4048*/ 	.word	0xffffffff


	//   ....[90]....
        /*404c*/ 	.word	0xffffffff


	//   ....[91]....
        /*4050*/ 	.word	0xffffffff


	//   ....[92]....
        /*4054*/ 	.word	0xffffffff


	//   ....[93]....
        /*4058*/ 	.word	0xffffffff


	//   ....[94]....
        /*405c*/ 	.word	0xffffffff


	//   ....[95]....
        /*4060*/ 	.word	0xffffffff


	//   ....[96]....
        /*4064*/ 	.word	0xffffffff


	//   ....[97]....
        /*4068*/ 	.word	0xffffffff


	//   ....[98]....
        /*406c*/ 	.word	0xffffffff


	//   ....[99]....
        /*4070*/ 	.word	0xffffffff


	//   ....[100]....
        /*4074*/ 	.word	0xffffffff


	//   ....[101]....
        /*4078*/ 	.word	0xffffffff


	//   ....[102]....
        /*407c*/ 	.word	0xffffffff


	//   ....[103]....
        /*4080*/ 	.word	0xffffffff


	//   ....[104]....
        /*4084*/ 	.word	0xffffffff


	//   ....[105]....
        /*4088*/ 	.word	0xffffffff


	//   ....[106]....
        /*408c*/ 	.word	0xffffffff


	//   ....[107]....
        /*4090*/ 	.word	0xffffffff


	//   ....[108]....
        /*4094*/ 	.word	0xffffffff


	//   ....[109]....
        /*4098*/ 	.word	0xffffffff


	//   ....[110]....
        /*409c*/ 	.word	0xffffffff


	//   ....[111]....
        /*40a0*/ 	.word	0xffffffff


	//   ....[112]....
        /*40a4*/ 	.word	0xffffffff


	//   ....[113]....
        /*40a8*/ 	.word	0xffffffff


	//   ....[114]....
        /*40ac*/ 	.word	0xffffffff


	//   ....[115]....
        /*40b0*/ 	.word	0xffffffff


	//   ....[116]....
        /*40b4*/ 	.word	0xffffffff


	//   ....[117]....
        /*40b8*/ 	.word	0xffffffff


	//   ....[118]....
        /*40bc*/ 	.word	0xffffffff


	//   ....[119]....
        /*40c0*/ 	.word	0xffffffff


	//   ....[120]....
        /*40c4*/ 	.word	0xffffffff


	//   ....[121]....
        /*40c8*/ 	.word	0xffffffff


	//   ....[122]....
        /*40cc*/ 	.word	0xffffffff


	//   ....[123]....
        /*40d0*/ 	.word	0xffffffff


	//   ....[124]....
        /*40d4*/ 	.word	0xffffffff


	//   ....[125]....
        /*40d8*/ 	.word	0xffffffff


	//   ....[126]....
        /*40dc*/ 	.word	0xffffffff


	//   ....[127]....
        /*40e0*/ 	.word	0xffffffff


	//   ....[128]....
        /*40e4*/ 	.word	0xffffffff


	//   ....[129]....
        /*40e8*/ 	.word	0xffffffff


	//   ....[130]....
        /*40ec*/ 	.word	0xffffffff


	//   ....[131]....
        /*40f0*/ 	.word	0xffffffff


	//   ....[132]....
        /*40f4*/ 	.word	0xffffffff


	//   ....[133]....
        /*40f8*/ 	.word	0xffffffff


	//   ....[134]....
        /*40fc*/ 	.word	0xffffffff


	//   ....[135]....
        /*4100*/ 	.word	0xffffffff


	//   ....[136]....
        /*4104*/ 	.word	0xffffffff


	//   ....[137]....
        /*4108*/ 	.word	0xffffffff


	//   ....[138]....
        /*410c*/ 	.word	0xffffffff


	//   ....[139]....
        /*4110*/ 	.word	0xffffffff


	//   ....[140]....
        /*4114*/ 	.word	0xffffffff


	//   ....[141]....
        /*4118*/ 	.word	0xffffffff


	//   ....[142]....
        /*411c*/ 	.word	0xffffffff


	//   ....[143]....
        /*4120*/ 	.word	0xffffffff


	//   ....[144]....
        /*4124*/ 	.word	0xffffffff


	//   ....[145]....
        /*4128*/ 	.word	0xffffffff


	//   ....[146]....
        /*412c*/ 	.word	0xffffffff


	//   ....[147]....
        /*4130*/ 	.word	0xffffffff


	//   ....[148]....
        /*4134*/ 	.word	0xffffffff


	//   ....[149]....
        /*4138*/ 	.word	0xffffffff


	//   ....[150]....
        /*413c*/ 	.word	0xffffffff


	//   ....[151]....
        /*4140*/ 	.word	0xffffffff


	//   ....[152]....
        /*4144*/ 	.word	0xffffffff


	//   ....[153]....
        /*4148*/ 	.word	0xffffffff


	//   ....[154]....
        /*414c*/ 	.word	0xffffffff


	//   ....[155]....
        /*4150*/ 	.word	0xffffffff


	//   ....[156]....
        /*4154*/ 	.word	0xffffffff


	//   ....[157]....
        /*4158*/ 	.word	0xffffffff


	//   ....[158]....
        /*415c*/ 	.word	0xffffffff


	//   ....[159]....
        /*4160*/ 	.word	0xffffffff


	//   ....[160]....
        /*4164*/ 	.word	0xffffffff


	//   ....[161]....
        /*4168*/ 	.word	0xffffffff


	//   ....[162]....
        /*416c*/ 	.word	0xffffffff


	//   ....[163]....
        /*4170*/ 	.word	0xffffffff


	//   ....[164]....
        /*4174*/ 	.word	0xffffffff


	//   ....[165]....
        /*4178*/ 	.word	0xffffffff


	//   ....[166]....
        /*417c*/ 	.word	0xffffffff


	//   ....[167]....
        /*4180*/ 	.word	0xffffffff


	//   ....[168]....
        /*4184*/ 	.word	0xffffffff


	//   ....[169]....
        /*4188*/ 	.word	0xffffffff


	//   ....[170]....
        /*418c*/ 	.word	0xffffffff


	//   ....[171]....
        /*4190*/ 	.word	0xffffffff


	//   ....[172]....
        /*4194*/ 	.word	0xffffffff


	//   ....[173]....
        /*4198*/ 	.word	0xffffffff


	//   ....[174]....
        /*419c*/ 	.word	0xffffffff


	//   ....[175]....
        /*41a0*/ 	.word	0xffffffff


	//   ....[176]....
        /*41a4*/ 	.word	0xffffffff


	//   ....[177]....
        /*41a8*/ 	.word	0xffffffff


	//   ....[178]....
        /*41ac*/ 	.word	0xffffffff


	//   ....[179]....
        /*41b0*/ 	.word	0xffffffff


	//   ....[180]....
        /*41b4*/ 	.word	0xffffffff


	//   ....[181]....
        /*41b8*/ 	.word	0xffffffff


	//   ....[182]....
        /*41bc*/ 	.word	0xffffffff


	//   ....[183]....
        /*41c0*/ 	.word	0xffffffff


	//   ....[184]....
        /*41c4*/ 	.word	0xffffffff


	//   ....[185]....
        /*41c8*/ 	.word	0xffffffff


	//   ....[186]....
        /*41cc*/ 	.word	0xffffffff


	//   ....[187]....
        /*41d0*/ 	.word	0xffffffff


	//   ....[188]....
        /*41d4*/ 	.word	0xffffffff


	//   ....[189]....
        /*41d8*/ 	.word	0xffffffff


	//   ....[190]....
        /*41dc*/ 	.word	0xffffffff


	//   ....[191]....
        /*41e0*/ 	.word	0xffffffff


	//   ....[192]....
        /*41e4*/ 	.word	0xffffffff


	//   ....[193]....
        /*41e8*/ 	.word	0xffffffff


	//   ....[194]....
        /*41ec*/ 	.word	0xffffffff


	//   ....[195]....
        /*41f0*/ 	.word	0xffffffff


	//   ....[196]....
        /*41f4*/ 	.word	0xffffffff


	//   ....[197]....
        /*41f8*/ 	.word	0xffffffff


	//   ....[198]....
        /*41fc*/ 	.word	0xffffffff


	//   ....[199]....
        /*4200*/ 	.word	0xffffffff


	//   ....[200]....
        /*4204*/ 	.word	0xffffffff


	//   ....[201]....
        /*4208*/ 	.word	0xffffffff


	//   ....[202]....
        /*420c*/ 	.word	0xffffffff


	//   ....[203]....
        /*4210*/ 	.word	0xffffffff


	//   ....[204]....
        /*4214*/ 	.word	0xffffffff


	//   ....[205]....
        /*4218*/ 	.word	0xffffffff


	//   ....[206]....
        /*421c*/ 	.word	0xffffffff


	//   ....[207]....
        /*4220*/ 	.word	0xffffffff


	//   ....[208]....
        /*4224*/ 	.word	0xffffffff


	//   ....[209]....
        /*4228*/ 	.word	0xffffffff


	//   ....[210]....
        /*422c*/ 	.word	0xffffffff


	//   ....[211]....
        /*4230*/ 	.word	0xffffffff


	//   ....[212]....
        /*4234*/ 	.word	0xffffffff


	//   ....[213]....
        /*4238*/ 	.word	0xffffffff


	//   ....[214]....
        /*423c*/ 	.word	0xffffffff


	//   ....[215]....
        /*4240*/ 	.word	0xffffffff


	//   ....[216]....
        /*4244*/ 	.word	0xffffffff


	//   ....[217]....
        /*4248*/ 	.word	0xffffffff


	//   ....[218]....
        /*424c*/ 	.word	0xffffffff


	//   ....[219]....
        /*4250*/ 	.word	0xffffffff


	//   ....[220]....
        /*4254*/ 	.word	0xffffffff


	//   ....[221]....
        /*4258*/ 	.word	0xffffffff


	//   ....[222]....
        /*425c*/ 	.word	0xffffffff


	//   ....[223]....
        /*4260*/ 	.word	0xffffffff


	//   ....[224]....
        /*4264*/ 	.word	0xffffffff


	//   ....[225]....
        /*4268*/ 	.word	0xffffffff


	//   ....[226]....
        /*426c*/ 	.word	0xffffffff


	//   ....[227]....
        /*4270*/ 	.word	0xffffffff


	//   ....[228]....
        /*4274*/ 	.word	0xffffffff


	//   ....[229]....
        /*4278*/ 	.word	0xffffffff


	//   ....[230]....
        /*427c*/ 	.word	0xffffffff


	//   ....[231]....
        /*4280*/ 	.word	0xffffffff


	//   ....[232]....
        /*4284*/ 	.word	0xffffffff


	//   ....[233]....
        /*4288*/ 	.word	0xffffffff


	//   ....[234]....
        /*428c*/ 	.word	0xffffffff


	//   ....[235]....
        /*4290*/ 	.word	0xffffffff


	//   ....[236]....
        /*4294*/ 	.word	0xffffffff


	//   ....[237]....
        /*4298*/ 	.word	0xffffffff


	//   ....[238]....
        /*429c*/ 	.word	0xffffffff


	//   ....[239]....
        /*42a0*/ 	.word	0xffffffff


	//   ....[240]....
        /*42a4*/ 	.word	0xffffffff


	//   ....[241]....
        /*42a8*/ 	.word	0xffffffff


	//   ....[242]....
        /*42ac*/ 	.word	0xffffffff


	//   ....[243]....
        /*42b0*/ 	.word	0xffffffff


	//   ....[244]....
        /*42b4*/ 	.word	0xffffffff


	//   ....[245]....
        /*42b8*/ 	.word	0xffffffff


	//   ....[246]....
        /*42bc*/ 	.word	0xffffffff


	//   ....[247]....
        /*42c0*/ 	.word	0xffffffff


	//   ....[248]....
        /*42c4*/ 	.word	0xffffffff


	//   ....[249]....
        /*42c8*/ 	.word	0xffffffff


	//   ....[250]....
        /*42cc*/ 	.word	0xffffffff


	//   ....[251]....
        /*42d0*/ 	.word	0xffffffff


	//   ....[252]....
        /*42d4*/ 	.word	0xffffffff


	//   ....[253]....
        /*42d8*/ 	.word	0xffffffff


	//   ....[254]....
        /*42dc*/ 	.word	0xffffffff


	//   ....[255]....
        /*42e0*/ 	.word	0xffffffff


	//   ....[0]....
        /*42e4*/ 	.word	0xffffffff


	//   ....[1]....
        /*42e8*/ 	.word	0xffffffff


	//   ....[2]....
        /*42ec*/ 	.word	0xffffffff


	//   ....[3]....
        /*42f0*/ 	.word	0xffffffff


	//   ....[4]....
        /*42f4*/ 	.word	0xffffffff


	//   ....[5]....
        /*42f8*/ 	.word	0xffffffff


	//   ....[6]....
        /*42fc*/ 	.word	0xffffffff


	//   ....[7]....
        /*4300*/ 	.word	0xffffffff


	//   ....[8]....
        /*4304*/ 	.word	0xffffffff


	//   ....[9]....
        /*4308*/ 	.word	0xffffffff


	//   ....[10]....
        /*430c*/ 	.word	0xffffffff


	//   ....[11]....
        /*4310*/ 	.word	0xffffffff


	//   ....[12]....
        /*4314*/ 	.word	0xffffffff


	//   ....[13]....
        /*4318*/ 	.word	0xffffffff


	//   ....[14]....
        /*431c*/ 	.word	0xffffffff


	//   ....[15]....
        /*4320*/ 	.word	0xffffffff


	//   ....[16]....
        /*4324*/ 	.word	0xffffffff


	//   ....[17]....
        /*4328*/ 	.word	0xffffffff


	//   ....[18]....
        /*432c*/ 	.word	0xffffffff


	//   ....[19]....
        /*4330*/ 	.word	0xffffffff


	//   ....[20]....
        /*4334*/ 	.word	0xffffffff


	//   ....[21]....
        /*4338*/ 	.word	0xffffffff


	//   ....[22]....
        /*433c*/ 	.word	0xffffffff


	//   ....[23]....
        /*4340*/ 	.word	0xffffffff


	//   ....[24]....
        /*4344*/ 	.word	0xffffffff


	//   ....[25]....
        /*4348*/ 	.word	0xffffffff


	//   ....[26]....
        /*434c*/ 	.word	0xffffffff


	//   ....[27]....
        /*4350*/ 	.word	0xffffffff


	//   ....[28]....
        /*4354*/ 	.word	0xffffffff


	//   ....[29]....
        /*4358*/ 	.word	0xffffffff


	//   ....[30]....
        /*435c*/ 	.word	0xffffffff


	//   ....[31]....
        /*4360*/ 	.word	0xffffffff


	//   ....[32]....
        /*4364*/ 	.word	0xffffffff


	//   ....[33]....
        /*4368*/ 	.word	0xffffffff


	//   ....[34]....
        /*436c*/ 	.word	0xffffffff


	//   ....[35]....
        /*4370*/ 	.word	0xffffffff


	//   ....[36]....
        /*4374*/ 	.word	0xffffffff


	//   ....[37]....
        /*4378*/ 	.word	0xffffffff


	//   ....[38]....
        /*437c*/ 	.word	0xffffffff


	//   ....[39]....
        /*4380*/ 	.word	0xffffffff


	//   ....[40]....
        /*4384*/ 	.word	0xffffffff


	//   ....[41]....
        /*4388*/ 	.word	0xffffffff


	//   ....[42]....
        /*438c*/ 	.word	0xffffffff


	//   ....[43]....
        /*4390*/ 	.word	0xffffffff


	//   ....[44]....
        /*4394*/ 	.word	0xffffffff


	//   ....[45]....
        /*4398*/ 	.word	0xffffffff


	//   ....[46]....
        /*439c*/ 	.word	0xffffffff


	//   ....[47]....
        /*43a0*/ 	.word	0xffffffff


	//   ....[48]....
        /*43a4*/ 	.word	0xffffffff


	//   ....[49]....
        /*43a8*/ 	.word	0xffffffff


	//   ....[50]....
        /*43ac*/ 	.word	0xffffffff


	//   ....[51]....
        /*43b0*/ 	.word	0xffffffff


	//   ....[52]....
        /*43b4*/ 	.word	0xffffffff


	//   ....[53]....
        /*43b8*/ 	.word	0xffffffff


	//   ....[54]....
        /*43bc*/ 	.word	0xffffffff


	//   ....[55]....
        /*43c0*/ 	.word	0xffffffff


	//   ....[56]....
        /*43c4*/ 	.word	0xffffffff


	//   ....[57]....
        /*43c8*/ 	.word	0xffffffff


	//   ....[58]....
        /*43cc*/ 	.word	0xffffffff


	//   ....[59]....
        /*43d0*/ 	.word	0xffffffff


	//   ....[60]....
        /*43d4*/ 	.word	0xffffffff


	//   ....[61]....
        /*43d8*/ 	.word	0xffffffff


	//   ....[62]....
        /*43dc*/ 	.word	0xffffffff


	//   ....[63]....
        /*43e0*/ 	.word	0xffffffff


	//   ....[64]....
        /*43e4*/ 	.word	0xffffffff


	//   ....[65]....
        /*43e8*/ 	.word	0xffffffff


	//   ....[66]....
        /*43ec*/ 	.word	0xffffffff


	//   ....[67]....
        /*43f0*/ 	.word	0xffffffff


	//   ....[68]....
        /*43f4*/ 	.word	0xffffffff


	//   ....[69]....
        /*43f8*/ 	.word	0xffffffff


	//   ....[70]....
        /*43fc*/ 	.word	0xffffffff


	//   ....[71]....
        /*4400*/ 	.word	0xffffffff


	//   ....[72]....
        /*4404*/ 	.word	0xffffffff


	//   ....[73]....
        /*4408*/ 	.word	0xffffffff


	//   ....[74]....
        /*440c*/ 	.word	0xffffffff


	//   ....[75]....
        /*4410*/ 	.word	0xffffffff


	//   ....[76]....
        /*4414*/ 	.word	0xffffffff


	//   ....[77]....
        /*4418*/ 	.word	0xffffffff


	//   ....[78]....
        /*441c*/ 	.word	0xffffffff


	//   ....[79]....
        /*4420*/ 	.word	0xffffffff


	//   ....[80]....
        /*4424*/ 	.word	0xffffffff


	//   ....[81]....
        /*4428*/ 	.word	0xffffffff


	//   ....[82]....
        /*442c*/ 	.word	0xffffffff


	//   ....[83]....
        /*4430*/ 	.word	0xffffffff


	//   ....[84]....
        /*4434*/ 	.word	0xffffffff


	//   ....[85]....
        /*4438*/ 	.word	0xffffffff


	//   ....[86]....
        /*443c*/ 	.word	0xffffffff


	//   ....[87]....
        /*4440*/ 	.word	0xffffffff


	//   ....[88]....
        /*4444*/ 	.word	0xffffffff


	//   ....[89]....
        /*4448*/ 	.word	0xffffffff


	//   ....[90]....
        /*444c*/ 	.word	0xffffffff


	//   ....[91]....
        /*4450*/ 	.word	0xffffffff


	//   ....[92]....
        /*4454*/ 	.word	0xffffffff


	//   ....[93]....
        /*4458*/ 	.word	0xffffffff


	//   ....[94]....
        /*445c*/ 	.word	0xffffffff


	//   ....[95]....
        /*4460*/ 	.word	0xffffffff


	//   ....[96]....
        /*4464*/ 	.word	0xffffffff


	//   ....[97]....
        /*4468*/ 	.word	0xffffffff


	//   ....[98]....
        /*446c*/ 	.word	0xffffffff


	//   ....[99]....
        /*4470*/ 	.word	0xffffffff


	//   ....[100]....
        /*4474*/ 	.word	0xffffffff


	//   ....[101]....
        /*4478*/ 	.word	0xffffffff


	//   ....[102]....
        /*447c*/ 	.word	0xffffffff


	//   ....[103]....
        /*4480*/ 	.word	0xffffffff


	//   ....[104]....
        /*4484*/ 	.word	0xffffffff


	//   ....[105]....
        /*4488*/ 	.word	0xffffffff


	//   ....[106]....
        /*448c*/ 	.word	0xffffffff


	//   ....[107]....
        /*4490*/ 	.word	0xffffffff


	//   ....[108]....
        /*4494*/ 	.word	0xffffffff


	//   ....[109]....
        /*4498*/ 	.word	0xffffffff


	//   ....[110]....
        /*449c*/ 	.word	0xffffffff


	//   ....[111]....
        /*44a0*/ 	.word	0xffffffff


	//   ....[112]....
        /*44a4*/ 	.word	0xffffffff


	//   ....[113]....
        /*44a8*/ 	.word	0xffffffff


	//   ....[114]....
        /*44ac*/ 	.word	0xffffffff


	//   ....[115]....
        /*44b0*/ 	.word	0xffffffff


	//   ....[116]....
        /*44b4*/ 	.word	0xffffffff


	//   ....[117]....
        /*44b8*/ 	.word	0xffffffff


	//   ....[118]....
        /*44bc*/ 	.word	0xffffffff


	//   ....[119]....
        /*44c0*/ 	.word	0xffffffff


	//   ....[120]....
        /*44c4*/ 	.word	0xffffffff


	//   ....[121]....
        /*44c8*/ 	.word	0xffffffff


	//   ....[122]....
        /*44cc*/ 	.word	0xffffffff


	//   ....[123]....
        /*44d0*/ 	.word	0xffffffff


	//   ....[124]....
        /*44d4*/ 	.word	0xffffffff


	//   ....[125]....
        /*44d8*/ 	.word	0xffffffff


	//   ....[126]....
        /*44dc*/ 	.word	0xffffffff


	//   ....[127]....
        /*44e0*/ 	.word	0xffffffff


	//   ....[128]....
        /*44e4*/ 	.word	0xffffffff


	//   ....[129]....
        /*44e8*/ 	.word	0xffffffff


	//   ....[130]....
        /*44ec*/ 	.word	0xffffffff


	//   ....[131]....
        /*44f0*/ 	.word	0xffffffff


	//   ....[132]....
        /*44f4*/ 	.word	0xffffffff


	//   ....[133]....
        /*44f8*/ 	.word	0xffffffff


	//   ....[134]....
        /*44fc*/ 	.word	0xffffffff


	//   ....[135]....
        /*4500*/ 	.word	0xffffffff


	//   ....[136]....
        /*4504*/ 	.word	0xffffffff


	//   ....[137]....
        /*4508*/ 	.word	0xffffffff


	//   ....[138]....
        /*450c*/ 	.word	0xffffffff


	//   ....[139]....
        /*4510*/ 	.word	0xffffffff


	//   ....[140]....
        /*4514*/ 	.word	0xffffffff


	//   ....[141]....
        /*4518*/ 	.word	0xffffffff


	//   ....[142]....
        /*451c*/ 	.word	0xffffffff


	//   ....[143]....
        /*4520*/ 	.word	0xffffffff


	//   ....[144]....
        /*4524*/ 	.word	0xffffffff


	//   ....[145]....
        /*4528*/ 	.word	0xffffffff


	//   ....[146]....
        /*452c*/ 	.word	0xffffffff


	//   ....[147]....
        /*4530*/ 	.word	0xffffffff


	//   ....[148]....
        /*4534*/ 	.word	0xffffffff


	//   ....[149]....
        /*4538*/ 	.word	0xffffffff


	//   ....[150]....
        /*453c*/ 	.word	0xffffffff


	//   ....[151]....
        /*4540*/ 	.word	0xffffffff


	//   ....[152]....
        /*4544*/ 	.word	0xffffffff


	//   ....[153]....
        /*4548*/ 	.word	0xffffffff


	//   ....[154]....
        /*454c*/ 	.word	0xffffffff


	//   ....[155]....
        /*4550*/ 	.word	0xffffffff


	//   ....[156]....
        /*4554*/ 	.word	0xffffffff


	//   ....[157]....
        /*4558*/ 	.word	0xffffffff


	//   ....[158]....
        /*455c*/ 	.word	0xffffffff


	//   ....[159]....
        /*4560*/ 	.word	0xffffffff


	//   ....[160]....
        /*4564*/ 	.word	0xffffffff


	//   ....[161]....
        /*4568*/ 	.word	0xffffffff


	//   ....[162]....
        /*456c*/ 	.word	0xffffffff


	//   ....[163]....
        /*4570*/ 	.word	0xffffffff


	//   ....[164]....
        /*4574*/ 	.word	0xffffffff


	//   ....[165]....
        /*4578*/ 	.word	0xffffffff


	//   ....[166]....
        /*457c*/ 	.word	0xffffffff


	//   ....[167]....
        /*4580*/ 	.word	0xffffffff


	//   ....[168]....
        /*4584*/ 	.word	0xffffffff


	//   ....[169]....
        /*4588*/ 	.word	0xffffffff


	//   ....[170]....
        /*458c*/ 	.word	0xffffffff


	//   ....[171]....
        /*4590*/ 	.word	0xffffffff


	//   ....[172]....
        /*4594*/ 	.word	0xffffffff


	//   ....[173]....
        /*4598*/ 	.word	0xffffffff


	//   ....[174]....
        /*459c*/ 	.word	0xffffffff


	//   ....[175]....
        /*45a0*/ 	.word	0xffffffff


	//   ....[176]....
        /*45a4*/ 	.word	0xffffffff


	//   ....[177]....
        /*45a8*/ 	.word	0xffffffff


	//   ....[178]....
        /*45ac*/ 	.word	0xffffffff


	//   ....[179]....
        /*45b0*/ 	.word	0xffffffff


	//   ....[180]....
        /*45b4*/ 	.word	0xffffffff


	//   ....[181]....
        /*45b8*/ 	.word	0xffffffff


	//   ....[182]....
        /*45bc*/ 	.word	0xffffffff


	//   ....[183]....
        /*45c0*/ 	.word	0xffffffff


	//   ....[184]....
        /*45c4*/ 	.word	0xffffffff


	//   ....[185]....
        /*45c8*/ 	.word	0xffffffff


	//   ....[186]....
        /*45cc*/ 	.word	0xffffffff


	//   ....[187]....
        /*45d0*/ 	.word	0xffffffff


	//   ....[188]....
        /*45d4*/ 	.word	0xffffffff


	//   ....[189]....
        /*45d8*/ 	.word	0xffffffff


	//   ....[190]....
        /*45dc*/ 	.word	0xffffffff


	//   ....[191]....
        /*45e0*/ 	.word	0xffffffff


	//   ....[192]....
        /*45e4*/ 	.word	0xffffffff


	//   ....[193]....
        /*45e8*/ 	.word	0xffffffff


	//   ....[194]....
        /*45ec*/ 	.word	0xffffffff


	//   ....[195]....
        /*45f0*/ 	.word	0xffffffff


	//   ....[196]....
        /*45f4*/ 	.word	0xffffffff


	//   ....[197]....
        /*45f8*/ 	.word	0xffffffff


	//   ....[198]....
        /*45fc*/ 	.word	0xffffffff


	//   ....[199]....
        /*4600*/ 	.word	0xffffffff


	//   ....[200]....
        /*4604*/ 	.word	0xffffffff


	//   ....[201]....
        /*4608*/ 	.word	0xffffffff


	//   ....[202]....
        /*460c*/ 	.word	0xffffffff


	//   ....[203]....
        /*4610*/ 	.word	0xffffffff


	//   ....[204]....
        /*4614*/ 	.word	0xffffffff


	//   ....[205]....
        /*4618*/ 	.word	0xffffffff


	//   ....[206]....
        /*461c*/ 	.word	0xffffffff


	//   ....[207]....
        /*4620*/ 	.word	0xffffffff


	//   ....[208]....
        /*4624*/ 	.word	0xffffffff


	//   ....[209]....
        /*4628*/ 	.word	0xffffffff


	//   ....[210]....
        /*462c*/ 	.word	0xffffffff


	//   ....[211]....
        /*4630*/ 	.word	0xffffffff


	//   ....[212]....
        /*4634*/ 	.word	0xffffffff


	//   ....[213]....
        /*4638*/ 	.word	0xffffffff


	//   ....[214]....
        /*463c*/ 	.word	0xffffffff


	//   ....[215]....
        /*4640*/ 	.word	0xffffffff


	//   ....[216]....
        /*4644*/ 	.word	0xffffffff


	//   ....[217]....
        /*4648*/ 	.word	0xffffffff


	//   ....[218]....
        /*464c*/ 	.word	0xffffffff


	//   ....[219]....
        /*4650*/ 	.word	0xffffffff


	//   ....[220]....
        /*4654*/ 	.word	0xffffffff


	//   ....[221]....
        /*4658*/ 	.word	0xffffffff


	//   ....[222]....
        /*465c*/ 	.word	0xffffffff


	//   ....[223]....
        /*4660*/ 	.word	0xffffffff


	//   ....[224]....
        /*4664*/ 	.word	0xffffffff


	//   ....[225]....
        /*4668*/ 	.word	0xffffffff


	//   ....[226]....
        /*466c*/ 	.word	0xffffffff


	//   ....[227]....
        /*4670*/ 	.word	0xffffffff


	//   ....[228]....
        /*4674*/ 	.word	0xffffffff


	//   ....[229]....
        /*4678*/ 	.word	0xffffffff


	//   ....[230]....
        /*467c*/ 	.word	0xffffffff


	//   ....[231]....
        /*4680*/ 	.word	0xffffffff


	//   ....[232]....
        /*4684*/ 	.word	0xffffffff


	//   ....[233]....
        /*4688*/ 	.word	0xffffffff


	//   ....[234]....
        /*468c*/ 	.word	0xffffffff


	//   ....[235]....
        /*4690*/ 	.word	0xffffffff


	//   ....[236]....
        /*4694*/ 	.word	0xffffffff


	//   ....[237]....
        /*4698*/ 	.word	0xffffffff


	//   ....[238]....
        /*469c*/ 	.word	0xffffffff


	//   ....[239]....
        /*46a0*/ 	.word	0xffffffff


	//   ....[240]....
        /*46a4*/ 	.word	0xffffffff


	//   ....[241]....
        /*46a8*/ 	.word	0xffffffff


	//   ....[242]....
        /*46ac*/ 	.word	0xffffffff


	//   ....[243]....
        /*46b0*/ 	.word	0xffffffff


	//   ....[244]....
        /*46b4*/ 	.word	0xffffffff


	//   ....[245]....
        /*46b8*/ 	.word	0xffffffff


	//   ....[246]....
        /*46bc*/ 	.word	0xffffffff


	//   ....[247]....
        /*46c0*/ 	.word	0xffffffff


	//   ....[248]....
        /*46c4*/ 	.word	0xffffffff


	//   ....[249]....
        /*46c8*/ 	.word	0xffffffff


	//   ....[250]....
        /*46cc*/ 	.word	0xffffffff


	//   ....[251]....
        /*46d0*/ 	.word	0xffffffff


	//   ....[252]....
        /*46d4*/ 	.word	0xffffffff


	//   ....[253]....
        /*46d8*/ 	.word	0xffffffff


	//   ....[254]....
        /*46dc*/ 	.word	0xffffffff


	//   ....[255]....
        /*46e0*/ 	.word	0xffffffff


	//   ....[0]....
        /*46e4*/ 	.word	0xffffffff


	//   ....[1]....
        /*46e8*/ 	.word	0xffffffff


	//   ....[2]....
        /*46ec*/ 	.word	0xffffffff


	//   ....[3]....
        /*46f0*/ 	.word	0xffffffff


	//   ....[4]....
        /*46f4*/ 	.word	0xffffffff


	//   ....[5]....
        /*46f8*/ 	.word	0xffffffff


	//   ....[6]....
        /*46fc*/ 	.word	0xffffffff


	//   ....[7]....
        /*4700*/ 	.word	0xffffffff


	//   ....[8]....
        /*4704*/ 	.word	0xffffffff


	//   ....[9]....
        /*4708*/ 	.word	0xffffffff


	//   ....[10]....
        /*470c*/ 	.word	0xffffffff


	//   ....[11]....
        /*4710*/ 	.word	0xffffffff


	//   ....[12]....
        /*4714*/ 	.word	0xffffffff


	//   ....[13]....
        /*4718*/ 	.word	0xffffffff


	//   ....[14]....
        /*471c*/ 	.word	0xffffffff


	//   ....[15]....
        /*4720*/ 	.word	0xffffffff


	//   ....[16]....
        /*4724*/ 	.word	0xffffffff


	//   ....[17]....
        /*4728*/ 	.word	0xffffffff


	//   ....[18]....
        /*472c*/ 	.word	0xffffffff


	//   ....[19]....
        /*4730*/ 	.word	0xffffffff


	//   ....[20]....
        /*4734*/ 	.word	0xffffffff


	//   ....[21]....
        /*4738*/ 	.word	0xffffffff


	//   ....[22]....
        /*473c*/ 	.word	0xffffffff


	//   ....[23]....
        /*4740*/ 	.word	0xffffffff


	//   ....[24]....
        /*4744*/ 	.word	0xffffffff


	//   ....[25]....
        /*4748*/ 	.word	0xffffffff


	//   ....[26]....
        /*474c*/ 	.word	0xffffffff


	//   ....[27]....
        /*4750*/ 	.word	0xffffffff


	//   ....[28]....
        /*4754*/ 	.word	0xffffffff


	//   ....[29]....
        /*4758*/ 	.word	0xffffffff


	//   ....[30]....
        /*475c*/ 	.word	0xffffffff


	//   ....[31]....
        /*4760*/ 	.word	0xffffffff


	//   ....[32]....
        /*4764*/ 	.word	0xffffffff


	//   ....[33]....
        /*4768*/ 	.word	0xffffffff


	//   ....[34]....
        /*476c*/ 	.word	0xffffffff


	//   ....[35]....
        /*4770*/ 	.word	0xffffffff


	//   ....[36]....
        /*4774*/ 	.word	0xffffffff


	//   ....[37]....
        /*4778*/ 	.word	0xffffffff


	//   ....[38]....
        /*477c*/ 	.word	0xffffffff


	//   ....[39]....
        /*4780*/ 	.word	0xffffffff


	//   ....[40]....
        /*4784*/ 	.word	0xffffffff


	//   ....[41]....
        /*4788*/ 	.word	0xffffffff


	//   ....[42]....
        /*478c*/ 	.word	0xffffffff


	//   ....[43]....
        /*4790*/ 	.word	0xffffffff


	//   ....[44]....
        /*4794*/ 	.word	0xffffffff


	//   ....[45]....
        /*4798*/ 	.word	0xffffffff


	//   ....[46]....
        /*479c*/ 	.word	0xffffffff


	//   ....[47]....
        /*47a0*/ 	.word	0xffffffff


	//   ....[48]....
        /*47a4*/ 	.word	0xffffffff


	//   ....[49]....
        /*47a8*/ 	.word	0xffffffff


	//   ....[50]....
        /*47ac*/ 	.word	0xffffffff


	//   ....[51]....
        /*47b0*/ 	.word	0xffffffff


	//   ....[52]....
        /*47b4*/ 	.word	0xffffffff


	//   ....[53]....
        /*47b8*/ 	.word	0xffffffff


	//   ....[54]....
        /*47bc*/ 	.word	0xffffffff


	//   ....[55]....
        /*47c0*/ 	.word	0xffffffff


	//   ....[56]....
        /*47c4*/ 	.word	0xffffffff


	//   ....[57]....
        /*47c8*/ 	.word	0xffffffff


	//   ....[58]....
        /*47cc*/ 	.word	0xffffffff


	//   ....[59]....
        /*47d0*/ 	.word	0xffffffff


	//   ....[60]....
        /*47d4*/ 	.word	0xffffffff


	//   ....[61]....
        /*47d8*/ 	.word	0xffffffff


	//   ....[62]....
        /*47dc*/ 	.word	0xffffffff


	//   ....[63]....
        /*47e0*/ 	.word	0xffffffff


	//   ....[64]....
        /*47e4*/ 	.word	0xffffffff


	//   ....[65]....
        /*47e8*/ 	.word	0xffffffff


	//   ....[66]....
        /*47ec*/ 	.word	0xffffffff


	//   ....[67]....
        /*47f0*/ 	.word	0xffffffff


	//   ....[68]....
        /*47f4*/ 	.word	0xffffffff


	//   ....[69]....
        /*47f8*/ 	.word	0xffffffff


	//   ....[70]....
        /*47fc*/ 	.word	0xffffffff


	//   ....[71]....
        /*4800*/ 	.word	0xffffffff


	//   ....[72]....
        /*4804*/ 	.word	0xffffffff


	//   ....[73]....
        /*4808*/ 	.word	0xffffffff


	//   ....[74]....
        /*480c*/ 	.word	0xffffffff


	//   ....[75]....
        /*4810*/ 	.word	0xffffffff


	//   ....[76]....
        /*4814*/ 	.word	0xffffffff


	//   ....[77]....
        /*4818*/ 	.word	0xffffffff


	//   ....[78]....
        /*481c*/ 	.word	0xffffffff


	//   ....[79]....
        /*4820*/ 	.word	0xffffffff


	//   ....[80]....
        /*4824*/ 	.word	0xffffffff


	//   ....[81]....
        /*4828*/ 	.word	0xffffffff


	//   ....[82]....
        /*482c*/ 	.word	0xffffffff


	//   ....[83]....
        /*4830*/ 	.word	0xffffffff


	//   ....[84]....
        /*4834*/ 	.word	0xffffffff


	//   ....[85]....
        /*4838*/ 	.word	0xffffffff


	//   ....[86]....
        /*483c*/ 	.word	0xffffffff


	//   ....[87]....
        /*4840*/ 	.word	0xffffffff


	//   ....[88]....
        /*4844*/ 	.word	0xffffffff


	//   ....[89]....
        /*4848*/ 	.word	0xffffffff


	//   ....[90]....
        /*484c*/ 	.word	0xffffffff


	//   ....[91]....
        /*4850*/ 	.word	0xffffffff


	//   ....[92]....
        /*4854*/ 	.word	0xffffffff


	//   ....[93]....
        /*4858*/ 	.word	0xffffffff


	//   ....[94]....
        /*485c*/ 	.word	0xffffffff


	//   ....[95]....
        /*4860*/ 	.word	0xffffffff


	//   ....[96]....
        /*4864*/ 	.word	0xffffffff


	//   ....[97]....
        /*4868*/ 	.word	0xffffffff


	//   ....[98]....
        /*486c*/ 	.word	0xffffffff


	//   ....[99]....
        /*4870*/ 	.word	0xffffffff


	//   ....[100]....
        /*4874*/ 	.word	0xffffffff


	//   ....[101]....
        /*4878*/ 	.word	0xffffffff


	//   ....[102]....
        /*487c*/ 	.word	0xffffffff


	//   ....[103]....
        /*4880*/ 	.word	0xffffffff


	//   ....[104]....
        /*4884*/ 	.word	0xffffffff


	//   ....[105]....
        /*4888*/ 	.word	0xffffffff


	//   ....[106]....
        /*488c*/ 	.word	0xffffffff


	//   ....[107]....
        /*4890*/ 	.word	0xffffffff


	//   ....[108]....
        /*4894*/ 	.word	0xffffffff


	//   ....[109]....
        /*4898*/ 	.word	0xffffffff


	//   ....[110]....
        /*489c*/ 	.word	0xffffffff


	//   ....[111]....
        /*48a0*/ 	.word	0xffffffff


	//   ....[112]....
        /*48a4*/ 	.word	0xffffffff


	//   ....[113]....
        /*48a8*/ 	.word	0xffffffff


	//   ....[114]....
        /*48ac*/ 	.word	0xffffffff


	//   ....[115]....
        /*48b0*/ 	.word	0xffffffff


	//   ....[116]....
        /*48b4*/ 	.word	0xffffffff


	//   ....[117]....
        /*48b8*/ 	.word	0xffffffff


	//   ....[118]....
        /*48bc*/ 	.word	0xffffffff


	//   ....[119]....
        /*48c0*/ 	.word	0xffffffff


	//   ....[120]....
        /*48c4*/ 	.word	0xffffffff


	//   ....[121]....
        /*48c8*/ 	.word	0xffffffff


	//   ....[122]....
        /*48cc*/ 	.word	0xffffffff


	//   ....[123]....
        /*48d0*/ 	.word	0xffffffff


	//   ....[124]....
        /*48d4*/ 	.word	0xffffffff


	//   ....[125]....
        /*48d8*/ 	.word	0xffffffff


	//   ....[126]....
        /*48dc*/ 	.word	0xffffffff


	//   ....[127]....
        /*48e0*/ 	.word	0xffffffff


	//   ....[128]....
        /*48e4*/ 	.word	0xffffffff


	//   ....[129]....
        /*48e8*/ 	.word	0xffffffff


	//   ....[130]....
        /*48ec*/ 	.word	0xffffffff


	//   ....[131]....
        /*48f0*/ 	.word	0xffffffff


	//   ....[132]....
        /*48f4*/ 	.word	0xffffffff


	//   ....[133]....
        /*48f8*/ 	.word	0xffffffff


	//   ....[134]....
        /*48fc*/ 	.word	0xffffffff


	//   ....[135]....
        /*4900*/ 	.word	0xffffffff


	//   ....[136]....
        /*4904*/ 	.word	0xffffffff


	//   ....[137]....
        /*4908*/ 	.word	0xffffffff


	//   ....[138]....
        /*490c*/ 	.word	0xffffffff


	//   ....[139]....
        /*4910*/ 	.word	0xffffffff


	//   ....[140]....
        /*4914*/ 	.word	0xffffffff


	//   ....[141]....
        /*4918*/ 	.word	0xffffffff


	//   ....[142]....
        /*491c*/ 	.word	0xffffffff


	//   ....[143]....
        /*4920*/ 	.word	0xffffffff


	//   ....[144]....
        /*4924*/ 	.word	0xffffffff


	//   ....[145]....
        /*4928*/ 	.word	0xffffffff


	//   ....[146]....
        /*492c*/ 	.word	0xffffffff


	//   ....[147]....
        /*4930*/ 	.word	0xffffffff


	//   ....[148]....
        /*4934*/ 	.word	0xffffffff


	//   ....[149]....
        /*4938*/ 	.word	0xffffffff


	//   ....[150]....
        /*493c*/ 	.word	0xffffffff


	//   ....[151]....
        /*4940*/ 	.word	0xffffffff


	//   ....[152]....
        /*4944*/ 	.word	0xffffffff


	//   ....[153]....
        /*4948*/ 	.word	0xffffffff


	//   ....[154]....
        /*494c*/ 	.word	0xffffffff


	//   ....[155]....
        /*4950*/ 	.word	0xffffffff


	//   ....[156]....
        /*4954*/ 	.word	0xffffffff


	//   ....[157]....
        /*4958*/ 	.word	0xffffffff


	//   ....[158]....
        /*495c*/ 	.word	0xffffffff


	//   ....[159]....
        /*4960*/ 	.word	0xffffffff


	//   ....[160]....
        /*4964*/ 	.word	0xffffffff


	//   ....[161]....
        /*4968*/ 	.word	0xffffffff


	//   ....[162]....
        /*496c*/ 	.word	0xffffffff


	//   ....[163]....
        /*4970*/ 	.word	0xffffffff


	//   ....[164]....
        /*4974*/ 	.word	0xffffffff


	//   ....[165]....
        /*4978*/ 	.word	0xffffffff


	//   ....[166]....
        /*497c*/ 	.word	0xffffffff


	//   ....[167]....
        /*4980*/ 	.word	0xffffffff


	//   ....[168]....
        /*4984*/ 	.word	0xffffffff


	//   ....[169]....
        /*4988*/ 	.word	0xffffffff


	//   ....[170]....
        /*498c*/ 	.word	0xffffffff


	//   ....[171]....
        /*4990*/ 	.word	0xffffffff


	//   ....[172]....
        /*4994*/ 	.word	0xffffffff


	//   ....[173]....
        /*4998*/ 	.word	0xffffffff


	//   ....[174]....
        /*499c*/ 	.word	0xffffffff


	//   ....[175]....
        /*49a0*/ 	.word	0xffffffff


	//   ....[176]....
        /*49a4*/ 	.word	0xffffffff


	//   ....[177]....
        /*49a8*/ 	.word	0xffffffff


	//   ....[178]....
        /*49ac*/ 	.word	0xffffffff


	//   ....[179]....
        /*49b0*/ 	.word	0xffffffff


	//   ....[180]....
        /*49b4*/ 	.word	0xffffffff


	//   ....[181]....
        /*49b8*/ 	.word	0xffffffff


	//   ....[182]....
        /*49bc*/ 	.word	0xffffffff


	//   ....[183]....
        /*49c0*/ 	.word	0xffffffff


	//   ....[184]....
        /*49c4*/ 	.word	0xffffffff


	//   ....[185]....
        /*49c8*/ 	.word	0xffffffff


	//   ....[186]....
        /*49cc*/ 	.word	0xffffffff


	//   ....[187]....
        /*49d0*/ 	.word	0xffffffff


	//   ....[188]....
        /*49d4*/ 	.word	0xffffffff


	//   ....[189]....
        /*49d8*/ 	.word	0xffffffff


	//   ....[190]....
        /*49dc*/ 	.word	0xffffffff


	//   ....[191]....
        /*49e0*/ 	.word	0xffffffff


	//   ....[192]....
        /*49e4*/ 	.word	0xffffffff


	//   ....[193]....
        /*49e8*/ 	.word	0xffffffff


	//   ....[194]....
        /*49ec*/ 	.word	0xffffffff


	//   ....[195]....
        /*49f0*/ 	.word	0xffffffff


	//   ....[196]....
        /*49f4*/ 	.word	0xffffffff


	//   ....[197]....
        /*49f8*/ 	.word	0xffffffff


	//   ....[198]....
        /*49fc*/ 	.word	0xffffffff


	//   ....[199]....
        /*4a00*/ 	.word	0xffffffff


	//   ....[200]....
        /*4a04*/ 	.word	0xffffffff


	//   ....[201]....
        /*4a08*/ 	.word	0xffffffff


	//   ....[202]....
        /*4a0c*/ 	.word	0xffffffff


	//   ....[203]....
        /*4a10*/ 	.word	0xffffffff


	//   ....[204]....
        /*4a14*/ 	.word	0xffffffff


	//   ....[205]....
        /*4a18*/ 	.word	0xffffffff


	//   ....[206]....
        /*4a1c*/ 	.word	0xffffffff


	//   ....[207]....
        /*4a20*/ 	.word	0xffffffff


	//   ....[208]....
        /*4a24*/ 	.word	0xffffffff


	//   ....[209]....
        /*4a28*/ 	.word	0xffffffff


	//   ....[210]....
        /*4a2c*/ 	.word	0xffffffff


	//   ....[211]....
        /*4a30*/ 	.word	0xffffffff


	//   ....[212]....
        /*4a34*/ 	.word	0xffffffff


	//   ....[213]....
        /*4a38*/ 	.word	0xffffffff


	//   ....[214]....
        /*4a3c*/ 	.word	0xffffffff


	//   ....[215]....
        /*4a40*/ 	.word	0xffffffff


	//   ....[216]....
        /*4a44*/ 	.word	0xffffffff


	//   ....[217]....
        /*4a48*/ 	.word	0xffffffff


	//   ....[218]....
        /*4a4c*/ 	.word	0xffffffff


	//   ....[219]....
        /*4a50*/ 	.word	0xffffffff


	//   ....[220]....
        /*4a54*/ 	.word	0xffffffff


	//   ....[221]....
        /*4a58*/ 	.word	0xffffffff


	//   ....[222]....
        /*4a5c*/ 	.word	0xffffffff


	//   ....[223]....
        /*4a60*/ 	.word	0xffffffff


	//   ....[224]....
        /*4a64*/ 	.word	0xffffffff


	//   ....[225]....
        /*4a68*/ 	.word	0xffffffff


	//   ....[226]....
        /*4a6c*/ 	.word	0xffffffff


	//   ....[227]....
        /*4a70*/ 	.word	0xffffffff


	//   ....[228]....
        /*4a74*/ 	.word	0xffffffff


	//   ....[229]....
        /*4a78*/ 	.word	0xffffffff


	//   ....[230]....
        /*4a7c*/ 	.word	0xffffffff


	//   ....[231]....
        /*4a80*/ 	.word	0xffffffff


	//   ....[232]....
        /*4a84*/ 	.word	0xffffffff


	//   ....[233]....
        /*4a88*/ 	.word	0xffffffff


	//   ....[234]....
        /*4a8c*/ 	.word	0xffffffff


	//   ....[235]....
        /*4a90*/ 	.word	0xffffffff


	//   ....[236]....
        /*4a94*/ 	.word	0xffffffff


	//   ....[237]....
        /*4a98*/ 	.word	0xffffffff


	//   ....[238]....
        /*4a9c*/ 	.word	0xffffffff


	//   ....[239]....
        /*4aa0*/ 	.word	0xffffffff


	//   ....[240]....
        /*4aa4*/ 	.word	0xffffffff


	//   ....[241]....
        /*4aa8*/ 	.word	0xffffffff


	//   ....[242]....
        /*4aac*/ 	.word	0xffffffff


	//   ....[243]....
        /*4ab0*/ 	.word	0xffffffff


	//   ....[244]....
        /*4ab4*/ 	.word	0xffffffff


	//   ....[245]....
        /*4ab8*/ 	.word	0xffffffff


	//   ....[246]....
        /*4abc*/ 	.word	0xffffffff


	//   ....[247]....
        /*4ac0*/ 	.word	0xffffffff


	//   ....[248]....
        /*4ac4*/ 	.word	0xffffffff


	//   ....[249]....
        /*4ac8*/ 	.word	0xffffffff


	//   ....[250]....
        /*4acc*/ 	.word	0xffffffff


	//   ....[251]....
        /*4ad0*/ 	.word	0xffffffff


	//   ....[252]....
        /*4ad4*/ 	.word	0xffffffff


	//   ....[253]....
        /*4ad8*/ 	.word	0xffffffff


	//   ....[254]....
        /*4adc*/ 	.word	0xffffffff


	//   ....[255]....
        /*4ae0*/ 	.word	0xffffffff


	//   ....[0]....
        /*4ae4*/ 	.word	0x05000090


	//   ....[1]....
        /*4ae8*/ 	.word	0x05000090


	//   ....[2]....
        /*4aec*/ 	.word	0x05000090


	//   ....[3]....
        /*4af0*/ 	.word	0x05000090


	//   ....[4]....
        /*4af4*/ 	.word	0x05000090


	//   ....[5]....
        /*4af8*/ 	.word	0x05000090


	//   ....[6]....
        /*4afc*/ 	.word	0x05000090


	//   ....[7]....
        /*4b00*/ 	.word	0x05000090


	//   ....[8]....
        /*4b04*/ 	.word	0x05000090


	//   ....[9]....
        /*4b08*/ 	.word	0x05000090


	//   ....[10]....
        /*4b0c*/ 	.word	0x05000090


	//   ....[11]....
        /*4b10*/ 	.word	0x05000090


	//   ....[12]....
        /*4b14*/ 	.word	0x05000090


	//   ....[13]....
        /*4b18*/ 	.word	0x05000090


	//   ....[14]....
        /*4b1c*/ 	.word	0x05000090


	//   ....[15]....
        /*4b20*/ 	.word	0x05000090


	//   ....[16]....
        /*4b24*/ 	.word	0x05000090


	//   ....[17]....
        /*4b28*/ 	.word	0x05000090


	//   ....[18]....
        /*4b2c*/ 	.word	0x05000090


	//   ....[19]....
        /*4b30*/ 	.word	0x05000090


	//   ....[20]....
        /*4b34*/ 	.word	0x05000090


	//   ....[21]....
        /*4b38*/ 	.word	0x05000090


	//   ....[22]....
        /*4b3c*/ 	.word	0x05000090


	//   ....[23]....
        /*4b40*/ 	.word	0x05000090


	//   ....[24]....
        /*4b44*/ 	.word	0x05000090


	//   ....[25]....
        /*4b48*/ 	.word	0x05000090


	//   ....[26]....
        /*4b4c*/ 	.word	0x05000090


	//   ....[27]....
        /*4b50*/ 	.word	0x05000090


	//   ....[28]....
        /*4b54*/ 	.word	0x05000090


	//   ....[29]....
        /*4b58*/ 	.word	0x05000090


	//   ....[30]....
        /*4b5c*/ 	.word	0x05000090


	//   ....[31]....
        /*4b60*/ 	.word	0x05000090


	//   ....[32]....
        /*4b64*/ 	.word	0x05000090


	//   ....[33]....
        /*4b68*/ 	.word	0x05000090


	//   ....[34]....
        /*4b6c*/ 	.word	0x05000090


	//   ....[35]....
        /*4b70*/ 	.word	0x05000090


	//   ....[36]....
        /*4b74*/ 	.word	0x05000090


	//   ....[37]....
        /*4b78*/ 	.word	0x05000090


	//   ....[38]....
        /*4b7c*/ 	.word	0x05000090


	//   ....[39]....
        /*4b80*/ 	.word	0x05000090


	//   ....[40]....
        /*4b84*/ 	.word	0x05000090


	//   ....[41]....
        /*4b88*/ 	.word	0x05000090


	//   ....[42]....
        /*4b8c*/ 	.word	0x05000090


	//   ....[43]....
        /*4b90*/ 	.word	0x05000090


	//   ....[44]....
        /*4b94*/ 	.word	0x05000090


	//   ....[45]....
        /*4b98*/ 	.word	0x05000090


	//   ....[46]....
        /*4b9c*/ 	.word	0x05000090


	//   ....[47]....
        /*4ba0*/ 	.word	0x05000090


	//   ....[48]....
        /*4ba4*/ 	.word	0x05000090


	//   ....[49]....
        /*4ba8*/ 	.word	0x05000090


	//   ....[50]....
        /*4bac*/ 	.word	0x05000090


	//   ....[51]....
        /*4bb0*/ 	.word	0x05000090


	//   ....[52]....
        /*4bb4*/ 	.word	0x05000090


	//   ....[53]....
        /*4bb8*/ 	.word	0x05000090


	//   ....[54]....
        /*4bbc*/ 	.word	0x05000090


	//   ....[55]....
        /*4bc0*/ 	.word	0x05000090


	//   ....[56]....
        /*4bc4*/ 	.word	0x05000090


	//   ....[57]....
        /*4bc8*/ 	.word	0x05000090


	//   ....[58]....
        /*4bcc*/ 	.word	0x05000090


	//   ....[59]....
        /*4bd0*/ 	.word	0x05000090


	//   ....[60]....
        /*4bd4*/ 	.word	0x05000090


	//   ....[61]....
        /*4bd8*/ 	.word	0x05000090


	//   ....[62]....
        /*4bdc*/ 	.word	0x05000090


	//   ....[63]....
        /*4be0*/ 	.word	0x05000090


	//   ....[64]....
        /*4be4*/ 	.word	0x05000090


	//   ....[65]....
        /*4be8*/ 	.word	0x05000090


	//   ....[66]....
        /*4bec*/ 	.word	0x05000090


	//   ....[67]....
        /*4bf0*/ 	.word	0x05000090


	//   ....[68]....
        /*4bf4*/ 	.word	0x05000090


	//   ....[69]....
        /*4bf8*/ 	.word	0x05000090


	//   ....[70]....
        /*4bfc*/ 	.word	0x05000090


	//   ....[71]....
        /*4c00*/ 	.word	0x05000090


	//   ....[72]....
        /*4c04*/ 	.word	0x05000090


	//   ....[73]....
        /*4c08*/ 	.word	0x05000090


	//   ....[74]....
        /*4c0c*/ 	.word	0x05000090


	//   ....[75]....
        /*4c10*/ 	.word	0x05000090


	//   ....[76]....
        /*4c14*/ 	.word	0x05000090


	//   ....[77]....
        /*4c18*/ 	.word	0x05000090


	//   ....[78]....
        /*4c1c*/ 	.word	0x05000090


	//   ....[79]....
        /*4c20*/ 	.word	0x05000090


	//   ....[80]....
        /*4c24*/ 	.word	0x05000090


	//   ....[81]....
        /*4c28*/ 	.word	0x05000090


	//   ....[82]....
        /*4c2c*/ 	.word	0x05000090


	//   ....[83]....
        /*4c30*/ 	.word	0x05000090


	//   ....[84]....
        /*4c34*/ 	.word	0x05000090


	//   ....[85]....
        /*4c38*/ 	.word	0x05000090


	//   ....[86]....
        /*4c3c*/ 	.word	0x05000090


	//   ....[87]....
        /*4c40*/ 	.word	0x05000090


	//   ....[88]....
        /*4c44*/ 	.word	0x05000090


	//   ....[89]....
        /*4c48*/ 	.word	0x05000090


	//   ....[90]....
        /*4c4c*/ 	.word	0x05000090


	//   ....[91]....
        /*4c50*/ 	.word	0x05000090


	//   ....[92]....
        /*4c54*/ 	.word	0x05000090


	//   ....[93]....
        /*4c58*/ 	.word	0x05000090


	//   ....[94]....
        /*4c5c*/ 	.word	0x05000090


	//   ....[95]....
        /*4c60*/ 	.word	0x05000090


	//   ....[96]....
        /*4c64*/ 	.word	0x05000090


	//   ....[97]....
        /*4c68*/ 	.word	0x05000090


	//   ....[98]....
        /*4c6c*/ 	.word	0x05000090


	//   ....[99]....
        /*4c70*/ 	.word	0x05000090


	//   ....[100]....
        /*4c74*/ 	.word	0x05000090


	//   ....[101]....
        /*4c78*/ 	.word	0x05000090


	//   ....[102]....
        /*4c7c*/ 	.word	0x05000090


	//   ....[103]....
        /*4c80*/ 	.word	0x05000090


	//   ....[104]....
        /*4c84*/ 	.word	0x05000090


	//   ....[105]....
        /*4c88*/ 	.word	0x05000090


	//   ....[106]....
        /*4c8c*/ 	.word	0x05000090


	//   ....[107]....
        /*4c90*/ 	.word	0x05000090


	//   ....[108]....
        /*4c94*/ 	.word	0x05000090


	//   ....[109]....
        /*4c98*/ 	.word	0x05000090


	//   ....[110]....
        /*4c9c*/ 	.word	0x05000090


	//   ....[111]....
        /*4ca0*/ 	.word	0x05000090


	//   ....[112]....
        /*4ca4*/ 	.word	0x05000090


	//   ....[113]....
        /*4ca8*/ 	.word	0x05000090


	//   ....[114]....
        /*4cac*/ 	.word	0x05000090


	//   ....[115]....
        /*4cb0*/ 	.word	0x05000090


	//   ....[116]....
        /*4cb4*/ 	.word	0x05000090


	//   ....[117]....
        /*4cb8*/ 	.word	0x05000090


	//   ....[118]....
        /*4cbc*/ 	.word	0x05000090


	//   ....[119]....
        /*4cc0*/ 	.word	0x05000090


	//   ....[120]....
        /*4cc4*/ 	.word	0x05000090


	//   ....[121]....
        /*4cc8*/ 	.word	0x05000090


	//   ....[122]....
        /*4ccc*/ 	.word	0x05000090


	//   ....[123]....
        /*4cd0*/ 	.word	0x05000090


	//   ....[124]....
        /*4cd4*/ 	.word	0x05000090


	//   ....[125]....
        /*4cd8*/ 	.word	0x05000090


	//   ....[126]....
        /*4cdc*/ 	.word	0x05000090


	//   ....[127]....
        /*4ce0*/ 	.word	0x05000090


	//   ....[128]....
        /*4ce4*/ 	.word	0x05000090


	//   ....[129]....
        /*4ce8*/ 	.word	0x05000090


	//   ....[130]....
        /*4cec*/ 	.word	0x05000090


	//   ....[131]....
        /*4cf0*/ 	.word	0x05000090


	//   ....[132]....
        /*4cf4*/ 	.word	0x05000090


	//   ....[133]....
        /*4cf8*/ 	.word	0x05000090


	//   ....[134]....
        /*4cfc*/ 	.word	0x05000090


	//   ....[135]....
        /*4d00*/ 	.word	0x05000090


	//   ....[136]....
        /*4d04*/ 	.word	0x05000090


	//   ....[137]....
        /*4d08*/ 	.word	0x05000090


	//   ....[138]....
        /*4d0c*/ 	.word	0x05000090


	//   ....[139]....
        /*4d10*/ 	.word	0x05000090


	//   ....[140]....
        /*4d14*/ 	.word	0x05000090


	//   ....[141]....
        /*4d18*/ 	.word	0x05000090


	//   ....[142]....
        /*4d1c*/ 	.word	0x05000090


	//   ....[143]....
        /*4d20*/ 	.word	0x05000090


	//   ....[144]....
        /*4d24*/ 	.word	0x05000090


	//   ....[145]....
        /*4d28*/ 	.word	0x05000090


	//   ....[146]....
        /*4d2c*/ 	.word	0x05000090


	//   ....[147]....
        /*4d30*/ 	.word	0x05000090


	//   ....[148]....
        /*4d34*/ 	.word	0x05000090


	//   ....[149]....
        /*4d38*/ 	.word	0x05000090


	//   ....[150]....
        /*4d3c*/ 	.word	0x05000090


	//   ....[151]....
        /*4d40*/ 	.word	0x05000090


	//   ....[152]....
        /*4d44*/ 	.word	0x05000090


	//   ....[153]....
        /*4d48*/ 	.word	0x05000090


	//   ....[154]....
        /*4d4c*/ 	.word	0x05000090


	//   ....[155]....
        /*4d50*/ 	.word	0x05000090


	//   ....[156]....
        /*4d54*/ 	.word	0x05000090


	//   ....[157]....
        /*4d58*/ 	.word	0x05000090


	//   ....[158]....
        /*4d5c*/ 	.word	0x05000090


	//   ....[159]....
        /*4d60*/ 	.word	0x05000090


	//   ....[160]....
        /*4d64*/ 	.word	0x05000090


	//   ....[161]....
        /*4d68*/ 	.word	0x05000090


	//   ....[162]....
        /*4d6c*/ 	.word	0x05000090


	//   ....[163]....
        /*4d70*/ 	.word	0x05000090


	//   ....[164]....
        /*4d74*/ 	.word	0x05000090


	//   ....[165]....
        /*4d78*/ 	.word	0x05000090


	//   ....[166]....
        /*4d7c*/ 	.word	0x05000090


	//   ....[167]....
        /*4d80*/ 	.word	0x05000090


	//   ....[168]....
        /*4d84*/ 	.word	0x05000090


	//   ....[169]....
        /*4d88*/ 	.word	0x05000090


	//   ....[170]....
        /*4d8c*/ 	.word	0x05000090


	//   ....[171]....
        /*4d90*/ 	.word	0x05000090


	//   ....[172]....
        /*4d94*/ 	.word	0x05000090


	//   ....[173]....
        /*4d98*/ 	.word	0x05000090


	//   ....[174]....
        /*4d9c*/ 	.word	0x05000090


	//   ....[175]....
        /*4da0*/ 	.word	0x05000090


	//   ....[176]....
        /*4da4*/ 	.word	0x05000090


	//   ....[177]....
        /*4da8*/ 	.word	0x05000090


	//   ....[178]....
        /*4dac*/ 	.word	0x05000090


	//   ....[179]....
        /*4db0*/ 	.word	0x05000090


	//   ....[180]....
        /*4db4*/ 	.word	0x05000090


	//   ....[181]....
        /*4db8*/ 	.word	0x05000090


	//   ....[182]....
        /*4dbc*/ 	.word	0x05000090


	//   ....[183]....
        /*4dc0*/ 	.word	0x05000090


	//   ....[184]....
        /*4dc4*/ 	.word	0x05000090


	//   ....[185]....
        /*4dc8*/ 	.word	0x05000090


	//   ....[186]....
        /*4dcc*/ 	.word	0x05000090


	//   ....[187]....
        /*4dd0*/ 	.word	0x05000090


	//   ....[188]....
        /*4dd4*/ 	.word	0x05000090


	//   ....[189]....
        /*4dd8*/ 	.word	0x05000090


	//   ....[190]....
        /*4ddc*/ 	.word	0x05000090


	//   ....[191]....
        /*4de0*/ 	.word	0x05000090


	//   ....[192]....
        /*4de4*/ 	.word	0x05000090


	//   ....[193]....
        /*4de8*/ 	.word	0x05000090


	//   ....[194]....
        /*4dec*/ 	.word	0x05000090


	//   ....[195]....
        /*4df0*/ 	.word	0x05000090


	//   ....[196]....
        /*4df4*/ 	.word	0x05000090


	//   ....[197]....
        /*4df8*/ 	.word	0x05000090


	//   ....[198]....
        /*4dfc*/ 	.word	0x05000090


	//   ....[199]....
        /*4e00*/ 	.word	0x05000090


	//   ....[200]....
        /*4e04*/ 	.word	0x05000090


	//   ....[201]....
        /*4e08*/ 	.word	0x05000090


	//   ....[202]....
        /*4e0c*/ 	.word	0x05000090


	//   ....[203]....
        /*4e10*/ 	.word	0x05000090


	//   ....[204]....
        /*4e14*/ 	.word	0x05000090


	//   ....[205]....
        /*4e18*/ 	.word	0x05000090


	//   ....[206]....
        /*4e1c*/ 	.word	0x05000090


	//   ....[207]....
        /*4e20*/ 	.word	0x05000090


	//   ....[208]....
        /*4e24*/ 	.word	0x05000090


	//   ....[209]....
        /*4e28*/ 	.word	0x05000090


	//   ....[210]....
        /*4e2c*/ 	.word	0x05000090


	//   ....[211]....
        /*4e30*/ 	.word	0x05000090


	//   ....[212]....
        /*4e34*/ 	.word	0x05000090


	//   ....[213]....
        /*4e38*/ 	.word	0x05000090


	//   ....[214]....
        /*4e3c*/ 	.word	0x05000090


	//   ....[215]....
        /*4e40*/ 	.word	0x05000090


	//   ....[216]....
        /*4e44*/ 	.word	0x05000090


	//   ....[217]....
        /*4e48*/ 	.word	0x05000090


	//   ....[218]....
        /*4e4c*/ 	.word	0x05000090


	//   ....[219]....
        /*4e50*/ 	.word	0x05000090


	//   ....[220]....
        /*4e54*/ 	.word	0x05000090


	//   ....[221]....
        /*4e58*/ 	.word	0x05000090


	//   ....[222]....
        /*4e5c*/ 	.word	0x05000090


	//   ....[223]....
        /*4e60*/ 	.word	0x05000090


	//   ....[224]....
        /*4e64*/ 	.word	0x05000090


	//   ....[225]....
        /*4e68*/ 	.word	0x05000090


	//   ....[226]....
        /*4e6c*/ 	.word	0x05000090


	//   ....[227]....
        /*4e70*/ 	.word	0x05000090


	//   ....[228]....
        /*4e74*/ 	.word	0x05000090


	//   ....[229]....
        /*4e78*/ 	.word	0x05000090


	//   ....[230]....
        /*4e7c*/ 	.word	0x05000090


	//   ....[231]....
        /*4e80*/ 	.word	0x05000090


	//   ....[232]....
        /*4e84*/ 	.word	0x05000090


	//   ....[233]....
        /*4e88*/ 	.word	0x05000090


	//   ....[234]....
        /*4e8c*/ 	.word	0x05000090


	//   ....[235]....
        /*4e90*/ 	.word	0x05000090


	//   ....[236]....
        /*4e94*/ 	.word	0x05000090


	//   ....[237]....
        /*4e98*/ 	.word	0x05000090


	//   ....[238]....
        /*4e9c*/ 	.word	0x05000090


	//   ....[239]....
        /*4ea0*/ 	.word	0x05000090


	//   ....[240]....
        /*4ea4*/ 	.word	0x05000090


	//   ....[241]....
        /*4ea8*/ 	.word	0x05000090


	//   ....[242]....
        /*4eac*/ 	.word	0x05000090


	//   ....[243]....
        /*4eb0*/ 	.word	0x05000090


	//   ....[244]....
        /*4eb4*/ 	.word	0x05000090


	//   ....[245]....
        /*4eb8*/ 	.word	0x05000090


	//   ....[246]....
        /*4ebc*/ 	.word	0x05000090


	//   ....[247]....
        /*4ec0*/ 	.word	0x05000090


	//   ....[248]....
        /*4ec4*/ 	.word	0x05000090


	//   ....[249]....
        /*4ec8*/ 	.word	0x05000090


	//   ....[250]....
        /*4ecc*/ 	.word	0x05000090


	//   ....[251]....
        /*4ed0*/ 	.word	0x05000090


	//   ....[252]....
        /*4ed4*/ 	.word	0x05000090


	//   ....[253]....
        /*4ed8*/ 	.word	0x05000090


	//   ....[254]....
        /*4edc*/ 	.word	0x05000090


	//   ....[255]....
        /*4ee0*/ 	.word	0x05000090


	//   ....[0]....
        /*4ee4*/ 	.word	0x05000090


	//   ....[1]....
        /*4ee8*/ 	.word	0x05000090


	//   ....[2]....
        /*4eec*/ 	.word	0x05000090


	//   ....[3]....
        /*4ef0*/ 	.word	0x05000090


	//   ....[4]....
        /*4ef4*/ 	.word	0x05000090


	//   ....[5]....
        /*4ef8*/ 	.word	0x05000090


	//   ....[6]....
        /*4efc*/ 	.word	0x05000090


	//   ....[7]....
        /*4f00*/ 	.word	0x05000090


	//   ....[8]....
        /*4f04*/ 	.word	0x05000090


	//   ....[9]....
        /*4f08*/ 	.word	0x05000090


	//   ....[10]....
        /*4f0c*/ 	.word	0x05000090


	//   ....[11]....
        /*4f10*/ 	.word	0x05000090


	//   ....[12]....
        /*4f14*/ 	.word	0x05000090


	//   ....[13]....
        /*4f18*/ 	.word	0x05000090


	//   ....[14]....
        /*4f1c*/ 	.word	0x05000090


	//   ....[15]....
        /*4f20*/ 	.word	0x05000090


	//   ....[16]....
        /*4f24*/ 	.word	0x05000090


	//   ....[17]....
        /*4f28*/ 	.word	0x05000090


	//   ....[18]....
        /*4f2c*/ 	.word	0x05000090


	//   ....[19]....
        /*4f30*/ 	.word	0x05000090


	//   ....[20]....
        /*4f34*/ 	.word	0x05000090


	//   ....[21]....
        /*4f38*/ 	.word	0x05000090


	//   ....[22]....
        /*4f3c*/ 	.word	0x05000090


	//   ....[23]....
        /*4f40*/ 	.word	0x05000090


	//   ....[24]....
        /*4f44*/ 	.word	0x05000090


	//   ....[25]....
        /*4f48*/ 	.word	0x05000090


	//   ....[26]....
        /*4f4c*/ 	.word	0x05000090


	//   ....[27]....
        /*4f50*/ 	.word	0x05000090


	//   ....[28]....
        /*4f54*/ 	.word	0x05000090


	//   ....[29]....
        /*4f58*/ 	.word	0x05000090


	//   ....[30]....
        /*4f5c*/ 	.word	0x05000090


	//   ....[31]....
        /*4f60*/ 	.word	0x05000090


	//   ....[32]....
        /*4f64*/ 	.word	0x05000090


	//   ....[33]....
        /*4f68*/ 	.word	0x05000090


	//   ....[34]....
        /*4f6c*/ 	.word	0x05000090


	//   ....[35]....
        /*4f70*/ 	.word	0x05000090


	//   ....[36]....
        /*4f74*/ 	.word	0x05000090


	//   ....[37]....
        /*4f78*/ 	.word	0x05000090


	//   ....[38]....
        /*4f7c*/ 	.word	0x05000090


	//   ....[39]....
        /*4f80*/ 	.word	0x05000090


	//   ....[40]....
        /*4f84*/ 	.word	0x05000090


	//   ....[41]....
        /*4f88*/ 	.word	0x05000090


	//   ....[42]....
        /*4f8c*/ 	.word	0x05000090


	//   ....[43]....
        /*4f90*/ 	.word	0x05000090


	//   ....[44]....
        /*4f94*/ 	.word	0x05000090


	//   ....[45]....
        /*4f98*/ 	.word	0x05000090


	//   ....[46]....
        /*4f9c*/ 	.word	0x05000090


	//   ....[47]....
        /*4fa0*/ 	.word	0x05000090


	//   ....[48]....
        /*4fa4*/ 	.word	0x05000090


	//   ....[49]....
        /*4fa8*/ 	.word	0x05000090


	//   ....[50]....
        /*4fac*/ 	.word	0x05000090


	//   ....[51]....
        /*4fb0*/ 	.word	0x05000090


	//   ....[52]....
        /*4fb4*/ 	.word	0x05000090


	//   ....[53]....
        /*4fb8*/ 	.word	0x05000090


	//   ....[54]....
        /*4fbc*/ 	.word	0x05000090


	//   ....[55]....
        /*4fc0*/ 	.word	0x05000090


	//   ....[56]....
        /*4fc4*/ 	.word	0x05000090


	//   ....[57]....
        /*4fc8*/ 	.word	0x05000090


	//   ....[58]....
        /*4fcc*/ 	.word	0x05000090


	//   ....[59]....
        /*4fd0*/ 	.word	0x05000090


	//   ....[60]....
        /*4fd4*/ 	.word	0x05000090


	//   ....[61]....
        /*4fd8*/ 	.word	0x05000090


	//   ....[62]....
        /*4fdc*/ 	.word	0x05000090


	//   ....[63]....
        /*4fe0*/ 	.word	0x05000090


	//   ....[64]....
        /*4fe4*/ 	.word	0x05000090


	//   ....[65]....
        /*4fe8*/ 	.word	0x05000090


	//   ....[66]....
        /*4fec*/ 	.word	0x05000090


	//   ....[67]....
        /*4ff0*/ 	.word	0x05000090


	//   ....[68]....
        /*4ff4*/ 	.word	0x05000090


	//   ....[69]....
        /*4ff8*/ 	.word	0x05000090


	//   ....[70]....
        /*4ffc*/ 	.word	0x05000090


	//   ....[71]....
        /*5000*/ 	.word	0x05000090


	//   ....[72]....
        /*5004*/ 	.word	0x05000090


	//   ....[73]....
        /*5008*/ 	.word	0x05000090


	//   ....[74]....
        /*500c*/ 	.word	0x05000090


	//   ....[75]....
        /*5010*/ 	.word	0x05000090


	//   ....[76]....
        /*5014*/ 	.word	0x05000090


	//   ....[77]....
        /*5018*/ 	.word	0x05000090


	//   ....[78]....
        /*501c*/ 	.word	0x05000090


	//   ....[79]....
        /*5020*/ 	.word	0x05000090


	//   ....[80]....
        /*5024*/ 	.word	0x05000090


	//   ....[81]....
        /*5028*/ 	.word	0x05000090


	//   ....[82]....
        /*502c*/ 	.word	0x05000090


	//   ....[83]....
        /*5030*/ 	.word	0x05000090


	//   ....[84]....
        /*5034*/ 	.word	0x05000090


	//   ....[85]....
        /*5038*/ 	.word	0x05000090


	//   ....[86]....
        /*503c*/ 	.word	0x05000090


	//   ....[87]....
        /*5040*/ 	.word	0x05000090


	//   ....[88]....
        /*5044*/ 	.word	0x05000090


	//   ....[89]....
        /*5048*/ 	.word	0x05000090


	//   ....[90]....
        /*504c*/ 	.word	0x05000090


	//   ....[91]....
        /*5050*/ 	.word	0x05000090


	//   ....[92]....
        /*5054*/ 	.word	0x05000090


	//   ....[93]....
        /*5058*/ 	.word	0x05000090


	//   ....[94]....
        /*505c*/ 	.word	0x05000090


	//   ....[95]....
        /*5060*/ 	.word	0x05000090


	//   ....[96]....
        /*5064*/ 	.word	0x05000090


	//   ....[97]....
        /*5068*/ 	.word	0x05000090


	//   ....[98]....
        /*506c*/ 	.word	0x05000090


	//   ....[99]....
        /*5070*/ 	.word	0x05000090


	//   ....[100]....
        /*5074*/ 	.word	0x05000090


	//   ....[101]....
        /*5078*/ 	.word	0x05000090


	//   ....[102]....
        /*507c*/ 	.word	0x05000090


	//   ....[103]....
        /*5080*/ 	.word	0x05000090


	//   ....[104]....
        /*5084*/ 	.word	0x05000090


	//   ....[105]....
        /*5088*/ 	.word	0x05000090


	//   ....[106]....
        /*508c*/ 	.word	0x05000090


	//   ....[107]....
        /*5090*/ 	.word	0x05000090


	//   ....[108]....
        /*5094*/ 	.word	0x05000090


	//   ....[109]....
        /*5098*/ 	.word	0x05000090


	//   ....[110]....
        /*509c*/ 	.word	0x05000090


	//   ....[111]....
        /*50a0*/ 	.word	0x05000090


	//   ....[112]....
        /*50a4*/ 	.word	0x05000090


	//   ....[113]....
        /*50a8*/ 	.word	0x05000090


	//   ....[114]....
        /*50ac*/ 	.word	0x05000090


	//   ....[115]....
        /*50b0*/ 	.word	0x05000090


	//----- nvinfo : EIATTR_COOP_GROUP_INSTR_OFFSETS
	.align		4
.L_162:
        /*50b4*/ 	.byte	0x04, 0x28
        /*50b6*/ 	.short	(.L_164 - .L_163)


	//   ....[0]....
.L_163:
        /*50b8*/ 	.word	0x000007e0


	//   ....[1]....
        /*50bc*/ 	.word	0x00000e90


	//   ....[2]....
        /*50c0*/ 	.word	0x00002d50


	//   ....[3]....
        /*50c4*/ 	.word	0x00002e00


	//   ....[4]....
        /*50c8*/ 	.word	0x00002e60


	//   ....[5]....
        /*50cc*/ 	.word	0x00002e90


	//   ....[6]....
        /*50d0*/ 	.word	0x00002ec0


	//   ....[7]....
        /*50d4*/ 	.word	0x00002ef0


	//   ....[8]....
        /*50d8*/ 	.word	0x00002f80


	//   ....[9]....
        /*50dc*/ 	.word	0x00003050


	//   ....[10]....
        /*50e0*/ 	.word	0x00003080


	//   ....[11]....
        /*50e4*/ 	.word	0x000030b0


	//   ....[12]....
        /*50e8*/ 	.word	0x000030e0


	//   ....[13]....
        /*50ec*/ 	.word	0x00003110


	//   ....[14]....
        /*50f0*/ 	.word	0x00003140


	//   ....[15]....
        /*50f4*/ 	.word	0x00003170


	//   ....[16]....
        /*50f8*/ 	.word	0x000031a0


	//   ....[17]....
        /*50fc*/ 	.word	0x000031d0


	//   ....[18]....
        /*5100*/ 	.word	0x00003200


	//   ....[19]....
        /*5104*/ 	.word	0x000049e0


	//   ....[20]....
        /*5108*/ 	.word	0x00004a70


	//   ....[21]....
        /*510c*/ 	.word	0x00004aa0


	//   ....[22]....
        /*5110*/ 	.word	0x00004ae0


	//   ....[23]....
        /*5114*/ 	.word	0x00004b40


	//   ....[24]....
        /*5118*/ 	.word	0x00004b70


	//   ....[25]....
        /*511c*/ 	.word	0x00004ba0


	//   ....[26]....
        /*5120*/ 	.word	0x00004bd0


	//   ....[27]....
        /*5124*/ 	.word	0x00004c30


	//   ....[28]....
        /*5128*/ 	.word	0x00004c60


	//   ....[29]....
        /*512c*/ 	.word	0x00004c90


	//   ....[30]....
        /*5130*/ 	.word	0x00004cf0


	//   ....[31]....
        /*5134*/ 	.word	0x00004d20


	//   ....[32]....
        /*5138*/ 	.word	0x00004d50


	//   ....[33]....
        /*513c*/ 	.word	0x00004d80


	//   ....[34]....
        /*5140*/ 	.word	0x00004de0


	//   ....[35]....
        /*5144*/ 	.word	0x00004e10


	//   ....[36]....
        /*5148*/ 	.word	0x000065f0


	//   ....[37]....
        /*514c*/ 	.word	0x00006660


	//   ....[38]....
        /*5150*/ 	.word	0x000066c0


	//   ....[39]....
        /*5154*/ 	.word	0x000066f0


	//   ....[40]....
        /*5158*/ 	.word	0x00006720


	//   ....[41]....
        /*515c*/ 	.word	0x00006750


	//   ....[42]....
        /*5160*/ 	.word	0x000067b0


	//   ....[43]....
        /*5164*/ 	.word	0x000067e0


	//   ....[44]....
        /*5168*/ 	.word	0x00006810


	//   ....[45]....
        /*516c*/ 	.word	0x00006840


	//   ....[46]....
        /*5170*/ 	.word	0x000068a0


	//   ....[47]....
        /*5174*/ 	.word	0x000068d0


	//   ....[48]....
        /*5178*/ 	.word	0x00006900


	//   ....[49]....
        /*517c*/ 	.word	0x00006930


	//   ....[50]....
        /*5180*/ 	.word	0x00006960


	//   ....[51]....
        /*5184*/ 	.word	0x000069c0


	//   ....[52]....
        /*5188*/ 	.word	0x000069f0


	//   ....[53]....
        /*518c*/ 	.word	0x00008140


	//   ....[54]....
        /*5190*/ 	.word	0x000081d0


	//   ....[55]....
        /*5194*/ 	.word	0x00008200


	//   ....[56]....
        /*5198*/ 	.word	0x00008240


	//   ....[57]....
        /*519c*/ 	.word	0x000082a0


	//   ....[58]....
        /*51a0*/ 	.word	0x000082d0


	//   ....[59]....
        /*51a4*/ 	.word	0x00008300


	//   ....[60]....
        /*51a8*/ 	.word	0x00008360


	//   ....[61]....
        /*51ac*/ 	.word	0x000083c0


	//   ....[62]....
        /*51b0*/ 	.word	0x00008450


	//   ....[63]....
        /*51b4*/ 	.word	0x00008480


	//   ....[64]....
        /*51b8*/ 	.word	0x000084b0


	//   ....[65]....
        /*51bc*/ 	.word	0x000084e0


	//   ....[66]....
        /*51c0*/ 	.word	0x00008510


	//   ....[67]....
        /*51c4*/ 	.word	0x00008540


	//   ....[68]....
        /*51c8*/ 	.word	0x00008570


	//   ....[69]....
        /*51cc*/ 	.word	0x000085a0


	//   ....[70]....
        /*51d0*/ 	.word	0x00009dc0


	//   ....[71]....
        /*51d4*/ 	.word	0x00009df0


	//   ....[72]....
        /*51d8*/ 	.word	0x00009e20


	//   ....[73]....
        /*51dc*/ 	.word	0x00009ec0


	//   ....[74]....
        /*51e0*/ 	.word	0x00009ef0


	//   ....[75]....
        /*51e4*/ 	.word	0x00009f20


	//   ....[76]....
        /*51e8*/ 	.word	0x00009f50


	//   ....[77]....
        /*51ec*/ 	.word	0x00009fb0


	//   ....[78]....
        /*51f0*/ 	.word	0x00009fe0


	//   ....[79]....
        /*51f4*/ 	.word	0x0000a010


	//   ....[80]....
        /*51f8*/ 	.word	0x0000a0a0


	//   ....[81]....
        /*51fc*/ 	.word	0x0000a0d0


	//   ....[82]....
        /*5200*/ 	.word	0x0000a100


	//   ....[83]....
        /*5204*/ 	.word	0x0000a140


	//   ....[84]....
        /*5208*/ 	.word	0x0000a170


	//   ....[85]....
        /*520c*/ 	.word	0x0000a1a0


	//   ....[86]....
        /*5210*/ 	.word	0x0000a1d0


	//   ....[87]....
        /*5214*/ 	.word	0x0000b570


	//   ....[88]....
        /*5218*/ 	.word	0x0000b7a0


	//   ....[89]....
        /*521c*/ 	.word	0x0000b7e0


	//   ....[90]....
        /*5220*/ 	.word	0x0000b950


	//   ....[91]....
        /*5224*/ 	.word	0x0000b980


	//   ....[92]....
        /*5228*/ 	.word	0x0000b990


	//   ....[93]....
        /*522c*/ 	.word	0x0000b9a0


	//   ....[94]....
        /*5230*/ 	.word	0x0000b9b0


	//   ....[95]....
        /*5234*/ 	.word	0x0000b9c0


	//   ....[96]....
        /*5238*/ 	.word	0x0000b9d0


	//   ....[97]....
        /*523c*/ 	.word	0x0000b9e0


	//   ....[98]....
        /*5240*/ 	.word	0x0000b9f0


	//   ....[99]....
        /*5244*/ 	.word	0x0000ba00


	//   ....[100]....
        /*5248*/ 	.word	0x0000ba10


	//   ....[101]....
        /*524c*/ 	.word	0x0000ba20


	//   ....[102]....
        /*5250*/ 	.word	0x0000ba30


	//   ....[103]....
        /*5254*/ 	.word	0x0000ba40


	//   ....[104]....
        /*5258*/ 	.word	0x0001cf70


	//   ....[105]....
        /*525c*/ 	.word	0x0001d610


	//   ....[106]....
        /*5260*/ 	.word	0x0001fcb0


	//   ....[107]....
        /*5264*/ 	.word	0x0001fce0


	//   ....[108]....
        /*5268*/ 	.word	0x0001fde0


	//   ....[109]....
        /*526c*/ 	.word	0x0001fed0


	//   ....[110]....
        /*5270*/ 	.word	0x0001ff00


	//   ....[111]....
        /*5274*/ 	.word	0x0001ff30


	//   ....[112]....
        /*5278*/ 	.word	0x0001ff60


	//   ....[113]....
        /*527c*/ 	.word	0x0001ff90


	//   ....[114]....
        /*5280*/ 	.word	0x0001ffc0


	//   ....[115]....
        /*5284*/ 	.word	0x0001fff0


	//   ....[116]....
        /*5288*/ 	.word	0x00020020


	//   ....[117]....
        /*528c*/ 	.word	0x00020050


	//   ....[118]....
        /*5290*/ 	.word	0x00020080


	//   ....[119]....
        /*5294*/ 	.word	0x000200b0


	//   ....[120]....
        /*5298*/ 	.word	0x000200e0


	//   ....[121]....
        /*529c*/ 	.word	0x00020110


	//   ....[122]....
        /*52a0*/ 	.word	0x00020140


	//   ....[123]....
        /*52a4*/ 	.word	0x00021950


	//   ....[124]....
        /*52a8*/ 	.word	0x000219c0


	//   ....[125]....
        /*52ac*/ 	.word	0x00021a10


	//   ....[126]....
        /*52b0*/ 	.word	0x00021a50


	//   ....[127]....
        /*52b4*/ 	.word	0x00021a80


	//   ....[128]....
        /*52b8*/ 	.word	0x00021ac0


	//   ....[129]....
        /*52bc*/ 	.word	0x00021af0


	//   ....[130]....
        /*52c0*/ 	.word	0x00021b20


	//   ....[131]....
        /*52c4*/ 	.word	0x00021b80


	//   ....[132]....
        /*52c8*/ 	.word	0x00021bb0


	//   ....[133]....
        /*52cc*/ 	.word	0x00021c10


	//   ....[134]....
        /*52d0*/ 	.word	0x00021c40


	//   ....[135]....
        /*52d4*/ 	.word	0x00021c70


	//   ....[136]....
        /*52d8*/ 	.word	0x00021ca0


	//   ....[137]....
        /*52dc*/ 	.word	0x00021cd0


	//   ....[138]....
        /*52e0*/ 	.word	0x00021d00


	//   ....[139]....
        /*52e4*/ 	.word	0x00021d30


	//   ....[140]....
        /*52e8*/ 	.word	0x00023560


	//   ....[141]....
        /*52ec*/ 	.word	0x000235d0


	//   ....[142]....
        /*52f0*/ 	.word	0x00023620


	//   ....[143]....
        /*52f4*/ 	.word	0x00023660


	//   ....[144]....
        /*52f8*/ 	.word	0x00023690


	//   ....[145]....
        /*52fc*/ 	.word	0x000236d0


	//   ....[146]....
        /*5300*/ 	.word	0x00023700


	//   ....[147]....
        /*5304*/ 	.word	0x00023730


	//   ....[148]....
        /*5308*/ 	.word	0x00023790


	//   ....[149]....
        /*530c*/ 	.word	0x000237c0


	//   ....[150]....
        /*5310*/ 	.word	0x00023820


	//   ....[151]....
        /*5314*/ 	.word	0x00023850


	//   ....[152]....
        /*5318*/ 	.word	0x00023880


	//   ....[153]....
        /*531c*/ 	.word	0x000238b0


	//   ....[154]....
        /*5320*/ 	.word	0x000238e0


	//   ....[155]....
        /*5324*/ 	.word	0x00023910


	//   ....[156]....
        /*5328*/ 	.word	0x00023940


	//   ....[157]....
        /*532c*/ 	.word	0x00025170


	//   ....[158]....
        /*5330*/ 	.word	0x000251e0


	//   ....[159]....
        /*5334*/ 	.word	0x00025230


	//   ....[160]....
        /*5338*/ 	.word	0x00025270


	//   ....[161]....
        /*533c*/ 	.word	0x000252a0


	//   ....[162]....
        /*5340*/ 	.word	0x000252e0


	//   ....[163]....
        /*5344*/ 	.word	0x00025310


	//   ....[164]....
        /*5348*/ 	.word	0x00025340


	//   ....[165]....
        /*534c*/ 	.word	0x000253a0


	//   ....[166]....
        /*5350*/ 	.word	0x000253d0


	//   ....[167]....
        /*5354*/ 	.word	0x00025430


	//   ....[168]....
        /*5358*/ 	.word	0x00025460


	//   ....[169]....
        /*535c*/ 	.word	0x00025490


	//   ....[170]....
        /*5360*/ 	.word	0x000254c0


	//   ....[171]....
        /*5364*/ 	.word	0x000254f0


	//   ....[172]....
        /*5368*/ 	.word	0x00025520


	//   ....[173]....
        /*536c*/ 	.word	0x00025550


	//   ....[174]....
        /*5370*/ 	.word	0x00026db0


	//   ....[175]....
        /*5374*/ 	.word	0x00026df0


	//   ....[176]....
        /*5378*/ 	.word	0x00026e40


	//   ....[177]....
        /*537c*/ 	.word	0x00026e70


	//   ....[178]....
        /*5380*/ 	.word	0x00026ed0


	//   ....[179]....
        /*5384*/ 	.word	0x00026f40


	//   ....[180]....
        /*5388*/ 	.word	0x00026f70


	//   ....[181]....
        /*538c*/ 	.word	0x00026fa0


	//   ....[182]....
        /*5390*/ 	.word	0x00026fd0


	//   ....[183]....
        /*5394*/ 	.word	0x00027010


	//   ....[184]....
        /*5398*/ 	.word	0x00027040


	//   ....[185]....
        /*539c*/ 	.word	0x00027070


	//   ....[186]....
        /*53a0*/ 	.word	0x000270a0


	//   ....[187]....
        /*53a4*/ 	.word	0x000270d0


	//   ....[188]....
        /*53a8*/ 	.word	0x00027100


	//   ....[189]....
        /*53ac*/ 	.word	0x00027130


	//   ....[190]....
        /*53b0*/ 	.word	0x00027160


	//   ....[191]....
        /*53b4*/ 	.word	0x00028200


	//   ....[192]....
        /*53b8*/ 	.word	0x000282a0


	//   ....[193]....
        /*53bc*/ 	.word	0x000282d0


	//   ....[194]....
        /*53c0*/ 	.word	0x00028310


	//   ....[195]....
        /*53c4*/ 	.word	0x00028540


	//   ....[196]....
        /*53c8*/ 	.word	0x00028940


	//   ....[197]....
        /*53cc*/ 	.word	0x00028970


	//   ....[198]....
        /*53d0*/ 	.word	0x00028980


	//   ....[199]....
        /*53d4*/ 	.word	0x00028990


	//   ....[200]....
        /*53d8*/ 	.word	0x000289a0


	//   ....[201]....
        /*53dc*/ 	.word	0x000289b0


	//   ....[202]....
        /*53e0*/ 	.word	0x000289c0


	//   ....[203]....
        /*53e4*/ 	.word	0x000289d0


	//   ....[204]....
        /*53e8*/ 	.word	0x000289e0


	//   ....[205]....
        /*53ec*/ 	.word	0x000289f0


	//   ....[206]....
        /*53f0*/ 	.word	0x00028a00


	//   ....[207]....
        /*53f4*/ 	.word	0x00028a10


	//   ....[208]....
        /*53f8*/ 	.word	0x00035ef0


	//   ....[209]....
        /*53fc*/ 	.word	0x00036b90


	//   ....[210]....
        /*5400*/ 	.word	0x00036d60


	//   ....[211]....
        /*5404*/ 	.word	0x00036e20


	//   ....[212]....
        /*5408*/ 	.word	0x00036e30


	//   ....[213]....
        /*540c*/ 	.word	0x00036e40


	//   ....[214]....
        /*5410*/ 	.word	0x00036e50


	//   ....[215]....
        /*5414*/ 	.word	0x00036e60


	//   ....[216]....
        /*5418*/ 	.word	0x00036e70


	//   ....[217]....
        /*541c*/ 	.word	0x00036e80


	//   ....[218]....
        /*5420*/ 	.word	0x00036e90


	//   ....[219]....
        /*5424*/ 	.word	0x00036ea0


	//   ....[220]....
        /*5428*/ 	.word	0x00036eb0


	//   ....[221]....
        /*542c*/ 	.word	0x00036ec0


	//   ....[222]....
        /*5430*/ 	.word	0x00036ed0


	//   ....[223]....
        /*5434*/ 	.word	0x00036ee0


	//   ....[224]....
        /*5438*/ 	.word	0x00036ef0


	//   ....[225]....
        /*543c*/ 	.word	0x00036f00


	//   ....[226]....
        /*5440*/ 	.word	0x00036f10


	//   ....[227]....
        /*5444*/ 	.word	0x00038380


	//   ....[228]....
        /*5448*/ 	.word	0x000383d0


	//   ....[229]....
        /*544c*/ 	.word	0x000383e0


	//   ....[230]....
        /*5450*/ 	.word	0x000383f0


	//   ....[231]....
        /*5454*/ 	.word	0x00038400


	//   ....[232]....
        /*5458*/ 	.word	0x00038410


	//   ....[233]....
        /*545c*/ 	.word	0x00038420


	//   ....[234]....
        /*5460*/ 	.word	0x00038430


	//   ....[235]....
        /*5464*/ 	.word	0x00038440


	//   ....[236]....
        /*5468*/ 	.word	0x00038450


	//   ....[237]....
        /*546c*/ 	.word	0x00038460


	//   ....[238]....
        /*5470*/ 	.word	0x00038470


	//   ....[239]....
        /*5474*/ 	.word	0x00038480


	//   ....[240]....
        /*5478*/ 	.word	0x00038490


	//   ....[241]....
        /*547c*/ 	.word	0x000384a0


	//   ....[242]....
        /*5480*/ 	.word	0x000384b0


	//   ....[243]....
        /*5484*/ 	.word	0x000384c0


	//   ....[244]....
        /*5488*/ 	.word	0x00039940


	//   ....[245]....
        /*548c*/ 	.word	0x00039990


	//   ....[246]....
        /*5490*/ 	.word	0x000399a0


	//   ....[247]....
        /*5494*/ 	.word	0x000399b0


	//   ....[248]....
        /*5498*/ 	.word	0x000399c0


	//   ....[249]....
        /*549c*/ 	.word	0x000399d0


	//   ....[250]....
        /*54a0*/ 	.word	0x000399e0


	//   ....[251]....
        /*54a4*/ 	.word	0x000399f0


	//   ....[252]....
        /*54a8*/ 	.word	0x00039a00


	//   ....[253]....
        /*54ac*/ 	.word	0x00039a10


	//   ....[254]....
        /*54b0*/ 	.word	0x00039a20


	//   ....[255]....
        /*54b4*/ 	.word	0x00039a30


	//   ....[0]....
        /*54b8*/ 	.word	0x00039a40


	//   ....[1]....
        /*54bc*/ 	.word	0x00039a50


	//   ....[2]....
        /*54c0*/ 	.word	0x00039a60


	//   ....[3]....
        /*54c4*/ 	.word	0x00039a70


	//   ....[4]....
        /*54c8*/ 	.word	0x00039a80


	//   ....[5]....
        /*54cc*/ 	.word	0x0003af00


	//   ....[6]....
        /*54d0*/ 	.word	0x0003af50


	//   ....[7]....
        /*54d4*/ 	.word	0x0003af60


	//   ....[8]....
        /*54d8*/ 	.word	0x0003af70


	//   ....[9]....
        /*54dc*/ 	.word	0x0003af80


	//   ....[10]....
        /*54e0*/ 	.word	0x0003af90


	//   ....[11]....
        /*54e4*/ 	.word	0x0003afa0


	//   ....[12]....
        /*54e8*/ 	.word	0x0003afb0


	//   ....[13]....
        /*54ec*/ 	.word	0x0003afc0


	//   ....[14]....
        /*54f0*/ 	.word	0x0003afd0


	//   ....[15]....
        /*54f4*/ 	.word	0x0003afe0


	//   ....[16]....
        /*54f8*/ 	.word	0x0003aff0


	//   ....[17]....
        /*54fc*/ 	.word	0x0003b000


	//   ....[18]....
        /*5500*/ 	.word	0x0003b010


	//   ....[19]....
        /*5504*/ 	.word	0x0003b020


	//   ....[20]....
        /*5508*/ 	.word	0x0003b030


	//   ....[21]....
        /*550c*/ 	.word	0x0003b040


	//   ....[22]....
        /*5510*/ 	.word	0x0003c4c0


	//   ....[23]....
        /*5514*/ 	.word	0x0003c510


	//   ....[24]....
        /*5518*/ 	.word	0x0003c520


	//   ....[25]....
        /*551c*/ 	.word	0x0003c530


	//   ....[26]....
        /*5520*/ 	.word	0x0003c540


	//   ....[27]....
        /*5524*/ 	.word	0x0003c550


	//   ....[28]....
        /*5528*/ 	.word	0x0003c560


	//   ....[29]....
        /*552c*/ 	.word	0x0003c570


	//   ....[30]....
        /*5530*/ 	.word	0x0003c580


	//   ....[31]....
        /*5534*/ 	.word	0x0003c590


	//   ....[32]....
        /*5538*/ 	.word	0x0003c5a0


	//   ....[33]....
        /*553c*/ 	.word	0x0003c5b0


	//   ....[34]....
        /*5540*/ 	.word	0x0003c5c0


	//   ....[35]....
        /*5544*/ 	.word	0x0003c5d0


	//   ....[36]....
        /*5548*/ 	.word	0x0003c5e0


	//   ....[37]....
        /*554c*/ 	.word	0x0003c5f0


	//   ....[38]....
        /*5550*/ 	.word	0x0003c600


	//   ....[39]....
        /*5554*/ 	.word	0x0003db10


	//   ....[40]....
        /*5558*/ 	.word	0x0003dbf0


	//   ....[41]....
        /*555c*/ 	.word	0x0003e910


	//   ....[42]....
        /*5560*/ 	.word	0x0003eae0


	//   ....[43]....
        /*5564*/ 	.word	0x0003eb90


	//   ....[44]....
        /*5568*/ 	.word	0x0003eba0


	//   ....[45]....
        /*556c*/ 	.word	0x0003ebb0


	//   ....[46]....
        /*5570*/ 	.word	0x0003ebc0


	//   ....[47]....
        /*5574*/ 	.word	0x0003ebd0


	//   ....[48]....
        /*5578*/ 	.word	0x0003ebe0


	//   ....[49]....
        /*557c*/ 	.word	0x0003ebf0


	//   ....[50]....
        /*5580*/ 	.word	0x0003ec00


	//   ....[51]....
        /*5584*/ 	.word	0x0003ec10


	//   ....[52]....
        /*5588*/ 	.word	0x0003ec20


	//   ....[53]....
        /*558c*/ 	.word	0x0003ec30


	//   ....[54]....
        /*5590*/ 	.word	0x0003ec40


	//   ....[55]....
        /*5594*/ 	.word	0x0003ec50


	//   ....[56]....
        /*5598*/ 	.word	0x0003ec60


	//   ....[57]....
        /*559c*/ 	.word	0x0003ec70


	//   ....[58]....
        /*55a0*/ 	.word	0x0003ec80


	//   ....[59]....
        /*55a4*/ 	.word	0x000406c0


	//   ....[60]....
        /*55a8*/ 	.word	0x00040710


	//   ....[61]....
        /*55ac*/ 	.word	0x00040720


	//   ....[62]....
        /*55b0*/ 	.word	0x00040730


	//   ....[63]....
        /*55b4*/ 	.word	0x00040740


	//   ....[64]....
        /*55b8*/ 	.word	0x00040750


	//   ....[65]....
        /*55bc*/ 	.word	0x00040760


	//   ....[66]....
        /*55c0*/ 	.word	0x00040770


	//   ....[67]....
        /*55c4*/ 	.word	0x00040780


	//   ....[68]....
        /*55c8*/ 	.word	0x00040790


	//   ....[69]....
        /*55cc*/ 	.word	0x000407a0


	//   ....[70]....
        /*55d0*/ 	.word	0x000407b0


	//   ....[71]....
        /*55d4*/ 	.word	0x000407c0


	//   ....[72]....
        /*55d8*/ 	.word	0x000407d0


	//   ....[73]....
        /*55dc*/ 	.word	0x000407e0


	//   ....[74]....
        /*55e0*/ 	.word	0x000407f0


	//   ....[75]....
        /*55e4*/ 	.word	0x00040800


	//   ....[76]....
        /*55e8*/ 	.word	0x00041c20


	//   ....[77]....
        /*55ec*/ 	.word	0x00041c70


	//   ....[78]....
        /*55f0*/ 	.word	0x00041c80


	//   ....[79]....
        /*55f4*/ 	.word	0x00041c90


	//   ....[80]....
        /*55f8*/ 	.word	0x00041ca0


	//   ....[81]....
        /*55fc*/ 	.word	0x00041cb0


	//   ....[82]....
        /*5600*/ 	.word	0x00041cc0


	//   ....[83]....
        /*5604*/ 	.word	0x00041cd0


	//   ....[84]....
        /*5608*/ 	.word	0x00041ce0


	//   ....[85]....
        /*560c*/ 	.word	0x00041cf0


	//   ....[86]....
        /*5610*/ 	.word	0x00041d00


	//   ....[87]....
        /*5614*/ 	.word	0x00041d10


	//   ....[88]....
        /*5618*/ 	.word	0x00041d20


	//   ....[89]....
        /*561c*/ 	.word	0x00041d30


	//   ....[90]....
        /*5620*/ 	.word	0x00041d40


	//   ....[91]....
        /*5624*/ 	.word	0x00041d50


	//   ....[92]....
        /*5628*/ 	.word	0x00041d60


	//   ....[93]....
        /*562c*/ 	.word	0x00043180


	//   ....[94]....
        /*5630*/ 	.word	0x000431d0


	//   ....[95]....
        /*5634*/ 	.word	0x000431e0


	//   ....[96]....
        /*5638*/ 	.word	0x000431f0


	//   ....[97]....
        /*563c*/ 	.word	0x00043200


	//   ....[98]....
        /*5640*/ 	.word	0x00043210


	//   ....[99]....
        /*5644*/ 	.word	0x00043220


	//   ....[100]....
        /*5648*/ 	.word	0x00043230


	//   ....[101]....
        /*564c*/ 	.word	0x00043240


	//   ....[102]....
        /*5650*/ 	.word	0x00043250


	//   ....[103]....
        /*5654*/ 	.word	0x00043260


	//   ....[104]....
        /*5658*/ 	.word	0x00043270


	//   ....[105]....
        /*565c*/ 	.word	0x00043280


	//   ....[106]....
        /*5660*/ 	.word	0x00043290


	//   ....[107]....
        /*5664*/ 	.word	0x000432a0


	//   ....[108]....
        /*5668*/ 	.word	0x000432b0


	//   ....[109]....
        /*566c*/ 	.word	0x000432c0


	//   ....[110]....
        /*5670*/ 	.word	0x000446e0


	//   ....[111]....
        /*5674*/ 	.word	0x00044730


	//   ....[112]....
        /*5678*/ 	.word	0x00044740


	//   ....[113]....
        /*567c*/ 	.word	0x00044750


	//   ....[114]....
        /*5680*/ 	.word	0x00044760


	//   ....[115]....
        /*5684*/ 	.word	0x00044770


	//   ....[116]....
        /*5688*/ 	.word	0x00044780


	//   ....[117]....
        /*568c*/ 	.word	0x00044790


	//   ....[118]....
        /*5690*/ 	.word	0x000447a0


	//   ....[119]....
        /*5694*/ 	.word	0x000447b0


	//   ....[120]....
        /*5698*/ 	.word	0x000447c0


	//   ....[121]....
        /*569c*/ 	.word	0x000447d0


	//   ....[122]....
        /*56a0*/ 	.word	0x000447e0


	//   ....[123]....
        /*56a4*/ 	.word	0x000447f0


	//   ....[124]....
        /*56a8*/ 	.word	0x00044800


	//   ....[125]....
        /*56ac*/ 	.word	0x00044810


	//   ....[126]....
        /*56b0*/ 	.word	0x00044820


	//   ....[127]....
        /*56b4*/ 	.word	0x00046940


	//   ....[128]....
        /*56b8*/ 	.word	0x00055f00


	//   ....[129]....
        /*56bc*/ 	.word	0x00057290


	//   ....[130]....
        /*56c0*/ 	.word	0x000595f0


	//   ....[131]....
        /*56c4*/ 	.word	0x000596c0


	//   ....[132]....
        /*56c8*/ 	.word	0x00059730


	//   ....[133]....
        /*56cc*/ 	.word	0x000597a0


	//   ....[134]....
        /*56d0*/ 	.word	0x000597d0


	//   ....[135]....
        /*56d4*/ 	.word	0x00059800


	//   ....[136]....
        /*56d8*/ 	.word	0x00059950


	//   ....[137]....
        /*56dc*/ 	.word	0x00059980


	//   ....[138]....
        /*56e0*/ 	.word	0x00059af0


	//   ....[139]....
        /*56e4*/ 	.word	0x00059b20


	//   ....[140]....
        /*56e8*/ 	.word	0x00059b50


	//   ....[141]....
        /*56ec*/ 	.word	0x00059b80


	//   ....[142]....
        /*56f0*/ 	.word	0x00059bb0


	//   ....[143]....
        /*56f4*/ 	.word	0x00059be0


	//   ....[144]....
        /*56f8*/ 	.word	0x00059c10


	//   ....[145]....
        /*56fc*/ 	.word	0x00059c40


	//   ....[146]....
        /*5700*/ 	.word	0x00059c70


	//   ....[147]....
        /*5704*/ 	.word	0x0005b260


	//   ....[148]....
        /*5708*/ 	.word	0x0005b370


	//   ....[149]....
        /*570c*/ 	.word	0x0005b3a0


	//   ....[150]....
        /*5710*/ 	.word	0x0005b3e0


	//   ....[151]....
        /*5714*/ 	.word	0x0005b420


	//   ....[152]....
        /*5718*/ 	.word	0x0005b450


	//   ....[153]....
        /*571c*/ 	.word	0x0005b480


	//   ....[154]....
        /*5720*/ 	.word	0x0005b4e0


	//   ....[155]....
        /*5724*/ 	.word	0x0005b510


	//   ....[156]....
        /*5728*/ 	.word	0x0005b540


	//   ....[157]....
        /*572c*/ 	.word	0x0005b570


	//   ....[158]....
        /*5730*/ 	.word	0x0005b5d0


	//   ....[159]....
        /*5734*/ 	.word	0x0005b600


	//   ....[160]....
        /*5738*/ 	.word	0x0005b630


	//   ....[161]....
        /*573c*/ 	.word	0x0005b660


	//   ....[162]....
        /*5740*/ 	.word	0x0005b6c0


	//   ....[163]....
        /*5744*/ 	.word	0x0005b6f0


	//   ....[164]....
        /*5748*/ 	.word	0x0005c650


	//   ....[165]....
        /*574c*/ 	.word	0x0005ce50


	//   ....[166]....
        /*5750*/ 	.word	0x0005cf00


	//   ....[167]....
        /*5754*/ 	.word	0x0005cf60


	//   ....[168]....
        /*5758*/ 	.word	0x0005cfb0


	//   ....[169]....
        /*575c*/ 	.word	0x0005cff0


	//   ....[170]....
        /*5760*/ 	.word	0x0005d020


	//   ....[171]....
        /*5764*/ 	.word	0x0005d050


	//   ....[172]....
        /*5768*/ 	.word	0x0005d080


	//   ....[173]....
        /*576c*/ 	.word	0x0005d0e0


	//   ....[174]....
        /*5770*/ 	.word	0x0005d110


	//   ....[175]....
        /*5774*/ 	.word	0x0005d140


	//   ....[176]....
        /*5778*/ 	.word	0x0005d1a0


	//   ....[177]....
        /*577c*/ 	.word	0x0005d1d0


	//   ....[178]....
        /*5780*/ 	.word	0x0005d200


	//   ....[179]....
        /*5784*/ 	.word	0x0005d260


	//   ....[180]....
        /*5788*/ 	.word	0x0005d290


	//   ....[181]....
        /*578c*/ 	.word	0x0005e210


	//   ....[182]....
        /*5790*/ 	.word	0x0005ea00


	//   ....[183]....
        /*5794*/ 	.word	0x0005eb10


	//   ....[184]....
        /*5798*/ 	.word	0x0005eb40


	//   ....[185]....
        /*579c*/ 	.word	0x0005eb80


	//   ....[186]....
        /*57a0*/ 	.word	0x0005ebc0


	//   ....[187]....
        /*57a4*/ 	.word	0x0005ebf0


	//   ....[188]....
        /*57a8*/ 	.word	0x0005ec20


	//   ....[189]....
        /*57ac*/ 	.word	0x0005ec80


	//   ....[190]....
        /*57b0*/ 	.word	0x0005ecb0


	//   ....[191]....
        /*57b4*/ 	.word	0x0005ece0


	//   ....[192]....
        /*57b8*/ 	.word	0x0005ed10


	//   ....[193]....
        /*57bc*/ 	.word	0x0005ed70


	//   ....[194]....
        /*57c0*/ 	.word	0x0005eda0


	//   ....[195]....
        /*57c4*/ 	.word	0x0005edd0


	//   ....[196]....
        /*57c8*/ 	.word	0x0005ee30


	//   ....[197]....
        /*57cc*/ 	.word	0x0005ee60


	//   ....[198]....
        /*57d0*/ 	.word	0x0005fdd0


	//   ....[199]....
        /*57d4*/ 	.word	0x000605b0


	//   ....[200]....
        /*57d8*/ 	.word	0x000606a0


	//   ....[201]....
        /*57dc*/ 	.word	0x000606d0


	//   ....[202]....
        /*57e0*/ 	.word	0x00060750


	//   ....[203]....
        /*57e4*/ 	.word	0x00060780


	//   ....[204]....
        /*57e8*/ 	.word	0x000607b0


	//   ....[205]....
        /*57ec*/ 	.word	0x00060810


	//   ....[206]....
        /*57f0*/ 	.word	0x00060840


	//   ....[207]....
        /*57f4*/ 	.word	0x00060870


	//   ....[208]....
        /*57f8*/ 	.word	0x00060900


	//   ....[209]....
        /*57fc*/ 	.word	0x00060930


	//   ....[210]....
        /*5800*/ 	.word	0x00060960


	//   ....[211]....
        /*5804*/ 	.word	0x000609a0


	//   ....[212]....
        /*5808*/ 	.word	0x000609d0


	//   ....[213]....
        /*580c*/ 	.word	0x00060a00


	//   ....[214]....
        /*5810*/ 	.word	0x00060a30


	//   ....[215]....
        /*5814*/ 	.word	0x00061df0


	//   ....[216]....
        /*5818*/ 	.word	0x00061fb0


	//   ....[217]....
        /*581c*/ 	.word	0x00062120


	//   ....[218]....
        /*5820*/ 	.word	0x00062150


	//   ....[219]....
        /*5824*/ 	.word	0x00062160


	//   ....[220]....
        /*5828*/ 	.word	0x00062170


	//   ....[221]....
        /*582c*/ 	.word	0x00062180


	//   ....[222]....
        /*5830*/ 	.word	0x00062190


	//   ....[223]....
        /*5834*/ 	.word	0x000621a0


	//   ....[224]....
        /*5838*/ 	.word	0x000621b0


	//   ....[225]....
        /*583c*/ 	.word	0x000621c0


	//   ....[226]....
        /*5840*/ 	.word	0x000621d0


	//   ....[227]....
        /*5844*/ 	.word	0x000621e0


	//   ....[228]....
        /*5848*/ 	.word	0x000621f0


	//   ....[229]....
        /*584c*/ 	.word	0x00062200


	//   ....[230]....
        /*5850*/ 	.word	0x00062210


	//   ....[231]....
        /*5854*/ 	.word	0x00062220


	//   ....[232]....
        /*5858*/ 	.word	0x00074740


	//   ....[233]....
        /*585c*/ 	.word	0x00075c80


	//   ....[234]....
        /*5860*/ 	.word	0x000786a0


	//   ....[235]....
        /*5864*/ 	.word	0x00078810


	//   ....[236]....
        /*5868*/ 	.word	0x00078840


	//   ....[237]....
        /*586c*/ 	.word	0x00078890


	//   ....[238]....
        /*5870*/ 	.word	0x000788c0


	//   ....[239]....
        /*5874*/ 	.word	0x00078900


	//   ....[240]....
        /*5878*/ 	.word	0x000789c0


	//   ....[241]....
        /*587c*/ 	.word	0x00078a20


	//   ....[242]....
        /*5880*/ 	.word	0x00078a50


	//   ....[243]....
        /*5884*/ 	.word	0x00078aa0


	//   ....[244]....
        /*5888*/ 	.word	0x00078b60


	//   ....[245]....
        /*588c*/ 	.word	0x00078b90


	//   ....[246]....
        /*5890*/ 	.word	0x00078bc0


	//   ....[247]....
        /*5894*/ 	.word	0x00078bf0


	//   ....[248]....
        /*5898*/ 	.word	0x00078c20


	//   ....[249]....
        /*589c*/ 	.word	0x00078c50


	//   ....[250]....
        /*58a0*/ 	.word	0x00078c80


	//   ....[251]....
        /*58a4*/ 	.word	0x0007a350


	//   ....[252]....
        /*58a8*/ 	.word	0x0007a390


	//   ....[253]....
        /*58ac*/ 	.word	0x0007a3d0


	//   ....[254]....
        /*58b0*/ 	.word	0x0007a420


	//   ....[255]....
        /*58b4*/ 	.word	0x0007a4b0


	//   ....[0]....
        /*58b8*/ 	.word	0x0007a510


	//   ....[1]....
        /*58bc*/ 	.word	0x0007a540


	//   ....[2]....
        /*58c0*/ 	.word	0x0007a570


	//   ....[3]....
        /*58c4*/ 	.word	0x0007a5b0


	//   ....[4]....
        /*58c8*/ 	.word	0x0007a5e0


	//   ....[5]....
        /*58cc*/ 	.word	0x0007a640


	//   ....[6]....
        /*58d0*/ 	.word	0x0007a670


	//   ....[7]....
        /*58d4*/ 	.word	0x0007a6d0


	//   ....[8]....
        /*58d8*/ 	.word	0x0007a700


	//   ....[9]....
        /*58dc*/ 	.word	0x0007a730


	//   ....[10]....
        /*58e0*/ 	.word	0x0007a760


	//   ....[11]....
        /*58e4*/ 	.word	0x0007a790


	//   ....[12]....
        /*58e8*/ 	.word	0x0007b750


	//   ....[13]....
        /*58ec*/ 	.word	0x0007bf40


	//   ....[14]....
        /*58f0*/ 	.word	0x0007bfa0


	//   ....[15]....
        /*58f4*/ 	.word	0x0007c010


	//   ....[16]....
        /*58f8*/ 	.word	0x0007c060


	//   ....[17]....
        /*58fc*/ 	.word	0x0007c0c0


	//   ....[18]....
        /*5900*/ 	.word	0x0007c0f0


	//   ....[19]....
        /*5904*/ 	.word	0x0007c120


	//   ....[20]....
        /*5908*/ 	.word	0x0007c160


	//   ....[21]....
        /*590c*/ 	.word	0x0007c1c0


	//   ....[22]....
        /*5910*/ 	.word	0x0007c1f0


	//   ....[23]....
        /*5914*/ 	.word	0x0007c220


	//   ....[24]....
        /*5918*/ 	.word	0x0007c280


	//   ....[25]....
        /*591c*/ 	.word	0x0007c2b0


	//   ....[26]....
        /*5920*/ 	.word	0x0007c2e0


	//   ....[27]....
        /*5924*/ 	.word	0x0007c310


	//   ....[28]....
        /*5928*/ 	.word	0x0007c340


	//   ....[29]....
        /*592c*/ 	.word	0x0007d300


	//   ....[30]....
        /*5930*/ 	.word	0x0007dab0


	//   ....[31]....
        /*5934*/ 	.word	0x0007daf0


	//   ....[32]....
        /*5938*/ 	.word	0x0007db30


	//   ....[33]....
        /*593c*/ 	.word	0x0007dbf0


	//   ....[34]....
        /*5940*/ 	.word	0x0007dc40


	//   ....[35]....
        /*5944*/ 	.word	0x0007dc90


	//   ....[36]....
        /*5948*/ 	.word	0x0007dcc0


	//   ....[37]....
        /*594c*/ 	.word	0x0007dd00


	//   ....[38]....
        /*5950*/ 	.word	0x0007dd30


	//   ....[39]....
        /*5954*/ 	.word	0x0007dd90


	//   ....[40]....
        /*5958*/ 	.word	0x0007ddc0


	//   ....[41]....
        /*595c*/ 	.word	0x0007de20


	//   ....[42]....
        /*5960*/ 	.word	0x0007de50


	//   ....[43]....
        /*5964*/ 	.word	0x0007de80


	//   ....[44]....
        /*5968*/ 	.word	0x0007deb0


	//   ....[45]....
        /*596c*/ 	.word	0x0007dee0


	//   ....[46]....
        /*5970*/ 	.word	0x0007f650


	//   ....[47]....
        /*5974*/ 	.word	0x0007f6c0


	//   ....[48]....
        /*5978*/ 	.word	0x0007f6f0


	//   ....[49]....
        /*597c*/ 	.word	0x0007f750


	//   ....[50]....
        /*5980*/ 	.word	0x0007f7c0


	//   ....[51]....
        /*5984*/ 	.word	0x0007f800


	//   ....[52]....
        /*5988*/ 	.word	0x0007f840


	//   ....[53]....
        /*598c*/ 	.word	0x0007f8c0


	//   ....[54]....
        /*5990*/ 	.word	0x0007f8f0


	//   ....[55]....
        /*5994*/ 	.word	0x0007f920


	//   ....[56]....
        /*5998*/ 	.word	0x0007f950


	//   ....[57]....
        /*599c*/ 	.word	0x0007f980


	//   ....[58]....
        /*59a0*/ 	.word	0x0007f9b0


	//   ....[59]....
        /*59a4*/ 	.word	0x0007f9e0


	//   ....[60]....
        /*59a8*/ 	.word	0x0007fa10


	//   ....[61]....
        /*59ac*/ 	.word	0x0007fa40


	//   ....[62]....
        /*59b0*/ 	.word	0x0007fa70


	//   ....[63]....
        /*59b4*/ 	.word	0x00080b50


	//   ....[64]....
        /*59b8*/ 	.word	0x00080b90


	//   ....[65]....
        /*59bc*/ 	.word	0x00080bc0


	//   ....[66]....
        /*59c0*/ 	.word	0x00080c40


	//   ....[67]....
        /*59c4*/ 	.word	0x00080ef0


	//   ....[68]....
        /*59c8*/ 	.word	0x00081290


	//   ....[69]....
        /*59cc*/ 	.word	0x000812c0


	//   ....[70]....
        /*59d0*/ 	.word	0x000812d0


	//   ....[71]....
        /*59d4*/ 	.word	0x000812e0


	//   ....[72]....
        /*59d8*/ 	.word	0x000812f0


	//   ....[73]....
        /*59dc*/ 	.word	0x00081300


	//   ....[74]....
        /*59e0*/ 	.word	0x00081310


	//   ....[75]....
        /*59e4*/ 	.word	0x00081320


	//   ....[76]....
        /*59e8*/ 	.word	0x00081330


	//   ....[77]....
        /*59ec*/ 	.word	0x00081340


	//   ....[78]....
        /*59f0*/ 	.word	0x00081350


	//   ....[79]....
        /*59f4*/ 	.word	0x00081360


	//   ....[80]....
        /*59f8*/ 	.word	0x0008e520


	//   ....[81]....
        /*59fc*/ 	.word	0x0008f1c0


	//   ....[82]....
        /*5a00*/ 	.word	0x0008f390


	//   ....[83]....
        /*5a04*/ 	.word	0x0008f450


	//   ....[84]....
        /*5a08*/ 	.word	0x0008f460


	//   ....[85]....
        /*5a0c*/ 	.word	0x0008f470


	//   ....[86]....
        /*5a10*/ 	.word	0x0008f480


	//   ....[87]....
        /*5a14*/ 	.word	0x0008f490


	//   ....[88]....
        /*5a18*/ 	.word	0x0008f4a0


	//   ....[89]....
        /*5a1c*/ 	.word	0x0008f4b0


	//   ....[90]....
        /*5a20*/ 	.word	0x0008f4c0


	//   ....[91]....
        /*5a24*/ 	.word	0x0008f4d0


	//   ....[92]....
        /*5a28*/ 	.word	0x0008f4e0


	//   ....[93]....
        /*5a2c*/ 	.word	0x0008f4f0


	//   ....[94]....
        /*5a30*/ 	.word	0x0008f500


	//   ....[95]....
        /*5a34*/ 	.word	0x0008f510


	//   ....[96]....
        /*5a38*/ 	.word	0x0008f520


	//   ....[97]....
        /*5a3c*/ 	.word	0x0008f530


	//   ....[98]....
        /*5a40*/ 	.word	0x0008f540


	//   ....[99]....
        /*5a44*/ 	.word	0x000909b0


	//   ....[100]....
        /*5a48*/ 	.word	0x00090a00


	//   ....[101]....
        /*5a4c*/ 	.word	0x00090a10


	//   ....[102]....
        /*5a50*/ 	.word	0x00090a20


	//   ....[103]....
        /*5a54*/ 	.word	0x00090a30


	//   ....[104]....
        /*5a58*/ 	.word	0x00090a40


	//   ....[105]....
        /*5a5c*/ 	.word	0x00090a50


	//   ....[106]....
        /*5a60*/ 	.word	0x00090a60


	//   ....[107]....
        /*5a64*/ 	.word	0x00090a70


	//   ....[108]....
        /*5a68*/ 	.word	0x00090a80


	//   ....[109]....
        /*5a6c*/ 	.word	0x00090a90


	//   ....[110]....
        /*5a70*/ 	.word	0x00090aa0


	//   ....[111]....
        /*5a74*/ 	.word	0x00090ab0


	//   ....[112]....
        /*5a78*/ 	.word	0x00090ac0


	//   ....[113]....
        /*5a7c*/ 	.word	0x00090ad0


	//   ....[114]....
        /*5a80*/ 	.word	0x00090ae0


	//   ....[115]....
        /*5a84*/ 	.word	0x00090af0


	//   ....[116]....
        /*5a88*/ 	.word	0x00091f70


	//   ....[117]....
        /*5a8c*/ 	.word	0x00091fc0


	//   ....[118]....
        /*5a90*/ 	.word	0x00091fd0


	//   ....[119]....
        /*5a94*/ 	.word	0x00091fe0


	//   ....[120]....
        /*5a98*/ 	.word	0x00091ff0


	//   ....[121]....
        /*5a9c*/ 	.word	0x00092000


	//   ....[122]....
        /*5aa0*/ 	.word	0x00092010


	//   ....[123]....
        /*5aa4*/ 	.word	0x00092020


	//   ....[124]....
        /*5aa8*/ 	.word	0x00092030


	//   ....[125]....
        /*5aac*/ 	.word	0x00092040


	//   ....[126]....
        /*5ab0*/ 	.word	0x00092050


	//   ....[127]....
        /*5ab4*/ 	.word	0x00092060


	//   ....[128]....
        /*5ab8*/ 	.word	0x00092070


	//   ....[129]....
        /*5abc*/ 	.word	0x00092080


	//   ....[130]....
        /*5ac0*/ 	.word	0x00092090


	//   ....[131]....
        /*5ac4*/ 	.word	0x000920a0


	//   ....[132]....
        /*5ac8*/ 	.word	0x000920b0


	//   ....[133]....
        /*5acc*/ 	.word	0x00093530


	//   ....[134]....
        /*5ad0*/ 	.word	0x00093580


	//   ....[135]....
        /*5ad4*/ 	.word	0x00093590


	//   ....[136]....
        /*5ad8*/ 	.word	0x000935a0


	//   ....[137]....
        /*5adc*/ 	.word	0x000935b0


	//   ....[138]....
        /*5ae0*/ 	.word	0x000935c0


	//   ....[139]....
        /*5ae4*/ 	.word	0x000935d0


	//   ....[140]....
        /*5ae8*/ 	.word	0x000935e0


	//   ....[141]....
        /*5aec*/ 	.word	0x000935f0


	//   ....[142]....
        /*5af0*/ 	.word	0x00093600


	//   ....[143]....
        /*5af4*/ 	.word	0x00093610


	//   ....[144]....
        /*5af8*/ 	.word	0x00093620


	//   ....[145]....
        /*5afc*/ 	.word	0x00093630


	//   ....[146]....
        /*5b00*/ 	.word	0x00093640


	//   ....[147]....
        /*5b04*/ 	.word	0x00093650


	//   ....[148]....
        /*5b08*/ 	.word	0x00093660


	//   ....[149]....
        /*5b0c*/ 	.word	0x00093670


	//   ....[150]....
        /*5b10*/ 	.word	0x00094af0


	//   ....[151]....
        /*5b14*/ 	.word	0x00094b40


	//   ....[152]....
        /*5b18*/ 	.word	0x00094b50


	//   ....[153]....
        /*5b1c*/ 	.word	0x00094b60


	//   ....[154]....
        /*5b20*/ 	.word	0x00094b70


	//   ....[155]....
        /*5b24*/ 	.word	0x00094b80


	//   ....[156]....
        /*5b28*/ 	.word	0x00094b90


	//   ....[157]....
        /*5b2c*/ 	.word	0x00094ba0


	//   ....[158]....
        /*5b30*/ 	.word	0x00094bb0


	//   ....[159]....
        /*5b34*/ 	.word	0x00094bc0


	//   ....[160]....
        /*5b38*/ 	.word	0x00094bd0


	//   ....[161]....
        /*5b3c*/ 	.word	0x00094be0


	//   ....[162]....
        /*5b40*/ 	.word	0x00094bf0


	//   ....[163]....
        /*5b44*/ 	.word	0x00094c00


	//   ....[164]....
        /*5b48*/ 	.word	0x00094c10


	//   ....[165]....
        /*5b4c*/ 	.word	0x00094c20


	//   ....[166]....
        /*5b50*/ 	.word	0x00094c30


	//   ....[167]....
        /*5b54*/ 	.word	0x00096140


	//   ....[168]....
        /*5b58*/ 	.word	0x00096220


	//   ....[169]....
        /*5b5c*/ 	.word	0x00096fe0


	//   ....[170]....
        /*5b60*/ 	.word	0x000971b0


	//   ....[171]....
        /*5b64*/ 	.word	0x00097260


	//   ....[172]....
        /*5b68*/ 	.word	0x00097270


	//   ....[173]....
        /*5b6c*/ 	.word	0x00097280


	//   ....[174]....
        /*5b70*/ 	.word	0x00097290


	//   ....[175]....
        /*5b74*/ 	.word	0x000972a0


	//   ....[176]....
        /*5b78*/ 	.word	0x000972b0


	//   ....[177]....
        /*5b7c*/ 	.word	0x000972c0


	//   ....[178]....
        /*5b80*/ 	.word	0x000972d0


	//   ....[179]....
        /*5b84*/ 	.word	0x000972e0


	//   ....[180]....
        /*5b88*/ 	.word	0x000972f0


	//   ....[181]....
        /*5b8c*/ 	.word	0x00097300


	//   ....[182]....
        /*5b90*/ 	.word	0x00097310


	//   ....[183]....
        /*5b94*/ 	.word	0x00097320


	//   ....[184]....
        /*5b98*/ 	.word	0x00097330


	//   ....[185]....
        /*5b9c*/ 	.word	0x00097340


	//   ....[186]....
        /*5ba0*/ 	.word	0x00097350


	//   ....[187]....
        /*5ba4*/ 	.word	0x00098d90


	//   ....[188]....
        /*5ba8*/ 	.word	0x00098de0


	//   ....[189]....
        /*5bac*/ 	.word	0x00098df0


	//   ....[190]....
        /*5bb0*/ 	.word	0x00098e00


	//   ....[191]....
        /*5bb4*/ 	.word	0x00098e10


	//   ....[192]....
        /*5bb8*/ 	.word	0x00098e20


	//   ....[193]....
        /*5bbc*/ 	.word	0x00098e30


	//   ....[194]....
        /*5bc0*/ 	.word	0x00098e40


	//   ....[195]....
        /*5bc4*/ 	.word	0x00098e50


	//   ....[196]....
        /*5bc8*/ 	.word	0x00098e60


	//   ....[197]....
        /*5bcc*/ 	.word	0x00098e70


	//   ....[198]....
        /*5bd0*/ 	.word	0x00098e80


	//   ....[199]....
        /*5bd4*/ 	.word	0x00098e90


	//   ....[200]....
        /*5bd8*/ 	.word	0x00098ea0


	//   ....[201]....
        /*5bdc*/ 	.word	0x00098eb0


	//   ....[202]....
        /*5be0*/ 	.word	0x00098ec0


	//   ....[203]....
        /*5be4*/ 	.word	0x00098ed0


	//   ....[204]....
        /*5be8*/ 	.word	0x0009a2f0


	//   ....[205]....
        /*5bec*/ 	.word	0x0009a340


	//   ....[206]....
        /*5bf0*/ 	.word	0x0009a350


	//   ....[207]....
        /*5bf4*/ 	.word	0x0009a360


	//   ....[208]....
        /*5bf8*/ 	.word	0x0009a370


	//   ....[209]....
        /*5bfc*/ 	.word	0x0009a380


	//   ....[210]....
        /*5c00*/ 	.word	0x0009a390


	//   ....[211]....
        /*5c04*/ 	.word	0x0009a3a0


	//   ....[212]....
        /*5c08*/ 	.word	0x0009a3b0


	//   ....[213]....
        /*5c0c*/ 	.word	0x0009a3c0


	//   ....[214]....
        /*5c10*/ 	.word	0x0009a3d0


	//   ....[215]....
        /*5c14*/ 	.word	0x0009a3e0


	//   ....[216]....
        /*5c18*/ 	.word	0x0009a3f0


	//   ....[217]....
        /*5c1c*/ 	.word	0x0009a400


	//   ....[218]....
        /*5c20*/ 	.word	0x0009a410


	//   ....[219]....
        /*5c24*/ 	.word	0x0009a420


	//   ....[220]....
        /*5c28*/ 	.word	0x0009a430


	//   ....[221]....
        /*5c2c*/ 	.word	0x0009b850


	//   ....[222]....
        /*5c30*/ 	.word	0x0009b8a0


	//   ....[223]....
        /*5c34*/ 	.word	0x0009b8b0


	//   ....[224]....
        /*5c38*/ 	.word	0x0009b8c0


	//   ....[225]....
        /*5c3c*/ 	.word	0x0009b8d0


	//   ....[226]....
        /*5c40*/ 	.word	0x0009b8e0


	//   ....[227]....
        /*5c44*/ 	.word	0x0009b8f0


	//   ....[228]....
        /*5c48*/ 	.word	0x0009b900


	//   ....[229]....
        /*5c4c*/ 	.word	0x0009b910


	//   ....[230]....
        /*5c50*/ 	.word	0x0009b920


	//   ....[231]....
        /*5c54*/ 	.word	0x0009b930


	//   ....[232]....
        /*5c58*/ 	.word	0x0009b940


	//   ....[233]....
        /*5c5c*/ 	.word	0x0009b950


	//   ....[234]....
        /*5c60*/ 	.word	0x0009b960


	//   ....[235]....
        /*5c64*/ 	.word	0x0009b970


	//   ....[236]....
        /*5c68*/ 	.word	0x0009b980


	//   ....[237]....
        /*5c6c*/ 	.word	0x0009b990


	//   ....[238]....
        /*5c70*/ 	.word	0x0009cdb0


	//   ....[239]....
        /*5c74*/ 	.word	0x0009ce00


	//   ....[240]....
        /*5c78*/ 	.word	0x0009ce10


	//   ....[241]....
        /*5c7c*/ 	.word	0x0009ce20


	//   ....[242]....
        /*5c80*/ 	.word	0x0009ce30


	//   ....[243]....
        /*5c84*/ 	.word	0x0009ce40


	//   ....[244]....
        /*5c88*/ 	.word	0x0009ce50


	//   ....[245]....
        /*5c8c*/ 	.word	0x0009ce60


	//   ....[246]....
        /*5c90*/ 	.word	0x0009ce70


	//   ....[247]....
        /*5c94*/ 	.word	0x0009ce80


	//   ....[248]....
        /*5c98*/ 	.word	0x0009ce90


	//   ....[249]....
        /*5c9c*/ 	.word	0x0009cea0


	//   ....[250]....
        /*5ca0*/ 	.word	0x0009ceb0


	//   ....[251]....
        /*5ca4*/ 	.word	0x0009cec0


	//   ....[252]....
        /*5ca8*/ 	.word	0x0009ced0


	//   ....[253]....
        /*5cac*/ 	.word	0x0009cee0


	//   ....[254]....
        /*5cb0*/ 	.word	0x0009cef0


	//   ....[255]....
        /*5cb4*/ 	.word	0x0009eff0


	//   ....[0]....
        /*5cb8*/ 	.word	0x000ae780


	//   ....[1]....
        /*5cbc*/ 	.word	0x000ae820


	//   ....[2]....
        /*5cc0*/ 	.word	0x000aea50


	//   ....[3]....
        /*5cc4*/ 	.word	0x000aef60


	//   ....[4]....
        /*5cc8*/ 	.word	0x000aeff0


	//   ....[5]....
        /*5ccc*/ 	.word	0x000af070


	//   ....[6]....
        /*5cd0*/ 	.word	0x000af0c0


	//   ....[7]....
        /*5cd4*/ 	.word	0x000af110


	//   ....[8]....
        /*5cd8*/ 	.word	0x000af160


	//   ....[9]....
        /*5cdc*/ 	.word	0x000af1b0


	//   ....[10]....
        /*5ce0*/ 	.word	0x000af200


	//   ....[11]....
        /*5ce4*/ 	.word	0x000af250


	//   ....[12]....
        /*5ce8*/ 	.word	0x000af2a0


	//   ....[13]....
        /*5cec*/ 	.word	0x000af2f0


	//   ....[14]....
        /*5cf0*/ 	.word	0x000af340


	//   ....[15]....
        /*5cf4*/ 	.word	0x000af390


	//   ....[16]....
        /*5cf8*/ 	.word	0x000af3e0


	//   ....[17]....
        /*5cfc*/ 	.word	0x000af430


	//   ....[18]....
        /*5d00*/ 	.word	0x000af480


	//   ....[19]....
        /*5d04*/ 	.word	0x000af4d0


	//   ....[20]....
        /*5d08*/ 	.word	0x000af560


	//   ....[21]....
        /*5d0c*/ 	.word	0x000af5f0


	//   ....[22]....
        /*5d10*/ 	.word	0x000af680


	//   ....[23]....
        /*5d14*/ 	.word	0x000af700


	//   ....[24]....
        /*5d18*/ 	.word	0x000af750


	//   ....[25]....
        /*5d1c*/ 	.word	0x000af7a0


	//   ....[26]....
        /*5d20*/ 	.word	0x000af7f0


	//   ....[27]....
        /*5d24*/ 	.word	0x000af840


	//   ....[28]....
        /*5d28*/ 	.word	0x000af890


	//   ....[29]....
        /*5d2c*/ 	.word	0x000af8e0


	//   ....[30]....
        /*5d30*/ 	.word	0x000af930


	//   ....[31]....
        /*5d34*/ 	.word	0x000af980


	//   ....[32]....
        /*5d38*/ 	.word	0x000af9d0


	//   ....[33]....
        /*5d3c*/ 	.word	0x000afa20


	//   ....[34]....
        /*5d40*/ 	.word	0x000afa70


	//   ....[35]....
        /*5d44*/ 	.word	0x000afac0


	//   ....[36]....
        /*5d48*/ 	.word	0x000afb10


	//   ....[37]....
        /*5d4c*/ 	.word	0x000afb60


	//   ....[38]....
        /*5d50*/ 	.word	0x000afbf0


	//   ....[39]....
        /*5d54*/ 	.word	0x000afc80


	//   ....[40]....
        /*5d58*/ 	.word	0x000afd10


	//   ....[41]....
        /*5d5c*/ 	.word	0x000afd90


	//   ....[42]....
        /*5d60*/ 	.word	0x000afde0


	//   ....[43]....
        /*5d64*/ 	.word	0x000afe30


	//   ....[44]....
        /*5d68*/ 	.word	0x000afe80


	//   ....[45]....
        /*5d6c*/ 	.word	0x000afed0


	//   ....[46]....
        /*5d70*/ 	.word	0x000aff20


	//   ....[47]....
        /*5d74*/ 	.word	0x000aff70


	//   ....[48]....
        /*5d78*/ 	.word	0x000affc0


	//   ....[49]....
        /*5d7c*/ 	.word	0x000b0010


	//   ....[50]....
        /*5d80*/ 	.word	0x000b0060


	//   ....[51]....
        /*5d84*/ 	.word	0x000b00b0


	//   ....[52]....
        /*5d88*/ 	.word	0x000b0100


	//   ....[53]....
        /*5d8c*/ 	.word	0x000b0150


	//   ....[54]....
        /*5d90*/ 	.word	0x000b01a0


	//   ....[55]....
        /*5d94*/ 	.word	0x000b01f0


	//   ....[56]....
        /*5d98*/ 	.word	0x000b0280


	//   ....[57]....
        /*5d9c*/ 	.word	0x000b0310


	//   ....[58]....
        /*5da0*/ 	.word	0x000b03a0


	//   ....[59]....
        /*5da4*/ 	.word	0x000b0420


	//   ....[60]....
        /*5da8*/ 	.word	0x000b0470


	//   ....[61]....
        /*5dac*/ 	.word	0x000b04c0


	//   ....[62]....
        /*5db0*/ 	.word	0x000b0510


	//   ....[63]....
        /*5db4*/ 	.word	0x000b0560


	//   ....[64]....
        /*5db8*/ 	.word	0x000b05b0


	//   ....[65]....
        /*5dbc*/ 	.word	0x000b0600


	//   ....[66]....
        /*5dc0*/ 	.word	0x000b0650


	//   ....[67]....
        /*5dc4*/ 	.word	0x000b06a0


	//   ....[68]....
        /*5dc8*/ 	.word	0x000b06f0


	//   ....[69]....
        /*5dcc*/ 	.word	0x000b0740


	//   ....[70]....
        /*5dd0*/ 	.word	0x000b0790


	//   ....[71]....
        /*5dd4*/ 	.word	0x000b07e0


	//   ....[72]....
        /*5dd8*/ 	.word	0x000b0830


	//   ....[73]....
        /*5ddc*/ 	.word	0x000b0880


	//   ....[74]....
        /*5de0*/ 	.word	0x000b0910


	//   ....[75]....
        /*5de4*/ 	.word	0x000b09a0


	//   ....[76]....
        /*5de8*/ 	.word	0x000b0a30


	//   ....[77]....
        /*5dec*/ 	.word	0x000b0ab0


	//   ....[78]....
        /*5df0*/ 	.word	0x000b0b00


	//   ....[79]....
        /*5df4*/ 	.word	0x000b0b50


	//   ....[80]....
        /*5df8*/ 	.word	0x000b0ba0


	//   ....[81]....
        /*5dfc*/ 	.word	0x000b0bf0


	//   ....[82]....
        /*5e00*/ 	.word	0x000b0c40


	//   ....[83]....
        /*5e04*/ 	.word	0x000b0c90


	//   ....[84]....
        /*5e08*/ 	.word	0x000b0ce0


	//   ....[85]....
        /*5e0c*/ 	.word	0x000b0d30


	//   ....[86]....
        /*5e10*/ 	.word	0x000b0d80


	//   ....[87]....
        /*5e14*/ 	.word	0x000b0dd0


	//   ....[88]....
        /*5e18*/ 	.word	0x000b0e20


	//   ....[89]....
        /*5e1c*/ 	.word	0x000b0e70


	//   ....[90]....
        /*5e20*/ 	.word	0x000b0ec0


	//   ....[91]....
        /*5e24*/ 	.word	0x000b0f10


	//   ....[92]....
        /*5e28*/ 	.word	0x000b0f90


	//   ....[93]....
        /*5e2c*/ 	.word	0x000b1020


	//   ....[94]....
        /*5e30*/ 	.word	0x000b10b0


	//   ....[95]....
        /*5e34*/ 	.word	0x000b13d0


	//   ....[96]....
        /*5e38*/ 	.word	0x000b18f0


	//   ....[97]....
        /*5e3c*/ 	.word	0x000b1980


	//   ....[98]....
        /*5e40*/ 	.word	0x000b1a00


	//   ....[99]....
        /*5e44*/ 	.word	0x000b1a50


	//   ....[100]....
        /*5e48*/ 	.word	0x000b1aa0


	//   ....[101]....
        /*5e4c*/ 	.word	0x000b1af0


	//   ....[102]....
        /*5e50*/ 	.word	0x000b1b40


	//   ....[103]....
        /*5e54*/ 	.word	0x000b1b90


	//   ....[104]....
        /*5e58*/ 	.word	0x000b1be0


	//   ....[105]....
        /*5e5c*/ 	.word	0x000b1c30


	//   ....[106]....
        /*5e60*/ 	.word	0x000b1c80


	//   ....[107]....
        /*5e64*/ 	.word	0x000b1cd0


	//   ....[108]....
        /*5e68*/ 	.word	0x000b1d20


	//   ....[109]....
        /*5e6c*/ 	.word	0x000b1d70


	//   ....[110]....
        /*5e70*/ 	.word	0x000b1dc0


	//   ....[111]....
        /*5e74*/ 	.word	0x000b1e10


	//   ....[112]....
        /*5e78*/ 	.word	0x000b1e60


	//   ....[113]....
        /*5e7c*/ 	.word	0x000b1ee0


	//   ....[114]....
        /*5e80*/ 	.word	0x000b1f70


	//   ....[115]....
        /*5e84*/ 	.word	0x000b2000


	//   ....[116]....
        /*5e88*/ 	.word	0x000b2080


	//   ....[117]....
        /*5e8c*/ 	.word	0x000b20d0


	//   ....[118]....
        /*5e90*/ 	.word	0x000b2120


	//   ....[119]....
        /*5e94*/ 	.word	0x000b2170


	//   ....[120]....
        /*5e98*/ 	.word	0x000b21c0


	//   ....[121]....
        /*5e9c*/ 	.word	0x000b2210


	//   ....[122]....
        /*5ea0*/ 	.word	0x000b2260


	//   ....[123]....
        /*5ea4*/ 	.word	0x000b22b0


	//   ....[124]....
        /*5ea8*/ 	.word	0x000b2300


	//   ....[125]....
        /*5eac*/ 	.word	0x000b2350


	//   ....[126]....
        /*5eb0*/ 	.word	0x000b23a0


	//   ....[127]....
        /*5eb4*/ 	.word	0x000b23f0


	//   ....[128]....
        /*5eb8*/ 	.word	0x000b2440


	//   ....[129]....
        /*5ebc*/ 	.word	0x000b2490


	//   ....[130]....
        /*5ec0*/ 	.word	0x000b24e0


	//   ....[131]....
        /*5ec4*/ 	.word	0x000b2560


	//   ....[132]....
        /*5ec8*/ 	.word	0x000b25f0


	//   ....[133]....
        /*5ecc*/ 	.word	0x000b2680


	//   ....[134]....
        /*5ed0*/ 	.word	0x000b2700


	//   ....[135]....
        /*5ed4*/ 	.word	0x000b2750


	//   ....[136]....
        /*5ed8*/ 	.word	0x000b27a0


	//   ....[137]....
        /*5edc*/ 	.word	0x000b27f0


	//   ....[138]....
        /*5ee0*/ 	.word	0x000b2840


	//   ....[139]....
        /*5ee4*/ 	.word	0x000b2890


	//   ....[140]....
        /*5ee8*/ 	.word	0x000b28e0


	//   ....[141]....
        /*5eec*/ 	.word	0x000b2930


	//   ....[142]....
        /*5ef0*/ 	.word	0x000b2980


	//   ....[143]....
        /*5ef4*/ 	.word	0x000b29d0


	//   ....[144]....
        /*5ef8*/ 	.word	0x000b2a20


	//   ....[145]....
        /*5efc*/ 	.word	0x000b2a70


	//   ....[146]....
        /*5f00*/ 	.word	0x000b2ac0


	//   ....[147]....
        /*5f04*/ 	.word	0x000b2b10


	//   ....[148]....
        /*5f08*/ 	.word	0x000b2b60


	//   ....[149]....
        /*5f0c*/ 	.word	0x000b2be0


	//   ....[150]....
        /*5f10*/ 	.word	0x000b2c70


	//   ....[151]....
        /*5f14*/ 	.word	0x000b2d00


	//   ....[152]....
        /*5f18*/ 	.word	0x000b2d80


	//   ....[153]....
        /*5f1c*/ 	.word	0x000b2dd0


	//   ....[154]....
        /*5f20*/ 	.word	0x000b2e20


	//   ....[155]....
        /*5f24*/ 	.word	0x000b2e70


	//   ....[156]....
        /*5f28*/ 	.word	0x000b2ec0


	//   ....[157]....
        /*5f2c*/ 	.word	0x000b2f10


	//   ....[158]....
        /*5f30*/ 	.word	0x000b2f60


	//   ....[159]....
        /*5f34*/ 	.word	0x000b2fb0


	//   ....[160]....
        /*5f38*/ 	.word	0x000b3000


	//   ....[161]....
        /*5f3c*/ 	.word	0x000b3050


	//   ....[162]....
        /*5f40*/ 	.word	0x000b30a0


	//   ....[163]....
        /*5f44*/ 	.word	0x000b30f0


	//   ....[164]....
        /*5f48*/ 	.word	0x000b3140


	//   ....[165]....
        /*5f4c*/ 	.word	0x000b3190


	//   ....[166]....
        /*5f50*/ 	.word	0x000b31e0


	//   ....[167]....
        /*5f54*/ 	.word	0x000b3260


	//   ....[168]....
        /*5f58*/ 	.word	0x000b32f0


	//   ....[169]....
        /*5f5c*/ 	.word	0x000b3380


	//   ....[170]....
        /*5f60*/ 	.word	0x000b3400


	//   ....[171]....
        /*5f64*/ 	.word	0x000b3450


	//   ....[172]....
        /*5f68*/ 	.word	0x000b34a0


	//   ....[173]....
        /*5f6c*/ 	.word	0x000b34f0


	//   ....[174]....
        /*5f70*/ 	.word	0x000b3540


	//   ....[175]....
        /*5f74*/ 	.word	0x000b3590


	//   ....[176]....
        /*5f78*/ 	.word	0x000b35e0


	//   ....[177]....
        /*5f7c*/ 	.word	0x000b3630


	//   ....[178]....
        /*5f80*/ 	.word	0x000b3680


	//   ....[179]....
        /*5f84*/ 	.word	0x000b36d0


	//   ....[180]....
        /*5f88*/ 	.word	0x000b3720


	//   ....[181]....
        /*5f8c*/ 	.word	0x000b3770


	//   ....[182]....
        /*5f90*/ 	.word	0x000b37c0


	//   ....[183]....
        /*5f94*/ 	.word	0x000b3810


	//   ....[184]....
        /*5f98*/ 	.word	0x000b3860


	//   ....[185]....
        /*5f9c*/ 	.word	0x000b38d0


	//   ....[186]....
        /*5fa0*/ 	.word	0x000b3960


	//   ....[187]....
        /*5fa4*/ 	.word	0x000b39f0


	//   ....[188]....
        /*5fa8*/ 	.word	0x000b3c30


	//   ....[189]....
        /*5fac*/ 	.word	0x000b4130


	//   ....[190]....
        /*5fb0*/ 	.word	0x000b41c0


	//   ....[191]....
        /*5fb4*/ 	.word	0x000b4240


	//   ....[192]....
        /*5fb8*/ 	.word	0x000b4290


	//   ....[193]....
        /*5fbc*/ 	.word	0x000b42e0


	//   ....[194]....
        /*5fc0*/ 	.word	0x000b4330


	//   ....[195]....
        /*5fc4*/ 	.word	0x000b4380


	//   ....[196]....
        /*5fc8*/ 	.word	0x000b43d0


	//   ....[197]....
        /*5fcc*/ 	.word	0x000b4420


	//   ....[198]....
        /*5fd0*/ 	.word	0x000b4470


	//   ....[199]....
        /*5fd4*/ 	.word	0x000b44c0


	//   ....[200]....
        /*5fd8*/ 	.word	0x000b4510


	//   ....[201]....
        /*5fdc*/ 	.word	0x000b4560


	//   ....[202]....
        /*5fe0*/ 	.word	0x000b45b0


	//   ....[203]....
        /*5fe4*/ 	.word	0x000b4600


	//   ....[204]....
        /*5fe8*/ 	.word	0x000b4650


	//   ....[205]....
        /*5fec*/ 	.word	0x000b46a0


	//   ....[206]....
        /*5ff0*/ 	.word	0x000b4730


	//   ....[207]....
        /*5ff4*/ 	.word	0x000b47c0


	//   ....[208]....
        /*5ff8*/ 	.word	0x000b4850


	//   ....[209]....
        /*5ffc*/ 	.word	0x000b48d0


	//   ....[210]....
        /*6000*/ 	.word	0x000b4920


	//   ....[211]....
        /*6004*/ 	.word	0x000b4970


	//   ....[212]....
        /*6008*/ 	.word	0x000b49c0


	//   ....[213]....
        /*600c*/ 	.word	0x000b4a10


	//   ....[214]....
        /*6010*/ 	.word	0x000b4a60


	//   ....[215]....
        /*6014*/ 	.word	0x000b4ab0


	//   ....[216]....
        /*6018*/ 	.word	0x000b4b00


	//   ....[217]....
        /*601c*/ 	.word	0x000b4b50


	//   ....[218]....
        /*6020*/ 	.word	0x000b4ba0


	//   ....[219]....
        /*6024*/ 	.word	0x000b4bf0


	//   ....[220]....
        /*6028*/ 	.word	0x000b4c40


	//   ....[221]....
        /*602c*/ 	.word	0x000b4c90


	//   ....[222]....
        /*6030*/ 	.word	0x000b4ce0


	//   ....[223]....
        /*6034*/ 	.word	0x000b4d30


	//   ....[224]....
        /*6038*/ 	.word	0x000b4dc0


	//   ....[225]....
        /*603c*/ 	.word	0x000b4e50


	//   ....[226]....
        /*6040*/ 	.word	0x000b4ee0


	//   ....[227]....
        /*6044*/ 	.word	0x000b4f60


	//   ....[228]....
        /*6048*/ 	.word	0x000b4fb0


	//   ....[229]....
        /*604c*/ 	.word	0x000b5000


	//   ....[230]....
        /*6050*/ 	.word	0x000b5050


	//   ....[231]....
        /*6054*/ 	.word	0x000b50a0


	//   ....[232]....
        /*6058*/ 	.word	0x000b50f0


	//   ....[233]....
        /*605c*/ 	.word	0x000b5140


	//   ....[234]....
        /*6060*/ 	.word	0x000b5190


	//   ....[235]....
        /*6064*/ 	.word	0x000b51e0


	//   ....[236]....
        /*6068*/ 	.word	0x000b5230


	//   ....[237]....
        /*606c*/ 	.word	0x000b5280


	//   ....[238]....
        /*6070*/ 	.word	0x000b52d0


	//   ....[239]....
        /*6074*/ 	.word	0x000b5320


	//   ....[240]....
        /*6078*/ 	.word	0x000b5370


	//   ....[241]....
        /*607c*/ 	.word	0x000b53c0


	//   ....[242]....
        /*6080*/ 	.word	0x000b5450


	//   ....[243]....
        /*6084*/ 	.word	0x000b54e0


	//   ....[244]....
        /*6088*/ 	.word	0x000b5570


	//   ....[245]....
        /*608c*/ 	.word	0x000b55f0


	//   ....[246]....
        /*6090*/ 	.word	0x000b5640


	//   ....[247]....
        /*6094*/ 	.word	0x000b5690


	//   ....[248]....
        /*6098*/ 	.word	0x000b56e0


	//   ....[249]....
        /*609c*/ 	.word	0x000b5730


	//   ....[250]....
        /*60a0*/ 	.word	0x000b5780


	//   ....[251]....
        /*60a4*/ 	.word	0x000b57d0


	//   ....[252]....
        /*60a8*/ 	.word	0x000b5820


	//   ....[253]....
        /*60ac*/ 	.word	0x000b5870


	//   ....[254]....
        /*60b0*/ 	.word	0x000b58c0


	//   ....[255]....
        /*60b4*/ 	.word	0x000b5910


	//   ....[0]....
        /*60b8*/ 	.word	0x000b5960


	//   ....[1]....
        /*60bc*/ 	.word	0x000b59b0


	//   ....[2]....
        /*60c0*/ 	.word	0x000b5a00


	//   ....[3]....
        /*60c4*/ 	.word	0x000b5a50


	//   ....[4]....
        /*60c8*/ 	.word	0x000b5ae0


	//   ....[5]....
        /*60cc*/ 	.word	0x000b5b70


	//   ....[6]....
        /*60d0*/ 	.word	0x000b5c00


	//   ....[7]....
        /*60d4*/ 	.word	0x000b5c80


	//   ....[8]....
        /*60d8*/ 	.word	0x000b5cd0


	//   ....[9]....
        /*60dc*/ 	.word	0x000b5d20


	//   ....[10]....
        /*60e0*/ 	.word	0x000b5d70


	//   ....[11]....
        /*60e4*/ 	.word	0x000b5dc0


	//   ....[12]....
        /*60e8*/ 	.word	0x000b5e10


	//   ....[13]....
        /*60ec*/ 	.word	0x000b5e60


	//   ....[14]....
        /*60f0*/ 	.word	0x000b5eb0


	//   ....[15]....
        /*60f4*/ 	.word	0x000b5f00


	//   ....[16]....
        /*60f8*/ 	.word	0x000b5f50


	//   ....[17]....
        /*60fc*/ 	.word	0x000b5fa0


	//   ....[18]....
        /*6100*/ 	.word	0x000b5ff0


	//   ....[19]....
        /*6104*/ 	.word	0x000b6040


	//   ....[20]....
        /*6108*/ 	.word	0x000b6090


	//   ....[21]....
        /*610c*/ 	.word	0x000b60e0


	//   ....[22]....
        /*6110*/ 	.word	0x000b6150


	//   ....[23]....
        /*6114*/ 	.word	0x000b61d0


	//   ....[24]....
        /*6118*/ 	.word	0x000b6250


	//   ....[25]....
        /*611c*/ 	.word	0x000b6570


	//   ....[26]....
        /*6120*/ 	.word	0x000b6a90


	//   ....[27]....
        /*6124*/ 	.word	0x000b6b20


	//   ....[28]....
        /*6128*/ 	.word	0x000b6ba0


	//   ....[29]....
        /*612c*/ 	.word	0x000b6bf0


	//   ....[30]....
        /*6130*/ 	.word	0x000b6c40


	//   ....[31]....
        /*6134*/ 	.word	0x000b6c90


	//   ....[32]....
        /*6138*/ 	.word	0x000b6ce0


	//   ....[33]....
        /*613c*/ 	.word	0x000b6d30


	//   ....[34]....
        /*6140*/ 	.word	0x000b6d80


	//   ....[35]....
        /*6144*/ 	.word	0x000b6dd0


	//   ....[36]....
        /*6148*/ 	.word	0x000b6e20


	//   ....[37]....
        /*614c*/ 	.word	0x000b6e70


	//   ....[38]....
        /*6150*/ 	.word	0x000b6ec0


	//   ....[39]....
        /*6154*/ 	.word	0x000b6f10


	//   ....[40]....
        /*6158*/ 	.word	0x000b6f60


	//   ....[41]....
        /*615c*/ 	.word	0x000b6fb0


	//   ....[42]....
        /*6160*/ 	.word	0x000b7000


	//   ....[43]....
        /*6164*/ 	.word	0x000b7080


	//   ....[44]....
        /*6168*/ 	.word	0x000b7110


	//   ....[45]....
        /*616c*/ 	.word	0x000b71a0


	//   ....[46]....
        /*6170*/ 	.word	0x000b7220


	//   ....[47]....
        /*6174*/ 	.word	0x000b7270


	//   ....[48]....
        /*6178*/ 	.word	0x000b72c0


	//   ....[49]....
        /*617c*/ 	.word	0x000b7310


	//   ....[50]....
        /*6180*/ 	.word	0x000b7360


	//   ....[51]....
        /*6184*/ 	.word	0x000b73b0


	//   ....[52]....
        /*6188*/ 	.word	0x000b7400


	//   ....[53]....
        /*618c*/ 	.word	0x000b7450


	//   ....[54]....
        /*6190*/ 	.word	0x000b74a0


	//   ....[55]....
        /*6194*/ 	.word	0x000b74f0


	//   ....[56]....
        /*6198*/ 	.word	0x000b7540


	//   ....[57]....
        /*619c*/ 	.word	0x000b7590


	//   ....[58]....
        /*61a0*/ 	.word	0x000b75e0


	//   ....[59]....
        /*61a4*/ 	.word	0x000b7630


	//   ....[60]....
        /*61a8*/ 	.word	0x000b7680


	//   ....[61]....
        /*61ac*/ 	.word	0x000b7700


	//   ....[62]....
        /*61b0*/ 	.word	0x000b7790


	//   ....[63]....
        /*61b4*/ 	.word	0x000b7820


	//   ....[64]....
        /*61b8*/ 	.word	0x000b78a0


	//   ....[65]....
        /*61bc*/ 	.word	0x000b78f0


	//   ....[66]....
        /*61c0*/ 	.word	0x000b7940


	//   ....[67]....
        /*61c4*/ 	.word	0x000b7990


	//   ....[68]....
        /*61c8*/ 	.word	0x000b79e0


	//   ....[69]....
        /*61cc*/ 	.word	0x000b7a30


	//   ....[70]....
        /*61d0*/ 	.word	0x000b7a80


	//   ....[71]....
        /*61d4*/ 	.word	0x000b7ad0


	//   ....[72]....
        /*61d8*/ 	.word	0x000b7b20


	//   ....[73]....
        /*61dc*/ 	.word	0x000b7b70


	//   ....[74]....
        /*61e0*/ 	.word	0x000b7bc0


	//   ....[75]....
        /*61e4*/ 	.word	0x000b7c10


	//   ....[76]....
        /*61e8*/ 	.word	0x000b7c60


	//   ....[77]....
        /*61ec*/ 	.word	0x000b7cb0


	//   ....[78]....
        /*61f0*/ 	.word	0x000b7d00


	//   ....[79]....
        /*61f4*/ 	.word	0x000b7d80


	//   ....[80]....
        /*61f8*/ 	.word	0x000b7e10


	//   ....[81]....
        /*61fc*/ 	.word	0x000b7ea0


	//   ....[82]....
        /*6200*/ 	.word	0x000b7f20


	//   ....[83]....
        /*6204*/ 	.word	0x000b7f70


	//   ....[84]....
        /*6208*/ 	.word	0x000b7fc0


	//   ....[85]....
        /*620c*/ 	.word	0x000b8010


	//   ....[86]....
        /*6210*/ 	.word	0x000b8060


	//   ....[87]....
        /*6214*/ 	.word	0x000b80b0


	//   ....[88]....
        /*6218*/ 	.word	0x000b8100


	//   ....[89]....
        /*621c*/ 	.word	0x000b8150


	//   ....[90]....
        /*6220*/ 	.word	0x000b81a0


	//   ....[91]....
        /*6224*/ 	.word	0x000b81f0


	//   ....[92]....
        /*6228*/ 	.word	0x000b8240


	//   ....[93]....
        /*622c*/ 	.word	0x000b8290


	//   ....[94]....
        /*6230*/ 	.word	0x000b82e0


	//   ....[95]....
        /*6234*/ 	.word	0x000b8330


	//   ....[96]....
        /*6238*/ 	.word	0x000b8380


	//   ....[97]....
        /*623c*/ 	.word	0x000b8400


	//   ....[98]....
        /*6240*/ 	.word	0x000b8490


	//   ....[99]....
        /*6244*/ 	.word	0x000b8520


	//   ....[100]....
        /*6248*/ 	.word	0x000b85a0


	//   ....[101]....
        /*624c*/ 	.word	0x000b85f0


	//   ....[102]....
        /*6250*/ 	.word	0x000b8640


	//   ....[103]....
        /*6254*/ 	.word	0x000b8690


	//   ....[104]....
        /*6258*/ 	.word	0x000b86e0


	//   ....[105]....
        /*625c*/ 	.word	0x000b8730


	//   ....[106]....
        /*6260*/ 	.word	0x000b8780


	//   ....[107]....
        /*6264*/ 	.word	0x000b87d0


	//   ....[108]....
        /*6268*/ 	.word	0x000b8820


	//   ....[109]....
        /*626c*/ 	.word	0x000b8870


	//   ....[110]....
        /*6270*/ 	.word	0x000b88c0


	//   ....[111]....
        /*6274*/ 	.word	0x000b8910


	//   ....[112]....
        /*6278*/ 	.word	0x000b8960


	//   ....[113]....
        /*627c*/ 	.word	0x000b89b0


	//   ....[114]....
        /*6280*/ 	.word	0x000b8a00


	//   ....[115]....
        /*6284*/ 	.word	0x000b8a60


	//----- nvinfo : EIATTR_VRC_CTA_INIT_COUNT
	.align		4
.L_164:
        /*6288*/ 	.byte	0x02, 0x4a
	.zero		1
	.zero		1


	//----- nvinfo : EIATTR_EXIT_INSTR_OFFSETS
	.align		4
        /*628c*/ 	.byte	0x04, 0x1c
        /*628e*/ 	.short	(.L_166 - .L_165)


	//   ....[0]....
.L_165:
        /*6290*/ 	.word	0x0001ad60


	//   ....[1]....
        /*6294*/ 	.word	0x0001af90


	//   ....[2]....
        /*6298*/ 	.word	0x0001c250


	//   ....[3]....
        /*629c*/ 	.word	0x0001c520


	//   ....[4]....
        /*62a0*/ 	.word	0x0001c680


	//   ....[5]....
        /*62a4*/ 	.word	0x0001c840


	//   ....[6]....
        /*62a8*/ 	.word	0x00053a90


	//   ....[7]....
        /*62ac*/ 	.word	0x00053cd0


	//   ....[8]....
        /*62b0*/ 	.word	0x00054fd0


	//   ....[9]....
        /*62b4*/ 	.word	0x000552a0


	//   ....[10]....
        /*62b8*/ 	.word	0x00055420


	//   ....[11]....
        /*62bc*/ 	.word	0x000555c0


	//   ....[12]....
        /*62c0*/ 	.word	0x000555e0


	//   ....[13]....
        /*62c4*/ 	.word	0x00073db0


	//   ....[14]....
        /*62c8*/ 	.word	0x00073f10


	//   ....[15]....
        /*62cc*/ 	.word	0x000ae580


	//   ....[16]....
        /*62d0*/ 	.word	0x000ae730


	//----- nvinfo : EIATTR_MAX_THREADS
	.align		4
.L_166:
        /*62d4*/ 	.byte	0x04, 0x05
        /*62d6*/ 	.short	(.L_168 - .L_167)
.L_167:
        /*62d8*/ 	.word	0x00000100
        /*62dc*/ 	.word	0x00000001
        /*62e0*/ 	.word	0x00000001


	//----- nvinfo : EIATTR_CRS_STACK_SIZE
	.align		4
.L_168:
        /*62e4*/ 	.byte	0x04, 0x1e
        /*62e6*/ 	.short	(.L_170 - .L_169)
.L_169:
        /*62e8*/ 	.word	0x00000000


	//----- nvinfo : EIATTR_CBANK_PARAM_SIZE
	.align		4
.L_170:
        /*62ec*/ 	.byte	0x03, 0x19
        /*62ee*/ 	.short	0x004c


	//----- nvinfo : EIATTR_PARAM_CBANK
	.align		4
        /*62f0*/ 	.byte	0x04, 0x0a
        /*62f2*/ 	.short	(.L_172 - .L_171)
	.align		4
.L_171:
        /*62f4*/ 	.word	index@(.nv.constant0._ZN6thrust24THRUST_300001_SM_1000_NS8cuda_cub4core6detail13_kernel_agentINS1_15__reduce_by_key16ReduceByKeyAgentINS0_6detail15normal_iteratorINS0_10device_ptrIiEEEENS8_INS9_I6StructEEEESB_SE_N4cuda3std3__48equal_toIiEENSH_4plusISC_EEPiiEEJSB_SE_SB_SE_SM_N3cub18CUB_300001_SM_100024ReduceByKeyScanTileStateISC_iLb0EEESJ_SL_iiEEEvDpT0_)
        /*62f8*/ 	.short	0x0380
        /*62fa*/ 	.short	0x004c


	//----- nvinfo : EIATTR_SW_WAR
	.align		4
.L_172:
        /*62fc*/ 	.byte	0x04, 0x36
        /*62fe*/ 	.short	(.L_174 - .L_173)
.L_173:
        /*6300*/ 	.word	0x00000008
.L_174:


//--------------------- .nv.info._ZN6thrust24THRUST_300001_SM_1000_NS8cuda_cub4core6detail13_kernel_agentINS1_15__reduce_by_key9InitAgentIN3cub18CUB_300001_SM_100024ReduceByKeyScanTileStateI6StructiLb0EEEiPiEEJSB_iSC_EEEvDpT0_ --------------------------
	.section	.nv.info._ZN6thrust24THRUST_300001_SM_1000_NS8cuda_cub4core6detail13_kernel_agentINS1_15__reduce_by_key9InitAgentIN3cub18CUB_300001_SM_100024ReduceByKeyScanTileStateI6StructiLb0EEEiPiEEJSB_iSC_EEEvDpT0_,"",@"SHT_CUDA_INFO"
	.sectionflags	@""
	.align	4


	//----- nvinfo : EIATTR_CUDA_API_VERSION
	.align		4
        /*0000*/ 	.byte	0x04, 0x37
        /*0002*/ 	.short	(.L_176 - .L_175)
.L_175:
        /*0004*/ 	.word	0x00000082


	//----- nvinfo : EIATTR_KPARAM_INFO
	.align		4
.L_176:
        /*0008*/ 	.byte	0x04, 0x17
        /*000a*/ 	.short	(.L_178 - .L_177)
.L_177:
        /*000c*/ 	.word	0x00000000
        /*0010*/ 	.short	0x0002
        /*0012*/ 	.short	0x0020
        /*0014*/ 	.byte	0x00, 0xf5, 0x21, 0x00


	//----- nvinfo : EIATTR_KPARAM_INFO
	.align		4
.L_178:
        /*0018*/ 	.byte	0x04, 0x17
        /*001a*/ 	.short	(.L_180 - .L_179)
.L_179:
        /*001c*/ 	.word	0x00000000
        /*0020*/ 	.short	0x0001
        /*0022*/ 	.short	0x0018
        /*0024*/ 	.byte	0x00, 0xf0, 0x11, 0x00


	//----- nvinfo : EIATTR_KPARAM_INFO
	.align		4
.L_180:
        /*0028*/ 	.byte	0x04, 0x17
        /*002a*/ 	.short	(.L_182 - .L_181)
.L_181:
        /*002c*/ 	.word	0x00000000
        /*0030*/ 	.short	0x0000
        /*0032*/ 	.short	0x0000
        /*0034*/ 	.byte	0x00, 0xf0, 0x61, 0x00


	//----- nvinfo : EIATTR_SPARSE_MMA_MASK
	.align		4
.L_182:
        /*0038*/ 	.byte	0x03, 0x50
        /*003a*/ 	.short	0x0000


	//----- nvinfo : EIATTR_MAXREG_COUNT
	.align		4
        /*003c*/ 	.byte	0x03, 0x1b
        /*003e*/ 	.short	0x00ff


	//----- nvinfo : EIATTR_MERCURY_ISA_VERSION
	.align		4
        /*0040*/ 	.byte	0x03, 0x5f
        /*0042*/ 	.short	0x0101


	//----- nvinfo : EIATTR_VRC_CTA_INIT_COUNT
	.align		4
        /*0044*/ 	.byte	0x02, 0x4a
	.zero		1
	.zero		1


	//----- nvinfo : EIATTR_EXIT_INSTR_OFFSETS
	.align		4
        /*0048*/ 	.byte	0x04, 0x1c
        /*004a*/ 	.short	(.L_184 - .L_183)


	//   ....[0]....
.L_183:
        /*004c*/ 	.word	0x00000120


	//   ....[1]....
        /*0050*/ 	.word	0x00000150


	//----- nvinfo : EIATTR_MAX_THREADS
	.align		4
.L_184:
        /*0054*/ 	.byte	0x04, 0x05
        /*0056*/ 	.short	(.L_186 - .L_185)
.L_185:
        /*0058*/ 	.word	0x00000080
        /*005c*/ 	.word	0x00000001
        /*0060*/ 	.word	0x00000001


	//----- nvinfo : EIATTR_CBANK_PARAM_SIZE
	.align		4
.L_186:
        /*0064*/ 	.byte	0x03, 0x19
        /*0066*/ 	.short	0x0028


	//----- nvinfo : EIATTR_PARAM_CBANK
	.align		4
        /*0068*/ 	.byte	0x04, 0x0a
        /*006a*/ 	.short	(.L_188 - .L_187)
	.align		4
.L_187:
        /*006c*/ 	.word	index@(.nv.constant0._ZN6thrust24THRUST_300001_SM_1000_NS8cuda_cub4core6detail13_kernel_agentINS1_15__reduce_by_key9InitAgentIN3cub18CUB_300001_SM_100024ReduceByKeyScanTileStateI6StructiLb0EEEiPiEEJSB_iSC_EEEvDpT0_)
        /*0070*/ 	.short	0x0380
        /*0072*/ 	.short	0x0028


	//----- nvinfo : EIATTR_SW_WAR
	.align		4
.L_188:
        /*0074*/ 	.byte	0x04, 0x36
        /*0076*/ 	.short	(.L_190 - .L_189)
.L_189:
        /*0078*/ 	.word	0x00000008
.L_190:


//--------------------- .nv.callgraph             --------------------------
	.section	.nv.callgraph,"",@"SHT_CUDA_CALLGRAPH"
	.align	4
	.sectionentsize	8
	.align		4
        /*0000*/ 	.word	0x00000000
	.align		4
        /*0004*/ 	.word	0xffffffff
	.align		4
        /*0008*/ 	.word	0x00000000
	.align		4
        /*000c*/ 	.word	0xfffffffe
	.align		4
        /*0010*/ 	.word	0x00000000
	.align		4
        /*0014*/ 	.word	0xfffffffd
	.align		4
        /*0018*/ 	.word	0x00000000
	.align		4
        /*001c*/ 	.word	0xfffffffc


//--------------------- .nv.constant4             --------------------------
	.section	.nv.constant4,"a",@progbits
	.align	8
	.align		8
.nv.constant4:
        /*0000*/ 	.dword	_ZN34_INTERNAL_e32ed040_4_k_cu_46f161374cuda3std3__45__cpo5beginE
	.align		8
        /*0008*/ 	.dword	_ZN34_INTERNAL_e32ed040_4_k_cu_46f161374cuda3std3__45__cpo3endE
	.align		8
        /*0010*/ 	.dword	_ZN34_INTERNAL_e32ed040_4_k_cu_46f161374cuda3std3__45__cpo6cbeginE
	.align		8
        /*0018*/ 	.dword	_ZN34_INTERNAL_e32ed040_4_k_cu_46f161374cuda3std3__45__cpo4cendE
	.align		8
        /*0020*/ 	.dword	_ZN34_INTERNAL_e32ed040_4_k_cu_46f161374cuda3std3__45__cpo6rbeginE
	.align		8
        /*0028*/ 	.dword	_ZN34_INTERNAL_e32ed040_4_k_cu_46f161374cuda3std3__45__cpo4rendE
	.align		8
        /*0030*/ 	.dword	_ZN34_INTERNAL_e32ed040_4_k_cu_46f161374cuda3std3__45__cpo7crbeginE
	.align		8
        /*0038*/ 	.dword	_ZN34_INTERNAL_e32ed040_4_k_cu_46f161374cuda3std3__45__cpo5crendE
	.align		8
        /*0040*/ 	.dword	_ZN34_INTERNAL_e32ed040_4_k_cu_46f161374cuda3std3__436_GLOBAL__N__e32ed040_4_k_cu_46f161376ignoreE
	.align		8
        /*0048*/ 	.dword	_ZN34_INTERNAL_e32ed040_4_k_cu_46f161374cuda3std3__419piecewise_constructE
	.align		8
        /*0050*/ 	.dword	_ZN34_INTERNAL_e32ed040_4_k_cu_46f161374cuda3std3__48in_placeE
	.align		8
        /*0058*/ 	.dword	_ZN34_INTERNAL_e32ed040_4_k_cu_46f161374cuda3std3__420unreachable_sentinelE
	.align		8
        /*0060*/ 	.dword	_ZN34_INTERNAL_e32ed040_4_k_cu_46f161374cuda3std3__47nulloptE
	.align		8
        /*0068*/ 	.dword	_ZN34_INTERNAL_e32ed040_4_k_cu_46f161374cuda3std3__48unexpectE
	.align		8
        /*0070*/ 	.dword	_ZN34_INTERNAL_e32ed040_4_k_cu_46f161374cuda3std6ranges3__45__cpo4swapE
	.align		8
        /*0078*/ 	.dword	_ZN34_INTERNAL_e32ed040_4_k_cu_46f161374cuda3std6ranges3__45__cpo9iter_moveE
	.align		8
        /*0080*/ 	.dword	_ZN34_INTERNAL_e32ed040_4_k_cu_46f161374cuda3std6ranges3__45__cpo5beginE
	.align		8
        /*0088*/ 	.dword	_ZN34_INTERNAL_e32ed040_4_k_cu_46f161374cuda3std6ranges3__45__cpo3endE
	.align		8
        /*0090*/ 	.dword	_ZN34_INTERNAL_e32ed040_4_k_cu_46f161374cuda3std6ranges3__45__cpo6cbeginE
	.align		8
        /*0098*/ 	.dword	_ZN34_INTERNAL_e32ed040_4_k_cu_46f161374cuda3std6ranges3__45__cpo4cendE
	.align		8
        /*00a0*/ 	.dword	_ZN34_INTERNAL_e32ed040_4_k_cu_46f161374cuda3std6ranges3__45__cpo7advanceE
	.align		8
        /*00a8*/ 	.dword	_ZN34_INTERNAL_e32ed040_4_k_cu_46f161374cuda3std6ranges3__45__cpo9iter_swapE
	.align		8
        /*00b0*/ 	.dword	_ZN34_INTERNAL_e32ed040_4_k_cu_46f161374cuda3std6ranges3__45__cpo4nextE
	.align		8
        /*00b8*/ 	.dword	_ZN34_INTERNAL_e32ed040_4_k_cu_46f161374cuda3std6ranges3__45__cpo4prevE
	.align		8
        /*00c0*/ 	.dword	_ZN34_INTERNAL_e32ed040_4_k_cu_46f161374cuda3std6ranges3__45__cpo4dataE
	.align		8
        /*00c8*/ 	.dword	_ZN34_INTERNAL_e32ed040_4_k_cu_46f161374cuda3std6ranges3__45__cpo5cdataE
	.align		8
        /*00d0*/ 	.dword	_ZN34_INTERNAL_e32ed040_4_k_cu_46f161374cuda3std6ranges3__45__cpo4sizeE
	.align		8
        /*00d8*/ 	.dword	_ZN34_INTERNAL_e32ed040_4_k_cu_46f161374cuda3std6ranges3__45__cpo5ssizeE
	.align		8
        /*00e0*/ 	.dword	_ZN34_INTERNAL_e32ed040_4_k_cu_46f161374cuda3std6ranges3__45__cpo8distanceE
	.align		8
        /*00e8*/ 	.dword	_ZN34_INTERNAL_e32ed040_4_k_cu_46f161376thrust24THRUST_300001_SM_1000_NS8cuda_cub3parE
	.align		8
        /*00f0*/ 	.dword	_ZN34_INTERNAL_e32ed040_4_k_cu_46f161376thrust24THRUST_300001_SM_1000_NS8cuda_cub10par_nosyncE
	.align		8
        /*00f8*/ 	.dword	_ZN34_INTERNAL_e32ed040_4_k_cu_46f161376thrust24THRUST_300001_SM_1000_NS6system6detail10sequential3seqE
	.align		8
        /*0100*/ 	.dword	_ZN34_INTERNAL_e32ed040_4_k_cu_46f161376thrust24THRUST_300001_SM_1000_NS6system3cpp3parE
	.align		8
        /*0108*/ 	.dword	_ZN34_INTERNAL_e32ed040_4_k_cu_46f161376thrust24THRUST_300001_SM_1000_NS12placeholders2_1E
	.align		8
        /*0110*/ 	.dword	_ZN34_INTERNAL_e32ed040_4_k_cu_46f161376thrust24THRUST_300001_SM_1000_NS12placeholders2_2E
	.align		8
        /*0118*/ 	.dword	_ZN34_INTERNAL_e32ed040_4_k_cu_46f161376thrust24THRUST_300001_SM_1000_NS12placeholders2_3E
	.align		8
        /*0120*/ 	.dword	_ZN34_INTERNAL_e32ed040_4_k_cu_46f161376thrust24THRUST_300001_SM_1000_NS12placeholders2_4E
	.align		8
        /*0128*/ 	.dword	_ZN34_INTERNAL_e32ed040_4_k_cu_46f161376thrust24THRUST_300001_SM_1000_NS12placeholders2_5E
	.align		8
        /*0130*/ 	.dword	_ZN34_INTERNAL_e32ed040_4_k_cu_46f161376thrust24THRUST_300001_SM_1000_NS12placeholders2_6E
	.align		8
        /*0138*/ 	.dword	_ZN34_INTERNAL_e32ed040_4_k_cu_46f161376thrust24THRUST_300001_SM_1000_NS12placeholders2_7E
	.align		8
        /*0140*/ 	.dword	_ZN34_INTERNAL_e32ed040_4_k_cu_46f161376thrust24THRUST_300001_SM_1000_NS12placeholders2_8E
	.align		8
        /*0148*/ 	.dword	_ZN34_INTERNAL_e32ed040_4_k_cu_46f161376thrust24THRUST_300001_SM_1000_NS12placeholders2_9E
	.align		8
        /*0150*/ 	.dword	_ZN34_INTERNAL_e32ed040_4_k_cu_46f161376thrust24THRUST_300001_SM_1000_NS12placeholders3_10E
	.align		8
        /*0158*/ 	.dword	_ZN34_INTERNAL_e32ed040_4_k_cu_46f161376thrust24THRUST_300001_SM_1000_NS3seqE
	.align		8
        /*0160*/ 	.dword	_ZN34_INTERNAL_e32ed040_4_k_cu_46f161376thrust24THRUST_300001_SM_1000_NS6deviceE


//--------------------- .text._ZN3cub18CUB_300001_SM_10006detail11EmptyKernelIvEEvv --------------------------
	.section	.text._ZN3cub18CUB_300001_SM_10006detail11EmptyKernelIvEEvv,"ax",@progbits
	.align	128
        .global         _ZN3cub18CUB_300001_SM_10006detail11EmptyKernelIvEEvv
        .type           _ZN3cub18CUB_300001_SM_10006detail11EmptyKernelIvEEvv,@function
        .size           _ZN3cub18CUB_300001_SM_10006detail11EmptyKernelIvEEvv,(.L_x_3871 - _ZN3cub18CUB_300001_SM_10006detail11EmptyKernelIvEEvv)
        .other          _ZN3cub18CUB_300001_SM_10006detail11EmptyKernelIvEEvv,@"STO_CUDA_ENTRY STV_DEFAULT"
_ZN3cub18CUB_300001_SM_10006detail11EmptyKernelIvEEvv:
.text._ZN3cub18CUB_300001_SM_10006detail11EmptyKernelIvEEvv:
[----:B------:R-:W-:Y:S01]  /*0000*/  LDC R1, c[0x0][0x37c] ;  /* 0x0000df00ff017b82 */ /* 0x000fe20000000800 */
[----:B------:R-:W-:Y:S05]  /*0010*/  EXIT ;  /* 0x000000000000794d */ /* 0x000fea0003800000 */
.L_x_0:
[----:B------:R-:W-:-:S00]  /*0020*/  BRA `(.L_x_0) ;  /* 0xfffffffc00fc7947 */ /* 0x000fc0000383ffff */
[----:B------:R-:W-:-:S00]  /*0030*/  NOP ;  /* 0x0000000000007918 */ /* 0x000fc00000000000 */
        /* <DEDUP_REMOVED lines=12> */
.L_x_3871:


//--------------------- .text._ZN6thrust24THRUST_300001_SM_1000_NS8cuda_cub4core6detail13_kernel_agentINS1_15__reduce_by_key16ReduceByKeyAgentINS0_6detail15normal_iteratorINS0_10device_ptrIiEEEENS8_INS9_I6StructEEEESB_SE_N4cuda3std3__48equal_toIiEENSH_4plusISC_EEPllEEJSB_SE_SB_SE_SM_N3cub18CUB_300001_SM_100024ReduceByKeyScanTileStateISC_lLb0EEESJ_SL_llEEEvDpT0_ --------------------------
	.section	.text._ZN6thrust24THRUST_300001_SM_1000_NS8cuda_cub4core6detail13_kernel_agentINS1_15__reduce_by_key16ReduceByKeyAgentINS0_6detail15normal_iteratorINS0_10device_ptrIiEEEENS8_INS9_I6StructEEEESB_SE_N4cuda3std3__48equal_toIiEENSH_4plusISC_EEPllEEJSB_SE_SB_SE_SM_N3cub18CUB_300001_SM_100024ReduceByKeyScanTileStateISC_lLb0EEESJ_SL_llEEEvDpT0_,"ax",@progbits
	.align	128
        .global         _ZN6thrust24THRUST_300001_SM_1000_NS8cuda_cub4core6detail13_kernel_agentINS1_15__reduce_by_key16ReduceByKeyAgentINS0_6detail15normal_iteratorINS0_10device_ptrIiEEEENS8_INS9_I6StructEEEESB_SE_N4cuda3std3__48equal_toIiEENSH_4plusISC_EEPllEEJSB_SE_SB_SE_SM_N3cub18CUB_300001_SM_100024ReduceByKeyScanTileStateISC_lLb0EEESJ_SL_llEEEvDpT0_
        .type           _ZN6thrust24THRUST_300001_SM_1000_NS8cuda_cub4core6detail13_kernel_agentINS1_15__reduce_by_key16ReduceByKeyAgentINS0_6detail15normal_iteratorINS0_10device_ptrIiEEEENS8_INS9_I6StructEEEESB_SE_N4cuda3std3__48equal_toIiEENSH_4plusISC_EEPllEEJSB_SE_SB_SE_SM_N3cub18CUB_300001_SM_100024ReduceByKeyScanTileStateISC_lLb0EEESJ_SL_llEEEvDpT0_,@function
        .size           _ZN6thrust24THRUST_300001_SM_1000_NS8cuda_cub4core6detail13_kernel_agentINS1_15__reduce_by_key16ReduceByKeyAgentINS0_6detail15normal_iteratorINS0_10device_ptrIiEEEENS8_INS9_I6StructEEEESB_SE_N4cuda3std3__48equal_toIiEENSH_4plusISC_EEPllEEJSB_SE_SB_SE_SM_N3cub18CUB_300001_SM_100024ReduceByKeyScanTileStateISC_lLb0EEESJ_SL_llEEEvDpT0_,(.L_x_3872 - _ZN6thrust24THRUST_300001_SM_1000_NS8cuda_cub4core6detail13_kernel_agentINS1_15__reduce_by_key16ReduceByKeyAgentINS0_6detail15normal_iteratorINS0_10device_ptrIiEEEENS8_INS9_I6StructEEEESB_SE_N4cuda3std3__48equal_toIiEENSH_4plusISC_EEPllEEJSB_SE_SB_SE_SM_N3cub18CUB_300001_SM_100024ReduceByKeyScanTileStateISC_lLb0EEESJ_SL_llEEEvDpT0_)
        .other          _ZN6thrust24THRUST_300001_SM_1000_NS8cuda_cub4core6detail13_kernel_agentINS1_15__reduce_by_key16ReduceByKeyAgentINS0_6detail15normal_iteratorINS0_10device_ptrIiEEEENS8_INS9_I6StructEEEESB_SE_N4cuda3std3__48equal_toIiEENSH_4plusISC_EEPllEEJSB_SE_SB_SE_SM_N3cub18CUB_300001_SM_100024ReduceByKeyScanTileStateISC_lLb0EEESJ_SL_llEEEvDpT0_,@"STO_CUDA_ENTRY STV_DEFAULT"
_ZN6thrust24THRUST_300001_SM_1000_NS8cuda_cub4core6detail13_kernel_agentINS1_15__reduce_by_key16ReduceByKeyAgentINS0_6detail15normal_iteratorINS0_10device_ptrIiEEEENS8_INS9_I6StructEEEESB_SE_N4cuda3std3__48equal_toIiEENSH_4plusISC_EEPllEEJSB_SE_SB_SE_SM_N3cub18CUB_300001_SM_100024ReduceByKeyScanTileStateISC_lLb0EEESJ_SL_llEEEvDpT0_:
.text._ZN6thrust24THRUST_300001_SM_1000_NS8cuda_cub4core6detail13_kernel_agentINS1_15__reduce_by_key16ReduceByKeyAgentINS0_6detail15normal_iteratorINS0_10device_ptrIiEEEENS8_INS9_I6StructEEEESB_SE_N4cuda3std3__48equal_toIiEENSH_4plusISC_EEPllEEJSB_SE_SB_SE_SM_N3cub18CUB_300001_SM_100024ReduceByKeyScanTileStateISC_lLb0EEESJ_SL_llEEEvDpT0_:
[----:B------:R-:W0:Y:S01]  /*0000*/  LDC R1, c[0x0][0x37c] ;  /* 0x0000df00ff017b82 */ /* 0x000e220000000800 */
[----:B------:R-:W1:Y:S07]  /*0010*/  S2R R138, SR_CTAID.X ;  /* 0x00000000008a7919 */ /* 0x000e6e0000002500 */
[----:B------:R-:W2:Y:S01]  /*0020*/  LDC.64 R10, c[0x0][0x3c8] ;  /* 0x0000f200ff0a7b82 */ /* 0x000ea20000000a00 */
[----:B0-----:R-:W-:Y:S01]  /*0030*/  VIADD R1, R1, 0xfffff730 ;  /* 0xfffff73001017836 */ /* 0x001fe20000000000 */
[----:B------:R-:W0:Y:S04]  /*0040*/  LDCU UR5, c[0x0][0x2f8] ;  /* 0x00005f00ff0577ac */ /* 0x000e280008000800 */
[----:B------:R-:W-:Y:S01]  /*0050*/  R2UR UR10, R1 ;  /* 0x00000000010a72ca */ /* 0x000fe200000e0000 */
[----:B------:R-:W3:Y:S01]  /*0060*/  LDCU UR4, c[0x0][0x2fc] ;  /* 0x00005f80ff0477ac */ /* 0x000ee20008000800 */
[----:B------:R-:W4:Y:S01]  /*0070*/  LDC.64 R4, c[0x0][0x3a8] ;  /* 0x0000ea00ff047b82 */ /* 0x000f220000000a00 */
[----:B------:R-:W1:Y:S07]  /*0080*/  LDCU.64 UR8, c[0x0][0x358] ;  /* 0x00006b00ff0877ac */ /* 0x000e6e0008000a00 */
[----:B------:R-:W4:Y:S03]  /*0090*/  LDC.64 R6, c[0x0][0x3b0] ;  /* 0x0000ec00ff067b82 */ /* 0x000f260000000a00 */
[----:B0-----:R-:W-:-:S05]  /*00a0*/  UIADD3 UR6, UP0, UPT, UR10, UR5, URZ ;  /* 0x000000050a067290 */ /* 0x001fca000ff1e0ff */
[----:B------:R-:W0:Y:S01]  /*00b0*/  LDC.64 R2, c[0x0][0x3b8] ;  /* 0x0000ee00ff027b82 */ /* 0x000e220000000a00 */
[----:B------:R-:W-:-:S04]  /*00c0*/  UIADD3 UR7, UP1, UPT, UR6, 0x570, URZ ;  /* 0x0000057006077890 */ /* 0x000fc8000ff3e0ff */
[----:B---3--:R-:W-:Y:S01]  /*00d0*/  UIADD3.X UR4, UPT, UPT, URZ, URZ, UR4, UP1, UP0 ;  /* 0x000000ffff047290 */ /* 0x008fe20008fe0404 */
[----:B-1----:R-:W-:-:S03]  /*00e0*/  IMAD.WIDE.U32 R8, R138, 0x200, RZ ;  /* 0x000002008a087825 */ /* 0x002fc600078e00ff */
[----:B--2---:R-:W-:Y:S01]  /*00f0*/  IADD3 R0, P0, PT, -R8, R10, RZ ;  /* 0x0000000a08007210 */ /* 0x004fe20007f1e1ff */
[----:B----4-:R1:W-:Y:S04]  /*0100*/  STL.128 [R1+0x570], R4 ;  /* 0x0005700401007387 */ /* 0x0103e80000100c00 */
[----:B------:R-:W-:Y:S01]  /*0110*/  IMAD.X R118, R11, 0x1, ~R9, P0 ;  /* 0x000000010b767824 */ /* 0x000fe200000e0e09 */
[----:B------:R-:W-:-:S04]  /*0120*/  ISETP.GE.U32.AND P0, PT, R0, 0x201, PT ;  /* 0x000002010000780c */ /* 0x000fc80003f06070 */
[----:B------:R-:W-:Y:S01]  /*0130*/  ISETP.GE.AND.EX P0, PT, R118, RZ, PT, P0 ;  /* 0x000000ff7600720c */ /* 0x000fe20003f06300 */
[----:B0-----:R1:W-:-:S12]  /*0140*/  STL.64 [R1+0x580], R2 ;  /* 0x0005800201007387 */ /* 0x0013d80000100a00 */
[----:B------:R-:W-:Y:S05]  /*0150*/  @!P0 BRA `(.L_x_1) ;  /* 0x0000053000b48947 */ /* 0x000fea0003800000 */
[----:B------:R-:W-:-:S13]  /*0160*/  ISETP.NE.AND P0, PT, R138, RZ, PT ;  /* 0x000000ff8a00720c */ /* 0x000fda0003f05270 */
[----:B------:R-:W-:Y:S05]  /*0170*/  @P0 BRA `(.L_x_2) ;  /* 0x000001b8007c0947 */ /* 0x000fea0003800000 */
[----:B------:R-:W0:Y:S01]  /*0180*/  S2R R56, SR_TID.X ;  /* 0x0000000000387919 */ /* 0x000e220000002100 */
[----:B------:R-:W2:Y:S01]  /*0190*/  LDCU.64 UR12, c[0x0][0x388] ;  /* 0x00007100ff0c77ac */ /* 0x000ea20008000a00 */
[----:B------:R-:W3:Y:S01]  /*01a0*/  LDL R88, [R1+0x5d0] ;  /* 0x0005d00001587983 */ /* 0x000ee20000100800 */
[----:B------:R-:W4:Y:S01]  /*01b0*/  LDCU.64 UR10, c[0x0][0x380] ;  /* 0x00007000ff0a77ac */ /* 0x000f220008000a00 */
[----:B0-----:R-:W-:-:S05]  /*01c0*/  IMAD.SHL.U32 R0, R56, 0x2, RZ ;  /* 0x0000000238007824 */ /* 0x001fca00078e00ff */
[----:B------:R-:W-:-:S04]  /*01d0*/  LOP3.LUT R0, R0, 0x7c0, RZ, 0xc0, !PT ;  /* 0x000007c000007812 */ /* 0x000fc800078ec0ff */
[----:B-1----:R-:W-:-:S04]  /*01e0*/  LOP3.LUT R3, R0, 0x1f, R56, 0xf8, !PT ;  /* 0x0000001f00037812 */ /* 0x002fc800078ef838 */
[----:B------:R-:W-:-:S05]  /*01f0*/  IADD3 R3, P0, PT, R8, R3, RZ ;  /* 0x0000000308037210 */ /* 0x000fca0007f1e0ff */
[----:B------:R-:W-:Y:S01]  /*0200*/  IMAD.X R8, RZ, RZ, R9, P0 ;  /* 0x000000ffff087224 */ /* 0x000fe200000e0609 */
[----:B--2---:R-:W-:-:S04]  /*0210*/  LEA R4, P0, R3, UR12, 0x6 ;  /* 0x0000000c03047c11 */ /* 0x004fc8000f8030ff */
[C---:B------:R-:W-:Y:S02]  /*0220*/  LEA.HI.X R5, R3.reuse, UR13, R8, 0x6, P0 ;  /* 0x0000000d03057c11 */ /* 0x040fe400080f3408 */
[----:B----4-:R-:W-:-:S03]  /*0230*/  LEA R2, P0, R3, UR10, 0x2 ;  /* 0x0000000a03027c11 */ /* 0x010fc6000f8010ff */
[----:B------:R-:W2:Y:S01]  /*0240*/  LDG.E.64.CONSTANT R14, desc[UR8][R4.64] ;  /* 0x00000008040e7981 */ /* 0x000ea2000c1e9b00 */
[----:B------:R-:W-:-:S03]  /*0250*/  LEA.HI.X R3, R3, UR11, R8, 0x2, P0 ;  /* 0x0000000b03037c11 */ /* 0x000fc600080f1408 */
[----:B------:R-:W4:Y:S04]  /*0260*/  LDG.E.64.CONSTANT R16, desc[UR8][R4.64+0x8] ;  /* 0x0000080804107981 */ /* 0x000f28000c1e9b00 */
[----:B------:R-:W5:Y:S04]  /*0270*/  LDG.E.CONSTANT R39, desc[UR8][R2.64+0x80] ;  /* 0x0000800802277981 */ /* 0x000f68000c1e9900 */
[----:B------:R-:W3:Y:S04]  /*0280*/  LDG.E.64.CONSTANT R24, desc[UR8][R4.64+0x10] ;  /* 0x0000100804187981 */ /* 0x000ee8000c1e9b00 */
[----:B------:R0:W3:Y:S04]  /*0290*/  LDG.E.CONSTANT R38, desc[UR8][R2.64] ;  /* 0x0000000802267981 */ /* 0x0000e8000c1e9900 */
[----:B------:R-:W3:Y:S04]  /*02a0*/  LDG.E.64.CONSTANT R28, desc[UR8][R4.64+0x18] ;  /* 0x00001808041c7981 */ /* 0x000ee8000c1e9b00 */
        /* <DEDUP_REMOVED lines=11> */
[----:B------:R1:W3:Y:S01]  /*0360*/  LDG.E.64.CONSTANT R26, desc[UR8][R4.64+0x838] ;  /* 0x00083808041a7981 */ /* 0x0002e2000c1e9b00 */
[----:B0-----:R-:W0:Y:S01]  /*0370*/  S2R R2, SR_CgaCtaId ;  /* 0x0000000000027919 */ /* 0x001e220000008800 */
[----:B------:R-:W1:Y:S01]  /*0380*/  S2R R52, SR_LANEID ;  /* 0x0000000000347919 */ /* 0x000e620000000000 */
[----:B------:R-:W-:-:S04]  /*0390*/  MOV R43, 0x400 ;  /* 0x00000400002b7802 */ /* 0x000fc80000000f00 */
[----:B0-----:R-:W-:Y:S01]  /*03a0*/  LEA R43, R2, R43, 0x18 ;  /* 0x0000002b022b7211 */ /* 0x001fe200078ec0ff */
[----:B-1----:R-:W-:-:S04]  /*03b0*/  IMAD.IADD R2, R0, 0x1, R52 ;  /* 0x0000000100027824 */ /* 0x002fc800078e0234 */
[----:B------:R-:W-:Y:S01]  /*03c0*/  IMAD R3, R2, 0x4, R43 ;  /* 0x0000000402037824 */ /* 0x000fe200078e022b */
[----:B------:R-:W-:Y:S04]  /*03d0*/  STL [R1+0x4bc], RZ ;  /* 0x0004bcff01007387 */ /* 0x000fe80000100800 */
[----:B------:R-:W-:Y:S04]  /*03e0*/  STL.64 [R1+0x4c0], RZ ;  /* 0x0004c0ff01007387 */ /* 0x000fe80000100a00 */
[----:B------:R-:W-:Y:S04]  /*03f0*/  STL.U8 [R1+0x488], RZ ;  /* 0x000488ff01007387 */ /* 0x000fe80000100000 */
[----:B------:R-:W-:Y:S04]  /*0400*/  STL [R1+0x504], RZ ;  /* 0x000504ff01007387 */ /* 0x000fe80000100800 */
[----:B------:R-:W-:Y:S04]  /*0410*/  STL.64 [R1+0x508], RZ ;  /* 0x000508ff01007387 */ /* 0x000fe80000100a00 */
[----:B------:R-:W-:Y:S01]  /*0420*/  STL.U8 [R1+0x4d0], RZ ;  /* 0x0004d0ff01007387 */ /* 0x000fe20000100000 */
[----:B--2---:R-:W-:-:S02]  /*0430*/  SHF.R.U32.HI R41, RZ, 0x10, R15 ;  /* 0x00000010ff297819 */ /* 0x004fc4000001160f */
[--C-:B------:R-:W-:Y:S02]  /*0440*/  SHF.R.U32.HI R0, RZ, 0x18, R15.reuse ;  /* 0x00000018ff007819 */ /* 0x100fe4000001160f */
[--C-:B------:R-:W-:Y:S02]  /*0450*/  SHF.R.U32.HI R45, RZ, 0x8, R15.reuse ;  /* 0x00000008ff2d7819 */ /* 0x100fe4000001160f */
[C-C-:B------:R-:W-:Y:S02]  /*0460*/  SHF.R.U64 R49, R14.reuse, 0x8, R15.reuse ;  /* 0x000000080e317819 */ /* 0x140fe4000000120f */
[C-C-:B------:R-:W-:Y:S02]  /*0470*/  SHF.R.U64 R47, R14.reuse, 0x10, R15.reuse ;  /* 0x000000100e2f7819 */ /* 0x140fe4000000120f */
[----:B------:R-:W-:Y:S02]  /*0480*/  SHF.R.U64 R4, R14, 0x18, R15 ;  /* 0x000000180e047819 */ /* 0x000fe4000000120f */
[----:B------:R-:W-:-:S02]  /*0490*/  PRMT R5, R15, 0x3340, R45 ;  /* 0x000033400f057816 */ /* 0x000fc4000000002d */
[----:B------:R-:W-:Y:S02]  /*04a0*/  PRMT R0, R41, 0x3340, R0 ;  /* 0x0000334029007816 */ /* 0x000fe40000000000 */
[----:B------:R-:W-:Y:S02]  /*04b0*/  PRMT R15, R14, 0x3340, R49 ;  /* 0x000033400e0f7816 */ /* 0x000fe40000000031 */
[--C-:B----4-:R-:W-:Y:S02]  /*04c0*/  SHF.R.U32.HI R41, RZ, 0x8, R17.reuse ;  /* 0x00000008ff297819 */ /* 0x110fe40000011611 */
[--C-:B------:R-:W-:Y:S02]  /*04d0*/  SHF.R.U64 R49, R16, 0x8, R17.reuse ;  /* 0x0000000810317819 */ /* 0x100fe40000001211 */
[----:B------:R-:W-:Y:S02]  /*04e0*/  PRMT R4, R47, 0x3340, R4 ;  /* 0x000033402f047816 */ /* 0x000fe40000000004 */
[----:B------:R-:W-:-:S02]  /*04f0*/  SHF.R.U32.HI R45, RZ, 0x10, R17 ;  /* 0x00000010ff2d7819 */ /* 0x000fc40000011611 */
[--C-:B------:R-:W-:Y:S01]  /*0500*/  SHF.R.U32.HI R14, RZ, 0x18, R17.reuse ;  /* 0x00000018ff0e7819 */ /* 0x100fe20000011611 */
[----:B-----5:R0:W-:Y:S01]  /*0510*/  STS [R3+0x80], R39 ;  /* 0x0000802703007388 */ /* 0x0201e20000000800 */
[C-C-:B------:R-:W-:Y:S02]  /*0520*/  SHF.R.U64 R47, R16.reuse, 0x10, R17.reuse ;  /* 0x00000010102f7819 */ /* 0x140fe40000001211 */
[C---:B------:R-:W-:Y:S02]  /*0530*/  SHF.R.U64 R40, R16.reuse, 0x18, R17 ;  /* 0x0000001810287819 */ /* 0x040fe40000001211 */
[----:B------:R-:W-:Y:S01]  /*0540*/  PRMT R17, R17, 0x3340, R41 ;  /* 0x0000334011117816 */ /* 0x000fe20000000029 */
[----:B---3--:R1:W-:Y:S01]  /*0550*/  STS [R3], R38 ;  /* 0x0000002603007388 */ /* 0x0083e20000000800 */
[----:B------:R-:W-:Y:S02]  /*0560*/  PRMT R41, R16, 0x3340, R49 ;  /* 0x0000334010297816 */ /* 0x000fe40000000031 */
[----:B------:R-:W-:-:S02]  /*0570*/  PRMT R14, R45, 0x3340, R14 ;  /* 0x000033402d0e7816 */ /* 0x000fc4000000000e */
[--C-:B0-----:R-:W-:Y:S02]  /*0580*/  SHF.R.U32.HI R39, RZ, 0x8, R25.reuse ;  /* 0x00000008ff277819 */ /* 0x101fe40000011619 */
[C-C-:B------:R-:W-:Y:S02]  /*0590*/  SHF.R.U64 R49, R24.reuse, 0x8, R25.reuse ;  /* 0x0000000818317819 */ /* 0x140fe40000001219 */
[----:B------:R-:W-:Y:S02]  /*05a0*/  PRMT R16, R47, 0x3340, R40 ;  /* 0x000033402f107816 */ /* 0x000fe40000000028 */
[--C-:B------:R-:W-:Y:S02]  /*05b0*/  SHF.R.U32.HI R45, RZ, 0x10, R25.reuse ;  /* 0x00000010ff2d7819 */ /* 0x100fe40000011619 */
[--C-:B-1----:R-:W-:Y:S02]  /*05c0*/  SHF.R.U32.HI R38, RZ, 0x18, R25.reuse ;  /* 0x00000018ff267819 */ /* 0x102fe40000011619 */
[----:B------:R-:W-:-:S02]  /*05d0*/  SHF.R.U64 R47, R24, 0x10, R25 ;  /* 0x00000010182f7819 */ /* 0x000fc40000001219 */
[C---:B------:R-:W-:Y:S02]  /*05e0*/  SHF.R.U64 R40, R24.reuse, 0x18, R25 ;  /* 0x0000001818287819 */ /* 0x040fe40000001219 */
[----:B------:R-:W-:Y:S02]  /*05f0*/  PRMT R25, R25, 0x3340, R39 ;  /* 0x0000334019197816 */ /* 0x000fe40000000027 */
[----:B------:R-:W-:Y:S02]  /*0600*/  PRMT R39, R24, 0x3340, R49 ;  /* 0x0000334018277816 */ /* 0x000fe40000000031 */
[----:B------:R-:W-:Y:S02]  /*0610*/  PRMT R24, R45, 0x3340, R38 ;  /* 0x000033402d187816 */ /* 0x000fe40000000026 */
[----:B------:R-:W-:Y:S02]  /*0620*/  PRMT R38, R47, 0x3340, R40 ;  /* 0x000033402f267816 */ /* 0x000fe40000000028 */
[----:B------:R-:W-:-:S02]  /*0630*/  SHF.R.U32.HI R42, RZ, 0x10, R29 ;  /* 0x00000010ff2a7819 */ /* 0x000fc4000001161d */
[--C-:B------:R-:W-:Y:S02]  /*0640*/  SHF.R.U32.HI R47, RZ, 0x18, R29.reuse ;  /* 0x00000018ff2f7819 */ /* 0x100fe4000001161d */
[--C-:B------:R-:W-:Y:S02]  /*0650*/  SHF.R.U32.HI R45, RZ, 0x8, R29.reuse ;  /* 0x00000008ff2d7819 */ /* 0x100fe4000001161d */
[C-C-:B------:R-:W-:Y:S02]  /*0660*/  SHF.R.U64 R49, R28.reuse, 0x8, R29.reuse ;  /* 0x000000081c317819 */ /* 0x140fe4000000121d */
[C-C-:B------:R-:W-:Y:S02]  /*0670*/  SHF.R.U64 R51, R28.reuse, 0x10, R29.reuse ;  /* 0x000000101c337819 */ /* 0x140fe4000000121d */
[----:B------:R-:W-:Y:S02]  /*0680*/  SHF.R.U64 R46, R28, 0x18, R29 ;  /* 0x000000181c2e7819 */ /* 0x000fe4000000121d */
[----:B------:R-:W-:-:S02]  /*0690*/  PRMT R40, R29, 0x3340, R45 ;  /* 0x000033401d287816 */ /* 0x000fc4000000002d */
[----:B------:R-:W-:Y:S02]  /*06a0*/  PRMT R47, R42, 0x3340, R47 ;  /* 0x000033402a2f7816 */ /* 0x000fe4000000002f */
[--C-:B------:R-:W-:Y:S02]  /*06b0*/  SHF.R.U32.HI R29, RZ, 0x10, R31.reuse ;  /* 0x00000010ff1d7819 */ /* 0x100fe4000001161f */
[--C-:B------:R-:W-:Y:S02]  /*06c0*/  SHF.R.U32.HI R42, RZ, 0x18, R31.reuse ;  /* 0x00000018ff2a7819 */ /* 0x100fe4000001161f */
[C-C-:B------:R-:W-:Y:S02]  /*06d0*/  SHF.R.U64 R45, R30.reuse, 0x10, R31.reuse ;  /* 0x000000101e2d7819 */ /* 0x140fe4000000121f */
[----:B------:R-:W-:Y:S02]  /*06e0*/  SHF.R.U64 R48, R30, 0x18, R31 ;  /* 0x000000181e307819 */ /* 0x000fe4000000121f */
[----:B------:R-:W-:-:S02]  /*06f0*/  PRMT R49, R28, 0x3340, R49 ;  /* 0x000033401c317816 */ /* 0x000fc40000000031 */
[----:B------:R-:W-:Y:S02]  /*0700*/  PRMT R42, R29, 0x3340, R42 ;  /* 0x000033401d2a7816 */ /* 0x000fe4000000002a */
[--C-:B------:R-:W-:Y:S02]  /*0710*/  SHF.R.U64 R55, R32, 0x8, R33.reuse ;  /* 0x0000000820377819 */ /* 0x100fe40000001221 */
[--C-:B------:R-:W-:Y:S02]  /*0720*/  SHF.R.U32.HI R29, RZ, 0x10, R33.reuse ;  /* 0x00000010ff1d7819 */ /* 0x100fe40000011621 */
[----:B------:R-:W-:Y:S02]  /*0730*/  SHF.R.U32.HI R28, RZ, 0x18, R33 ;  /* 0x00000018ff1c7819 */ /* 0x000fe40000011621 */
[----:B------:R-:W-:Y:S02]  /*0740*/  PRMT R48, R45, 0x3340, R48 ;  /* 0x000033402d307816 */ /* 0x000fe40000000030 */
[----:B------:R-:W-:-:S02]  /*0750*/  SHF.R.U64 R53, R30, 0x8, R31 ;  /* 0x000000081e357819 */ /* 0x000fc4000000121f */
[C-C-:B------:R-:W-:Y:S02]  /*0760*/  SHF.R.U64 R45, R32.reuse, 0x10, R33.reuse ;  /* 0x00000010202d7819 */ /* 0x140fe40000001221 */
[C---:B------:R-:W-:Y:S02]  /*0770*/  SHF.R.U64 R50, R32.reuse, 0x18, R33 ;  /* 0x0000001820327819 */ /* 0x040fe40000001221 */
[----:B------:R-:W-:Y:S02]  /*0780*/  PRMT R55, R32, 0x3340, R55 ;  /* 0x0000334020377816 */ /* 0x000fe40000000037 */
[----:B------:R-:W-:Y:S02]  /*0790*/  PRMT R32, R29, 0x3340, R28 ;  /* 0x000033401d207816 */ /* 0x000fe4000000001c */
[----:B------:R-:W-:Y:S02]  /*07a0*/  PRMT R29, R5, 0x5410, R0 ;  /* 0x00005410051d7816 */ /* 0x000fe40000000000 */
[----:B------:R-:W-:-:S02]  /*07b0*/  LOP3.LUT R0, R56, 0x3e0, RZ, 0xc0, !PT ;  /* 0x000003e038007812 */ /* 0x000fc400078ec0ff */
[----:B------:R-:W-:Y:S02]  /*07c0*/  PRMT R53, R30, 0x3340, R53 ;  /* 0x000033401e357816 */ /* 0x000fe40000000035 */
[----:B------:R-:W-:Y:S01]  /*07d0*/  PRMT R30, R41, 0x5410, R16 ;  /* 0x00005410291e7816 */ /* 0x000fe20000000010 */
[--C-:B------:R-:W-:Y:S02]  /*07e0*/  IMAD R16, R2, 0x3c, R3.reuse ;  /* 0x0000003c02107824 */ /* 0x100fe400078e0203 */
[----:B------:R-:W-:Y:S02]  /*07f0*/  IMAD R3, R52, 0x4, R3 ;  /* 0x0000000434037824 */ /* 0x000fe400078e0203 */
[----:B------:R-:W-:Y:S01]  /*0800*/  IMAD.IADD R0, R0, 0x1, R52 ;  /* 0x0000000100007824 */ /* 0x000fe200078e0234 */
[----:B------:R-:W-:Y:S02]  /*0810*/  PRMT R50, R45, 0x3340, R50 ;  /* 0x000033402d327816 */ /* 0x000fe40000000032 */
[----:B------:R-:W-:Y:S01]  /*0820*/  PRMT R45, R25, 0x5410, R24 ;  /* 0x00005410192d7816 */ /* 0x000fe20000000018 */
[----:B------:R-:W-:Y:S01]  /*0830*/  IMAD R24, R0, 0x78, R3 ;  /* 0x0000007800187824 */ /* 0x000fe200078e0203 */
[----:B------:R-:W-:Y:S01]  /*0840*/  NOP ;  /* 0x0000000000007918 */ /* 0x000fe20000000000 */
[----:B------:R-:W-:Y:S01]  /*0850*/  LDS.64 R2, [R3] ;  /* 0x0000000003027984 */ /* 0x000fe20000000a00 */
[----:B------:R-:W-:Y:S01]  /*0860*/  BAR.SYNC.DEFER_BLOCKING 0x0 ;  /* 0x0000000000007b1d */ /* 0x000fe20000010000 */
[----:B------:R-:W-:-:S02]  /*0870*/  PRMT R46, R51, 0x3340, R46 ;  /* 0x00003340332e7816 */ /* 0x000fc4000000002e */
[----:B------:R-:W-:-:S04]  /*0880*/  SHF.R.U32.HI R51, RZ, 0x8, R31 ;  /* 0x00000008ff337819 */ /* 0x000fc8000001161f */
[----:B------:R-:W-:Y:S02]  /*0890*/  PRMT R51, R31, 0x3340, R51 ;  /* 0x000033401f337816 */ /* 0x000fe40000000033 */
[----:B------:R-:W-:Y:S02]  /*08a0*/  SHF.R.U32.HI R31, RZ, 0x8, R33 ;  /* 0x00000008ff1f7819 */ /* 0x000fe40000011621 */
        /* <DEDUP_REMOVED lines=8> */
[----:B------:R-:W-:Y:S01]  /*0930*/  SHF.R.U64 R14, R34, 0x18, R35 ;  /* 0x00000018220e7819 */ /* 0x000fe20000001223 */
[----:B------:R0:W-:Y:S01]  /*0940*/  STS.128 [R16], R28 ;  /* 0x0000001c10007388 */ /* 0x0001e20000000c00 */
[----:B------:R-:W-:-:S02]  /*0950*/  PRMT R15, R35, 0x3340, R4 ;  /* 0x00003340230f7816 */ /* 0x000fc40000000004 */
[----:B------:R-:W-:Y:S02]  /*0960*/  PRMT R35, R34, 0x3340, R25 ;  /* 0x0000334022237816 */ /* 0x000fe40000000019 */
[----:B------:R-:W-:Y:S02]  /*0970*/  PRMT R0, R5, 0x3340, R0 ;  /* 0x0000334005007816 */ /* 0x000fe40000000000 */
[----:B------:R-:W-:Y:S02]  /*0980*/  PRMT R4, R17, 0x3340, R14 ;  /* 0x0000334011047816 */ /* 0x000fe4000000000e */
[--C-:B------:R-:W-:Y:S02]  /*0990*/  SHF.R.U32.HI R5, RZ, 0x10, R37.reuse ;  /* 0x00000010ff057819 */ /* 0x100fe40000011625 */
[--C-:B------:R-:W-:Y:S02]  /*09a0*/  SHF.R.U32.HI R14, RZ, 0x18, R37.reuse ;  /* 0x00000018ff0e7819 */ /* 0x100fe40000011625 */
[----:B------:R-:W-:-:S02]  /*09b0*/  SHF.R.U64 R25, R36, 0x18, R37 ;  /* 0x0000001824197819 */ /* 0x000fc40000001225 */
[C-C-:B0-----:R-:W-:Y:S02]  /*09c0*/  SHF.R.U64 R29, R36.reuse, 0x8, R37.reuse ;  /* 0x00000008241d7819 */ /* 0x141fe40000001225 */
[C---:B------:R-:W-:Y:S02]  /*09d0*/  SHF.R.U64 R28, R36.reuse, 0x10, R37 ;  /* 0x00000010241c7819 */ /* 0x040fe40000001225 */
[----:B------:R-:W-:Y:S02]  /*09e0*/  PRMT R46, R49, 0x5410, R46 ;  /* 0x00005410312e7816 */ /* 0x000fe4000000002e */
[----:B------:R-:W-:Y:S02]  /*09f0*/  PRMT R49, R51, 0x5410, R42 ;  /* 0x0000541033317816 */ /* 0x000fe4000000002a */
[----:B------:R-:W-:Y:S02]  /*0a00*/  PRMT R36, R36, 0x3340, R29 ;  /* 0x0000334024247816 */ /* 0x000fe4000000001d */
[----:B------:R-:W-:-:S02]  /*0a10*/  PRMT R51, R33, 0x5410, R32 ;  /* 0x0000541021337816 */ /* 0x000fc40000000020 */
[----:B------:R-:W-:Y:S02]  /*0a20*/  SHF.R.U32.HI R29, RZ, 0x8, R13 ;  /* 0x00000008ff1d7819 */ /* 0x000fe4000001160d */
[----:B------:R-:W-:Y:S02]  /*0a30*/  PRMT R14, R5, 0x3340, R14 ;  /* 0x00003340050e7816 */ /* 0x000fe4000000000e */
[----:B------:R-:W-:Y:S02]  /*0a40*/  PRMT R25, R28, 0x3340, R25 ;  /* 0x000033401c197816 */ /* 0x000fe40000000019 */
[--C-:B------:R-:W-:Y:S02]  /*0a50*/  SHF.R.U64 R33, R12, 0x8, R13.reuse ;  /* 0x000000080c217819 */ /* 0x100fe4000000120d */
[--C-:B------:R-:W-:Y:S02]  /*0a60*/  SHF.R.U32.HI R28, RZ, 0x10, R13.reuse ;  /* 0x00000010ff1c7819 */ /* 0x100fe4000001160d */
[----:B------:R-:W-:-:S02]  /*0a70*/  SHF.R.U32.HI R5, RZ, 0x18, R13 ;  /* 0x00000018ff057819 */ /* 0x000fc4000001160d */
[C-C-:B------:R-:W-:Y:S02]  /*0a80*/  SHF.R.U64 R31, R12.reuse, 0x10, R13.reuse ;  /* 0x000000100c1f7819 */ /* 0x140fe4000000120d */
[C---:B------:R-:W-:Y:S02]  /*0a90*/  SHF.R.U64 R30, R12.reuse, 0x18, R13 ;  /* 0x000000180c1e7819 */ /* 0x040fe4000000120d */
[----:B------:R-:W-:Y:S02]  /*0aa0*/  SHF.R.U32.HI R17, RZ, 0x8, R37 ;  /* 0x00000008ff117819 */ /* 0x000fe40000011625 */
[----:B------:R-:W-:Y:S02]  /*0ab0*/  PRMT R13, R13, 0x3340, R29 ;  /* 0x000033400d0d7816 */ /* 0x000fe4000000001d */
[----:B------:R-:W-:Y:S02]  /*0ac0*/  PRMT R29, R12, 0x3340, R33 ;  /* 0x000033400c1d7816 */ /* 0x000fe40000000021 */
[----:B------:R-:W-:-:S02]  /*0ad0*/  PRMT R12, R28, 0x3340, R5 ;  /* 0x000033401c0c7816 */ /* 0x000fc40000000005 */
[----:B------:R-:W-:Y:S02]  /*0ae0*/  PRMT R28, R31, 0x3340, R30 ;  /* 0x000033401f1c7816 */ /* 0x000fe4000000001e */
[----:B------:R-:W-:Y:S02]  /*0af0*/  PRMT R17, R37, 0x3340, R17 ;  /* 0x0000334025117816 */ /* 0x000fe40000000011 */
[--C-:B------:R-:W-:Y:S02]  /*0b00*/  SHF.R.U32.HI R31, RZ, 0x8, R11.reuse ;  /* 0x00000008ff1f7819 */ /* 0x100fe4000001160b */
[--C-:B------:R-:W-:Y:S02]  /*0b10*/  SHF.R.U64 R37, R10, 0x8, R11.reuse ;  /* 0x000000080a257819 */ /* 0x100fe4000000120b */
[--C-:B------:R-:W-:Y:S02]  /*0b20*/  SHF.R.U32.HI R30, RZ, 0x10, R11.reuse ;  /* 0x00000010ff1e7819 */ /* 0x100fe4000001160b */
[----:B------:R-:W-:-:S02]  /*0b30*/  SHF.R.U32.HI R5, RZ, 0x18, R11 ;  /* 0x00000018ff057819 */ /* 0x000fc4000001160b */
[C-C-:B------:R-:W-:Y:S02]  /*0b40*/  SHF.R.U64 R33, R10.reuse, 0x10, R11.reuse ;  /* 0x000000100a217819 */ /* 0x140fe4000000120b */
[C---:B------:R-:W-:Y:S02]  /*0b50*/  SHF.R.U64 R32, R10.reuse, 0x18, R11 ;  /* 0x000000180a207819 */ /* 0x040fe4000000120b */
[----:B------:R-:W-:Y:S02]  /*0b60*/  PRMT R11, R11, 0x3340, R31 ;  /* 0x000033400b0b7816 */ /* 0x000fe4000000001f */
[----:B------:R-:W-:Y:S02]  /*0b70*/  PRMT R31, R10, 0x3340, R37 ;  /* 0x000033400a1f7816 */ /* 0x000fe40000000025 */
[----:B------:R-:W-:Y:S02]  /*0b80*/  PRMT R10, R30, 0x3340, R5 ;  /* 0x000033401e0a7816 */ /* 0x000fe40000000005 */
[----:B------:R-:W-:-:S02]  /*0b90*/  PRMT R30, R33, 0x3340, R32 ;  /* 0x00003340211e7816 */ /* 0x000fc40000000020 */
[----:B------:R-:W-:Y:S02]  /*0ba0*/  PRMT R44, R39, 0x5410, R38 ;  /* 0x00005410272c7816 */ /* 0x000fe40000000026 */
[--C-:B------:R-:W-:Y:S02]  /*0bb0*/  SHF.R.U32.HI R33, RZ, 0x8, R9.reuse ;  /* 0x00000008ff217819 */ /* 0x100fe40000011609 */
[C-C-:B------:R-:W-:Y:S02]  /*0bc0*/  SHF.R.U64 R39, R8.reuse, 0x8, R9.reuse ;  /* 0x0000000808277819 */ /* 0x140fe40000001209 */
[--C-:B------:R-:W-:Y:S02]  /*0bd0*/  SHF.R.U32.HI R32, RZ, 0x10, R9.reuse ;  /* 0x00000010ff207819 */ /* 0x100fe40000011609 */
[--C-:B------:R-:W-:Y:S02]  /*0be0*/  SHF.R.U32.HI R5, RZ, 0x18, R9.reuse ;  /* 0x00000018ff057819 */ /* 0x100fe40000011609 */
[----:B------:R-:W-:-:S02]  /*0bf0*/  SHF.R.U64 R37, R8, 0x10, R9 ;  /* 0x0000001008257819 */ /* 0x000fc40000001209 */
[C---:B------:R-:W-:Y:S02]  /*0c00*/  SHF.R.U64 R34, R8.reuse, 0x18, R9 ;  /* 0x0000001808227819 */ /* 0x040fe40000001209 */
[----:B------:R-:W-:Y:S02]  /*0c10*/  PRMT R9, R9, 0x3340, R33 ;  /* 0x0000334009097816 */ /* 0x000fe40000000021 */
[----:B------:R-:W-:Y:S02]  /*0c20*/  PRMT R33, R8, 0x3340, R39 ;  /* 0x0000334008217816 */ /* 0x000fe40000000027 */
[----:B------:R-:W-:Y:S02]  /*0c30*/  PRMT R8, R32, 0x3340, R5 ;  /* 0x0000334020087816 */ /* 0x000fe40000000005 */
[----:B------:R-:W-:Y:S02]  /*0c40*/  PRMT R32, R37, 0x3340, R34 ;  /* 0x0000334025207816 */ /* 0x000fe40000000022 */
[----:B------:R-:W-:-:S02]  /*0c50*/  SHF.R.U32.HI R37, RZ, 0x8, R7 ;  /* 0x00000008ff257819 */ /* 0x000fc40000011607 */
[C-C-:B------:R-:W-:Y:S02]  /*0c60*/  SHF.R.U64 R39, R6.reuse, 0x8, R7.reuse ;  /* 0x0000000806277819 */ /* 0x140fe40000001207 */
[--C-:B------:R-:W-:Y:S02]  /*0c70*/  SHF.R.U32.HI R5, RZ, 0x10, R7.reuse ;  /* 0x00000010ff057819 */ /* 0x100fe40000011607 */
[--C-:B------:R-:W-:Y:S02]  /*0c80*/  SHF.R.U32.HI R34, RZ, 0x18, R7.reuse ;  /* 0x00000018ff227819 */ /* 0x100fe40000011607 */
[C-C-:B------:R-:W-:Y:S02]  /*0c90*/  SHF.R.U64 R41, R6.reuse, 0x10, R7.reuse ;  /* 0x0000001006297819 */ /* 0x140fe40000001207 */
[----:B------:R-:W-:Y:S02]  /*0ca0*/  SHF.R.U64 R38, R6, 0x18, R7 ;  /* 0x0000001806267819 */ /* 0x000fe40000001207 */
[----:B------:R-:W-:-:S02]  /*0cb0*/  PRMT R37, R7, 0x3340, R37 ;  /* 0x0000334007257816 */ /* 0x000fc40000000025 */
[----:B------:R-:W-:Y:S02]  /*0cc0*/  PRMT R39, R6, 0x3340, R39 ;  /* 0x0000334006277816 */ /* 0x000fe40000000027 */
[----:B------:R-:W-:Y:S02]  /*0cd0*/  PRMT R7, R17, 0x5410, R14 ;  /* 0x0000541011077816 */ /* 0x000fe4000000000e */
[----:B------:R-:W-:Y:S02]  /*0ce0*/  PRMT R6, R36, 0x5410, R25 ;  /* 0x0000541024067816 */ /* 0x000fe40000000019 */
[----:B------:R-:W-:Y:S02]  /*0cf0*/  PRMT R34, R5, 0x3340, R34 ;  /* 0x0000334005227816 */ /* 0x000fe40000000022 */
[----:B------:R-:W-:Y:S02]  /*0d00*/  PRMT R38, R41, 0x3340, R38 ;  /* 0x0000334029267816 */ /* 0x000fe40000000026 */
[----:B------:R-:W-:-:S02]  /*0d10*/  SHF.R.U64 R17, R20, 0x8, R21 ;  /* 0x0000000814117819 */ /* 0x000fc40000001215 */
[----:B------:R-:W-:Y:S02]  /*0d20*/  SHF.R.U64 R25, R22, 0x8, R23 ;  /* 0x0000000816197819 */ /* 0x000fe40000001217 */
[----:B------:R-:W-:Y:S02]  /*0d30*/  PRMT R13, R13, 0x5410, R12 ;  /* 0x000054100d0d7816 */ /* 0x000fe4000000000c */
[----:B------:R-:W-:Y:S02]  /*0d40*/  PRMT R5, R15, 0x5410, R0 ;  /* 0x000054100f057816 */ /* 0x000fe40000000000 */
[----:B------:R-:W-:Y:S02]  /*0d50*/  PRMT R12, R29, 0x5410, R28 ;  /* 0x000054101d0c7816 */ /* 0x000fe4000000001c */
[----:B------:R-:W-:Y:S02]  /*0d60*/  PRMT R14, R31, 0x5410, R30 ;  /* 0x000054101f0e7816 */ /* 0x000fe4000000001e */
[----:B------:R-:W-:-:S02]  /*0d70*/  PRMT R47, R40, 0x5410, R47 ;  /* 0x00005410282f7816 */ /* 0x000fc4000000002f */
[----:B------:R-:W-:Y:S02]  /*0d80*/  PRMT R48, R53, 0x5410, R48 ;  /* 0x0000541035307816 */ /* 0x000fe40000000030 */
        /* <DEDUP_REMOVED lines=8> */
[----:B------:R-:W-:Y:S01]  /*0e10*/  PRMT R25, R25, 0x7604, R22 ;  /* 0x0000760419197816 */ /* 0x000fe20000000016 */
[----:B------:R-:W-:Y:S04]  /*0e20*/  STS.128 [R16+0x10], R44 ;  /* 0x0000102c10007388 */ /* 0x000fe80000000c00 */
[----:B------:R-:W-:Y:S04]  /*0e30*/  STS.128 [R16+0x20], R48 ;  /* 0x0000203010007388 */ /* 0x000fe80000000c00 */
[----:B------:R-:W-:Y:S04]  /*0e40*/  STS.128 [R16+0x800], R4 ;  /* 0x0008000410007388 */ /* 0x000fe80000000c00 */
[----:B------:R-:W-:Y:S04]  /*0e50*/  STS.128 [R16+0x810], R12 ;  /* 0x0008100c10007388 */ /* 0x000fe80000000c00 */
[----:B------:R-:W-:Y:S04]  /*0e60*/  STS.128 [R16+0x820], R28 ;  /* 0x0008201c10007388 */ /* 0x000fe80000000c00 */
[----:B------:R-:W-:Y:S04]  /*0e70*/  STS.U16 [R16+0x30], R17 ;  /* 0x0000301110007388 */ /* 0x000fe80000000400 */
[----:B------:R-:W-:Y:S04]  /*0e80*/  STS [R16+0x34], R21 ;  /* 0x0000341510007388 */ /* 0x000fe80000000800 */
[----:B------:R-:W-:Y:S04]  /*0e90*/  STS.U16 [R16+0x830], R25 ;  /* 0x0008301910007388 */ /* 0x000fe80000000400 */
[----:B------:R-:W-:Y:S04]  /*0ea0*/  STS [R16+0x834], R23 ;  /* 0x0008341710007388 */ /* 0x000fe80000000800 */
[----:B------:R-:W-:Y:S04]  /*0eb0*/  STS.64 [R16+0x38], R18 ;  /* 0x0000381210007388 */ /* 0x000fe80000000a00 */
[----:B------:R-:W-:Y:S01]  /*0ec0*/  STS.64 [R16+0x838], R26 ;  /* 0x0008381a10007388 */ /* 0x000fe20000000a00 */
[----:B------:R-:W-:-:S03]  /*0ed0*/  NOP ;  /* 0x0000000000007918 */ /* 0x000fc60000000000 */
[----:B------:R-:W0:Y:S04]  /*0ee0*/  LDS.128 R8, [R24+0x10] ;  /* 0x0000100018087984 */ /* 0x000e280000000c00 */
[----:B------:R-:W1:Y:S04]  /*0ef0*/  LDS.128 R12, [R24+0x20] ;  /* 0x00002000180c7984 */ /* 0x000e680000000c00 */
[----:B------:R-:W2:Y:S04]  /*0f00*/  LDS.128 R20, [R24+0x60] ;  /* 0x0000600018147984 */ /* 0x000ea80000000c00 */
[----:B------:R-:W3:Y:S04]  /*0f10*/  LDS.U16 R0, [R24+0x70] ;  /* 0x0000700018007984 */ /* 0x000ee80000000400 */
[----:B------:R-:W4:Y:S04]  /*0f20*/  LDS.128 R4, [R24] ;  /* 0x0000000018047984 */ /* 0x000f280000000c00 */
[----:B------:R-:W5:Y:S04]  /*0f30*/  LDS.128 R28, [R24+0x40] ;  /* 0x00004000181c7984 */ /* 0x000f680000000c00 */
[----:B------:R-:W5:Y:S04]  /*0f40*/  LDS.128 R44, [R24+0x50] ;  /* 0x00005000182c7984 */ /* 0x000f680000000c00 */
[----:B------:R-:W-:Y:S04]  /*0f50*/  LDS R216, [R24+0x74] ;  /* 0x0000740018d87984 */ /* 0x000fe80000000800 */
[----:B------:R-:W-:Y:S01]  /*0f60*/  LDS.64 R108, [R24+0x78] ;  /* 0x00007800186c7984 */ /* 0x000fe20000000a00 */
[----:B0-----:R-:W-:-:S02]  /*0f70*/  IMAD.MOV.U32 R16, RZ, RZ, R10 ;  /* 0x000000ffff107224 */ /* 0x001fc400078e000a */
[----:B------:R-:W-:Y:S02]  /*0f80*/  IMAD.MOV.U32 R17, RZ, RZ, R11 ;  /* 0x000000ffff117224 */ /* 0x000fe400078e000b */
[----:B-1----:R-:W-:Y:S02]  /*0f90*/  IMAD.MOV.U32 R18, RZ, RZ, R12 ;  /* 0x000000ffff127224 */ /* 0x002fe400078e000c */
[----:B------:R-:W-:Y:S01]  /*0fa0*/  IMAD.MOV.U32 R19, RZ, RZ, R13 ;  /* 0x000000ffff137224 */ /* 0x000fe200078e000d */
[----:B--2---:R-:W-:Y:S01]  /*0fb0*/  STL.128 [R1+0x4f0], R20 ;  /* 0x0004f01401007387 */ /* 0x004fe20000100c00 */
[C---:B------:R-:W-:Y:S02]  /*0fc0*/  PRMT R54, R21.reuse, 0x7770, RZ ;  /* 0x0000777015367816 */ /* 0x040fe400000000ff */
[C---:B------:R-:W-:Y:S01]  /*0fd0*/  PRMT R55, R21.reuse, 0x7771, RZ ;  /* 0x0000777115377816 */ /* 0x040fe200000000ff */
[----:B------:R-:W-:Y:S01]  /*0fe0*/  STL.128 [R1+0x4a0], R16 ;  /* 0x0004a01001007387 */ /* 0x000fe20000100c00 */
[----:B------:R-:W-:-:S02]  /*0ff0*/  PRMT R57, R21, 0x7772, RZ ;  /* 0x0000777215397816 */ /* 0x000fc400000000ff */
[----:B------:R-:W-:Y:S01]  /*1000*/  PRMT R58, R21, 0x7773, RZ ;  /* 0x00007773153a7816 */ /* 0x000fe200000000ff */
[----:B------:R-:W0:Y:S01]  /*1010*/  LDS.64 R16, [R24+0x38] ;  /* 0x0000380018107984 */ /* 0x000e220000000a00 */
[C---:B---3--:R-:W-:Y:S02]  /*1020*/  PRMT R150, R0.reuse, 0x7770, RZ ;  /* 0x0000777000967816 */ /* 0x048fe400000000ff */
[----:B------:R-:W-:Y:S01]  /*1030*/  PRMT R151, R0, 0x7771, RZ ;  /* 0x0000777100977816 */ /* 0x000fe200000000ff */
[----:B------:R-:W1:Y:S04]  /*1040*/  LDS.U16 R21, [R24+0x30] ;  /* 0x0000300018157984 */ /* 0x000e680000000400 */
[----:B------:R-:W-:Y:S01]  /*1050*/  LDS R0, [R24+0x34] ;  /* 0x0000340018007984 */ /* 0x000fe20000000800 */
[----:B----4-:R-:W-:-:S02]  /*1060*/  IMAD.MOV.U32 R48, RZ, RZ, R6 ;  /* 0x000000ffff307224 */ /* 0x010fc400078e0006 */
[----:B------:R-:W-:Y:S02]  /*1070*/  IMAD.MOV.U32 R49, RZ, RZ, R7 ;  /* 0x000000ffff317224 */ /* 0x000fe400078e0007 */
[----:B------:R-:W-:Y:S01]  /*1080*/  IMAD.MOV.U32 R50, RZ, RZ, R8 ;  /* 0x000000ffff327224 */ /* 0x000fe200078e0008 */
[----:B------:R-:W-:Y:S01]  /*1090*/  BAR.SYNC.DEFER_BLOCKING 0x0 ;  /* 0x0000000000007b1d */ /* 0x000fe20000010000 */
[----:B------:R-:W-:Y:S01]  /*10a0*/  IMAD.MOV.U32 R51, RZ, RZ, R9 ;  /* 0x000000ffff337224 */ /* 0x000fe200078e0009 */
[C---:B-----5:R-:W-:Y:S02]  /*10b0*/  PRMT R32, R29.reuse, 0x7770, RZ ;  /* 0x000077701d207816 */ /* 0x060fe400000000ff */
[C---:B------:R-:W-:Y:S02]  /*10c0*/  PRMT R33, R29.reuse, 0x7771, RZ ;  /* 0x000077711d217816 */ /* 0x040fe400000000ff */
[C---:B------:R-:W-:Y:S01]  /*10d0*/  PRMT R34, R29.reuse, 0x7772, RZ ;  /* 0x000077721d227816 */ /* 0x040fe200000000ff */
[----:B------:R-:W-:Y:S01]  /*10e0*/  STL.128 [R1+0x490], R48 ;  /* 0x0004903001007387 */ /* 0x000fe20000100c00 */
[----:B------:R-:W-:-:S02]  /*10f0*/  PRMT R35, R29, 0x7773, RZ ;  /* 0x000077731d237816 */ /* 0x000fc400000000ff */
[C---:B------:R-:W-:Y:S01]  /*1100*/  PRMT R36, R30.reuse, 0x7770, RZ ;  /* 0x000077701e247816 */ /* 0x040fe200000000ff */
[----:B------:R2:W-:Y:S01]  /*1110*/  STL.128 [R1+0x4d0], R28 ;  /* 0x0004d01c01007387 */ /* 0x0005e20000100c00 */
[C---:B------:R-:W-:Y:S02]  /*1120*/  PRMT R37, R30.reuse, 0x7771, RZ ;  /* 0x000077711e257816 */ /* 0x040fe400000000ff */
[C---:B------:R-:W-:Y:S01]  /*1130*/  PRMT R38, R30.reuse, 0x7772, RZ ;  /* 0x000077721e267816 */ /* 0x040fe200000000ff */
[----:B------:R3:W-:Y:S01]  /*1140*/  STL.128 [R1+0x4e0], R44 ;  /* 0x0004e02c01007387 */ /* 0x0007e20000100c00 */
[----:B------:R-:W-:Y:S02]  /*1150*/  PRMT R39, R30, 0x7773, RZ ;  /* 0x000077731e277816 */ /* 0x000fe400000000ff */
[C---:B------:R-:W-:Y:S02]  /*1160*/  PRMT R40, R31.reuse, 0x7770, RZ ;  /* 0x000077701f287816 */ /* 0x040fe400000000ff */
[----:B------:R-:W-:-:S02]  /*1170*/  PRMT R41, R31, 0x7771, RZ ;  /* 0x000077711f297816 */ /* 0x000fc400000000ff */
[C---:B------:R-:W-:Y:S02]  /*1180*/  PRMT R83, R31.reuse, 0x7772, RZ ;  /* 0x000077721f537816 */ /* 0x040fe400000000ff */
[----:B------:R-:W-:Y:S02]  /*1190*/  PRMT R84, R31, 0x7773, RZ ;  /* 0x000077731f547816 */ /* 0x000fe400000000ff */
[C---:B------:R-:W-:Y:S02]  /*11a0*/  PRMT R42, R44.reuse, 0x7773, RZ ;  /* 0x000077732c2a7816 */ /* 0x040fe400000000ff */
[C---:B--2---:R-:W-:Y:S02]  /*11b0*/  PRMT R29, R44.reuse, 0x7770, RZ ;  /* 0x000077702c1d7816 */ /* 0x044fe400000000ff */
[C---:B------:R-:W-:Y:S02]  /*11c0*/  PRMT R30, R44.reuse, 0x7771, RZ ;  /* 0x000077712c1e7816 */ /* 0x040fe400000000ff */
[----:B------:R-:W-:-:S02]  /*11d0*/  PRMT R31, R44, 0x7772, RZ ;  /* 0x000077722c1f7816 */ /* 0x000fc400000000ff */
[C---:B------:R-:W-:Y:S02]  /*11e0*/  PRMT R48, R45.reuse, 0x7770, RZ ;  /* 0x000077702d307816 */ /* 0x040fe400000000ff */
[C---:B------:R-:W-:Y:S02]  /*11f0*/  PRMT R49, R45.reuse, 0x7771, RZ ;  /* 0x000077712d317816 */ /* 0x040fe400000000ff */
[C---:B------:R-:W-:Y:S02]  /*1200*/  PRMT R50, R45.reuse, 0x7772, RZ ;  /* 0x000077722d327816 */ /* 0x040fe400000000ff */
[----:B------:R-:W-:Y:S02]  /*1210*/  PRMT R51, R45, 0x7773, RZ ;  /* 0x000077732d337816 */ /* 0x000fe400000000ff */
[C---:B------:R-:W-:Y:S02]  /*1220*/  PRMT R52, R46.reuse, 0x7770, RZ ;  /* 0x000077702e347816 */ /* 0x040fe400000000ff */
[----:B------:R-:W-:-:S02]  /*1230*/  PRMT R53, R46, 0x7771, RZ ;  /* 0x000077712e357816 */ /* 0x000fc400000000ff */
[C---:B------:R-:W-:Y:S02]  /*1240*/  PRMT R127, R46.reuse, 0x7772, RZ ;  /* 0x000077722e7f7816 */ /* 0x040fe400000000ff */
[----:B------:R-:W-:Y:S02]  /*1250*/  PRMT R128, R46, 0x7773, RZ ;  /* 0x000077732e807816 */ /* 0x000fe400000000ff */
[C---:B------:R-:W-:Y:S02]  /*1260*/  PRMT R129, R47.reuse, 0x7770, RZ ;  /* 0x000077702f817816 */ /* 0x040fe400000000ff */
[C---:B------:R-:W-:Y:S02]  /*1270*/  PRMT R130, R47.reuse, 0x7771, RZ ;  /* 0x000077712f827816 */ /* 0x040fe400000000ff */
[C---:B------:R-:W-:Y:S02]  /*1280*/  PRMT R131, R47.reuse, 0x7772, RZ ;  /* 0x000077722f837816 */ /* 0x040fe400000000ff */
[----:B------:R-:W-:-:S02]  /*1290*/  PRMT R132, R47, 0x7773, RZ ;  /* 0x000077732f847816 */ /* 0x000fc400000000ff */
[C---:B---3--:R-:W-:Y:S02]  /*12a0*/  PRMT R44, R20.reuse, 0x7770, RZ ;  /* 0x00007770142c7816 */ /* 0x048fe400000000ff */
[C---:B------:R-:W-:Y:S02]  /*12b0*/  PRMT R45, R20.reuse, 0x7771, RZ ;  /* 0x00007771142d7816 */ /* 0x040fe400000000ff */
[C---:B------:R-:W-:Y:S02]  /*12c0*/  PRMT R46, R20.reuse, 0x7772, RZ ;  /* 0x00007772142e7816 */ /* 0x040fe400000000ff */
[----:B------:R-:W-:Y:S01]  /*12d0*/  PRMT R47, R20, 0x7773, RZ ;  /* 0x00007773142f7816 */ /* 0x000fe200000000ff */
[----:B------:R-:W-:-:S05]  /*12e0*/  IMAD R20, R56, 0x4, R43 ;  /* 0x0000000438147824 */ /* 0x000fca00078e022b */
[----:B------:R-:W-:Y:S01]  /*12f0*/  STS [R20+0x780], R3 ;  /* 0x0007800314007388 */ /* 0x000fe20000000800 */
[----:B------:R-:W-:Y:S01]  /*1300*/  ISETP.NE.AND P2, PT, R56, RZ, PT ;  /* 0x000000ff3800720c */ /* 0x000fe20003f45270 */
[----:B------:R-:W-:Y:S01]  /*1310*/  BAR.SYNC.DEFER_BLOCKING 0x0 ;  /* 0x0000000000007b1d */ /* 0x000fe20000010000 */
[----:B------:R-:W-:Y:S02]  /*1320*/  ISETP.NE.AND P1, PT, R2, R3, PT ;  /* 0x000000030200720c */ /* 0x000fe40003f25270 */
[----:B------:R-:W-:-:S09]  /*1330*/  PRMT R18, R151, 0x7604, R150 ;  /* 0x0000760497127816 */ /* 0x000fd20000000096 */
[----:B------:R-:W2:Y:S01]  /*1340*/  @P2 LDS R88, [R20+0x77c] ;  /* 0x00077c0014582984 */ /* 0x000ea20000000800 */
[----:B------:R-:W-:Y:S01]  /*1350*/  SEL R61, RZ, 0x1, !P1 ;  /* 0x00000001ff3d7807 */ /* 0x000fe20004800000 */
[----:B------:R-:W-:Y:S02]  /*1360*/  IMAD.MOV.U32 R19, RZ, RZ, RZ ;  /* 0x000000ffff137224 */ /* 0x000fe400078e00ff */
[----:B------:R3:W-:Y:S01]  /*1370*/  STL.U16 [R1+0x500], R18 ;  /* 0x0005001201007387 */ /* 0x0007e20000100400 */
[C---:B------:R-:W-:Y:S02]  /*1380*/  PRMT R146, R23.reuse, 0x7770, RZ ;  /* 0x0000777017927816 */ /* 0x040fe400000000ff */
[C---:B------:R-:W-:Y:S02]  /*1390*/  PRMT R147, R23.reuse, 0x7771, RZ ;  /* 0x0000777117937816 */ /* 0x040fe400000000ff */
[C---:B------:R-:W-:Y:S01]  /*13a0*/  PRMT R148, R23.reuse, 0x7772, RZ ;  /* 0x0000777217947816 */ /* 0x040fe200000000ff */
[----:B---3--:R-:W-:Y:S01]  /*13b0*/  IMAD.MOV.U32 R18, RZ, RZ, R61 ;  /* 0x000000ffff127224 */ /* 0x008fe200078e003d */
[----:B------:R-:W-:-:S02]  /*13c0*/  PRMT R149, R23, 0x7773, RZ ;  /* 0x0000777317957816 */ /* 0x000fc400000000ff */
[----:B------:R-:W-:Y:S02]  /*13d0*/  PRMT R62, R6, 0x7773, RZ ;  /* 0x00007773063e7816 */ /* 0x000fe400000000ff */
[----:B0-----:R0:W-:Y:S01]  /*13e0*/  STL.128 [R1+0x4c0], R16 ;  /* 0x0004c01001007387 */ /* 0x0011e20000100c00 */
[C---:B------:R-:W-:Y:S02]  /*13f0*/  PRMT R70, R28.reuse, 0x7771, RZ ;  /* 0x000077711c467816 */ /* 0x040fe400000000ff */
[C---:B------:R-:W-:Y:S02]  /*1400*/  PRMT R71, R28.reuse, 0x7772, RZ ;  /* 0x000077721c477816 */ /* 0x040fe400000000ff */
[C---:B------:R-:W-:Y:S02]  /*1410*/  PRMT R72, R28.reuse, 0x7773, RZ ;  /* 0x000077731c487816 */ /* 0x040fe400000000ff */
[----:B------:R-:W-:Y:S02]  /*1420*/  PRMT R85, R28, 0x7770, RZ ;  /* 0x000077701c557816 */ /* 0x000fe400000000ff */
[----:B------:R-:W-:-:S02]  /*1430*/  PRMT R23, R12, 0x7772, RZ ;  /* 0x000077720c177816 */ /* 0x000fc400000000ff */
[----:B------:R-:W-:Y:S02]  /*1440*/  PRMT R25, R12, 0x7773, RZ ;  /* 0x000077730c197816 */ /* 0x000fe400000000ff */
[----:B------:R-:W-:Y:S02]  /*1450*/  PRMT R28, R13, 0x7773, RZ ;  /* 0x000077730d1c7816 */ /* 0x000fe400000000ff */
[----:B0-----:R-:W-:Y:S02]  /*1460*/  PRMT R18, R6, 0x7770, RZ ;  /* 0x0000777006127816 */ /* 0x001fe400000000ff */
[----:B------:R-:W-:Y:S01]  /*1470*/  PRMT R92, R62, 0x7610, R92 ;  /* 0x000076103e5c7816 */ /* 0x000fe2000000005c */
[----:B------:R-:W-:Y:S01]  /*1480*/  UMOV UR4, URZ ;  /* 0x000000ff00047c82 */ /* 0x000fe20008000000 */
[----:B------:R-:W-:Y:S02]  /*1490*/  PRMT R95, R18, 0x7610, R95 ;  /* 0x00007610125f7816 */ /* 0x000fe4000000005f */
[----:B------:R-:W-:-:S02]  /*14a0*/  PRMT R62, R23, 0x7610, R62 ;  /* 0x00007610173e7816 */ /* 0x000fc4000000003e */
[----:B------:R-:W-:Y:S02]  /*14b0*/  PRMT R23, R25, 0x7610, R23 ;  /* 0x0000761019177816 */ /* 0x000fe40000000017 */
[----:B------:R-:W-:Y:S01]  /*14c0*/  PRMT R18, R28, 0x7610, R18 ;  /* 0x000076101c127816 */ /* 0x000fe20000000012 */
[----:B------:R-:W-:Y:S01]  /*14d0*/  IMAD.U32 R87, RZ, RZ, UR4 ;  /* 0x00000004ff577e24 */ /* 0x000fe2000f8e00ff */
[----:B------:R-:W-:Y:S01]  /*14e0*/  PRMT R19, R6, 0x7771, RZ ;  /* 0x0000777106137816 */ /* 0x000fe200000000ff */
[----:B------:R-:W-:Y:S01]  /*14f0*/  UIADD3 UR5, UPT, UPT, -UR5, 0x3f0, UR6 ;  /* 0x000003f005057890 */ /* 0x000fe2000fffe106 */
[C---:B------:R-:W-:Y:S02]  /*1500*/  PRMT R63, R7.reuse, 0x7770, RZ ;  /* 0x00007770073f7816 */ /* 0x040fe400000000ff */
[C---:B------:R-:W-:Y:S02]  /*1510*/  PRMT R64, R7.reuse, 0x7771, RZ ;  /* 0x0000777107407816 */ /* 0x040fe400000000ff */
[----:B------:R-:W-:-:S02]  /*1520*/  PRMT R65, R7, 0x7772, RZ ;  /* 0x0000777207417816 */ /* 0x000fc400000000ff */
[C---:B-1----:R-:W-:Y:S02]  /*1530*/  PRMT R215, R21.reuse, 0x7770, RZ ;  /* 0x0000777015d77816 */ /* 0x042fe400000000ff */
[----:B------:R-:W-:Y:S02]  /*1540*/  PRMT R214, R21, 0x7771, RZ ;  /* 0x0000777115d67816 */ /* 0x000fe400000000ff */
[----:B--2---:R-:W-:Y:S02]  /*1550*/  @P2 ISETP.NE.AND P0, PT, R88, R2, PT ;  /* 0x000000025800220c */ /* 0x004fe40003f05270 */
[----:B------:R-:W-:Y:S02]  /*1560*/  PRMT R56, R6, 0x7772, RZ ;  /* 0x0000777206387816 */ /* 0x000fe400000000ff */
[----:B------:R-:W-:Y:S02]  /*1570*/  PRMT R67, R8, 0x7770, RZ ;  /* 0x0000777008437816 */ /* 0x000fe400000000ff */
[----:B------:R-:W-:-:S02]  /*1580*/  PRMT R68, R10, 0x7770, RZ ;  /* 0x000077700a447816 */ /* 0x000fc400000000ff */
[----:B------:R-:W-:Y:S02]  /*1590*/  PRMT R69, R10, 0x7771, RZ ;  /* 0x000077710a457816 */ /* 0x000fe400000000ff */
[----:B------:R-:W-:Y:S01]  /*15a0*/  PRMT R27, R13, 0x7772, RZ ;  /* 0x000077720d1b7816 */ /* 0x000fe200000000ff */
[----:B------:R0:W-:Y:S01]  /*15b0*/  STL.S16 [R1+0x5bc], R23 ;  /* 0x0005bc1701007387 */ /* 0x0001e20000100600 */
[C---:B------:R-:W-:Y:S02]  /*15c0*/  PRMT R59, R22.reuse, 0x7770, RZ ;  /* 0x00007770163b7816 */ /* 0x040fe400000000ff */
[C---:B------:R-:W-:Y:S01]  /*15d0*/  PRMT R60, R22.reuse, 0x7771, RZ ;  /* 0x00007771163c7816 */ /* 0x040fe200000000ff */
[----:B------:R1:W-:Y:S01]  /*15e0*/  STL.S16 [R1+0x5b4], R18 ;  /* 0x0005b41201007387 */ /* 0x0003e20000100600 */
[C---:B------:R-:W-:Y:S02]  /*15f0*/  PRMT R144, R22.reuse, 0x7772, RZ ;  /* 0x0000777216907816 */ /* 0x040fe400000000ff */
[----:B------:R-:W-:Y:S01]  /*1600*/  PRMT R145, R22, 0x7773, RZ ;  /* 0x0000777316917816 */ /* 0x000fe200000000ff */
[----:B------:R-:W-:Y:S01]  /*1610*/  IMAD.MOV.U32 R22, RZ, RZ, RZ ;  /* 0x000000ffff167224 */ /* 0x000fe200078e00ff */
[----:B------:R-:W-:Y:S01]  /*1620*/  PRMT R94, R19, 0x7610, R94 ;  /* 0x00007610135e7816 */ /* 0x000fe2000000005e */
[----:B0-----:R-:W-:Y:S01]  /*1630*/  IMAD.MOV.U32 R23, RZ, RZ, R87 ;  /* 0x000000ffff177224 */ /* 0x001fe200078e0057 */
[----:B------:R-:W-:-:S02]  /*1640*/  PRMT R91, R63, 0x7610, R91 ;  /* 0x000076103f5b7816 */ /* 0x000fc4000000005b */
[----:B------:R-:W-:Y:S02]  /*1650*/  PRMT R90, R64, 0x7610, R90 ;  /* 0x00007610405a7816 */ /* 0x000fe4000000005a */
[----:B------:R-:W-:Y:S02]  /*1660*/  PRMT R89, R65, 0x7610, R89 ;  /* 0x0000761041597816 */ /* 0x000fe40000000059 */
[----:B-1----:R-:W-:Y:S02]  /*1670*/  PRMT R18, R214, 0x7604, R215 ;  /* 0x00007604d6127816 */ /* 0x002fe400000000d7 */
[----:B------:R-:W-:Y:S02]  /*1680*/  @P2 SEL R22, RZ, 0x1, !P0 ;  /* 0x00000001ff162807 */ /* 0x000fe40004000000 */
[----:B------:R-:W-:Y:S02]  /*1690*/  PRMT R66, R7, 0x7773, RZ ;  /* 0x0000777307427816 */ /* 0x000fe400000000ff */
[----:B------:R-:W-:-:S02]  /*16a0*/  PRMT R93, R56, 0x7610, R93 ;  /* 0x00007610385d7816 */ /* 0x000fc4000000005d */
[----:B------:R-:W-:Y:S02]  /*16b0*/  PRMT R65, R67, 0x7610, R65 ;  /* 0x0000761043417816 */ /* 0x000fe40000000041 */
[----:B------:R-:W-:Y:S02]  /*16c0*/  PRMT R64, R68, 0x7610, R64 ;  /* 0x0000761044407816 */ /* 0x000fe40000000040 */
[----:B------:R-:W-:Y:S02]  /*16d0*/  PRMT R63, R69, 0x7610, R63 ;  /* 0x00007610453f7816 */ /* 0x000fe4000000003f */
[----:B------:R-:W-:Y:S01]  /*16e0*/  PRMT R19, R27, 0x7610, R19 ;  /* 0x000076101b137816 */ /* 0x000fe20000000013 */
[----:B------:R0:W-:Y:S04]  /*16f0*/  STL [R1+0x154], RZ ;  /* 0x000154ff01007387 */ /* 0x0001e80000100800 */
[----:B------:R0:W-:Y:S04]  /*1700*/  STL.64 [R1+0x158], RZ ;  /* 0x000158ff01007387 */ /* 0x0001e80000100a00 */
[----:B------:R0:W-:Y:S04]  /*1710*/  STL.U8 [R1+0x120], RZ ;  /* 0x000120ff01007387 */ /* 0x0001e80000100000 */
[----:B------:R0:W-:Y:S04]  /*1720*/  STL.64 [R1+0x488], R4 ;  /* 0x0004880401007387 */ /* 0x0001e80000100a00 */
[----:B------:R0:W-:Y:S04]  /*1730*/  STL.64 [R1+0x4b0], R14 ;  /* 0x0004b00e01007387 */ /* 0x0001e80000100a00 */
[----:B------:R0:W-:Y:S04]  /*1740*/  STL [R1+0x4bc], R0 ;  /* 0x0004bc0001007387 */ /* 0x0001e80000100800 */
[----:B------:R0:W-:Y:S04]  /*1750*/  STL [R1+0x504], R216 ;  /* 0x000504d801007387 */ /* 0x0001e80000100800 */
[----:B------:R0:W-:Y:S04]  /*1760*/  STL.64 [R1+0x508], R108 ;  /* 0x0005086c01007387 */ /* 0x0001e80000100a00 */
[----:B------:R0:W-:Y:S04]  /*1770*/  STL.U16 [R1+0x4b8], R18 ;  /* 0x0004b81201007387 */ /* 0x0001e80000100400 */
[----:B------:R0:W-:Y:S04]  /*1780*/  STL.64 [R1+0x480], R22 ;  /* 0x0004801601007387 */ /* 0x0001e80000100a00 */
[----:B------:R0:W-:Y:S04]  /*1790*/  @P2 STL [R1+0x5d0], R88 ;  /* 0x0005d05801002387 */ /* 0x0001e80000100800 */
[----:B------:R0:W-:Y:S04]  /*17a0*/  STL.S16 [R1+0x5b0], R95 ;  /* 0x0005b05f01007387 */ /* 0x0001e80000100600 */
        /* <DEDUP_REMOVED lines=12> */
[----:B------:R0:W-:Y:S04]  /*1870*/  STL [R1+0x5cc], R18 ;  /* 0x0005cc1201007387 */ /* 0x0001e80000100800 */
[----:B------:R0:W-:Y:S04]  /*1880*/  STL.64 [UR5], R22 ;  /* 0x00000016ff007987 */ /* 0x0001e80008100a05 */
[----:B------:R0:W-:Y:S04]  /*1890*/  STL.64 [UR5+0x8], R4 ;  /* 0x00000804ff007987 */ /* 0x0001e80008100a05 */
[----:B------:R0:W-:Y:S04]  /*18a0*/  STL.64 [UR5+0x10], R6 ;  /* 0x00001006ff007987 */ /* 0x0001e80008100a05 */
[----:B------:R0:W-:Y:S04]  /*18b0*/  STL.64 [UR5+0x18], R8 ;  /* 0x00001808ff007987 */ /* 0x0001e80008100a05 */
[----:B------:R0:W-:Y:S04]  /*18c0*/  STL.64 [UR5+0x20], R10 ;  /* 0x0000200aff007987 */ /* 0x0001e80008100a05 */
[----:B------:R0:W-:Y:S04]  /*18d0*/  STL.64 [UR5+0x28], R12 ;  /* 0x0000280cff007987 */ /* 0x0001e80008100a05 */
[----:B------:R0:W-:Y:S04]  /*18e0*/  STL.64 [UR5+0x30], R14 ;  /* 0x0000300eff007987 */ /* 0x0001e80008100a05 */
[----:B------:R0:W-:Y:S04]  /*18f0*/  STL.U16 [UR5+0x38], R18 ;  /* 0x00003812ff007987 */ /* 0x0001e80008100405 */
[----:B------:R0:W-:Y:S04]  /*1900*/  STL [UR5+0x3c], R0 ;  /* 0x00003c00ff007987 */ /* 0x0001e80008100805 */
[----:B------:R0:W-:Y:S01]  /*1910*/  STL.64 [UR5+0x40], R16 ;  /* 0x00004010ff007987 */ /* 0x0001e20008100a05 */
[----:B------:R-:W-:Y:S01]  /*1920*/  PRMT R56, R85, 0x7610, R56 ;  /* 0x0000761055387816 */ /* 0x000fe20000000038 */
[----:B------:R-:W-:Y:S01]  /*1930*/  BSSY.RECONVERGENT B0, `(.L_x_3) ;  /* 0x00000ce000007945 */ /* 0x000fe20003800200 */
[C---:B------:R-:W-:Y:S01]  /*1940*/  PRMT R26, R4.reuse, 0x7770, RZ ;  /* 0x00007770041a7816 */ /* 0x040fe200000000ff */
[----:B------:R-:W-:Y:S01]  /*1950*/  IMAD.MOV.U32 R24, RZ, RZ, R216 ;  /* 0x000000ffff187224 */ /* 0x000fe200078e00d8 */
[C---:B------:R-:W-:Y:S01]  /*1960*/  PRMT R245, R4.reuse, 0x7771, RZ ;  /* 0x0000777104f57816 */ /* 0x040fe200000000ff */
[----:B------:R-:W-:Y:S01]  /*1970*/  IMAD.MOV.U32 R20, RZ, RZ, R108 ;  /* 0x000000ffff147224 */ /* 0x000fe200078e006c */
[C---:B------:R-:W-:Y:S01]  /*1980*/  PRMT R244, R4.reuse, 0x7772, RZ ;  /* 0x0000777204f47816 */ /* 0x040fe200000000ff */
[----:B------:R-:W-:Y:S01]  /*1990*/  IMAD.MOV.U32 R21, RZ, RZ, R109 ;  /* 0x000000ffff157224 */ /* 0x000fe200078e006d */
[----:B------:R-:W-:-:S02]  /*19a0*/  PRMT R243, R4, 0x7773, RZ ;  /* 0x0000777304f37816 */ /* 0x000fc400000000ff */
[C---:B------:R-:W-:Y:S02]  /*19b0*/  PRMT R242, R5.reuse, 0x7770, RZ ;  /* 0x0000777005f27816 */ /* 0x040fe400000000ff */
[C---:B------:R-:W-:Y:S02]  /*19c0*/  PRMT R241, R5.reuse, 0x7771, RZ ;  /* 0x0000777105f17816 */ /* 0x040fe400000000ff */
[C---:B------:R-:W-:Y:S02]  /*19d0*/  PRMT R240, R5.reuse, 0x7772, RZ ;  /* 0x0000777205f07816 */ /* 0x040fe400000000ff */
[----:B------:R-:W-:Y:S02]  /*19e0*/  PRMT R239, R5, 0x7773, RZ ;  /* 0x0000777305ef7816 */ /* 0x000fe400000000ff */
[C---:B------:R-:W-:Y:S02]  /*19f0*/  PRMT R252, R8.reuse, 0x7771, RZ ;  /* 0x0000777108fc7816 */ /* 0x040fe400000000ff */
[----:B------:R-:W-:-:S02]  /*1a00*/  PRMT R251, R8, 0x7772, RZ ;  /* 0x0000777208fb7816 */ /* 0x000fc400000000ff */
[----:B------:R-:W-:Y:S02]  /*1a10*/  PRMT R250, R8, 0x7773, RZ ;  /* 0x0000777308fa7816 */ /* 0x000fe400000000ff */
[C---:B------:R-:W-:Y:S02]  /*1a20*/  PRMT R249, R9.reuse, 0x7770, RZ ;  /* 0x0000777009f97816 */ /* 0x040fe400000000ff */
[C---:B------:R-:W-:Y:S02]  /*1a30*/  PRMT R248, R9.reuse, 0x7771, RZ ;  /* 0x0000777109f87816 */ /* 0x040fe400000000ff */
[C---:B------:R-:W-:Y:S02]  /*1a40*/  PRMT R247, R9.reuse, 0x7772, RZ ;  /* 0x0000777209f77816 */ /* 0x040fe400000000ff */
[----:B------:R-:W-:Y:S02]  /*1a50*/  PRMT R246, R9, 0x7773, RZ ;  /* 0x0000777309f67816 */ /* 0x000fe400000000ff */
        /* <DEDUP_REMOVED lines=9> */
[----:B------:R-:W-:Y:S02]  /*1af0*/  PRMT R228, R13, 0x7771, RZ ;  /* 0x000077710de47816 */ /* 0x000fe400000000ff */
[C---:B------:R-:W-:Y:S02]  /*1b00*/  PRMT R227, R14.reuse, 0x7770, RZ ;  /* 0x000077700ee37816 */ /* 0x040fe400000000ff */
[C---:B------:R-:W-:Y:S02]  /*1b10*/  PRMT R223, R14.reuse, 0x7771, RZ ;  /* 0x000077710edf7816 */ /* 0x040fe400000000ff */
[----:B------:R-:W-:-:S02]  /*1b20*/  PRMT R222, R14, 0x7772, RZ ;  /* 0x000077720ede7816 */ /* 0x000fc400000000ff */
[----:B------:R-:W-:Y:S02]  /*1b30*/  PRMT R221, R14, 0x7773, RZ ;  /* 0x000077730edd7816 */ /* 0x000fe400000000ff */
[C---:B------:R-:W-:Y:S02]  /*1b40*/  PRMT R220, R15.reuse, 0x7770, RZ ;  /* 0x000077700fdc7816 */ /* 0x040fe400000000ff */
[C---:B------:R-:W-:Y:S02]  /*1b50*/  PRMT R219, R15.reuse, 0x7771, RZ ;  /* 0x000077710fdb7816 */ /* 0x040fe400000000ff */
[C---:B------:R-:W-:Y:S02]  /*1b60*/  PRMT R218, R15.reuse, 0x7772, RZ ;  /* 0x000077720fda7816 */ /* 0x040fe400000000ff */
[----:B------:R-:W-:Y:S02]  /*1b70*/  PRMT R217, R15, 0x7773, RZ ;  /* 0x000077730fd97816 */ /* 0x000fe400000000ff */
        /* <DEDUP_REMOVED lines=29> */
[----:B0-----:R-:W-:Y:S06]  /*1d50*/  @P1 BRA `(.L_x_4) ;  /* 0x00000008002c1947 */ /* 0x001fec0003800000 */
[----:B------:R-:W-:Y:S01]  /*1d60*/  DADD R20, R108, R16 ;  /* 0x000000006c147229 */ /* 0x000fe20000000010 */
[----:B------:R-:W-:Y:S01]  /*1d70*/  IMAD.IADD R18, R216, 0x1, R0 ;  /* 0x00000001d8127824 */ /* 0x000fe200078e0200 */
[----:B------:R0:W-:Y:S01]  /*1d80*/  STL.U8 [R1], RZ ;  /* 0x000000ff01007387 */ /* 0x0001e20000100000 */
[----:B------:R-:W-:Y:S01]  /*1d90*/  BSSY.RECONVERGENT B1, `(.L_x_5) ;  /* 0x000000a000017945 */ /* 0x000fe20003800200 */
[----:B------:R-:W-:Y:S02]  /*1da0*/  IMAD.MOV.U32 R24, RZ, RZ, RZ ;  /* 0x000000ffff187224 */ /* 0x000fe400078e00ff */
[----:B------:R0:W-:Y:S04]  /*1db0*/  STL [R1+0x34], R18 ;  /* 0x0000341201007387 */ /* 0x0001e80000100800 */
[----:B------:R0:W-:Y:S02]  /*1dc0*/  STL.64 [R1+0x38], R20 ;  /* 0x0000381401007387 */ /* 0x0001e40000100a00 */
.L_x_6:
[----:B0-----:R-:W-:-:S06]  /*1dd0*/  IMAD.IADD R18, R1, 0x1, R24 ;  /* 0x0000000101127824 */ /* 0x001fcc00078e0218 */
[----:B------:R-:W2:Y:S01]  /*1de0*/  LDL.U8 R18, [R18] ;  /* 0x0000000012127983 */ /* 0x000ea20000100000 */
[----:B------:R-:W-:Y:S02]  /*1df0*/  IMAD.MOV.U32 R19, RZ, RZ, R24 ;  /* 0x000000ffff137224 */ /* 0x000fe400078e0018 */
[----:B------:R-:W-:Y:S01]  /*1e00*/  VIADD R24, R24, 0x1 ;  /* 0x0000000118187836 */ /* 0x000fe20000000000 */
[----:B--2---:R-:W-:-:S13]  /*1e10*/  ISETP.NE.AND P0, PT, R18, RZ, PT ;  /* 0x000000ff1200720c */ /* 0x004fda0003f05270 */
[----:B------:R-:W-:Y:S05]  /*1e20*/  @P0 BRA `(.L_x_6) ;  /* 0xfffffffc00e80947 */ /* 0x000fea000383ffff */
[----:B------:R-:W-:Y:S05]  /*1e30*/  BSYNC.RECONVERGENT B1 ;  /* 0x0000000000017941 */ /* 0x000fea0003800200 */
.L_x_5:
[----:B------:R-:W-:Y:S01]  /*1e40*/  LOP3.LUT P0, RZ, R26, 0xff, RZ, 0xc0, !PT ;  /* 0x000000ff1aff7812 */ /* 0x000fe2000780c0ff */
[----:B------:R-:W-:Y:S01]  /*1e50*/  BSSY.RECONVERGENT B1, `(.L_x_7) ;  /* 0x000000f000017945 */ /* 0x000fe20003800200 */
[----:B------:R-:W-:-:S11]  /*1e60*/  IMAD.MOV.U32 R18, RZ, RZ, R19 ;  /* 0x000000ffff127224 */ /* 0x000fd600078e0013 */
[----:B------:R-:W-:Y:S05]  /*1e70*/  @!P0 BRA `(.L_x_8) ;  /* 0x0000000000308947 */ /* 0x000fea0003800000 */
[----:B------:R-:W-:Y:S01]  /*1e80*/  BSSY.RECONVERGENT B2, `(.L_x_9) ;  /* 0x000000a000027945 */ /* 0x000fe20003800200 */
[----:B------:R-:W-:Y:S01]  /*1e90*/  IMAD.MOV.U32 R18, RZ, RZ, RZ ;  /* 0x000000ffff127224 */ /* 0x000fe200078e00ff */
[----:B------:R-:W-:-:S07]  /*1ea0*/  PRMT R20, R26, 0x7610, R20 ;  /* 0x000076101a147816 */ /* 0x000fce0000000014 */
.L_x_10:
[----:B------:R-:W-:-:S05]  /*1eb0*/  IADD3 R25, PT, PT, R1, R18, R19 ;  /* 0x0000001201197210 */ /* 0x000fca0007ffe013 */
[----:B------:R0:W-:Y:S04]  /*1ec0*/  STL.U8 [R25], R20 ;  /* 0x0000001419007387 */ /* 0x0001e80000100000 */
[----:B0-----:R0:W2:Y:S02]  /*1ed0*/  LDL.U8 R20, [R18+UR5+0x9] ;  /* 0x0000090512147983 */ /* 0x0010a40008100000 */
[----:B0-----:R-:W-:-:S04]  /*1ee0*/  VIADD R18, R18, 0x1 ;  /* 0x0000000112127836 */ /* 0x001fc80000000000 */
[----:B------:R-:W-:Y:S01]  /*1ef0*/  IMAD.IADD R21, R18, 0x1, R19 ;  /* 0x0000000112157824 */ /* 0x000fe200078e0213 */
[----:B--2---:R-:W-:-:S13]  /*1f00*/  ISETP.NE.AND P0, PT, R20, RZ, PT ;  /* 0x000000ff1400720c */ /* 0x004fda0003f05270 */
[----:B------:R-:W-:Y:S05]  /*1f10*/  @P0 BRA `(.L_x_10) ;  /* 0xfffffffc00e40947 */ /* 0x000fea000383ffff */
[----:B------:R-:W-:Y:S05]  /*1f20*/  BSYNC.RECONVERGENT B2 ;  /* 0x0000000000027941 */ /* 0x000fea0003800200 */
.L_x_9:
[----:B------:R-:W-:-:S07]  /*1f30*/  IMAD.MOV.U32 R18, RZ, RZ, R21 ;  /* 0x000000ffff127224 */ /* 0x000fce00078e0015 */
.L_x_8:
[----:B------:R-:W-:Y:S05]  /*1f40*/  BSYNC.RECONVERGENT B1 ;  /* 0x0000000000017941 */ /* 0x000fea0003800200 */
.L_x_7:
[----:B------:R-:W-:Y:S01]  /*1f50*/  IMAD.IADD R19, R1, 0x1, R18 ;  /* 0x0000000101137824 */ /* 0x000fe200078e0212 */
[----:B------:R-:W-:Y:S01]  /*1f60*/  BSSY.RECONVERGENT B1, `(.L_x_11) ;  /* 0x0000009000017945 */ /* 0x000fe20003800200 */
[----:B------:R-:W-:-:S03]  /*1f70*/  IMAD.MOV.U32 R18, RZ, RZ, RZ ;  /* 0x000000ffff127224 */ /* 0x000fc600078e00ff */
[----:B------:R0:W-:Y:S04]  /*1f80*/  STL.U8 [R19], RZ ;  /* 0x000000ff13007387 */ /* 0x0001e80000100000 */
.L_x_12:
[----:B------:R-:W-:-:S05]  /*1f90*/  IMAD.IADD R20, R1, 0x1, R18 ;  /* 0x0000000101147824 */ /* 0x000fca00078e0212 */
[----:B0-----:R-:W2:Y:S02]  /*1fa0*/  LDL.U8 R19, [R20] ;  /* 0x0000000014137983 */ /* 0x001ea40000100000 */
[----:B--2---:R-:W-:Y:S01]  /*1fb0*/  ISETP.NE.AND P0, PT, R19, RZ, PT ;  /* 0x000000ff1300720c */ /* 0x004fe20003f05270 */
[----:B------:R-:W-:Y:S02]  /*1fc0*/  IMAD.MOV.U32 R19, RZ, RZ, R18 ;  /* 0x000000ffff137224 */ /* 0x000fe400078e0012 */
[----:B------:R-:W-:-:S10]  /*1fd0*/  VIADD R18, R18, 0x1 ;  /* 0x0000000112127836 */ /* 0x000fd40000000000 */
[----:B------:R-:W-:Y:S05]  /*1fe0*/  @P0 BRA `(.L_x_12) ;  /* 0xfffffffc00e80947 */ /* 0x000fea000383ffff */
[----:B------:R-:W-:Y:S05]  /*1ff0*/  BSYNC.RECONVERGENT B1 ;  /* 0x0000000000017941 */ /* 0x000fea0003800200 */
.L_x_11:
[----:B------:R-:W-:Y:S01]  /*2000*/  LOP3.LUT P0, RZ, R56, 0xff, RZ, 0xc0, !PT ;  /* 0x000000ff38ff7812 */ /* 0x000fe2000780c0ff */
[----:B------:R-:W-:Y:S01]  /*2010*/  BSSY.RECONVERGENT B1, `(.L_x_13) ;  /* 0x0000010000017945 */ /* 0x000fe20003800200 */
[----:B------:R-:W-:-:S11]  /*2020*/  IMAD.MOV.U32 R18, RZ, RZ, R19 ;  /* 0x000000ffff127224 */ /* 0x000fd600078e0013 */
[----:B------:R-:W-:Y:S05]  /*2030*/  @!P0 BRA `(.L_x_14) ;  /* 0x0000000000348947 */ /* 0x000fea0003800000 */
[----:B------:R-:W-:Y:S01]  /*2040*/  BSSY.RECONVERGENT B2, `(.L_x_15) ;  /* 0x000000b000027945 */ /* 0x000fe20003800200 */
[----:B------:R-:W-:Y:S01]  /*2050*/  IMAD.MOV.U32 R18, RZ, RZ, RZ ;  /* 0x000000ffff127224 */ /* 0x000fe200078e00ff */
[----:B------:R-:W-:-:S07]  /*2060*/  PRMT R20, R56, 0x7610, R20 ;  /* 0x0000761038147816 */ /* 0x000fce0000000014 */
.L_x_16:
[C---:B------:R-:W-:Y:S01]  /*2070*/  IADD3 R25, PT, PT, R1.reuse, R18, R19 ;  /* 0x0000001201197210 */ /* 0x040fe20007ffe013 */
[----:B------:R-:W-:-:S04]  /*2080*/  IMAD.IADD R24, R1, 0x1, R18 ;  /* 0x0000000101187824 */ /* 0x000fc800078e0212 */
[----:B------:R0:W-:Y:S04]  /*2090*/  STL.U8 [R25], R20 ;  /* 0x0000001419007387 */ /* 0x0001e80000100000 */
[----:B0-----:R-:W2:Y:S01]  /*20a0*/  LDL.U8 R20, [R24+0x4d1] ;  /* 0x0004d10018147983 */ /* 0x001ea20000100000 */
[----:B------:R-:W-:-:S04]  /*20b0*/  VIADD R18, R18, 0x1 ;  /* 0x0000000112127836 */ /* 0x000fc80000000000 */
[----:B------:R-:W-:Y:S01]  /*20c0*/  IMAD.IADD R21, R18, 0x1, R19 ;  /* 0x0000000112157824 */ /* 0x000fe200078e0213 */
[----:B--2---:R-:W-:-:S13]  /*20d0*/  ISETP.NE.AND P0, PT, R20, RZ, PT ;  /* 0x000000ff1400720c */ /* 0x004fda0003f05270 */
[----:B------:R-:W-:Y:S05]  /*20e0*/  @P0 BRA `(.L_x_16) ;  /* 0xfffffffc00e00947 */ /* 0x000fea000383ffff */
[----:B------:R-:W-:Y:S05]  /*20f0*/  BSYNC.RECONVERGENT B2 ;  /* 0x0000000000027941 */ /* 0x000fea0003800200 */
.L_x_15:
[----:B------:R-:W-:-:S07]  /*2100*/  IMAD.MOV.U32 R18, RZ, RZ, R21 ;  /* 0x000000ffff127224 */ /* 0x000fce00078e0015 */
.L_x_14:
[----:B------:R-:W-:Y:S05]  /*2110*/  BSYNC.RECONVERGENT B1 ;  /* 0x0000000000017941 */ /* 0x000fea0003800200 */
.L_x_13:
[----:B------:R-:W-:-:S05]  /*2120*/  IMAD.IADD R27, R1, 0x1, R18 ;  /* 0x00000001011b7824 */ /* 0x000fca00078e0212 */
[----:B------:R0:W-:Y:S04]  /*2130*/  STL.U8 [R27], RZ ;  /* 0x000000ff1b007387 */ /* 0x0001e80000100000 */
[----:B------:R-:W2:Y:S04]  /*2140*/  LDL.128 R36, [R1] ;  /* 0x0000000001247983 */ /* 0x000ea80000100c00 */
[----:B------:R-:W3:Y:S04]  /*2150*/  LDL.128 R28, [R1+0x10] ;  /* 0x00001000011c7983 */ /* 0x000ee80000100c00 */
[----:B------:R-:W4:Y:S04]  /*2160*/  LDL.128 R32, [R1+0x20] ;  /* 0x0000200001207983 */ /* 0x000f280000100c00 */
[----:B------:R-:W4:Y:S04]  /*2170*/  LDL.U16 R45, [R1+0x30] ;  /* 0x00003000012d7983 */ /* 0x000f280000100400 */
[----:B------:R1:W5:Y:S04]  /*2180*/  LDL R24, [R1+0x34] ;  /* 0x0000340001187983 */ /* 0x0003680000100800 */
[----:B------:R1:W5:Y:S01]  /*2190*/  LDL.64 R20, [R1+0x38] ;  /* 0x0000380001147983 */ /* 0x0003620000100a00 */
[----:B--2---:R-:W-:-:S02]  /*21a0*/  PRMT R18, R36, 0x7770, RZ ;  /* 0x0000777024127816 */ /* 0x004fc400000000ff */
[C---:B------:R-:W-:Y:S02]  /*21b0*/  PRMT R19, R36.reuse, 0x7771, RZ ;  /* 0x0000777124137816 */ /* 0x040fe400000000ff */
[----:B------:R-:W-:Y:S02]  /*21c0*/  PRMT R25, R36, 0x7772, RZ ;  /* 0x0000777224197816 */ /* 0x000fe400000000ff */
[C---:B0-----:R-:W-:Y:S02]  /*21d0*/  PRMT R27, R37.reuse, 0x7770, RZ ;  /* 0x00007770251b7816 */ /* 0x041fe400000000ff */
[C---:B------:R-:W-:Y:S02]  /*21e0*/  PRMT R40, R37.reuse, 0x7771, RZ ;  /* 0x0000777125287816 */ /* 0x040fe400000000ff */
[----:B------:R-:W-:Y:S02]  /*21f0*/  PRMT R41, R37, 0x7772, RZ ;  /* 0x0000777225297816 */ /* 0x000fe400000000ff */
[----:B------:R-:W-:-:S02]  /*2200*/  PRMT R42, R38, 0x7770, RZ ;  /* 0x00007770262a7816 */ /* 0x000fc400000000ff */
[C---:B------:R-:W-:Y:S02]  /*2210*/  PRMT R44, R38.reuse, 0x7771, RZ ;  /* 0x00007771262c7816 */ /* 0x040fe400000000ff */
[----:B------:R-:W-:Y:S02]  /*2220*/  PRMT R79, R38, 0x7772, RZ ;  /* 0x00007772264f7816 */ /* 0x000fe400000000ff */
[C---:B------:R-:W-:Y:S02]  /*2230*/  PRMT R81, R39.reuse, 0x7770, RZ ;  /* 0x0000777027517816 */ /* 0x040fe400000000ff */
[C---:B------:R-:W-:Y:S02]  /*2240*/  PRMT R82, R39.reuse, 0x7771, RZ ;  /* 0x0000777127527816 */ /* 0x040fe400000000ff */
[----:B------:R-:W-:Y:S02]  /*2250*/  PRMT R83, R39, 0x7772, RZ ;  /* 0x0000777227537816 */ /* 0x000fe400000000ff */
[----:B---3--:R-:W-:-:S02]  /*2260*/  PRMT R85, R28, 0x7770, RZ ;  /* 0x000077701c557816 */ /* 0x008fc400000000ff */
[C---:B------:R-:W-:Y:S02]  /*2270*/  PRMT R121, R28.reuse, 0x7771, RZ ;  /* 0x000077711c797816 */ /* 0x040fe400000000ff */
[----:B------:R-:W-:Y:S02]  /*2280*/  PRMT R86, R28, 0x7772, RZ ;  /* 0x000077721c567816 */ /* 0x000fe400000000ff */
[C---:B------:R-:W-:Y:S02]  /*2290*/  PRMT R123, R29.reuse, 0x7770, RZ ;  /* 0x000077701d7b7816 */ /* 0x040fe400000000ff */
        /* <DEDUP_REMOVED lines=8> */
[----:B----4-:R-:W-:-:S02]  /*2320*/  PRMT R133, R32, 0x7770, RZ ;  /* 0x0000777020857816 */ /* 0x010fc400000000ff */
        /* <DEDUP_REMOVED lines=11> */
[----:B------:R-:W-:-:S02]  /*23e0*/  PRMT R150, R45, 0x7770, RZ ;  /* 0x000077702d967816 */ /* 0x000fc400000000ff */
[----:B------:R-:W-:Y:S02]  /*23f0*/  PRMT R36, R36, 0x7773, RZ ;  /* 0x0000777324247816 */ /* 0x000fe400000000ff */
[----:B------:R-:W-:Y:S02]  /*2400*/  PRMT R37, R37, 0x7773, RZ ;  /* 0x0000777325257816 */ /* 0x000fe400000000ff */
[----:B------:R-:W-:Y:S02]  /*2410*/  PRMT R38, R38, 0x7773, RZ ;  /* 0x0000777326267816 */ /* 0x000fe400000000ff */
[----:B------:R-:W-:Y:S02]  /*2420*/  PRMT R39, R39, 0x7773, RZ ;  /* 0x0000777327277816 */ /* 0x000fe400000000ff */
        /* <DEDUP_REMOVED lines=29> */
[----:B-1----:R-:W-:-:S07]  /*2600*/  PRMT R151, R45, 0x7610, R151 ;  /* 0x000076102d977816 */ /* 0x002fce0000000097 */
.L_x_4:
[----:B------:R-:W-:Y:S05]  /*2610*/  BSYNC.RECONVERGENT B0 ;  /* 0x0000000000007941 */ /* 0x000fea0003800200 */
.L_x_3:
[----:B------:R-:W-:Y:S01]  /*2620*/  PRMT R30, R151, 0x7604, R150 ;  /* 0x00007604971e7816 */ /* 0x000fe20000000096 */
[----:B-----5:R-:W-:Y:S01]  /*2630*/  STL [R1+0xcc], R24 ;  /* 0x0000cc1801007387 */ /* 0x020fe20000100800 */
[----:B------:R-:W-:Y:S01]  /*2640*/  LOP3.LUT R28, R78, 0xffff, RZ, 0xc0, !PT ;  /* 0x0000ffff4e1c7812 */ /* 0x000fe200078ec0ff */
[----:B------:R-:W-:Y:S01]  /*2650*/  BSSY.RECONVERGENT B0, `(.L_x_17) ;  /* 0x0000186000007945 */ /* 0x000fe20003800200 */
[----:B------:R-:W-:Y:S01]  /*2660*/  LOP3.LUT R33, R77, 0xffff, RZ, 0xc0, !PT ;  /* 0x0000ffff4d217812 */ /* 0x000fe200078ec0ff */
[----:B------:R-:W-:Y:S01]  /*2670*/  STL.U16 [R1+0xc8], R30 ;  /* 0x0000c81e01007387 */ /* 0x000fe20000100400 */
[----:B------:R-:W-:Y:S02]  /*2680*/  LOP3.LUT R32, R79, 0xffff, RZ, 0xc0, !PT ;  /* 0x0000ffff4f207812 */ /* 0x000fe400078ec0ff */
[----:B------:R-:W-:Y:S01]  /*2690*/  LOP3.LUT R19, R80, 0xffff, RZ, 0xc0, !PT ;  /* 0x0000ffff50137812 */ /* 0x000fe200078ec0ff */
[----:B------:R0:W-:Y:S01]  /*26a0*/  STL.U16 [R1+0x428], R30 ;  /* 0x0004281e01007387 */ /* 0x0001e20000100400 */
[----:B------:R-:W-:-:S02]  /*26b0*/  LOP3.LUT R45, R85, 0xffff, RZ, 0xc0, !PT ;  /* 0x0000ffff552d7812 */ /* 0x000fc400078ec0ff */
[----:B------:R-:W-:Y:S01]  /*26c0*/  LOP3.LUT R29, R125, 0xffff, RZ, 0xc0, !PT ;  /* 0x0000ffff7d1d7812 */ /* 0x000fe200078ec0ff */
[----:B------:R-:W-:Y:S01]  /*26d0*/  STL.64 [R1+0xd0], R20 ;  /* 0x0000d01401007387 */ /* 0x000fe20000100a00 */
[----:B------:R-:W-:Y:S02]  /*26e0*/  LOP3.LUT R36, R123, 0xffff, RZ, 0xc0, !PT ;  /* 0x0000ffff7b247812 */ /* 0x000fe400078ec0ff */
[----:B------:R-:W-:Y:S01]  /*26f0*/  LOP3.LUT R34, R124, 0xffff, RZ, 0xc0, !PT ;  /* 0x0000ffff7c227812 */ /* 0x000fe200078ec0ff */
[----:B------:R-:W-:Y:S01]  /*2700*/  STL [R1+0x42c], R24 ;  /* 0x00042c1801007387 */ /* 0x000fe20000100800 */
[----:B------:R-:W-:Y:S02]  /*2710*/  LOP3.LUT R41, R126, 0xffff, RZ, 0xc0, !PT ;  /* 0x0000ffff7e297812 */ /* 0x000fe400078ec0ff */
[----:B0-----:R-:W-:Y:S01]  /*2720*/  LOP3.LUT R30, R121, 0xffff, RZ, 0xc0, !PT ;  /* 0x0000ffff791e7812 */ /* 0x001fe200078ec0ff */
[----:B------:R-:W-:Y:S01]  /*2730*/  STL.64 [R1+0x430], R20 ;  /* 0x0004301401007387 */ /* 0x000fe20000100a00 */
[----:B------:R-:W-:-:S02]  /*2740*/  PRMT R31, R33, 0x3340, R28 ;  /* 0x00003340211f7816 */ /* 0x000fc4000000001c */
[----:B------:R-:W-:Y:S02]  /*2750*/  PRMT R42, R45, 0x3340, R30 ;  /* 0x000033402d2a7816 */ /* 0x000fe4000000001e */
[C---:B------:R-:W-:Y:S01]  /*2760*/  PRMT R28, R32.reuse, 0x3340, R19 ;  /* 0x00003340201c7816 */ /* 0x040fe20000000013 */
[----:B------:R-:W-:Y:S01]  /*2770*/  IMAD.U32 R32, R32, 0x10000, RZ ;  /* 0x0001000020207824 */ /* 0x000fe200078e00ff */
[----:B------:R-:W-:Y:S02]  /*2780*/  LOP3.LUT R38, R82, 0xffff, RZ, 0xc0, !PT ;  /* 0x0000ffff52267812 */ /* 0x000fe400078ec0ff */
[----:B------:R-:W-:Y:S02]  /*2790*/  LOP3.LUT R27, R81, 0xffff, RZ, 0xc0, !PT ;  /* 0x0000ffff511b7812 */ /* 0x000fe400078ec0ff */
[----:B------:R-:W-:Y:S02]  /*27a0*/  LOP3.LUT R25, R83, 0xffff, RZ, 0xc0, !PT ;  /* 0x0000ffff53197812 */ /* 0x000fe400078ec0ff */
[----:B------:R-:W-:-:S02]  /*27b0*/  LOP3.LUT R18, R84, 0xffff, RZ, 0xc0, !PT ;  /* 0x0000ffff54127812 */ /* 0x000fc400078ec0ff */
[----:B------:R-:W-:Y:S02]  /*27c0*/  LOP3.LUT R39, R86, 0xffff, RZ, 0xc0, !PT ;  /* 0x0000ffff56277812 */ /* 0x000fe400078ec0ff */
[----:B------:R-:W-:Y:S02]  /*27d0*/  LOP3.LUT R40, R122, 0xffff, RZ, 0xc0, !PT ;  /* 0x0000ffff7a287812 */ /* 0x000fe400078ec0ff */
[----:B------:R-:W-:Y:S02]  /*27e0*/  PRMT R35, R36, 0x3340, R29 ;  /* 0x0000334024237816 */ /* 0x000fe4000000001d */
[C---:B------:R-:W-:Y:S01]  /*27f0*/  PRMT R30, R34.reuse, 0x3340, R41 ;  /* 0x00003340221e7816 */ /* 0x040fe20000000029 */
[----:B------:R-:W-:Y:S01]  /*2800*/  IMAD.U32 R34, R34, 0x10000, RZ ;  /* 0x0001000022227824 */ /* 0x000fe200078e00ff */
[----:B------:R-:W-:Y:S02]  /*2810*/  PRMT R28, R31, 0x5410, R28 ;  /* 0x000054101f1c7816 */ /* 0x000fe4000000001c */
[----:B------:R-:W-:-:S02]  /*2820*/  PRMT R38, R27, 0x3340, R38 ;  /* 0x000033401b267816 */ /* 0x000fc40000000026 */
[C---:B------:R-:W-:Y:S01]  /*2830*/  PRMT R29, R25.reuse, 0x3340, R18 ;  /* 0x00003340191d7816 */ /* 0x040fe20000000012 */
[----:B------:R-:W-:Y:S01]  /*2840*/  IMAD.U32 R25, R25, 0x10000, RZ ;  /* 0x0001000019197824 */ /* 0x000fe200078e00ff */
[C---:B------:R-:W-:Y:S01]  /*2850*/  PRMT R37, R39.reuse, 0x3340, R40 ;  /* 0x0000334027257816 */ /* 0x040fe20000000028 */
[----:B------:R-:W-:Y:S01]  /*2860*/  IMAD.U32 R39, R39, 0x10000, RZ ;  /* 0x0001000027277824 */ /* 0x000fe200078e00ff */
[----:B------:R-:W-:Y:S02]  /*2870*/  PRMT R31, R35, 0x5410, R30 ;  /* 0x00005410231f7816 */ /* 0x000fe4000000001e */
[----:B------:R-:W-:Y:S02]  /*2880*/  LOP3.LUT R44, R71, 0xffff, RZ, 0xc0, !PT ;  /* 0x0000ffff472c7812 */ /* 0x000fe400078ec0ff */
[----:B------:R-:W-:Y:S02]  /*2890*/  LOP3.LUT R48, R70, 0xffff, RZ, 0xc0, !PT ;  /* 0x0000ffff46307812 */ /* 0x000fe400078ec0ff */
[----:B------:R-:W-:-:S02]  /*28a0*/  LOP3.LUT R35, R134, 0xffff, RZ, 0xc0, !PT ;  /* 0x0000ffff86237812 */ /* 0x000fc400078ec0ff */
[----:B------:R-:W-:Y:S02]  /*28b0*/  PRMT R29, R38, 0x5410, R29 ;  /* 0x00005410261d7816 */ /* 0x000fe4000000001d */
[----:B------:R-:W-:Y:S01]  /*28c0*/  PRMT R30, R42, 0x5410, R37 ;  /* 0x000054102a1e7816 */ /* 0x000fe20000000025 */
[----:B------:R-:W-:Y:S01]  /*28d0*/  IMAD.U32 R37, R44, 0x10000, RZ ;  /* 0x000100002c257824 */ /* 0x000fe200078e00ff */
[----:B------:R-:W-:Y:S02]  /*28e0*/  LOP3.LUT R49, R74, 0xffff, RZ, 0xc0, !PT ;  /* 0x0000ffff4a317812 */ /* 0x000fe400078ec0ff */
[----:B------:R-:W-:Y:S01]  /*28f0*/  LOP3.LUT R38, R73, 0xffff, RZ, 0xc0, !PT ;  /* 0x0000ffff49267812 */ /* 0x000fe200078ec0ff */
[----:B------:R-:W-:Y:S01]  /*2900*/  STL.128 [R1+0xa0], R28 ;  /* 0x0000a01c01007387 */ /* 0x000fe20000100c00 */
[C---:B------:R-:W-:Y:S02]  /*2910*/  PRMT R48, R35.reuse, 0x3340, R48 ;  /* 0x0000334023307816 */ /* 0x040fe40000000030 */
[----:B------:R-:W-:Y:S01]  /*2920*/  LOP3.LUT R35, R35, 0xff, RZ, 0xc0, !PT ;  /* 0x000000ff23237812 */ /* 0x000fe200078ec0ff */
[----:B------:R0:W-:Y:S01]  /*2930*/  STL.128 [R1+0x400], R28 ;  /* 0x0004001c01007387 */ /* 0x0001e20000100c00 */
[----:B------:R-:W-:-:S02]  /*2940*/  PRMT R49, R38, 0x3340, R49 ;  /* 0x0000334026317816 */ /* 0x000fc40000000031 */
[----:B------:R-:W-:Y:S02]  /*2950*/  LOP3.LUT R47, R38, 0xff, RZ, 0xc0, !PT ;  /* 0x000000ff262f7812 */ /* 0x000fe400078ec0ff */
[----:B------:R-:W-:Y:S02]  /*2960*/  PRMT R35, R70, 0x7604, R35 ;  /* 0x0000760446237816 */ /* 0x000fe40000000023 */
[----:B------:R-:W-:Y:S02]  /*2970*/  LOP3.LUT R38, R37, 0xff0000, RZ, 0xc0, !PT ;  /* 0x00ff000025267812 */ /* 0x000fe400078ec0ff */
[----:B------:R-:W-:Y:S02]  /*2980*/  LOP3.LUT R42, R75, 0xffff, RZ, 0xc0, !PT ;  /* 0x0000ffff4b2a7812 */ /* 0x000fe400078ec0ff */
[----:B------:R-:W-:Y:S01]  /*2990*/  LOP3.LUT R33, R33, 0xff, RZ, 0xc0, !PT ;  /* 0x000000ff21217812 */ /* 0x000fe200078ec0ff */
[----:B------:R-:W-:Y:S01]  /*29a0*/  IMAD.IADD R35, R35, 0x1, R38 ;  /* 0x0000000123237824 */ /* 0x000fe200078e0226 */
[----:B------:R-:W-:Y:S01]  /*29b0*/  LOP3.LUT R27, R27, 0xff, RZ, 0xc0, !PT ;  /* 0x000000ff1b1b7812 */ /* 0x000fe200078ec0ff */
[----:B------:R-:W-:Y:S01]  /*29c0*/  IMAD.U32 R46, R42, 0x10000, RZ ;  /* 0x000100002a2e7824 */ /* 0x000fe200078e00ff */
[----:B------:R-:W-:-:S02]  /*29d0*/  LOP3.LUT R38, R45, 0xff, RZ, 0xc0, !PT ;  /* 0x000000ff2d267812 */ /* 0x000fc400078ec0ff */
[----:B------:R-:W-:Y:S02]  /*29e0*/  LOP3.LUT R36, R36, 0xff, RZ, 0xc0, !PT ;  /* 0x000000ff24247812 */ /* 0x000fe400078ec0ff */
[----:B0-----:R-:W-:Y:S02]  /*29f0*/  LOP3.LUT R28, R25, 0xff0000, RZ, 0xc0, !PT ;  /* 0x00ff0000191c7812 */ /* 0x001fe400078ec0ff */
[----:B------:R-:W-:Y:S02]  /*2a00*/  PRMT R33, R78, 0x7604, R33 ;  /* 0x000076044e217816 */ /* 0x000fe40000000021 */
[----:B------:R-:W-:Y:S02]  /*2a10*/  LOP3.LUT R32, R32, 0xff0000, RZ, 0xc0, !PT ;  /* 0x00ff000020207812 */ /* 0x000fe400078ec0ff */
[----:B------:R-:W-:Y:S02]  /*2a20*/  PRMT R27, R82, 0x7604, R27 ;  /* 0x00007604521b7816 */ /* 0x000fe4000000001b */
[----:B------:R-:W-:Y:S01]  /*2a30*/  PRMT R38, R121, 0x7604, R38 ;  /* 0x0000760479267816 */ /* 0x000fe20000000026 */
[----:B------:R-:W-:Y:S01]  /*2a40*/  IMAD.IADD R62, R33, 0x1, R32 ;  /* 0x00000001213e7824 */ /* 0x000fe200078e0220 */
[----:B------:R-:W-:Y:S01]  /*2a50*/  LOP3.LUT R39, R39, 0xff0000, RZ, 0xc0, !PT ;  /* 0x00ff000027277812 */ /* 0x000fe200078ec0ff */
[----:B------:R-:W-:Y:S01]  /*2a60*/  IMAD.IADD R45, R27, 0x1, R28 ;  /* 0x000000011b2d7824 */ /* 0x000fe200078e021c */
[----:B------:R-:W-:Y:S01]  /*2a70*/  PRMT R36, R125, 0x7604, R36 ;  /* 0x000076047d247816 */ /* 0x000fe20000000024 */
[----:B------:R-:W-:Y:S01]  /*2a80*/  IMAD R62, R19, 0x1000000, R62 ;  /* 0x01000000133e7824 */ /* 0x000fe200078e023e */
[----:B------:R-:W-:Y:S01]  /*2a90*/  LOP3.LUT R25, R34, 0xff0000, RZ, 0xc0, !PT ;  /* 0x00ff000022197812 */ /* 0x000fe200078ec0ff */
[----:B------:R-:W-:Y:S01]  /*2aa0*/  IMAD.IADD R55, R38, 0x1, R39 ;  /* 0x0000000126377824 */ /* 0x000fe200078e0227 */
[----:B------:R-:W-:Y:S01]  /*2ab0*/  PRMT R37, R74, 0x7604, R47 ;  /* 0x000076044a257816 */ /* 0x000fe2000000002f */
[----:B------:R-:W-:Y:S01]  /*2ac0*/  IMAD R59, R18, 0x1000000, R45 ;  /* 0x01000000123b7824 */ /* 0x000fe200078e022d */
[----:B------:R-:W-:Y:S01]  /*2ad0*/  LOP3.LUT R46, R46, 0xff0000, RZ, 0xc0, !PT ;  /* 0x00ff00002e2e7812 */ /* 0x000fe200078ec0ff */
[----:B------:R-:W-:Y:S01]  /*2ae0*/  IMAD.IADD R64, R36, 0x1, R25 ;  /* 0x0000000124407824 */ /* 0x000fe200078e0219 */
[----:B------:R-:W-:Y:S01]  /*2af0*/  LOP3.LUT R25, R130, 0xffff, RZ, 0xc0, !PT ;  /* 0x0000ffff82197812 */ /* 0x000fe200078ec0ff */
[----:B------:R-:W-:Y:S01]  /*2b00*/  IMAD R63, R40, 0x1000000, R55 ;  /* 0x01000000283f7824 */ /* 0x000fe200078e0237 */
[----:B------:R-:W-:Y:S01]  /*2b10*/  LOP3.LUT R30, R129, 0xffff, RZ, 0xc0, !PT ;  /* 0x0000ffff811e7812 */ /* 0x000fe200078ec0ff */
[----:B------:R-:W-:Y:S01]  /*2b20*/  IMAD.IADD R37, R37, 0x1, R46 ;  /* 0x0000000125257824 */ /* 0x000fe200078e022e */
[----:B------:R-:W-:Y:S01]  /*2b30*/  LOP3.LUT R27, R53, 0xffff, RZ, 0xc0, !PT ;  /* 0x0000ffff351b7812 */ /* 0x000fe200078ec0ff */
[----:B------:R-:W-:Y:S01]  /*2b40*/  IMAD R64, R41, 0x1000000, R64 ;  /* 0x0100000029407824 */ /* 0x000fe200078e0240 */
[----:B------:R-:W-:-:S02]  /*2b50*/  LOP3.LUT R32, R52, 0xffff, RZ, 0xc0, !PT ;  /* 0x0000ffff34207812 */ /* 0x000fc400078ec0ff */
[----:B------:R-:W-:Y:S02]  /*2b60*/  LOP3.LUT R29, R127, 0xffff, RZ, 0xc0, !PT ;  /* 0x0000ffff7f1d7812 */ /* 0x000fe400078ec0ff */
[----:B------:R-:W-:Y:S02]  /*2b70*/  LOP3.LUT R33, R139, 0xffff, RZ, 0xc0, !PT ;  /* 0x0000ffff8b217812 */ /* 0x000fe400078ec0ff */
[----:B------:R-:W-:Y:S02]  /*2b80*/  LOP3.LUT R34, R138, 0xffff, RZ, 0xc0, !PT ;  /* 0x0000ffff8a227812 */ /* 0x000fe400078ec0ff */
[----:B------:R-:W-:Y:S02]  /*2b90*/  LOP3.LUT R38, R135, 0xffff, RZ, 0xc0, !PT ;  /* 0x0000ffff87267812 */ /* 0x000fe400078ec0ff */
[----:B------:R-:W-:Y:S02]  /*2ba0*/  LOP3.LUT R39, R133, 0xffff, RZ, 0xc0, !PT ;  /* 0x0000ffff85277812 */ /* 0x000fe400078ec0ff */
[----:B------:R-:W-:-:S02]  /*2bb0*/  LOP3.LUT R36, R136, 0xffff, RZ, 0xc0, !PT ;  /* 0x0000ffff88247812 */ /* 0x000fc400078ec0ff */
[----:B------:R-:W-:Y:S02]  /*2bc0*/  LOP3.LUT R28, R131, 0xffff, RZ, 0xc0, !PT ;  /* 0x0000ffff831c7812 */ /* 0x000fe400078ec0ff */
[----:B------:R-:W-:Y:S02]  /*2bd0*/  LOP3.LUT R31, R140, 0xffff, RZ, 0xc0, !PT ;  /* 0x0000ffff8c1f7812 */ /* 0x000fe400078ec0ff */
[----:B------:R-:W-:Y:S01]  /*2be0*/  PRMT R46, R30, 0x3340, R25 ;  /* 0x000033401e2e7816 */ /* 0x000fe20000000019 */
[----:B------:R-:W-:Y:S01]  /*2bf0*/  IMAD.U32 R25, R29, 0x10000, RZ ;  /* 0x000100001d197824 */ /* 0x000fe200078e00ff */
[----:B------:R-:W-:Y:S02]  /*2c00*/  PRMT R47, R32, 0x3340, R27 ;  /* 0x00003340202f7816 */ /* 0x000fe4000000001b */
[----:B------:R-:W-:Y:S01]  /*2c10*/  PRMT R50, R34, 0x3340, R33 ;  /* 0x0000334022327816 */ /* 0x000fe20000000021 */
[----:B------:R-:W-:Y:S01]  /*2c20*/  IMAD.U32 R33, R36, 0x10000, RZ ;  /* 0x0001000024217824 */ /* 0x000fe200078e00ff */
[----:B------:R-:W-:-:S02]  /*2c30*/  PRMT R54, R39, 0x3340, R38 ;  /* 0x0000334027367816 */ /* 0x000fc40000000026 */
[----:B------:R-:W-:Y:S01]  /*2c40*/  LOP3.LUT R27, R30, 0xff, RZ, 0xc0, !PT ;  /* 0x000000ff1e1b7812 */ /* 0x000fe200078ec0ff */
[----:B------:R-:W-:Y:S01]  /*2c50*/  IMAD.U32 R30, R28, 0x10000, RZ ;  /* 0x000100001c1e7824 */ /* 0x000fe200078e00ff */
[----:B------:R-:W-:Y:S01]  /*2c60*/  LOP3.LUT R38, R39, 0xff, RZ, 0xc0, !PT ;  /* 0x000000ff27267812 */ /* 0x000fe200078ec0ff */
[----:B------:R-:W-:Y:S01]  /*2c70*/  IMAD.U32 R39, R31, 0x10000, RZ ;  /* 0x000100001f277824 */ /* 0x000fe200078e00ff */
[----:B------:R-:W-:Y:S02]  /*2c80*/  LOP3.LUT R32, R32, 0xff, RZ, 0xc0, !PT ;  /* 0x000000ff20207812 */ /* 0x000fe400078ec0ff */
[----:B------:R-:W-:Y:S02]  /*2c90*/  LOP3.LUT R34, R34, 0xff, RZ, 0xc0, !PT ;  /* 0x000000ff22227812 */ /* 0x000fe400078ec0ff */
[----:B------:R-:W-:Y:S02]  /*2ca0*/  PRMT R32, R53, 0x7604, R32 ;  /* 0x0000760435207816 */ /* 0x000fe40000000020 */
[----:B------:R-:W-:-:S02]  /*2cb0*/  LOP3.LUT R25, R25, 0xff0000, RZ, 0xc0, !PT ;  /* 0x00ff000019197812 */ /* 0x000fc400078ec0ff */
[----:B------:R-:W-:Y:S02]  /*2cc0*/  PRMT R38, R135, 0x7604, R38 ;  /* 0x0000760487267816 */ /* 0x000fe40000000026 */
[----:B------:R-:W-:Y:S01]  /*2cd0*/  LOP3.LUT R33, R33, 0xff0000, RZ, 0xc0, !PT ;  /* 0x00ff000021217812 */ /* 0x000fe200078ec0ff */
[----:B------:R-:W-:Y:S01]  /*2ce0*/  IMAD.IADD R57, R32, 0x1, R25 ;  /* 0x0000000120397824 */ /* 0x000fe200078e0219 */
[----:B------:R-:W-:Y:S02]  /*2cf0*/  PRMT R27, R130, 0x7604, R27 ;  /* 0x00007604821b7816 */ /* 0x000fe4000000001b */
[----:B------:R-:W-:Y:S01]  /*2d00*/  LOP3.LUT R30, R30, 0xff0000, RZ, 0xc0, !PT ;  /* 0x00ff00001e1e7812 */ /* 0x000fe200078ec0ff */
[----:B------:R-:W-:Y:S01]  /*2d10*/  IMAD.IADD R68, R38, 0x1, R33 ;  /* 0x0000000126447824 */ /* 0x000fe200078e0221 */
[----:B------:R-:W-:Y:S02]  /*2d20*/  PRMT R34, R139, 0x7604, R34 ;  /* 0x000076048b227816 */ /* 0x000fe40000000022 */
[----:B------:R-:W-:Y:S01]  /*2d30*/  LOP3.LUT R39, R39, 0xff0000, RZ, 0xc0, !PT ;  /* 0x00ff000027277812 */ /* 0x000fe200078ec0ff */
[----:B------:R-:W-:Y:S01]  /*2d40*/  IMAD.IADD R66, R27, 0x1, R30 ;  /* 0x000000011b427824 */ /* 0x000fe200078e021e */
[----:B------:R-:W-:-:S02]  /*2d50*/  LOP3.LUT R25, R147, 0xffff, RZ, 0xc0, !PT ;  /* 0x0000ffff93197812 */ /* 0x000fc400078ec0ff */
[----:B------:R-:W-:Y:S01]  /*2d60*/  LOP3.LUT R32, R146, 0xffff, RZ, 0xc0, !PT ;  /* 0x0000ffff92207812 */ /* 0x000fe200078ec0ff */
[----:B------:R-:W-:Y:S01]  /*2d70*/  IMAD.IADD R65, R34, 0x1, R39 ;  /* 0x0000000122417824 */ /* 0x000fe200078e0227 */
[----:B------:R-:W-:Y:S02]  /*2d80*/  LOP3.LUT R33, R144, 0xffff, RZ, 0xc0, !PT ;  /* 0x0000ffff90217812 */ /* 0x000fe400078ec0ff */
[----:B------:R-:W-:Y:S02]  /*2d90*/  LOP3.LUT R27, R143, 0xffff, RZ, 0xc0, !PT ;  /* 0x0000ffff8f1b7812 */ /* 0x000fe400078ec0ff */
[----:B------:R-:W-:Y:S02]  /*2da0*/  LOP3.LUT R34, R142, 0xffff, RZ, 0xc0, !PT ;  /* 0x0000ffff8e227812 */ /* 0x000fe400078ec0ff */
[----:B------:R-:W-:Y:S01]  /*2db0*/  PRMT R58, R32, 0x3340, R25 ;  /* 0x00003340203a7816 */ /* 0x000fe20000000019 */
[----:B------:R-:W-:Y:S01]  /*2dc0*/  IMAD.U32 R25, R33, 0x10000, RZ ;  /* 0x0001000021197824 */ /* 0x000fe200078e00ff */
[----:B------:R-:W-:-:S02]  /*2dd0*/  LOP3.LUT R30, R148, 0xffff, RZ, 0xc0, !PT ;  /* 0x0000ffff941e7812 */ /* 0x000fc400078ec0ff */
[C---:B------:R-:W-:Y:S02]  /*2de0*/  PRMT R60, R34.reuse, 0x3340, R27 ;  /* 0x00003340223c7816 */ /* 0x040fe4000000001b */
[----:B------:R-:W-:Y:S01]  /*2df0*/  LOP3.LUT R34, R34, 0xff, RZ, 0xc0, !PT ;  /* 0x000000ff22227812 */ /* 0x000fe200078ec0ff */
[----:B------:R-:W-:Y:S01]  /*2e00*/  IMAD.U32 R27, R30, 0x10000, RZ ;  /* 0x000100001e1b7824 */ /* 0x000fe200078e00ff */
[----:B------:R-:W-:Y:S02]  /*2e10*/  LOP3.LUT R25, R25, 0xff0000, RZ, 0xc0, !PT ;  /* 0x00ff000019197812 */ /* 0x000fe400078ec0ff */
[----:B------:R-:W-:Y:S02]  /*2e20*/  PRMT R34, R143, 0x7604, R34 ;  /* 0x000076048f227816 */ /* 0x000fe40000000022 */
[----:B------:R-:W-:Y:S02]  /*2e30*/  LOP3.LUT R32, R32, 0xff, RZ, 0xc0, !PT ;  /* 0x000000ff20207812 */ /* 0x000fe400078ec0ff */
[----:B------:R-:W-:Y:S01]  /*2e40*/  LOP3.LUT R19, R132, 0xffff, RZ, 0xc0, !PT ;  /* 0x0000ffff84137812 */ /* 0x000fe200078ec0ff */
[----:B------:R-:W-:Y:S01]  /*2e50*/  IMAD.IADD R67, R34, 0x1, R25 ;  /* 0x0000000122437824 */ /* 0x000fe200078e0219 */
[----:B------:R-:W-:-:S02]  /*2e60*/  PRMT R32, R147, 0x7604, R32 ;  /* 0x0000760493207816 */ /* 0x000fc40000000020 */
[----:B------:R-:W-:Y:S01]  /*2e70*/  LOP3.LUT R39, R27, 0xff0000, RZ, 0xc0, !PT ;  /* 0x00ff00001b277812 */ /* 0x000fe200078ec0ff */
[----:B------:R-:W-:Y:S01]  /*2e80*/  IMAD R66, R19, 0x1000000, R66 ;  /* 0x0100000013427824 */ /* 0x000fe200078e0242 */
[----:B------:R-:W-:Y:S02]  /*2e90*/  LOP3.LUT R25, R76, 0xffff, RZ, 0xc0, !PT ;  /* 0x0000ffff4c197812 */ /* 0x000fe400078ec0ff */
[----:B------:R-:W-:Y:S01]  /*2ea0*/  PRMT R45, R28, 0x3340, R19 ;  /* 0x000033401c2d7816 */ /* 0x000fe20000000013 */
[----:B------:R-:W-:Y:S01]  /*2eb0*/  IMAD.IADD R88, R32, 0x1, R39 ;  /* 0x0000000120587824 */ /* 0x000fe200078e0227 */
[----:B------:R-:W-:Y:S01]  /*2ec0*/  LOP3.LUT R28, R150, 0xff, RZ, 0xc0, !PT ;  /* 0x000000ff961c7812 */ /* 0x000fe200078ec0ff */
[----:B------:R-:W-:Y:S01]  /*2ed0*/  IMAD R39, R25, 0x1000000, R37 ;  /* 0x0100000019277824 */ /* 0x000fe200078e0225 */
[----:B------:R-:W-:Y:S02]  /*2ee0*/  PRMT R42, R42, 0x3340, R25 ;  /* 0x000033402a2a7816 */ /* 0x000fe40000000019 */
[----:B------:R-:W-:-:S02]  /*2ef0*/  LOP3.LUT R27, R72, 0xffff, RZ, 0xc0, !PT ;  /* 0x0000ffff481b7812 */ /* 0x000fc400078ec0ff */
[----:B------:R-:W-:Y:S01]  /*2f00*/  LOP3.LUT R18, R128, 0xffff, RZ, 0xc0, !PT ;  /* 0x0000ffff80127812 */ /* 0x000fe200078ec0ff */
[----:B------:R-:W-:Y:S01]  /*2f10*/  SHFL.UP PT, R39, R39, 0x1, RZ ;  /* 0x0420000027277989 */ /* 0x000fe200000e00ff */
[----:B------:R-:W-:Y:S01]  /*2f20*/  LOP3.LUT R25, R137, 0xffff, RZ, 0xc0, !PT ;  /* 0x0000ffff89197812 */ /* 0x000fe200078ec0ff */
[----:B------:R-:W-:Y:S01]  /*2f30*/  IMAD R38, R27, 0x1000000, R35 ;  /* 0x010000001b267824 */ /* 0x000fe200078e0223 */
[----:B------:R-:W-:Y:S01]  /*2f40*/  IADD3 R40, P0, PT, R22, R61, RZ ;  /* 0x0000003d16287210 */ /* 0x000fe20007f1e0ff */
[----:B------:R-:W-:Y:S01]  /*2f50*/  IMAD R32, R18, 0x1000000, R57 ;  /* 0x0100000012207824 */ /* 0x000fe200078e0239 */
[----:B------:R-:W-:Y:S01]  /*2f60*/  PRMT R61, R151, 0x7604, R28 ;  /* 0x00007604973d7816 */ /* 0x000fe2000000001c */
[----:B------:R-:W-:Y:S01]  /*2f70*/  IMAD R34, R25, 0x1000000, R68 ;  /* 0x0100000019227824 */ /* 0x000fe200078e0244 */
[----:B------:R-:W-:Y:S01]  /*2f80*/  PRMT R51, R44, 0x3340, R27 ;  /* 0x000033402c337816 */ /* 0x000fe2000000001b */
[----:B------:R-:W-:Y:S01]  /*2f90*/  SHFL.UP PT, R28, R62, 0x1, RZ ;  /* 0x042000003e1c7989 */ /* 0x000fe200000e00ff */
[----:B------:R-:W-:Y:S01]  /*2fa0*/  PRMT R44, R29, 0x3340, R18 ;  /* 0x000033401d2c7816 */ /* 0x000fe20000000012 */
[----:B------:R-:W-:Y:S01]  /*2fb0*/  IMAD.X R41, RZ, RZ, UR4, P0 ;  /* 0x00000004ff297e24 */ /* 0x000fe200080e06ff */
[----:B------:R-:W-:Y:S01]  /*2fc0*/  LOP3.LUT R18, R141, 0xffff, RZ, 0xc0, !PT ;  /* 0x0000ffff8d127812 */ /* 0x000fe200078ec0ff */
[----:B------:R-:W0:Y:S01]  /*2fd0*/  SHFL.UP PT, R68, R61, 0x1, RZ ;  /* 0x042000003d447989 */ /* 0x000e2200000e00ff */
[----:B------:R-:W-:-:S02]  /*2fe0*/  LOP3.LUT R19, R149, 0xffff, RZ, 0xc0, !PT ;  /* 0x0000ffff95137812 */ /* 0x000fc400078ec0ff */
[----:B------:R-:W-:Y:S01]  /*2ff0*/  PRMT R27, R36, 0x3340, R25 ;  /* 0x00003340241b7816 */ /* 0x000fe20000000019 */
[----:B------:R-:W-:Y:S01]  /*3000*/  SHFL.UP PT, R29, R59, 0x1, RZ ;  /* 0x042000003b1d7989 */ /* 0x000fe200000e00ff */
[----:B------:R-:W-:Y:S01]  /*3010*/  PRMT R25, R31, 0x3340, R18 ;  /* 0x000033401f197816 */ /* 0x000fe20000000012 */
[----:B------:R-:W-:Y:S01]  /*3020*/  IMAD R35, R18, 0x1000000, R65 ;  /* 0x0100000012237824 */ /* 0x000fe200078e0241 */
[----:B------:R-:W-:Y:S01]  /*3030*/  PRMT R55, R30, 0x3340, R19 ;  /* 0x000033401e377816 */ /* 0x000fe20000000013 */
[----:B------:R-:W-:Y:S01]  /*3040*/  SHFL.UP PT, R31, R64, 0x1, RZ ;  /* 0x04200000401f7989 */ /* 0x000fe200000e00ff */
[----:B------:R-:W-:Y:S01]  /*3050*/  PRMT R44, R47, 0x5410, R44 ;  /* 0x000054102f2c7816 */ /* 0x000fe2000000002c */
[----:B------:R-:W-:Y:S01]  /*3060*/  IMAD R19, R19, 0x1000000, R88 ;  /* 0x0100000013137824 */ /* 0x000fe200078e0258 */
[----:B------:R-:W-:Y:S01]  /*3070*/  PRMT R47, R50, 0x5410, R25 ;  /* 0x00005410322f7816 */ /* 0x000fe20000000019 */
[----:B------:R-:W1:Y:S01]  /*3080*/  SHFL.UP PT, R30, R63, 0x1, RZ ;  /* 0x042000003f1e7989 */ /* 0x000e6200000e00ff */
[----:B------:R-:W-:-:S02]  /*3090*/  LOP3.LUT R18, R145, 0xffff, RZ, 0xc0, !PT ;  /* 0x0000ffff91127812 */ /* 0x000fc400078ec0ff */
[----:B------:R-:W-:Y:S01]  /*30a0*/  PRMT R49, R49, 0x5410, R42 ;  /* 0x0000541031317816 */ /* 0x000fe2000000002a */
[----:B------:R-:W-:Y:S01]  /*30b0*/  SHFL.UP PT, R36, R40, 0x1, RZ ;  /* 0x0420000028247989 */ /* 0x000fe200000e00ff */
[----:B------:R-:W-:Y:S01]  /*30c0*/  PRMT R57, R33, 0x3340, R18 ;  /* 0x0000334021397816 */ /* 0x000fe20000000012 */
[----:B------:R-:W-:Y:S01]  /*30d0*/  IMAD R18, R18, 0x1000000, R67 ;  /* 0x0100000012127824 */ /* 0x000fe200078e0243 */
[----:B------:R-:W-:Y:S01]  /*30e0*/  PRMT R45, R46, 0x5410, R45 ;  /* 0x000054102e2d7816 */ /* 0x000fe2000000002d */
[----:B------:R-:W-:Y:S01]  /*30f0*/  SHFL.UP PT, R37, R41, 0x1, RZ ;  /* 0x0420000029257989 */ /* 0x000fe200000e00ff */
[----:B------:R-:W-:Y:S02]  /*3100*/  PRMT R48, R48, 0x5410, R51 ;  /* 0x0000541030307816 */ /* 0x000fe40000000033 */
[----:B------:R-:W-:Y:S01]  /*3110*/  PRMT R46, R54, 0x5410, R27 ;  /* 0x00005410362e7816 */ /* 0x000fe2000000001b */
[----:B------:R-:W-:Y:S01]  /*3120*/  SHFL.UP PT, R32, R32, 0x1, RZ ;  /* 0x0420000020207989 */ /* 0x000fe200000e00ff */
[----:B0-----:R-:W-:-:S02]  /*3130*/  SHF.R.U32.HI R25, RZ, 0x8, R68 ;  /* 0x00000008ff197819 */ /* 0x001fc40000011644 */
[----:B------:R-:W-:Y:S01]  /*3140*/  PRMT R51, R58, 0x5410, R55 ;  /* 0x000054103a337816 */ /* 0x000fe20000000037 */
[----:B------:R-:W-:Y:S01]  /*3150*/  SHFL.UP PT, R33, R66, 0x1, RZ ;  /* 0x0420000042217989 */ /* 0x000fe200000e00ff */
[----:B------:R-:W-:Y:S02]  /*3160*/  PRMT R42, R25, 0x7604, R68 ;  /* 0x00007604192a7816 */ /* 0x000fe40000000044 */
[----:B------:R-:W-:Y:S01]  /*3170*/  PRMT R50, R60, 0x5410, R57 ;  /* 0x000054103c327816 */ /* 0x000fe20000000039 */
[----:B------:R-:W-:Y:S01]  /*3180*/  SHFL.UP PT, R34, R34, 0x1, RZ ;  /* 0x0420000022227989 */ /* 0x000fe200000e00ff */
[----:B------:R-:W-:Y:S02]  /*3190*/  ISETP.NE.U32.AND P0, PT, R40, RZ, PT ;  /* 0x000000ff2800720c */ /* 0x000fe40003f05070 */
[----:B------:R-:W-:Y:S01]  /*31a0*/  PRMT R27, R134, 0x7610, R27 ;  /* 0x00007610861b7816 */ /* 0x000fe2000000001b */
[----:B-1----:R-:W-:Y:S01]  /*31b0*/  STL.128 [R1+0x10], R28 ;  /* 0x0000101c01007387 */ /* 0x002fe20000100c00 */
[----:B------:R-:W-:-:S02]  /*31c0*/  ISETP.NE.AND.EX P0, PT, R41, RZ, PT, P0 ;  /* 0x000000ff2900720c */ /* 0x000fc40003f05300 */
[----:B------:R-:W-:Y:S01]  /*31d0*/  PRMT R54, R70, 0x7610, R54 ;  /* 0x0000761046367816 */ /* 0x000fe20000000036 */
[----:B------:R-:W0:Y:S01]  /*31e0*/  SHFL.UP PT, R35, R35, 0x1, RZ ;  /* 0x0420000023237989 */ /* 0x000e2200000e00ff */
[----:B------:R-:W-:Y:S02]  /*31f0*/  PRMT R55, R71, 0x7610, R55 ;  /* 0x0000761047377816 */ /* 0x000fe40000000037 */
[----:B------:R-:W-:Y:S01]  /*3200*/  PRMT R57, R72, 0x7610, R57 ;  /* 0x0000761048397816 */ /* 0x000fe20000000039 */
[----:B------:R-:W1:Y:S01]  /*3210*/  SHFL.UP PT, R38, R38, 0x1, RZ ;  /* 0x0420000026267989 */ /* 0x000e6200000e00ff */
[----:B------:R-:W-:Y:S02]  /*3220*/  PRMT R58, R73, 0x7610, R58 ;  /* 0x00007610493a7816 */ /* 0x000fe4000000003a */
[----:B------:R-:W-:Y:S01]  /*3230*/  PRMT R59, R74, 0x7610, R59 ;  /* 0x000076104a3b7816 */ /* 0x000fe2000000003b */
[----:B------:R-:W-:Y:S01]  /*3240*/  SHFL.UP PT, R25, R24, 0x1, RZ ;  /* 0x0420000018197989 */ /* 0x000fe200000e00ff */
[----:B------:R-:W-:-:S02]  /*3250*/  PRMT R60, R75, 0x7610, R60 ;  /* 0x000076104b3c7816 */ /* 0x000fc4000000003c */
[----:B------:R-:W-:Y:S01]  /*3260*/  PRMT R61, R76, 0x7610, R61 ;  /* 0x000076104c3d7816 */ /* 0x000fe2000000003d */
[----:B------:R-:W-:Y:S01]  /*3270*/  SHFL.UP PT, R28, R20, 0x1, RZ ;  /* 0x04200000141c7989 */ /* 0x000fe200000e00ff */
[----:B------:R-:W-:Y:S02]  /*3280*/  PRMT R62, R77, 0x7610, R62 ;  /* 0x000076104d3e7816 */ /* 0x000fe4000000003e */
[----:B------:R-:W-:Y:S01]  /*3290*/  PRMT R89, R78, 0x7610, R89 ;  /* 0x000076104e597816 */ /* 0x000fe20000000059 */
[----:B------:R-:W2:Y:S01]  /*32a0*/  SHFL.UP PT, R29, R21, 0x1, RZ ;  /* 0x04200000151d7989 */ /* 0x000ea200000e00ff */
[----:B------:R-:W-:Y:S02]  /*32b0*/  PRMT R90, R79, 0x7610, R90 ;  /* 0x000076104f5a7816 */ /* 0x000fe4000000005a */
[----:B------:R-:W-:Y:S01]  /*32c0*/  PRMT R91, R80, 0x7610, R91 ;  /* 0x00007610505b7816 */ /* 0x000fe2000000005b */
[----:B------:R-:W-:Y:S01]  /*32d0*/  SHFL.UP PT, R18, R18, 0x1, RZ ;  /* 0x0420000012127989 */ /* 0x000fe200000e00ff */
[----:B------:R-:W-:-:S02]  /*32e0*/  PRMT R92, R81, 0x7610, R92 ;  /* 0x00007610515c7816 */ /* 0x000fc4000000005c */
[----:B------:R-:W-:Y:S01]  /*32f0*/  PRMT R93, R82, 0x7610, R93 ;  /* 0x00007610525d7816 */ /* 0x000fe2000000005d */
[----:B------:R-:W3:Y:S01]  /*3300*/  SHFL.UP PT, R19, R19, 0x1, RZ ;  /* 0x0420000013137989 */ /* 0x000ee200000e00ff */
[----:B------:R-:W-:Y:S02]  /*3310*/  PRMT R94, R83, 0x7610, R94 ;  /* 0x00007610535e7816 */ /* 0x000fe4000000005e */
[----:B------:R-:W-:Y:S01]  /*3320*/  PRMT R95, R84, 0x7610, R95 ;  /* 0x00007610545f7816 */ /* 0x000fe2000000005f */
[----:B------:R-:W-:Y:S01]  /*3330*/  STL.128 [R1+0xb0], R44 ;  /* 0x0000b02c01007387 */ /* 0x000fe20000100c00 */
[----:B------:R-:W-:Y:S02]  /*3340*/  PRMT R96, R85, 0x7610, R96 ;  /* 0x0000761055607816 */ /* 0x000fe40000000060 */
[----:B------:R-:W-:Y:S01]  /*3350*/  PRMT R97, R121, 0x7610, R97 ;  /* 0x0000761079617816 */ /* 0x000fe20000000061 */
[----:B------:R-:W-:Y:S01]  /*3360*/  STL.128 [R1+0x410], R44 ;  /* 0x0004102c01007387 */ /* 0x000fe20000100c00 */
[----:B------:R-:W-:-:S02]  /*3370*/  PRMT R98, R86, 0x7610, R98 ;  /* 0x0000761056627816 */ /* 0x000fc40000000062 */
[----:B------:R-:W-:Y:S01]  /*3380*/  PRMT R99, R122, 0x7610, R99 ;  /* 0x000076107a637816 */ /* 0x000fe20000000063 */
[----:B------:R-:W-:Y:S01]  /*3390*/  STL.64 [R1+0x98], R48 ;  /* 0x0000983001007387 */ /* 0x000fe20000100a00 */
[----:B------:R-:W-:Y:S02]  /*33a0*/  PRMT R100, R123, 0x7610, R100 ;  /* 0x000076107b647816 */ /* 0x000fe40000000064 */
[----:B------:R-:W-:Y:S01]  /*33b0*/  PRMT R101, R125, 0x7610, R101 ;  /* 0x000076107d657816 */ /* 0x000fe20000000065 */
[----:B------:R-:W-:Y:S01]  /*33c0*/  STL.64 [R1+0x3f8], R48 ;  /* 0x0003f83001007387 */ /* 0x000fe20000100a00 */
[----:B------:R-:W-:Y:S02]  /*33d0*/  PRMT R102, R124, 0x7610, R102 ;  /* 0x000076107c667816 */ /* 0x000fe40000000066 */
[----:B------:R-:W-:Y:S01]  /*33e0*/  PRMT R103, R126, 0x7610, R103 ;  /* 0x000076107e677816 */ /* 0x000fe20000000067 */
[----:B------:R-:W-:Y:S01]  /*33f0*/  STL.64 [R1+0xc0], R50 ;  /* 0x0000c03201007387 */ /* 0x000fe20000100a00 */
        /* <DEDUP_REMOVED lines=11> */
[----:B0-----:R-:W-:Y:S01]  /*34b0*/  STL.128 [R1+0x20], R32 ;  /* 0x0000202001007387 */ /* 0x001fe20000100c00 */
[----:B------:R-:W-:Y:S02]  /*34c0*/  PRMT R114, R133, 0x7610, R114 ;  /* 0x0000761085727816 */ /* 0x000fe40000000072 */
[----:B------:R-:W-:Y:S01]  /*34d0*/  PRMT R115, R135, 0x7610, R115 ;  /* 0x0000761087737816 */ /* 0x000fe20000000073 */
[----:B-1----:R-:W-:Y:S01]  /*34e0*/  STL.128 [R1], R36 ;  /* 0x0000002401007387 */ /* 0x002fe20000100c00 */
[----:B------:R-:W-:Y:S02]  /*34f0*/  PRMT R116, R136, 0x7610, R116 ;  /* 0x0000761088747816 */ /* 0x000fe40000000074 */
[----:B------:R-:W-:Y:S01]  /*3500*/  PRMT R117, R137, 0x7610, R117 ;  /* 0x0000761089757816 */ /* 0x000fe20000000075 */
[----:B--2---:R-:W-:Y:S01]  /*3510*/  STL.64 [R1+0x40], R28 ;  /* 0x0000401c01007387 */ /* 0x004fe20000100a00 */
[----:B------:R-:W-:-:S02]  /*3520*/  PRMT R118, R138, 0x7610, R118 ;  /* 0x000076108a767816 */ /* 0x000fc40000000076 */
[----:B------:R-:W-:Y:S01]  /*3530*/  PRMT R63, R139, 0x7610, R63 ;  /* 0x000076108b3f7816 */ /* 0x000fe2000000003f */
[----:B------:R-:W-:Y:S01]  /*3540*/  STL [R1+0x3c], R25 ;  /* 0x00003c1901007387 */ /* 0x000fe20000100800 */
[----:B------:R-:W-:Y:S02]  /*3550*/  PRMT R64, R140, 0x7610, R64 ;  /* 0x000076108c407816 */ /* 0x000fe40000000040 */
[----:B------:R-:W-:Y:S01]  /*3560*/  PRMT R65, R141, 0x7610, R65 ;  /* 0x000076108d417816 */ /* 0x000fe20000000041 */
[----:B------:R0:W-:Y:S01]  /*3570*/  STL.U16 [R1+0x38], R42 ;  /* 0x0000382a01007387 */ /* 0x0001e20000100400 */
[----:B------:R-:W-:Y:S02]  /*3580*/  PRMT R66, R142, 0x7610, R66 ;  /* 0x000076108e427816 */ /* 0x000fe40000000042 */
[----:B------:R-:W-:Y:S01]  /*3590*/  PRMT R67, R143, 0x7610, R67 ;  /* 0x000076108f437816 */ /* 0x000fe20000000043 */
[----:B---3--:R1:W-:Y:S01]  /*35a0*/  STL.64 [R1+0x30], R18 ;  /* 0x0000301201007387 */ /* 0x0083e20000100a00 */
[----:B------:R-:W-:-:S02]  /*35b0*/  PRMT R68, R144, 0x7610, R68 ;  /* 0x0000761090447816 */ /* 0x000fc40000000044 */
[----:B------:R-:W-:Y:S02]  /*35c0*/  PRMT R69, R145, 0x7610, R69 ;  /* 0x0000761091457816 */ /* 0x000fe40000000045 */
[----:B------:R-:W-:Y:S01]  /*35d0*/  PRMT R87, R146, 0x7610, R87 ;  /* 0x0000761092577816 */ /* 0x000fe20000000057 */
[----:B0-----:R-:W-:Y:S01]  /*35e0*/  IMAD.MOV.U32 R42, RZ, RZ, R24 ;  /* 0x000000ffff2a7224 */ /* 0x001fe200078e0018 */
[----:B------:R-:W-:Y:S02]  /*35f0*/  PRMT R88, R147, 0x7610, R88 ;  /* 0x0000761093587816 */ /* 0x000fe40000000058 */
[----:B------:R-:W-:Y:S02]  /*3600*/  PRMT R119, R148, 0x7610, R119 ;  /* 0x0000761094777816 */ /* 0x000fe40000000077 */
[----:B------:R-:W-:Y:S01]  /*3610*/  PRMT R120, R149, 0x7610, R120 ;  /* 0x0000761095787816 */ /* 0x000fe20000000078 */
[----:B-1----:R-:W-:Y:S01]  /*3620*/  IMAD.MOV.U32 R18, RZ, RZ, R20 ;  /* 0x000000ffff127224 */ /* 0x002fe200078e0014 */
[----:B------:R-:W-:Y:S01]  /*3630*/  PRMT R153, R150, 0x7610, R153 ;  /* 0x0000761096997816 */ /* 0x000fe20000000099 */
[----:B------:R-:W-:Y:S01]  /*3640*/  IMAD.MOV.U32 R19, RZ, RZ, R21 ;  /* 0x000000ffff137224 */ /* 0x000fe200078e0015 */
[----:B------:R-:W-:Y:S01]  /*3650*/  PRMT R154, R151, 0x7610, R154 ;  /* 0x00007610979a7816 */ /* 0x000fe2000000009a */
[----:B------:R-:W-:Y:S06]  /*3660*/  @P0 BRA `(.L_x_18) ;  /* 0x0000000800100947 */ /* 0x000fec0003800000 */
[----:B------:R-:W-:Y:S01]  /*3670*/  DADD R18, R28, R20 ;  /* 0x000000001c127229 */ /* 0x000fe20000000014 */
[----:B------:R0:W-:Y:S01]  /*3680*/  STL.U8 [R1+0x48], RZ ;  /* 0x000048ff01007387 */ /* 0x0001e20000100000 */
[----:B------:R-:W-:Y:S01]  /*3690*/  IMAD.IADD R28, R25, 0x1, R24 ;  /* 0x00000001191c7824 */ /* 0x000fe200078e0218 */
[----:B------:R-:W-:Y:S01]  /*36a0*/  BSSY.RECONVERGENT B1, `(.L_x_19) ;  /* 0x000000a000017945 */ /* 0x000fe20003800200 */
[----:B------:R-:W-:-:S03]  /*36b0*/  IMAD.MOV.U32 R30, RZ, RZ, RZ ;  /* 0x000000ffff1e7224 */ /* 0x000fc600078e00ff */
[----:B------:R0:W-:Y:S04]  /*36c0*/  STL.64 [R1+0x80], R18 ;  /* 0x0000801201007387 */ /* 0x0001e80000100a00 */
[----:B------:R0:W-:Y:S02]  /*36d0*/  STL [R1+0x7c], R28 ;  /* 0x00007c1c01007387 */ /* 0x0001e40000100800 */
.L_x_20:
[----:B0-----:R-:W-:-:S06]  /*36e0*/  IMAD.IADD R18, R1, 0x1, R30 ;  /* 0x0000000101127824 */ /* 0x001fcc00078e021e */
[----:B------:R-:W2:Y:S01]  /*36f0*/  LDL.U8 R18, [R18+0x48] ;  /* 0x0000480012127983 */ /* 0x000ea20000100000 */
[----:B------:R-:W-:Y:S02]  /*3700*/  IMAD.MOV.U32 R19, RZ, RZ, R30 ;  /* 0x000000ffff137224 */ /* 0x000fe400078e001e */
[----:B------:R-:W-:Y:S01]  /*3710*/  VIADD R30, R30, 0x1 ;  /* 0x000000011e1e7836 */ /* 0x000fe20000000000 */
[----:B--2---:R-:W-:-:S13]  /*3720*/  ISETP.NE.AND P0, PT, R18, RZ, PT ;  /* 0x000000ff1200720c */ /* 0x004fda0003f05270 */
[----:B------:R-:W-:Y:S05]  /*3730*/  @P0 BRA `(.L_x_20) ;  /* 0xfffffffc00e80947 */ /* 0x000fea000383ffff */
[----:B------:R-:W-:Y:S05]  /*3740*/  BSYNC.RECONVERGENT B1 ;  /* 0x0000000000017941 */ /* 0x000fea0003800200 */
.L_x_19:
[----:B------:R-:W-:Y:S01]  /*3750*/  LOP3.LUT P0, RZ, R38, 0xff, RZ, 0xc0, !PT ;  /* 0x000000ff26ff7812 */ /* 0x000fe2000780c0ff */
[----:B------:R-:W-:Y:S01]  /*3760*/  BSSY.RECONVERGENT B1, `(.L_x_21) ;  /* 0x000000f000017945 */ /* 0x000fe20003800200 */
[----:B------:R-:W-:-:S11]  /*3770*/  IMAD.MOV.U32 R18, RZ, RZ, R19 ;  /* 0x000000ffff127224 */ /* 0x000fd600078e0013 */
[----:B------:R-:W-:Y:S05]  /*3780*/  @!P0 BRA `(.L_x_22) ;  /* 0x0000000000308947 */ /* 0x000fea0003800000 */
[----:B------:R-:W-:Y:S01]  /*3790*/  BSSY.RECONVERGENT B2, `(.L_x_23) ;  /* 0x000000a000027945 */ /* 0x000fe20003800200 */
[----:B------:R-:W-:-:S07]  /*37a0*/  IMAD.MOV.U32 R18, RZ, RZ, RZ ;  /* 0x000000ffff127224 */ /* 0x000fce00078e00ff */
.L_x_24:
[C---:B------:R-:W-:Y:S01]  /*37b0*/  IADD3 R29, PT, PT, R1.reuse, R18, R19 ;  /* 0x00000012011d7210 */ /* 0x040fe20007ffe013 */
[----:B------:R-:W-:-:S04]  /*37c0*/  IMAD.IADD R27, R1, 0x1, R18 ;  /* 0x00000001011b7824 */ /* 0x000fc800078e0212 */
[----:B------:R0:W-:Y:S04]  /*37d0*/  STL.U8 [R29+0x48], R38 ;  /* 0x000048261d007387 */ /* 0x0001e80000100000 */
[----:B0-----:R-:W2:Y:S01]  /*37e0*/  LDL.U8 R38, [R27+0x9] ;  /* 0x000009001b267983 */ /* 0x001ea20000100000 */
[----:B------:R-:W-:-:S04]  /*37f0*/  VIADD R18, R18, 0x1 ;  /* 0x0000000112127836 */ /* 0x000fc80000000000 */
[----:B------:R-:W-:Y:S01]  /*3800*/  IMAD.IADD R25, R18, 0x1, R19 ;  /* 0x0000000112197824 */ /* 0x000fe200078e0213 */
[----:B--2---:R-:W-:-:S13]  /*3810*/  ISETP.NE.AND P0, PT, R38, RZ, PT ;  /* 0x000000ff2600720c */ /* 0x004fda0003f05270 */
[----:B------:R-:W-:Y:S05]  /*3820*/  @P0 BRA `(.L_x_24) ;  /* 0xfffffffc00e00947 */ /* 0x000fea000383ffff */
[----:B------:R-:W-:Y:S05]  /*3830*/  BSYNC.RECONVERGENT B2 ;  /* 0x0000000000027941 */ /* 0x000fea0003800200 */
.L_x_23:
[----:B------:R-:W-:-:S07]  /*3840*/  IMAD.MOV.U32 R18, RZ, RZ, R25 ;  /* 0x000000ffff127224 */ /* 0x000fce00078e0019 */
.L_x_22:
[----:B------:R-:W-:Y:S05]  /*3850*/  BSYNC.RECONVERGENT B1 ;  /* 0x0000000000017941 */ /* 0x000fea0003800200 */
.L_x_21:
[----:B------:R-:W-:Y:S01]  /*3860*/  IMAD.IADD R19, R1, 0x1, R18 ;  /* 0x0000000101137824 */ /* 0x000fe200078e0212 */
[----:B------:R-:W-:Y:S01]  /*3870*/  BSSY.RECONVERGENT B1, `(.L_x_25) ;  /* 0x0000009000017945 */ /* 0x000fe20003800200 */
[----:B------:R-:W-:-:S03]  /*3880*/  IMAD.MOV.U32 R18, RZ, RZ, RZ ;  /* 0x000000ffff127224 */ /* 0x000fc600078e00ff */
[----:B------:R0:W-:Y:S04]  /*3890*/  STL.U8 [R19+0x48], RZ ;  /* 0x000048ff13007387 */ /* 0x0001e80000100000 */
.L_x_26:
[----:B------:R-:W-:-:S05]  /*38a0*/  IMAD.IADD R25, R1, 0x1, R18 ;  /* 0x0000000101197824 */ /* 0x000fca00078e0212 */
[----:B0-----:R-:W2:Y:S02]  /*38b0*/  LDL.U8 R19, [R25+0x48] ;  /* 0x0000480019137983 */ /* 0x001ea40000100000 */
[----:B--2---:R-:W-:Y:S01]  /*38c0*/  ISETP.NE.AND P0, PT, R19, RZ, PT ;  /* 0x000000ff1300720c */ /* 0x004fe20003f05270 */
[----:B------:R-:W-:Y:S02]  /*38d0*/  IMAD.MOV.U32 R19, RZ, RZ, R18 ;  /* 0x000000ffff137224 */ /* 0x000fe400078e0012 */
[----:B------:R-:W-:-:S10]  /*38e0*/  VIADD R18, R18, 0x1 ;  /* 0x0000000112127836 */ /* 0x000fd40000000000 */
[----:B------:R-:W-:Y:S05]  /*38f0*/  @P0 BRA `(.L_x_26) ;  /* 0xfffffffc00e80947 */ /* 0x000fea000383ffff */
[----:B------:R-:W-:Y:S05]  /*3900*/  BSYNC.RECONVERGENT B1 ;  /* 0x0000000000017941 */ /* 0x000fea0003800200 */
.L_x_25:
[----:B------:R-:W-:Y:S01]  /*3910*/  LOP3.LUT P0, RZ, R134, 0xff, RZ, 0xc0, !PT ;  /* 0x000000ff86ff7812 */ /* 0x000fe2000780c0ff */
[----:B------:R-:W-:Y:S01]  /*3920*/  BSSY.RECONVERGENT B1, `(.L_x_27) ;  /* 0x0000010000017945 */ /* 0x000fe20003800200 */
[----:B------:R-:W-:-:S11]  /*3930*/  IMAD.MOV.U32 R18, RZ, RZ, R19 ;  /* 0x000000ffff127224 */ /* 0x000fd600078e0013 */
[----:B------:R-:W-:Y:S05]  /*3940*/  @!P0 BRA `(.L_x_28) ;  /* 0x0000000000348947 */ /* 0x000fea0003800000 */
[----:B------:R-:W-:Y:S01]  /*3950*/  BSSY.RECONVERGENT B2, `(.L_x_29) ;  /* 0x000000b000027945 */ /* 0x000fe20003800200 */
[----:B------:R-:W-:Y:S01]  /*3960*/  IMAD.MOV.U32 R18, RZ, RZ, RZ ;  /* 0x000000ffff127224 */ /* 0x000fe200078e00ff */
[----:B------:R-:W-:-:S07]  /*3970*/  PRMT R25, R134, 0x7610, R25 ;  /* 0x0000761086197816 */ /* 0x000fce0000000019 */
.L_x_30:
        /* <DEDUP_REMOVED lines=9> */
.L_x_29:
[----:B------:R-:W-:-:S07]  /*3a10*/  IMAD.MOV.U32 R18, RZ, RZ, R27 ;  /* 0x000000ffff127224 */ /* 0x000fce00078e001b */
.L_x_28:
[----:B------:R-:W-:Y:S05]  /*3a20*/  BSYNC.RECONVERGENT B1 ;  /* 0x0000000000017941 */ /* 0x000fea0003800200 */
.L_x_27:
[----:B------:R-:W-:-:S05]  /*3a30*/  IMAD.IADD R27, R1, 0x1, R18 ;  /* 0x00000001011b7824 */ /* 0x000fca00078e0212 */
[----:B------:R0:W-:Y:S04]  /*3a40*/  STL.U8 [R27+0x48], RZ ;  /* 0x000048ff1b007387 */ /* 0x0001e80000100000 */
[----:B------:R-:W2:Y:S04]  /*3a50*/  LDL.128 R32, [R1+0x50] ;  /* 0x0000500001207983 */ /* 0x000ea80000100c00 */
[----:B------:R-:W3:Y:S04]  /*3a60*/  LDL.128 R28, [R1+0x60] ;  /* 0x00006000011c7983 */ /* 0x000ee80000100c00 */
[----:B------:R-:W0:Y:S04]  /*3a70*/  LDL.64 R38, [R1+0x48] ;  /* 0x0000480001267983 */ /* 0x000e280000100a00 */
[----:B------:R-:W4:Y:S04]  /*3a80*/  LDL.64 R44, [R1+0x70] ;  /* 0x00007000012c7983 */ /* 0x000f280000100a00 */
[----:B------:R-:W4:Y:S04]  /*3a90*/  LDL.U16 R25, [R1+0x78] ;  /* 0x0000780001197983 */ /* 0x000f280000100400 */
[----:B------:R1:W5:Y:S04]  /*3aa0*/  LDL R42, [R1+0x7c] ;  /* 0x00007c00012a7983 */ /* 0x0003680000100800 */
[----:B------:R1:W5:Y:S01]  /*3ab0*/  LDL.64 R18, [R1+0x80] ;  /* 0x0000800001127983 */ /* 0x0003620000100a00 */
[----:B--2---:R-:W-:-:S02]  /*3ac0*/  PRMT R62, R32, 0x7770, RZ ;  /* 0x00007770203e7816 */ /* 0x004fc400000000ff */
        /* <DEDUP_REMOVED lines=23> */
[----:B0-----:R-:W-:-:S02]  /*3c40*/  PRMT R27, R38, 0x7770, RZ ;  /* 0x00007770261b7816 */ /* 0x001fc400000000ff */
        /* <DEDUP_REMOVED lines=37> */
[----:B-1----:R-:W-:-:S07]  /*3ea0*/  PRMT R154, R25, 0x7610, R154 ;  /* 0x00007610199a7816 */ /* 0x002fce000000009a */
.L_x_18:
[----:B------:R-:W-:Y:S05]  /*3eb0*/  BSYNC.RECONVERGENT B0 ;  /* 0x0000000000007941 */ /* 0x000fea0003800200 */
.L_x_17:
[----:B------:R-:W0:Y:S01]  /*3ec0*/  S2R R25, SR_LANEID ;  /* 0x0000000000197919 */ /* 0x000e220000000000 */
[----:B------:R-:W-:Y:S01]  /*3ed0*/  IADD3 R157, P3, PT, R36, R40, RZ ;  /* 0x00000028249d7210 */ /* 0x000fe20007f7e0ff */
[----:B------:R-:W-:Y:S04]  /*3ee0*/  BSSY.RECONVERGENT B0, `(.L_x_31) ;  /* 0x000003b000007945 */ /* 0x000fe80003800200 */
[----:B------:R-:W-:Y:S01]  /*3ef0*/  IMAD.X R158, R37, 0x1, R41, P3 ;  /* 0x00000001259e7824 */ /* 0x000fe200018e0629 */
[----:B0-----:R-:W-:-:S13]  /*3f00*/  ISETP.GT.AND P0, PT, R25, RZ, PT ;  /* 0x000000ff1900720c */ /* 0x001fda0003f04270 */
[----:B------:R-:W-:Y:S05]  /*3f10*/  @P0 BRA `(.L_x_32) ;  /* 0x0000000000dc0947 */ /* 0x000fea0003800000 */
[----:B-----5:R-:W-:Y:S01]  /*3f20*/  IMAD.MOV.U32 R18, RZ, RZ, R20 ;  /* 0x000000ffff127224 */ /* 0x020fe200078e0014 */
[----:B------:R-:W-:Y:S01]  /*3f30*/  PRMT R154, R151, 0x7610, R154 ;  /* 0x00007610979a7816 */ /* 0x000fe2000000009a */
[----:B------:R-:W-:Y:S01]  /*3f40*/  IMAD.MOV.U32 R19, RZ, RZ, R21 ;  /* 0x000000ffff137224 */ /* 0x000fe200078e0015 */
[----:B------:R-:W-:Y:S01]  /*3f50*/  PRMT R153, R150, 0x7610, R153 ;  /* 0x0000761096997816 */ /* 0x000fe20000000099 */
[----:B------:R-:W-:Y:S01]  /*3f60*/  IMAD.MOV.U32 R42, RZ, RZ, R24 ;  /* 0x000000ffff2a7224 */ /* 0x000fe200078e0018 */
[----:B------:R-:W-:Y:S01]  /*3f70*/  PRMT R120, R149, 0x7610, R120 ;  /* 0x0000761095787816 */ /* 0x000fe20000000078 */
[----:B------:R-:W-:Y:S01]  /*3f80*/  IMAD.MOV.U32 R157, RZ, RZ, R40 ;  /* 0x000000ffff9d7224 */ /* 0x000fe200078e0028 */
[----:B------:R-:W-:Y:S01]  /*3f90*/  PRMT R119, R148, 0x7610, R119 ;  /* 0x0000761094777816 */ /* 0x000fe20000000077 */
[----:B------:R-:W-:Y:S01]  /*3fa0*/  IMAD.MOV.U32 R158, RZ, RZ, R41 ;  /* 0x000000ffff9e7224 */ /* 0x000fe200078e0029 */
        /* <DEDUP_REMOVED lines=45> */
[----:B------:R-:W-:-:S07]  /*4280*/  PRMT R27, R134, 0x7610, R27 ;  /* 0x00007610861b7816 */ /* 0x000fce000000001b */
.L_x_32:
[----:B------:R-:W-:Y:S05]  /*4290*/  BSYNC.RECONVERGENT B0 ;  /* 0x0000000000007941 */ /* 0x000fea0003800200 */
.L_x_31:
[----:B------:R-:W-:Y:S01]  /*42a0*/  LOP3.LUT R36, R55, 0xffff, RZ, 0xc0, !PT ;  /* 0x0000ffff37247812 */ /* 0x000fe200078ec0ff */
[----:B-----5:R-:W-:Y:S01]  /*42b0*/  STL [R1+0x42c], R42 ;  /* 0x00042c2a01007387 */ /* 0x020fe20000100800 */
[----:B------:R-:W-:Y:S01]  /*42c0*/  LOP3.LUT R25, R27, 0xffff, RZ, 0xc0, !PT ;  /* 0x0000ffff1b197812 */ /* 0x000fe200078ec0ff */
[----:B------:R-:W-:Y:S01]  /*42d0*/  BSSY.RECONVERGENT B0, `(.L_x_33) ;  /* 0x000017d000007945 */ /* 0x000fe20003800200 */
[----:B------:R-:W-:Y:S01]  /*42e0*/  LOP3.LUT R24, R54, 0xffff, RZ, 0xc0, !PT ;  /* 0x0000ffff36187812 */ /* 0x000fe200078ec0ff */
[----:B------:R-:W-:Y:S01]  /*42f0*/  IMAD.U32 R20, R36, 0x10000, RZ ;  /* 0x0001000024147824 */ /* 0x000fe200078e00ff */
[C---:B------:R-:W-:Y:S01]  /*4300*/  LOP3.LUT R21, R25.reuse, 0xff, RZ, 0xc0, !PT ;  /* 0x000000ff19157812 */ /* 0x040fe200078ec0ff */
[----:B------:R-:W-:Y:S01]  /*4310*/  STL.64 [R1+0x430], R18 ;  /* 0x0004301201007387 */ /* 0x000fe20000100a00 */
[----:B------:R-:W-:Y:S02]  /*4320*/  PRMT R24, R25, 0x3340, R24 ;  /* 0x0000334019187816 */ /* 0x000fe40000000018 */
[----:B------:R-:W-:Y:S01]  /*4330*/  PRMT R35, R54, 0x7604, R21 ;  /* 0x0000760436237816 */ /* 0x000fe20000000015 */
[----:B------:R-:W-:Y:S01]  /*4340*/  IMAD.MOV.U32 R21, RZ, RZ, R158 ;  /* 0x000000ffff157224 */ /* 0x000fe200078e009e */
[----:B------:R-:W-:Y:S01]  /*4350*/  LOP3.LUT R28, R20, 0xff0000, RZ, 0xc0, !PT ;  /* 0x00ff0000141c7812 */ /* 0x000fe200078ec0ff */
[----:B------:R-:W-:Y:S01]  /*4360*/  IMAD.MOV.U32 R20, RZ, RZ, R157 ;  /* 0x000000ffff147224 */ /* 0x000fe200078e009d */
[----:B------:R-:W-:-:S02]  /*4370*/  LOP3.LUT R29, R58, 0xffff, RZ, 0xc0, !PT ;  /* 0x0000ffff3a1d7812 */ /* 0x000fc400078ec0ff */
[----:B------:R-:W-:Y:S01]  /*4380*/  LOP3.LUT R25, R60, 0xffff, RZ, 0xc0, !PT ;  /* 0x0000ffff3c197812 */ /* 0x000fe200078ec0ff */
[----:B------:R-:W-:Y:S01]  /*4390*/  IMAD.IADD R35, R35, 0x1, R28 ;  /* 0x0000000123237824 */ /* 0x000fe200078e021c */
[----:B------:R0:W-:Y:S01]  /*43a0*/  STL.64 [R1+0x3f0], R20 ;  /* 0x0003f01401007387 */ /* 0x0001e20000100a00 */
[----:B------:R-:W-:Y:S02]  /*43b0*/  LOP3.LUT R28, R59, 0xffff, RZ, 0xc0, !PT ;  /* 0x0000ffff3b1c7812 */ /* 0x000fe400078ec0ff */
[----:B------:R-:W-:Y:S02]  /*43c0*/  LOP3.LUT R33, R89, 0xffff, RZ, 0xc0, !PT ;  /* 0x0000ffff59217812 */ /* 0x000fe400078ec0ff */
[----:B------:R-:W-:Y:S02]  /*43d0*/  LOP3.LUT R34, R62, 0xffff, RZ, 0xc0, !PT ;  /* 0x0000ffff3e227812 */ /* 0x000fe400078ec0ff */
[----:B------:R-:W-:Y:S02]  /*43e0*/  LOP3.LUT R37, R90, 0xffff, RZ, 0xc0, !PT ;  /* 0x0000ffff5a257812 */ /* 0x000fe400078ec0ff */
[----:B------:R-:W-:-:S02]  /*43f0*/  LOP3.LUT R46, R97, 0xffff, RZ, 0xc0, !PT ;  /* 0x0000ffff612e7812 */ /* 0x000fc400078ec0ff */
[----:B------:R-:W-:Y:S02]  /*4400*/  LOP3.LUT R38, R98, 0xffff, RZ, 0xc0, !PT ;  /* 0x0000ffff62267812 */ /* 0x000fe400078ec0ff */
[----:B0-----:R-:W-:Y:S02]  /*4410*/  LOP3.LUT R21, R96, 0xffff, RZ, 0xc0, !PT ;  /* 0x0000ffff60157812 */ /* 0x001fe400078ec0ff */
[----:B------:R-:W-:Y:S01]  /*4420*/  PRMT R40, R29, 0x3340, R28 ;  /* 0x000033401d287816 */ /* 0x000fe2000000001c */
[----:B------:R-:W-:Y:S01]  /*4430*/  IMAD.U32 R28, R37, 0x10000, RZ ;  /* 0x00010000251c7824 */ /* 0x000fe200078e00ff */
[----:B------:R-:W-:Y:S01]  /*4440*/  PRMT R44, R34, 0x3340, R33 ;  /* 0x00003340222c7816 */ /* 0x000fe20000000021 */
[----:B------:R-:W-:Y:S01]  /*4450*/  IMAD.U32 R33, R38, 0x10000, RZ ;  /* 0x0001000026217824 */ /* 0x000fe200078e00ff */
[C---:B------:R-:W-:Y:S02]  /*4460*/  PRMT R46, R21.reuse, 0x3340, R46 ;  /* 0x00003340152e7816 */ /* 0x040fe4000000002e */
[----:B------:R-:W-:Y:S01]  /*4470*/  LOP3.LUT R48, R21, 0xff, RZ, 0xc0, !PT ;  /* 0x000000ff15307812 */ /* 0x000fe200078ec0ff */
[----:B------:R-:W-:Y:S01]  /*4480*/  IMAD.U32 R21, R25, 0x10000, RZ ;  /* 0x0001000019157824 */ /* 0x000fe200078e00ff */
[----:B------:R-:W-:-:S02]  /*4490*/  LOP3.LUT R31, R93, 0xffff, RZ, 0xc0, !PT ;  /* 0x0000ffff5d1f7812 */ /* 0x000fc400078ec0ff */
[----:B------:R-:W-:Y:S02]  /*44a0*/  LOP3.LUT R32, R92, 0xffff, RZ, 0xc0, !PT ;  /* 0x0000ffff5c207812 */ /* 0x000fe400078ec0ff */
[----:B------:R-:W-:Y:S02]  /*44b0*/  LOP3.LUT R30, R94, 0xffff, RZ, 0xc0, !PT ;  /* 0x0000ffff5e1e7812 */ /* 0x000fe400078ec0ff */
[----:B------:R-:W-:Y:S02]  /*44c0*/  LOP3.LUT R20, R29, 0xff, RZ, 0xc0, !PT ;  /* 0x000000ff1d147812 */ /* 0x000fe400078ec0ff */
[----:B------:R-:W-:Y:S02]  /*44d0*/  LOP3.LUT R34, R34, 0xff, RZ, 0xc0, !PT ;  /* 0x000000ff22227812 */ /* 0x000fe400078ec0ff */
[----:B------:R-:W-:Y:S01]  /*44e0*/  PRMT R45, R32, 0x3340, R31 ;  /* 0x00003340202d7816 */ /* 0x000fe2000000001f */
[----:B------:R-:W-:Y:S01]  /*44f0*/  IMAD.U32 R31, R30, 0x10000, RZ ;  /* 0x000100001e1f7824 */ /* 0x000fe200078e00ff */
[----:B------:R-:W-:-:S02]  /*4500*/  PRMT R20, R59, 0x7604, R20 ;  /* 0x000076043b147816 */ /* 0x000fc40000000014 */
[----:B------:R-:W-:Y:S02]  /*4510*/  LOP3.LUT R21, R21, 0xff0000, RZ, 0xc0, !PT ;  /* 0x00ff000015157812 */ /* 0x000fe400078ec0ff */
        /* <DEDUP_REMOVED lines=9> */
[----:B------:R-:W-:Y:S02]  /*45b0*/  PRMT R32, R93, 0x7604, R32 ;  /* 0x000076045d207816 */ /* 0x000fe40000000020 */
[----:B------:R-:W-:Y:S02]  /*45c0*/  LOP3.LUT R29, R102, 0xffff, RZ, 0xc0, !PT ;  /* 0x0000ffff661d7812 */ /* 0x000fe400078ec0ff */
[----:B------:R-:W-:Y:S01]  /*45d0*/  LOP3.LUT R48, R105, 0xffff, RZ, 0xc0, !PT ;  /* 0x0000ffff69307812 */ /* 0x000fe200078ec0ff */
[----:B------:R-:W-:Y:S01]  /*45e0*/  IMAD.IADD R70, R32, 0x1, R31 ;  /* 0x0000000120467824 */ /* 0x000fe200078e021f */
[----:B------:R-:W-:Y:S02]  /*45f0*/  LOP3.LUT R21, R104, 0xffff, RZ, 0xc0, !PT ;  /* 0x0000ffff68157812 */ /* 0x000fe400078ec0ff */
[----:B------:R-:W-:-:S02]  /*4600*/  LOP3.LUT R47, R101, 0xffff, RZ, 0xc0, !PT ;  /* 0x0000ffff652f7812 */ /* 0x000fc400078ec0ff */
[----:B------:R-:W-:Y:S02]  /*4610*/  LOP3.LUT R20, R100, 0xffff, RZ, 0xc0, !PT ;  /* 0x0000ffff64147812 */ /* 0x000fe400078ec0ff */
[----:B------:R-:W-:Y:S02]  /*4620*/  LOP3.LUT R49, R111, 0xffff, RZ, 0xc0, !PT ;  /* 0x0000ffff6f317812 */ /* 0x000fe400078ec0ff */
[----:B------:R-:W-:Y:S02]  /*4630*/  LOP3.LUT R28, R110, 0xffff, RZ, 0xc0, !PT ;  /* 0x0000ffff6e1c7812 */ /* 0x000fe400078ec0ff */
[----:B------:R-:W-:Y:S02]  /*4640*/  LOP3.LUT R33, R106, 0xffff, RZ, 0xc0, !PT ;  /* 0x0000ffff6a217812 */ /* 0x000fe400078ec0ff */
[----:B------:R-:W-:Y:S02]  /*4650*/  LOP3.LUT R39, R116, 0xffff, RZ, 0xc0, !PT ;  /* 0x0000ffff74277812 */ /* 0x000fe400078ec0ff */
[----:B------:R-:W-:-:S02]  /*4660*/  PRMT R48, R21, 0x3340, R48 ;  /* 0x0000334015307816 */ /* 0x000fc40000000030 */
[----:B------:R-:W-:Y:S01]  /*4670*/  LOP3.LUT R50, R21, 0xff, RZ, 0xc0, !PT ;  /* 0x000000ff15327812 */ /* 0x000fe200078ec0ff */
[----:B------:R-:W-:Y:S01]  /*4680*/  IMAD.U32 R21, R29, 0x10000, RZ ;  /* 0x000100001d157824 */ /* 0x000fe200078e00ff */
[----:B------:R-:W-:Y:S01]  /*4690*/  PRMT R47, R20, 0x3340, R47 ;  /* 0x00003340142f7816 */ /* 0x000fe2000000002f */
[----:B------:R-:W-:Y:S01]  /*46a0*/  IMAD.U32 R73, R39, 0x10000, RZ ;  /* 0x0001000027497824 */ /* 0x000fe200078e00ff */
[----:B------:R-:W-:Y:S02]  /*46b0*/  LOP3.LUT R32, R112, 0xffff, RZ, 0xc0, !PT ;  /* 0x0000ffff70207812 */ /* 0x000fe400078ec0ff */
[----:B------:R-:W-:Y:S02]  /*46c0*/  LOP3.LUT R41, R115, 0xffff, RZ, 0xc0, !PT ;  /* 0x0000ffff73297812 */ /* 0x000fe400078ec0ff */
[----:B------:R-:W-:Y:S02]  /*46d0*/  LOP3.LUT R34, R114, 0xffff, RZ, 0xc0, !PT ;  /* 0x0000ffff72227812 */ /* 0x000fe400078ec0ff */
[----:B------:R-:W-:-:S02]  /*46e0*/  LOP3.LUT R20, R20, 0xff, RZ, 0xc0, !PT ;  /* 0x000000ff14147812 */ /* 0x000fc400078ec0ff */
[C---:B------:R-:W-:Y:S02]  /*46f0*/  PRMT R49, R28.reuse, 0x3340, R49 ;  /* 0x000033401c317816 */ /* 0x040fe40000000031 */
[----:B------:R-:W-:Y:S01]  /*4700*/  LOP3.LUT R52, R28, 0xff, RZ, 0xc0, !PT ;  /* 0x000000ff1c347812 */ /* 0x000fe200078ec0ff */
[----:B------:R-:W-:Y:S01]  /*4710*/  IMAD.U32 R28, R33, 0x10000, RZ ;  /* 0x00010000211c7824 */ /* 0x000fe200078e00ff */
[C---:B------:R-:W-:Y:S02]  /*4720*/  PRMT R41, R34.reuse, 0x3340, R41 ;  /* 0x0000334022297816 */ /* 0x040fe40000000029 */
[----:B------:R-:W-:Y:S01]  /*4730*/  LOP3.LUT R74, R34, 0xff, RZ, 0xc0, !PT ;  /* 0x000000ff224a7812 */ /* 0x000fe200078ec0ff */
[----:B------:R-:W-:Y:S01]  /*4740*/  IMAD.U32 R34, R32, 0x10000, RZ ;  /* 0x0001000020227824 */ /* 0x000fe200078e00ff */
[----:B------:R-:W-:Y:S02]  /*4750*/  PRMT R20, R101, 0x7604, R20 ;  /* 0x0000760465147816 */ /* 0x000fe40000000014 */
[----:B------:R-:W-:-:S02]  /*4760*/  LOP3.LUT R21, R21, 0xff0000, RZ, 0xc0, !PT ;  /* 0x00ff000015157812 */ /* 0x000fc400078ec0ff */
[----:B------:R-:W-:Y:S02]  /*4770*/  LOP3.LUT R31, R28, 0xff0000, RZ, 0xc0, !PT ;  /* 0x00ff00001c1f7812 */ /* 0x000fe400078ec0ff */
[----:B------:R-:W-:Y:S02]  /*4780*/  PRMT R28, R115, 0x7604, R74 ;  /* 0x00007604731c7816 */ /* 0x000fe4000000004a */
[----:B------:R-:W-:Y:S01]  /*4790*/  LOP3.LUT R75, R73, 0xff0000, RZ, 0xc0, !PT ;  /* 0x00ff0000494b7812 */ /* 0x000fe200078ec0ff */
[----:B------:R-:W-:Y:S01]  /*47a0*/  IMAD.IADD R73, R20, 0x1, R21 ;  /* 0x0000000114497824 */ /* 0x000fe200078e0215 */
[----:B------:R-:W-:Y:S02]  /*47b0*/  PRMT R50, R105, 0x7604, R50 ;  /* 0x0000760469327816 */ /* 0x000fe40000000032 */
[----:B------:R-:W-:Y:S01]  /*47c0*/  LOP3.LUT R51, R34, 0xff0000, RZ, 0xc0, !PT ;  /* 0x00ff000022337812 */ /* 0x000fe200078ec0ff */
[----:B------:R-:W-:Y:S01]  /*47d0*/  IMAD.IADD R121, R28, 0x1, R75 ;  /* 0x000000011c797824 */ /* 0x000fe200078e024b */
[----:B------:R-:W-:Y:S01]  /*47e0*/  LOP3.LUT R20, R63, 0xffff, RZ, 0xc0, !PT ;  /* 0x0000ffff3f147812 */ /* 0x000fe200078ec0ff */
[----:B------:R-:W-:Y:S01]  /*47f0*/  IMAD.IADD R79, R50, 0x1, R31 ;  /* 0x00000001324f7824 */ /* 0x000fe200078e021f */
[----:B------:R-:W-:-:S02]  /*4800*/  LOP3.LUT R21, R118, 0xffff, RZ, 0xc0, !PT ;  /* 0x0000ffff76157812 */ /* 0x000fc400078ec0ff */
[----:B------:R-:W-:Y:S02]  /*4810*/  PRMT R52, R111, 0x7604, R52 ;  /* 0x000076046f347816 */ /* 0x000fe40000000034 */
[----:B------:R-:W-:Y:S02]  /*4820*/  LOP3.LUT R34, R64, 0xffff, RZ, 0xc0, !PT ;  /* 0x0000ffff40227812 */ /* 0x000fe400078ec0ff */
[C---:B------:R-:W-:Y:S01]  /*4830*/  PRMT R75, R21.reuse, 0x3340, R20 ;  /* 0x00003340154b7816 */ /* 0x040fe20000000014 */
[----:B------:R-:W-:Y:S01]  /*4840*/  IMAD.IADD R74, R52, 0x1, R51 ;  /* 0x00000001344a7824 */ /* 0x000fe200078e0233 */
[----:B------:R-:W-:Y:S01]  /*4850*/  LOP3.LUT R20, R21, 0xff, RZ, 0xc0, !PT ;  /* 0x000000ff15147812 */ /* 0x000fe200078ec0ff */
[----:B------:R-:W-:Y:S01]  /*4860*/  IMAD.U32 R21, R34, 0x10000, RZ ;  /* 0x0001000022157824 */ /* 0x000fe200078e00ff */
[----:B------:R-:W-:Y:S02]  /*4870*/  LOP3.LUT R50, R119, 0xffff, RZ, 0xc0, !PT ;  /* 0x0000ffff77327812 */ /* 0x000fe400078ec0ff */
[----:B------:R-:W-:-:S02]  /*4880*/  LOP3.LUT R51, R67, 0xffff, RZ, 0xc0, !PT ;  /* 0x0000ffff43337812 */ /* 0x000fc400078ec0ff */
[----:B------:R-:W-:Y:S01]  /*4890*/  LOP3.LUT R52, R66, 0xffff, RZ, 0xc0, !PT ;  /* 0x0000ffff42347812 */ /* 0x000fe200078ec0ff */
[----:B------:R-:W-:Y:S01]  /*48a0*/  IMAD.U32 R76, R50, 0x10000, RZ ;  /* 0x00010000324c7824 */ /* 0x000fe200078e00ff */
[----:B------:R-:W-:Y:S02]  /*48b0*/  LOP3.LUT R31, R87, 0xffff, RZ, 0xc0, !PT ;  /* 0x0000ffff571f7812 */ /* 0x000fe400078ec0ff */
[----:B------:R-:W-:Y:S02]  /*48c0*/  LOP3.LUT R28, R88, 0xffff, RZ, 0xc0, !PT ;  /* 0x0000ffff581c7812 */ /* 0x000fe400078ec0ff */
[----:B------:R-:W-:Y:S02]  /*48d0*/  LOP3.LUT R77, R68, 0xffff, RZ, 0xc0, !PT ;  /* 0x0000ffff444d7812 */ /* 0x000fe400078ec0ff */
[----:B------:R-:W-:Y:S02]  /*48e0*/  PRMT R80, R52, 0x3340, R51 ;  /* 0x0000334034507816 */ /* 0x000fe40000000033 */
[----:B------:R-:W-:-:S02]  /*48f0*/  PRMT R20, R63, 0x7604, R20 ;  /* 0x000076043f147816 */ /* 0x000fc40000000014 */
[----:B------:R-:W-:Y:S02]  /*4900*/  LOP3.LUT R21, R21, 0xff0000, RZ, 0xc0, !PT ;  /* 0x00ff000015157812 */ /* 0x000fe400078ec0ff */
[C---:B------:R-:W-:Y:S02]  /*4910*/  LOP3.LUT R51, R31.reuse, 0xff, RZ, 0xc0, !PT ;  /* 0x000000ff1f337812 */ /* 0x040fe400078ec0ff */
[----:B------:R-:W-:Y:S01]  /*4920*/  PRMT R78, R31, 0x3340, R28 ;  /* 0x000033401f4e7816 */ /* 0x000fe2000000001c */
[----:B------:R-:W-:Y:S01]  /*4930*/  IMAD.U32 R28, R77, 0x10000, RZ ;  /* 0x000100004d1c7824 */ /* 0x000fe200078e00ff */
[----:B------:R-:W-:Y:S01]  /*4940*/  LOP3.LUT R52, R52, 0xff, RZ, 0xc0, !PT ;  /* 0x000000ff34347812 */ /* 0x000fe200078ec0ff */
[----:B------:R-:W-:Y:S01]  /*4950*/  IMAD.IADD R86, R20, 0x1, R21 ;  /* 0x0000000114567824 */ /* 0x000fe200078e0215 */
[----:B------:R-:W-:Y:S02]  /*4960*/  PRMT R51, R88, 0x7604, R51 ;  /* 0x0000760458337816 */ /* 0x000fe40000000033 */
[----:B------:R-:W-:-:S02]  /*4970*/  LOP3.LUT R76, R76, 0xff0000, RZ, 0xc0, !PT ;  /* 0x00ff00004c4c7812 */ /* 0x000fc400078ec0ff */
[----:B------:R-:W-:Y:S02]  /*4980*/  LOP3.LUT R21, R57, 0xffff, RZ, 0xc0, !PT ;  /* 0x0000ffff39157812 */ /* 0x000fe400078ec0ff */
[----:B------:R-:W-:Y:S01]  /*4990*/  PRMT R52, R67, 0x7604, R52 ;  /* 0x0000760443347816 */ /* 0x000fe20000000034 */
[----:B------:R-:W-:Y:S01]  /*49a0*/  IMAD.IADD R122, R51, 0x1, R76 ;  /* 0x00000001337a7824 */ /* 0x000fe200078e024c */
[----:B------:R-:W-:Y:S01]  /*49b0*/  LOP3.LUT R31, R28, 0xff0000, RZ, 0xc0, !PT ;  /* 0x00ff00001c1f7812 */ /* 0x000fe200078ec0ff */
[----:B------:R-:W-:Y:S01]  /*49c0*/  IMAD R81, R21, 0x1000000, R35 ;  /* 0x0100000015517824 */ /* 0x000fe200078e0223 */
[----:B------:R-:W-:Y:S02]  /*49d0*/  LOP3.LUT R20, R61, 0xffff, RZ, 0xc0, !PT ;  /* 0x0000ffff3d147812 */ /* 0x000fe400078ec0ff */
[----:B------:R-:W-:Y:S01]  /*49e0*/  PRMT R51, R36, 0x3340, R21 ;  /* 0x0000334024337816 */ /* 0x000fe20000000015 */
[----:B------:R-:W-:Y:S01]  /*49f0*/  IMAD.IADD R123, R52, 0x1, R31 ;  /* 0x00000001347b7824 */ /* 0x000fe200078e021f */
[----:B------:R-:W-:Y:S01]  /*4a00*/  LOP3.LUT R28, R91, 0xffff, RZ, 0xc0, !PT ;  /* 0x0000ffff5b1c7812 */ /* 0x000fe200078ec0ff */
[----:B------:R-:W-:Y:S01]  /*4a10*/  IMAD R82, R20, 0x1000000, R53 ;  /* 0x0100000014527824 */ /* 0x000fe200078e0235 */
[----:B------:R-:W-:Y:S01]  /*4a20*/  LOP3.LUT R21, R95, 0xffff, RZ, 0xc0, !PT ;  /* 0x0000ffff5f157812 */ /* 0x000fe200078ec0ff */
[----:B------:R-:W-:Y:S01]  /*4a30*/  SHFL.UP PT, R36, R157, 0x2, RZ ;  /* 0x044000009d247989 */ /* 0x000fe200000e00ff */
[----:B------:R-:W-:Y:S01]  /*4a40*/  PRMT R25, R25, 0x3340, R20 ;  /* 0x0000334019197816 */ /* 0x000fe20000000014 */
[----:B------:R-:W-:Y:S01]  /*4a50*/  IMAD R83, R28, 0x1000000, R71 ;  /* 0x010000001c537824 */ /* 0x000fe200078e0247 */
[----:B------:R-:W-:Y:S01]  /*4a60*/  LOP3.LUT R31, R99, 0xffff, RZ, 0xc0, !PT ;  /* 0x0000ffff631f7812 */ /* 0x000fe200078ec0ff */
[----:B------:R-:W-:Y:S01]  /*4a70*/  IMAD R84, R21, 0x1000000, R70 ;  /* 0x0100000015547824 */ /* 0x000fe200078e0246 */
[----:B------:R-:W-:-:S02]  /*4a80*/  LOP3.LUT R20, R103, 0xffff, RZ, 0xc0, !PT ;  /* 0x0000ffff67147812 */ /* 0x000fc400078ec0ff */
[----:B------:R-:W-:Y:S02]  /*4a90*/  PRMT R53, R37, 0x3340, R28 ;  /* 0x0000334025357816 */ /* 0x000fe4000000001c */
[----:B------:R-:W-:Y:S01]  /*4aa0*/  PRMT R52, R30, 0x3340, R21 ;  /* 0x000033401e347816 */ /* 0x000fe20000000015 */
[----:B------:R-:W-:Y:S01]  /*4ab0*/  IMAD R30, R31, 0x1000000, R72 ;  /* 0x010000001f1e7824 */ /* 0x000fe200078e0248 */
[----:B------:R-:W-:Y:S01]  /*4ac0*/  LOP3.LUT R28, R107, 0xffff, RZ, 0xc0, !PT ;  /* 0x0000ffff6b1c7812 */ /* 0x000fe200078ec0ff */
[----:B------:R-:W-:Y:S01]  /*4ad0*/  SHFL.UP PT, R37, R158, 0x2, RZ ;  /* 0x044000009e257989 */ /* 0x000fe200000e00ff */
[----:B------:R-:W-:Y:S02]  /*4ae0*/  LOP3.LUT R21, R113, 0xffff, RZ, 0xc0, !PT ;  /* 0x0000ffff71157812 */ /* 0x000fe400078ec0ff */
[----:B------:R-:W-:Y:S01]  /*4af0*/  PRMT R71, R38, 0x3340, R31 ;  /* 0x0000334026477816 */ /* 0x000fe2000000001f */
[----:B------:R-:W-:Y:S01]  /*4b00*/  IMAD R31, R20, 0x1000000, R73 ;  /* 0x01000000141f7824 */ /* 0x000fe200078e0249 */
[----:B------:R-:W-:Y:S01]  /*4b10*/  PRMT R70, R29, 0x3340, R20 ;  /* 0x000033401d467816 */ /* 0x000fe20000000014 */
[----:B------:R-:W-:Y:S01]  /*4b20*/  IMAD R85, R28, 0x1000000, R79 ;  /* 0x010000001c557824 */ /* 0x000fe200078e024f */
[----:B------:R-:W-:Y:S01]  /*4b30*/  PRMT R73, R33, 0x3340, R28 ;  /* 0x0000334021497816 */ /* 0x000fe2000000001c */
[----:B------:R-:W-:Y:S01]  /*4b40*/  IMAD R33, R21, 0x1000000, R74 ;  /* 0x0100000015217824 */ /* 0x000fe200078e024a */
[----:B------:R-:W-:Y:S01]  /*4b50*/  LOP3.LUT R20, R117, 0xffff, RZ, 0xc0, !PT ;  /* 0x0000ffff75147812 */ /* 0x000fe200078ec0ff */
[----:B------:R-:W-:Y:S01]  /*4b60*/  SHFL.UP PT, R28, R83, 0x2, RZ ;  /* 0x04400000531c7989 */ /* 0x000fe200000e00ff */
[----:B------:R-:W-:-:S02]  /*4b70*/  PRMT R72, R32, 0x3340, R21 ;  /* 0x0000334020487816 */ /* 0x000fc40000000015 */
[----:B------:R-:W-:Y:S01]  /*4b80*/  LOP3.LUT R21, R65, 0xffff, RZ, 0xc0, !PT ;  /* 0x0000ffff41157812 */ /* 0x000fe200078ec0ff */
[----:B------:R-:W-:Y:S01]  /*4b90*/  IMAD R121, R20, 0x1000000, R121 ;  /* 0x0100000014797824 */ /* 0x000fe200078e0279 */
[----:B------:R-:W-:Y:S01]  /*4ba0*/  LOP3.LUT R29, R153, 0xff, RZ, 0xc0, !PT ;  /* 0x000000ff991d7812 */ /* 0x000fe200078ec0ff */
[----:B------:R-:W-:Y:S01]  /*4bb0*/  SHFL.UP PT, R30, R30, 0x2, RZ ;  /* 0x044000001e1e7989 */ /* 0x000fe200000e00ff */
[----:B------:R-:W-:Y:S01]  /*4bc0*/  PRMT R76, R39, 0x3340, R20 ;  /* 0x00003340274c7816 */ /* 0x000fe20000000014 */
[----:B------:R-:W-:Y:S01]  /*4bd0*/  IMAD R35, R21, 0x1000000, R86 ;  /* 0x0100000015237824 */ /* 0x000fe200078e0256 */
[----:B------:R-:W-:Y:S01]  /*4be0*/  LOP3.LUT R20, R69, 0xffff, RZ, 0xc0, !PT ;  /* 0x0000ffff45147812 */ /* 0x000fe200078ec0ff */
[----:B------:R-:W-:Y:S01]  /*4bf0*/  SHFL.UP PT, R31, R31, 0x2, RZ ;  /* 0x044000001f1f7989 */ /* 0x000fe200000e00ff */
        /* <DEDUP_REMOVED lines=8> */
[----:B------:R-:W-:Y:S01]  /*4c80*/  STL.64 [R1+0x3f8], R24 ;  /* 0x0003f81801007387 */ /* 0x000fe20000100a00 */
[----:B------:R-:W-:Y:S02]  /*4c90*/  PRMT R46, R46, 0x5410, R71 ;  /* 0x000054102e2e7816 */ /* 0x000fe40000000047 */
[----:B------:R-:W-:Y:S01]  /*4ca0*/  PRMT R79, R77, 0x3340, R20 ;  /* 0x000033404d4f7816 */ /* 0x000fe20000000014 */
[----:B------:R-:W-:Y:S01]  /*4cb0*/  IMAD R20, R20, 0x1000000, R123 ;  /* 0x0100000014147824 */ /* 0x000fe200078e027b */
[----:B------:R-:W-:Y:S01]  /*4cc0*/  PRMT R74, R34, 0x3340, R21 ;  /* 0x00003340224a7816 */ /* 0x000fe20000000015 */
[----:B------:R-:W0:Y:S01]  /*4cd0*/  SHFL.UP PT, R123, R38, 0x2, RZ ;  /* 0x04400000267b7989 */ /* 0x000e2200000e00ff */
[----:B------:R-:W-:-:S02]  /*4ce0*/  LOP3.LUT R21, R120, 0xffff, RZ, 0xc0, !PT ;  /* 0x0000ffff78157812 */ /* 0x000fc400078ec0ff */
[----:B------:R-:W-:Y:S01]  /*4cf0*/  PRMT R49, R49, 0x5410, R72 ;  /* 0x0000541031317816 */ /* 0x000fe20000000048 */
[----:B------:R-:W-:Y:S01]  /*4d00*/  STL.128 [R1+0x400], R44 ;  /* 0x0004002c01007387 */ /* 0x000fe20000100c00 */
[----:B------:R-:W-:Y:S01]  /*4d10*/  PRMT R77, R50, 0x3340, R21 ;  /* 0x00003340324d7816 */ /* 0x000fe20000000015 */
[----:B------:R-:W-:Y:S01]  /*4d20*/  IMAD R21, R21, 0x1000000, R122 ;  /* 0x0100000015157824 */ /* 0x000fe200078e027a */
[----:B------:R-:W-:Y:S01]  /*4d30*/  PRMT R50, R154, 0x7604, R153 ;  /* 0x000076049a327816 */ /* 0x000fe20000000099 */
[----:B------:R-:W-:Y:S01]  /*4d40*/  SHFL.UP PT, R33, R33, 0x2, RZ ;  /* 0x0440000021217989 */ /* 0x000fe200000e00ff */
[----:B------:R-:W-:Y:S02]  /*4d50*/  PRMT R48, R48, 0x5410, R73 ;  /* 0x0000541030307816 */ /* 0x000fe40000000049 */
[----:B------:R-:W-:Y:S01]  /*4d60*/  PRMT R51, R75, 0x5410, R74 ;  /* 0x000054104b337816 */ /* 0x000fe2000000004a */
[----:B------:R1:W-:Y:S01]  /*4d70*/  SHFL.UP PT, R34, R121, 0x2, RZ ;  /* 0x0440000079227989 */ /* 0x0003e200000e00ff */
[----:B------:R-:W-:-:S02]  /*4d80*/  PRMT R53, R78, 0x5410, R77 ;  /* 0x000054104e357816 */ /* 0x000fc4000000004d */
[----:B------:R-:W-:Y:S01]  /*4d90*/  PRMT R52, R80, 0x5410, R79 ;  /* 0x0000541050347816 */ /* 0x000fe2000000004f */
[----:B------:R-:W2:Y:S01]  /*4da0*/  SHFL.UP PT, R35, R35, 0x2, RZ ;  /* 0x0440000023237989 */ /* 0x000ea200000e00ff */
[----:B------:R-:W-:Y:S02]  /*4db0*/  ISETP.NE.U32.AND P0, PT, R157, RZ, PT ;  /* 0x000000ff9d00720c */ /* 0x000fe40003f05070 */
[----:B------:R-:W-:Y:S01]  /*4dc0*/  PRMT R70, R54, 0x7610, R70 ;  /* 0x0000761036467816 */ /* 0x000fe20000000046 */
[----:B------:R-:W-:Y:S01]  /*4dd0*/  SHFL.UP PT, R38, R81, 0x2, RZ ;  /* 0x0440000051267989 */ /* 0x000fe200000e00ff */
[----:B------:R-:W-:Y:S02]  /*4de0*/  ISETP.NE.AND.EX P0, PT, R158, RZ, PT, P0 ;  /* 0x000000ff9e00720c */ /* 0x000fe40003f05300 */
[----:B------:R-:W-:Y:S01]  /*4df0*/  PRMT R71, R55, 0x7610, R71 ;  /* 0x0000761037477816 */ /* 0x000fe20000000047 */
[----:B------:R-:W3:Y:S01]  /*4e00*/  SHFL.UP PT, R39, R82, 0x2, RZ ;  /* 0x0440000052277989 */ /* 0x000ee200000e00ff */
[----:B0-----:R-:W-:-:S02]  /*4e10*/  SHF.R.U32.HI R40, RZ, 0x8, R123 ;  /* 0x00000008ff287819 */ /* 0x001fc4000001167b */
[----:B------:R-:W-:Y:S01]  /*4e20*/  PRMT R72, R57, 0x7610, R72 ;  /* 0x0000761039487816 */ /* 0x000fe20000000048 */
[----:B------:R-:W-:Y:S01]  /*4e30*/  SHFL.UP PT, R44, R42, 0x2, RZ ;  /* 0x044000002a2c7989 */ /* 0x000fe200000e00ff */
[----:B------:R-:W-:Y:S02]  /*4e40*/  PRMT R40, R40, 0x7604, R123 ;  /* 0x0000760428287816 */ /* 0x000fe4000000007b */
[----:B------:R-:W-:Y:S01]  /*4e50*/  PRMT R73, R58, 0x7610, R73 ;  /* 0x000076103a497816 */ /* 0x000fe20000000049 */
[----:B------:R-:W-:Y:S01]  /*4e60*/  SHFL.UP PT, R24, R18, 0x2, RZ ;  /* 0x0440000012187989 */ /* 0x000fe200000e00ff */
[----:B------:R-:W-:Y:S02]  /*4e70*/  PRMT R74, R59, 0x7610, R74 ;  /* 0x000076103b4a7816 */ /* 0x000fe4000000004a */
[----:B------:R-:W-:Y:S01]  /*4e80*/  PRMT R75, R60, 0x7610, R75 ;  /* 0x000076103c4b7816 */ /* 0x000fe2000000004b */
[----:B------:R-:W0:Y:S01]  /*4e90*/  SHFL.UP PT, R25, R19, 0x2, RZ ;  /* 0x0440000013197989 */ /* 0x000e2200000e00ff */
[----:B-1----:R-:W-:-:S02]  /*4ea0*/  PRMT R121, R62, 0x7610, R121 ;  /* 0x000076103e797816 */ /* 0x002fc40000000079 */
[----:B------:R-:W-:Y:S01]  /*4eb0*/  PRMT R122, R89, 0x7610, R122 ;  /* 0x00007610597a7816 */ /* 0x000fe2000000007a */
[----:B------:R1:W-:Y:S01]  /*4ec0*/  STL.U16 [R1+0x428], R50 ;  /* 0x0004283201007387 */ /* 0x0003e20000100400 */
[----:B------:R-:W-:Y:S02]  /*4ed0*/  PRMT R123, R90, 0x7610, R123 ;  /* 0x000076105a7b7816 */ /* 0x000fe4000000007b */
[----:B------:R-:W-:Y:S01]  /*4ee0*/  PRMT R124, R91, 0x7610, R124 ;  /* 0x000076105b7c7816 */ /* 0x000fe2000000007c */
[----:B------:R-:W-:Y:S01]  /*4ef0*/  SHFL.UP PT, R20, R20, 0x2, RZ ;  /* 0x0440000014147989 */ /* 0x000fe200000e00ff */
[----:B------:R-:W-:Y:S02]  /*4f00*/  PRMT R125, R92, 0x7610, R125 ;  /* 0x000076105c7d7816 */ /* 0x000fe4000000007d */
[----:B------:R-:W-:Y:S01]  /*4f10*/  PRMT R126, R93, 0x7610, R126 ;  /* 0x000076105d7e7816 */ /* 0x000fe2000000007e */
[----:B------:R-:W4:Y:S01]  /*4f20*/  SHFL.UP PT, R21, R21, 0x2, RZ ;  /* 0x0440000015157989 */ /* 0x000f2200000e00ff */
[----:B------:R-:W-:-:S02]  /*4f30*/  PRMT R127, R94, 0x7610, R127 ;  /* 0x000076105e7f7816 */ /* 0x000fc4000000007f */
[--C-:B-1----:R-:W-:Y:S01]  /*4f40*/  PRMT R50, R41, 0x5410, R76.reuse ;  /* 0x0000541029327816 */ /* 0x102fe2000000004c */
[----:B------:R-:W-:Y:S01]  /*4f50*/  STL.64 [R1+0x420], R52 ;  /* 0x0004203401007387 */ /* 0x000fe20000100a00 */
        /* <DEDUP_REMOVED lines=8> */
[----:B--2---:R-:W-:Y:S01]  /*4fe0*/  STL.128 [R1+0x20], R32 ;  /* 0x0000202001007387 */ /* 0x004fe20000100c00 */
[----:B------:R-:W-:Y:S02]  /*4ff0*/  PRMT R132, R99, 0x7610, R132 ;  /* 0x0000761063847816 */ /* 0x000fe40000000084 */
[----:B------:R-:W-:Y:S01]  /*5000*/  PRMT R133, R100, 0x7610, R133 ;  /* 0x0000761064857816 */ /* 0x000fe20000000085 */
[----:B---3--:R-:W-:Y:S01]  /*5010*/  STL.128 [R1], R36 ;  /* 0x0000002401007387 */ /* 0x008fe20000100c00 */
[----:B------:R-:W-:Y:S02]  /*5020*/  PRMT R134, R101, 0x7610, R134 ;  /* 0x0000761065867816 */ /* 0x000fe40000000086 */
[----:B------:R-:W-:Y:S01]  /*5030*/  PRMT R135, R102, 0x7610, R135 ;  /* 0x0000761066877816 */ /* 0x000fe20000000087 */
[----:B0-----:R-:W-:Y:S01]  /*5040*/  STL.64 [R1+0x40], R24 ;  /* 0x0000401801007387 */ /* 0x001fe20000100a00 */
        /* <DEDUP_REMOVED lines=8> */
[----:B----4-:R1:W-:Y:S01]  /*50d0*/  STL.64 [R1+0x30], R20 ;  /* 0x0000301401007387 */ /* 0x0103e20000100a00 */
        /* <DEDUP_REMOVED lines=32> */
.L_x_36:
[----:B0-----:R-:W-:-:S06]  /*52e0*/  IMAD.IADD R20, R1, 0x1, R28 ;  /* 0x0000000101147824 */ /* 0x001fcc00078e021c */
[----:B------:R-:W2:Y:S01]  /*52f0*/  LDL.U8 R20, [R20+0x48] ;  /* 0x0000480014147983 */ /* 0x000ea20000100000 */
[----:B------:R-:W-:Y:S02]  /*5300*/  IMAD.MOV.U32 R21, RZ, RZ, R28 ;  /* 0x000000ffff157224 */ /* 0x000fe400078e001c */
[----:B------:R-:W-:Y:S01]  /*5310*/  VIADD R28, R28, 0x1 ;  /* 0x000000011c1c7836 */ /* 0x000fe20000000000 */
[----:B--2---:R-:W-:-:S13]  /*5320*/  ISETP.NE.AND P0, PT, R20, RZ, PT ;  /* 0x000000ff1400720c */ /* 0x004fda0003f05270 */
[----:B------:R-:W-:Y:S05]  /*5330*/  @P0 BRA `(.L_x_36) ;  /* 0xfffffffc00e80947 */ /* 0x000fea000383ffff */
[----:B------:R-:W-:Y:S05]  /*5340*/  BSYNC.RECONVERGENT B1 ;  /* 0x0000000000017941 */ /* 0x000fea0003800200 */
.L_x_35:
[----:B------:R-:W-:Y:S01]  /*5350*/  LOP3.LUT P0, RZ, R38, 0xff, RZ, 0xc0, !PT ;  /* 0x000000ff26ff7812 */ /* 0x000fe2000780c0ff */
[----:B------:R-:W-:Y:S01]  /*5360*/  BSSY.RECONVERGENT B1, `(.L_x_37) ;  /* 0x000000f000017945 */ /* 0x000fe20003800200 */
[----:B------:R-:W-:-:S11]  /*5370*/  IMAD.MOV.U32 R20, RZ, RZ, R21 ;  /* 0x000000ffff147224 */ /* 0x000fd600078e0015 */
[----:B------:R-:W-:Y:S05]  /*5380*/  @!P0 BRA `(.L_x_38) ;  /* 0x0000000000308947 */ /* 0x000fea0003800000 */
[----:B------:R-:W-:Y:S01]  /*5390*/  BSSY.RECONVERGENT B2, `(.L_x_39) ;  /* 0x000000a000027945 */ /* 0x000fe20003800200 */
[----:B------:R-:W-:-:S07]  /*53a0*/  IMAD.MOV.U32 R20, RZ, RZ, RZ ;  /* 0x000000ffff147224 */ /* 0x000fce00078e00ff */
.L_x_40:
        /* <DEDUP_REMOVED lines=9> */
.L_x_39:
[----:B------:R-:W-:-:S07]  /*5440*/  IMAD.MOV.U32 R20, RZ, RZ, R24 ;  /* 0x000000ffff147224 */ /* 0x000fce00078e0018 */
.L_x_38:
[----:B------:R-:W-:Y:S05]  /*5450*/  BSYNC.RECONVERGENT B1 ;  /* 0x0000000000017941 */ /* 0x000fea0003800200 */
.L_x_37:
[----:B------:R-:W-:Y:S01]  /*5460*/  IMAD.IADD R21, R1, 0x1, R20 ;  /* 0x0000000101157824 */ /* 0x000fe200078e0214 */
[----:B------:R-:W-:Y:S01]  /*5470*/  BSSY.RECONVERGENT B1, `(.L_x_41) ;  /* 0x0000009000017945 */ /* 0x000fe20003800200 */
[----:B------:R-:W-:-:S03]  /*5480*/  IMAD.MOV.U32 R20, RZ, RZ, RZ ;  /* 0x000000ffff147224 */ /* 0x000fc600078e00ff */
[----:B------:R0:W-:Y:S04]  /*5490*/  STL.U8 [R21+0x48], RZ ;  /* 0x000048ff15007387 */ /* 0x0001e80000100000 */
.L_x_42:
[----:B------:R-:W-:-:S05]  /*54a0*/  IMAD.IADD R24, R1, 0x1, R20 ;  /* 0x0000000101187824 */ /* 0x000fca00078e0214 */
[----:B0-----:R-:W2:Y:S02]  /*54b0*/  LDL.U8 R21, [R24+0x48] ;  /* 0x0000480018157983 */ /* 0x001ea40000100000 */
[----:B--2---:R-:W-:Y:S01]  /*54c0*/  ISETP.NE.AND P0, PT, R21, RZ, PT ;  /* 0x000000ff1500720c */ /* 0x004fe20003f05270 */
[----:B------:R-:W-:Y:S02]  /*54d0*/  IMAD.MOV.U32 R21, RZ, RZ, R20 ;  /* 0x000000ffff157224 */ /* 0x000fe400078e0014 */
[----:B------:R-:W-:-:S10]  /*54e0*/  VIADD R20, R20, 0x1 ;  /* 0x0000000114147836 */ /* 0x000fd40000000000 */
[----:B------:R-:W-:Y:S05]  /*54f0*/  @P0 BRA `(.L_x_42) ;  /* 0xfffffffc00e80947 */ /* 0x000fea000383ffff */
[----:B------:R-:W-:Y:S05]  /*5500*/  BSYNC.RECONVERGENT B1 ;  /* 0x0000000000017941 */ /* 0x000fea0003800200 */
.L_x_41:
[----:B------:R-:W-:Y:S01]  /*5510*/  LOP3.LUT P0, RZ, R27, 0xff, RZ, 0xc0, !PT ;  /* 0x000000ff1bff7812 */ /* 0x000fe2000780c0ff */
[----:B------:R-:W-:Y:S01]  /*5520*/  BSSY.RECONVERGENT B1, `(.L_x_43) ;  /* 0x0000010000017945 */ /* 0x000fe20003800200 */
[----:B------:R-:W-:-:S11]  /*5530*/  IMAD.MOV.U32 R20, RZ, RZ, R21 ;  /* 0x000000ffff147224 */ /* 0x000fd600078e0015 */
[----:B------:R-:W-:Y:S05]  /*5540*/  @!P0 BRA `(.L_x_44) ;  /* 0x0000000000348947 */ /* 0x000fea0003800000 */
[----:B------:R-:W-:Y:S01]  /*5550*/  BSSY.RECONVERGENT B2, `(.L_x_45) ;  /* 0x000000b000027945 */ /* 0x000fe20003800200 */
[----:B------:R-:W-:Y:S01]  /*5560*/  IMAD.MOV.U32 R20, RZ, RZ, RZ ;  /* 0x000000ffff147224 */ /* 0x000fe200078e00ff */
[----:B------:R-:W-:-:S07]  /*5570*/  PRMT R24, R27, 0x7610, R24 ;  /* 0x000076101b187816 */ /* 0x000fce0000000018 */
.L_x_46:
        /* <DEDUP_REMOVED lines=9> */
.L_x_45:
[----:B------:R-:W-:-:S07]  /*5610*/  IMAD.MOV.U32 R20, RZ, RZ, R25 ;  /* 0x000000ffff147224 */ /* 0x000fce00078e0019 */
.L_x_44:
[----:B------:R-:W-:Y:S05]  /*5620*/  BSYNC.RECONVERGENT B1 ;  /* 0x0000000000017941 */ /* 0x000fea0003800200 */
.L_x_43:
[----:B------:R-:W-:-:S05]  /*5630*/  IMAD.IADD R44, R1, 0x1, R20 ;  /* 0x00000001012c7824 */ /* 0x000fca00078e0214 */
[----:B------:R0:W-:Y:S04]  /*5640*/  STL.U8 [R44+0x48], RZ ;  /* 0x000048ff2c007387 */ /* 0x0001e80000100000 */
[----:B------:R-:W2:Y:S04]  /*5650*/  LDL.128 R28, [R1+0x60] ;  /* 0x00006000011c7983 */ /* 0x000ea80000100c00 */
[----:B------:R-:W3:Y:S04]  /*5660*/  LDL.128 R32, [R1+0x50] ;  /* 0x0000500001207983 */ /* 0x000ee80000100c00 */
[----:B------:R-:W4:Y:S04]  /*5670*/  LDL.64 R24, [R1+0x48] ;  /* 0x0000480001187983 */ /* 0x000f280000100a00 */
[----:B------:R-:W4:Y:S04]  /*5680*/  LDL.64 R38, [R1+0x70] ;  /* 0x0000700001267983 */ /* 0x000f280000100a00 */
[----:B------:R-:W4:Y:S04]  /*5690*/  LDL.U16 R41, [R1+0x78] ;  /* 0x0000780001297983 */ /* 0x000f280000100400 */
[----:B------:R0:W5:Y:S04]  /*56a0*/  LDL R40, [R1+0x7c] ;  /* 0x00007c0001287983 */ /* 0x0001680000100800 */
[----:B------:R0:W5:Y:S01]  /*56b0*/  LDL.64 R20, [R1+0x80] ;  /* 0x0000800001147983 */ /* 0x0001620000100a00 */
[----:B--2---:R-:W-:-:S02]  /*56c0*/  PRMT R137, R28, 0x7770, RZ ;  /* 0x000077701c897816 */ /* 0x004fc400000000ff */
[C---:B------:R-:W-:Y:S02]  /*56d0*/  PRMT R138, R28.reuse, 0x7771, RZ ;  /* 0x000077711c8a7816 */ /* 0x040fe400000000ff */
[C---:B------:R-:W-:Y:S02]  /*56e0*/  PRMT R139, R28.reuse, 0x7772, RZ ;  /* 0x000077721c8b7816 */ /* 0x040fe400000000ff */
[----:B------:R-:W-:Y:S02]  /*56f0*/  PRMT R140, R28, 0x7773, RZ ;  /* 0x000077731c8c7816 */ /* 0x000fe400000000ff */
[C---:B---3--:R-:W-:Y:S02]  /*5700*/  PRMT R121, R32.reuse, 0x7770, RZ ;  /* 0x0000777020797816 */ /* 0x048fe400000000ff */
[C---:B------:R-:W-:Y:S02]  /*5710*/  PRMT R122, R32.reuse, 0x7771, RZ ;  /* 0x00007771207a7816 */ /* 0x040fe400000000ff */
[----:B------:R-:W-:-:S02]  /*5720*/  PRMT R123, R32, 0x7772, RZ ;  /* 0x00007772207b7816 */ /* 0x000fc400000000ff */
[C---:B------:R-:W-:Y:S02]  /*5730*/  PRMT R125, R33.reuse, 0x7770, RZ ;  /* 0x00007770217d7816 */ /* 0x040fe400000000ff */
[C---:B------:R-:W-:Y:S02]  /*5740*/  PRMT R126, R33.reuse, 0x7771, RZ ;  /* 0x00007771217e7816 */ /* 0x040fe400000000ff */
[----:B------:R-:W-:Y:S02]  /*5750*/  PRMT R127, R33, 0x7772, RZ ;  /* 0x00007772217f7816 */ /* 0x000fe400000000ff */
[C---:B------:R-:W-:Y:S02]  /*5760*/  PRMT R129, R34.reuse, 0x7770, RZ ;  /* 0x0000777022817816 */ /* 0x040fe400000000ff */
        /* <DEDUP_REMOVED lines=14> */
[C---:B----4-:R-:W-:Y:S02]  /*5850*/  PRMT R28, R24.reuse, 0x7770, RZ ;  /* 0x00007770181c7816 */ /* 0x050fe400000000ff */
        /* <DEDUP_REMOVED lines=35> */
[----:B0-----:R-:W-:-:S07]  /*5a90*/  PRMT R150, R39, 0x7610, R150 ;  /* 0x0000761027967816 */ /* 0x001fce0000000096 */
.L_x_34:
[----:B------:R-:W-:Y:S05]  /*5aa0*/  BSYNC.RECONVERGENT B0 ;  /* 0x0000000000007941 */ /* 0x000fea0003800200 */
.L_x_33:
[----:B------:R-:W0:Y:S01]  /*5ab0*/  S2R R24, SR_LANEID ;  /* 0x0000000000187919 */ /* 0x000e220000000000 */
[----:B------:R-:W-:Y:S01]  /*5ac0*/  IADD3 R155, P3, PT, R36, R157, RZ ;  /* 0x0000009d249b7210 */ /* 0x000fe20007f7e0ff */
[----:B------:R-:W-:Y:S04]  /*5ad0*/  BSSY.RECONVERGENT B0, `(.L_x_47) ;  /* 0x000003b000007945 */ /* 0x000fe80003800200 */
[----:B------:R-:W-:Y:S01]  /*5ae0*/  IMAD.X R156, R37, 0x1, R158, P3 ;  /* 0x00000001259c7824 */ /* 0x000fe200018e069e */
[----:B0-----:R-:W-:-:S13]  /*5af0*/  ISETP.GT.AND P0, PT, R24, 0x1, PT ;  /* 0x000000011800780c */ /* 0x001fda0003f04270 */
        /* <DEDUP_REMOVED lines=56> */
.L_x_48:
[----:B------:R-:W-:Y:S05]  /*5e80*/  BSYNC.RECONVERGENT B0 ;  /* 0x0000000000007941 */ /* 0x000fea0003800200 */
.L_x_47:
[----:B------:R-:W-:Y:S01]  /*5e90*/  LOP3.LUT R35, R71, 0xffff, RZ, 0xc0, !PT ;  /* 0x0000ffff47237812 */ /* 0x000fe200078ec0ff */
[----:B-----5:R-:W-:Y:S01]  /*5ea0*/  STL [R1+0x42c], R40 ;  /* 0x00042c2801007387 */ /* 0x020fe20000100800 */
[----:B------:R-:W-:Y:S01]  /*5eb0*/  LOP3.LUT R25, R41, 0xffff, RZ, 0xc0, !PT ;  /* 0x0000ffff29197812 */ /* 0x000fe200078ec0ff */
[----:B------:R-:W-:Y:S01]  /*5ec0*/  BSSY.RECONVERGENT B0, `(.L_x_49) ;  /* 0x000017d000007945 */ /* 0x000fe20003800200 */
[C---:B------:R-:W-:Y:S01]  /*5ed0*/  LOP3.LUT R24, R70.reuse, 0xffff, RZ, 0xc0, !PT ;  /* 0x0000ffff46187812 */ /* 0x040fe200078ec0ff */
        /* <DEDUP_REMOVED lines=17> */
[----:B------:R-:W-:Y:S01]  /*5ff0*/  LOP3.LUT R46, R130, 0xffff, RZ, 0xc0, !PT ;  /* 0x0000ffff822e7812 */ /* 0x000fe200078ec0ff */
[----:B0-----:R-:W-:Y:S01]  /*6000*/  IMAD.U32 R18, R25, 0x10000, RZ ;  /* 0x0001000019127824 */ /* 0x001fe200078e00ff */
[----:B------:R-:W-:Y:S02]  /*6010*/  LOP3.LUT R19, R129, 0xffff, RZ, 0xc0, !PT ;  /* 0x0000ffff81137812 */ /* 0x000fe400078ec0ff */
[----:B------:R-:W-:Y:S02]  /*6020*/  LOP3.LUT R37, R131, 0xffff, RZ, 0xc0, !PT ;  /* 0x0000ffff83257812 */ /* 0x000fe400078ec0ff */
[----:B------:R-:W-:Y:S02]  /*6030*/  LOP3.LUT R28, R73, 0xffff, RZ, 0xc0, !PT ;  /* 0x0000ffff491c7812 */ /* 0x000fe400078ec0ff */
[----:B------:R-:W-:Y:S01]  /*6040*/  PRMT R45, R31, 0x3340, R30 ;  /* 0x000033401f2d7816 */ /* 0x000fe2000000001e */
[----:B------:R-:W-:Y:S01]  /*6050*/  IMAD.U32 R30, R29, 0x10000, RZ ;  /* 0x000100001d1e7824 */ /* 0x000fe200078e00ff */
[----:B------:R-:W-:Y:S01]  /*6060*/  PRMT R44, R33, 0x3340, R32 ;  /* 0x00003340212c7816 */ /* 0x000fe20000000020 */
[----:B------:R-:W-:Y:S01]  /*6070*/  IMAD.U32 R32, R37, 0x10000, RZ ;  /* 0x0001000025207824 */ /* 0x000fe200078e00ff */
[----:B------:R-:W-:-:S02]  /*6080*/  PRMT R46, R19, 0x3340, R46 ;  /* 0x00003340132e7816 */ /* 0x000fc4000000002e */
[----:B------:R-:W-:Y:S01]  /*6090*/  LOP3.LUT R47, R19, 0xff, RZ, 0xc0, !PT ;  /* 0x000000ff132f7812 */ /* 0x000fe200078ec0ff */
[----:B------:R-:W-:Y:S01]  /*60a0*/  IMAD.U32 R19, R36, 0x10000, RZ ;  /* 0x0001000024137824 */ /* 0x000fe200078e00ff */
[----:B------:R-:W-:Y:S02]  /*60b0*/  LOP3.LUT R27, R74, 0xffff, RZ, 0xc0, !PT ;  /* 0x0000ffff4a1b7812 */ /* 0x000fe400078ec0ff */
[C---:B------:R-:W-:Y:S02]  /*60c0*/  LOP3.LUT R39, R28.reuse, 0xff, RZ, 0xc0, !PT ;  /* 0x000000ff1c277812 */ /* 0x040fe400078ec0ff */
[----:B------:R-:W-:Y:S02]  /*60d0*/  LOP3.LUT R33, R33, 0xff, RZ, 0xc0, !PT ;  /* 0x000000ff21217812 */ /* 0x000fe400078ec0ff */
[----:B------:R-:W-:Y:S02]  /*60e0*/  LOP3.LUT R31, R31, 0xff, RZ, 0xc0, !PT ;  /* 0x000000ff1f1f7812 */ /* 0x000fe400078ec0ff */
[----:B------:R-:W-:-:S02]  /*60f0*/  PRMT R27, R28, 0x3340, R27 ;  /* 0x000033401c1b7816 */ /* 0x000fc4000000001b */
[----:B------:R-:W-:Y:S02]  /*6100*/  PRMT R39, R74, 0x7604, R39 ;  /* 0x000076044a277816 */ /* 0x000fe40000000027 */
[----:B------:R-:W-:Y:S02]  /*6110*/  LOP3.LUT R18, R18, 0xff0000, RZ, 0xc0, !PT ;  /* 0x00ff000012127812 */ /* 0x000fe400078ec0ff */
[----:B------:R-:W-:Y:S02]  /*6120*/  PRMT R33, R122, 0x7604, R33 ;  /* 0x000076047a217816 */ /* 0x000fe40000000021 */
[----:B------:R-:W-:Y:S01]  /*6130*/  LOP3.LUT R28, R19, 0xff0000, RZ, 0xc0, !PT ;  /* 0x00ff0000131c7812 */ /* 0x000fe200078ec0ff */
[----:B------:R-:W-:Y:S01]  /*6140*/  IMAD.IADD R55, R39, 0x1, R18 ;  /* 0x0000000127377824 */ /* 0x000fe200078e0212 */
[----:B------:R-:W-:Y:S02]  /*6150*/  PRMT R31, R126, 0x7604, R31 ;  /* 0x000076047e1f7816 */ /* 0x000fe4000000001f */
[----:B------:R-:W-:Y:S01]  /*6160*/  LOP3.LUT R30, R30, 0xff0000, RZ, 0xc0, !PT ;  /* 0x00ff00001e1e7812 */ /* 0x000fe200078ec0ff */
[----:B------:R-:W-:Y:S01]  /*6170*/  IMAD.IADD R54, R33, 0x1, R28 ;  /* 0x0000000121367824 */ /* 0x000fe200078e021c */
[----:B------:R-:W-:-:S02]  /*6180*/  PRMT R47, R130, 0x7604, R47 ;  /* 0x00007604822f7816 */ /* 0x000fc4000000002f */
[----:B------:R-:W-:Y:S01]  /*6190*/  LOP3.LUT R32, R32, 0xff0000, RZ, 0xc0, !PT ;  /* 0x00ff000020207812 */ /* 0x000fe200078ec0ff */
[----:B------:R-:W-:Y:S01]  /*61a0*/  IMAD.IADD R57, R31, 0x1, R30 ;  /* 0x000000011f397824 */ /* 0x000fe200078e021e */
[----:B------:R-:W-:Y:S02]  /*61b0*/  LOP3.LUT R18, R133, 0xffff, RZ, 0xc0, !PT ;  /* 0x0000ffff85127812 */ /* 0x000fe400078ec0ff */
[----:B------:R-:W-:Y:S01]  /*61c0*/  LOP3.LUT R28, R135, 0xffff, RZ, 0xc0, !PT ;  /* 0x0000ffff871c7812 */ /* 0x000fe200078ec0ff */
[----:B------:R-:W-:Y:S01]  /*61d0*/  IMAD.IADD R59, R47, 0x1, R32 ;  /* 0x000000012f3b7824 */ /* 0x000fe200078e0220 */
[----:B------:R-:W-:Y:S02]  /*61e0*/  LOP3.LUT R47, R134, 0xffff, RZ, 0xc0, !PT ;  /* 0x0000ffff862f7812 */ /* 0x000fe400078ec0ff */
[----:B------:R-:W-:Y:S02]  /*61f0*/  LOP3.LUT R49, R142, 0xffff, RZ, 0xc0, !PT ;  /* 0x0000ffff8e317812 */ /* 0x000fe400078ec0ff */
[----:B------:R-:W-:-:S02]  /*6200*/  LOP3.LUT R30, R141, 0xffff, RZ, 0xc0, !PT ;  /* 0x0000ffff8d1e7812 */ /* 0x000fc400078ec0ff */
[----:B------:R-:W-:Y:S02]  /*6210*/  LOP3.LUT R32, R139, 0xffff, RZ, 0xc0, !PT ;  /* 0x0000ffff8b207812 */ /* 0x000fe400078ec0ff */
[----:B------:R-:W-:Y:S02]  /*6220*/  LOP3.LUT R48, R138, 0xffff, RZ, 0xc0, !PT ;  /* 0x0000ffff8a307812 */ /* 0x000fe400078ec0ff */
[----:B------:R-:W-:Y:S02]  /*6230*/  LOP3.LUT R19, R137, 0xffff, RZ, 0xc0, !PT ;  /* 0x0000ffff89137812 */ /* 0x000fe400078ec0ff */
[----:B------:R-:W-:Y:S02]  /*6240*/  PRMT R47, R18, 0x3340, R47 ;  /* 0x00003340122f7816 */ /* 0x000fe4000000002f */
[----:B------:R-:W-:Y:S02]  /*6250*/  PRMT R49, R30, 0x3340, R49 ;  /* 0x000033401e317816 */ /* 0x000fe40000000031 */
[----:B------:R-:W-:Y:S01]  /*6260*/  LOP3.LUT R39, R18, 0xff, RZ, 0xc0, !PT ;  /* 0x000000ff12277812 */ /* 0x000fe200078ec0ff */
[----:B------:R-:W-:Y:S01]  /*6270*/  IMAD.U32 R18, R28, 0x10000, RZ ;  /* 0x000100001c127824 */ /* 0x000fe200078e00ff */
[----:B------:R-:W-:Y:S01]  /*6280*/  LOP3.LUT R51, R30, 0xff, RZ, 0xc0, !PT ;  /* 0x000000ff1e337812 */ /* 0x000fe200078ec0ff */
[----:B------:R-:W-:Y:S01]  /*6290*/  IMAD.U32 R30, R32, 0x10000, RZ ;  /* 0x00010000201e7824 */ /* 0x000fe200078e00ff */
[----:B------:R-:W-:-:S02]  /*62a0*/  LOP3.LUT R31, R143, 0xffff, RZ, 0xc0, !PT ;  /* 0x0000ffff8f1f7812 */ /* 0x000fc400078ec0ff */
[----:B------:R-:W-:Y:S02]  /*62b0*/  LOP3.LUT R50, R146, 0xffff, RZ, 0xc0, !PT ;  /* 0x0000ffff92327812 */ /* 0x000fe400078ec0ff */
[----:B------:R-:W-:Y:S02]  /*62c0*/  LOP3.LUT R33, R145, 0xffff, RZ, 0xc0, !PT ;  /* 0x0000ffff91217812 */ /* 0x000fe400078ec0ff */
[----:B------:R-:W-:Y:S02]  /*62d0*/  LOP3.LUT R38, R147, 0xffff, RZ, 0xc0, !PT ;  /* 0x0000ffff93267812 */ /* 0x000fe400078ec0ff */
[C---:B------:R-:W-:Y:S02]  /*62e0*/  PRMT R48, R19.reuse, 0x3340, R48 ;  /* 0x0000334013307816 */ /* 0x040fe40000000030 */
[----:B------:R-:W-:Y:S01]  /*62f0*/  LOP3.LUT R19, R19, 0xff, RZ, 0xc0, !PT ;  /* 0x000000ff13137812 */ /* 0x000fe200078ec0ff */
[----:B------:R-:W-:Y:S01]  /*6300*/  IMAD.U32 R52, R38, 0x10000, RZ ;  /* 0x0001000026347824 */ /* 0x000fe200078e00ff */
[----:B------:R-:W-:-:S02]  /*6310*/  PRMT R50, R33, 0x3340, R50 ;  /* 0x0000334021327816 */ /* 0x000fc40000000032 */
[----:B------:R-:W-:Y:S01]  /*6320*/  LOP3.LUT R53, R33, 0xff, RZ, 0xc0, !PT ;  /* 0x000000ff21357812 */ /* 0x000fe200078ec0ff */
[----:B------:R-:W-:Y:S01]  /*6330*/  IMAD.U32 R33, R31, 0x10000, RZ ;  /* 0x000100001f217824 */ /* 0x000fe200078e00ff */
[----:B------:R-:W-:Y:S02]  /*6340*/  PRMT R39, R134, 0x7604, R39 ;  /* 0x0000760486277816 */ /* 0x000fe40000000027 */
[----:B------:R-:W-:Y:S02]  /*6350*/  LOP3.LUT R18, R18, 0xff0000, RZ, 0xc0, !PT ;  /* 0x00ff000012127812 */ /* 0x000fe400078ec0ff */
[----:B------:R-:W-:Y:S02]  /*6360*/  PRMT R19, R138, 0x7604, R19 ;  /* 0x000076048a137816 */ /* 0x000fe40000000013 */
[----:B------:R-:W-:Y:S01]  /*6370*/  LOP3.LUT R30, R30, 0xff0000, RZ, 0xc0, !PT ;  /* 0x00ff00001e1e7812 */ /* 0x000fe200078ec0ff */
[----:B------:R-:W-:Y:S01]  /*6380*/  IMAD.IADD R60, R39, 0x1, R18 ;  /* 0x00000001273c7824 */ /* 0x000fe200078e0212 */
[----:B------:R-:W-:-:S02]  /*6390*/  LOP3.LUT R42, R33, 0xff0000, RZ, 0xc0, !PT ;  /* 0x00ff0000212a7812 */ /* 0x000fc400078ec0ff */
[----:B------:R-:W-:Y:S01]  /*63a0*/  PRMT R53, R146, 0x7604, R53 ;  /* 0x0000760492357816 */ /* 0x000fe20000000035 */
[----:B------:R-:W-:Y:S01]  /*63b0*/  IMAD.IADD R88, R19, 0x1, R30 ;  /* 0x0000000113587824 */ /* 0x000fe200078e021e */
[----:B------:R-:W-:Y:S02]  /*63c0*/  LOP3.LUT R52, R52, 0xff0000, RZ, 0xc0, !PT ;  /* 0x00ff000034347812 */ /* 0x000fe400078ec0ff */
[----:B------:R-:W-:Y:S02]  /*63d0*/  PRMT R51, R142, 0x7604, R51 ;  /* 0x000076048e337816 */ /* 0x000fe40000000033 */
[----:B------:R-:W-:Y:S01]  /*63e0*/  LOP3.LUT R18, R78, 0xffff, RZ, 0xc0, !PT ;  /* 0x0000ffff4e127812 */ /* 0x000fe200078ec0ff */
[----:B------:R-:W-:Y:S01]  /*63f0*/  IMAD.IADD R90, R53, 0x1, R52 ;  /* 0x00000001355a7824 */ /* 0x000fe200078e0234 */
[----:B------:R-:W-:Y:S01]  /*6400*/  LOP3.LUT R19, R77, 0xffff, RZ, 0xc0, !PT ;  /* 0x0000ffff4d137812 */ /* 0x000fe200078ec0ff */
[----:B------:R-:W-:Y:S01]  /*6410*/  IMAD.IADD R61, R51, 0x1, R42 ;  /* 0x00000001333d7824 */ /* 0x000fe200078e022a */
[----:B------:R-:W-:-:S02]  /*6420*/  LOP3.LUT R33, R79, 0xffff, RZ, 0xc0, !PT ;  /* 0x0000ffff4f217812 */ /* 0x000fc400078ec0ff */
[----:B------:R-:W-:Y:S02]  /*6430*/  PRMT R62, R19, 0x3340, R18 ;  /* 0x00003340133e7816 */ /* 0x000fe40000000012 */
[----:B------:R-:W-:Y:S01]  /*6440*/  LOP3.LUT R39, R149, 0xffff, RZ, 0xc0, !PT ;  /* 0x0000ffff95277812 */ /* 0x000fe200078ec0ff */
[----:B------:R-:W-:Y:S01]  /*6450*/  IMAD.U32 R18, R33, 0x10000, RZ ;  /* 0x0001000021127824 */ /* 0x000fe200078e00ff */
[----:B------:R-:W-:Y:S02]  /*6460*/  LOP3.LUT R52, R82, 0xffff, RZ, 0xc0, !PT ;  /* 0x0000ffff52347812 */ /* 0x000fe400078ec0ff */
[----:B------:R-:W-:Y:S02]  /*6470*/  LOP3.LUT R53, R81, 0xffff, RZ, 0xc0, !PT ;  /* 0x0000ffff51357812 */ /* 0x000fe400078ec0ff */
[----:B------:R-:W-:Y:S02]  /*6480*/  LOP3.LUT R30, R86, 0xffff, RZ, 0xc0, !PT ;  /* 0x0000ffff561e7812 */ /* 0x000fe400078ec0ff */
[----:B------:R-:W-:-:S02]  /*6490*/  LOP3.LUT R51, R85, 0xffff, RZ, 0xc0, !PT ;  /* 0x0000ffff55337812 */ /* 0x000fc400078ec0ff */
[----:B------:R-:W-:Y:S02]  /*64a0*/  LOP3.LUT R19, R19, 0xff, RZ, 0xc0, !PT ;  /* 0x000000ff13137812 */ /* 0x000fe400078ec0ff */
[----:B------:R-:W-:Y:S01]  /*64b0*/  PRMT R66, R53, 0x3340, R52 ;  /* 0x0000334035427816 */ /* 0x000fe20000000034 */
[----:B------:R-:W-:Y:S01]  /*64c0*/  IMAD.U32 R52, R39, 0x10000, RZ ;  /* 0x0001000027347824 */ /* 0x000fe200078e00ff */
[C---:B------:R-:W-:Y:S02]  /*64d0*/  PRMT R64, R51.reuse, 0x3340, R30 ;  /* 0x0000334033407816 */ /* 0x040fe4000000001e */
[----:B------:R-:W-:Y:S02]  /*64e0*/  PRMT R19, R78, 0x7604, R19 ;  /* 0x000076044e137816 */ /* 0x000fe40000000013 */
[----:B------:R-:W-:Y:S02]  /*64f0*/  LOP3.LUT R18, R18, 0xff0000, RZ, 0xc0, !PT ;  /* 0x00ff000012127812 */ /* 0x000fe400078ec0ff */
[----:B------:R-:W-:-:S02]  /*6500*/  LOP3.LUT R51, R51, 0xff, RZ, 0xc0, !PT ;  /* 0x000000ff33337812 */ /* 0x000fc400078ec0ff */
[----:B------:R-:W-:Y:S01]  /*6510*/  LOP3.LUT R42, R83, 0xffff, RZ, 0xc0, !PT ;  /* 0x0000ffff532a7812 */ /* 0x000fe200078ec0ff */
[----:B------:R-:W-:Y:S01]  /*6520*/  IMAD.IADD R63, R19, 0x1, R18 ;  /* 0x00000001133f7824 */ /* 0x000fe200078e0212 */
[----:B------:R-:W-:Y:S02]  /*6530*/  PRMT R51, R86, 0x7604, R51 ;  /* 0x0000760456337816 */ /* 0x000fe40000000033 */
[----:B------:R-:W-:Y:S01]  /*6540*/  LOP3.LUT R52, R52, 0xff0000, RZ, 0xc0, !PT ;  /* 0x00ff000034347812 */ /* 0x000fe200078ec0ff */
[----:B------:R-:W-:Y:S01]  /*6550*/  IMAD.U32 R30, R42, 0x10000, RZ ;  /* 0x000100002a1e7824 */ /* 0x000fe200078e00ff */
[----:B------:R-:W-:Y:S02]  /*6560*/  LOP3.LUT R19, R72, 0xffff, RZ, 0xc0, !PT ;  /* 0x0000ffff48137812 */ /* 0x000fe400078ec0ff */
[----:B------:R-:W-:Y:S01]  /*6570*/  LOP3.LUT R53, R53, 0xff, RZ, 0xc0, !PT ;  /* 0x000000ff35357812 */ /* 0x000fe200078ec0ff */
[----:B------:R-:W-:Y:S01]  /*6580*/  IMAD.IADD R89, R51, 0x1, R52 ;  /* 0x0000000133597824 */ /* 0x000fe200078e0234 */
[----:B------:R-:W-:Y:S01]  /*6590*/  LOP3.LUT R18, R76, 0xffff, RZ, 0xc0, !PT ;  /* 0x0000ffff4c127812 */ /* 0x000fe200078ec0ff */
[----:B------:R-:W-:Y:S01]  /*65a0*/  IMAD R67, R19, 0x1000000, R34 ;  /* 0x0100000013437824 */ /* 0x000fe200078e0222 */
[----:B------:R-:W-:-:S02]  /*65b0*/  PRMT R51, R35, 0x3340, R19 ;  /* 0x0000334023337816 */ /* 0x000fc40000000013 */
[----:B------:R-:W-:Y:S01]  /*65c0*/  PRMT R53, R82, 0x7604, R53 ;  /* 0x0000760452357816 */ /* 0x000fe20000000035 */
[----:B------:R-:W-:Y:S01]  /*65d0*/  IMAD R68, R18, 0x1000000, R55 ;  /* 0x0100000012447824 */ /* 0x000fe200078e0237 */
[----:B------:R-:W-:Y:S02]  /*65e0*/  LOP3.LUT R30, R30, 0xff0000, RZ, 0xc0, !PT ;  /* 0x00ff00001e1e7812 */ /* 0x000fe400078ec0ff */
[----:B------:R-:W-:Y:S02]  /*65f0*/  LOP3.LUT R19, R124, 0xffff, RZ, 0xc0, !PT ;  /* 0x0000ffff7c137812 */ /* 0x000fe400078ec0ff */
[----:B------:R-:W-:Y:S01]  /*6600*/  PRMT R52, R25, 0x3340, R18 ;  /* 0x0000334019347816 */ /* 0x000fe20000000012 */
[----:B------:R-:W-:Y:S01]  /*6610*/  IMAD.IADD R92, R53, 0x1, R30 ;  /* 0x00000001355c7824 */ /* 0x000fe200078e021e */
        /* <DEDUP_REMOVED lines=8> */
[----:B------:R-:W-:Y:S01]  /*66a0*/  PRMT R57, R32, 0x3340, R25 ;  /* 0x0000334020397816 */ /* 0x000fe20000000019 */
[----:B------:R-:W-:Y:S01]  /*66b0*/  IMAD R32, R25, 0x1000000, R88 ;  /* 0x0100000019207824 */ /* 0x000fe200078e0258 */
[----:B------:R-:W-:Y:S01]  /*66c0*/  LOP3.LUT R18, R144, 0xffff, RZ, 0xc0, !PT ;  /* 0x0000ffff90127812 */ /* 0x000fe200078ec0ff */
[----:B------:R-:W-:Y:S01]  /*66d0*/  IMAD R87, R19, 0x1000000, R60 ;  /* 0x0100000013577824 */ /* 0x000fe200078e023c */
[----:B------:R-:W-:Y:S01]  /*66e0*/  LOP3.LUT R25, R151, 0xff, RZ, 0xc0, !PT ;  /* 0x000000ff97197812 */ /* 0x000fe200078ec0ff */
[----:B------:R-:W-:Y:S01]  /*66f0*/  SHFL.UP PT, R29, R29, 0x4, RZ ;  /* 0x048000001d1d7989 */ /* 0x000fe200000e00ff */
[----:B------:R-:W-:Y:S01]  /*6700*/  LOP3.LUT R30, R132, 0xffff, RZ, 0xc0, !PT ;  /* 0x0000ffff841e7812 */ /* 0x000fe200078ec0ff */
[----:B------:R-:W-:Y:S01]  /*6710*/  IMAD R88, R18, 0x1000000, R61 ;  /* 0x0100000012587824 */ /* 0x000fe200078e023d */
[----:B------:R-:W-:Y:S01]  /*6720*/  PRMT R58, R28, 0x3340, R19 ;  /* 0x000033401c3a7816 */ /* 0x000fe20000000013 */
[----:B------:R-:W-:Y:S01]  /*6730*/  SHFL.UP PT, R32, R32, 0x4, RZ ;  /* 0x0480000020207989 */ /* 0x000fe200000e00ff */
[----:B------:R-:W-:-:S02]  /*6740*/  LOP3.LUT R19, R148, 0xffff, RZ, 0xc0, !PT ;  /* 0x0000ffff94137812 */ /* 0x000fc400078ec0ff */
[----:B------:R-:W-:Y:S01]  /*6750*/  PRMT R60, R31, 0x3340, R18 ;  /* 0x000033401f3c7816 */ /* 0x000fe20000000012 */
[----:B------:R-:W-:Y:S01]  /*6760*/  SHFL.UP PT, R28, R69, 0x4, RZ ;  /* 0x04800000451c7989 */ /* 0x000fe200000e00ff */
[----:B------:R-:W-:Y:S01]  /*6770*/  PRMT R25, R152, 0x7604, R25 ;  /* 0x0000760498197816 */ /* 0x000fe20000000019 */
[----:B------:R-:W-:Y:S01]  /*6780*/  IMAD R34, R19, 0x1000000, R90 ;  /* 0x0100000013227824 */ /* 0x000fe200078e025a */
[----:B------:R-:W-:Y:S01]  /*6790*/  LOP3.LUT R18, R80, 0xffff, RZ, 0xc0, !PT ;  /* 0x0000ffff50127812 */ /* 0x000fe200078ec0ff */
[----:B------:R-:W-:Y:S01]  /*67a0*/  SHFL.UP PT, R31, R87, 0x4, RZ ;  /* 0x04800000571f7989 */ /* 0x000fe200000e00ff */
[----:B------:R-:W-:Y:S01]  /*67b0*/  PRMT R55, R37, 0x3340, R30 ;  /* 0x0000334025377816 */ /* 0x000fe2000000001e */
[----:B------:R-:W-:Y:S01]  /*67c0*/  IMAD R30, R30, 0x1000000, R59 ;  /* 0x010000001e1e7824 */ /* 0x000fe200078e023b */
[----:B------:R-:W-:Y:S01]  /*67d0*/  PRMT R59, R33, 0x3340, R18 ;  /* 0x00003340213b7816 */ /* 0x000fe20000000012 */
[----:B------:R0:W1:Y:S01]  /*67e0*/  SHFL.UP PT, R90, R25, 0x4, RZ ;  /* 0x04800000195a7989 */ /* 0x00006200000e00ff */
[----:B------:R-:W-:Y:S01]  /*67f0*/  IMAD R35, R18, 0x1000000, R63 ;  /* 0x0100000012237824 */ /* 0x000fe200078e023f */
[----:B------:R-:W-:-:S02]  /*6800*/  PRMT R24, R24, 0x5410, R51 ;  /* 0x0000541018187816 */ /* 0x000fc40000000033 */
[----:B------:R-:W-:Y:S01]  /*6810*/  PRMT R45, R45, 0x5410, R54 ;  /* 0x000054102d2d7816 */ /* 0x000fe20000000036 */
[----:B------:R-:W-:Y:S01]  /*6820*/  SHFL.UP PT, R37, R156, 0x4, RZ ;  /* 0x048000009c257989 */ /* 0x000fe200000e00ff */
[----:B------:R-:W-:Y:S02]  /*6830*/  PRMT R44, R44, 0x5410, R53 ;  /* 0x000054102c2c7816 */ /* 0x000fe40000000035 */
[----:B0-----:R-:W-:Y:S01]  /*6840*/  PRMT R25, R27, 0x5410, R52 ;  /* 0x000054101b197816 */ /* 0x001fe20000000034 */
[----:B------:R-:W0:Y:S01]  /*6850*/  SHFL.UP PT, R30, R30, 0x4, RZ ;  /* 0x048000001e1e7989 */ /* 0x000e2200000e00ff */
[----:B------:R-:W-:Y:S02]  /*6860*/  PRMT R47, R47, 0x5410, R58 ;  /* 0x000054102f2f7816 */ /* 0x000fe4000000003a */
[----:B------:R-:W-:Y:S01]  /*6870*/  PRMT R46, R46, 0x5410, R55 ;  /* 0x000054102e2e7816 */ /* 0x000fe20000000037 */
[----:B------:R-:W-:Y:S01]  /*6880*/  STL.64 [R1+0x3f8], R24 ;  /* 0x0003f81801007387 */ /* 0x000fe20000100a00 */
[----:B------:R-:W-:-:S02]  /*6890*/  LOP3.LUT R18, R150, 0xffff, RZ, 0xc0, !PT ;  /* 0x0000ffff96127812 */ /* 0x000fc400078ec0ff */
[----:B------:R-:W-:Y:S01]  /*68a0*/  PRMT R61, R38, 0x3340, R19 ;  /* 0x00003340263d7816 */ /* 0x000fe20000000013 */
[----:B------:R-:W-:Y:S01]  /*68b0*/  STL.128 [R1+0x400], R44 ;  /* 0x0004002c01007387 */ /* 0x000fe20000100c00 */
[----:B------:R-:W-:Y:S02]  /*68c0*/  PRMT R63, R39, 0x3340, R18 ;  /* 0x00003340273f7816 */ /* 0x000fe40000000012 */
[----:B------:R-:W-:Y:S01]  /*68d0*/  LOP3.LUT R19, R84, 0xffff, RZ, 0xc0, !PT ;  /* 0x0000ffff54137812 */ /* 0x000fe200078ec0ff */
[----:B------:R2:W-:Y:S01]  /*68e0*/  SHFL.UP PT, R33, R88, 0x4, RZ ;  /* 0x0480000058217989 */ /* 0x0005e200000e00ff */
[----:B------:R-:W-:Y:S02]  /*68f0*/  PRMT R49, R49, 0x5410, R60 ;  /* 0x0000541031317816 */ /* 0x000fe4000000003c */
[----:B------:R-:W-:Y:S01]  /*6900*/  PRMT R65, R42, 0x3340, R19 ;  /* 0x000033402a417816 */ /* 0x000fe20000000013 */
[----:B------:R-:W-:Y:S01]  /*6910*/  SHFL.UP PT, R34, R34, 0x4, RZ ;  /* 0x0480000022227989 */ /* 0x000fe200000e00ff */
[----:B------:R-:W-:Y:S01]  /*6920*/  IMAD R92, R19, 0x1000000, R92 ;  /* 0x01000000135c7824 */ /* 0x000fe200078e025c */
[----:B------:R-:W-:Y:S01]  /*6930*/  PRMT R48, R48, 0x5410, R57 ;  /* 0x0000541030307816 */ /* 0x000fe20000000039 */
[----:B------:R-:W-:Y:S01]  /*6940*/  IMAD R19, R18, 0x1000000, R89 ;  /* 0x0100000012137824 */ /* 0x000fe200078e0259 */
[----:B------:R-:W3:Y:S01]  /*6950*/  SHFL.UP PT, R35, R35, 0x4, RZ ;  /* 0x0480000023237989 */ /* 0x000ee200000e00ff */
[----:B------:R-:W-:-:S02]  /*6960*/  PRMT R51, R62, 0x5410, R59 ;  /* 0x000054103e337816 */ /* 0x000fc4000000003b */
[----:B------:R-:W-:Y:S01]  /*6970*/  PRMT R50, R50, 0x5410, R61 ;  /* 0x0000541032327816 */ /* 0x000fe2000000003d */
[----:B------:R-:W-:Y:S01]  /*6980*/  SHFL.UP PT, R38, R67, 0x4, RZ ;  /* 0x0480000043267989 */ /* 0x000fe200000e00ff */
[----:B------:R-:W-:Y:S02]  /*6990*/  ISETP.NE.U32.AND P0, PT, R155, RZ, PT ;  /* 0x000000ff9b00720c */ /* 0x000fe40003f05070 */
[----:B------:R-:W-:Y:S01]  /*69a0*/  PRMT R42, R152, 0x7604, R151 ;  /* 0x00007604982a7816 */ /* 0x000fe20000000097 */
[----:B------:R-:W4:Y:S01]  /*69b0*/  SHFL.UP PT, R39, R68, 0x4, RZ ;  /* 0x0480000044277989 */ /* 0x000f2200000e00ff */
[----:B------:R-:W-:Y:S02]  /*69c0*/  ISETP.NE.AND.EX P0, PT, R156, RZ, PT, P0 ;  /* 0x000000ff9c00720c */ /* 0x000fe40003f05300 */
[----:B-1----:R-:W-:Y:S01]  /*69d0*/  SHF.R.U32.HI R27, RZ, 0x8, R90 ;  /* 0x00000008ff1b7819 */ /* 0x002fe2000001165a */
[----:B------:R-:W-:Y:S01]  /*69e0*/  SHFL.UP PT, R44, R40, 0x4, RZ ;  /* 0x04800000282c7989 */ /* 0x000fe200000e00ff */
[----:B------:R-:W-:-:S02]  /*69f0*/  PRMT R53, R64, 0x5410, R63 ;  /* 0x0000541040357816 */ /* 0x000fc4000000003f */
[----:B------:R-:W-:Y:S01]  /*6a00*/  PRMT R52, R66, 0x5410, R65 ;  /* 0x0000541042347816 */ /* 0x000fe20000000041 */
[----:B------:R-:W-:Y:S01]  /*6a10*/  SHFL.UP PT, R24, R20, 0x4, RZ ;  /* 0x0480000014187989 */ /* 0x000fe200000e00ff */
[----:B------:R-:W-:Y:S02]  /*6a20*/  PRMT R54, R72, 0x7610, R54 ;  /* 0x0000761048367816 */ /* 0x000fe40000000036 */
[----:B------:R-:W-:Y:S01]  /*6a30*/  PRMT R55, R73, 0x7610, R55 ;  /* 0x0000761049377816 */ /* 0x000fe20000000037 */
[----:B------:R-:W1:Y:S01]  /*6a40*/  SHFL.UP PT, R25, R21, 0x4, RZ ;  /* 0x0480000015197989 */ /* 0x000e6200000e00ff */
[----:B------:R-:W-:Y:S02]  /*6a50*/  PRMT R57, R74, 0x7610, R57 ;  /* 0x000076104a397816 */ /* 0x000fe40000000039 */
[----:B------:R-:W-:Y:S01]  /*6a60*/  PRMT R58, R75, 0x7610, R58 ;  /* 0x000076104b3a7816 */ /* 0x000fe2000000003a */
[----:B------:R0:W-:Y:S01]  /*6a70*/  SHFL.UP PT, R18, R92, 0x4, RZ ;  /* 0x048000005c127989 */ /* 0x0001e200000e00ff */
[----:B------:R-:W-:-:S02]  /*6a80*/  PRMT R59, R76, 0x7610, R59 ;  /* 0x000076104c3b7816 */ /* 0x000fc4000000003b */
[----:B------:R-:W-:Y:S01]  /*6a90*/  PRMT R87, R121, 0x7610, R87 ;  /* 0x0000761079577816 */ /* 0x000fe20000000057 */
[----:B------:R-:W1:Y:S01]  /*6aa0*/  SHFL.UP PT, R19, R19, 0x4, RZ ;  /* 0x0480000013137989 */ /* 0x000e6200000e00ff */
[----:B--2---:R-:W-:Y:S02]  /*6ab0*/  PRMT R88, R122, 0x7610, R88 ;  /* 0x000076107a587816 */ /* 0x004fe40000000058 */
[----:B------:R-:W-:Y:S01]  /*6ac0*/  PRMT R89, R123, 0x7610, R89 ;  /* 0x000076107b597816 */ /* 0x000fe20000000059 */
[----:B------:R-:W-:Y:S01]  /*6ad0*/  STL.128 [R1+0x410], R48 ;  /* 0x0004103001007387 */ /* 0x000fe20000100c00 */
[----:B------:R-:W-:Y:S02]  /*6ae0*/  PRMT R91, R125, 0x7610, R91 ;  /* 0x000076107d5b7816 */ /* 0x000fe4000000005b */
[----:B0-----:R-:W-:Y:S01]  /*6af0*/  PRMT R92, R126, 0x7610, R92 ;  /* 0x000076107e5c7816 */ /* 0x001fe2000000005c */
[----:B------:R-:W-:Y:S01]  /*6b00*/  STL.128 [R1+0x10], R28 ;  /* 0x0000101c01007387 */ /* 0x000fe20000100c00 */
[----:B------:R-:W-:-:S02]  /*6b10*/  PRMT R93, R127, 0x7610, R93 ;  /* 0x000076107f5d7816 */ /* 0x000fc4000000005d */
[----:B------:R-:W-:Y:S01]  /*6b20*/  PRMT R94, R128, 0x7610, R94 ;  /* 0x00007610805e7816 */ /* 0x000fe2000000005e */
[----:B---3--:R-:W-:Y:S01]  /*6b30*/  STL.128 [R1+0x20], R32 ;  /* 0x0000202001007387 */ /* 0x008fe20000100c00 */
[----:B------:R-:W-:Y:S02]  /*6b40*/  PRMT R95, R129, 0x7610, R95 ;  /* 0x00007610815f7816 */ /* 0x000fe4000000005f */
[----:B------:R-:W-:Y:S01]  /*6b50*/  PRMT R96, R130, 0x7610, R96 ;  /* 0x0000761082607816 */ /* 0x000fe20000000060 */
[----:B----4-:R-:W-:Y:S01]  /*6b60*/  STL.128 [R1], R36 ;  /* 0x0000002401007387 */ /* 0x010fe20000100c00 */
[----:B------:R-:W-:Y:S02]  /*6b70*/  PRMT R97, R131, 0x7610, R97 ;  /* 0x0000761083617816 */ /* 0x000fe40000000061 */
[----:B------:R-:W-:Y:S01]  /*6b80*/  PRMT R98, R132, 0x7610, R98 ;  /* 0x0000761084627816 */ /* 0x000fe20000000062 */
[----:B-1----:R-:W-:Y:S01]  /*6b90*/  STL.64 [R1+0x40], R24 ;  /* 0x0000401801007387 */ /* 0x002fe20000100a00 */
        /* <DEDUP_REMOVED lines=8> */
[----:B------:R1:W-:Y:S01]  /*6c20*/  STL.64 [R1+0x420], R52 ;  /* 0x0004203401007387 */ /* 0x0003e20000100a00 */
[----:B------:R-:W-:-:S02]  /*6c30*/  PRMT R105, R139, 0x7610, R105 ;  /* 0x000076108b697816 */ /* 0x000fc40000000069 */
[----:B------:R-:W-:Y:S01]  /*6c40*/  PRMT R106, R140, 0x7610, R106 ;  /* 0x000076108c6a7816 */ /* 0x000fe2000000006a */
[----:B------:R2:W-:Y:S01]  /*6c50*/  STL.64 [R1+0x30], R18 ;  /* 0x0000301201007387 */ /* 0x0005e20000100a00 */
[----:B------:R-:W-:Y:S02]  /*6c60*/  PRMT R107, R141, 0x7610, R107 ;  /* 0x000076108d6b7816 */ /* 0x000fe4000000006b */
[--C-:B0-----:R-:W-:Y:S02]  /*6c70*/  PRMT R42, R27, 0x7604, R90.reuse ;  /* 0x000076041b2a7816 */ /* 0x101fe4000000005a */
[----:B------:R-:W-:Y:S02]  /*6c80*/  PRMT R27, R41, 0x7610, R27 ;  /* 0x00007610291b7816 */ /* 0x000fe4000000001b */
[----:B------:R-:W-:Y:S01]  /*6c90*/  PRMT R90, R124, 0x7610, R90 ;  /* 0x000076107c5a7816 */ /* 0x000fe2000000005a */
[----:B------:R0:W-:Y:S01]  /*6ca0*/  STL.U16 [R1+0x38], R42 ;  /* 0x0000382a01007387 */ /* 0x0001e20000100400 */
[----:B-1----:R-:W-:-:S02]  /*6cb0*/  PRMT R52, R70, 0x7610, R52 ;  /* 0x0000761046347816 */ /* 0x002fc40000000034 */
[----:B------:R-:W-:Y:S01]  /*6cc0*/  PRMT R53, R71, 0x7610, R53 ;  /* 0x0000761047357816 */ /* 0x000fe20000000035 */
[----:B--2---:R-:W-:Y:S01]  /*6cd0*/  IMAD.MOV.U32 R18, RZ, RZ, R20 ;  /* 0x000000ffff127224 */ /* 0x004fe200078e0014 */
[----:B------:R-:W-:Y:S01]  /*6ce0*/  PRMT R110, R142, 0x7610, R110 ;  /* 0x000076108e6e7816 */ /* 0x000fe2000000006e */
[----:B------:R-:W-:Y:S01]  /*6cf0*/  IMAD.MOV.U32 R19, RZ, RZ, R21 ;  /* 0x000000ffff137224 */ /* 0x000fe200078e0015 */
[----:B------:R-:W-:Y:S02]  /*6d00*/  PRMT R111, R143, 0x7610, R111 ;  /* 0x000076108f6f7816 */ /* 0x000fe4000000006f */
[----:B------:R-:W-:Y:S01]  /*6d10*/  PRMT R112, R144, 0x7610, R112 ;  /* 0x0000761090707816 */ /* 0x000fe20000000070 */
[----:B0-----:R-:W-:Y:S01]  /*6d20*/  IMAD.MOV.U32 R42, RZ, RZ, R40 ;  /* 0x000000ffff2a7224 */ /* 0x001fe200078e0028 */
        /* <DEDUP_REMOVED lines=26> */
.L_x_52:
[----:B0-----:R-:W-:-:S06]  /*6ed0*/  IMAD.IADD R18, R1, 0x1, R28 ;  /* 0x0000000101127824 */ /* 0x001fcc00078e021c */
[----:B------:R-:W2:Y:S01]  /*6ee0*/  LDL.U8 R18, [R18+0x48] ;  /* 0x0000480012127983 */ /* 0x000ea20000100000 */
[----:B------:R-:W-:Y:S02]  /*6ef0*/  IMAD.MOV.U32 R19, RZ, RZ, R28 ;  /* 0x000000ffff137224 */ /* 0x000fe400078e001c */
[----:B------:R-:W-:Y:S01]  /*6f00*/  VIADD R28, R28, 0x1 ;  /* 0x000000011c1c7836 */ /* 0x000fe20000000000 */
[----:B--2---:R-:W-:-:S13]  /*6f10*/  ISETP.NE.AND P0, PT, R18, RZ, PT ;  /* 0x000000ff1200720c */ /* 0x004fda0003f05270 */
[----:B------:R-:W-:Y:S05]  /*6f20*/  @P0 BRA `(.L_x_52) ;  /* 0xfffffffc00e80947 */ /* 0x000fea000383ffff */
[----:B------:R-:W-:Y:S05]  /*6f30*/  BSYNC.RECONVERGENT B1 ;  /* 0x0000000000017941 */ /* 0x000fea0003800200 */
.L_x_51:
[----:B------:R-:W-:Y:S01]  /*6f40*/  LOP3.LUT P0, RZ, R38, 0xff, RZ, 0xc0, !PT ;  /* 0x000000ff26ff7812 */ /* 0x000fe2000780c0ff */
[----:B------:R-:W-:Y:S01]  /*6f50*/  BSSY.RECONVERGENT B1, `(.L_x_53) ;  /* 0x000000f000017945 */ /* 0x000fe20003800200 */
[----:B------:R-:W-:-:S11]  /*6f60*/  IMAD.MOV.U32 R18, RZ, RZ, R19 ;  /* 0x000000ffff127224 */ /* 0x000fd600078e0013 */
[----:B------:R-:W-:Y:S05]  /*6f70*/  @!P0 BRA `(.L_x_54) ;  /* 0x0000000000308947 */ /* 0x000fea0003800000 */
[----:B------:R-:W-:Y:S01]  /*6f80*/  BSSY.RECONVERGENT B2, `(.L_x_55) ;  /* 0x000000a000027945 */ /* 0x000fe20003800200 */
[----:B------:R-:W-:-:S07]  /*6f90*/  IMAD.MOV.U32 R18, RZ, RZ, RZ ;  /* 0x000000ffff127224 */ /* 0x000fce00078e00ff */
.L_x_56:
        /* <DEDUP_REMOVED lines=9> */
.L_x_55:
[----:B------:R-:W-:-:S07]  /*7030*/  IMAD.MOV.U32 R18, RZ, RZ, R24 ;  /* 0x000000ffff127224 */ /* 0x000fce00078e0018 */
.L_x_54:
[----:B------:R-:W-:Y:S05]  /*7040*/  BSYNC.RECONVERGENT B1 ;  /* 0x0000000000017941 */ /* 0x000fea0003800200 */
.L_x_53:
[----:B------:R-:W-:Y:S01]  /*7050*/  IMAD.IADD R19, R1, 0x1, R18 ;  /* 0x0000000101137824 */ /* 0x000fe200078e0212 */
[----:B------:R-:W-:Y:S01]  /*7060*/  BSSY.RECONVERGENT B1, `(.L_x_57) ;  /* 0x0000009000017945 */ /* 0x000fe20003800200 */
[----:B------:R-:W-:-:S03]  /*7070*/  IMAD.MOV.U32 R18, RZ, RZ, RZ ;  /* 0x000000ffff127224 */ /* 0x000fc600078e00ff */
[----:B------:R0:W-:Y:S04]  /*7080*/  STL.U8 [R19+0x48], RZ ;  /* 0x000048ff13007387 */ /* 0x0001e80000100000 */
.L_x_58:
[----:B------:R-:W-:-:S05]  /*7090*/  IMAD.IADD R24, R1, 0x1, R18 ;  /* 0x0000000101187824 */ /* 0x000fca00078e0212 */
[----:B0-----:R-:W2:Y:S02]  /*70a0*/  LDL.U8 R19, [R24+0x48] ;  /* 0x0000480018137983 */ /* 0x001ea40000100000 */
[----:B--2---:R-:W-:Y:S01]  /*70b0*/  ISETP.NE.AND P0, PT, R19, RZ, PT ;  /* 0x000000ff1300720c */ /* 0x004fe20003f05270 */
[----:B------:R-:W-:Y:S02]  /*70c0*/  IMAD.MOV.U32 R19, RZ, RZ, R18 ;  /* 0x000000ffff137224 */ /* 0x000fe400078e0012 */
[----:B------:R-:W-:-:S10]  /*70d0*/  VIADD R18, R18, 0x1 ;  /* 0x0000000112127836 */ /* 0x000fd40000000000 */
[----:B------:R-:W-:Y:S05]  /*70e0*/  @P0 BRA `(.L_x_58) ;  /* 0xfffffffc00e80947 */ /* 0x000fea000383ffff */
[----:B------:R-:W-:Y:S05]  /*70f0*/  BSYNC.RECONVERGENT B1 ;  /* 0x0000000000017941 */ /* 0x000fea0003800200 */
.L_x_57:
[----:B------:R-:W-:Y:S01]  /*7100*/  LOP3.LUT P0, RZ, R41, 0xff, RZ, 0xc0, !PT ;  /* 0x000000ff29ff7812 */ /* 0x000fe2000780c0ff */
[----:B------:R-:W-:Y:S01]  /*7110*/  BSSY.RECONVERGENT B1, `(.L_x_59) ;  /* 0x0000010000017945 */ /* 0x000fe20003800200 */
[----:B------:R-:W-:-:S11]  /*7120*/  IMAD.MOV.U32 R18, RZ, RZ, R19 ;  /* 0x000000ffff127224 */ /* 0x000fd600078e0013 */
[----:B------:R-:W-:Y:S05]  /*7130*/  @!P0 BRA `(.L_x_60) ;  /* 0x0000000000348947 */ /* 0x000fea0003800000 */
[----:B------:R-:W-:Y:S01]  /*7140*/  BSSY.RECONVERGENT B2, `(.L_x_61) ;  /* 0x000000b000027945 */ /* 0x000fe20003800200 */
[----:B------:R-:W-:Y:S01]  /*7150*/  IMAD.MOV.U32 R18, RZ, RZ, RZ ;  /* 0x000000ffff127224 */ /* 0x000fe200078e00ff */
[----:B------:R-:W-:-:S07]  /*7160*/  PRMT R24, R41, 0x7610, R24 ;  /* 0x0000761029187816 */ /* 0x000fce0000000018 */
.L_x_62:
        /* <DEDUP_REMOVED lines=9> */
.L_x_61:
[----:B------:R-:W-:-:S07]  /*7200*/  IMAD.MOV.U32 R18, RZ, RZ, R25 ;  /* 0x000000ffff127224 */ /* 0x000fce00078e0019 */
.L_x_60:
[----:B------:R-:W-:Y:S05]  /*7210*/  BSYNC.RECONVERGENT B1 ;  /* 0x0000000000017941 */ /* 0x000fea0003800200 */
.L_x_59:
        /* <DEDUP_REMOVED lines=71> */
.L_x_50:
[----:B------:R-:W-:Y:S05]  /*7690*/  BSYNC.RECONVERGENT B0 ;  /* 0x0000000000007941 */ /* 0x000fea0003800200 */
.L_x_49:
        /* <DEDUP_REMOVED lines=61> */
.L_x_64:
[----:B------:R-:W-:Y:S05]  /*7a70*/  BSYNC.RECONVERGENT B0 ;  /* 0x0000000000007941 */ /* 0x000fea0003800200 */
.L_x_63:
        /* <DEDUP_REMOVED lines=23> */
[----:B------:R-:W-:Y:S02]  /*7bf0*/  LOP3.LUT R37, R89, 0xffff, RZ, 0xc0, !PT ;  /* 0x0000ffff59257812 */ /* 0x000fe400078ec0ff */
[----:B------:R-:W-:Y:S02]  /*7c00*/  LOP3.LUT R46, R96, 0xffff, RZ, 0xc0, !PT ;  /* 0x0000ffff602e7812 */ /* 0x000fe400078ec0ff */
[----:B0-----:R-:W-:Y:S02]  /*7c10*/  LOP3.LUT R21, R95, 0xffff, RZ, 0xc0, !PT ;  /* 0x0000ffff5f157812 */ /* 0x001fe400078ec0ff */
[----:B------:R-:W-:Y:S02]  /*7c20*/  PRMT R45, R32, 0x3340, R31 ;  /* 0x00003340202d7816 */ /* 0x000fe4000000001f */
[----:B------:R-:W-:-:S02]  /*7c30*/  PRMT R44, R34, 0x3340, R33 ;  /* 0x00003340222c7816 */ /* 0x000fc40000000021 */
[----:B------:R-:W-:Y:S01]  /*7c40*/  PRMT R41, R29, 0x3340, R28 ;  /* 0x000033401d297816 */ /* 0x000fe2000000001c */
[----:B------:R-:W-:Y:S01]  /*7c50*/  IMAD.U32 R28, R37, 0x10000, RZ ;  /* 0x00010000251c7824 */ /* 0x000fe200078e00ff */
[C---:B------:R-:W-:Y:S02]  /*7c60*/  PRMT R46, R21.reuse, 0x3340, R46 ;  /* 0x00003340152e7816 */ /* 0x040fe4000000002e */
[----:B------:R-:W-:Y:S01]  /*7c70*/  LOP3.LUT R31, R32, 0xff, RZ, 0xc0, !PT ;  /* 0x000000ff201f7812 */ /* 0x000fe200078ec0ff */
[----:B------:R-:W-:Y:S01]  /*7c80*/  IMAD.U32 R32, R30, 0x10000, RZ ;  /* 0x000100001e207824 */ /* 0x000fe200078e00ff */
[----:B------:R-:W-:Y:S01]  /*7c90*/  LOP3.LUT R33, R21, 0xff, RZ, 0xc0, !PT ;  /* 0x000000ff15217812 */ /* 0x000fe200078ec0ff */
[----:B------:R-:W-:Y:S01]  /*7ca0*/  IMAD.U32 R21, R25, 0x10000, RZ ;  /* 0x0001000019157824 */ /* 0x000fe200078e00ff */
[----:B------:R-:W-:Y:S02]  /*7cb0*/  LOP3.LUT R38, R97, 0xffff, RZ, 0xc0, !PT ;  /* 0x0000ffff61267812 */ /* 0x000fe400078ec0ff */
[----:B------:R-:W-:-:S02]  /*7cc0*/  LOP3.LUT R20, R29, 0xff, RZ, 0xc0, !PT ;  /* 0x000000ff1d147812 */ /* 0x000fc400078ec0ff */
[----:B------:R-:W-:Y:S01]  /*7cd0*/  LOP3.LUT R29, R34, 0xff, RZ, 0xc0, !PT ;  /* 0x000000ff221d7812 */ /* 0x000fe200078ec0ff */
[----:B------:R-:W-:Y:S01]  /*7ce0*/  IMAD.U32 R34, R38, 0x10000, RZ ;  /* 0x0001000026227824 */ /* 0x000fe200078e00ff */
[----:B------:R-:W-:Y:S02]  /*7cf0*/  PRMT R20, R57, 0x7604, R20 ;  /* 0x0000760439147816 */ /* 0x000fe40000000014 */
[----:B------:R-:W-:Y:S02]  /*7d00*/  LOP3.LUT R21, R21, 0xff0000, RZ, 0xc0, !PT ;  /* 0x00ff000015157812 */ /* 0x000fe400078ec0ff */
[----:B------:R-:W-:Y:S02]  /*7d10*/  PRMT R29, R88, 0x7604, R29 ;  /* 0x00007604581d7816 */ /* 0x000fe4000000001d */
[----:B------:R-:W-:Y:S01]  /*7d20*/  LOP3.LUT R28, R28, 0xff0000, RZ, 0xc0, !PT ;  /* 0x00ff00001c1c7812 */ /* 0x000fe200078ec0ff */
[----:B------:R-:W-:Y:S01]  /*7d30*/  IMAD.IADD R73, R20, 0x1, R21 ;  /* 0x0000000114497824 */ /* 0x000fe200078e0215 */
[----:B------:R-:W-:-:S02]  /*7d40*/  PRMT R31, R92, 0x7604, R31 ;  /* 0x000076045c1f7816 */ /* 0x000fc4000000001f */
[----:B------:R-:W-:Y:S01]  /*7d50*/  LOP3.LUT R32, R32, 0xff0000, RZ, 0xc0, !PT ;  /* 0x00ff000020207812 */ /* 0x000fe200078ec0ff */
[----:B------:R-:W-:Y:S01]  /*7d60*/  IMAD.IADD R75, R29, 0x1, R28 ;  /* 0x000000011d4b7824 */ /* 0x000fe200078e021c */
[----:B------:R-:W-:Y:S02]  /*7d70*/  PRMT R33, R96, 0x7604, R33 ;  /* 0x0000760460217816 */ /* 0x000fe40000000021 */
[----:B------:R-:W-:Y:S01]  /*7d80*/  LOP3.LUT R34, R34, 0xff0000, RZ, 0xc0, !PT ;  /* 0x00ff000022227812 */ /* 0x000fe200078ec0ff */
[----:B------:R-:W-:Y:S01]  /*7d90*/  IMAD.IADD R74, R31, 0x1, R32 ;  /* 0x000000011f4a7824 */ /* 0x000fe200078e0220 */
[----:B------:R-:W-:Y:S02]  /*7da0*/  LOP3.LUT R47, R100, 0xffff, RZ, 0xc0, !PT ;  /* 0x0000ffff642f7812 */ /* 0x000fe400078ec0ff */
[----:B------:R-:W-:Y:S01]  /*7db0*/  LOP3.LUT R20, R99, 0xffff, RZ, 0xc0, !PT ;  /* 0x0000ffff63147812 */ /* 0x000fe200078ec0ff */
[----:B------:R-:W-:Y:S01]  /*7dc0*/  IMAD.IADD R76, R33, 0x1, R34 ;  /* 0x00000001214c7824 */ /* 0x000fe200078e0222 */
[----:B------:R-:W-:-:S02]  /*7dd0*/  LOP3.LUT R29, R101, 0xffff, RZ, 0xc0, !PT ;  /* 0x0000ffff651d7812 */ /* 0x000fc400078ec0ff */
[----:B------:R-:W-:Y:S02]  /*7de0*/  LOP3.LUT R49, R110, 0xffff, RZ, 0xc0, !PT ;  /* 0x0000ffff6e317812 */ /* 0x000fe400078ec0ff */
[----:B------:R-:W-:Y:S02]  /*7df0*/  LOP3.LUT R28, R107, 0xffff, RZ, 0xc0, !PT ;  /* 0x0000ffff6b1c7812 */ /* 0x000fe400078ec0ff */
[----:B------:R-:W-:Y:S02]  /*7e00*/  LOP3.LUT R32, R105, 0xffff, RZ, 0xc0, !PT ;  /* 0x0000ffff69207812 */ /* 0x000fe400078ec0ff */
[----:B------:R-:W-:Y:S02]  /*7e10*/  LOP3.LUT R48, R104, 0xffff, RZ, 0xc0, !PT ;  /* 0x0000ffff68307812 */ /* 0x000fe400078ec0ff */
[----:B------:R-:W-:Y:S02]  /*7e20*/  LOP3.LUT R21, R103, 0xffff, RZ, 0xc0, !PT ;  /* 0x0000ffff67157812 */ /* 0x000fe400078ec0ff */
[----:B------:R-:W-:-:S02]  /*7e30*/  PRMT R47, R20, 0x3340, R47 ;  /* 0x00003340142f7816 */ /* 0x000fc4000000002f */
[----:B------:R-:W-:Y:S02]  /*7e40*/  PRMT R49, R28, 0x3340, R49 ;  /* 0x000033401c317816 */ /* 0x000fe40000000031 */
[----:B------:R-:W-:Y:S01]  /*7e50*/  LOP3.LUT R39, R20, 0xff, RZ, 0xc0, !PT ;  /* 0x000000ff14277812 */ /* 0x000fe200078ec0ff */
[----:B------:R-:W-:Y:S01]  /*7e60*/  IMAD.U32 R20, R29, 0x10000, RZ ;  /* 0x000100001d147824 */ /* 0x000fe200078e00ff */
[----:B------:R-:W-:Y:S01]  /*7e70*/  LOP3.LUT R51, R28, 0xff, RZ, 0xc0, !PT ;  /* 0x000000ff1c337812 */ /* 0x000fe200078ec0ff */
[----:B------:R-:W-:Y:S01]  /*7e80*/  IMAD.U32 R28, R32, 0x10000, RZ ;  /* 0x00010000201c7824 */ /* 0x000fe200078e00ff */
[----:B------:R-:W-:Y:S02]  /*7e90*/  LOP3.LUT R34, R115, 0xffff, RZ, 0xc0, !PT ;  /* 0x0000ffff73227812 */ /* 0x000fe400078ec0ff */
[----:B------:R-:W-:Y:S02]  /*7ea0*/  PRMT R48, R21, 0x3340, R48 ;  /* 0x0000334015307816 */ /* 0x000fe40000000030 */
[----:B------:R-:W-:Y:S01]  /*7eb0*/  LOP3.LUT R31, R111, 0xffff, RZ, 0xc0, !PT ;  /* 0x0000ffff6f1f7812 */ /* 0x000fe200078ec0ff */
[----:B------:R-:W-:Y:S01]  /*7ec0*/  IMAD.U32 R70, R34, 0x10000, RZ ;  /* 0x0001000022467824 */ /* 0x000fe200078e00ff */
[----:B------:R-:W-:-:S02]  /*7ed0*/  LOP3.LUT R50, R114, 0xffff, RZ, 0xc0, !PT ;  /* 0x0000ffff72327812 */ /* 0x000fc400078ec0ff */
[----:B------:R-:W-:Y:S02]  /*7ee0*/  LOP3.LUT R33, R113, 0xffff, RZ, 0xc0, !PT ;  /* 0x0000ffff71217812 */ /* 0x000fe400078ec0ff */
[----:B------:R-:W-:Y:S02]  /*7ef0*/  LOP3.LUT R21, R21, 0xff, RZ, 0xc0, !PT ;  /* 0x000000ff15157812 */ /* 0x000fe400078ec0ff */
[C---:B------:R-:W-:Y:S02]  /*7f00*/  PRMT R50, R33.reuse, 0x3340, R50 ;  /* 0x0000334021327816 */ /* 0x040fe40000000032 */
[----:B------:R-:W-:Y:S01]  /*7f10*/  LOP3.LUT R71, R33, 0xff, RZ, 0xc0, !PT ;  /* 0x000000ff21477812 */ /* 0x000fe200078ec0ff */
[----:B------:R-:W-:Y:S01]  /*7f20*/  IMAD.U32 R33, R31, 0x10000, RZ ;  /* 0x000100001f217824 */ /* 0x000fe200078e00ff */
        /* <DEDUP_REMOVED lines=15> */
[----:B------:R-:W-:Y:S02]  /*8020*/  PRMT R78, R21, 0x3340, R20 ;  /* 0x00003340154e7816 */ /* 0x000fe40000000014 */
[----:B------:R-:W-:Y:S02]  /*8030*/  LOP3.LUT R70, R65, 0xffff, RZ, 0xc0, !PT ;  /* 0x0000ffff41467812 */ /* 0x000fe400078ec0ff */
[----:B------:R-:W-:Y:S02]  /*8040*/  LOP3.LUT R71, R64, 0xffff, RZ, 0xc0, !PT ;  /* 0x0000ffff40477812 */ /* 0x000fe400078ec0ff */
[----:B------:R-:W-:Y:S01]  /*8050*/  LOP3.LUT R20, R21, 0xff, RZ, 0xc0, !PT ;  /* 0x000000ff15147812 */ /* 0x000fe200078ec0ff */
[----:B------:R-:W-:Y:S01]  /*8060*/  IMAD.U32 R21, R33, 0x10000, RZ ;  /* 0x0001000021157824 */ /* 0x000fe200078e00ff */
[----:B------:R-:W-:-:S02]  /*8070*/  LOP3.LUT R28, R69, 0xffff, RZ, 0xc0, !PT ;  /* 0x0000ffff451c7812 */ /* 0x000fc400078ec0ff */
[----:B------:R-:W-:Y:S02]  /*8080*/  LOP3.LUT R51, R68, 0xffff, RZ, 0xc0, !PT ;  /* 0x0000ffff44337812 */ /* 0x000fe400078ec0ff */
[----:B------:R-:W-:Y:S02]  /*8090*/  LOP3.LUT R40, R66, 0xffff, RZ, 0xc0, !PT ;  /* 0x0000ffff42287812 */ /* 0x000fe400078ec0ff */
[----:B------:R-:W-:Y:S02]  /*80a0*/  LOP3.LUT R39, R117, 0xffff, RZ, 0xc0, !PT ;  /* 0x0000ffff75277812 */ /* 0x000fe400078ec0ff */
[----:B------:R-:W-:Y:S02]  /*80b0*/  PRMT R83, R71, 0x3340, R70 ;  /* 0x0000334047537816 */ /* 0x000fe40000000046 */
[C---:B------:R-:W-:Y:S02]  /*80c0*/  PRMT R81, R51.reuse, 0x3340, R28 ;  /* 0x0000334033517816 */ /* 0x040fe4000000001c */
[----:B------:R-:W-:Y:S01]  /*80d0*/  LOP3.LUT R70, R51, 0xff, RZ, 0xc0, !PT ;  /* 0x000000ff33467812 */ /* 0x000fe200078ec0ff */
[----:B------:R-:W-:Y:S01]  /*80e0*/  IMAD.U32 R51, R40, 0x10000, RZ ;  /* 0x0001000028337824 */ /* 0x000fe200078e00ff */
[----:B------:R-:W-:Y:S01]  /*80f0*/  LOP3.LUT R28, R71, 0xff, RZ, 0xc0, !PT ;  /* 0x000000ff471c7812 */ /* 0x000fe200078ec0ff */
        /* <DEDUP_REMOVED lines=12> */
[----:B------:R-:W-:Y:S01]  /*81c0*/  PRMT R51, R36, 0x3340, R21 ;  /* 0x0000334024337816 */ /* 0x000fe20000000015 */
[----:B------:R-:W-:Y:S01]  /*81d0*/  IMAD R84, R21, 0x1000000, R35 ;  /* 0x0100000015547824 */ /* 0x000fe200078e0223 */
[----:B------:R-:W-:Y:S01]  /*81e0*/  PRMT R70, R25, 0x3340, R20 ;  /* 0x0000334019467816 */ /* 0x000fe20000000014 */
[----:B------:R-:W-:Y:S01]  /*81f0*/  IMAD R85, R20, 0x1000000, R73 ;  /* 0x0100000014557824 */ /* 0x000fe200078e0249 */
[----:B------:R-:W-:Y:S01]  /*8200*/  LOP3.LUT R21, R94, 0xffff, RZ, 0xc0, !PT ;  /* 0x0000ffff5e157812 */ /* 0x000fe200078ec0ff */
[----:B------:R-:W-:Y:S01]  /*8210*/  SHFL.UP PT, R36, R153, 0x8, RZ ;  /* 0x0500000099247989 */ /* 0x000fe200000e00ff */
[----:B------:R-:W-:Y:S02]  /*8220*/  LOP3.LUT R20, R102, 0xffff, RZ, 0xc0, !PT ;  /* 0x0000ffff66147812 */ /* 0x000fe400078ec0ff */
[----:B------:R-:W-:Y:S01]  /*8230*/  LOP3.LUT R25, R98, 0xffff, RZ, 0xc0, !PT ;  /* 0x0000ffff62197812 */ /* 0x000fe200078ec0ff */
[----:B------:R-:W-:Y:S01]  /*8240*/  IMAD R86, R21, 0x1000000, R74 ;  /* 0x0100000015567824 */ /* 0x000fe200078e024a */
[----:B------:R-:W-:Y:S01]  /*8250*/  PRMT R74, R29, 0x3340, R20 ;  /* 0x000033401d4a7816 */ /* 0x000fe20000000014 */
[----:B------:R-:W-:Y:S01]  /*8260*/  IMAD R121, R20, 0x1000000, R77 ;  /* 0x0100000014797824 */ /* 0x000fe200078e024d */
[----:B------:R-:W-:-:S02]  /*8270*/  LOP3.LUT R28, R90, 0xffff, RZ, 0xc0, !PT ;  /* 0x0000ffff5a1c7812 */ /* 0x000fc400078ec0ff */
[----:B------:R-:W-:Y:S01]  /*8280*/  LOP3.LUT R20, R112, 0xffff, RZ, 0xc0, !PT ;  /* 0x0000ffff70147812 */ /* 0x000fe200078ec0ff */
[----:B------:R-:W-:Y:S01]  /*8290*/  SHFL.UP PT, R29, R86, 0x8, RZ ;  /* 0x05000000561d7989 */ /* 0x000fe200000e00ff */
[----:B------:R-:W-:Y:S01]  /*82a0*/  PRMT R72, R30, 0x3340, R21 ;  /* 0x000033401e487816 */ /* 0x000fe20000000015 */
[----:B------:R-:W-:Y:S01]  /*82b0*/  IMAD R30, R25, 0x1000000, R76 ;  /* 0x01000000191e7824 */ /* 0x000fe200078e024c */
        /* <DEDUP_REMOVED lines=8> */
[----:B------:R-:W-:Y:S01]  /*8340*/  SHFL.UP PT, R37, R154, 0x8, RZ ;  /* 0x050000009a257989 */ /* 0x000fe200000e00ff */
[----:B------:R-:W-:Y:S01]  /*8350*/  PRMT R75, R32, 0x3340, R21 ;  /* 0x00003340204b7816 */ /* 0x000fe20000000015 */
[----:B------:R-:W-:Y:S01]  /*8360*/  IMAD R32, R21, 0x1000000, R80 ;  /* 0x0100000015207824 */ /* 0x000fe200078e0250 */
[----:B------:R-:W-:Y:S01]  /*8370*/  LOP3.LUT R20, R63, 0xffff, RZ, 0xc0, !PT ;  /* 0x0000ffff3f147812 */ /* 0x000fe200078ec0ff */
[----:B------:R-:W-:Y:S01]  /*8380*/  SHFL.UP PT, R28, R28, 0x8, RZ ;  /* 0x050000001c1c7989 */ /* 0x000fe200000e00ff */
[----:B------:R-:W-:-:S02]  /*8390*/  PRMT R25, R120, 0x7604, R25 ;  /* 0x0000760478197816 */ /* 0x000fc40000000019 */
[----:B------:R-:W-:Y:S01]  /*83a0*/  LOP3.LUT R21, R116, 0xffff, RZ, 0xc0, !PT ;  /* 0x0000ffff74157812 */ /* 0x000fe200078ec0ff */
[----:B------:R-:W-:Y:S01]  /*83b0*/  IMAD R35, R20, 0x1000000, R123 ;  /* 0x0100000014237824 */ /* 0x000fe200078e027b */
[----:B------:R-:W-:Y:S01]  /*83c0*/  PRMT R77, R33, 0x3340, R20 ;  /* 0x00003340214d7816 */ /* 0x000fe20000000014 */
[----:B------:R0:W1:Y:S01]  /*83d0*/  SHFL.UP PT, R123, R25, 0x8, RZ ;  /* 0x05000000197b7989 */ /* 0x00006200000e00ff */
[----:B------:R-:W-:Y:S01]  /*83e0*/  PRMT R79, R34, 0x3340, R21 ;  /* 0x00003340224f7816 */ /* 0x000fe20000000015 */
[----:B------:R-:W-:Y:S01]  /*83f0*/  IMAD R34, R21, 0x1000000, R82 ;  /* 0x0100000015227824 */ /* 0x000fe200078e0252 */
[----:B------:R-:W-:Y:S01]  /*8400*/  PRMT R24, R24, 0x5410, R51 ;  /* 0x0000541018187816 */ /* 0x000fe20000000033 */
[----:B------:R-:W-:Y:S01]  /*8410*/  SHFL.UP PT, R30, R30, 0x8, RZ ;  /* 0x050000001e1e7989 */ /* 0x000fe200000e00ff */
[----:B------:R-:W-:Y:S02]  /*8420*/  PRMT R45, R45, 0x5410, R72 ;  /* 0x000054102d2d7816 */ /* 0x000fe40000000048 */
[----:B------:R-:W-:Y:S01]  /*8430*/  PRMT R44, R44, 0x5410, R71 ;  /* 0x000054102c2c7816 */ /* 0x000fe20000000047 */
[----:B------:R2:W3:Y:S01]  /*8440*/  SHFL.UP PT, R31, R121, 0x8, RZ ;  /* 0x05000000791f7989 */ /* 0x0004e200000e00ff */
[----:B0-----:R-:W-:-:S02]  /*8450*/  PRMT R25, R41, 0x5410, R70 ;  /* 0x0000541029197816 */ /* 0x001fc40000000046 */
[----:B------:R-:W-:Y:S01]  /*8460*/  PRMT R47, R47, 0x5410, R74 ;  /* 0x000054102f2f7816 */ /* 0x000fe2000000004a */
[----:B------:R-:W-:Y:S01]  /*8470*/  SHFL.UP PT, R32, R32, 0x8, RZ ;  /* 0x0500000020207989 */ /* 0x000fe200000e00ff */
[----:B------:R-:W-:Y:S02]  /*8480*/  PRMT R46, R46, 0x5410, R73 ;  /* 0x000054102e2e7816 */ /* 0x000fe40000000049 */
[----:B------:R-:W-:Y:S01]  /*8490*/  LOP3.LUT R20, R118, 0xffff, RZ, 0xc0, !PT ;  /* 0x0000ffff76147812 */ /* 0x000fe200078ec0ff */
[----:B------:R-:W-:Y:S01]  /*84a0*/  STL.64 [R1+0x3f8], R24 ;  /* 0x0003f81801007387 */ /* 0x000fe20000100a00 */
[----:B------:R-:W-:Y:S02]  /*84b0*/  LOP3.LUT R21, R67, 0xffff, RZ, 0xc0, !PT ;  /* 0x0000ffff43157812 */ /* 0x000fe400078ec0ff */
[----:B------:R-:W-:Y:S01]  /*84c0*/  PRMT R80, R39, 0x3340, R20 ;  /* 0x0000334027507816 */ /* 0x000fe20000000014 */
[----:B------:R-:W-:Y:S01]  /*84d0*/  STL.128 [R1+0x400], R44 ;  /* 0x0004002c01007387 */ /* 0x000fe20000100c00 */
[----:B------:R-:W-:Y:S01]  /*84e0*/  PRMT R82, R40, 0x3340, R21 ;  /* 0x0000334028527816 */ /* 0x000fe20000000015 */
[----:B------:R-:W-:Y:S01]  /*84f0*/  IMAD R124, R21, 0x1000000, R124 ;  /* 0x01000000157c7824 */ /* 0x000fe200078e027c */
[----:B------:R-:W-:Y:S01]  /*8500*/  PRMT R49, R49, 0x5410, R76 ;  /* 0x0000541031317816 */ /* 0x000fe2000000004c */
[----:B------:R0:W-:Y:S01]  /*8510*/  SHFL.UP PT, R33, R122, 0x8, RZ ;  /* 0x050000007a217989 */ /* 0x0001e200000e00ff */
[----:B------:R-:W-:Y:S01]  /*8520*/  IMAD R21, R20, 0x1000000, R125 ;  /* 0x0100000014157824 */ /* 0x000fe200078e027d */
[----:B------:R-:W-:-:S02]  /*8530*/  PRMT R48, R48, 0x5410, R75 ;  /* 0x0000541030307816 */ /* 0x000fc4000000004b */
[----:B------:R-:W-:Y:S01]  /*8540*/  SHFL.UP PT, R34, R34, 0x8, RZ ;  /* 0x0500000022227989 */ /* 0x000fe200000e00ff */
[----:B------:R-:W-:Y:S02]  /*8550*/  PRMT R51, R78, 0x5410, R77 ;  /* 0x000054104e337816 */ /* 0x000fe4000000004d */
[----:B------:R-:W-:Y:S01]  /*8560*/  PRMT R50, R50, 0x5410, R79 ;  /* 0x0000541032327816 */ /* 0x000fe2000000004f */
[----:B------:R-:W4:Y:S01]  /*8570*/  SHFL.UP PT, R35, R35, 0x8, RZ ;  /* 0x0500000023237989 */ /* 0x000f2200000e00ff */
        /* <DEDUP_REMOVED lines=19> */
[----:B0-----:R-:W-:Y:S01]  /*86b0*/  PRMT R122, R88, 0x7610, R122 ;  /* 0x00007610587a7816 */ /* 0x001fe2000000007a */
[----:B------:R-:W-:Y:S01]  /*86c0*/  STL.128 [R1+0x410], R48 ;  /* 0x0004103001007387 */ /* 0x000fe20000100c00 */
[----:B------:R-:W-:Y:S02]  /*86d0*/  PRMT R123, R89, 0x7610, R123 ;  /* 0x00007610597b7816 */ /* 0x000fe4000000007b */
[----:B---3--:R-:W-:Y:S01]  /*86e0*/  PRMT R124, R90, 0x7610, R124 ;  /* 0x000076105a7c7816 */ /* 0x008fe2000000007c */
[----:B------:R-:W-:Y:S01]  /*86f0*/  STL.128 [R1+0x10], R28 ;  /* 0x0000101c01007387 */ /* 0x000fe20000100c00 */
[----:B------:R-:W-:-:S02]  /*8700*/  PRMT R125, R91, 0x7610, R125 ;  /* 0x000076105b7d7816 */ /* 0x000fc4000000007d */
[----:B------:R-:W-:Y:S01]  /*8710*/  PRMT R126, R92, 0x7610, R126 ;  /* 0x000076105c7e7816 */ /* 0x000fe2000000007e */
[----:B----4-:R-:W-:Y:S01]  /*8720*/  STL.128 [R1+0x20], R32 ;  /* 0x0000202001007387 */ /* 0x010fe20000100c00 */
[----:B------:R-:W-:Y:S02]  /*8730*/  PRMT R127, R93, 0x7610, R127 ;  /* 0x000076105d7f7816 */ /* 0x000fe4000000007f */
[----:B------:R-:W-:Y:S01]  /*8740*/  PRMT R128, R94, 0x7610, R128 ;  /* 0x000076105e807816 */ /* 0x000fe20000000080 */
[----:B------:R-:W-:Y:S01]  /*8750*/  STL.128 [R1], R36 ;  /* 0x0000002401007387 */ /* 0x000fe20000100c00 */
        /* <DEDUP_REMOVED lines=11> */
[----:B------:R1:W-:Y:S01]  /*8810*/  STL.U16 [R1+0x38], R72 ;  /* 0x0000384801007387 */ /* 0x0003e20000100400 */
[----:B------:R-:W-:-:S02]  /*8820*/  PRMT R137, R103, 0x7610, R137 ;  /* 0x0000761067897816 */ /* 0x000fc40000000089 */
[----:B------:R-:W-:Y:S01]  /*8830*/  PRMT R138, R104, 0x7610, R138 ;  /* 0x00007610688a7816 */ /* 0x000fe2000000008a */
[----:B------:R2:W-:Y:S01]  /*8840*/  STL.64 [R1+0x30], R20 ;  /* 0x0000301401007387 */ /* 0x0005e20000100a00 */
[----:B------:R-:W-:Y:S02]  /*8850*/  PRMT R139, R105, 0x7610, R139 ;  /* 0x00007610698b7816 */ /* 0x000fe4000000008b */
[----:B0-----:R-:W-:Y:S02]  /*8860*/  PRMT R40, R83, 0x5410, R82 ;  /* 0x0000541053287816 */ /* 0x001fe40000000052 */
[----:B------:R-:W-:Y:S02]  /*8870*/  PRMT R140, R106, 0x7610, R140 ;  /* 0x000076106a8c7816 */ /* 0x000fe4000000008c */
[----:B-1----:R-:W-:Y:S01]  /*8880*/  PRMT R72, R54, 0x7610, R72 ;  /* 0x0000761036487816 */ /* 0x002fe20000000048 */
[----:B------:R0:W-:Y:S01]  /*8890*/  STL.64 [R1+0x420], R40 ;  /* 0x0004202801007387 */ /* 0x0001e20000100a00 */
[----:B------:R-:W-:-:S02]  /*88a0*/  PRMT R141, R107, 0x7610, R141 ;  /* 0x000076106b8d7816 */ /* 0x000fc4000000008d */
[----:B------:R-:W-:Y:S01]  /*88b0*/  PRMT R142, R110, 0x7610, R142 ;  /* 0x000076106e8e7816 */ /* 0x000fe2000000008e */
[----:B--2---:R-:W-:Y:S01]  /*88c0*/  IMAD.MOV.U32 R20, RZ, RZ, R18 ;  /* 0x000000ffff147224 */ /* 0x004fe200078e0012 */
[----:B------:R-:W-:Y:S01]  /*88d0*/  PRMT R143, R111, 0x7610, R143 ;  /* 0x000076106f8f7816 */ /* 0x000fe2000000008f */
[----:B------:R-:W-:Y:S01]  /*88e0*/  IMAD.MOV.U32 R21, RZ, RZ, R19 ;  /* 0x000000ffff157224 */ /* 0x000fe200078e0013 */
[----:B------:R-:W-:Y:S02]  /*88f0*/  PRMT R144, R112, 0x7610, R144 ;  /* 0x0000761070907816 */ /* 0x000fe40000000090 */
[----:B------:R-:W-:Y:S02]  /*8900*/  PRMT R145, R113, 0x7610, R145 ;  /* 0x0000761071917816 */ /* 0x000fe40000000091 */
[----:B------:R-:W-:Y:S01]  /*8910*/  PRMT R146, R114, 0x7610, R146 ;  /* 0x0000761072927816 */ /* 0x000fe20000000092 */
[----:B0-----:R-:W-:Y:S01]  /*8920*/  IMAD.MOV.U32 R40, RZ, RZ, R42 ;  /* 0x000000ffff287224 */ /* 0x001fe200078e002a */
        /* <DEDUP_REMOVED lines=25> */
.L_x_68:
[----:B0-----:R-:W-:-:S06]  /*8ac0*/  IMAD.IADD R20, R1, 0x1, R28 ;  /* 0x0000000101147824 */ /* 0x001fcc00078e021c */
[----:B------:R-:W2:Y:S01]  /*8ad0*/  LDL.U8 R20, [R20+0x48] ;  /* 0x0000480014147983 */ /* 0x000ea20000100000 */
[----:B------:R-:W-:Y:S02]  /*8ae0*/  IMAD.MOV.U32 R21, RZ, RZ, R28 ;  /* 0x000000ffff157224 */ /* 0x000fe400078e001c */
[----:B------:R-:W-:Y:S01]  /*8af0*/  VIADD R28, R28, 0x1 ;  /* 0x000000011c1c7836 */ /* 0x000fe20000000000 */
[----:B--2---:R-:W-:-:S13]  /*8b00*/  ISETP.NE.AND P0, PT, R20, RZ, PT ;  /* 0x000000ff1400720c */ /* 0x004fda0003f05270 */
[----:B------:R-:W-:Y:S05]  /*8b10*/  @P0 BRA `(.L_x_68) ;  /* 0xfffffffc00e80947 */ /* 0x000fea000383ffff */
[----:B------:R-:W-:Y:S05]  /*8b20*/  BSYNC.RECONVERGENT B1 ;  /* 0x0000000000017941 */ /* 0x000fea0003800200 */
.L_x_67:
[----:B------:R-:W-:Y:S01]  /*8b30*/  LOP3.LUT P0, RZ, R38, 0xff, RZ, 0xc0, !PT ;  /* 0x000000ff26ff7812 */ /* 0x000fe2000780c0ff */
[----:B------:R-:W-:Y:S01]  /*8b40*/  BSSY.RECONVERGENT B1, `(.L_x_69) ;  /* 0x000000f000017945 */ /* 0x000fe20003800200 */
[----:B------:R-:W-:-:S11]  /*8b50*/  IMAD.MOV.U32 R20, RZ, RZ, R21 ;  /* 0x000000ffff147224 */ /* 0x000fd600078e0015 */
[----:B------:R-:W-:Y:S05]  /*8b60*/  @!P0 BRA `(.L_x_70) ;  /* 0x0000000000308947 */ /* 0x000fea0003800000 */
[----:B------:R-:W-:Y:S01]  /*8b70*/  BSSY.RECONVERGENT B2, `(.L_x_71) ;  /* 0x000000a000027945 */ /* 0x000fe20003800200 */
[----:B------:R-:W-:-:S07]  /*8b80*/  IMAD.MOV.U32 R20, RZ, RZ, RZ ;  /* 0x000000ffff147224 */ /* 0x000fce00078e00ff */
.L_x_72:
        /* <DEDUP_REMOVED lines=9> */
.L_x_71:
[----:B------:R-:W-:-:S07]  /*8c20*/  IMAD.MOV.U32 R20, RZ, RZ, R24 ;  /* 0x000000ffff147224 */ /* 0x000fce00078e0018 */
.L_x_70:
[----:B------:R-:W-:Y:S05]  /*8c30*/  BSYNC.RECONVERGENT B1 ;  /* 0x0000000000017941 */ /* 0x000fea0003800200 */
.L_x_69:
[----:B------:R-:W-:Y:S01]  /*8c40*/  IMAD.IADD R21, R1, 0x1, R20 ;  /* 0x0000000101157824 */ /* 0x000fe200078e0214 */
[----:B------:R-:W-:Y:S01]  /*8c50*/  BSSY.RECONVERGENT B1, `(.L_x_73) ;  /* 0x0000009000017945 */ /* 0x000fe20003800200 */
[----:B------:R-:W-:-:S03]  /*8c60*/  IMAD.MOV.U32 R20, RZ, RZ, RZ ;  /* 0x000000ffff147224 */ /* 0x000fc600078e00ff */
[----:B------:R0:W-:Y:S04]  /*8c70*/  STL.U8 [R21+0x48], RZ ;  /* 0x000048ff15007387 */ /* 0x0001e80000100000 */
.L_x_74:
[----:B------:R-:W-:-:S05]  /*8c80*/  IMAD.IADD R24, R1, 0x1, R20 ;  /* 0x0000000101187824 */ /* 0x000fca00078e0214 */
[----:B0-----:R-:W2:Y:S02]  /*8c90*/  LDL.U8 R21, [R24+0x48] ;  /* 0x0000480018157983 */ /* 0x001ea40000100000 */
[----:B--2---:R-:W-:Y:S01]  /*8ca0*/  ISETP.NE.AND P0, PT, R21, RZ, PT ;  /* 0x000000ff1500720c */ /* 0x004fe20003f05270 */
[----:B------:R-:W-:Y:S02]  /*8cb0*/  IMAD.MOV.U32 R21, RZ, RZ, R20 ;  /* 0x000000ffff157224 */ /* 0x000fe400078e0014 */
[----:B------:R-:W-:-:S10]  /*8cc0*/  VIADD R20, R20, 0x1 ;  /* 0x0000000114147836 */ /* 0x000fd40000000000 */
[----:B------:R-:W-:Y:S05]  /*8cd0*/  @P0 BRA `(.L_x_74) ;  /* 0xfffffffc00e80947 */ /* 0x000fea000383ffff */
[----:B------:R-:W-:Y:S05]  /*8ce0*/  BSYNC.RECONVERGENT B1 ;  /* 0x0000000000017941 */ /* 0x000fea0003800200 */
.L_x_73:
[----:B------:R-:W-:Y:S01]  /*8cf0*/  LOP3.LUT P0, RZ, R27, 0xff, RZ, 0xc0, !PT ;  /* 0x000000ff1bff7812 */ /* 0x000fe2000780c0ff */
[----:B------:R-:W-:Y:S01]  /*8d00*/  BSSY.RECONVERGENT B1, `(.L_x_75) ;  /* 0x0000010000017945 */ /* 0x000fe20003800200 */
[----:B------:R-:W-:-:S11]  /*8d10*/  IMAD.MOV.U32 R20, RZ, RZ, R21 ;  /* 0x000000ffff147224 */ /* 0x000fd600078e0015 */
[----:B------:R-:W-:Y:S05]  /*8d20*/  @!P0 BRA `(.L_x_76) ;  /* 0x0000000000348947 */ /* 0x000fea0003800000 */
[----:B------:R-:W-:Y:S01]  /*8d30*/  BSSY.RECONVERGENT B2, `(.L_x_77) ;  /* 0x000000b000027945 */ /* 0x000fe20003800200 */
[----:B------:R-:W-:Y:S01]  /*8d40*/  IMAD.MOV.U32 R20, RZ, RZ, RZ ;  /* 0x000000ffff147224 */ /* 0x000fe200078e00ff */
[----:B------:R-:W-:-:S07]  /*8d50*/  PRMT R24, R27, 0x7610, R24 ;  /* 0x000076101b187816 */ /* 0x000fce0000000018 */
.L_x_78:
        /* <DEDUP_REMOVED lines=9> */
.L_x_77:
[----:B------:R-:W-:-:S07]  /*8df0*/  IMAD.MOV.U32 R20, RZ, RZ, R25 ;  /* 0x000000ffff147224 */ /* 0x000fce00078e0019 */
.L_x_76:
[----:B------:R-:W-:Y:S05]  /*8e00*/  BSYNC.RECONVERGENT B1 ;  /* 0x0000000000017941 */ /* 0x000fea0003800200 */
.L_x_75:
        /* <DEDUP_REMOVED lines=71> */
.L_x_66:
[----:B------:R-:W-:Y:S05]  /*9280*/  BSYNC.RECONVERGENT B0 ;  /* 0x0000000000007941 */ /* 0x000fea0003800200 */
.L_x_65:
        /* <DEDUP_REMOVED lines=61> */
.L_x_80:
[----:B------:R-:W-:Y:S05]  /*9660*/  BSYNC.RECONVERGENT B0 ;  /* 0x0000000000007941 */ /* 0x000fea0003800200 */
.L_x_79:
        /* <DEDUP_REMOVED lines=123> */
[----:B------:R-:W-:-:S02]  /*9e20*/  PRMT R53, R36, 0x3340, R19 ;  /* 0x0000334024357816 */ /* 0x000fc40000000013 */
        /* <DEDUP_REMOVED lines=9> */
[----:B------:R-:W-:Y:S01]  /*9ec0*/  PRMT R58, R28, 0x3340, R19 ;  /* 0x000033401c3a7816 */ /* 0x000fe20000000013 */
[----:B------:R-:W-:Y:S01]  /*9ed0*/  IMAD R88, R18, 0x1000000, R61 ;  /* 0x0100000012587824 */ /* 0x000fe200078e023d */
[----:B------:R-:W-:Y:S01]  /*9ee0*/  LOP3.LUT R30, R132, 0xffff, RZ, 0xc0, !PT ;  /* 0x0000ffff841e7812 */ /* 0x000fe200078ec0ff */
[----:B------:R-:W-:Y:S01]  /*9ef0*/  SHFL.UP PT, R28, R69, 0x10, RZ ;  /* 0x06000000451c7989 */ /* 0x000fe200000e00ff */
[----:B------:R-:W-:-:S02]  /*9f00*/  LOP3.LUT R19, R148, 0xffff, RZ, 0xc0, !PT ;  /* 0x0000ffff94137812 */ /* 0x000fc400078ec0ff */
[----:B------:R-:W-:Y:S01]  /*9f10*/  PRMT R60, R31, 0x3340, R18 ;  /* 0x000033401f3c7816 */ /* 0x000fe20000000012 */
[----:B------:R-:W-:Y:S01]  /*9f20*/  SHFL.UP PT, R29, R29, 0x10, RZ ;  /* 0x060000001d1d7989 */ /* 0x000fe200000e00ff */
        /* <DEDUP_REMOVED lines=12> */
[----:B------:R-:W-:Y:S01]  /*9ff0*/  SHFL.UP PT, R30, R30, 0x10, RZ ;  /* 0x060000001e1e7989 */ /* 0x000fe200000e00ff */
[----:B------:R-:W-:Y:S01]  /*a000*/  PRMT R63, R39, 0x3340, R18 ;  /* 0x00003340273f7816 */ /* 0x000fe20000000012 */
[----:B------:R-:W-:Y:S01]  /*a010*/  IMAD R19, R18, 0x1000000, R89 ;  /* 0x0100000012137824 */ /* 0x000fe200078e0259 */
[----:B------:R-:W-:Y:S01]  /*a020*/  PRMT R45, R45, 0x5410, R54 ;  /* 0x000054102d2d7816 */ /* 0x000fe20000000036 */
[----:B------:R-:W-:Y:S01]  /*a030*/  SHFL.UP PT, R18, R92, 0x10, RZ ;  /* 0x060000005c127989 */ /* 0x000fe200000e00ff */
[----:B------:R-:W-:Y:S02]  /*a040*/  LOP3.LUT R25, R151, 0xff, RZ, 0xc0, !PT ;  /* 0x000000ff97197812 */ /* 0x000fe400078ec0ff */
[----:B------:R-:W-:Y:S01]  /*a050*/  ISETP.NE.U32.AND P0, PT, R155, RZ, PT ;  /* 0x000000ff9b00720c */ /* 0x000fe20003f05070 */
[----:B------:R-:W0:Y:S01]  /*a060*/  SHFL.UP PT, R19, R19, 0x10, RZ ;  /* 0x0600000013137989 */ /* 0x000e2200000e00ff */
[----:B------:R-:W-:-:S02]  /*a070*/  PRMT R25, R152, 0x7604, R25 ;  /* 0x0000760498197816 */ /* 0x000fc40000000019 */
[----:B------:R-:W-:Y:S01]  /*a080*/  ISETP.NE.AND.EX P0, PT, R156, RZ, PT, P0 ;  /* 0x000000ff9c00720c */ /* 0x000fe20003f05300 */
[----:B------:R-:W-:Y:S01]  /*a090*/  SHFL.UP PT, R54, R40, 0x10, RZ ;  /* 0x0600000028367989 */ /* 0x000fe200000e00ff */
[----:B------:R-:W-:Y:S02]  /*a0a0*/  PRMT R42, R152, 0x7604, R151 ;  /* 0x00007604982a7816 */ /* 0x000fe40000000097 */
[----:B------:R-:W-:Y:S01]  /*a0b0*/  PRMT R24, R24, 0x5410, R51 ;  /* 0x0000541018187816 */ /* 0x000fe20000000033 */
[----:B------:R1:W2:Y:S01]  /*a0c0*/  SHFL.UP PT, R90, R25, 0x10, RZ ;  /* 0x06000000195a7989 */ /* 0x0002a200000e00ff */
[----:B------:R-:W-:Y:S02]  /*a0d0*/  PRMT R44, R44, 0x5410, R53 ;  /* 0x000054102c2c7816 */ /* 0x000fe40000000035 */
[----:B------:R-:W-:Y:S01]  /*a0e0*/  PRMT R47, R47, 0x5410, R58 ;  /* 0x000054102f2f7816 */ /* 0x000fe2000000003a */
[----:B------:R-:W-:Y:S01]  /*a0f0*/  SHFL.UP PT, R31, R87, 0x10, RZ ;  /* 0x06000000571f7989 */ /* 0x000fe200000e00ff */
[----:B------:R-:W-:-:S02]  /*a100*/  PRMT R46, R46, 0x5410, R55 ;  /* 0x000054102e2e7816 */ /* 0x000fc40000000037 */
[----:B------:R-:W-:Y:S01]  /*a110*/  PRMT R49, R49, 0x5410, R60 ;  /* 0x0000541031317816 */ /* 0x000fe2000000003c */
[----:B------:R-:W-:Y:S01]  /*a120*/  SHFL.UP PT, R32, R32, 0x10, RZ ;  /* 0x0600000020207989 */ /* 0x000fe200000e00ff */
[----:B-1----:R-:W-:Y:S02]  /*a130*/  PRMT R25, R27, 0x5410, R52 ;  /* 0x000054101b197816 */ /* 0x002fe40000000034 */
[----:B------:R-:W-:Y:S01]  /*a140*/  PRMT R48, R48, 0x5410, R57 ;  /* 0x0000541030307816 */ /* 0x000fe20000000039 */
[----:B------:R-:W-:Y:S01]  /*a150*/  SHFL.UP PT, R33, R88, 0x10, RZ ;  /* 0x0600000058217989 */ /* 0x000fe200000e00ff */
[----:B------:R-:W-:Y:S02]  /*a160*/  PRMT R51, R62, 0x5410, R59 ;  /* 0x000054103e337816 */ /* 0x000fe4000000003b */
[----:B------:R-:W-:Y:S01]  /*a170*/  PRMT R50, R50, 0x5410, R61 ;  /* 0x0000541032327816 */ /* 0x000fe2000000003d */
[----:B0-----:R-:W-:Y:S01]  /*a180*/  STL.64 [R1+0x30], R18 ;  /* 0x0000301201007387 */ /* 0x001fe20000100a00 */
[----:B------:R-:W-:-:S02]  /*a190*/  PRMT R53, R64, 0x5410, R63 ;  /* 0x0000541040357816 */ /* 0x000fc4000000003f */
[----:B------:R-:W-:Y:S01]  /*a1a0*/  PRMT R52, R66, 0x5410, R65 ;  /* 0x0000541042347816 */ /* 0x000fe20000000041 */
[----:B------:R-:W-:Y:S01]  /*a1b0*/  SHFL.UP PT, R18, R20, 0x10, RZ ;  /* 0x0600000014127989 */ /* 0x000fe200000e00ff */
[----:B------:R-:W-:Y:S02]  /*a1c0*/  PRMT R97, R121, 0x7610, R97 ;  /* 0x0000761079617816 */ /* 0x000fe40000000061 */
[----:B------:R-:W-:Y:S01]  /*a1d0*/  PRMT R59, R122, 0x7610, R59 ;  /* 0x000076107a3b7816 */ /* 0x000fe2000000003b */
[----:B------:R-:W0:Y:S01]  /*a1e0*/  SHFL.UP PT, R19, R21, 0x10, RZ ;  /* 0x0600000015137989 */ /* 0x000e2200000e00ff */
[----:B--2---:R-:W-:Y:S02]  /*a1f0*/  SHF.R.U32.HI R27, RZ, 0x8, R90 ;  /* 0x00000008ff1b7819 */ /* 0x004fe4000001165a */
[----:B------:R-:W-:Y:S01]  /*a200*/  PRMT R98, R123, 0x7610, R98 ;  /* 0x000076107b627816 */ /* 0x000fe20000000062 */
[----:B------:R-:W-:Y:S01]  /*a210*/  SHFL.UP PT, R34, R34, 0x10, RZ ;  /* 0x0600000022227989 */ /* 0x000fe200000e00ff */
[----:B------:R-:W-:-:S02]  /*a220*/  PRMT R60, R124, 0x7610, R60 ;  /* 0x000076107c3c7816 */ /* 0x000fc4000000003c */
[----:B------:R-:W-:Y:S01]  /*a230*/  PRMT R99, R125, 0x7610, R99 ;  /* 0x000076107d637816 */ /* 0x000fe20000000063 */
[----:B------:R-:W1:Y:S01]  /*a240*/  SHFL.UP PT, R35, R35, 0x10, RZ ;  /* 0x0600000023237989 */ /* 0x000e6200000e00ff */
[----:B------:R-:W-:Y:S02]  /*a250*/  PRMT R100, R127, 0x7610, R100 ;  /* 0x000076107f647816 */ /* 0x000fe40000000064 */
[----:B------:R-:W-:Y:S01]  /*a260*/  PRMT R62, R128, 0x7610, R62 ;  /* 0x00007610803e7816 */ /* 0x000fe2000000003e */
[----:B------:R-:W-:Y:S01]  /*a270*/  SHFL.UP PT, R38, R67, 0x10, RZ ;  /* 0x0600000043267989 */ /* 0x000fe200000e00ff */
[----:B------:R-:W-:Y:S02]  /*a280*/  PRMT R64, R129, 0x7610, R64 ;  /* 0x0000761081407816 */ /* 0x000fe40000000040 */
[----:B------:R-:W-:Y:S01]  /*a290*/  PRMT R58, R130, 0x7610, R58 ;  /* 0x00007610823a7816 */ /* 0x000fe2000000003a */
[----:B------:R2:W3:Y:S01]  /*a2a0*/  SHFL.UP PT, R39, R68, 0x10, RZ ;  /* 0x0600000044277989 */ /* 0x0004e200000e00ff */
[----:B------:R-:W-:-:S02]  /*a2b0*/  PRMT R66, R131, 0x7610, R66 ;  /* 0x0000761083427816 */ /* 0x000fc40000000042 */
[----:B------:R-:W-:Y:S01]  /*a2c0*/  PRMT R63, R132, 0x7610, R63 ;  /* 0x00007610843f7816 */ /* 0x000fe2000000003f */
[----:B------:R-:W-:Y:S01]  /*a2d0*/  STL [R1+0x3c], R54 ;  /* 0x00003c3601007387 */ /* 0x000fe20000100800 */
[----:B------:R-:W-:Y:S02]  /*a2e0*/  PRMT R69, R135, 0x7610, R69 ;  /* 0x0000761087457816 */ /* 0x000fe40000000045 */
[----:B------:R-:W-:Y:S01]  /*a2f0*/  PRMT R65, R136, 0x7610, R65 ;  /* 0x0000761088417816 */ /* 0x000fe20000000041 */
[----:B0-----:R-:W-:Y:S01]  /*a300*/  STL.64 [R1+0x40], R18 ;  /* 0x0000401201007387 */ /* 0x001fe20000100a00 */
[----:B--2---:R-:W-:Y:S02]  /*a310*/  PRMT R68, R133, 0x7610, R68 ;  /* 0x0000761085447816 */ /* 0x004fe40000000044 */
[----:B------:R-:W-:Y:S01]  /*a320*/  PRMT R95, R137, 0x7610, R95 ;  /* 0x00007610895f7816 */ /* 0x000fe2000000005f */
[----:B------:R0:W-:Y:S01]  /*a330*/  STL.U16 [R1+0x428], R42 ;  /* 0x0004282a01007387 */ /* 0x0001e20000100400 */
[----:B------:R-:W-:-:S02]  /*a340*/  PRMT R55, R138, 0x7610, R55 ;  /* 0x000076108a377816 */ /* 0x000fc40000000037 */
[----:B------:R-:W-:Y:S01]  /*a350*/  PRMT R96, R139, 0x7610, R96 ;  /* 0x000076108b607816 */ /* 0x000fe20000000060 */
[----:B------:R2:W-:Y:S01]  /*a360*/  STL.128 [R1+0x400], R44 ;  /* 0x0004002c01007387 */ /* 0x0005e20000100c00 */
[----:B------:R-:W-:Y:S02]  /*a370*/  PRMT R87, R140, 0x7610, R87 ;  /* 0x000076108c577816 */ /* 0x000fe40000000057 */
[----:B------:R-:W-:Y:S01]  /*a380*/  PRMT R101, R141, 0x7610, R101 ;  /* 0x000076108d657816 */ /* 0x000fe20000000065 */
[----:B------:R4:W-:Y:S01]  /*a390*/  STL.128 [R1+0x410], R48 ;  /* 0x0004103001007387 */ /* 0x0009e20000100c00 */
[----:B------:R-:W-:Y:S02]  /*a3a0*/  PRMT R57, R142, 0x7610, R57 ;  /* 0x000076108e397816 */ /* 0x000fe40000000039 */
[----:B0-----:R-:W-:Y:S01]  /*a3b0*/  PRMT R42, R27, 0x7604, R90 ;  /* 0x000076041b2a7816 */ /* 0x001fe2000000005a */
[----:B------:R0:W-:Y:S01]  /*a3c0*/  STL.64 [R1+0x3f8], R24 ;  /* 0x0003f81801007387 */ /* 0x0001e20000100a00 */
[----:B------:R-:W-:-:S02]  /*a3d0*/  PRMT R27, R72, 0x7610, R27 ;  /* 0x00007610481b7816 */ /* 0x000fc4000000001b */
[----:B------:R-:W-:Y:S01]  /*a3e0*/  PRMT R102, R143, 0x7610, R102 ;  /* 0x000076108f667816 */ /* 0x000fe20000000066 */
[----:B------:R-:W-:Y:S01]  /*a3f0*/  STL.64 [R1+0x420], R52 ;  /* 0x0004203401007387 */ /* 0x000fe20000100a00 */
[----:B------:R-:W-:Y:S02]  /*a400*/  PRMT R89, R144, 0x7610, R89 ;  /* 0x0000761090597816 */ /* 0x000fe40000000059 */
[----:B------:R-:W-:Y:S01]  /*a410*/  PRMT R91, R145, 0x7610, R91 ;  /* 0x00007610915b7816 */ /* 0x000fe2000000005b */
[----:B------:R3:W-:Y:S01]  /*a420*/  STL.U16 [R1+0x38], R42 ;  /* 0x0000382a01007387 */ /* 0x0007e20000100400 */
[----:B--2---:R-:W-:Y:S02]  /*a430*/  PRMT R44, R41, 0x7610, R44 ;  /* 0x00007610292c7816 */ /* 0x004fe4000000002c */
[----:B------:R-:W-:Y:S01]  /*a440*/  PRMT R61, R146, 0x7610, R61 ;  /* 0x00007610923d7816 */ /* 0x000fe2000000003d */
[----:B------:R2:W-:Y:S01]  /*a450*/  STL.128 [R1+0x10], R28 ;  /* 0x0000101c01007387 */ /* 0x0005e20000100c00 */
[----:B----4-:R-:W-:Y:S01]  /*a460*/  PRMT R48, R70, 0x7610, R48 ;  /* 0x0000761046307816 */ /* 0x010fe20000000030 */
[----:B0-----:R-:W-:Y:S01]  /*a470*/  IMAD.MOV.U32 R24, RZ, RZ, R20 ;  /* 0x000000ffff187224 */ /* 0x001fe200078e0014 */
[----:B------:R-:W-:Y:S01]  /*a480*/  PRMT R49, R71, 0x7610, R49 ;  /* 0x0000761047317816 */ /* 0x000fe20000000031 */
[----:B-1----:R0:W-:Y:S01]  /*a490*/  STL.128 [R1+0x20], R32 ;  /* 0x0000202001007387 */ /* 0x0021e20000100c00 */
[----:B------:R-:W-:Y:S01]  /*a4a0*/  PRMT R50, R73, 0x7610, R50 ;  /* 0x0000761049327816 */ /* 0x000fe20000000032 */
[----:B---3--:R-:W-:Y:S01]  /*a4b0*/  IMAD.MOV.U32 R42, RZ, RZ, R40 ;  /* 0x000000ffff2a7224 */ /* 0x008fe200078e0028 */
[----:B------:R-:W-:Y:S01]  /*a4c0*/  PRMT R51, R75, 0x7610, R51 ;  /* 0x000076104b337816 */ /* 0x000fe20000000033 */
[----:B------:R1:W-:Y:S01]  /*a4d0*/  STL.128 [R1], R36 ;  /* 0x0000002401007387 */ /* 0x0003e20000100c00 */
[----:B------:R-:W-:Y:S01]  /*a4e0*/  PRMT R52, R126, 0x7610, R52 ;  /* 0x000076107e347816 */ /* 0x000fe20000000034 */
[----:B------:R-:W-:Y:S01]  /*a4f0*/  IMAD.MOV.U32 R25, RZ, RZ, R21 ;  /* 0x000000ffff197224 */ /* 0x000fe200078e0015 */
[----:B------:R-:W-:-:S02]  /*a500*/  PRMT R53, R134, 0x7610, R53 ;  /* 0x0000761086357816 */ /* 0x000fc40000000035 */
[----:B------:R-:W-:Y:S02]  /*a510*/  PRMT R92, R147, 0x7610, R92 ;  /* 0x00007610935c7816 */ /* 0x000fe4000000005c */
[----:B------:R-:W-:Y:S02]  /*a520*/  PRMT R90, R148, 0x7610, R90 ;  /* 0x00007610945a7816 */ /* 0x000fe4000000005a */
[----:B--2---:R-:W-:Y:S02]  /*a530*/  PRMT R28, R76, 0x7610, R28 ;  /* 0x000076104c1c7816 */ /* 0x004fe4000000001c */
[----:B------:R-:W-:Y:S02]  /*a540*/  PRMT R29, R77, 0x7610, R29 ;  /* 0x000076104d1d7816 */ /* 0x000fe4000000001d */
[----:B0-----:R-:W-:Y:S02]  /*a550*/  PRMT R32, R74, 0x7610, R32 ;  /* 0x000076104a207816 */ /* 0x001fe40000000020 */
[----:B------:R-:W-:-:S02]  /*a560*/  PRMT R33, R78, 0x7610, R33 ;  /* 0x000076104e217816 */ /* 0x000fc40000000021 */
[----:B------:R-:W-:Y:S02]  /*a570*/  PRMT R31, R79, 0x7610, R31 ;  /* 0x000076104f1f7816 */ /* 0x000fe4000000001f */
[----:B------:R-:W-:Y:S02]  /*a580*/  PRMT R30, R80, 0x7610, R30 ;  /* 0x00007610501e7816 */ /* 0x000fe4000000001e */
[----:B-1----:R-:W-:Y:S02]  /*a590*/  PRMT R39, R81, 0x7610, R39 ;  /* 0x0000761051277816 */ /* 0x002fe40000000027 */
        /* <DEDUP_REMOVED lines=8> */
[----:B------:R-:W-:Y:S01]  /*a620*/  PRMT R88, R152, 0x7610, R88 ;  /* 0x0000761098587816 */ /* 0x000fe20000000058 */
[----:B------:R-:W-:Y:S06]  /*a630*/  @P0 BRA `(.L_x_82) ;  /* 0x0000000800600947 */ /* 0x000fec0003800000 */
[----:B------:R-:W-:Y:S01]  /*a640*/  DADD R18, R18, R20 ;  /* 0x0000000012127229 */ /* 0x000fe20000000014 */
[----:B------:R-:W-:Y:S01]  /*a650*/  IMAD.IADD R24, R54, 0x1, R40 ;  /* 0x0000000136187824 */ /* 0x000fe200078e0228 */
[----:B------:R0:W-:Y:S01]  /*a660*/  STL.U8 [R1+0x48], RZ ;  /* 0x000048ff01007387 */ /* 0x0001e20000100000 */
[----:B------:R-:W-:Y:S01]  /*a670*/  BSSY.RECONVERGENT B1, `(.L_x_83) ;  /* 0x000000a000017945 */ /* 0x000fe20003800200 */
[----:B------:R-:W-:Y:S02]  /*a680*/  IMAD.MOV.U32 R28, RZ, RZ, RZ ;  /* 0x000000ffff1c7224 */ /* 0x000fe400078e00ff */
[----:B------:R0:W-:Y:S04]  /*a690*/  STL [R1+0x7c], R24 ;  /* 0x00007c1801007387 */ /* 0x0001e80000100800 */
[----:B------:R0:W-:Y:S02]  /*a6a0*/  STL.64 [R1+0x80], R18 ;  /* 0x0000801201007387 */ /* 0x0001e40000100a00 */
.L_x_84:
[----:B0-----:R-:W-:-:S06]  /*a6b0*/  IMAD.IADD R18, R1, 0x1, R28 ;  /* 0x0000000101127824 */ /* 0x001fcc00078e021c */
[----:B------:R-:W2:Y:S01]  /*a6c0*/  LDL.U8 R18, [R18+0x48] ;  /* 0x0000480012127983 */ /* 0x000ea20000100000 */
[----:B------:R-:W-:Y:S02]  /*a6d0*/  IMAD.MOV.U32 R19, RZ, RZ, R28 ;  /* 0x000000ffff137224 */ /* 0x000fe400078e001c */
[----:B------:R-:W-:Y:S01]  /*a6e0*/  VIADD R28, R28, 0x1 ;  /* 0x000000011c1c7836 */ /* 0x000fe20000000000 */
[----:B--2---:R-:W-:-:S13]  /*a6f0*/  ISETP.NE.AND P0, PT, R18, RZ, PT ;  /* 0x000000ff1200720c */ /* 0x004fda0003f05270 */
[----:B------:R-:W-:Y:S05]  /*a700*/  @P0 BRA `(.L_x_84) ;  /* 0xfffffffc00e80947 */ /* 0x000fea000383ffff */
[----:B------:R-:W-:Y:S05]  /*a710*/  BSYNC.RECONVERGENT B1 ;  /* 0x0000000000017941 */ /* 0x000fea0003800200 */
.L_x_83:
[----:B------:R-:W-:Y:S01]  /*a720*/  LOP3.LUT P0, RZ, R38, 0xff, RZ, 0xc0, !PT ;  /* 0x000000ff26ff7812 */ /* 0x000fe2000780c0ff */
[----:B------:R-:W-:Y:S01]  /*a730*/  BSSY.RECONVERGENT B1, `(.L_x_85) ;  /* 0x000000f000017945 */ /* 0x000fe20003800200 */
[----:B------:R-:W-:-:S11]  /*a740*/  IMAD.MOV.U32 R18, RZ, RZ, R19 ;  /* 0x000000ffff127224 */ /* 0x000fd600078e0013 */
[----:B------:R-:W-:Y:S05]  /*a750*/  @!P0 BRA `(.L_x_86) ;  /* 0x0000000000308947 */ /* 0x000fea0003800000 */
[----:B------:R-:W-:Y:S01]  /*a760*/  BSSY.RECONVERGENT B2, `(.L_x_87) ;  /* 0x000000a000027945 */ /* 0x000fe20003800200 */
[----:B------:R-:W-:-:S07]  /*a770*/  IMAD.MOV.U32 R18, RZ, RZ, RZ ;  /* 0x000000ffff127224 */ /* 0x000fce00078e00ff */
.L_x_88:
        /* <DEDUP_REMOVED lines=9> */
.L_x_87:
[----:B------:R-:W-:-:S07]  /*a810*/  IMAD.MOV.U32 R18, RZ, RZ, R24 ;  /* 0x000000ffff127224 */ /* 0x000fce00078e0018 */
.L_x_86:
[----:B------:R-:W-:Y:S05]  /*a820*/  BSYNC.RECONVERGENT B1 ;  /* 0x0000000000017941 */ /* 0x000fea0003800200 */
.L_x_85:
[----:B------:R-:W-:Y:S01]  /*a830*/  IMAD.IADD R19, R1, 0x1, R18 ;  /* 0x0000000101137824 */ /* 0x000fe200078e0212 */
[----:B------:R-:W-:Y:S01]  /*a840*/  BSSY.RECONVERGENT B1, `(.L_x_89) ;  /* 0x0000009000017945 */ /* 0x000fe20003800200 */
[----:B------:R-:W-:-:S03]  /*a850*/  IMAD.MOV.U32 R18, RZ, RZ, RZ ;  /* 0x000000ffff127224 */ /* 0x000fc600078e00ff */
[----:B------:R0:W-:Y:S04]  /*a860*/  STL.U8 [R19+0x48], RZ ;  /* 0x000048ff13007387 */ /* 0x0001e80000100000 */
.L_x_90:
[----:B------:R-:W-:-:S05]  /*a870*/  IMAD.IADD R24, R1, 0x1, R18 ;  /* 0x0000000101187824 */ /* 0x000fca00078e0212 */
[----:B0-----:R-:W2:Y:S02]  /*a880*/  LDL.U8 R19, [R24+0x48] ;  /* 0x0000480018137983 */ /* 0x001ea40000100000 */
[----:B--2---:R-:W-:Y:S01]  /*a890*/  ISETP.NE.AND P0, PT, R19, RZ, PT ;  /* 0x000000ff1300720c */ /* 0x004fe20003f05270 */
[----:B------:R-:W-:Y:S02]  /*a8a0*/  IMAD.MOV.U32 R19, RZ, RZ, R18 ;  /* 0x000000ffff137224 */ /* 0x000fe400078e0012 */
[----:B------:R-:W-:-:S10]  /*a8b0*/  VIADD R18, R18, 0x1 ;  /* 0x0000000112127836 */ /* 0x000fd40000000000 */
[----:B------:R-:W-:Y:S05]  /*a8c0*/  @P0 BRA `(.L_x_90) ;  /* 0xfffffffc00e80947 */ /* 0x000fea000383ffff */
[----:B------:R-:W-:Y:S05]  /*a8d0*/  BSYNC.RECONVERGENT B1 ;  /* 0x0000000000017941 */ /* 0x000fea0003800200 */
.L_x_89:
[----:B------:R-:W-:Y:S01]  /*a8e0*/  LOP3.LUT P0, RZ, R70, 0xff, RZ, 0xc0, !PT ;  /* 0x000000ff46ff7812 */ /* 0x000fe2000780c0ff */
[----:B------:R-:W-:Y:S01]  /*a8f0*/  BSSY.RECONVERGENT B1, `(.L_x_91) ;  /* 0x0000010000017945 */ /* 0x000fe20003800200 */
[----:B------:R-:W-:-:S11]  /*a900*/  IMAD.MOV.U32 R18, RZ, RZ, R19 ;  /* 0x000000ffff127224 */ /* 0x000fd600078e0013 */
[----:B------:R-:W-:Y:S05]  /*a910*/  @!P0 BRA `(.L_x_92) ;  /* 0x0000000000348947 */ /* 0x000fea0003800000 */
[----:B------:R-:W-:Y:S01]  /*a920*/  BSSY.RECONVERGENT B2, `(.L_x_93) ;  /* 0x000000b000027945 */ /* 0x000fe20003800200 */
[----:B------:R-:W-:Y:S01]  /*a930*/  IMAD.MOV.U32 R18, RZ, RZ, RZ ;  /* 0x000000ffff127224 */ /* 0x000fe200078e00ff */
[----:B------:R-:W-:-:S07]  /*a940*/  PRMT R24, R70, 0x7610, R24 ;  /* 0x0000761046187816 */ /* 0x000fce0000000018 */
.L_x_94:
        /* <DEDUP_REMOVED lines=9> */
.L_x_93:
[----:B------:R-:W-:-:S07]  /*a9e0*/  IMAD.MOV.U32 R18, RZ, RZ, R25 ;  /* 0x000000ffff127224 */ /* 0x000fce00078e0019 */
.L_x_92:
[----:B------:R-:W-:Y:S05]  /*a9f0*/  BSYNC.RECONVERGENT B1 ;  /* 0x0000000000017941 */ /* 0x000fea0003800200 */
.L_x_91:
        /* <DEDUP_REMOVED lines=11> */
[----:B------:R-:W-:Y:S02]  /*aab0*/  PRMT R55, R33, 0x7772, RZ ;  /* 0x0000777221377816 */ /* 0x000fe400000000ff */
[----:B------:R-:W-:Y:S02]  /*aac0*/  PRMT R61, R35, 0x7771, RZ ;  /* 0x00007771233d7816 */ /* 0x000fe400000000ff */
[C---:B---3--:R-:W-:Y:S02]  /*aad0*/  PRMT R101, R29.reuse, 0x7770, RZ ;  /* 0x000077701d657816 */ /* 0x048fe400000000ff */
[C---:B------:R-:W-:Y:S02]  /*aae0*/  PRMT R88, R29.reuse, 0x7771, RZ ;  /* 0x000077711d587816 */ /* 0x040fe400000000ff */
[----:B------:R-:W-:-:S02]  /*aaf0*/  PRMT R102, R29, 0x7772, RZ ;  /* 0x000077721d667816 */ /* 0x000fc400000000ff */
[C---:B------:R-:W-:Y:S02]  /*ab00*/  PRMT R45, R32.reuse, 0x7770, RZ ;  /* 0x00007770202d7816 */ /* 0x040fe400000000ff */
[C---:B------:R-:W-:Y:S02]  /*ab10*/  PRMT R46, R32.reuse, 0x7771, RZ ;  /* 0x00007771202e7816 */ /* 0x040fe400000000ff */
[C---:B------:R-:W-:Y:S02]  /*ab20*/  PRMT R47, R32.reuse, 0x7772, RZ ;  /* 0x00007772202f7816 */ /* 0x040fe400000000ff */
[----:B------:R-:W-:Y:S02]  /*ab30*/  PRMT R52, R32, 0x7773, RZ ;  /* 0x0000777320347816 */ /* 0x000fe400000000ff */
[----:B------:R-:W-:Y:S02]  /*ab40*/  PRMT R33, R33, 0x7773, RZ ;  /* 0x0000777321217816 */ /* 0x000fe400000000ff */
[----:B------:R-:W-:-:S02]  /*ab50*/  PRMT R57, R34, 0x7770, RZ ;  /* 0x0000777022397816 */ /* 0x000fc400000000ff */
[C---:B------:R-:W-:Y:S02]  /*ab60*/  PRMT R58, R34.reuse, 0x7771, RZ ;  /* 0x00007771223a7816 */ /* 0x040fe400000000ff */
[----:B------:R-:W-:Y:S02]  /*ab70*/  PRMT R66, R34, 0x7772, RZ ;  /* 0x0000777222427816 */ /* 0x000fe400000000ff */
[C---:B------:R-:W-:Y:S02]  /*ab80*/  PRMT R68, R35.reuse, 0x7770, RZ ;  /* 0x0000777023447816 */ /* 0x040fe400000000ff */
[----:B------:R-:W-:Y:S02]  /*ab90*/  PRMT R69, R35, 0x7772, RZ ;  /* 0x0000777223457816 */ /* 0x000fe400000000ff */
[----:B------:R-:W-:Y:S02]  /*aba0*/  PRMT R29, R29, 0x7773, RZ ;  /* 0x000077731d1d7816 */ /* 0x000fe400000000ff */
[----:B------:R-:W-:-:S02]  /*abb0*/  PRMT R91, R30, 0x7770, RZ ;  /* 0x000077701e5b7816 */ /* 0x000fc400000000ff */
[C---:B------:R-:W-:Y:S02]  /*abc0*/  PRMT R90, R30.reuse, 0x7771, RZ ;  /* 0x000077711e5a7816 */ /* 0x040fe400000000ff */
[----:B------:R-:W-:Y:S02]  /*abd0*/  PRMT R92, R30, 0x7772, RZ ;  /* 0x000077721e5c7816 */ /* 0x000fe400000000ff */
[----:B------:R-:W-:Y:S02]  /*abe0*/  PRMT R34, R34, 0x7773, RZ ;  /* 0x0000777322227816 */ /* 0x000fe400000000ff */
[----:B------:R-:W-:Y:S02]  /*abf0*/  PRMT R35, R35, 0x7773, RZ ;  /* 0x0000777323237816 */ /* 0x000fe400000000ff */
[----:B------:R-:W-:Y:S02]  /*ac00*/  PRMT R67, R28, 0x7771, RZ ;  /* 0x000077711c437816 */ /* 0x000fe400000000ff */
[----:B------:R-:W-:-:S02]  /*ac10*/  PRMT R30, R30, 0x7773, RZ ;  /* 0x000077731e1e7816 */ /* 0x000fc400000000ff */
[C---:B------:R-:W-:Y:S02]  /*ac20*/  PRMT R93, R31.reuse, 0x7770, RZ ;  /* 0x000077701f5d7816 */ /* 0x040fe400000000ff */
[----:B------:R-:W-:Y:S02]  /*ac30*/  PRMT R94, R31, 0x7771, RZ ;  /* 0x000077711f5e7816 */ /* 0x000fe400000000ff */
[C---:B----4-:R-:W-:Y:S02]  /*ac40*/  PRMT R48, R18.reuse, 0x7770, RZ ;  /* 0x0000777012307816 */ /* 0x050fe400000000ff */
[C---:B0-----:R-:W-:Y:S02]  /*ac50*/  PRMT R44, R18.reuse, 0x7771, RZ ;  /* 0x00007771122c7816 */ /* 0x041fe400000000ff */
        /* <DEDUP_REMOVED lines=12> */
[C---:B------:R-:W-:Y:S02]  /*ad20*/  PRMT R110, R39.reuse, 0x7770, RZ ;  /* 0x00007770276e7816 */ /* 0x040fe400000000ff */
[----:B------:R-:W-:-:S02]  /*ad30*/  PRMT R111, R39, 0x7771, RZ ;  /* 0x00007771276f7816 */ /* 0x000fc400000000ff */
[C---:B------:R-:W-:Y:S02]  /*ad40*/  PRMT R112, R39.reuse, 0x7772, RZ ;  /* 0x0000777227707816 */ /* 0x040fe400000000ff */
[----:B------:R-:W-:Y:S02]  /*ad50*/  PRMT R113, R39, 0x7773, RZ ;  /* 0x0000777327717816 */ /* 0x000fe400000000ff */
[C---:B------:R-:W-:Y:S02]  /*ad60*/  PRMT R114, R27.reuse, 0x7770, RZ ;  /* 0x000077701b727816 */ /* 0x040fe400000000ff */
[----:B------:R-:W-:Y:S02]  /*ad70*/  PRMT R115, R27, 0x7771, RZ ;  /* 0x000077711b737816 */ /* 0x000fe400000000ff */
[----:B------:R-:W-:Y:S02]  /*ad80*/  PRMT R99, R53, 0x7610, R99 ;  /* 0x0000761035637816 */ /* 0x000fe40000000063 */
[----:B------:R-:W-:-:S02]  /*ad90*/  PRMT R53, R61, 0x7610, R53 ;  /* 0x000076103d357816 */ /* 0x000fc40000000035 */
[----:B------:R-:W-:Y:S02]  /*ada0*/  PRMT R100, R55, 0x7610, R100 ;  /* 0x0000761037647816 */ /* 0x000fe40000000064 */
[----:B------:R-:W-:Y:S02]  /*adb0*/  PRMT R62, R33, 0x7610, R62 ;  /* 0x00007610213e7816 */ /* 0x000fe4000000003e */
[----:B------:R-:W-:Y:S02]  /*adc0*/  PRMT R64, R57, 0x7610, R64 ;  /* 0x0000761039407816 */ /* 0x000fe40000000040 */
[----:B------:R-:W-:Y:S02]  /*add0*/  PRMT R89, R29, 0x7610, R89 ;  /* 0x000076101d597816 */ /* 0x000fe40000000059 */
[----:B------:R-:W-:Y:S02]  /*ade0*/  PRMT R61, R90, 0x7610, R61 ;  /* 0x000076105a3d7816 */ /* 0x000fe4000000003d */
[----:B------:R-:W-:-:S02]  /*adf0*/  PRMT R95, R28, 0x7770, RZ ;  /* 0x000077701c5f7816 */ /* 0x000fc400000000ff */
[C---:B------:R-:W-:Y:S02]  /*ae00*/  PRMT R96, R28.reuse, 0x7772, RZ ;  /* 0x000077721c607816 */ /* 0x040fe400000000ff */
[----:B------:R-:W-:Y:S02]  /*ae10*/  PRMT R87, R28, 0x7773, RZ ;  /* 0x000077731c577816 */ /* 0x000fe400000000ff */
        /* <DEDUP_REMOVED lines=26> */
.L_x_82:
[----:B------:R-:W-:Y:S05]  /*afc0*/  BSYNC.RECONVERGENT B0 ;  /* 0x0000000000007941 */ /* 0x000fea0003800200 */
.L_x_81:
        /* <DEDUP_REMOVED lines=61> */
.L_x_96:
[----:B------:R-:W-:Y:S05]  /*b3a0*/  BSYNC.RECONVERGENT B0 ;  /* 0x0000000000007941 */ /* 0x000fea0003800200 */
.L_x_95:
[----:B------:R-:W-:Y:S01]  /*b3b0*/  LOP3.LUT R72, R49, 0xffff, RZ, 0xc0, !PT ;  /* 0x0000ffff31487812 */ /* 0x000fe200078ec0ff */
[----:B------:R-:W0:Y:S01]  /*b3c0*/  S2R R117, SR_TID.X ;  /* 0x0000000000757919 */ /* 0x000e220000002100 */
[----:B------:R-:W-:Y:S01]  /*b3d0*/  LOP3.LUT R74, R51, 0xffff, RZ, 0xc0, !PT ;  /* 0x0000ffff334a7812 */ /* 0x000fe200078ec0ff */
[----:B------:R-:W-:Y:S01]  /*b3e0*/  BSSY.RECONVERGENT B0, `(.L_x_97) ;  /* 0x00000c2000007945 */ /* 0x000fe20003800200 */
[----:B------:R-:W-:Y:S01]  /*b3f0*/  LOP3.LUT R41, R48, 0xffff, RZ, 0xc0, !PT ;  /* 0x0000ffff30297812 */ /* 0x000fe200078ec0ff */
[----:B------:R-:W-:Y:S01]  /*b400*/  IMAD.U32 R18, R72, 0x10000, RZ ;  /* 0x0001000048127824 */ /* 0x000fe200078e00ff */
[----:B------:R-:W-:Y:S01]  /*b410*/  LOP3.LUT R70, R50, 0xffff, RZ, 0xc0, !PT ;  /* 0x0000ffff32467812 */ /* 0x000fe200078ec0ff */
[----:B------:R-:W-:Y:S01]  /*b420*/  IMAD.U32 R20, R74, 0x10000, RZ ;  /* 0x000100004a147824 */ /* 0x000fe200078e00ff */
[----:B------:R-:W-:Y:S02]  /*b430*/  LOP3.LUT R19, R41, 0xff, RZ, 0xc0, !PT ;  /* 0x000000ff29137812 */ /* 0x000fe400078ec0ff */
[----:B------:R-:W-:-:S02]  /*b440*/  LOP3.LUT R21, R70, 0xff, RZ, 0xc0, !PT ;  /* 0x000000ff46157812 */ /* 0x000fc400078ec0ff */
[----:B------:R-:W-:Y:S02]  /*b450*/  LOP3.LUT R73, R98, 0xffff, RZ, 0xc0, !PT ;  /* 0x0000ffff62497812 */ /* 0x000fe400078ec0ff */
[----:B------:R-:W-:Y:S02]  /*b460*/  PRMT R19, R44, 0x7604, R19 ;  /* 0x000076042c137816 */ /* 0x000fe40000000013 */
[----:B------:R-:W-:Y:S01]  /*b470*/  LOP3.LUT R18, R18, 0xff0000, RZ, 0xc0, !PT ;  /* 0x00ff000012127812 */ /* 0x000fe200078ec0ff */
[----:B------:R-:W-:Y:S01]  /*b480*/  IMAD.U32 R40, R73, 0x10000, RZ ;  /* 0x0001000049287824 */ /* 0x000fe200078e00ff */
[----:B------:R-:W-:Y:S02]  /*b490*/  PRMT R21, R32, 0x7604, R21 ;  /* 0x0000760420157816 */ /* 0x000fe40000000015 */
[----:B------:R-:W-:Y:S01]  /*b4a0*/  LOP3.LUT R20, R20, 0xff0000, RZ, 0xc0, !PT ;  /* 0x00ff000014147812 */ /* 0x000fe200078ec0ff */
[----:B------:R-:W-:Y:S01]  /*b4b0*/  IMAD.IADD R18, R19, 0x1, R18 ;  /* 0x0000000113127824 */ /* 0x000fe200078e0212 */
[----:B------:R-:W-:-:S02]  /*b4c0*/  LOP3.LUT R83, R66, 0xffff, RZ, 0xc0, !PT ;  /* 0x0000ffff42537812 */ /* 0x000fc400078ec0ff */
[----:B------:R-:W-:Y:S01]  /*b4d0*/  LOP3.LUT R64, R64, 0xffff, RZ, 0xc0, !PT ;  /* 0x0000ffff40407812 */ /* 0x000fe200078ec0ff */
[----:B------:R-:W-:Y:S01]  /*b4e0*/  IMAD.IADD R19, R21, 0x1, R20 ;  /* 0x0000000115137824 */ /* 0x000fe200078e0214 */
[----:B------:R-:W-:Y:S01]  /*b4f0*/  LOP3.LUT R84, R69, 0xffff, RZ, 0xc0, !PT ;  /* 0x0000ffff45547812 */ /* 0x000fe200078ec0ff */
[----:B------:R-:W-:Y:S01]  /*b500*/  IMAD.U32 R20, R83, 0x10000, RZ ;  /* 0x0001000053147824 */ /* 0x000fe200078e00ff */
[----:B------:R-:W-:Y:S02]  /*b510*/  LOP3.LUT R75, R100, 0xffff, RZ, 0xc0, !PT ;  /* 0x0000ffff644b7812 */ /* 0x000fe400078ec0ff */
[----:B------:R-:W-:Y:S02]  /*b520*/  LOP3.LUT R21, R64, 0xff, RZ, 0xc0, !PT ;  /* 0x000000ff40157812 */ /* 0x000fe400078ec0ff */
[----:B------:R-:W-:Y:S01]  /*b530*/  LOP3.LUT R54, R97, 0xffff, RZ, 0xc0, !PT ;  /* 0x0000ffff61367812 */ /* 0x000fe200078ec0ff */
[----:B------:R-:W-:Y:S01]  /*b540*/  IMAD.U32 R48, R75, 0x10000, RZ ;  /* 0x000100004b307824 */ /* 0x000fe200078e00ff */
[----:B------:R-:W-:-:S02]  /*b550*/  LOP3.LUT R71, R99, 0xffff, RZ, 0xc0, !PT ;  /* 0x0000ffff63477812 */ /* 0x000fc400078ec0ff */
[----:B------:R-:W-:Y:S01]  /*b560*/  LOP3.LUT R49, R40, 0xff0000, RZ, 0xc0, !PT ;  /* 0x00ff000028317812 */ /* 0x000fe200078ec0ff */
[----:B------:R-:W-:Y:S01]  /*b570*/  IMAD.U32 R40, R84, 0x10000, RZ ;  /* 0x0001000054287824 */ /* 0x000fe200078e00ff */
[----:B------:R-:W-:Y:S02]  /*b580*/  PRMT R21, R58, 0x7604, R21 ;  /* 0x000076043a157816 */ /* 0x000fe40000000015 */
[----:B------:R-:W-:Y:S02]  /*b590*/  LOP3.LUT R20, R20, 0xff0000, RZ, 0xc0, !PT ;  /* 0x00ff000014147812 */ /* 0x000fe400078ec0ff */
[----:B------:R-:W-:Y:S02]  /*b5a0*/  LOP3.LUT R38, R54, 0xff, RZ, 0xc0, !PT ;  /* 0x000000ff36267812 */ /* 0x000fe400078ec0ff */
[----:B------:R-:W-:Y:S02]  /*b5b0*/  LOP3.LUT R51, R71, 0xff, RZ, 0xc0, !PT ;  /* 0x000000ff47337812 */ /* 0x000fe400078ec0ff */
[----:B------:R-:W-:Y:S01]  /*b5c0*/  LOP3.LUT R69, R40, 0xff0000, RZ, 0xc0, !PT ;  /* 0x00ff000028457812 */ /* 0x000fe200078ec0ff */
[----:B------:R-:W-:Y:S01]  /*b5d0*/  IMAD.IADD R40, R21, 0x1, R20 ;  /* 0x0000000115287824 */ /* 0x000fe200078e0214 */
[----:B------:R-:W-:-:S02]  /*b5e0*/  PRMT R38, R59, 0x7604, R38 ;  /* 0x000076043b267816 */ /* 0x000fc40000000026 */
[----:B------:R-:W-:Y:S02]  /*b5f0*/  PRMT R51, R52, 0x7604, R51 ;  /* 0x0000760434337816 */ /* 0x000fe40000000033 */
[----:B------:R-:W-:Y:S01]  /*b600*/  LOP3.LUT R48, R48, 0xff0000, RZ, 0xc0, !PT ;  /* 0x00ff000030307812 */ /* 0x000fe200078ec0ff */
[----:B------:R-:W-:Y:S01]  /*b610*/  IMAD.IADD R49, R38, 0x1, R49 ;  /* 0x0000000126317824 */ /* 0x000fe200078e0231 */
[----:B------:R-:W-:Y:S02]  /*b620*/  LOP3.LUT R96, R96, 0xffff, RZ, 0xc0, !PT ;  /* 0x0000ffff60607812 */ /* 0x000fe400078ec0ff */
[----:B------:R-:W-:Y:S01]  /*b630*/  LOP3.LUT R21, R67, 0xff, RZ, 0xc0, !PT ;  /* 0x000000ff43157812 */ /* 0x000fe200078ec0ff */
[----:B------:R-:W-:Y:S01]  /*b640*/  IMAD.IADD R51, R51, 0x1, R48 ;  /* 0x0000000133337824 */ /* 0x000fe200078e0230 */
[----:B------:R-:W-:Y:S01]  /*b650*/  LOP3.LUT R68, R68, 0xffff, RZ, 0xc0, !PT ;  /* 0x0000ffff44447812 */ /* 0x000fe200078ec0ff */
[----:B------:R-:W-:Y:S01]  /*b660*/  IMAD.U32 R50, R96, 0x10000, RZ ;  /* 0x0001000060327824 */ /* 0x000fe200078e00ff */
[----:B------:R-:W-:-:S02]  /*b670*/  LOP3.LUT R95, R95, 0xffff, RZ, 0xc0, !PT ;  /* 0x0000ffff5f5f7812 */ /* 0x000fc400078ec0ff */
[----:B------:R-:W-:Y:S02]  /*b680*/  PRMT R111, R88, 0x7604, R21 ;  /* 0x00007604586f7816 */ /* 0x000fe40000000015 */
[----:B------:R-:W-:Y:S02]  /*b690*/  LOP3.LUT R38, R68, 0xff, RZ, 0xc0, !PT ;  /* 0x000000ff44267812 */ /* 0x000fe400078ec0ff */
[----:B------:R-:W-:Y:S02]  /*b6a0*/  LOP3.LUT R48, R95, 0xff, RZ, 0xc0, !PT ;  /* 0x000000ff5f307812 */ /* 0x000fe400078ec0ff */
[----:B------:R-:W-:Y:S01]  /*b6b0*/  LOP3.LUT R66, R101, 0xffff, RZ, 0xc0, !PT ;  /* 0x0000ffff65427812 */ /* 0x000fe200078ec0ff */
[----:B------:R-:W1:Y:S01]  /*b6c0*/  SHFL.UP PT, R111, R111, 0x1, RZ ;  /* 0x042000006f6f7989 */ /* 0x000e6200000e00ff */
[----:B------:R-:W-:Y:S02]  /*b6d0*/  LOP3.LUT R102, R102, 0xffff, RZ, 0xc0, !PT ;  /* 0x0000ffff66667812 */ /* 0x000fe400078ec0ff */
[----:B------:R-:W-:-:S02]  /*b6e0*/  LOP3.LUT R92, R92, 0xffff, RZ, 0xc0, !PT ;  /* 0x0000ffff5c5c7812 */ /* 0x000fc400078ec0ff */
[----:B------:R-:W-:Y:S01]  /*b6f0*/  PRMT R38, R53, 0x7604, R38 ;  /* 0x0000760435267816 */ /* 0x000fe20000000026 */
[----:B------:R-:W-:Y:S01]  /*b700*/  IMAD.U32 R78, R102, 0x10000, RZ ;  /* 0x00010000664e7824 */ /* 0x000fe200078e00ff */
[----:B------:R-:W-:Y:S01]  /*b710*/  PRMT R48, R55, 0x7604, R48 ;  /* 0x0000760437307816 */ /* 0x000fe20000000030 */
[----:B------:R-:W-:Y:S01]  /*b720*/  IMAD.U32 R21, R92, 0x10000, RZ ;  /* 0x000100005c157824 */ /* 0x000fe200078e00ff */
[----:B------:R-:W-:Y:S01]  /*b730*/  LOP3.LUT R77, R50, 0xff0000, RZ, 0xc0, !PT ;  /* 0x00ff0000324d7812 */ /* 0x000fe200078ec0ff */
[----:B------:R-:W-:Y:S01]  /*b740*/  IMAD.IADD R69, R38, 0x1, R69 ;  /* 0x0000000126457824 */ /* 0x000fe200078e0245 */
[----:B------:R-:W-:Y:S02]  /*b750*/  LOP3.LUT R85, R31, 0xffff, RZ, 0xc0, !PT ;  /* 0x0000ffff1f557812 */ /* 0x000fe400078ec0ff */
[----:B------:R-:W-:Y:S01]  /*b760*/  LOP3.LUT R99, R46, 0xffff, RZ, 0xc0, !PT ;  /* 0x0000ffff2e637812 */ /* 0x000fe200078ec0ff */
[----:B------:R-:W-:Y:S01]  /*b770*/  IMAD.IADD R77, R48, 0x1, R77 ;  /* 0x00000001304d7824 */ /* 0x000fe200078e024d */
[----:B------:R-:W-:-:S02]  /*b780*/  LOP3.LUT R101, R94, 0xffff, RZ, 0xc0, !PT ;  /* 0x0000ffff5e657812 */ /* 0x000fc400078ec0ff */
[----:B------:R-:W-:Y:S01]  /*b790*/  LOP3.LUT R86, R91, 0xffff, RZ, 0xc0, !PT ;  /* 0x0000ffff5b567812 */ /* 0x000fe200078ec0ff */
[----:B------:R-:W-:Y:S01]  /*b7a0*/  IMAD.U32 R46, R99, 0x10000, RZ ;  /* 0x00010000632e7824 */ /* 0x000fe200078e00ff */
[----:B------:R-:W-:Y:S01]  /*b7b0*/  LOP3.LUT R98, R29, 0xffff, RZ, 0xc0, !PT ;  /* 0x0000ffff1d627812 */ /* 0x000fe200078ec0ff */
[----:B------:R-:W-:Y:S01]  /*b7c0*/  IMAD.U32 R29, R85, 0x10000, RZ ;  /* 0x00010000551d7824 */ /* 0x000fe200078e00ff */
[----:B------:R-:W-:Y:S02]  /*b7d0*/  LOP3.LUT R97, R39, 0xffff, RZ, 0xc0, !PT ;  /* 0x0000ffff27617812 */ /* 0x000fe400078ec0ff */
[----:B------:R-:W-:Y:S01]  /*b7e0*/  LOP3.LUT R100, R47, 0xffff, RZ, 0xc0, !PT ;  /* 0x0000ffff2f647812 */ /* 0x000fe200078ec0ff */
[----:B------:R-:W-:Y:S01]  /*b7f0*/  IMAD.U32 R47, R101, 0x10000, RZ ;  /* 0x00010000652f7824 */ /* 0x000fe200078e00ff */
[----:B------:R-:W-:Y:S02]  /*b800*/  LOP3.LUT R76, R66, 0xff, RZ, 0xc0, !PT ;  /* 0x000000ff424c7812 */ /* 0x000fe400078ec0ff */
[----:B------:R-:W-:-:S02]  /*b810*/  LOP3.LUT R20, R86, 0xff, RZ, 0xc0, !PT ;  /* 0x000000ff56147812 */ /* 0x000fc400078ec0ff */
[----:B------:R-:W-:Y:S02]  /*b820*/  LOP3.LUT R38, R98, 0xff, RZ, 0xc0, !PT ;  /* 0x000000ff62267812 */ /* 0x000fe400078ec0ff */
[----:B------:R-:W-:Y:S02]  /*b830*/  LOP3.LUT R31, R97, 0xff, RZ, 0xc0, !PT ;  /* 0x000000ff611f7812 */ /* 0x000fe400078ec0ff */
[----:B------:R-:W-:Y:S02]  /*b840*/  LOP3.LUT R48, R100, 0xff, RZ, 0xc0, !PT ;  /* 0x000000ff64307812 */ /* 0x000fe400078ec0ff */
[----:B------:R-:W-:Y:S02]  /*b850*/  PRMT R76, R57, 0x7604, R76 ;  /* 0x00007604394c7816 */ /* 0x000fe4000000004c */
[----:B------:R-:W-:Y:S02]  /*b860*/  LOP3.LUT R79, R78, 0xff0000, RZ, 0xc0, !PT ;  /* 0x00ff00004e4f7812 */ /* 0x000fe400078ec0ff */
[----:B------:R-:W-:-:S02]  /*b870*/  PRMT R20, R61, 0x7604, R20 ;  /* 0x000076043d147816 */ /* 0x000fc40000000014 */
[----:B------:R-:W-:Y:S01]  /*b880*/  LOP3.LUT R21, R21, 0xff0000, RZ, 0xc0, !PT ;  /* 0x00ff000015157812 */ /* 0x000fe200078ec0ff */
[----:B------:R-:W-:Y:S01]  /*b890*/  IMAD.IADD R76, R76, 0x1, R79 ;  /* 0x000000014c4c7824 */ /* 0x000fe200078e024f */
[----:B------:R-:W-:Y:S02]  /*b8a0*/  PRMT R38, R33, 0x7604, R38 ;  /* 0x0000760421267816 */ /* 0x000fe40000000026 */
[----:B------:R-:W-:Y:S02]  /*b8b0*/  LOP3.LUT R29, R29, 0xff0000, RZ, 0xc0, !PT ;  /* 0x00ff00001d1d7812 */ /* 0x000fe400078ec0ff */
[----:B------:R-:W-:Y:S01]  /*b8c0*/  PRMT R39, R34, 0x7604, R31 ;  /* 0x0000760422277816 */ /* 0x000fe2000000001f */
[----:B------:R-:W-:Y:S01]  /*b8d0*/  IMAD.IADD R31, R20, 0x1, R21 ;  /* 0x00000001141f7824 */ /* 0x000fe200078e0215 */
[----:B------:R-:W-:Y:S01]  /*b8e0*/  LOP3.LUT R46, R46, 0xff0000, RZ, 0xc0, !PT ;  /* 0x00ff00002e2e7812 */ /* 0x000fe200078ec0ff */
[----:B------:R-:W-:Y:S01]  /*b8f0*/  IMAD.IADD R78, R38, 0x1, R29 ;  /* 0x00000001264e7824 */ /* 0x000fe200078e021d */
[----:B------:R-:W-:Y:S01]  /*b900*/  PRMT R48, R35, 0x7604, R48 ;  /* 0x0000760423307816 */ /* 0x000fe20000000030 */
[----:B-----5:R2:W3:Y:S01]  /*b910*/  SHFL.UP PT, R20, R24, 0x1, RZ ;  /* 0x0420000018147989 */ /* 0x0204e200000e00ff */
[----:B------:R-:W-:Y:S01]  /*b920*/  LOP3.LUT R47, R47, 0xff0000, RZ, 0xc0, !PT ;  /* 0x00ff00002f2f7812 */ /* 0x000fe200078ec0ff */
[----:B------:R-:W-:Y:S01]  /*b930*/  IMAD.IADD R79, R39, 0x1, R46 ;  /* 0x00000001274f7824 */ /* 0x000fe200078e022e */
[----:B------:R-:W-:Y:S01]  /*b940*/  LOP3.LUT R60, R60, 0xffff, RZ, 0xc0, !PT ;  /* 0x0000ffff3c3c7812 */ /* 0x000fe200078ec0ff */
[----:B------:R-:W-:Y:S01]  /*b950*/  IMAD.MOV.U32 R46, RZ, RZ, R36 ;  /* 0x000000ffff2e7224 */ /* 0x000fe200078e0024 */
[----:B------:R-:W-:Y:S01]  /*b960*/  ISETP.NE.AND P0, PT, R103, 0x1f, PT ;  /* 0x0000001f6700780c */ /* 0x000fe20003f05270 */
[----:B------:R-:W-:Y:S01]  /*b970*/  IMAD.IADD R80, R48, 0x1, R47 ;  /* 0x0000000130507824 */ /* 0x000fe200078e022f */
[----:B------:R-:W-:Y:S01]  /*b980*/  LOP3.LUT R81, R27, 0xffff, RZ, 0xc0, !PT ;  /* 0x0000ffff1b517812 */ /* 0x000fe200078ec0ff */
[----:B------:R-:W-:Y:S01]  /*b990*/  IMAD R48, R60, 0x1000000, R49 ;  /* 0x010000003c307824 */ /* 0x000fe200078e0231 */
[----:B------:R-:W-:Y:S01]  /*b9a0*/  LOP3.LUT R82, R28, 0xffff, RZ, 0xc0, !PT ;  /* 0x0000ffff1c527812 */ /* 0x000fe200078ec0ff */
[----:B------:R-:W-:Y:S01]  /*b9b0*/  IMAD.MOV.U32 R47, RZ, RZ, R37 ;  /* 0x000000ffff2f7224 */ /* 0x000fe200078e0025 */
[----:B------:R-:W-:Y:S01]  /*b9c0*/  LOP3.LUT R62, R62, 0xffff, RZ, 0xc0, !PT ;  /* 0x0000ffff3e3e7812 */ /* 0x000fe200078ec0ff */
[----:B------:R-:W-:Y:S01]  /*b9d0*/  IMAD R38, R81, 0x1000000, R18 ;  /* 0x0100000051267824 */ /* 0x000fe200078e0212 */
[----:B------:R-:W-:Y:S01]  /*b9e0*/  LOP3.LUT R90, R90, 0xffff, RZ, 0xc0, !PT ;  /* 0x0000ffff5a5a7812 */ /* 0x000fe200078ec0ff */
[----:B------:R-:W-:Y:S01]  /*b9f0*/  IMAD R39, R82, 0x1000000, R19 ;  /* 0x0100000052277824 */ /* 0x000fe200078e0213 */
[----:B------:R-:W-:Y:S01]  /*ba00*/  LOP3.LUT R63, R63, 0xffff, RZ, 0xc0, !PT ;  /* 0x0000ffff3f3f7812 */ /* 0x000fe200078ec0ff */
[----:B------:R-:W-:Y:S01]  /*ba10*/  IMAD R49, R62, 0x1000000, R51 ;  /* 0x010000003e317824 */ /* 0x000fe200078e0233 */
[----:B------:R-:W-:Y:S01]  /*ba20*/  LOP3.LUT R65, R65, 0xffff, RZ, 0xc0, !PT ;  /* 0x0000ffff41417812 */ /* 0x000fe200078ec0ff */
[----:B------:R2:W4:Y:S01]  /*ba30*/  SHFL.UP PT, R27, R42, 0x1, RZ ;  /* 0x042000002a1b7989 */ /* 0x00052200000e00ff */
[----:B------:R-:W-:Y:S01]  /*ba40*/  LOP3.LUT R87, R87, 0xffff, RZ, 0xc0, !PT ;  /* 0x0000ffff57577812 */ /* 0x000fe200078ec0ff */
[----:B------:R-:W-:Y:S01]  /*ba50*/  IMAD R50, R63, 0x1000000, R40 ;  /* 0x010000003f327824 */ /* 0x000fe200078e0228 */
        /* <DEDUP_REMOVED lines=8> */
[----:B-1----:R-:W-:Y:S01]  /*bae0*/  SHF.R.U32.HI R110, RZ, 0x8, R111 ;  /* 0x00000008ff6e7819 */ /* 0x002fe2000001166f */
[----:B------:R-:W-:Y:S01]  /*baf0*/  IMAD R18, R94, 0x1000000, R79 ;  /* 0x010000005e127824 */ /* 0x000fe200078e024f */
[----:B------:R2:W1:Y:S01]  /*bb00*/  SHFL.UP PT, R21, R25, 0x1, RZ ;  /* 0x0420000019157989 */ /* 0x00046200000e00ff */
[----:B------:R-:W-:Y:S01]  /*bb10*/  IMAD R19, R93, 0x1000000, R80 ;  /* 0x010000005d137824 */ /* 0x000fe200078e0250 */
[----:B------:R-:W-:Y:S01]  /*bb20*/  PRMT R40, R110, 0x7604, R111 ;  /* 0x000076046e287816 */ /* 0x000fe2000000006f */
[----:B------:R-:W-:Y:S01]  /*bb30*/  IMAD R31, R91, 0x1000000, R78 ;  /* 0x010000005b1f7824 */ /* 0x000fe200078e024e */
[----:B------:R2:W0:Y:S04]  /*bb40*/  SHFL.UP PT, R36, R46, 0x1, RZ ;  /* 0x042000002e247989 */ /* 0x00042800000e00ff */
[----:B------:R2:W0:Y:S04]  /*bb50*/  SHFL.UP PT, R37, R47, 0x1, RZ ;  /* 0x042000002f257989 */ /* 0x00042800000e00ff */
[----:B------:R-:W0:Y:S04]  /*bb60*/  SHFL.UP PT, R48, R48, 0x1, RZ ;  /* 0x0420000030307989 */ /* 0x000e2800000e00ff */
        /* <DEDUP_REMOVED lines=10> */
[----:B------:R-:W0:Y:S01]  /*bc10*/  SHFL.UP PT, R31, R31, 0x1, RZ ;  /* 0x042000001f1f7989 */ /* 0x000e2200000e00ff */
[----:B-1234-:R-:W-:Y:S05]  /*bc20*/  @P0 BRA `(.L_x_98) ;  /* 0x0000000000f40947 */ /* 0x01efea0003800000 */
[----:B------:R-:W-:Y:S02]  /*bc30*/  LOP3.LUT R59, R59, 0xffff, RZ, 0xc0, !PT ;  /* 0x0000ffff3b3b7812 */ /* 0x000fe400078ec0ff */
[----:B------:R-:W-:Y:S02]  /*bc40*/  LOP3.LUT R45, R32, 0xffff, RZ, 0xc0, !PT ;  /* 0x0000ffff202d7812 */ /* 0x000fe400078ec0ff */
[----:B------:R-:W-:Y:S02]  /*bc50*/  LOP3.LUT R32, R55, 0xffff, RZ, 0xc0, !PT ;  /* 0x0000ffff37207812 */ /* 0x000fe400078ec0ff */
[----:B------:R-:W-:Y:S02]  /*bc60*/  PRMT R54, R54, 0x3340, R59 ;  /* 0x0000334036367816 */ /* 0x000fe4000000003b */
[----:B------:R-:W-:Y:S02]  /*bc70*/  LOP3.LUT R59, R58, 0xffff, RZ, 0xc0, !PT ;  /* 0x0000ffff3a3b7812 */ /* 0x000fe400078ec0ff */
[----:B------:R-:W-:-:S02]  /*bc80*/  PRMT R58, R95, 0x3340, R32 ;  /* 0x000033405f3a7816 */ /* 0x000fc40000000020 */
[----:B------:R-:W-:Y:S02]  /*bc90*/  LOP3.LUT R33, R33, 0xffff, RZ, 0xc0, !PT ;  /* 0x0000ffff21217812 */ /* 0x000fe400078ec0ff */
[----:B0-----:R-:W-:Y:S02]  /*bca0*/  SHF.R.U32.HI R32, RZ, 0x5, R117 ;  /* 0x00000005ff207819 */ /* 0x001fe40000011675 */
[----:B------:R-:W-:Y:S02]  /*bcb0*/  LOP3.LUT R52, R52, 0xffff, RZ, 0xc0, !PT ;  /* 0x0000ffff34347812 */ /* 0x000fe400078ec0ff */
[----:B------:R-:W-:Y:S02]  /*bcc0*/  LOP3.LUT R61, R61, 0xffff, RZ, 0xc0, !PT ;  /* 0x0000ffff3d3d7812 */ /* 0x000fe400078ec0ff */
[----:B------:R-:W-:Y:S02]  /*bcd0*/  LOP3.LUT R35, R35, 0xffff, RZ, 0xc0, !PT ;  /* 0x0000ffff23237812 */ /* 0x000fe400078ec0ff */
[----:B------:R-:W-:-:S02]  /*bce0*/  LOP3.LUT R44, R44, 0xffff, RZ, 0xc0, !PT ;  /* 0x0000ffff2c2c7812 */ /* 0x000fc400078ec0ff */
[----:B------:R-:W-:Y:S02]  /*bcf0*/  LOP3.LUT R53, R53, 0xffff, RZ, 0xc0, !PT ;  /* 0x0000ffff35357812 */ /* 0x000fe400078ec0ff */
[----:B------:R-:W-:Y:S02]  /*bd00*/  LOP3.LUT R57, R57, 0xffff, RZ, 0xc0, !PT ;  /* 0x0000ffff39397812 */ /* 0x000fe400078ec0ff */
[----:B------:R-:W-:Y:S02]  /*bd10*/  PRMT R59, R64, 0x3340, R59 ;  /* 0x00003340403b7816 */ /* 0x000fe4000000003b */
[----:B------:R-:W-:Y:S02]  /*bd20*/  LOP3.LUT R34, R34, 0xffff, RZ, 0xc0, !PT ;  /* 0x0000ffff22227812 */ /* 0x000fe400078ec0ff */
[----:B------:R-:W-:Y:S01]  /*bd30*/  PRMT R64, R98, 0x3340, R33 ;  /* 0x0000334062407816 */ /* 0x000fe20000000021 */
[----:B------:R-:W-:Y:S01]  /*bd40*/  IMAD R33, R32, 0x48, R43 ;  /* 0x0000004820217824 */ /* 0x000fe200078e022b */
[----:B------:R-:W-:-:S02]  /*bd50*/  PRMT R75, R75, 0x3340, R62 ;  /* 0x000033404b4b7816 */ /* 0x000fc4000000003e */
[----:B------:R-:W-:Y:S02]  /*bd60*/  PRMT R73, R73, 0x3340, R60 ;  /* 0x0000334049497816 */ /* 0x000fe4000000003c */
[----:B------:R-:W-:Y:S01]  /*bd70*/  PRMT R52, R71, 0x3340, R52 ;  /* 0x0000334047347816 */ /* 0x000fe20000000034 */
[----:B------:R1:W-:Y:S01]  /*bd80*/  STS.64 [R33], R46 ;  /* 0x0000002e21007388 */ /* 0x0003e20000000a00 */
[----:B------:R-:W-:Y:S02]  /*bd90*/  PRMT R60, R84, 0x3340, R65 ;  /* 0x00003340543c7816 */ /* 0x000fe40000000041 */
[----:B------:R-:W-:Y:S01]  /*bda0*/  PRMT R62, R83, 0x3340, R63 ;  /* 0x00003340533e7816 */ /* 0x000fe2000000003f */
[----:B------:R1:W-:Y:S01]  /*bdb0*/  STS.64 [R33+0x40], R24 ;  /* 0x0000401821007388 */ /* 0x0003e20000000a00 */
[----:B------:R-:W-:Y:S02]  /*bdc0*/  PRMT R76, R92, 0x3340, R90 ;  /* 0x000033405c4c7816 */ /* 0x000fe4000000005a */
[----:B------:R-:W-:Y:S01]  /*bdd0*/  PRMT R61, R86, 0x3340, R61 ;  /* 0x00003340563d7816 */ /* 0x000fe2000000003d */
[----:B------:R1:W-:Y:S01]  /*bde0*/  STS [R33+0x3c], R42 ;  /* 0x00003c2a21007388 */ /* 0x0003e20000000800 */
        /* <DEDUP_REMOVED lines=19> */
[----:B------:R1:W-:Y:S01]  /*bf20*/  STS.U16 [R33+0x38], R88 ;  /* 0x0000385821007388 */ /* 0x0003e20000000400 */
[----:B------:R-:W-:-:S02]  /*bf30*/  PRMT R54, R54, 0x5410, R73 ;  /* 0x0000541036367816 */ /* 0x000fc40000000049 */
[----:B------:R-:W-:Y:S01]  /*bf40*/  PRMT R53, R53, 0x5410, R60 ;  /* 0x0000541035357816 */ /* 0x000fe2000000003c */
[----:B------:R1:W-:Y:S01]  /*bf50*/  STS.64 [R33+0x8], R44 ;  /* 0x0000082c21007388 */ /* 0x0003e20000000a00 */
[----:B------:R-:W-:Y:S02]  /*bf60*/  PRMT R59, R66, 0x5410, R63 ;  /* 0x00005410423b7816 */ /* 0x000fe4000000003f */
[----:B------:R-:W-:Y:S01]  /*bf70*/  PRMT R58, R58, 0x5410, R65 ;  /* 0x000054103a3a7816 */ /* 0x000fe20000000041 */
[----:B------:R1:W-:Y:S01]  /*bf80*/  STS.64 [R33+0x10], R54 ;  /* 0x0000103621007388 */ /* 0x0003e20000000a00 */
[----:B------:R-:W-:Y:S02]  /*bf90*/  PRMT R69, R64, 0x5410, R69 ;  /* 0x0000541040457816 */ /* 0x000fe40000000045 */
[----:B------:R-:W-:Y:S01]  /*bfa0*/  PRMT R77, R32, 0x5410, R77 ;  /* 0x00005410204d7816 */ /* 0x000fe2000000004d */
[----:B------:R1:W-:Y:S01]  /*bfb0*/  STS.64 [R33+0x18], R52 ;  /* 0x0000183421007388 */ /* 0x0003e20000000a00 */
[----:B------:R-:W-:-:S03]  /*bfc0*/  PRMT R76, R35, 0x5410, R78 ;  /* 0x00005410234c7816 */ /* 0x000fc6000000004e */
[----:B------:R1:W-:Y:S04]  /*bfd0*/  STS.64 [R33+0x20], R58 ;  /* 0x0000203a21007388 */ /* 0x0003e80000000a00 */
[----:B------:R1:W-:Y:S04]  /*bfe0*/  STS.64 [R33+0x28], R68 ;  /* 0x0000284421007388 */ /* 0x0003e80000000a00 */
[----:B------:R1:W-:Y:S02]  /*bff0*/  STS.64 [R33+0x30], R76 ;  /* 0x0000304c21007388 */ /* 0x0003e40000000a00 */
.L_x_98:
[----:B------:R-:W-:Y:S05]  /*c000*/  BSYNC.RECONVERGENT B0 ;  /* 0x0000000000007941 */ /* 0x000fea0003800200 */
.L_x_97:
[----:B------:R-:W-:Y:S01]  /*c010*/  BAR.SYNC.DEFER_BLOCKING 0x0 ;  /* 0x0000000000007b1d */ /* 0x000fe20000010000 */
[--C-:B0-----:R-:W-:Y:S02]  /*c020*/  SHF.R.U32.HI R185, RZ, 0x18, R48.reuse ;  /* 0x00000018ffb97819 */ /* 0x101fe40000011630 */
[----:B------:R-:W-:Y:S02]  /*c030*/  SHF.R.U32.HI R186, RZ, 0x8, R48 ;  /* 0x00000008ffba7819 */ /* 0x000fe40000011630 */
[C---:B------:R-:W-:Y:S02]  /*c040*/  PRMT R213, R48.reuse, 0x7610, R213 ;  /* 0x0000761030d57816 */ /* 0x040fe400000000d5 */
[----:B------:R-:W-:Y:S01]  /*c050*/  PRMT R212, R48, 0x7632, R212 ;  /* 0x0000763230d47816 */ /* 0x000fe200000000d4 */
[----:B------:R-:W-:Y:S01]  /*c060*/  STL.128 [R1+0xa0], R48 ;  /* 0x0000a03001007387 */ /* 0x000fe20000100c00 */
[--C-:B------:R-:W-:Y:S02]  /*c070*/  SHF.R.U32.HI R183, RZ, 0x18, R49.reuse ;  /* 0x00000018ffb77819 */ /* 0x100fe40000011631 */
[----:B------:R-:W-:Y:S01]  /*c080*/  SHF.R.U32.HI R184, RZ, 0x8, R49 ;  /* 0x00000008ffb87819 */ /* 0x000fe20000011631 */
[----:B------:R-:W-:Y:S01]  /*c090*/  STL.128 [R1+0xb0], R28 ;  /* 0x0000b01c01007387 */ /* 0x000fe20000100c00 */
[----:B------:R-:W-:-:S02]  /*c0a0*/  PRMT R211, R49, 0x7610, R211 ;  /* 0x0000761031d37816 */ /* 0x000fc400000000d3 */
[----:B------:R-:W-:Y:S01]  /*c0b0*/  PRMT R210, R49, 0x7632, R210 ;  /* 0x0000763231d27816 */ /* 0x000fe200000000d2 */
[----:B------:R-:W-:Y:S01]  /*c0c0*/  STL.64 [R1+0xd0], R20 ;  /* 0x0000d01401007387 */ /* 0x000fe20000100a00 */
[--C-:B------:R-:W-:Y:S02]  /*c0d0*/  SHF.R.U32.HI R181, RZ, 0x18, R50.reuse ;  /* 0x00000018ffb57819 */ /* 0x100fe40000011632 */
[----:B------:R-:W-:Y:S01]  /*c0e0*/  SHF.R.U32.HI R182, RZ, 0x8, R50 ;  /* 0x00000008ffb67819 */ /* 0x000fe20000011632 */
[----:B------:R-:W-:Y:S01]  /*c0f0*/  STL [R1+0xcc], R27 ;  /* 0x0000cc1b01007387 */ /* 0x000fe20000100800 */
[C---:B------:R-:W-:Y:S02]  /*c100*/  PRMT R209, R50.reuse, 0x7610, R209 ;  /* 0x0000761032d17816 */ /* 0x040fe400000000d1 */
[----:B------:R-:W-:Y:S01]  /*c110*/  PRMT R208, R50, 0x7632, R208 ;  /* 0x0000763232d07816 */ /* 0x000fe200000000d0 */
[----:B-1----:R-:W0:Y:S01]  /*c120*/  LDS.128 R44, [R43+0x50] ;  /* 0x000050002b2c7984 */ /* 0x002e220000000c00 */
[----:B------:R-:W-:-:S02]  /*c130*/  SHF.R.U32.HI R179, RZ, 0x18, R51 ;  /* 0x00000018ffb37819 */ /* 0x000fc40000011633 */
[----:B------:R-:W-:Y:S01]  /*c140*/  SHF.R.U32.HI R180, RZ, 0x8, R51 ;  /* 0x00000008ffb47819 */ /* 0x000fe20000011633 */
[----:B------:R-:W1:Y:S01]  /*c150*/  LDS.128 R32, [R43+0x60] ;  /* 0x000060002b207984 */ /* 0x000e620000000c00 */
[C---:B------:R-:W-:Y:S02]  /*c160*/  PRMT R207, R51.reuse, 0x7610, R207 ;  /* 0x0000761033cf7816 */ /* 0x040fe400000000cf */
[----:B------:R-:W-:Y:S01]  /*c170*/  PRMT R206, R51, 0x7632, R206 ;  /* 0x0000763233ce7816 */ /* 0x000fe200000000ce */
[----:B------:R-:W-:Y:S01]  /*c180*/  LDS.64 R102, [R43+0x8] ;  /* 0x000008002b667984 */ /* 0x000fe20000000a00 */
[--C-:B------:R-:W-:Y:S02]  /*c190*/  SHF.R.U32.HI R177, RZ, 0x18, R28.reuse ;  /* 0x00000018ffb17819 */ /* 0x100fe4000001161c */
[----:B------:R-:W-:Y:S01]  /*c1a0*/  SHF.R.U32.HI R178, RZ, 0x8, R28 ;  /* 0x00000008ffb27819 */ /* 0x000fe2000001161c */
[----:B------:R-:W2:Y:S01]  /*c1b0*/  LDS.128 R48, [R43+0x70] ;  /* 0x000070002b307984 */ /* 0x000ea20000000c00 */
[----:B------:R-:W-:-:S02]  /*c1c0*/  PRMT R205, R28, 0x7610, R205 ;  /* 0x000076101ccd7816 */ /* 0x000fc400000000cd */
[----:B------:R-:W-:Y:S01]  /*c1d0*/  PRMT R204, R28, 0x7632, R204 ;  /* 0x000076321ccc7816 */ /* 0x000fe200000000cc */
[----:B------:R-:W-:Y:S01]  /*c1e0*/  LDS.128 R52, [R43+0x10] ;  /* 0x000010002b347984 */ /* 0x000fe20000000c00 */
[--C-:B------:R-:W-:Y:S02]  /*c1f0*/  SHF.R.U32.HI R175, RZ, 0x18, R29.reuse ;  /* 0x00000018ffaf7819 */ /* 0x100fe4000001161d */
[----:B------:R-:W-:Y:S01]  /*c200*/  SHF.R.U32.HI R176, RZ, 0x8, R29 ;  /* 0x00000008ffb07819 */ /* 0x000fe2000001161d */
[----:B------:R-:W3:Y:S01]  /*c210*/  LDS.64 R24, [R43] ;  /* 0x000000002b187984 */ /* 0x000ee20000000a00 */
[C---:B------:R-:W-:Y:S02]  /*c220*/  PRMT R203, R29.reuse, 0x7610, R203 ;  /* 0x000076101dcb7816 */ /* 0x040fe400000000cb */
[----:B------:R-:W-:Y:S01]  /*c230*/  PRMT R202, R29, 0x7632, R202 ;  /* 0x000076321dca7816 */ /* 0x000fe200000000ca */
[----:B------:R-:W-:Y:S01]  /*c240*/  LDS.U16 R141, [R43+0x80] ;  /* 0x000080002b8d7984 */ /* 0x000fe20000000400 */
[----:B------:R-:W-:-:S02]  /*c250*/  SHF.R.U32.HI R173, RZ, 0x18, R30 ;  /* 0x00000018ffad7819 */ /* 0x000fc4000001161e */
[----:B------:R-:W-:Y:S01]  /*c260*/  SHF.R.U32.HI R174, RZ, 0x8, R30 ;  /* 0x00000008ffae7819 */ /* 0x000fe2000001161e */
[----:B------:R4:W-:Y:S01]  /*c270*/  STL.U16 [R1+0xc8], R40 ;  /* 0x0000c82801007387 */ /* 0x0009e20000100400 */
[C---:B------:R-:W-:Y:S02]  /*c280*/  PRMT R201, R30.reuse, 0x7610, R201 ;  /* 0x000076101ec97816 */ /* 0x040fe400000000c9 */
[----:B------:R-:W-:Y:S01]  /*c290*/  PRMT R200, R30, 0x7632, R200 ;  /* 0x000076321ec87816 */ /* 0x000fe200000000c8 */
[----:B------:R-:W-:Y:S01]  /*c2a0*/  STL.128 [R1+0x90], R36 ;  /* 0x0000902401007387 */ /* 0x000fe20000100c00 */
[--C-:B------:R-:W-:Y:S02]  /*c2b0*/  SHF.R.U32.HI R116, RZ, 0x18, R31.reuse ;  /* 0x00000018ff747819 */ /* 0x100fe4000001161f */
[----:B------:R-:W-:Y:S01]  /*c2c0*/  SHF.R.U32.HI R172, RZ, 0x8, R31 ;  /* 0x00000008ffac7819 */ /* 0x000fe2000001161f */
[----:B------:R-:W-:Y:S01]  /*c2d0*/  STL.64 [R1+0xc0], R18 ;  /* 0x0000c01201007387 */ /* 0x000fe20000100a00 */
[----:B------:R-:W-:-:S02]  /*c2e0*/  PRMT R199, R31, 0x7610, R199 ;  /* 0x000076101fc77816 */ /* 0x000fc400000000c7 */
[----:B------:R-:W-:Y:S01]  /*c2f0*/  PRMT R198, R31, 0x7632, R198 ;  /* 0x000076321fc67816 */ /* 0x000fe200000000c6 */
[----:B0-----:R-:W-:Y:S01]  /*c300*/  IMAD.MOV.U32 R28, RZ, RZ, R46 ;  /* 0x000000ffff1c7224 */ /* 0x001fe200078e002e */
[----:B------:R-:W-:Y:S01]  /*c310*/  SHF.R.U32.HI R237, RZ, 0x5, R117 ;  /* 0x00000005ffed7819 */ /* 0x000fe20000011675 */
[----:B------:R-:W-:Y:S01]  /*c320*/  IMAD.MOV.U32 R29, RZ, RZ, R47 ;  /* 0x000000ffff1d7224 */ /* 0x000fe200078e002f */
[----:B------:R-:W0:Y:S01]  /*c330*/  LDS R117, [R43+0x84] ;  /* 0x000084002b757984 */ /* 0x000e220000000800 */
[----:B-1----:R-:W-:Y:S01]  /*c340*/  IMAD.MOV.U32 R30, RZ, RZ, R32 ;  /* 0x000000ffff1e7224 */ /* 0x002fe200078e0020 */
[C---:B------:R-:W-:Y:S01]  /*c350*/  PRMT R119, R32.reuse, 0x7770, RZ ;  /* 0x0000777020777816 */ /* 0x040fe200000000ff */
[----:B------:R-:W-:Y:S01]  /*c360*/  IMAD.MOV.U32 R31, RZ, RZ, R33 ;  /* 0x000000ffff1f7224 */ /* 0x000fe200078e0021 */
[C---:B------:R-:W-:Y:S01]  /*c370*/  PRMT R118, R32.reuse, 0x7771, RZ ;  /* 0x0000777120767816 */ /* 0x040fe200000000ff */
[----:B------:R-:W-:Y:S01]  /*c380*/  STL.64 [R1+0x318], R44 ;  /* 0x0003182c01007387 */ /* 0x000fe20000100a00 */
[----:B------:R-:W-:-:S02]  /*c390*/  PRMT R101, R32, 0x7772, RZ ;  /* 0x0000777220657816 */ /* 0x000fc400000000ff */
[----:B------:R-:W-:Y:S01]  /*c3a0*/  PRMT R104, R32, 0x7773, RZ ;  /* 0x0000777320687816 */ /* 0x000fe200000000ff */
[----:B------:R1:W-:Y:S01]  /*c3b0*/  STL.128 [R1+0x320], R28 ;  /* 0x0003201c01007387 */ /* 0x0003e20000100c00 */
[C---:B--2---:R-:W-:Y:S02]  /*c3c0*/  PRMT R78, R48.reuse, 0x7770, RZ ;  /* 0x00007770304e7816 */ /* 0x044fe400000000ff */
[C---:B------:R-:W-:Y:S01]  /*c3d0*/  PRMT R77, R48.reuse, 0x7771, RZ ;  /* 0x00007771304d7816 */ /* 0x040fe200000000ff */
[----:B------:R-:W-:Y:S01]  /*c3e0*/  STL.64 [R1+0x340], R50 ;  /* 0x0003403201007387 */ /* 0x000fe20000100a00 */
[C---:B------:R-:W-:Y:S02]  /*c3f0*/  PRMT R75, R48.reuse, 0x7772, RZ ;  /* 0x00007772304b7816 */ /* 0x040fe400000000ff */
[----:B------:R-:W-:Y:S01]  /*c400*/  PRMT R76, R48, 0x7773, RZ ;  /* 0x00007773304c7816 */ /* 0x000fe200000000ff */
[----:B---3--:R-:W-:Y:S01]  /*c410*/  IMAD.MOV.U32 R100, RZ, RZ, R24 ;  /* 0x000000ffff647224 */ /* 0x008fe200078e0018 */
[C---:B------:R-:W-:Y:S01]  /*c420*/  PRMT R74, R49.reuse, 0x7770, RZ ;  /* 0x00007770314a7816 */ /* 0x040fe200000000ff */
[----:B----4-:R-:W-:Y:S01]  /*c430*/  IMAD.MOV.U32 R40, RZ, RZ, R25 ;  /* 0x000000ffff287224 */ /* 0x010fe200078e0019 */
[C---:B------:R-:W-:Y:S01]  /*c440*/  PRMT R73, R49.reuse, 0x7771, RZ ;  /* 0x0000777131497816 */ /* 0x040fe200000000ff */
[----:B------:R-:W-:Y:S01]  /*c450*/  STL.64 [R1+0x118], R24 ;  /* 0x0001181801007387 */ /* 0x000fe20000100a00 */
[----:B------:R-:W-:-:S02]  /*c460*/  PRMT R63, R49, 0x7772, RZ ;  /* 0x00007772313f7816 */ /* 0x000fc400000000ff */
[----:B------:R-:W-:Y:S01]  /*c470*/  PRMT R72, R49, 0x7773, RZ ;  /* 0x0000777331487816 */ /* 0x000fe200000000ff */
[----:B-1----:R-:W-:Y:S01]  /*c480*/  IMAD.MOV.U32 R28, RZ, RZ, R34 ;  /* 0x000000ffff1c7224 */ /* 0x002fe200078e0022 */
[C---:B------:R-:W-:Y:S01]  /*c490*/  PRMT R94, R33.reuse, 0x7770, RZ ;  /* 0x00007770215e7816 */ /* 0x040fe200000000ff */
[----:B------:R-:W-:Y:S01]  /*c4a0*/  IMAD.MOV.U32 R29, RZ, RZ, R35 ;  /* 0x000000ffff1d7224 */ /* 0x000fe200078e0023 */
[C---:B------:R-:W-:Y:S01]  /*c4b0*/  PRMT R93, R33.reuse, 0x7771, RZ ;  /* 0x00007771215d7816 */ /* 0x040fe200000000ff */
[----:B------:R-:W-:Y:S01]  /*c4c0*/  IMAD.MOV.U32 R30, RZ, RZ, R48 ;  /* 0x000000ffff1e7224 */ /* 0x000fe200078e0030 */
[C---:B------:R-:W-:Y:S01]  /*c4d0*/  PRMT R81, R33.reuse, 0x7772, RZ ;  /* 0x0000777221517816 */ /* 0x040fe200000000ff */
[----:B------:R-:W-:Y:S01]  /*c4e0*/  IMAD.MOV.U32 R31, RZ, RZ, R49 ;  /* 0x000000ffff1f7224 */ /* 0x000fe200078e0031 */
[----:B------:R-:W-:Y:S01]  /*c4f0*/  PRMT R82, R33, 0x7773, RZ ;  /* 0x0000777321527816 */ /* 0x000fe200000000ff */
[----:B------:R-:W-:Y:S01]  /*c500*/  IMAD.MOV.U32 R48, RZ, RZ, R54 ;  /* 0x000000ffff307224 */ /* 0x000fe200078e0036 */
[C---:B------:R-:W-:Y:S01]  /*c510*/  PRMT R80, R34.reuse, 0x7770, RZ ;  /* 0x0000777022507816 */ /* 0x040fe200000000ff */
[----:B------:R-:W-:Y:S01]  /*c520*/  IMAD.MOV.U32 R49, RZ, RZ, R55 ;  /* 0x000000ffff317224 */ /* 0x000fe200078e0037 */
[----:B------:R1:W-:Y:S01]  /*c530*/  STL.128 [R1+0x330], R28 ;  /* 0x0003301c01007387 */ /* 0x0003e20000100c00 */
[----:B------:R-:W-:-:S02]  /*c540*/  PRMT R79, R34, 0x7771, RZ ;  /* 0x00007771224f7816 */ /* 0x000fc400000000ff */
[C---:B------:R-:W-:Y:S01]  /*c550*/  PRMT R135, R34.reuse, 0x7772, RZ ;  /* 0x0000777222877816 */ /* 0x040fe200000000ff */
[----:B0-----:R-:W-:Y:S01]  /*c560*/  STL [R1+0x34c], R117 ;  /* 0x00034c7501007387 */ /* 0x001fe20000100800 */
[----:B------:R-:W-:Y:S02]  /*c570*/  PRMT R134, R34, 0x7773, RZ ;  /* 0x0000777322867816 */ /* 0x000fe400000000ff */
[C---:B------:R-:W-:Y:S02]  /*c580*/  PRMT R133, R35.reuse, 0x7770, RZ ;  /* 0x0000777023857816 */ /* 0x040fe400000000ff */
[C---:B------:R-:W-:Y:S02]  /*c590*/  PRMT R132, R35.reuse, 0x7771, RZ ;  /* 0x0000777123847816 */ /* 0x040fe400000000ff */
[C---:B------:R-:W-:Y:S02]  /*c5a0*/  PRMT R131, R35.reuse, 0x7772, RZ ;  /* 0x0000777223837816 */ /* 0x040fe400000000ff */
[----:B------:R-:W-:-:S02]  /*c5b0*/  PRMT R130, R35, 0x7773, RZ ;  /* 0x0000777323827816 */ /* 0x000fc400000000ff */
[C---:B------:R-:W-:Y:S01]  /*c5c0*/  PRMT R167, R54.reuse, 0x7770, RZ ;  /* 0x0000777036a77816 */ /* 0x040fe200000000ff */
[----:B-1----:R-:W-:Y:S01]  /*c5d0*/  IMAD.MOV.U32 R29, RZ, RZ, R103 ;  /* 0x000000ffff1d7224 */ /* 0x002fe200078e0067 */
[C---:B------:R-:W-:Y:S01]  /*c5e0*/  PRMT R165, R54.reuse, 0x7771, RZ ;  /* 0x0000777136a57816 */ /* 0x040fe200000000ff */
[----:B------:R-:W-:Y:S01]  /*c5f0*/  IMAD.MOV.U32 R28, RZ, RZ, R102 ;  /* 0x000000ffff1c7224 */ /* 0x000fe200078e0066 */
[C---:B------:R-:W-:Y:S01]  /*c600*/  PRMT R91, R54.reuse, 0x7772, RZ ;  /* 0x00007772365b7816 */ /* 0x040fe200000000ff */
[----:B------:R-:W-:Y:S01]  /*c610*/  IMAD.MOV.U32 R30, RZ, RZ, R52 ;  /* 0x000000ffff1e7224 */ /* 0x000fe200078e0034 */
[----:B------:R-:W-:Y:S01]  /*c620*/  PRMT R160, R54, 0x7773, RZ ;  /* 0x0000777336a07816 */ /* 0x000fe200000000ff */
[----:B------:R-:W-:Y:S01]  /*c630*/  IMAD.MOV.U32 R31, RZ, RZ, R53 ;  /* 0x000000ffff1f7224 */ /* 0x000fe200078e0035 */
[C---:B------:R-:W-:Y:S01]  /*c640*/  PRMT R161, R55.reuse, 0x7770, RZ ;  /* 0x0000777037a17816 */ /* 0x040fe200000000ff */
[----:B------:R-:W0:Y:S01]  /*c650*/  LDS.128 R32, [R43+0x30] ;  /* 0x000030002b207984 */ /* 0x000e220000000c00 */
[----:B------:R-:W-:-:S02]  /*c660*/  PRMT R158, R55, 0x7771, RZ ;  /* 0x00007771379e7816 */ /* 0x000fc400000000ff */
[C---:B------:R-:W-:Y:S01]  /*c670*/  PRMT R155, R55.reuse, 0x7772, RZ ;  /* 0x00007772379b7816 */ /* 0x040fe200000000ff */
[----:B------:R-:W-:Y:S01]  /*c680*/  STL.128 [R1+0x120], R28 ;  /* 0x0001201c01007387 */ /* 0x000fe20000100c00 */
[----:B------:R-:W-:Y:S02]  /*c690*/  PRMT R156, R55, 0x7773, RZ ;  /* 0x00007773379c7816 */ /* 0x000fe400000000ff */
[C---:B------:R-:W-:Y:S01]  /*c6a0*/  PRMT R126, R44.reuse, 0x7770, RZ ;  /* 0x000077702c7e7816 */ /* 0x040fe200000000ff */
[----:B------:R-:W1:Y:S01]  /*c6b0*/  LDS.128 R28, [R43+0x40] ;  /* 0x000040002b1c7984 */ /* 0x000e620000000c00 */
[C---:B------:R-:W-:Y:S02]  /*c6c0*/  PRMT R140, R44.reuse, 0x7771, RZ ;  /* 0x000077712c8c7816 */ /* 0x040fe400000000ff */
[C---:B------:R-:W-:Y:S01]  /*c6d0*/  PRMT R139, R44.reuse, 0x7772, RZ ;  /* 0x000077722c8b7816 */ /* 0x040fe200000000ff */
[----:B------:R-:W2:Y:S01]  /*c6e0*/  LDS.64 R54, [R43+0x88] ;  /* 0x000088002b367984 */ /* 0x000ea20000000a00 */
        /* <DEDUP_REMOVED lines=13> */
[----:B------:R-:W3:Y:S01]  /*c7c0*/  LDS.128 R44, [R43+0x20] ;  /* 0x000020002b2c7984 */ /* 0x000ee20000000c00 */
[C---:B------:R-:W-:Y:S02]  /*c7d0*/  PRMT R95, R52.reuse, 0x7770, RZ ;  /* 0x00007770345f7816 */ /* 0x040fe400000000ff */
[C---:B------:R-:W-:Y:S01]  /*c7e0*/  PRMT R96, R52.reuse, 0x7771, RZ ;  /* 0x0000777134607816 */ /* 0x040fe200000000ff */
[----:B0-----:R-:W-:Y:S01]  /*c7f0*/  STL [R1+0x154], R35 ;  /* 0x0001542301007387 */ /* 0x001fe20000100800 */
[C---:B------:R-:W-:Y:S02]  /*c800*/  PRMT R97, R52.reuse, 0x7772, RZ ;  /* 0x0000777234617816 */ /* 0x040fe400000000ff */
[----:B------:R-:W-:Y:S01]  /*c810*/  PRMT R98, R52, 0x7773, RZ ;  /* 0x0000777334627816 */ /* 0x000fe200000000ff */
[----:B-1----:R-:W-:Y:S01]  /*c820*/  STL.64 [R1+0x158], R28 ;  /* 0x0001581c01007387 */ /* 0x002fe20000100a00 */
[----:B------:R-:W-:Y:S02]  /*c830*/  ISETP.NE.U32.AND P0, PT, R30, RZ, PT ;  /* 0x000000ff1e00720c */ /* 0x000fe40003f05070 */
[----:B------:R-:W-:Y:S01]  /*c840*/  IADD3 R52, P3, PT, R100, R30, RZ ;  /* 0x0000001e64347210 */ /* 0x000fe20007f7e0ff */
[----:B--2---:R-:W-:Y:S01]  /*c850*/  STL.64 [R1+0x350], R54 ;  /* 0x0003503601007387 */ /* 0x004fe20000100a00 */
[----:B------:R-:W-:-:S02]  /*c860*/  PRMT R99, R53, 0x7770, RZ ;  /* 0x0000777035637816 */ /* 0x000fc400000000ff */
[C---:B------:R-:W-:Y:S01]  /*c870*/  PRMT R88, R53.reuse, 0x7771, RZ ;  /* 0x0000777135587816 */ /* 0x040fe200000000ff */
[----:B------:R-:W-:Y:S01]  /*c880*/  STL.64 [R1+0x310], R30 ;  /* 0x0003101e01007387 */ /* 0x000fe20000100a00 */
[C---:B------:R-:W-:Y:S02]  /*c890*/  PRMT R84, R53.reuse, 0x7772, RZ ;  /* 0x0000777235547816 */ /* 0x040fe400000000ff */
[----:B------:R-:W-:Y:S01]  /*c8a0*/  PRMT R92, R53, 0x7773, RZ ;  /* 0x00007773355c7816 */ /* 0x000fe200000000ff */
[----:B------:R-:W-:Y:S01]  /*c8b0*/  IMAD.X R53, R40, 0x1, R31, P3 ;  /* 0x0000000128357824 */ /* 0x000fe200018e061f */
[----:B------:R-:W-:Y:S02]  /*c8c0*/  ISETP.NE.AND.EX P0, PT, R31, RZ, PT, P0 ;  /* 0x000000ff1f00720c */ /* 0x000fe40003f05300 */
[C---:B------:R-:W-:Y:S02]  /*c8d0*/  PRMT R62, R50.reuse, 0x7770, RZ ;  /* 0x00007770323e7816 */ /* 0x040fe400000000ff */
[----:B------:R-:W-:-:S02]  /*c8e0*/  PRMT R61, R50, 0x7771, RZ ;  /* 0x00007771323d7816 */ /* 0x000fc400000000ff */
[C---:B------:R-:W-:Y:S02]  /*c8f0*/  PRMT R59, R50.reuse, 0x7772, RZ ;  /* 0x00007772323b7816 */ /* 0x040fe400000000ff */
[----:B------:R-:W-:Y:S02]  /*c900*/  PRMT R60, R50, 0x7773, RZ ;  /* 0x00007773323c7816 */ /* 0x000fe400000000ff */
[C---:B------:R-:W-:Y:S02]  /*c910*/  PRMT R58, R51.reuse, 0x7770, RZ ;  /* 0x00007770333a7816 */ /* 0x040fe400000000ff */
[C---:B------:R-:W-:Y:S02]  /*c920*/  PRMT R57, R51.reuse, 0x7771, RZ ;  /* 0x0000777133397816 */ /* 0x040fe400000000ff */
[C---:B------:R-:W-:Y:S02]  /*c930*/  PRMT R151, R51.reuse, 0x7772, RZ ;  /* 0x0000777233977816 */ /* 0x040fe400000000ff */
[----:B------:R-:W-:Y:S01]  /*c940*/  PRMT R150, R51, 0x7773, RZ ;  /* 0x0000777333967816 */ /* 0x000fe200000000ff */
[----:B---3--:R-:W-:Y:S01]  /*c950*/  IMAD.MOV.U32 R50, RZ, RZ, R44 ;  /* 0x000000ffff327224 */ /* 0x008fe200078e002c */
[C---:B------:R-:W-:Y:S01]  /*c960*/  PRMT R106, R34.reuse, 0x7770, RZ ;  /* 0x00007770226a7816 */ /* 0x040fe200000000ff */
[----:B------:R-:W-:Y:S01]  /*c970*/  IMAD.MOV.U32 R51, RZ, RZ, R45 ;  /* 0x000000ffff337224 */ /* 0x000fe200078e002d */
[----:B------:R-:W-:-:S02]  /*c980*/  SHF.R.U64 R105, R34, 0x8, R35 ;  /* 0x0000000822697819 */ /* 0x000fc40000001223 */
[----:B------:R-:W-:Y:S02]  /*c990*/  ISETP.NE.AND P3, PT, R237, 0x1, PT ;  /* 0x00000001ed00780c */ /* 0x000fe40003f65270 */
[----:B------:R-:W-:Y:S01]  /*c9a0*/  PRMT R90, R46, 0x7772, RZ ;  /* 0x000077722e5a7816 */ /* 0x000fe200000000ff */
[----:B------:R0:W-:Y:S01]  /*c9b0*/  STL.128 [R1+0x130], R48 ;  /* 0x0001303001007387 */ /* 0x0001e20000100c00 */
[----:B------:R-:W-:Y:S02]  /*c9c0*/  PRMT R34, R105, 0x7604, R106 ;  /* 0x0000760469227816 */ /* 0x000fe4000000006a */
[C---:B------:R-:W-:Y:S02]  /*c9d0*/  PRMT R42, R141.reuse, 0x7710, RZ ;  /* 0x000077108d2a7816 */ /* 0x040fe400000000ff */
[C---:B------:R-:W-:Y:S01]  /*c9e0*/  PRMT R24, R141.reuse, 0x7770, RZ ;  /* 0x000077708d187816 */ /* 0x040fe200000000ff */
[----:B------:R-:W-:Y:S01]  /*c9f0*/  STL.U16 [R1+0x150], R34 ;  /* 0x0001502201007387 */ /* 0x000fe20000100400 */
[----:B------:R-:W-:-:S02]  /*ca00*/  PRMT R25, R141, 0x7771, RZ ;  /* 0x000077718d197816 */ /* 0x000fc400000000ff */
[C---:B------:R-:W-:Y:S01]  /*ca10*/  PRMT R154, R46.reuse, 0x7770, RZ ;  /* 0x000077702e9a7816 */ /* 0x040fe200000000ff */
[----:B------:R1:W-:Y:S01]  /*ca20*/  STL.U16 [R1+0x348], R42 ;  /* 0x0003482a01007387 */ /* 0x0003e20000100400 */
[----:B------:R-:W-:Y:S02]  /*ca30*/  PRMT R153, R46, 0x7771, RZ ;  /* 0x000077712e997816 */ /* 0x000fe400000000ff */
[----:B------:R-:W-:Y:S02]  /*ca40*/  PRMT R141, R74, 0x7610, R141 ;  /* 0x000076104a8d7816 */ /* 0x000fe4000000008d */
[----:B------:R-:W-:Y:S01]  /*ca50*/  PRMT R89, R46, 0x7773, RZ ;  /* 0x000077732e597816 */ /* 0x000fe200000000ff */
[----:B0-----:R-:W-:Y:S01]  /*ca60*/  IMAD.MOV.U32 R48, RZ, RZ, R46 ;  /* 0x000000ffff307224 */ /* 0x001fe200078e002e */
[C---:B------:R-:W-:Y:S01]  /*ca70*/  PRMT R86, R47.reuse, 0x7770, RZ ;  /* 0x000077702f567816 */ /* 0x040fe200000000ff */
[----:B------:R-:W-:Y:S01]  /*ca80*/  IMAD.MOV.U32 R49, RZ, RZ, R47 ;  /* 0x000000ffff317224 */ /* 0x000fe200078e002f */
[C---:B------:R-:W-:Y:S01]  /*ca90*/  PRMT R87, R47.reuse, 0x7771, RZ ;  /* 0x000077712f577816 */ /* 0x040fe200000000ff */
[----:B------:R-:W-:Y:S01]  /*caa0*/  IMAD.MOV.U32 R50, RZ, RZ, R32 ;  /* 0x000000ffff327224 */ /* 0x000fe200078e0020 */
[C---:B------:R-:W-:Y:S01]  /*cab0*/  PRMT R83, R47.reuse, 0x7772, RZ ;  /* 0x000077722f537816 */ /* 0x040fe200000000ff */
[----:B------:R-:W-:Y:S01]  /*cac0*/  IMAD.MOV.U32 R51, RZ, RZ, R33 ;  /* 0x000000ffff337224 */ /* 0x000fe200078e0021 */
[----:B------:R-:W-:Y:S01]  /*cad0*/  PRMT R85, R47, 0x7773, RZ ;  /* 0x000077732f557816 */ /* 0x000fe200000000ff */
[----:B-1----:R-:W-:Y:S01]  /*cae0*/  IMAD.MOV.U32 R42, RZ, RZ, RZ ;  /* 0x000000ffff2a7224 */ /* 0x002fe200078e00ff */
[----:B------:R-:W-:Y:S01]  /*caf0*/  PRMT R74, R90, 0x7610, R74 ;  /* 0x000076105a4a7816 */ /* 0x000fe2000000004a */
[----:B------:R-:W-:Y:S01]  /*cb00*/  @!P3 IMAD.MOV.U32 R42, RZ, RZ, R35 ;  /* 0x000000ffff2ab224 */ /* 0x000fe200078e0023 */
[C---:B------:R-:W-:Y:S01]  /*cb10*/  PRMT R64, R44.reuse, 0x7770, RZ ;  /* 0x000077702c407816 */ /* 0x040fe200000000ff */
[----:B------:R0:W-:Y:S01]  /*cb20*/  STL.128 [R1+0x140], R48 ;  /* 0x0001403001007387 */ /* 0x0001e20000100c00 */
[----:B------:R-:W-:-:S02]  /*cb30*/  PRMT R65, R44, 0x7771, RZ ;  /* 0x000077712c417816 */ /* 0x000fc400000000ff */
[C---:B------:R-:W-:Y:S02]  /*cb40*/  PRMT R66, R44.reuse, 0x7772, RZ ;  /* 0x000077722c427816 */ /* 0x040fe400000000ff */
[----:B------:R-:W-:Y:S02]  /*cb50*/  PRMT R67, R44, 0x7773, RZ ;  /* 0x000077732c437816 */ /* 0x000fe400000000ff */
[C---:B------:R-:W-:Y:S02]  /*cb60*/  PRMT R68, R45.reuse, 0x7770, RZ ;  /* 0x000077702d447816 */ /* 0x040fe400000000ff */
[C---:B------:R-:W-:Y:S02]  /*cb70*/  PRMT R69, R45.reuse, 0x7771, RZ ;  /* 0x000077712d457816 */ /* 0x040fe400000000ff */
        /* <DEDUP_REMOVED lines=9> */
[--C-:B------:R-:W-:Y:S02]  /*cc10*/  SHF.R.U32.HI R191, RZ, 0x18, R38.reuse ;  /* 0x00000018ffbf7819 */ /* 0x100fe40000011626 */
[----:B------:R-:W-:Y:S02]  /*cc20*/  SHF.R.U32.HI R192, RZ, 0x8, R38 ;  /* 0x00000008ffc07819 */ /* 0x000fe40000011626 */
[C---:B------:R-:W-:Y:S02]  /*cc30*/  PRMT R41, R38.reuse, 0x7610, R41 ;  /* 0x0000761026297816 */ /* 0x040fe40000000029 */
[----:B------:R-:W-:Y:S02]  /*cc40*/  PRMT R193, R38, 0x7632, R193 ;  /* 0x0000763226c17816 */ /* 0x000fe400000000c1 */
[----:B------:R-:W-:-:S02]  /*cc50*/  SHF.R.U32.HI R187, RZ, 0x18, R39 ;  /* 0x00000018ffbb7819 */ /* 0x000fc40000011627 */
[----:B------:R-:W-:Y:S02]  /*cc60*/  SHF.R.U32.HI R189, RZ, 0x8, R39 ;  /* 0x00000008ffbd7819 */ /* 0x000fe40000011627 */
[C---:B------:R-:W-:Y:S02]  /*cc70*/  PRMT R190, R39.reuse, 0x7610, R190 ;  /* 0x0000761027be7816 */ /* 0x040fe400000000be */
[----:B------:R-:W-:Y:S02]  /*cc80*/  PRMT R188, R39, 0x7632, R188 ;  /* 0x0000763227bc7816 */ /* 0x000fe400000000bc */
        /* <DEDUP_REMOVED lines=8> */
[----:B------:R-:W-:-:S02]  /*cd10*/  PRMT R90, RZ, 0x7610, R90 ;  /* 0x00007610ff5a7816 */ /* 0x000fc4000000005a */
[--C-:B------:R-:W-:Y:S02]  /*cd20*/  SHF.R.U32.HI R114, RZ, 0x18, R18.reuse ;  /* 0x00000018ff727819 */ /* 0x100fe40000011612 */
[----:B------:R-:W-:Y:S02]  /*cd30*/  SHF.R.U32.HI R115, RZ, 0x8, R18 ;  /* 0x00000008ff737819 */ /* 0x000fe40000011612 */
[C---:B------:R-:W-:Y:S02]  /*cd40*/  PRMT R197, R18.reuse, 0x7610, R197 ;  /* 0x0000761012c57816 */ /* 0x040fe400000000c5 */
[----:B------:R-:W-:Y:S02]  /*cd50*/  PRMT R196, R18, 0x7632, R196 ;  /* 0x0000763212c47816 */ /* 0x000fe400000000c4 */
[--C-:B------:R-:W-:Y:S02]  /*cd60*/  SHF.R.U32.HI R112, RZ, 0x18, R19.reuse ;  /* 0x00000018ff707819 */ /* 0x100fe40000011613 */
[----:B------:R-:W-:-:S02]  /*cd70*/  SHF.R.U32.HI R113, RZ, 0x8, R19 ;  /* 0x00000008ff717819 */ /* 0x000fc40000011613 */
[C---:B------:R-:W-:Y:S02]  /*cd80*/  PRMT R195, R19.reuse, 0x7610, R195 ;  /* 0x0000761013c37816 */ /* 0x040fe400000000c3 */
[----:B------:R-:W-:Y:S02]  /*cd90*/  PRMT R194, R19, 0x7632, R194 ;  /* 0x0000763213c27816 */ /* 0x000fe400000000c2 */
[----:B------:R-:W-:Y:S02]  /*cda0*/  CS2R R18, SRZ ;  /* 0x0000000000127805 */ /* 0x000fe4000001ff00 */
[----:B------:R-:W-:Y:S01]  /*cdb0*/  PRMT R47, R140, 0x7610, R47 ;  /* 0x000076108c2f7816 */ /* 0x000fe2000000002f */
[----:B------:R-:W-:Y:S01]  /*cdc0*/  @!P3 IMAD.MOV.U32 R18, RZ, RZ, R28 ;  /* 0x000000ffff12b224 */ /* 0x000fe200078e001c */
[----:B------:R-:W-:Y:S01]  /*cdd0*/  PRMT R46, R139, 0x7610, R46 ;  /* 0x000076108b2e7816 */ /* 0x000fe2000000002e */
[----:B------:R-:W-:Y:S01]  /*cde0*/  @!P3 IMAD.MOV.U32 R19, RZ, RZ, R29 ;  /* 0x000000ffff13b224 */ /* 0x000fe200078e001d */
        /* <DEDUP_REMOVED lines=19> */
[----:B------:R-:W-:Y:S02]  /*cf20*/  PRMT R32, R107, 0x7610, R32 ;  /* 0x000076106b207816 */ /* 0x000fe40000000020 */
[----:B0-----:R-:W-:Y:S02]  /*cf30*/  PRMT R51, R101, 0x7610, R51 ;  /* 0x0000761065337816 */ /* 0x001fe40000000033 */
        /* <DEDUP_REMOVED lines=43> */
[----:B------:R-:W-:Y:S01]  /*d1f0*/  @!P3 PRMT R90, R169, 0x7610, R90 ;  /* 0x00007610a95ab816 */ /* 0x000fe2000000005a */
        /* <DEDUP_REMOVED lines=8> */
.L_x_101:
[----:B0-----:R-:W-:-:S06]  /*d280*/  IMAD.IADD R28, R1, 0x1, R32 ;  /* 0x00000001011c7824 */ /* 0x001fcc00078e0220 */
[----:B------:R-:W2:Y:S01]  /*d290*/  LDL.U8 R28, [R28+0x3f0] ;  /* 0x0003f0001c1c7983 */ /* 0x000ea20000100000 */
[----:B------:R-:W-:Y:S02]  /*d2a0*/  IMAD.MOV.U32 R29, RZ, RZ, R32 ;  /* 0x000000ffff1d7224 */ /* 0x000fe400078e0020 */
[----:B------:R-:W-:Y:S01]  /*d2b0*/  VIADD R32, R32, 0x1 ;  /* 0x0000000120207836 */ /* 0x000fe20000000000 */
[----:B--2---:R-:W-:-:S13]  /*d2c0*/  ISETP.NE.AND P0, PT, R28, RZ, PT ;  /* 0x000000ff1c00720c */ /* 0x004fda0003f05270 */
[----:B------:R-:W-:Y:S05]  /*d2d0*/  @P0 BRA `(.L_x_101) ;  /* 0xfffffffc00e80947 */ /* 0x000fea000383ffff */
[----:B------:R-:W-:Y:S05]  /*d2e0*/  BSYNC.RECONVERGENT B0 ;  /* 0x0000000000007941 */ /* 0x000fea0003800200 */
.L_x_100:
[----:B------:R-:W-:Y:S01]  /*d2f0*/  LOP3.LUT P0, RZ, R169, 0xff, RZ, 0xc0, !PT ;  /* 0x000000ffa9ff7812 */ /* 0x000fe2000780c0ff */
[----:B------:R-:W-:-:S12]  /*d300*/  IMAD.MOV.U32 R28, RZ, RZ, R29 ;  /* 0x000000ffff1c7224 */ /* 0x000fd800078e001d */
[----:B------:R-:W-:Y:S05]  /*d310*/  @!P0 BRA `(.L_x_102) ;  /* 0x0000000000308947 */ /* 0x000fea0003800000 */
[----:B------:R-:W-:Y:S01]  /*d320*/  BSSY.RECONVERGENT B0, `(.L_x_103) ;  /* 0x000000a000007945 */ /* 0x000fe20003800200 */
[----:B------:R-:W-:-:S07]  /*d330*/  IMAD.MOV.U32 R28, RZ, RZ, RZ ;  /* 0x000000ffff1c7224 */ /* 0x000fce00078e00ff */
.L_x_104:
        /* <DEDUP_REMOVED lines=9> */
.L_x_103:
[----:B------:R-:W-:-:S07]  /*d3d0*/  IMAD.MOV.U32 R28, RZ, RZ, R30 ;  /* 0x000000ffff1c7224 */ /* 0x000fce00078e001e */
.L_x_102:
[----:B------:R-:W-:Y:S01]  /*d3e0*/  IMAD.IADD R29, R1, 0x1, R28 ;  /* 0x00000001011d7824 */ /* 0x000fe200078e021c */
[----:B------:R-:W-:Y:S01]  /*d3f0*/  BSSY.RECONVERGENT B0, `(.L_x_105) ;  /* 0x0000009000007945 */ /* 0x000fe20003800200 */
[----:B------:R-:W-:-:S03]  /*d400*/  IMAD.MOV.U32 R28, RZ, RZ, RZ ;  /* 0x000000ffff1c7224 */ /* 0x000fc600078e00ff */
[----:B------:R0:W-:Y:S04]  /*d410*/  STL.U8 [R29+0x3f0], RZ ;  /* 0x0003f0ff1d007387 */ /* 0x0001e80000100000 */
.L_x_106:
[----:B------:R-:W-:-:S05]  /*d420*/  IMAD.IADD R30, R1, 0x1, R28 ;  /* 0x00000001011e7824 */ /* 0x000fca00078e021c */
[----:B0-----:R-:W2:Y:S02]  /*d430*/  LDL.U8 R29, [R30+0x3f0] ;  /* 0x0003f0001e1d7983 */ /* 0x001ea40000100000 */
[----:B--2---:R-:W-:Y:S01]  /*d440*/  ISETP.NE.AND P0, PT, R29, RZ, PT ;  /* 0x000000ff1d00720c */ /* 0x004fe20003f05270 */
[----:B------:R-:W-:Y:S02]  /*d450*/  IMAD.MOV.U32 R29, RZ, RZ, R28 ;  /* 0x000000ffff1d7224 */ /* 0x000fe400078e001c */
[----:B------:R-:W-:-:S10]  /*d460*/  VIADD R28, R28, 0x1 ;  /* 0x000000011c1c7836 */ /* 0x000fd40000000000 */
[----:B------:R-:W-:Y:S05]  /*d470*/  @P0 BRA `(.L_x_106) ;  /* 0xfffffffc00e80947 */ /* 0x000fea000383ffff */
[----:B------:R-:W-:Y:S05]  /*d480*/  BSYNC.RECONVERGENT B0 ;  /* 0x0000000000007941 */ /* 0x000fea0003800200 */
.L_x_105:
[----:B------:R-:W-:Y:S01]  /*d490*/  LOP3.LUT P0, RZ, R126, 0xff, RZ, 0xc0, !PT ;  /* 0x000000ff7eff7812 */ /* 0x000fe2000780c0ff */
[----:B------:R-:W-:-:S12]  /*d4a0*/  IMAD.MOV.U32 R28, RZ, RZ, R29 ;  /* 0x000000ffff1c7224 */ /* 0x000fd800078e001d */
[----:B------:R-:W-:Y:S05]  /*d4b0*/  @!P0 BRA `(.L_x_107) ;  /* 0x0000000000308947 */ /* 0x000fea0003800000 */
[----:B------:R-:W-:Y:S01]  /*d4c0*/  BSSY.RECONVERGENT B0, `(.L_x_108) ;  /* 0x000000a000007945 */ /* 0x000fe20003800200 */
[----:B------:R-:W-:-:S07]  /*d4d0*/  IMAD.MOV.U32 R28, RZ, RZ, RZ ;  /* 0x000000ffff1c7224 */ /* 0x000fce00078e00ff */
.L_x_109:
        /* <DEDUP_REMOVED lines=9> */
.L_x_108:
[----:B------:R-:W-:-:S07]  /*d570*/  IMAD.MOV.U32 R28, RZ, RZ, R30 ;  /* 0x000000ffff1c7224 */ /* 0x000fce00078e001e */
.L_x_107:
[----:B------:R-:W-:-:S05]  /*d580*/  IMAD.IADD R44, R1, 0x1, R28 ;  /* 0x00000001012c7824 */ /* 0x000fca00078e021c */
[----:B------:R0:W-:Y:S04]  /*d590*/  STL.U8 [R44+0x3f0], RZ ;  /* 0x0003f0ff2c007387 */ /* 0x0001e80000100000 */
[----:B------:R-:W2:Y:S04]  /*d5a0*/  LDL.128 R36, [R1+0x3f0] ;  /* 0x0003f00001247983 */ /* 0x000ea80000100c00 */
[----:B------:R-:W3:Y:S04]  /*d5b0*/  LDL.128 R28, [R1+0x400] ;  /* 0x00040000011c7983 */ /* 0x000ee80000100c00 */
[----:B------:R-:W4:Y:S04]  /*d5c0*/  LDL.128 R32, [R1+0x410] ;  /* 0x0004100001207983 */ /* 0x000f280000100c00 */
[----:B------:R-:W4:Y:S04]  /*d5d0*/  LDL.U16 R154, [R1+0x420] ;  /* 0x00042000019a7983 */ /* 0x000f280000100400 */
[----:B------:R1:W5:Y:S04]  /*d5e0*/  LDL R117, [R1+0x424] ;  /* 0x0004240001757983 */ /* 0x0003680000100800 */
[----:B------:R1:W5:Y:S01]  /*d5f0*/  LDL.64 R54, [R1+0x428] ;  /* 0x0004280001367983 */ /* 0x0003620000100a00 */
[----:B--2---:R-:W-:-:S02]  /*d600*/  PRMT R126, R36, 0x7770, RZ ;  /* 0x00007770247e7816 */ /* 0x004fc400000000ff */
[C---:B------:R-:W-:Y:S02]  /*d610*/  PRMT R47, R36.reuse, 0x7771, RZ ;  /* 0x00007771242f7816 */ /* 0x040fe400000000ff */
[C---:B------:R-:W-:Y:S02]  /*d620*/  PRMT R46, R36.reuse, 0x7772, RZ ;  /* 0x00007772242e7816 */ /* 0x040fe400000000ff */
[----:B------:R-:W-:Y:S02]  /*d630*/  PRMT R45, R36, 0x7773, RZ ;  /* 0x00007773242d7816 */ /* 0x000fe400000000ff */
[C---:B0-----:R-:W-:Y:S02]  /*d640*/  PRMT R44, R37.reuse, 0x7770, RZ ;  /* 0x00007770252c7816 */ /* 0x041fe400000000ff */
[C---:B------:R-:W-:Y:S02]  /*d650*/  PRMT R130, R37.reuse, 0x7771, RZ ;  /* 0x0000777125827816 */ /* 0x040fe400000000ff */
[----:B------:R-:W-:-:S02]  /*d660*/  PRMT R50, R37, 0x7772, RZ ;  /* 0x0000777225327816 */ /* 0x000fc400000000ff */
[----:B------:R-:W-:Y:S02]  /*d670*/  PRMT R128, R37, 0x7773, RZ ;  /* 0x0000777325807816 */ /* 0x000fe400000000ff */
[C---:B---3--:R-:W-:Y:S02]  /*d680*/  PRMT R119, R28.reuse, 0x7770, RZ ;  /* 0x000077701c777816 */ /* 0x048fe400000000ff */
[C---:B------:R-:W-:Y:S02]  /*d690*/  PRMT R118, R28.reuse, 0x7771, RZ ;  /* 0x000077711c767816 */ /* 0x040fe400000000ff */
[----:B------:R-:W-:Y:S02]  /*d6a0*/  PRMT R51, R28, 0x7772, RZ ;  /* 0x000077721c337816 */ /* 0x000fe400000000ff */
[C---:B------:R-:W-:Y:S02]  /*d6b0*/  PRMT R49, R29.reuse, 0x7770, RZ ;  /* 0x000077701d317816 */ /* 0x040fe400000000ff */
[----:B------:R-:W-:-:S02]  /*d6c0*/  PRMT R48, R29, 0x7771, RZ ;  /* 0x000077711d307816 */ /* 0x000fc400000000ff */
[----:B------:R-:W-:Y:S02]  /*d6d0*/  PRMT R127, R29, 0x7772, RZ ;  /* 0x000077721d7f7816 */ /* 0x000fe400000000ff */
[C---:B------:R-:W-:Y:S02]  /*d6e0*/  PRMT R129, R30.reuse, 0x7770, RZ ;  /* 0x000077701e817816 */ /* 0x040fe400000000ff */
[C---:B------:R-:W-:Y:S02]  /*d6f0*/  PRMT R136, R30.reuse, 0x7771, RZ ;  /* 0x000077711e887816 */ /* 0x040fe400000000ff */
[----:B------:R-:W-:Y:S02]  /*d700*/  PRMT R135, R30, 0x7772, RZ ;  /* 0x000077721e877816 */ /* 0x000fe400000000ff */
[C---:B------:R-:W-:Y:S02]  /*d710*/  PRMT R133, R31.reuse, 0x7770, RZ ;  /* 0x000077701f857816 */ /* 0x040fe400000000ff */
[----:B------:R-:W-:-:S02]  /*d720*/  PRMT R132, R31, 0x7771, RZ ;  /* 0x000077711f847816 */ /* 0x000fc400000000ff */
[----:B------:R-:W-:Y:S02]  /*d730*/  PRMT R131, R31, 0x7772, RZ ;  /* 0x000077721f837816 */ /* 0x000fe400000000ff */
[C---:B----4-:R-:W-:Y:S02]  /*d740*/  PRMT R149, R35.reuse, 0x7770, RZ ;  /* 0x0000777023957816 */ /* 0x050fe400000000ff */
[C---:B------:R-:W-:Y:S02]  /*d750*/  PRMT R152, R35.reuse, 0x7771, RZ ;  /* 0x0000777123987816 */ /* 0x040fe400000000ff */
[----:B------:R-:W-:Y:S02]  /*d760*/  PRMT R151, R35, 0x7772, RZ ;  /* 0x0000777223977816 */ /* 0x000fe400000000ff */
        /* <DEDUP_REMOVED lines=26> */
[----:B------:R-:W-:Y:S02]  /*d910*/  PRMT R39, R130, 0x7610, R39 ;  /* 0x0000761082277816 */ /* 0x000fe40000000027 */
[----:B------:R-:W-:Y:S02]  /*d920*/  PRMT R38, R50, 0x7610, R38 ;  /* 0x0000761032267816 */ /* 0x000fe40000000026 */
[----:B------:R-:W-:Y:S02]  /*d930*/  PRMT R34, R128, 0x7610, R34 ;  /* 0x0000761080227816 */ /* 0x000fe40000000022 */
[----:B------:R-:W-:Y:S02]  /*d940*/  PRMT R154, R154, 0x7771, RZ ;  /* 0x000077719a9a7816 */ /* 0x000fe400000000ff */
[----:B------:R-:W-:Y:S02]  /*d950*/  PRMT R33, R37, 0x7610, R33 ;  /* 0x0000761025217816 */ /* 0x000fe40000000021 */
[----:B------:R-:W-:-:S02]  /*d960*/  PRMT R32, R36, 0x7610, R32 ;  /* 0x0000761024207816 */ /* 0x000fc40000000020 */
[----:B------:R-:W-:Y:S02]  /*d970*/  PRMT R50, R28, 0x7610, R50 ;  /* 0x000076101c327816 */ /* 0x000fe40000000032 */
[----:B------:R-:W-:Y:S02]  /*d980*/  PRMT R128, R29, 0x7610, R128 ;  /* 0x000076101d807816 */ /* 0x000fe40000000080 */
[----:B------:R-:W-:Y:S02]  /*d990*/  PRMT R134, R30, 0x7610, R134 ;  /* 0x000076101e867816 */ /* 0x000fe40000000086 */
[----:B------:R-:W-:Y:S02]  /*d9a0*/  PRMT R130, R31, 0x7610, R130 ;  /* 0x000076101f827816 */ /* 0x000fe40000000082 */
[----:B-1----:R-:W-:-:S07]  /*d9b0*/  PRMT R150, R35, 0x7610, R150 ;  /* 0x0000761023967816 */ /* 0x002fce0000000096 */
.L_x_99:
[----:B------:R-:W-:Y:S01]  /*d9c0*/  LOP3.LUT R28, R34, 0xffff, RZ, 0xc0, !PT ;  /* 0x0000ffff221c7812 */ /* 0x000fe200078ec0ff */
[----:B------:R-:W-:Y:S01]  /*d9d0*/  BSSY.RECONVERGENT B0, `(.L_x_110) ;  /* 0x0000090000007945 */ /* 0x000fe20003800200 */
[----:B------:R-:W-:Y:S02]  /*d9e0*/  LOP3.LUT R29, R38, 0xffff, RZ, 0xc0, !PT ;  /* 0x0000ffff261d7812 */ /* 0x000fe400078ec0ff */
[----:B------:R-:W-:Y:S02]  /*d9f0*/  LOP3.LUT R31, R44, 0xffff, RZ, 0xc0, !PT ;  /* 0x0000ffff2c1f7812 */ /* 0x000fe400078ec0ff */
[----:B------:R-:W-:Y:S02]  /*da00*/  PRMT R29, R29, 0x3340, R28 ;  /* 0x000033401d1d7816 */ /* 0x000fe4000000001c */
[----:B------:R-:W-:Y:S02]  /*da10*/  LOP3.LUT R28, R39, 0xffff, RZ, 0xc0, !PT ;  /* 0x0000ffff271c7812 */ /* 0x000fe400078ec0ff */
[----:B------:R-:W-:-:S02]  /*da20*/  LOP3.LUT R30, R47, 0xffff, RZ, 0xc0, !PT ;  /* 0x0000ffff2f1e7812 */ /* 0x000fc400078ec0ff */
[----:B------:R-:W-:Y:S02]  /*da30*/  PRMT R28, R31, 0x3340, R28 ;  /* 0x000033401f1c7816 */ /* 0x000fe4000000001c */
[----:B------:R-:W-:Y:S02]  /*da40*/  LOP3.LUT R31, R46, 0xffff, RZ, 0xc0, !PT ;  /* 0x0000ffff2e1f7812 */ /* 0x000fe400078ec0ff */
[----:B------:R-:W-:Y:S02]  /*da50*/  PRMT R29, R28, 0x5410, R29 ;  /* 0x000054101c1d7816 */ /* 0x000fe4000000001d */
[----:B------:R-:W-:Y:S02]  /*da60*/  LOP3.LUT R28, R45, 0xffff, RZ, 0xc0, !PT ;  /* 0x0000ffff2d1c7812 */ /* 0x000fe400078ec0ff */
[----:B------:R-:W-:Y:S02]  /*da70*/  LOP3.LUT R35, R123, 0xffff, RZ, 0xc0, !PT ;  /* 0x0000ffff7b237812 */ /* 0x000fe400078ec0ff */
[----:B------:R-:W-:-:S02]  /*da80*/  PRMT R28, R31, 0x3340, R28 ;  /* 0x000033401f1c7816 */ /* 0x000fc4000000001c */
[----:B------:R-:W-:Y:S02]  /*da90*/  LOP3.LUT R31, R126, 0xffff, RZ, 0xc0, !PT ;  /* 0x0000ffff7e1f7812 */ /* 0x000fe400078ec0ff */
[----:B------:R-:W-:Y:S02]  /*daa0*/  LOP3.LUT R36, R33, 0xffff, RZ, 0xc0, !PT ;  /* 0x0000ffff21247812 */ /* 0x000fe400078ec0ff */
[----:B------:R-:W-:Y:S02]  /*dab0*/  PRMT R31, R31, 0x3340, R30 ;  /* 0x000033401f1f7816 */ /* 0x000fe4000000001e */
[----:B------:R-:W-:Y:S02]  /*dac0*/  LOP3.LUT R30, R120, 0xffff, RZ, 0xc0, !PT ;  /* 0x0000ffff781e7812 */ /* 0x000fe400078ec0ff */
[----:B------:R-:W-:Y:S02]  /*dad0*/  PRMT R28, R31, 0x5410, R28 ;  /* 0x000054101f1c7816 */ /* 0x000fe4000000001c */
[----:B------:R-:W-:-:S02]  /*dae0*/  LOP3.LUT R31, R121, 0xffff, RZ, 0xc0, !PT ;  /* 0x0000ffff791f7812 */ /* 0x000fc400078ec0ff */
[----:B------:R-:W-:Y:S02]  /*daf0*/  LOP3.LUT R37, R49, 0xffff, RZ, 0xc0, !PT ;  /* 0x0000ffff31257812 */ /* 0x000fe400078ec0ff */
[----:B------:R-:W-:Y:S02]  /*db00*/  PRMT R31, R31, 0x3340, R30 ;  /* 0x000033401f1f7816 */ /* 0x000fe4000000001e */
[----:B------:R-:W-:Y:S02]  /*db10*/  LOP3.LUT R30, R122, 0xffff, RZ, 0xc0, !PT ;  /* 0x0000ffff7a1e7812 */ /* 0x000fe400078ec0ff */
[----:B------:R-:W-:Y:S02]  /*db20*/  ISETP.NE.AND P0, PT, R237, 0x2, PT ;  /* 0x00000002ed00780c */ /* 0x000fe40003f05270 */
[----:B------:R-:W-:Y:S02]  /*db30*/  PRMT R30, R35, 0x3340, R30 ;  /* 0x00003340231e7816 */ /* 0x000fe4000000001e */
[----:B------:R-:W-:-:S02]  /*db40*/  LOP3.LUT R35, R125, 0xffff, RZ, 0xc0, !PT ;  /* 0x0000ffff7d237812 */ /* 0x000fc400078ec0ff */
[----:B------:R-:W-:Y:S02]  /*db50*/  PRMT R31, R30, 0x5410, R31 ;  /* 0x000054101e1f7816 */ /* 0x000fe4000000001f */
[----:B------:R-:W-:-:S04]  /*db60*/  LOP3.LUT R30, R124, 0xffff, RZ, 0xc0, !PT ;  /* 0x0000ffff7c1e7812 */ /* 0x000fc800078ec0ff */
[----:B------:R-:W-:Y:S02]  /*db70*/  PRMT R30, R35, 0x3340, R30 ;  /* 0x00003340231e7816 */ /* 0x000fe4000000001e */
[----:B------:R-:W-:-:S04]  /*db80*/  LOP3.LUT R35, R32, 0xffff, RZ, 0xc0, !PT ;  /* 0x0000ffff20237812 */ /* 0x000fc800078ec0ff */
[----:B------:R-:W-:Y:S02]  /*db90*/  PRMT R35, R36, 0x3340, R35 ;  /* 0x0000334024237816 */ /* 0x000fe40000000023 */
[----:B------:R-:W-:Y:S02]  /*dba0*/  LOP3.LUT R36, R127, 0xffff, RZ, 0xc0, !PT ;  /* 0x0000ffff7f247812 */ /* 0x000fe400078ec0ff */
[----:B------:R-:W-:Y:S02]  /*dbb0*/  PRMT R30, R35, 0x5410, R30 ;  /* 0x00005410231e7816 */ /* 0x000fe4000000001e */
[----:B------:R-:W-:-:S03]  /*dbc0*/  LOP3.LUT R35, R128, 0xffff, RZ, 0xc0, !PT ;  /* 0x0000ffff80237812 */ /* 0x000fc600078ec0ff */
[----:B------:R0:W-:Y:S01]  /*dbd0*/  STL.128 [R1+0x120], R28 ;  /* 0x0001201c01007387 */ /* 0x0001e20000100c00 */
[----:B------:R-:W-:Y:S02]  /*dbe0*/  PRMT R35, R36, 0x3340, R35 ;  /* 0x0000334024237816 */ /* 0x000fe40000000023 */
[----:B------:R-:W-:-:S04]  /*dbf0*/  LOP3.LUT R36, R48, 0xffff, RZ, 0xc0, !PT ;  /* 0x0000ffff30247812 */ /* 0x000fc800078ec0ff */
[----:B------:R-:W-:Y:S02]  /*dc00*/  PRMT R36, R37, 0x3340, R36 ;  /* 0x0000334025247816 */ /* 0x000fe40000000024 */
[----:B------:R-:W-:Y:S02]  /*dc10*/  LOP3.LUT R37, R141, 0xffff, RZ, 0xc0, !PT ;  /* 0x0000ffff8d257812 */ /* 0x000fe400078ec0ff */
[----:B0-----:R-:W-:Y:S02]  /*dc20*/  PRMT R29, R36, 0x5410, R35 ;  /* 0x00005410241d7816 */ /* 0x001fe40000000023 */
[----:B------:R-:W-:Y:S02]  /*dc30*/  LOP3.LUT R28, R118, 0xffff, RZ, 0xc0, !PT ;  /* 0x0000ffff761c7812 */ /* 0x000fe400078ec0ff */
[----:B------:R-:W-:Y:S02]  /*dc40*/  LOP3.LUT R31, R119, 0xffff, RZ, 0xc0, !PT ;  /* 0x0000ffff771f7812 */ /* 0x000fe400078ec0ff */
[----:B------:R-:W-:-:S02]  /*dc50*/  LOP3.LUT R35, R50, 0xffff, RZ, 0xc0, !PT ;  /* 0x0000ffff32237812 */ /* 0x000fc400078ec0ff */
[----:B------:R-:W-:Y:S02]  /*dc60*/  LOP3.LUT R36, R51, 0xffff, RZ, 0xc0, !PT ;  /* 0x0000ffff33247812 */ /* 0x000fe400078ec0ff */
[----:B------:R-:W-:Y:S02]  /*dc70*/  PRMT R28, R31, 0x3340, R28 ;  /* 0x000033401f1c7816 */ /* 0x000fe4000000001c */
[----:B------:R-:W-:Y:S02]  /*dc80*/  PRMT R35, R36, 0x3340, R35 ;  /* 0x0000334024237816 */ /* 0x000fe40000000023 */
[----:B------:R-:W-:Y:S02]  /*dc90*/  LOP3.LUT R30, R130, 0xffff, RZ, 0xc0, !PT ;  /* 0x0000ffff821e7812 */ /* 0x000fe400078ec0ff */
[----:B------:R-:W-:Y:S02]  /*dca0*/  LOP3.LUT R31, R131, 0xffff, RZ, 0xc0, !PT ;  /* 0x0000ffff831f7812 */ /* 0x000fe400078ec0ff */
[----:B------:R-:W-:-:S02]  /*dcb0*/  PRMT R28, R28, 0x5410, R35 ;  /* 0x000054101c1c7816 */ /* 0x000fc40000000023 */
[----:B------:R-:W-:Y:S02]  /*dcc0*/  PRMT R31, R31, 0x3340, R30 ;  /* 0x000033401f1f7816 */ /* 0x000fe4000000001e */
[----:B------:R-:W-:Y:S02]  /*dcd0*/  LOP3.LUT R30, R132, 0xffff, RZ, 0xc0, !PT ;  /* 0x0000ffff841e7812 */ /* 0x000fe400078ec0ff */
[----:B------:R-:W-:Y:S02]  /*dce0*/  LOP3.LUT R35, R133, 0xffff, RZ, 0xc0, !PT ;  /* 0x0000ffff85237812 */ /* 0x000fe400078ec0ff */
[----:B------:R-:W-:Y:S02]  /*dcf0*/  LOP3.LUT R36, R129, 0xffff, RZ, 0xc0, !PT ;  /* 0x0000ffff81247812 */ /* 0x000fe400078ec0ff */
        /* <DEDUP_REMOVED lines=13> */
[----:B------:R-:W-:-:S04]  /*ddd0*/  PRMT R36, R37, 0x3340, R36 ;  /* 0x0000334025247816 */ /* 0x000fc80000000024 */
[----:B0-----:R-:W-:Y:S02]  /*dde0*/  PRMT R29, R36, 0x5410, R35 ;  /* 0x00005410241d7816 */ /* 0x001fe40000000023 */
[----:B------:R-:W-:Y:S02]  /*ddf0*/  LOP3.LUT R28, R138, 0xffff, RZ, 0xc0, !PT ;  /* 0x0000ffff8a1c7812 */ /* 0x000fe400078ec0ff */
[----:B------:R-:W-:Y:S02]  /*de00*/  LOP3.LUT R31, R137, 0xffff, RZ, 0xc0, !PT ;  /* 0x0000ffff891f7812 */ /* 0x000fe400078ec0ff */
[----:B------:R-:W-:Y:S02]  /*de10*/  LOP3.LUT R35, R140, 0xffff, RZ, 0xc0, !PT ;  /* 0x0000ffff8c237812 */ /* 0x000fe400078ec0ff */
[----:B------:R-:W-:Y:S02]  /*de20*/  LOP3.LUT R36, R139, 0xffff, RZ, 0xc0, !PT ;  /* 0x0000ffff8b247812 */ /* 0x000fe400078ec0ff */
[----:B------:R-:W-:-:S02]  /*de30*/  PRMT R28, R31, 0x3340, R28 ;  /* 0x000033401f1c7816 */ /* 0x000fc4000000001c */
[----:B------:R-:W-:Y:S02]  /*de40*/  PRMT R35, R36, 0x3340, R35 ;  /* 0x0000334024237816 */ /* 0x000fe40000000023 */
[----:B------:R-:W-:Y:S02]  /*de50*/  LOP3.LUT R30, R150, 0xffff, RZ, 0xc0, !PT ;  /* 0x0000ffff961e7812 */ /* 0x000fe400078ec0ff */
[----:B------:R-:W-:Y:S02]  /*de60*/  LOP3.LUT R31, R151, 0xffff, RZ, 0xc0, !PT ;  /* 0x0000ffff971f7812 */ /* 0x000fe400078ec0ff */
[----:B------:R-:W-:Y:S02]  /*de70*/  PRMT R28, R28, 0x5410, R35 ;  /* 0x000054101c1c7816 */ /* 0x000fe40000000023 */
[----:B------:R-:W-:Y:S02]  /*de80*/  PRMT R31, R31, 0x3340, R30 ;  /* 0x000033401f1f7816 */ /* 0x000fe4000000001e */
[----:B------:R-:W-:-:S02]  /*de90*/  LOP3.LUT R30, R152, 0xffff, RZ, 0xc0, !PT ;  /* 0x0000ffff981e7812 */ /* 0x000fc400078ec0ff */
[----:B------:R-:W-:Y:S02]  /*dea0*/  LOP3.LUT R35, R149, 0xffff, RZ, 0xc0, !PT ;  /* 0x0000ffff95237812 */ /* 0x000fe400078ec0ff */
[----:B------:R-:W-:Y:S02]  /*deb0*/  LOP3.LUT R36, R145, 0xffff, RZ, 0xc0, !PT ;  /* 0x0000ffff91247812 */ /* 0x000fe400078ec0ff */
[----:B------:R-:W-:Y:S02]  /*dec0*/  PRMT R30, R35, 0x3340, R30 ;  /* 0x00003340231e7816 */ /* 0x000fe4000000001e */
[----:B------:R-:W-:Y:S02]  /*ded0*/  LOP3.LUT R35, R147, 0xffff, RZ, 0xc0, !PT ;  /* 0x0000ffff93237812 */ /* 0x000fe400078ec0ff */
[----:B------:R-:W-:Y:S02]  /*dee0*/  PRMT R31, R30, 0x5410, R31 ;  /* 0x000054101e1f7816 */ /* 0x000fe4000000001f */
[----:B------:R-:W-:-:S04]  /*def0*/  LOP3.LUT R30, R148, 0xffff, RZ, 0xc0, !PT ;  /* 0x0000ffff941e7812 */ /* 0x000fc800078ec0ff */
[----:B------:R-:W-:Y:S02]  /*df00*/  PRMT R30, R35, 0x3340, R30 ;  /* 0x00003340231e7816 */ /* 0x000fe4000000001e */
[----:B------:R-:W-:-:S04]  /*df10*/  LOP3.LUT R35, R146, 0xffff, RZ, 0xc0, !PT ;  /* 0x0000ffff92237812 */ /* 0x000fc800078ec0ff */
[----:B------:R-:W-:-:S04]  /*df20*/  PRMT R35, R36, 0x3340, R35 ;  /* 0x0000334024237816 */ /* 0x000fc80000000023 */
[----:B------:R-:W-:-:S05]  /*df30*/  PRMT R30, R35, 0x5410, R30 ;  /* 0x00005410231e7816 */ /* 0x000fca000000001e */
[----:B------:R0:W-:Y:S01]  /*df40*/  STL.128 [R1+0x140], R28 ;  /* 0x0001401c01007387 */ /* 0x0001e20000100c00 */
[----:B------:R-:W-:Y:S05]  /*df50*/  @P0 BRA `(.L_x_111) ;  /* 0x0000000000dc0947 */ /* 0x000fea0003800000 */
[----:B------:R-:W-:Y:S01]  /*df60*/  PRMT R89, R150, 0x7610, R89 ;  /* 0x0000761096597816 */ /* 0x000fe20000000059 */
        /* <DEDUP_REMOVED lines=54> */
.L_x_111:
[----:B------:R-:W-:Y:S05]  /*e2d0*/  BSYNC.RECONVERGENT B0 ;  /* 0x0000000000007941 */ /* 0x000fea0003800200 */
.L_x_110:
[----:B------:R-:W1:Y:S01]  /*e2e0*/  LDS.128 R44, [R43+0xc0] ;  /* 0x0000c0002b2c7984 */ /* 0x000e620000000c00 */
[----:B------:R-:W-:-:S03]  /*e2f0*/  PRMT R154, R154, 0x7604, R153 ;  /* 0x000076049a9a7816 */ /* 0x000fc60000000099 */
[----:B------:R-:W2:Y:S04]  /*e300*/  LDS.64 R122, [R43+0xd0] ;  /* 0x0000d0002b7a7984 */ /* 0x000ea80000000a00 */
[----:B------:R-:W3:Y:S04]  /*e310*/  LDS.64 R120, [R43+0x90] ;  /* 0x000090002b787984 */ /* 0x000ee80000000a00 */
[----:B------:R-:W0:Y:S04]  /*e320*/  LDS.64 R124, [R43+0x98] ;  /* 0x000098002b7c7984 */ /* 0x000e280000000a00 */
[----:B------:R-:W4:Y:S04]  /*e330*/  LDS.128 R36, [R43+0xa0] ;  /* 0x0000a0002b247984 */ /* 0x000f280000000c00 */
[----:B------:R-:W4:Y:S04]  /*e340*/  LDS.128 R48, [R43+0xb0] ;  /* 0x0000b0002b307984 */ /* 0x000f280000000c00 */
[----:B-----5:R-:W-:Y:S04]  /*e350*/  STL [R1+0x154], R117 ;  /* 0x0001547501007387 */ /* 0x020fe80000100800 */
[----:B------:R-:W-:Y:S04]  /*e360*/  STL.64 [R1+0x158], R54 ;  /* 0x0001583601007387 */ /* 0x000fe80000100a00 */
[----:B------:R-:W-:Y:S04]  /*e370*/  STL.64 [R1+0x118], R52 ;  /* 0x0001183401007387 */ /* 0x000fe80000100a00 */
[----:B------:R-:W-:Y:S04]  /*e380*/  STL.U16 [R1+0x150], R154 ;  /* 0x0001509a01007387 */ /* 0x000fe80000100400 */
[----:B-1----:R-:W-:Y:S01]  /*e390*/  STL [R1+0x304], R47 ;  /* 0x0003042f01007387 */ /* 0x002fe20000100800 */
[----:B------:R-:W-:Y:S01]  /*e3a0*/  SHF.R.U64 R134, R46, 0x8, R47 ;  /* 0x000000082e867819 */ /* 0x000fe2000000122f */
[----:B------:R-:W-:Y:S01]  /*e3b0*/  IMAD.MOV.U32 R34, RZ, RZ, R44 ;  /* 0x000000ffff227224 */ /* 0x000fe200078e002c */
[----:B------:R-:W-:Y:S01]  /*e3c0*/  PRMT R135, R45, 0x7772, RZ ;  /* 0x000077722d877816 */ /* 0x000fe200000000ff */
[----:B--2---:R-:W-:Y:S01]  /*e3d0*/  STL.64 [R1+0x308], R122 ;  /* 0x0003087a01007387 */ /* 0x004fe20000100a00 */
[----:B------:R-:W-:Y:S01]  /*e3e0*/  IMAD.MOV.U32 R35, RZ, RZ, R45 ;  /* 0x000000ffff237224 */ /* 0x000fe200078e002d */
[----:B---3--:R-:W-:-:S02]  /*e3f0*/  ISETP.NE.U32.AND P0, PT, R120, RZ, PT ;  /* 0x000000ff7800720c */ /* 0x008fc40003f05070 */
[----:B------:R-:W-:Y:S01]  /*e400*/  STL.64 [R1+0x2c8], R120 ;  /* 0x0002c87801007387 */ /* 0x000fe20000100a00 */
[----:B------:R-:W-:Y:S01]  /*e410*/  IADD3 R118, P3, PT, R120, R52, RZ ;  /* 0x0000003478767210 */ /* 0x000fe20007f7e0ff */
[----:B0-----:R-:W-:Y:S01]  /*e420*/  IMAD.MOV.U32 R28, RZ, RZ, R124 ;  /* 0x000000ffff1c7224 */ /* 0x001fe200078e007c */
[----:B------:R-:W-:Y:S01]  /*e430*/  ISETP.NE.AND.EX P0, PT, R121, RZ, PT, P0 ;  /* 0x000000ff7900720c */ /* 0x000fe20003f05300 */
[----:B------:R-:W-:Y:S01]  /*e440*/  IMAD.MOV.U32 R29, RZ, RZ, R125 ;  /* 0x000000ffff1d7224 */ /* 0x000fe200078e007d */
[----:B------:R-:W-:Y:S01]  /*e450*/  PRMT R152, R124, 0x7771, RZ ;  /* 0x000077717c987816 */ /* 0x000fe200000000ff */
[----:B----4-:R-:W-:Y:S01]  /*e460*/  IMAD.MOV.U32 R30, RZ, RZ, R36 ;  /* 0x000000ffff1e7224 */ /* 0x010fe200078e0024 */
[C---:B------:R-:W-:Y:S01]  /*e470*/  PRMT R129, R37.reuse, 0x7770, RZ ;  /* 0x0000777025817816 */ /* 0x040fe200000000ff */
[----:B------:R-:W-:Y:S01]  /*e480*/  IMAD.MOV.U32 R31, RZ, RZ, R37 ;  /* 0x000000ffff1f7224 */ /* 0x000fe200078e0025 */
[C---:B------:R-:W-:Y:S01]  /*e490*/  PRMT R130, R37.reuse, 0x7771, RZ ;  /* 0x0000777125827816 */ /* 0x040fe200000000ff */
[----:B------:R-:W-:Y:S01]  /*e4a0*/  IMAD.MOV.U32 R32, RZ, RZ, R50 ;  /* 0x000000ffff207224 */ /* 0x000fe200078e0032 */
[C---:B------:R-:W-:Y:S01]  /*e4b0*/  PRMT R131, R37.reuse, 0x7772, RZ ;  /* 0x0000777225837816 */ /* 0x040fe200000000ff */
[----:B------:R-:W-:Y:S01]  /*e4c0*/  IMAD.MOV.U32 R33, RZ, RZ, R51 ;  /* 0x000000ffff217224 */ /* 0x000fe200078e0033 */
[----:B------:R-:W-:Y:S01]  /*e4d0*/  PRMT R133, R37, 0x7773, RZ ;  /* 0x0000777325857816 */ /* 0x000fe200000000ff */
[----:B------:R0:W-:Y:S01]  /*e4e0*/  STL.128 [R1+0x2d0], R28 ;  /* 0x0002d01c01007387 */ /* 0x0001e20000100c00 */
[----:B------:R-:W-:Y:S01]  /*e4f0*/  PRMT R37, R46, 0x7770, RZ ;  /* 0x000077702e257816 */ /* 0x000fe200000000ff */
[----:B------:R-:W-:Y:S01]  /*e500*/  IMAD.X R119, R121, 0x1, R53, P3 ;  /* 0x0000000179777824 */ /* 0x000fe200018e0635 */
[C---:B------:R-:W-:Y:S01]  /*e510*/  PRMT R136, R38.reuse, 0x7770, RZ ;  /* 0x0000777026887816 */ /* 0x040fe200000000ff */
[----:B------:R-:W-:Y:S01]  /*e520*/  STL.128 [R1+0x2f0], R32 ;  /* 0x0002f02001007387 */ /* 0x000fe20000100c00 */
[----:B------:R-:W-:-:S02]  /*e530*/  PRMT R137, R38, 0x7771, RZ ;  /* 0x0000777126897816 */ /* 0x000fc400000000ff */
[C---:B------:R-:W-:Y:S02]  /*e540*/  PRMT R138, R38.reuse, 0x7772, RZ ;  /* 0x00007772268a7816 */ /* 0x040fe400000000ff */
[----:B------:R-:W-:Y:S02]  /*e550*/  PRMT R139, R38, 0x7773, RZ ;  /* 0x00007773268b7816 */ /* 0x000fe400000000ff */
[C---:B------:R-:W-:Y:S02]  /*e560*/  PRMT R140, R39.reuse, 0x7770, RZ ;  /* 0x00007770278c7816 */ /* 0x040fe400000000ff */
[C---:B------:R-:W-:Y:S02]  /*e570*/  PRMT R141, R39.reuse, 0x7771, RZ ;  /* 0x00007771278d7816 */ /* 0x040fe400000000ff */
[C---:B------:R-:W-:Y:S01]  /*e580*/  PRMT R142, R39.reuse, 0x7772, RZ ;  /* 0x00007772278e7816 */ /* 0x040fe200000000ff */
[----:B0-----:R-:W-:Y:S01]  /*e590*/  IMAD.MOV.U32 R28, RZ, RZ, R38 ;  /* 0x000000ffff1c7224 */ /* 0x001fe200078e0026 */
[----:B------:R-:W-:Y:S01]  /*e5a0*/  PRMT R38, R134, 0x7604, R37 ;  /* 0x0000760486267816 */ /* 0x000fe20000000025 */
[----:B------:R-:W-:Y:S01]  /*e5b0*/  IMAD.MOV.U32 R29, RZ, RZ, R39 ;  /* 0x000000ffff1d7224 */ /* 0x000fe200078e0027 */
[----:B------:R-:W-:Y:S01]  /*e5c0*/  PRMT R143, R39, 0x7773, RZ ;  /* 0x00007773278f7816 */ /* 0x000fe200000000ff */
[----:B------:R-:W-:Y:S01]  /*e5d0*/  IMAD.MOV.U32 R30, RZ, RZ, R48 ;  /* 0x000000ffff1e7224 */ /* 0x000fe200078e0030 */
[C---:B------:R-:W-:Y:S01]  /*e5e0*/  PRMT R144, R50.reuse, 0x7770, RZ ;  /* 0x0000777032907816 */ /* 0x040fe200000000ff */
[----:B------:R-:W-:Y:S01]  /*e5f0*/  IMAD.MOV.U32 R31, RZ, RZ, R49 ;  /* 0x000000ffff1f7224 */ /* 0x000fe200078e0031 */
[----:B------:R0:W-:Y:S01]  /*e600*/  STL.U16 [R1+0x300], R38 ;  /* 0x0003002601007387 */ /* 0x0001e20000100400 */
[----:B------:R-:W-:-:S02]  /*e610*/  PRMT R145, R50, 0x7771, RZ ;  /* 0x0000777132917816 */ /* 0x000fc400000000ff */
[C---:B------:R-:W-:Y:S01]  /*e620*/  PRMT R146, R50.reuse, 0x7772, RZ ;  /* 0x0000777232927816 */ /* 0x040fe200000000ff */
[----:B------:R1:W-:Y:S01]  /*e630*/  STL.128 [R1+0x2e0], R28 ;  /* 0x0002e01c01007387 */ /* 0x0003e20000100c00 */
[----:B------:R-:W-:Y:S02]  /*e640*/  PRMT R147, R50, 0x7773, RZ ;  /* 0x0000777332937816 */ /* 0x000fe400000000ff */
[C---:B------:R-:W-:Y:S02]  /*e650*/  PRMT R148, R51.reuse, 0x7770, RZ ;  /* 0x0000777033947816 */ /* 0x040fe400000000ff */
[C---:B------:R-:W-:Y:S02]  /*e660*/  PRMT R149, R51.reuse, 0x7771, RZ ;  /* 0x0000777133957816 */ /* 0x040fe400000000ff */
[C---:B------:R-:W-:Y:S02]  /*e670*/  PRMT R150, R51.reuse, 0x7772, RZ ;  /* 0x0000777233967816 */ /* 0x040fe400000000ff */
[----:B------:R-:W-:-:S02]  /*e680*/  PRMT R151, R51, 0x7773, RZ ;  /* 0x0000777333977816 */ /* 0x000fc400000000ff */
[C---:B------:R-:W-:Y:S02]  /*e690*/  PRMT R46, R124.reuse, 0x7770, RZ ;  /* 0x000077707c2e7816 */ /* 0x040fe400000000ff */
[C---:B------:R-:W-:Y:S02]  /*e6a0*/  PRMT R39, R124.reuse, 0x7772, RZ ;  /* 0x000077727c277816 */ /* 0x040fe400000000ff */
[----:B0-----:R-:W-:Y:S02]  /*e6b0*/  PRMT R38, R124, 0x7773, RZ ;  /* 0x000077737c267816 */ /* 0x001fe400000000ff */
[C---:B-1----:R-:W-:Y:S02]  /*e6c0*/  PRMT R28, R48.reuse, 0x7770, RZ ;  /* 0x00007770301c7816 */ /* 0x042fe400000000ff */
        /* <DEDUP_REMOVED lines=15> */
[----:B------:R-:W-:Y:S02]  /*e7c0*/  PRMT R53, R49, 0x7772, RZ ;  /* 0x0000777231357816 */ /* 0x000fe400000000ff */
[C---:B------:R-:W-:Y:S02]  /*e7d0*/  PRMT R124, R45.reuse, 0x7770, RZ ;  /* 0x000077702d7c7816 */ /* 0x040fe400000000ff */
[----:B------:R-:W-:Y:S02]  /*e7e0*/  PRMT R125, R45, 0x7771, RZ ;  /* 0x000077712d7d7816 */ /* 0x000fe400000000ff */
[----:B------:R-:W-:Y:S02]  /*e7f0*/  PRMT R44, R152, 0x7610, R44 ;  /* 0x00007610982c7816 */ /* 0x000fe4000000002c */
[----:B------:R-:W-:-:S02]  /*e800*/  PRMT R36, R36, 0x7773, RZ ;  /* 0x0000777324247816 */ /* 0x000fc400000000ff */
[----:B------:R-:W-:Y:S02]  /*e810*/  PRMT R48, R48, 0x7773, RZ ;  /* 0x0000777330307816 */ /* 0x000fe400000000ff */
[----:B------:R-:W-:Y:S02]  /*e820*/  PRMT R49, R49, 0x7773, RZ ;  /* 0x0000777331317816 */ /* 0x000fe400000000ff */
[----:B------:R-:W-:Y:S02]  /*e830*/  PRMT R45, R45, 0x7773, RZ ;  /* 0x000077732d2d7816 */ /* 0x000fe400000000ff */
[----:B------:R-:W-:Y:S02]  /*e840*/  PRMT R152, R28, 0x7610, R152 ;  /* 0x000076101c987816 */ /* 0x000fe40000000098 */
[----:B------:R-:W-:Y:S02]  /*e850*/  PRMT R153, R29, 0x7610, R153 ;  /* 0x000076101d997816 */ /* 0x000fe40000000099 */
[----:B------:R-:W-:-:S02]  /*e860*/  PRMT R154, R30, 0x7610, R154 ;  /* 0x000076101e9a7816 */ /* 0x000fc4000000009a */
        /* <DEDUP_REMOVED lines=9> */
.L_x_114:
[----:B0-----:R-:W-:-:S06]  /*e900*/  IMAD.IADD R28, R1, 0x1, R32 ;  /* 0x00000001011c7824 */ /* 0x001fcc00078e0220 */
[----:B------:R-:W2:Y:S01]  /*e910*/  LDL.U8 R28, [R28+0x3f0] ;  /* 0x0003f0001c1c7983 */ /* 0x000ea20000100000 */
[----:B------:R-:W-:Y:S02]  /*e920*/  IMAD.MOV.U32 R29, RZ, RZ, R32 ;  /* 0x000000ffff1d7224 */ /* 0x000fe400078e0020 */
[----:B------:R-:W-:Y:S01]  /*e930*/  VIADD R32, R32, 0x1 ;  /* 0x0000000120207836 */ /* 0x000fe20000000000 */
[----:B--2---:R-:W-:-:S13]  /*e940*/  ISETP.NE.AND P0, PT, R28, RZ, PT ;  /* 0x000000ff1c00720c */ /* 0x004fda0003f05270 */
[----:B------:R-:W-:Y:S05]  /*e950*/  @P0 BRA `(.L_x_114) ;  /* 0xfffffffc00e80947 */ /* 0x000fea000383ffff */
[----:B------:R-:W-:Y:S05]  /*e960*/  BSYNC.RECONVERGENT B0 ;  /* 0x0000000000007941 */ /* 0x000fea0003800200 */
.L_x_113:
[----:B------:R-:W-:Y:S01]  /*e970*/  LOP3.LUT P0, RZ, R126, 0xff, RZ, 0xc0, !PT ;  /* 0x000000ff7eff7812 */ /* 0x000fe2000780c0ff */
[----:B------:R-:W-:Y:S01]  /*e980*/  BSSY.RECONVERGENT B0, `(.L_x_115) ;  /* 0x000000f000007945 */ /* 0x000fe20003800200 */
[----:B------:R-:W-:-:S11]  /*e990*/  IMAD.MOV.U32 R28, RZ, RZ, R29 ;  /* 0x000000ffff1c7224 */ /* 0x000fd600078e001d */
[----:B------:R-:W-:Y:S05]  /*e9a0*/  @!P0 BRA `(.L_x_116) ;  /* 0x0000000000308947 */ /* 0x000fea0003800000 */
[----:B------:R-:W-:Y:S01]  /*e9b0*/  BSSY.RECONVERGENT B1, `(.L_x_117) ;  /* 0x000000a000017945 */ /* 0x000fe20003800200 */
[----:B------:R-:W-:-:S07]  /*e9c0*/  IMAD.MOV.U32 R28, RZ, RZ, RZ ;  /* 0x000000ffff1c7224 */ /* 0x000fce00078e00ff */
.L_x_118:
        /* <DEDUP_REMOVED lines=9> */
.L_x_117:
[----:B------:R-:W-:-:S07]  /*ea60*/  IMAD.MOV.U32 R28, RZ, RZ, R30 ;  /* 0x000000ffff1c7224 */ /* 0x000fce00078e001e */
.L_x_116:
[----:B------:R-:W-:Y:S05]  /*ea70*/  BSYNC.RECONVERGENT B0 ;  /* 0x0000000000007941 */ /* 0x000fea0003800200 */
.L_x_115:
[----:B------:R-:W-:Y:S01]  /*ea80*/  IMAD.IADD R29, R1, 0x1, R28 ;  /* 0x00000001011d7824 */ /* 0x000fe200078e021c */
[----:B------:R-:W-:Y:S01]  /*ea90*/  BSSY.RECONVERGENT B0, `(.L_x_119) ;  /* 0x0000009000007945 */ /* 0x000fe20003800200 */
[----:B------:R-:W-:-:S03]  /*eaa0*/  IMAD.MOV.U32 R28, RZ, RZ, RZ ;  /* 0x000000ffff1c7224 */ /* 0x000fc600078e00ff */
[----:B------:R0:W-:Y:S04]  /*eab0*/  STL.U8 [R29+0x3f0], RZ ;  /* 0x0003f0ff1d007387 */ /* 0x0001e80000100000 */
.L_x_120:
[----:B------:R-:W-:-:S05]  /*eac0*/  IMAD.IADD R30, R1, 0x1, R28 ;  /* 0x00000001011e7824 */ /* 0x000fca00078e021c */
[----:B0-----:R-:W2:Y:S02]  /*ead0*/  LDL.U8 R29, [R30+0x3f0] ;  /* 0x0003f0001e1d7983 */ /* 0x001ea40000100000 */
[----:B--2---:R-:W-:Y:S01]  /*eae0*/  ISETP.NE.AND P0, PT, R29, RZ, PT ;  /* 0x000000ff1d00720c */ /* 0x004fe20003f05270 */
[----:B------:R-:W-:Y:S02]  /*eaf0*/  IMAD.MOV.U32 R29, RZ, RZ, R28 ;  /* 0x000000ffff1d7224 */ /* 0x000fe400078e001c */
[----:B------:R-:W-:-:S10]  /*eb00*/  VIADD R28, R28, 0x1 ;  /* 0x000000011c1c7836 */ /* 0x000fd40000000000 */
[----:B------:R-:W-:Y:S05]  /*eb10*/  @P0 BRA `(.L_x_120) ;  /* 0xfffffffc00e80947 */ /* 0x000fea000383ffff */
[----:B------:R-:W-:Y:S05]  /*eb20*/  BSYNC.RECONVERGENT B0 ;  /* 0x0000000000007941 */ /* 0x000fea0003800200 */
.L_x_119:
[----:B------:R-:W-:Y:S01]  /*eb30*/  LOP3.LUT P0, RZ, R46, 0xff, RZ, 0xc0, !PT ;  /* 0x000000ff2eff7812 */ /* 0x000fe2000780c0ff */
[----:B------:R-:W-:-:S12]  /*eb40*/  IMAD.MOV.U32 R28, RZ, RZ, R29 ;  /* 0x000000ffff1c7224 */ /* 0x000fd800078e001d */
[----:B------:R-:W-:Y:S05]  /*eb50*/  @!P0 BRA `(.L_x_121) ;  /* 0x0000000000308947 */ /* 0x000fea0003800000 */
[----:B------:R-:W-:Y:S01]  /*eb60*/  BSSY.RECONVERGENT B0, `(.L_x_122) ;  /* 0x000000a000007945 */ /* 0x000fe20003800200 */
[----:B------:R-:W-:-:S07]  /*eb70*/  IMAD.MOV.U32 R28, RZ, RZ, RZ ;  /* 0x000000ffff1c7224 */ /* 0x000fce00078e00ff */
.L_x_123:
        /* <DEDUP_REMOVED lines=9> */
.L_x_122:
[----:B------:R-:W-:-:S07]  /*ec10*/  IMAD.MOV.U32 R28, RZ, RZ, R30 ;  /* 0x000000ffff1c7224 */ /* 0x000fce00078e001e */
.L_x_121:
[----:B------:R-:W-:-:S05]  /*ec20*/  IMAD.IADD R45, R1, 0x1, R28 ;  /* 0x00000001012d7824 */ /* 0x000fca00078e021c */
[----:B------:R0:W-:Y:S04]  /*ec30*/  STL.U8 [R45+0x3f0], RZ ;  /* 0x0003f0ff2d007387 */ /* 0x0001e80000100000 */
[----:B------:R-:W2:Y:S04]  /*ec40*/  LDL.128 R36, [R1+0x3f0] ;  /* 0x0003f00001247983 */ /* 0x000ea80000100c00 */
[----:B------:R-:W3:Y:S04]  /*ec50*/  LDL.128 R28, [R1+0x400] ;  /* 0x00040000011c7983 */ /* 0x000ee80000100c00 */
[----:B------:R-:W4:Y:S04]  /*ec60*/  LDL.128 R32, [R1+0x410] ;  /* 0x0004100001207983 */ /* 0x000f280000100c00 */
[----:B------:R-:W4:Y:S04]  /*ec70*/  LDL.U16 R134, [R1+0x420] ;  /* 0x0004200001867983 */ /* 0x000f280000100400 */
[----:B------:R1:W5:Y:S04]  /*ec80*/  LDL.64 R122, [R1+0x428] ;  /* 0x00042800017a7983 */ /* 0x0003680000100a00 */
[----:B------:R1:W5:Y:S01]  /*ec90*/  LDL R47, [R1+0x424] ;  /* 0x00042400012f7983 */ /* 0x0003620000100800 */
[----:B--2---:R-:W-:-:S02]  /*eca0*/  PRMT R48, R37, 0x7772, RZ ;  /* 0x0000777225307816 */ /* 0x004fc400000000ff */
        /* <DEDUP_REMOVED lines=13> */
[C---:B------:R-:W-:Y:S02]  /*ed80*/  PRMT R117, R36.reuse, 0x7772, RZ ;  /* 0x0000777224757816 */ /* 0x040fe400000000ff */
[----:B------:R-:W-:Y:S02]  /*ed90*/  PRMT R126, R36, 0x7773, RZ ;  /* 0x00007773247e7816 */ /* 0x000fe400000000ff */
[C---:B------:R-:W-:Y:S02]  /*eda0*/  PRMT R55, R37.reuse, 0x7770, RZ ;  /* 0x0000777025377816 */ /* 0x040fe400000000ff */
[----:B------:R-:W-:Y:S02]  /*edb0*/  PRMT R54, R37, 0x7771, RZ ;  /* 0x0000777125367816 */ /* 0x000fe400000000ff */
[----:B------:R-:W-:-:S02]  /*edc0*/  PRMT R28, R28, 0x7773, RZ ;  /* 0x000077731c1c7816 */ /* 0x000fc400000000ff */
[----:B------:R-:W-:Y:S02]  /*edd0*/  PRMT R29, R29, 0x7773, RZ ;  /* 0x000077731d1d7816 */ /* 0x000fe400000000ff */
[----:B------:R-:W-:Y:S02]  /*ede0*/  PRMT R30, R30, 0x7773, RZ ;  /* 0x000077731e1e7816 */ /* 0x000fe400000000ff */
[----:B------:R-:W-:Y:S02]  /*edf0*/  PRMT R31, R31, 0x7773, RZ ;  /* 0x000077731f1f7816 */ /* 0x000fe400000000ff */
[C---:B------:R-:W-:Y:S02]  /*ee00*/  PRMT R46, R36.reuse, 0x7770, RZ ;  /* 0x00007770242e7816 */ /* 0x040fe400000000ff */
[----:B------:R-:W-:Y:S02]  /*ee10*/  PRMT R44, R36, 0x7771, RZ ;  /* 0x00007771242c7816 */ /* 0x000fe400000000ff */
[----:B----4-:R-:W-:-:S02]  /*ee20*/  PRMT R144, R32, 0x7770, RZ ;  /* 0x0000777020907816 */ /* 0x010fc400000000ff */
        /* <DEDUP_REMOVED lines=22> */
[----:B0-----:R-:W-:Y:S02]  /*ef90*/  PRMT R45, R35, 0x7773, RZ ;  /* 0x00007773232d7816 */ /* 0x001fe400000000ff */
[----:B------:R-:W-:-:S02]  /*efa0*/  PRMT R37, R134, 0x7770, RZ ;  /* 0x0000777086257816 */ /* 0x000fc400000000ff */
[----:B------:R-:W-:Y:S02]  /*efb0*/  PRMT R33, R48, 0x7610, R33 ;  /* 0x0000761030217816 */ /* 0x000fe40000000021 */
[----:B------:R-:W-:Y:S02]  /*efc0*/  PRMT R32, R49, 0x7610, R32 ;  /* 0x0000761031207816 */ /* 0x000fe40000000020 */
[----:B------:R-:W-:Y:S02]  /*efd0*/  PRMT R134, R134, 0x7771, RZ ;  /* 0x0000777186867816 */ /* 0x000fe400000000ff */
[----:B------:R-:W-:Y:S02]  /*efe0*/  PRMT R39, R117, 0x7610, R39 ;  /* 0x0000761075277816 */ /* 0x000fe40000000027 */
[----:B------:R-:W-:Y:S02]  /*eff0*/  PRMT R38, R126, 0x7610, R38 ;  /* 0x000076107e267816 */ /* 0x000fe40000000026 */
[----:B------:R-:W-:-:S02]  /*f000*/  PRMT R35, R55, 0x7610, R35 ;  /* 0x0000761037237816 */ /* 0x000fc40000000023 */
[----:B------:R-:W-:Y:S02]  /*f010*/  PRMT R34, R54, 0x7610, R34 ;  /* 0x0000761036227816 */ /* 0x000fe40000000022 */
[----:B------:R-:W-:Y:S02]  /*f020*/  PRMT R139, R28, 0x7610, R139 ;  /* 0x000076101c8b7816 */ /* 0x000fe4000000008b */
[----:B------:R-:W-:Y:S02]  /*f030*/  PRMT R143, R29, 0x7610, R143 ;  /* 0x000076101d8f7816 */ /* 0x000fe4000000008f */
[----:B------:R-:W-:Y:S02]  /*f040*/  PRMT R48, R30, 0x7610, R48 ;  /* 0x000076101e307816 */ /* 0x000fe40000000030 */
[----:B-1----:R-:W-:-:S07]  /*f050*/  PRMT R49, R31, 0x7610, R49 ;  /* 0x000076101f317816 */ /* 0x002fce0000000031 */
.L_x_112:
        /* <DEDUP_REMOVED lines=46> */
[----:B------:R-:W-:Y:S02]  /*f340*/  PRMT R28, R31, 0x5410, R54 ;  /* 0x000054101f1c7816 */ /* 0x000fe40000000036 */
[----:B------:R-:W-:-:S02]  /*f350*/  LOP3.LUT R31, R53, 0xffff, RZ, 0xc0, !PT ;  /* 0x0000ffff351f7812 */ /* 0x000fc400078ec0ff */
[----:B------:R-:W-:Y:S02]  /*f360*/  LOP3.LUT R55, R155, 0xffff, RZ, 0xc0, !PT ;  /* 0x0000ffff9b377812 */ /* 0x000fe400078ec0ff */
[----:B------:R-:W-:Y:S02]  /*f370*/  PRMT R31, R31, 0x3340, R30 ;  /* 0x000033401f1f7816 */ /* 0x000fe4000000001e */
        /* <DEDUP_REMOVED lines=95> */
.L_x_125:
[----:B------:R-:W-:Y:S05]  /*f970*/  BSYNC.RECONVERGENT B0 ;  /* 0x0000000000007941 */ /* 0x000fea0003800200 */
.L_x_124:
[----:B------:R-:W1:Y:S01]  /*f980*/  LDS R117, [R43+0x114] ;  /* 0x000114002b757984 */ /* 0x000e620000000800 */
[----:B------:R-:W-:-:S03]  /*f990*/  PRMT R134, R134, 0x7604, R37 ;  /* 0x0000760486867816 */ /* 0x000fc60000000025 */
[----:B------:R-:W2:Y:S04]  /*f9a0*/  LDS.64 R120, [R43+0x118] ;  /* 0x000118002b787984 */ /* 0x000ea80000000a00 */
[----:B------:R-:W3:Y:S04]  /*f9b0*/  LDS.64 R44, [R43+0xd8] ;  /* 0x0000d8002b2c7984 */ /* 0x000ee80000000a00 */
[----:B0-----:R-:W0:Y:S04]  /*f9c0*/  LDS.128 R28, [R43+0xe0] ;  /* 0x0000e0002b1c7984 */ /* 0x001e280000000c00 */
[----:B------:R-:W4:Y:S04]  /*f9d0*/  LDS.128 R48, [R43+0xf0] ;  /* 0x0000f0002b307984 */ /* 0x000f280000000c00 */
[----:B------:R-:W-:Y:S04]  /*f9e0*/  LDS.128 R52, [R43+0x100] ;  /* 0x000100002b347984 */ /* 0x000fe80000000c00 */
[----:B------:R-:W4:Y:S04]  /*f9f0*/  LDS.U16 R139, [R43+0x110] ;  /* 0x000110002b8b7984 */ /* 0x000f280000000400 */
[----:B-----5:R-:W-:Y:S04]  /*fa00*/  STL [R1+0x154], R47 ;  /* 0x0001542f01007387 */ /* 0x020fe80000100800 */
[----:B------:R-:W-:Y:S04]  /*fa10*/  STL.64 [R1+0x158], R122 ;  /* 0x0001587a01007387 */ /* 0x000fe80000100a00 */
[----:B------:R0:W-:Y:S04]  /*fa20*/  STL.64 [R1+0x118], R118 ;  /* 0x0001187601007387 */ /* 0x0001e80000100a00 */
[----:B-1----:R-:W-:Y:S04]  /*fa30*/  STL [R1+0x2bc], R117 ;  /* 0x0002bc7501007387 */ /* 0x002fe80000100800 */
[----:B--2---:R-:W-:Y:S01]  /*fa40*/  STL.64 [R1+0x2c0], R120 ;  /* 0x0002c07801007387 */ /* 0x004fe20000100a00 */
[----:B---3--:R-:W-:-:S03]  /*fa50*/  ISETP.NE.U32.AND P0, PT, R44, RZ, PT ;  /* 0x000000ff2c00720c */ /* 0x008fc60003f05070 */
[----:B------:R-:W-:Y:S01]  /*fa60*/  STL.U16 [R1+0x150], R134 ;  /* 0x0001508601007387 */ /* 0x000fe20000100400 */
[----:B0-----:R-:W-:Y:S02]  /*fa70*/  IADD3 R118, P3, PT, R44, R118, RZ ;  /* 0x000000762c767210 */ /* 0x001fe40007f7e0ff */
[----:B------:R-:W-:Y:S01]  /*fa80*/  ISETP.NE.AND.EX P0, PT, R45, RZ, PT, P0 ;  /* 0x000000ff2d00720c */ /* 0x000fe20003f05300 */
[----:B------:R-:W-:Y:S01]  /*fa90*/  IMAD.MOV.U32 R32, RZ, RZ, R30 ;  /* 0x000000ffff207224 */ /* 0x000fe200078e001e */
[----:B------:R0:W-:Y:S01]  /*faa0*/  STL.64 [R1+0x288], R28 ;  /* 0x0002881c01007387 */ /* 0x0001e20000100a00 */
[----:B------:R-:W-:Y:S01]  /*fab0*/  IMAD.MOV.U32 R33, RZ, RZ, R31 ;  /* 0x000000ffff217224 */ /* 0x000fe200078e001f */
[C---:B------:R-:W-:Y:S01]  /*fac0*/  PRMT R124, R28.reuse, 0x7770, RZ ;  /* 0x000077701c7c7816 */ /* 0x040fe200000000ff */
[----:B----4-:R-:W-:Y:S01]  /*fad0*/  IMAD.MOV.U32 R34, RZ, RZ, R48 ;  /* 0x000000ffff227224 */ /* 0x010fe200078e0030 */
[C---:B------:R-:W-:Y:S01]  /*fae0*/  PRMT R131, R28.reuse, 0x7771, RZ ;  /* 0x000077711c837816 */ /* 0x040fe200000000ff */
[----:B------:R-:W-:Y:S01]  /*faf0*/  IMAD.MOV.U32 R35, RZ, RZ, R49 ;  /* 0x000000ffff237224 */ /* 0x000fe200078e0031 */
[C---:B------:R-:W-:Y:S01]  /*fb00*/  PRMT R129, R28.reuse, 0x7772, RZ ;  /* 0x000077721c817816 */ /* 0x040fe200000000ff */
[----:B------:R-:W-:Y:S01]  /*fb10*/  IMAD.MOV.U32 R36, RZ, RZ, R50 ;  /* 0x000000ffff247224 */ /* 0x000fe200078e0032 */
[----:B------:R-:W-:Y:S01]  /*fb20*/  PRMT R130, R28, 0x7773, RZ ;  /* 0x000077731c827816 */ /* 0x000fe200000000ff */
[----:B------:R-:W-:Y:S01]  /*fb30*/  IMAD.MOV.U32 R37, RZ, RZ, R51 ;  /* 0x000000ffff257224 */ /* 0x000fe200078e0033 */
[----:B------:R-:W-:Y:S01]  /*fb40*/  PRMT R138, R139, 0x7710, RZ ;  /* 0x000077108b8a7816 */ /* 0x000fe200000000ff */
[----:B------:R-:W-:Y:S01]  /*fb50*/  IMAD.MOV.U32 R38, RZ, RZ, R52 ;  /* 0x000000ffff267224 */ /* 0x000fe200078e0034 */
[C---:B------:R-:W-:Y:S01]  /*fb60*/  PRMT R128, R29.reuse, 0x7770, RZ ;  /* 0x000077701d807816 */ /* 0x040fe200000000ff */
[----:B------:R-:W-:Y:S01]  /*fb70*/  IMAD.MOV.U32 R39, RZ, RZ, R53 ;  /* 0x000000ffff277224 */ /* 0x000fe200078e0035 */
[C---:B------:R-:W-:Y:S01]  /*fb80*/  PRMT R127, R29.reuse, 0x7771, RZ ;  /* 0x000077711d7f7816 */ /* 0x040fe200000000ff */
[----:B------:R1:W-:Y:S01]  /*fb90*/  STL.128 [R1+0x290], R32 ;  /* 0x0002902001007387 */ /* 0x0003e20000100c00 */
[----:B------:R-:W-:Y:S01]  /*fba0*/  PRMT R125, R29, 0x7772, RZ ;  /* 0x000077721d7d7816 */ /* 0x000fe200000000ff */
[----:B------:R-:W-:Y:S01]  /*fbb0*/  IMAD.X R119, R45, 0x1, R119, P3 ;  /* 0x000000012d777824 */ /* 0x000fe200018e0677 */
[----:B------:R-:W-:Y:S01]  /*fbc0*/  PRMT R126, R29, 0x7773, RZ ;  /* 0x000077731d7e7816 */ /* 0x000fe200000000ff */
[----:B------:R2:W-:Y:S01]  /*fbd0*/  STL.128 [R1+0x2a0], R36 ;  /* 0x0002a02401007387 */ /* 0x0005e20000100c00 */
[----:B0-----:R-:W-:-:S02]  /*fbe0*/  PRMT R29, R30, 0x7770, RZ ;  /* 0x000077701e1d7816 */ /* 0x001fc400000000ff */
[C---:B------:R-:W-:Y:S01]  /*fbf0*/  PRMT R28, R30.reuse, 0x7771, RZ ;  /* 0x000077711e1c7816 */ /* 0x040fe200000000ff */
[----:B------:R0:W-:Y:S01]  /*fc00*/  STL.64 [R1+0x280], R44 ;  /* 0x0002802c01007387 */ /* 0x0001e20000100a00 */
[C---:B------:R-:W-:Y:S02]  /*fc10*/  PRMT R132, R30.reuse, 0x7772, RZ ;  /* 0x000077721e847816 */ /* 0x040fe400000000ff */
[----:B------:R-:W-:Y:S01]  /*fc20*/  PRMT R133, R30, 0x7773, RZ ;  /* 0x000077731e857816 */ /* 0x000fe200000000ff */
[----:B------:R3:W-:Y:S01]  /*fc30*/  STL.U16 [R1+0x2b8], R138 ;  /* 0x0002b88a01007387 */ /* 0x0007e20000100400 */
[C---:B------:R-:W-:Y:S02]  /*fc40*/  PRMT R134, R31.reuse, 0x7770, RZ ;  /* 0x000077701f867816 */ /* 0x040fe400000000ff */
[C---:B------:R-:W-:Y:S01]  /*fc50*/  PRMT R135, R31.reuse, 0x7771, RZ ;  /* 0x000077711f877816 */ /* 0x040fe200000000ff */
[----:B------:R4:W-:Y:S01]  /*fc60*/  STL.64 [R1+0x2b0], R54 ;  /* 0x0002b03601007387 */ /* 0x0009e20000100a00 */
        /* <DEDUP_REMOVED lines=16> */
[----:B-1----:R-:W-:Y:S02]  /*fd70*/  PRMT R32, R48, 0x7772, RZ ;  /* 0x0000777230207816 */ /* 0x002fe400000000ff */
[C---:B------:R-:W-:Y:S02]  /*fd80*/  PRMT R33, R49.reuse, 0x7770, RZ ;  /* 0x0000777031217816 */ /* 0x040fe400000000ff */
[----:B------:R-:W-:-:S02]  /*fd90*/  PRMT R34, R49, 0x7771, RZ ;  /* 0x0000777131227816 */ /* 0x000fc400000000ff */
[----:B------:R-:W-:Y:S02]  /*fda0*/  PRMT R35, R49, 0x7772, RZ ;  /* 0x0000777231237816 */ /* 0x000fe400000000ff */
[C---:B--2---:R-:W-:Y:S02]  /*fdb0*/  PRMT R36, R50.reuse, 0x7770, RZ ;  /* 0x0000777032247816 */ /* 0x044fe400000000ff */
[C---:B------:R-:W-:Y:S02]  /*fdc0*/  PRMT R37, R50.reuse, 0x7771, RZ ;  /* 0x0000777132257816 */ /* 0x040fe400000000ff */
[C---:B------:R-:W-:Y:S02]  /*fdd0*/  PRMT R140, R50.reuse, 0x7772, RZ ;  /* 0x00007772328c7816 */ /* 0x040fe400000000ff */
[----:B------:R-:W-:Y:S02]  /*fde0*/  PRMT R141, R50, 0x7773, RZ ;  /* 0x00007773328d7816 */ /* 0x000fe400000000ff */
[----:B------:R-:W-:-:S02]  /*fdf0*/  PRMT R39, R54, 0x7770, RZ ;  /* 0x0000777036277816 */ /* 0x000fc400000000ff */
[C---:B0-----:R-:W-:Y:S02]  /*fe00*/  PRMT R44, R54.reuse, 0x7771, RZ ;  /* 0x00007771362c7816 */ /* 0x041fe400000000ff */
[----:B------:R-:W-:Y:S02]  /*fe10*/  PRMT R45, R54, 0x7772, RZ ;  /* 0x00007772362d7816 */ /* 0x000fe400000000ff */
[C---:B------:R-:W-:Y:S02]  /*fe20*/  PRMT R51, R55.reuse, 0x7770, RZ ;  /* 0x0000777037337816 */ /* 0x040fe400000000ff */
[C---:B------:R-:W-:Y:S02]  /*fe30*/  PRMT R52, R55.reuse, 0x7771, RZ ;  /* 0x0000777137347816 */ /* 0x040fe400000000ff */
[----:B------:R-:W-:Y:S02]  /*fe40*/  PRMT R53, R55, 0x7772, RZ ;  /* 0x0000777237357816 */ /* 0x000fe400000000ff */
[----:B---3--:R-:W-:-:S02]  /*fe50*/  PRMT R138, R139, 0x7770, RZ ;  /* 0x000077708b8a7816 */ /* 0x008fc400000000ff */
[----:B------:R-:W-:Y:S02]  /*fe60*/  PRMT R48, R48, 0x7773, RZ ;  /* 0x0000777330307816 */ /* 0x000fe400000000ff */
[----:B------:R-:W-:Y:S02]  /*fe70*/  PRMT R49, R49, 0x7773, RZ ;  /* 0x0000777331317816 */ /* 0x000fe400000000ff */
[----:B----4-:R-:W-:Y:S02]  /*fe80*/  PRMT R54, R54, 0x7773, RZ ;  /* 0x0000777336367816 */ /* 0x010fe400000000ff */
[----:B------:R-:W-:Y:S02]  /*fe90*/  PRMT R55, R55, 0x7773, RZ ;  /* 0x0000777337377816 */ /* 0x000fe400000000ff */
[----:B------:R-:W-:Y:S02]  /*fea0*/  PRMT R139, R139, 0x7771, RZ ;  /* 0x000077718b8b7816 */ /* 0x000fe400000000ff */
[----:B------:R-:W-:-:S02]  /*feb0*/  PRMT R38, R29, 0x7610, R38 ;  /* 0x000076101d267816 */ /* 0x000fc40000000026 */
        /* <DEDUP_REMOVED lines=11> */
.L_x_128:
[----:B0-----:R-:W-:-:S06]  /*ff70*/  IMAD.IADD R28, R1, 0x1, R32 ;  /* 0x00000001011c7824 */ /* 0x001fcc00078e0220 */
[----:B------:R-:W2:Y:S01]  /*ff80*/  LDL.U8 R28, [R28+0x3f0] ;  /* 0x0003f0001c1c7983 */ /* 0x000ea20000100000 */
[----:B------:R-:W-:Y:S02]  /*ff90*/  IMAD.MOV.U32 R29, RZ, RZ, R32 ;  /* 0x000000ffff1d7224 */ /* 0x000fe400078e0020 */
[----:B------:R-:W-:Y:S01]  /*ffa0*/  VIADD R32, R32, 0x1 ;  /* 0x0000000120207836 */ /* 0x000fe20000000000 */
[----:B--2---:R-:W-:-:S13]  /*ffb0*/  ISETP.NE.AND P0, PT, R28, RZ, PT ;  /* 0x000000ff1c00720c */ /* 0x004fda0003f05270 */
[----:B------:R-:W-:Y:S05]  /*ffc0*/  @P0 BRA `(.L_x_128) ;  /* 0xfffffffc00e80947 */ /* 0x000fea000383ffff */
[----:B------:R-:W-:Y:S05]  /*ffd0*/  BSYNC.RECONVERGENT B0 ;  /* 0x0000000000007941 */ /* 0x000fea0003800200 */
.L_x_127:
[----:B------:R-:W-:Y:S01]  /*ffe0*/  LOP3.LUT P0, RZ, R46, 0xff, RZ, 0xc0, !PT ;  /* 0x000000ff2eff7812 */ /* 0x000fe2000780c0ff */
[----:B------:R-:W-:Y:S01]  /*fff0*/  BSSY.RECONVERGENT B0, `(.L_x_129) ;  /* 0x000000f000007945 */ /* 0x000fe20003800200 */
[----:B------:R-:W-:-:S11]  /*10000*/  IMAD.MOV.U32 R28, RZ, RZ, R29 ;  /* 0x000000ffff1c7224 */ /* 0x000fd600078e001d */
[----:B------:R-:W-:Y:S05]  /*10010*/  @!P0 BRA `(.L_x_130) ;  /* 0x0000000000308947 */ /* 0x000fea0003800000 */
[----:B------:R-:W-:Y:S01]  /*10020*/  BSSY.RECONVERGENT B1, `(.L_x_131) ;  /* 0x000000a000017945 */ /* 0x000fe20003800200 */
[----:B------:R-:W-:-:S07]  /*10030*/  IMAD.MOV.U32 R28, RZ, RZ, RZ ;  /* 0x000000ffff1c7224 */ /* 0x000fce00078e00ff */
.L_x_132:
        /* <DEDUP_REMOVED lines=9> */
.L_x_131:
[----:B------:R-:W-:-:S07]  /*100d0*/  IMAD.MOV.U32 R28, RZ, RZ, R30 ;  /* 0x000000ffff1c7224 */ /* 0x000fce00078e001e */
.L_x_130:
[----:B------:R-:W-:Y:S05]  /*100e0*/  BSYNC.RECONVERGENT B0 ;  /* 0x0000000000007941 */ /* 0x000fea0003800200 */
.L_x_129:
[----:B------:R-:W-:Y:S01]  /*100f0*/  IMAD.IADD R29, R1, 0x1, R28 ;  /* 0x00000001011d7824 */ /* 0x000fe200078e021c */
[----:B------:R-:W-:Y:S01]  /*10100*/  BSSY.RECONVERGENT B0, `(.L_x_133) ;  /* 0x0000009000007945 */ /* 0x000fe20003800200 */
[----:B------:R-:W-:-:S03]  /*10110*/  IMAD.MOV.U32 R28, RZ, RZ, RZ ;  /* 0x000000ffff1c7224 */ /* 0x000fc600078e00ff */
[----:B------:R0:W-:Y:S04]  /*10120*/  STL.U8 [R29+0x3f0], RZ ;  /* 0x0003f0ff1d007387 */ /* 0x0001e80000100000 */
.L_x_134:
[----:B------:R-:W-:-:S05]  /*10130*/  IMAD.IADD R30, R1, 0x1, R28 ;  /* 0x00000001011e7824 */ /* 0x000fca00078e021c */
[----:B0-----:R-:W2:Y:S02]  /*10140*/  LDL.U8 R29, [R30+0x3f0] ;  /* 0x0003f0001e1d7983 */ /* 0x001ea40000100000 */
[----:B--2---:R-:W-:Y:S01]  /*10150*/  ISETP.NE.AND P0, PT, R29, RZ, PT ;  /* 0x000000ff1d00720c */ /* 0x004fe20003f05270 */
[----:B------:R-:W-:Y:S02]  /*10160*/  IMAD.MOV.U32 R29, RZ, RZ, R28 ;  /* 0x000000ffff1d7224 */ /* 0x000fe400078e001c */
[----:B------:R-:W-:-:S10]  /*10170*/  VIADD R28, R28, 0x1 ;  /* 0x000000011c1c7836 */ /* 0x000fd40000000000 */
[----:B------:R-:W-:Y:S05]  /*10180*/  @P0 BRA `(.L_x_134) ;  /* 0xfffffffc00e80947 */ /* 0x000fea000383ffff */
[----:B------:R-:W-:Y:S05]  /*10190*/  BSYNC.RECONVERGENT B0 ;  /* 0x0000000000007941 */ /* 0x000fea0003800200 */
.L_x_133:
[----:B------:R-:W-:Y:S01]  /*101a0*/  LOP3.LUT P0, RZ, R124, 0xff, RZ, 0xc0, !PT ;  /* 0x000000ff7cff7812 */ /* 0x000fe2000780c0ff */
[----:B------:R-:W-:-:S12]  /*101b0*/  IMAD.MOV.U32 R28, RZ, RZ, R29 ;  /* 0x000000ffff1c7224 */ /* 0x000fd800078e001d */
[----:B------:R-:W-:Y:S05]  /*101c0*/  @!P0 BRA `(.L_x_135) ;  /* 0x0000000000308947 */ /* 0x000fea0003800000 */
[----:B------:R-:W-:Y:S01]  /*101d0*/  BSSY.RECONVERGENT B0, `(.L_x_136) ;  /* 0x000000a000007945 */ /* 0x000fe20003800200 */
[----:B------:R-:W-:-:S07]  /*101e0*/  IMAD.MOV.U32 R28, RZ, RZ, RZ ;  /* 0x000000ffff1c7224 */ /* 0x000fce00078e00ff */
.L_x_137:
        /* <DEDUP_REMOVED lines=9> */
.L_x_136:
[----:B------:R-:W-:-:S07]  /*10280*/  IMAD.MOV.U32 R28, RZ, RZ, R30 ;  /* 0x000000ffff1c7224 */ /* 0x000fce00078e001e */
.L_x_135:
        /* <DEDUP_REMOVED lines=12> */
[C---:B------:R-:W-:Y:S02]  /*10350*/  PRMT R128, R37.reuse, 0x7770, RZ ;  /* 0x0000777025807816 */ /* 0x040fe400000000ff */
[C---:B------:R-:W-:Y:S02]  /*10360*/  PRMT R127, R37.reuse, 0x7771, RZ ;  /* 0x00007771257f7816 */ /* 0x040fe400000000ff */
[----:B------:R-:W-:-:S02]  /*10370*/  PRMT R125, R37, 0x7772, RZ ;  /* 0x00007772257d7816 */ /* 0x000fc400000000ff */
[----:B------:R-:W-:Y:S02]  /*10380*/  PRMT R126, R37, 0x7773, RZ ;  /* 0x00007773257e7816 */ /* 0x000fe400000000ff */
[C---:B---3--:R-:W-:Y:S02]  /*10390*/  PRMT R154, R28.reuse, 0x7770, RZ ;  /* 0x000077701c9a7816 */ /* 0x048fe400000000ff */
        /* <DEDUP_REMOVED lines=13> */
[----:B------:R-:W-:Y:S02]  /*10470*/  PRMT R29, R29, 0x7773, RZ ;  /* 0x000077731d1d7816 */ /* 0x000fe400000000ff */
        /* <DEDUP_REMOVED lines=9> */
[C---:B----4-:R-:W-:Y:S02]  /*10510*/  PRMT R146, R32.reuse, 0x7770, RZ ;  /* 0x0000777020927816 */ /* 0x050fe400000000ff */
        /* <DEDUP_REMOVED lines=8> */
[C---:B0-----:R-:W-:Y:S02]  /*105a0*/  PRMT R44, R34.reuse, 0x7771, RZ ;  /* 0x00007771222c7816 */ /* 0x041fe400000000ff */
        /* <DEDUP_REMOVED lines=18> */
.L_x_126:
        /* <DEDUP_REMOVED lines=145> */
.L_x_139:
[----:B------:R-:W-:Y:S05]  /*10fe0*/  BSYNC.RECONVERGENT B0 ;  /* 0x0000000000007941 */ /* 0x000fea0003800200 */
.L_x_138:
        /* <DEDUP_REMOVED lines=9> */
[----:B------:R-:W-:Y:S04]  /*11080*/  STL.U16 [R1+0x150], R138 ;  /* 0x0001508a01007387 */ /* 0x000fe80000100400 */
[----:B------:R3:W-:Y:S04]  /*11090*/  STL.64 [R1+0x118], R118 ;  /* 0x0001187601007387 */ /* 0x0007e80000100a00 */
[----:B-1----:R-:W-:Y:S01]  /*110a0*/  STL [R1+0x274], R47 ;  /* 0x0002742f01007387 */ /* 0x002fe20000100800 */
[----:B------:R-:W-:Y:S01]  /*110b0*/  SHF.R.U64 R132, R46, 0x8, R47 ;  /* 0x000000082e847819 */ /* 0x000fe2000000122f */
[----:B------:R-:W-:Y:S01]  /*110c0*/  IMAD.MOV.U32 R34, RZ, RZ, R44 ;  /* 0x000000ffff227224 */ /* 0x000fe200078e002c */
[C---:B------:R-:W-:Y:S01]  /*110d0*/  PRMT R133, R45.reuse, 0x7770, RZ ;  /* 0x000077702d857816 */ /* 0x040fe200000000ff */
[----:B--2---:R-:W-:Y:S01]  /*110e0*/  STL.64 [R1+0x278], R122 ;  /* 0x0002787a01007387 */ /* 0x004fe20000100a00 */
[----:B------:R-:W-:Y:S01]  /*110f0*/  IMAD.MOV.U32 R35, RZ, RZ, R45 ;  /* 0x000000ffff237224 */ /* 0x000fe200078e002d */
[----:B------:R-:W-:-:S02]  /*11100*/  PRMT R134, R45, 0x7771, RZ ;  /* 0x000077712d867816 */ /* 0x000fc400000000ff */
[C---:B---3--:R-:W-:Y:S01]  /*11110*/  ISETP.NE.U32.AND P0, PT, R52.reuse, RZ, PT ;  /* 0x000000ff3400720c */ /* 0x048fe20003f05070 */
        /* <DEDUP_REMOVED lines=61> */
[----:B------:R-:W-:Y:S02]  /*114f0*/  PRMT R135, R45, 0x7772, RZ ;  /* 0x000077722d877816 */ /* 0x000fe400000000ff */
[----:B------:R-:W-:Y:S02]  /*11500*/  PRMT R44, R152, 0x7610, R44 ;  /* 0x00007610982c7816 */ /* 0x000fe4000000002c */
[----:B------:R-:W-:Y:S02]  /*11510*/  PRMT R36, R36, 0x7773, RZ ;  /* 0x0000777324247816 */ /* 0x000fe400000000ff */
[----:B------:R-:W-:-:S02]  /*11520*/  PRMT R48, R48, 0x7773, RZ ;  /* 0x0000777330307816 */ /* 0x000fc400000000ff */
[----:B------:R-:W-:Y:S02]  /*11530*/  PRMT R49, R49, 0x7773, RZ ;  /* 0x0000777331317816 */ /* 0x000fe400000000ff */
[----:B------:R-:W-:Y:S02]  /*11540*/  PRMT R45, R45, 0x7773, RZ ;  /* 0x000077732d2d7816 */ /* 0x000fe400000000ff */
        /* <DEDUP_REMOVED lines=12> */
.L_x_142:
[----:B0-----:R-:W-:-:S06]  /*11610*/  IMAD.IADD R28, R1, 0x1, R32 ;  /* 0x00000001011c7824 */ /* 0x001fcc00078e0220 */
[----:B------:R-:W2:Y:S01]  /*11620*/  LDL.U8 R28, [R28+0x3f0] ;  /* 0x0003f0001c1c7983 */ /* 0x000ea20000100000 */
[----:B------:R-:W-:Y:S02]  /*11630*/  IMAD.MOV.U32 R29, RZ, RZ, R32 ;  /* 0x000000ffff1d7224 */ /* 0x000fe400078e0020 */
[----:B------:R-:W-:Y:S01]  /*11640*/  VIADD R32, R32, 0x1 ;  /* 0x0000000120207836 */ /* 0x000fe20000000000 */
[----:B--2---:R-:W-:-:S13]  /*11650*/  ISETP.NE.AND P0, PT, R28, RZ, PT ;  /* 0x000000ff1c00720c */ /* 0x004fda0003f05270 */
[----:B------:R-:W-:Y:S05]  /*11660*/  @P0 BRA `(.L_x_142) ;  /* 0xfffffffc00e80947 */ /* 0x000fea000383ffff */
[----:B------:R-:W-:Y:S05]  /*11670*/  BSYNC.RECONVERGENT B0 ;  /* 0x0000000000007941 */ /* 0x000fea0003800200 */
.L_x_141:
[----:B------:R-:W-:Y:S01]  /*11680*/  LOP3.LUT P0, RZ, R124, 0xff, RZ, 0xc0, !PT ;  /* 0x000000ff7cff7812 */ /* 0x000fe2000780c0ff */
[----:B------:R-:W-:Y:S01]  /*11690*/  BSSY.RECONVERGENT B0, `(.L_x_143) ;  /* 0x000000f000007945 */ /* 0x000fe20003800200 */
[----:B------:R-:W-:-:S11]  /*116a0*/  IMAD.MOV.U32 R28, RZ, RZ, R29 ;  /* 0x000000ffff1c7224 */ /* 0x000fd600078e001d */
[----:B------:R-:W-:Y:S05]  /*116b0*/  @!P0 BRA `(.L_x_144) ;  /* 0x0000000000308947 */ /* 0x000fea0003800000 */
[----:B------:R-:W-:Y:S01]  /*116c0*/  BSSY.RECONVERGENT B1, `(.L_x_145) ;  /* 0x000000a000017945 */ /* 0x000fe20003800200 */
[----:B------:R-:W-:-:S07]  /*116d0*/  IMAD.MOV.U32 R28, RZ, RZ, RZ ;  /* 0x000000ffff1c7224 */ /* 0x000fce00078e00ff */
.L_x_146:
        /* <DEDUP_REMOVED lines=9> */
.L_x_145:
[----:B------:R-:W-:-:S07]  /*11770*/  IMAD.MOV.U32 R28, RZ, RZ, R30 ;  /* 0x000000ffff1c7224 */ /* 0x000fce00078e001e */
.L_x_144:
[----:B------:R-:W-:Y:S05]  /*11780*/  BSYNC.RECONVERGENT B0 ;  /* 0x0000000000007941 */ /* 0x000fea0003800200 */
.L_x_143:
[----:B------:R-:W-:Y:S01]  /*11790*/  IMAD.IADD R29, R1, 0x1, R28 ;  /* 0x00000001011d7824 */ /* 0x000fe200078e021c */
[----:B------:R-:W-:Y:S01]  /*117a0*/  BSSY.RECONVERGENT B0, `(.L_x_147) ;  /* 0x0000009000007945 */ /* 0x000fe20003800200 */
[----:B------:R-:W-:-:S03]  /*117b0*/  IMAD.MOV.U32 R28, RZ, RZ, RZ ;  /* 0x000000ffff1c7224 */ /* 0x000fc600078e00ff */
[----:B------:R0:W-:Y:S04]  /*117c0*/  STL.U8 [R29+0x3f0], RZ ;  /* 0x0003f0ff1d007387 */ /* 0x0001e80000100000 */
.L_x_148:
[----:B------:R-:W-:-:S05]  /*117d0*/  IMAD.IADD R30, R1, 0x1, R28 ;  /* 0x00000001011e7824 */ /* 0x000fca00078e021c */
[----:B0-----:R-:W2:Y:S02]  /*117e0*/  LDL.U8 R29, [R30+0x3f0] ;  /* 0x0003f0001e1d7983 */ /* 0x001ea40000100000 */
[----:B--2---:R-:W-:Y:S01]  /*117f0*/  ISETP.NE.AND P0, PT, R29, RZ, PT ;  /* 0x000000ff1d00720c */ /* 0x004fe20003f05270 */
[----:B------:R-:W-:Y:S02]  /*11800*/  IMAD.MOV.U32 R29, RZ, RZ, R28 ;  /* 0x000000ffff1d7224 */ /* 0x000fe400078e001c */
[----:B------:R-:W-:-:S10]  /*11810*/  VIADD R28, R28, 0x1 ;  /* 0x000000011c1c7836 */ /* 0x000fd40000000000 */
[----:B------:R-:W-:Y:S05]  /*11820*/  @P0 BRA `(.L_x_148) ;  /* 0xfffffffc00e80947 */ /* 0x000fea000383ffff */
[----:B------:R-:W-:Y:S05]  /*11830*/  BSYNC.RECONVERGENT B0 ;  /* 0x0000000000007941 */ /* 0x000fea0003800200 */
.L_x_147:
[----:B------:R-:W-:Y:S01]  /*11840*/  LOP3.LUT P0, RZ, R46, 0xff, RZ, 0xc0, !PT ;  /* 0x000000ff2eff7812 */ /* 0x000fe2000780c0ff */
[----:B------:R-:W-:-:S12]  /*11850*/  IMAD.MOV.U32 R28, RZ, RZ, R29 ;  /* 0x000000ffff1c7224 */ /* 0x000fd800078e001d */
[----:B------:R-:W-:Y:S05]  /*11860*/  @!P0 BRA `(.L_x_149) ;  /* 0x0000000000308947 */ /* 0x000fea0003800000 */
[----:B------:R-:W-:Y:S01]  /*11870*/  BSSY.RECONVERGENT B0, `(.L_x_150) ;  /* 0x000000a000007945 */ /* 0x000fe20003800200 */
[----:B------:R-:W-:-:S07]  /*11880*/  IMAD.MOV.U32 R28, RZ, RZ, RZ ;  /* 0x000000ffff1c7224 */ /* 0x000fce00078e00ff */
.L_x_151:
        /* <DEDUP_REMOVED lines=9> */
.L_x_150:
[----:B------:R-:W-:-:S07]  /*11920*/  IMAD.MOV.U32 R28, RZ, RZ, R30 ;  /* 0x000000ffff1c7224 */ /* 0x000fce00078e001e */
.L_x_149:
        /* <DEDUP_REMOVED lines=68> */
.L_x_140:
        /* <DEDUP_REMOVED lines=145> */
.L_x_153:
[----:B------:R-:W-:Y:S05]  /*12680*/  BSYNC.RECONVERGENT B0 ;  /* 0x0000000000007941 */ /* 0x000fea0003800200 */
.L_x_152:
        /* <DEDUP_REMOVED lines=95> */
.L_x_156:
[----:B0-----:R-:W-:-:S06]  /*12c80*/  IMAD.IADD R28, R1, 0x1, R32 ;  /* 0x00000001011c7824 */ /* 0x001fcc00078e0220 */
[----:B------:R-:W2:Y:S01]  /*12c90*/  LDL.U8 R28, [R28+0x3f0] ;  /* 0x0003f0001c1c7983 */ /* 0x000ea20000100000 */
[----:B------:R-:W-:Y:S02]  /*12ca0*/  IMAD.MOV.U32 R29, RZ, RZ, R32 ;  /* 0x000000ffff1d7224 */ /* 0x000fe400078e0020 */
[----:B------:R-:W-:Y:S01]  /*12cb0*/  VIADD R32, R32, 0x1 ;  /* 0x0000000120207836 */ /* 0x000fe20000000000 */
[----:B--2---:R-:W-:-:S13]  /*12cc0*/  ISETP.NE.AND P0, PT, R28, RZ, PT ;  /* 0x000000ff1c00720c */ /* 0x004fda0003f05270 */
[----:B------:R-:W-:Y:S05]  /*12cd0*/  @P0 BRA `(.L_x_156) ;  /* 0xfffffffc00e80947 */ /* 0x000fea000383ffff */
[----:B------:R-:W-:Y:S05]  /*12ce0*/  BSYNC.RECONVERGENT B0 ;  /* 0x0000000000007941 */ /* 0x000fea0003800200 */
.L_x_155:
[----:B------:R-:W-:Y:S01]  /*12cf0*/  LOP3.LUT P0, RZ, R46, 0xff, RZ, 0xc0, !PT ;  /* 0x000000ff2eff7812 */ /* 0x000fe2000780c0ff */
[----:B------:R-:W-:Y:S01]  /*12d00*/  BSSY.RECONVERGENT B0, `(.L_x_157) ;  /* 0x000000f000007945 */ /* 0x000fe20003800200 */
[----:B------:R-:W-:-:S11]  /*12d10*/  IMAD.MOV.U32 R28, RZ, RZ, R29 ;  /* 0x000000ffff1c7224 */ /* 0x000fd600078e001d */
[----:B------:R-:W-:Y:S05]  /*12d20*/  @!P0 BRA `(.L_x_158) ;  /* 0x0000000000308947 */ /* 0x000fea0003800000 */
[----:B------:R-:W-:Y:S01]  /*12d30*/  BSSY.RECONVERGENT B1, `(.L_x_159) ;  /* 0x000000a000017945 */ /* 0x000fe20003800200 */
[----:B------:R-:W-:-:S07]  /*12d40*/  IMAD.MOV.U32 R28, RZ, RZ, RZ ;  /* 0x000000ffff1c7224 */ /* 0x000fce00078e00ff */
.L_x_160:
        /* <DEDUP_REMOVED lines=9> */
.L_x_159:
[----:B------:R-:W-:-:S07]  /*12de0*/  IMAD.MOV.U32 R28, RZ, RZ, R30 ;  /* 0x000000ffff1c7224 */ /* 0x000fce00078e001e */
.L_x_158:
[----:B------:R-:W-:Y:S05]  /*12df0*/  BSYNC.RECONVERGENT B0 ;  /* 0x0000000000007941 */ /* 0x000fea0003800200 */
.L_x_157:
[----:B------:R-:W-:Y:S01]  /*12e00*/  IMAD.IADD R29, R1, 0x1, R28 ;  /* 0x00000001011d7824 */ /* 0x000fe200078e021c */
[----:B------:R-:W-:Y:S01]  /*12e10*/  BSSY.RECONVERGENT B0, `(.L_x_161) ;  /* 0x0000009000007945 */ /* 0x000fe20003800200 */
[----:B------:R-:W-:-:S03]  /*12e20*/  IMAD.MOV.U32 R28, RZ, RZ, RZ ;  /* 0x000000ffff1c7224 */ /* 0x000fc600078e00ff */
[----:B------:R0:W-:Y:S04]  /*12e30*/  STL.U8 [R29+0x3f0], RZ ;  /* 0x0003f0ff1d007387 */ /* 0x0001e80000100000 */
.L_x_162:
[----:B------:R-:W-:-:S05]  /*12e40*/  IMAD.IADD R30, R1, 0x1, R28 ;  /* 0x00000001011e7824 */ /* 0x000fca00078e021c */
[----:B0-----:R-:W2:Y:S02]  /*12e50*/  LDL.U8 R29, [R30+0x3f0] ;  /* 0x0003f0001e1d7983 */ /* 0x001ea40000100000 */
[----:B--2---:R-:W-:Y:S01]  /*12e60*/  ISETP.NE.AND P0, PT, R29, RZ, PT ;  /* 0x000000ff1d00720c */ /* 0x004fe20003f05270 */
[----:B------:R-:W-:Y:S02]  /*12e70*/  IMAD.MOV.U32 R29, RZ, RZ, R28 ;  /* 0x000000ffff1d7224 */ /* 0x000fe400078e001c */
[----:B------:R-:W-:-:S10]  /*12e80*/  VIADD R28, R28, 0x1 ;  /* 0x000000011c1c7836 */ /* 0x000fd40000000000 */
[----:B------:R-:W-:Y:S05]  /*12e90*/  @P0 BRA `(.L_x_162) ;  /* 0xfffffffc00e80947 */ /* 0x000fea000383ffff */
[----:B------:R-:W-:Y:S05]  /*12ea0*/  BSYNC.RECONVERGENT B0 ;  /* 0x0000000000007941 */ /* 0x000fea0003800200 */
.L_x_161:
[----:B------:R-:W-:Y:S01]  /*12eb0*/  LOP3.LUT P0, RZ, R124, 0xff, RZ, 0xc0, !PT ;  /* 0x000000ff7cff7812 */ /* 0x000fe2000780c0ff */
[----:B------:R-:W-:-:S12]  /*12ec0*/  IMAD.MOV.U32 R28, RZ, RZ, R29 ;  /* 0x000000ffff1c7224 */ /* 0x000fd800078e001d */
[----:B------:R-:W-:Y:S05]  /*12ed0*/  @!P0 BRA `(.L_x_163) ;  /* 0x0000000000308947 */ /* 0x000fea0003800000 */
[----:B------:R-:W-:Y:S01]  /*12ee0*/  BSSY.RECONVERGENT B0, `(.L_x_164) ;  /* 0x000000a000007945 */ /* 0x000fe20003800200 */
[----:B------:R-:W-:-:S07]  /*12ef0*/  IMAD.MOV.U32 R28, RZ, RZ, RZ ;  /* 0x000000ffff1c7224 */ /* 0x000fce00078e00ff */
.L_x_165:
        /* <DEDUP_REMOVED lines=9> */
.L_x_164:
[----:B------:R-:W-:-:S07]  /*12f90*/  IMAD.MOV.U32 R28, RZ, RZ, R30 ;  /* 0x000000ffff1c7224 */ /* 0x000fce00078e001e */
.L_x_163:
        /* <DEDUP_REMOVED lines=68> */
.L_x_154:
        /* <DEDUP_REMOVED lines=145> */
.L_x_167:
[----:B------:R-:W-:Y:S05]  /*13cf0*/  BSYNC.RECONVERGENT B0 ;  /* 0x0000000000007941 */ /* 0x000fea0003800200 */
.L_x_166:
        /* <DEDUP_REMOVED lines=37> */
[----:B------:R1:W-:Y:S01]  /*13f50*/  STL.128 [R1+0x1d0], R32 ;  /* 0x0001d02001007387 */ /* 0x0003e20000100c00 */
[----:B------:R-:W-:-:S02]  /*13f60*/  PRMT R136, R38, 0x7771, RZ ;  /* 0x0000777126887816 */ /* 0x000fc400000000ff */
[C---:B------:R-:W-:Y:S02]  /*13f70*/  PRMT R137, R38.reuse, 0x7772, RZ ;  /* 0x0000777226897816 */ /* 0x040fe400000000ff */
[----:B------:R-:W-:Y:S02]  /*13f80*/  PRMT R138, R38, 0x7773, RZ ;  /* 0x00007773268a7816 */ /* 0x000fe400000000ff */
[C---:B------:R-:W-:Y:S02]  /*13f90*/  PRMT R130, R36.reuse, 0x7770, RZ ;  /* 0x0000777024827816 */ /* 0x040fe400000000ff */
[C---:B------:R-:W-:Y:S02]  /*13fa0*/  PRMT R123, R36.reuse, 0x7771, RZ ;  /* 0x00007771247b7816 */ /* 0x040fe400000000ff */
[----:B------:R-:W-:Y:S01]  /*13fb0*/  PRMT R122, R36, 0x7772, RZ ;  /* 0x00007772247a7816 */ /* 0x000fe200000000ff */
[----:B0-----:R-:W-:Y:S01]  /*13fc0*/  IMAD.MOV.U32 R28, RZ, RZ, R38 ;  /* 0x000000ffff1c7224 */ /* 0x001fe200078e0026 */
[----:B------:R-:W-:Y:S01]  /*13fd0*/  PRMT R38, R132, 0x7604, R37 ;  /* 0x0000760484267816 */ /* 0x000fe20000000025 */
[----:B------:R-:W-:Y:S01]  /*13fe0*/  IMAD.MOV.U32 R29, RZ, RZ, R39 ;  /* 0x000000ffff1d7224 */ /* 0x000fe200078e0027 */
[----:B------:R-:W-:Y:S01]  /*13ff0*/  PRMT R144, R55, 0x7771, RZ ;  /* 0x0000777137907816 */ /* 0x000fe200000000ff */
[----:B------:R-:W-:Y:S01]  /*14000*/  IMAD.MOV.U32 R30, RZ, RZ, R48 ;  /* 0x000000ffff1e7224 */ /* 0x000fe200078e0030 */
[----:B------:R-:W-:Y:S01]  /*14010*/  PRMT R36, R36, 0x7773, RZ ;  /* 0x0000777324247816 */ /* 0x000fe200000000ff */
[----:B------:R-:W-:Y:S01]  /*14020*/  IMAD.MOV.U32 R31, RZ, RZ, R49 ;  /* 0x000000ffff1f7224 */ /* 0x000fe200078e0031 */
[C---:B------:R-:W-:Y:S01]  /*14030*/  PRMT R139, R39.reuse, 0x7770, RZ ;  /* 0x00007770278b7816 */ /* 0x040fe200000000ff */
[----:B------:R-:W-:Y:S01]  /*14040*/  STL.U16 [R1+0x1e0], R38 ;  /* 0x0001e02601007387 */ /* 0x000fe20000100400 */
[----:B------:R-:W-:-:S02]  /*14050*/  PRMT R140, R39, 0x7771, RZ ;  /* 0x00007771278c7816 */ /* 0x000fc400000000ff */
[C---:B------:R-:W-:Y:S01]  /*14060*/  PRMT R141, R39.reuse, 0x7772, RZ ;  /* 0x00007772278d7816 */ /* 0x040fe200000000ff */
[----:B------:R0:W-:Y:S01]  /*14070*/  STL.128 [R1+0x1c0], R28 ;  /* 0x0001c01c01007387 */ /* 0x0001e20000100c00 */
[----:B------:R-:W-:Y:S02]  /*14080*/  PRMT R142, R39, 0x7773, RZ ;  /* 0x00007773278e7816 */ /* 0x000fe400000000ff */
[C---:B-1----:R-:W-:Y:S02]  /*14090*/  PRMT R32, R49.reuse, 0x7770, RZ ;  /* 0x0000777031207816 */ /* 0x042fe400000000ff */
[C---:B------:R-:W-:Y:S02]  /*140a0*/  PRMT R33, R49.reuse, 0x7771, RZ ;  /* 0x0000777131217816 */ /* 0x040fe400000000ff */
[C---:B------:R-:W-:Y:S02]  /*140b0*/  PRMT R34, R49.reuse, 0x7772, RZ ;  /* 0x0000777231227816 */ /* 0x040fe400000000ff */
[----:B------:R-:W-:-:S02]  /*140c0*/  PRMT R35, R49, 0x7773, RZ ;  /* 0x0000777331237816 */ /* 0x000fc400000000ff */
[C---:B------:R-:W-:Y:S02]  /*140d0*/  PRMT R145, R50.reuse, 0x7770, RZ ;  /* 0x0000777032917816 */ /* 0x040fe400000000ff */
[C---:B------:R-:W-:Y:S02]  /*140e0*/  PRMT R146, R50.reuse, 0x7771, RZ ;  /* 0x0000777132927816 */ /* 0x040fe400000000ff */
[----:B------:R-:W-:Y:S02]  /*140f0*/  PRMT R147, R50, 0x7772, RZ ;  /* 0x0000777232937816 */ /* 0x000fe400000000ff */
[C---:B0-----:R-:W-:Y:S02]  /*14100*/  PRMT R28, R48.reuse, 0x7770, RZ ;  /* 0x00007770301c7816 */ /* 0x041fe400000000ff */
[C---:B------:R-:W-:Y:S02]  /*14110*/  PRMT R29, R48.reuse, 0x7771, RZ ;  /* 0x00007771301d7816 */ /* 0x040fe400000000ff */
[----:B------:R-:W-:-:S02]  /*14120*/  PRMT R30, R48, 0x7772, RZ ;  /* 0x00007772301e7816 */ /* 0x000fc400000000ff */
[----:B------:R-:W-:Y:S02]  /*14130*/  PRMT R31, R48, 0x7773, RZ ;  /* 0x00007773301f7816 */ /* 0x000fe400000000ff */
        /* <DEDUP_REMOVED lines=36> */
.L_x_170:
[----:B0-----:R-:W-:-:S06]  /*14380*/  IMAD.IADD R28, R1, 0x1, R32 ;  /* 0x00000001011c7824 */ /* 0x001fcc00078e0220 */
[----:B------:R-:W2:Y:S01]  /*14390*/  LDL.U8 R28, [R28+0x3f0] ;  /* 0x0003f0001c1c7983 */ /* 0x000ea20000100000 */
[----:B------:R-:W-:Y:S02]  /*143a0*/  IMAD.MOV.U32 R29, RZ, RZ, R32 ;  /* 0x000000ffff1d7224 */ /* 0x000fe400078e0020 */
[----:B------:R-:W-:Y:S01]  /*143b0*/  VIADD R32, R32, 0x1 ;  /* 0x0000000120207836 */ /* 0x000fe20000000000 */
[----:B--2---:R-:W-:-:S13]  /*143c0*/  ISETP.NE.AND P0, PT, R28, RZ, PT ;  /* 0x000000ff1c00720c */ /* 0x004fda0003f05270 */
[----:B------:R-:W-:Y:S05]  /*143d0*/  @P0 BRA `(.L_x_170) ;  /* 0xfffffffc00e80947 */ /* 0x000fea000383ffff */
[----:B------:R-:W-:Y:S05]  /*143e0*/  BSYNC.RECONVERGENT B0 ;  /* 0x0000000000007941 */ /* 0x000fea0003800200 */
.L_x_169:
[----:B------:R-:W-:Y:S01]  /*143f0*/  LOP3.LUT P0, RZ, R124, 0xff, RZ, 0xc0, !PT ;  /* 0x000000ff7cff7812 */ /* 0x000fe2000780c0ff */
[----:B------:R-:W-:Y:S01]  /*14400*/  BSSY.RECONVERGENT B0, `(.L_x_171) ;  /* 0x000000f000007945 */ /* 0x000fe20003800200 */
[----:B------:R-:W-:-:S11]  /*14410*/  IMAD.MOV.U32 R28, RZ, RZ, R29 ;  /* 0x000000ffff1c7224 */ /* 0x000fd600078e001d */
[----:B------:R-:W-:Y:S05]  /*14420*/  @!P0 BRA `(.L_x_172) ;  /* 0x0000000000308947 */ /* 0x000fea0003800000 */
[----:B------:R-:W-:Y:S01]  /*14430*/  BSSY.RECONVERGENT B1, `(.L_x_173) ;  /* 0x000000a000017945 */ /* 0x000fe20003800200 */
[----:B------:R-:W-:-:S07]  /*14440*/  IMAD.MOV.U32 R28, RZ, RZ, RZ ;  /* 0x000000ffff1c7224 */ /* 0x000fce00078e00ff */
.L_x_174:
        /* <DEDUP_REMOVED lines=9> */
.L_x_173:
[----:B------:R-:W-:-:S07]  /*144e0*/  IMAD.MOV.U32 R28, RZ, RZ, R30 ;  /* 0x000000ffff1c7224 */ /* 0x000fce00078e001e */
.L_x_172:
[----:B------:R-:W-:Y:S05]  /*144f0*/  BSYNC.RECONVERGENT B0 ;  /* 0x0000000000007941 */ /* 0x000fea0003800200 */
.L_x_171:
[----:B------:R-:W-:Y:S01]  /*14500*/  IMAD.IADD R29, R1, 0x1, R28 ;  /* 0x00000001011d7824 */ /* 0x000fe200078e021c */
[----:B------:R-:W-:Y:S01]  /*14510*/  BSSY.RECONVERGENT B0, `(.L_x_175) ;  /* 0x0000009000007945 */ /* 0x000fe20003800200 */
[----:B------:R-:W-:-:S03]  /*14520*/  IMAD.MOV.U32 R28, RZ, RZ, RZ ;  /* 0x000000ffff1c7224 */ /* 0x000fc600078e00ff */
[----:B------:R0:W-:Y:S04]  /*14530*/  STL.U8 [R29+0x3f0], RZ ;  /* 0x0003f0ff1d007387 */ /* 0x0001e80000100000 */
.L_x_176:
[----:B------:R-:W-:-:S05]  /*14540*/  IMAD.IADD R30, R1, 0x1, R28 ;  /* 0x00000001011e7824 */ /* 0x000fca00078e021c */
[----:B0-----:R-:W2:Y:S02]  /*14550*/  LDL.U8 R29, [R30+0x3f0] ;  /* 0x0003f0001e1d7983 */ /* 0x001ea40000100000 */
[----:B--2---:R-:W-:Y:S01]  /*14560*/  ISETP.NE.AND P0, PT, R29, RZ, PT ;  /* 0x000000ff1d00720c */ /* 0x004fe20003f05270 */
[----:B------:R-:W-:Y:S02]  /*14570*/  IMAD.MOV.U32 R29, RZ, RZ, R28 ;  /* 0x000000ffff1d7224 */ /* 0x000fe400078e001c */
[----:B------:R-:W-:-:S10]  /*14580*/  VIADD R28, R28, 0x1 ;  /* 0x000000011c1c7836 */ /* 0x000fd40000000000 */
[----:B------:R-:W-:Y:S05]  /*14590*/  @P0 BRA `(.L_x_176) ;  /* 0xfffffffc00e80947 */ /* 0x000fea000383ffff */
[----:B------:R-:W-:Y:S05]  /*145a0*/  BSYNC.RECONVERGENT B0 ;  /* 0x0000000000007941 */ /* 0x000fea0003800200 */
.L_x_175:
[----:B------:R-:W-:Y:S01]  /*145b0*/  LOP3.LUT P0, RZ, R46, 0xff, RZ, 0xc0, !PT ;  /* 0x000000ff2eff7812 */ /* 0x000fe2000780c0ff */
[----:B------:R-:W-:-:S12]  /*145c0*/  IMAD.MOV.U32 R28, RZ, RZ, R29 ;  /* 0x000000ffff1c7224 */ /* 0x000fd800078e001d */
[----:B------:R-:W-:Y:S05]  /*145d0*/  @!P0 BRA `(.L_x_177) ;  /* 0x0000000000308947 */ /* 0x000fea0003800000 */
[----:B------:R-:W-:Y:S01]  /*145e0*/  BSSY.RECONVERGENT B0, `(.L_x_178) ;  /* 0x000000a000007945 */ /* 0x000fe20003800200 */
[----:B------:R-:W-:-:S07]  /*145f0*/  IMAD.MOV.U32 R28, RZ, RZ, RZ ;  /* 0x000000ffff1c7224 */ /* 0x000fce00078e00ff */
.L_x_179:
        /* <DEDUP_REMOVED lines=9> */
.L_x_178:
[----:B------:R-:W-:-:S07]  /*14690*/  IMAD.MOV.U32 R28, RZ, RZ, R30 ;  /* 0x000000ffff1c7224 */ /* 0x000fce00078e001e */
.L_x_177:
        /* <DEDUP_REMOVED lines=9> */
[C---:B------:R-:W-:Y:S02]  /*14730*/  PRMT R50, R36.reuse, 0x7771, RZ ;  /* 0x0000777124327816 */ /* 0x040fe400000000ff */
[C---:B------:R-:W-:Y:S02]  /*14740*/  PRMT R49, R36.reuse, 0x7772, RZ ;  /* 0x0000777224317816 */ /* 0x040fe400000000ff */
[----:B------:R-:W-:Y:S02]  /*14750*/  PRMT R48, R36, 0x7773, RZ ;  /* 0x0000777324307816 */ /* 0x000fe400000000ff */
[----:B------:R-:W-:Y:S02]  /*14760*/  PRMT R54, R37, 0x7773, RZ ;  /* 0x0000777325367816 */ /* 0x000fe400000000ff */
[C---:B---3--:R-:W-:Y:S02]  /*14770*/  PRMT R135, R28.reuse, 0x7770, RZ ;  /* 0x000077701c877816 */ /* 0x048fe400000000ff */
        /* <DEDUP_REMOVED lines=11> */
[C---:B----4-:R-:W-:Y:S02]  /*14830*/  PRMT R145, R32.reuse, 0x7770, RZ ;  /* 0x0000777020917816 */ /* 0x050fe400000000ff */
        /* <DEDUP_REMOVED lines=21> */
[----:B0-----:R-:W-:Y:S02]  /*14990*/  PRMT R44, R37, 0x7771, RZ ;  /* 0x00007771252c7816 */ /* 0x001fe400000000ff */
        /* <DEDUP_REMOVED lines=20> */
.L_x_168:
        /* <DEDUP_REMOVED lines=26> */
[----:B------:R-:W-:Y:S02]  /*14c80*/  LOP3.LUT R30, R144, 0xffff, RZ, 0xc0, !PT ;  /* 0x0000ffff901e7812 */ /* 0x000fe400078ec0ff */
[----:B------:R-:W-:Y:S02]  /*14c90*/  ISETP.NE.AND P0, PT, R237, 0x7, PT ;  /* 0x00000007ed00780c */ /* 0x000fe40003f05270 */
[----:B------:R-:W-:Y:S02]  /*14ca0*/  PRMT R30, R33, 0x3340, R30 ;  /* 0x00003340211e7816 */ /* 0x000fe4000000001e */
[----:B------:R-:W-:Y:S02]  /*14cb0*/  LOP3.LUT R33, R130, 0xffff, RZ, 0xc0, !PT ;  /* 0x0000ffff82217812 */ /* 0x000fe400078ec0ff */
[----:B------:R-:W-:-:S02]  /*14cc0*/  PRMT R36, R132, 0x7604, R37 ;  /* 0x0000760484247816 */ /* 0x000fc40000000025 */
        /* <DEDUP_REMOVED lines=37> */
[----:B------:R-:W-:Y:S02]  /*14f20*/  PRMT R33, R32, 0x5410, R33 ;  /* 0x0000541020217816 */ /* 0x000fe40000000021 */
[----:B------:R-:W-:Y:S02]  /*14f30*/  LOP3.LUT R32, R148, 0xffff, RZ, 0xc0, !PT ;  /* 0x0000ffff94207812 */ /* 0x000fe400078ec0ff */
[----:B0-----:R-:W-:Y:S02]  /*14f40*/  LOP3.LUT R28, R146, 0xffff, RZ, 0xc0, !PT ;  /* 0x0000ffff921c7812 */ /* 0x001fe400078ec0ff */
[----:B------:R-:W-:-:S02]  /*14f50*/  LOP3.LUT R29, R145, 0xffff, RZ, 0xc0, !PT ;  /* 0x0000ffff911d7812 */ /* 0x000fc400078ec0ff */
[----:B------:R-:W-:Y:S02]  /*14f60*/  PRMT R32, R35, 0x3340, R32 ;  /* 0x0000334023207816 */ /* 0x000fe40000000020 */
[----:B------:R-:W-:Y:S02]  /*14f70*/  PRMT R29, R29, 0x3340, R28 ;  /* 0x000033401d1d7816 */ /* 0x000fe4000000001c */
[----:B------:R-:W-:Y:S02]  /*14f80*/  LOP3.LUT R28, R143, 0xffff, RZ, 0xc0, !PT ;  /* 0x0000ffff8f1c7812 */ /* 0x000fe400078ec0ff */
[----:B------:R-:W-:Y:S02]  /*14f90*/  PRMT R32, R29, 0x5410, R32 ;  /* 0x000054101d207816 */ /* 0x000fe40000000020 */
[----:B------:R-:W-:Y:S02]  /*14fa0*/  LOP3.LUT R29, R134, 0xffff, RZ, 0xc0, !PT ;  /* 0x0000ffff861d7812 */ /* 0x000fe400078ec0ff */
[----:B------:R-:W-:-:S02]  /*14fb0*/  LOP3.LUT R30, R55, 0xffff, RZ, 0xc0, !PT ;  /* 0x0000ffff371e7812 */ /* 0x000fc400078ec0ff */
[----:B------:R-:W-:Y:S02]  /*14fc0*/  PRMT R28, R29, 0x3340, R28 ;  /* 0x000033401d1c7816 */ /* 0x000fe4000000001c */
[----:B------:R-:W-:-:S04]  /*14fd0*/  LOP3.LUT R29, R133, 0xffff, RZ, 0xc0, !PT ;  /* 0x0000ffff851d7812 */ /* 0x000fc800078ec0ff */
[----:B------:R-:W-:Y:S02]  /*14fe0*/  PRMT R29, R30, 0x3340, R29 ;  /* 0x000033401e1d7816 */ /* 0x000fe4000000001d */
[----:B------:R-:W-:Y:S02]  /*14ff0*/  LOP3.LUT R30, R51, 0xffff, RZ, 0xc0, !PT ;  /* 0x0000ffff331e7812 */ /* 0x000fe400078ec0ff */
[----:B------:R-:W-:Y:S02]  /*15000*/  PRMT R35, R29, 0x5410, R28 ;  /* 0x000054101d237816 */ /* 0x000fe4000000001c */
[----:B------:R-:W-:Y:S02]  /*15010*/  LOP3.LUT R28, R54, 0xffff, RZ, 0xc0, !PT ;  /* 0x0000ffff361c7812 */ /* 0x000fe400078ec0ff */
[----:B------:R-:W-:-:S04]  /*15020*/  LOP3.LUT R29, R53, 0xffff, RZ, 0xc0, !PT ;  /* 0x0000ffff351d7812 */ /* 0x000fc800078ec0ff */
[----:B------:R-:W-:Y:S02]  /*15030*/  PRMT R28, R29, 0x3340, R28 ;  /* 0x000033401d1c7816 */ /* 0x000fe4000000001c */
[----:B------:R-:W-:-:S04]  /*15040*/  LOP3.LUT R29, R52, 0xffff, RZ, 0xc0, !PT ;  /* 0x0000ffff341d7812 */ /* 0x000fc800078ec0ff */
[----:B------:R-:W-:-:S04]  /*15050*/  PRMT R29, R30, 0x3340, R29 ;  /* 0x000033401e1d7816 */ /* 0x000fc8000000001d */
[----:B------:R-:W-:Y:S01]  /*15060*/  PRMT R34, R29, 0x5410, R28 ;  /* 0x000054101d227816 */ /* 0x000fe2000000001c */
[----:B------:R-:W-:Y:S06]  /*15070*/  @P0 BRA `(.L_x_181) ;  /* 0x0000000000dc0947 */ /* 0x000fec0003800000 */
        /* <DEDUP_REMOVED lines=55> */
.L_x_181:
[----:B------:R-:W-:Y:S05]  /*153f0*/  BSYNC.RECONVERGENT B0 ;  /* 0x0000000000007941 */ /* 0x000fea0003800200 */
.L_x_180:
[----:B------:R-:W0:Y:S01]  /*15400*/  LDS.128 R48, [R43+0x210] ;  /* 0x000210002b307984 */ /* 0x000e220000000c00 */
[----:B------:R-:W-:Y:S02]  /*15410*/  IMAD.MOV.U32 R122, RZ, RZ, R100 ;  /* 0x000000ffff7a7224 */ /* 0x000fe400078e0064 */
[----:B------:R-:W-:Y:S01]  /*15420*/  IMAD.MOV.U32 R123, RZ, RZ, R40 ;  /* 0x000000ffff7b7224 */ /* 0x000fe200078e0028 */
[----:B------:R-:W1:Y:S04]  /*15430*/  LDS.128 R52, [R43+0x220] ;  /* 0x000220002b347984 */ /* 0x000e680000000c00 */
[----:B------:R-:W2:Y:S04]  /*15440*/  LDS.64 R44, [R43+0x1f8] ;  /* 0x0001f8002b2c7984 */ /* 0x000ea80000000a00 */
[----:B------:R-:W3:Y:S04]  /*15450*/  LDS R117, [R43+0x234] ;  /* 0x000234002b757984 */ /* 0x000ee80000000800 */
[----:B------:R-:W-:Y:S04]  /*15460*/  LDS.64 R120, [R43+0x238] ;  /* 0x000238002b787984 */ /* 0x000fe80000000a00 */
[----:B------:R-:W4:Y:S04]  /*15470*/  LDS.128 R28, [R43+0x200] ;  /* 0x000200002b1c7984 */ /* 0x000f280000000c00 */
[----:B------:R-:W4:Y:S04]  /*15480*/  LDS.U16 R137, [R43+0x230] ;  /* 0x000230002b897984 */ /* 0x000f280000000400 */
[----:B------:R0:W-:Y:S04]  /*15490*/  STL.U16 [R1+0x150], R36 ;  /* 0x0001502401007387 */ /* 0x0001e80000100400 */
[----:B-----5:R-:W-:Y:S04]  /*154a0*/  STL [R1+0x154], R47 ;  /* 0x0001542f01007387 */ /* 0x020fe80000100800 */
[----:B------:R-:W-:Y:S01]  /*154b0*/  STL.64 [R1+0x158], R128 ;  /* 0x0001588001007387 */ /* 0x000fe20000100a00 */
[----:B0-----:R-:W-:-:S03]  /*154c0*/  IMAD.MOV.U32 R36, RZ, RZ, R50 ;  /* 0x000000ffff247224 */ /* 0x001fc600078e0032 */
[----:B------:R0:W-:Y:S01]  /*154d0*/  STL.128 [R1+0x140], R32 ;  /* 0x0001402001007387 */ /* 0x0001e20000100c00 */
[----:B------:R-:W-:Y:S01]  /*154e0*/  IMAD.MOV.U32 R37, RZ, RZ, R51 ;  /* 0x000000ffff257224 */ /* 0x000fe200078e0033 */
[----:B------:R-:W-:Y:S01]  /*154f0*/  PRMT R146, R48, 0x7771, RZ ;  /* 0x0000777130927816 */ /* 0x000fe200000000ff */
[----:B-1----:R-:W-:Y:S01]  /*15500*/  IMAD.MOV.U32 R38, RZ, RZ, R52 ;  /* 0x000000ffff267224 */ /* 0x002fe200078e0034 */
[----:B------:R1:W-:Y:S01]  /*15510*/  STL.64 [R1+0x118], R118 ;  /* 0x0001187601007387 */ /* 0x0003e20000100a00 */
[----:B------:R-:W-:Y:S01]  /*15520*/  IMAD.MOV.U32 R39, RZ, RZ, R53 ;  /* 0x000000ffff277224 */ /* 0x000fe200078e0035 */
[----:B------:R-:W-:Y:S02]  /*15530*/  PRMT R145, R49, 0x7771, RZ ;  /* 0x0000777131917816 */ /* 0x000fe400000000ff */
[----:B--2---:R-:W-:Y:S01]  /*15540*/  STL.64 [R1+0x160], R44 ;  /* 0x0001602c01007387 */ /* 0x004fe20000100a00 */
[----:B------:R-:W-:Y:S02]  /*15550*/  ISETP.NE.U32.AND P0, PT, R44, RZ, PT ;  /* 0x000000ff2c00720c */ /* 0x000fe40003f05070 */
[----:B------:R-:W-:Y:S01]  /*15560*/  PRMT R160, R50, 0x7770, RZ ;  /* 0x0000777032a07816 */ /* 0x000fe200000000ff */
[----:B------:R-:W-:Y:S01]  /*15570*/  STL.128 [R1+0x180], R36 ;  /* 0x0001802401007387 */ /* 0x000fe20000100c00 */
[----:B------:R-:W-:-:S02]  /*15580*/  ISETP.NE.AND.EX P0, PT, R45, RZ, PT, P0 ;  /* 0x000000ff2d00720c */ /* 0x000fc40003f05300 */
[----:B------:R-:W-:Y:S01]  /*15590*/  PRMT R144, R50, 0x7771, RZ ;  /* 0x0000777132907816 */ /* 0x000fe200000000ff */
[----:B---3--:R-:W-:Y:S01]  /*155a0*/  STL [R1+0x19c], R117 ;  /* 0x00019c7501007387 */ /* 0x008fe20000100800 */
[----:B0-----:R-:W-:Y:S01]  /*155b0*/  IMAD.MOV.U32 R34, RZ, RZ, R48 ;  /* 0x000000ffff227224 */ /* 0x001fe200078e0030 */
[----:B-1----:R-:W-:Y:S01]  /*155c0*/  IADD3 R118, P3, PT, R44, R118, RZ ;  /* 0x000000762c767210 */ /* 0x002fe20007f7e0ff */
[----:B----4-:R-:W-:Y:S01]  /*155d0*/  IMAD.MOV.U32 R32, RZ, RZ, R30 ;  /* 0x000000ffff207224 */ /* 0x010fe200078e001e */
[----:B------:R-:W-:Y:S01]  /*155e0*/  STL.64 [R1+0x1a0], R120 ;  /* 0x0001a07801007387 */ /* 0x000fe20000100a00 */
[C---:B------:R-:W-:Y:S01]  /*155f0*/  PRMT R154, R28.reuse, 0x7770, RZ ;  /* 0x000077701c9a7816 */ /* 0x040fe200000000ff */
[----:B------:R-:W-:Y:S01]  /*15600*/  IMAD.MOV.U32 R33, RZ, RZ, R31 ;  /* 0x000000ffff217224 */ /* 0x000fe200078e001f */
[C---:B------:R-:W-:Y:S01]  /*15610*/  PRMT R126, R28.reuse, 0x7771, RZ ;  /* 0x000077711c7e7816 */ /* 0x040fe200000000ff */
[----:B------:R0:W-:Y:S01]  /*15620*/  STL.64 [R1+0x168], R28 ;  /* 0x0001681c01007387 */ /* 0x0001e20000100a00 */
[C---:B------:R-:W-:Y:S01]  /*15630*/  PRMT R155, R28.reuse, 0x7772, RZ ;  /* 0x000077721c9b7816 */ /* 0x040fe200000000ff */
[----:B------:R-:W-:Y:S01]  /*15640*/  IMAD.MOV.U32 R35, RZ, RZ, R49 ;  /* 0x000000ffff237224 */ /* 0x000fe200078e0031 */
[----:B------:R-:W-:Y:S01]  /*15650*/  PRMT R156, R28, 0x7773, RZ ;  /* 0x000077731c9c7816 */ /* 0x000fe200000000ff */
[----:B------:R-:W-:Y:S01]  /*15660*/  STL.64 [R1+0x190], R54 ;  /* 0x0001903601007387 */ /* 0x000fe20000100a00 */
[----:B------:R-:W-:Y:S01]  /*15670*/  PRMT R157, R29, 0x7770, RZ ;  /* 0x000077701d9d7816 */ /* 0x000fe200000000ff */
[----:B------:R-:W-:Y:S01]  /*15680*/  IMAD.X R119, R45, 0x1, R119, P3 ;  /* 0x000000012d777824 */ /* 0x000fe200018e0677 */
[C---:B------:R-:W-:Y:S01]  /*15690*/  PRMT R125, R29.reuse, 0x7771, RZ ;  /* 0x000077711d7d7816 */ /* 0x040fe200000000ff */
[----:B------:R1:W-:Y:S01]  /*156a0*/  STL.128 [R1+0x170], R32 ;  /* 0x0001702001007387 */ /* 0x0003e20000100c00 */
[----:B------:R-:W-:-:S02]  /*156b0*/  PRMT R158, R29, 0x7772, RZ ;  /* 0x000077721d9e7816 */ /* 0x000fc400000000ff */
[----:B------:R-:W-:Y:S02]  /*156c0*/  PRMT R159, R29, 0x7773, RZ ;  /* 0x000077731d9f7816 */ /* 0x000fe400000000ff */
[----:B0-----:R-:W-:Y:S02]  /*156d0*/  PRMT R28, R137, 0x7710, RZ ;  /* 0x00007710891c7816 */ /* 0x001fe400000000ff */
[C---:B------:R-:W-:Y:S02]  /*156e0*/  PRMT R148, R30.reuse, 0x7770, RZ ;  /* 0x000077701e947816 */ /* 0x040fe400000000ff */
[C---:B------:R-:W-:Y:S01]  /*156f0*/  PRMT R124, R30.reuse, 0x7771, RZ ;  /* 0x000077711e7c7816 */ /* 0x040fe200000000ff */
[----:B------:R0:W-:Y:S01]  /*15700*/  STL.U16 [R1+0x198], R28 ;  /* 0x0001981c01007387 */ /* 0x0001e20000100400 */
[C---:B------:R-:W-:Y:S02]  /*15710*/  PRMT R149, R30.reuse, 0x7772, RZ ;  /* 0x000077721e957816 */ /* 0x040fe400000000ff */
[----:B------:R-:W-:-:S02]  /*15720*/  PRMT R150, R30, 0x7773, RZ ;  /* 0x000077731e967816 */ /* 0x000fc400000000ff */
[C---:B------:R-:W-:Y:S02]  /*15730*/  PRMT R30, R49.reuse, 0x7772, RZ ;  /* 0x00007772311e7816 */ /* 0x040fe400000000ff */
[C---:B-1----:R-:W-:Y:S02]  /*15740*/  PRMT R32, R48.reuse, 0x7770, RZ ;  /* 0x0000777030207816 */ /* 0x042fe400000000ff */
[----:B------:R-:W-:Y:S02]  /*15750*/  PRMT R33, R48, 0x7772, RZ ;  /* 0x0000777230217816 */ /* 0x000fe400000000ff */
[----:B------:R-:W-:Y:S02]  /*15760*/  PRMT R34, R49, 0x7770, RZ ;  /* 0x0000777031227816 */ /* 0x000fe400000000ff */
        /* <DEDUP_REMOVED lines=15> */
[----:B0-----:R-:W-:Y:S02]  /*15860*/  PRMT R28, R55, 0x7772, RZ ;  /* 0x00007772371c7816 */ /* 0x001fe400000000ff */
        /* <DEDUP_REMOVED lines=10> */
[C---:B------:R-:W-:Y:S02]  /*15910*/  PRMT R147, R31.reuse, 0x7771, RZ ;  /* 0x000077711f937816 */ /* 0x040fe400000000ff */
[C---:B------:R-:W-:Y:S02]  /*15920*/  PRMT R152, R31.reuse, 0x7772, RZ ;  /* 0x000077721f987816 */ /* 0x040fe400000000ff */
[----:B------:R-:W-:Y:S02]  /*15930*/  PRMT R153, R31, 0x7773, RZ ;  /* 0x000077731f997816 */ /* 0x000fe400000000ff */
        /* <DEDUP_REMOVED lines=20> */
.L_x_184:
[----:B0-----:R-:W-:-:S06]  /*15a80*/  IMAD.IADD R28, R1, 0x1, R30 ;  /* 0x00000001011c7824 */ /* 0x001fcc00078e021e */
[----:B------:R-:W2:Y:S01]  /*15a90*/  LDL.U8 R28, [R28+0x3f0] ;  /* 0x0003f0001c1c7983 */ /* 0x000ea20000100000 */
[----:B------:R-:W-:Y:S02]  /*15aa0*/  IMAD.MOV.U32 R29, RZ, RZ, R30 ;  /* 0x000000ffff1d7224 */ /* 0x000fe400078e001e */
[----:B------:R-:W-:Y:S01]  /*15ab0*/  VIADD R30, R30, 0x1 ;  /* 0x000000011e1e7836 */ /* 0x000fe20000000000 */
[----:B--2---:R-:W-:-:S13]  /*15ac0*/  ISETP.NE.AND P0, PT, R28, RZ, PT ;  /* 0x000000ff1c00720c */ /* 0x004fda0003f05270 */
[----:B------:R-:W-:Y:S05]  /*15ad0*/  @P0 BRA `(.L_x_184) ;  /* 0xfffffffc00e80947 */ /* 0x000fea000383ffff */
[----:B------:R-:W-:Y:S05]  /*15ae0*/  BSYNC.RECONVERGENT B0 ;  /* 0x0000000000007941 */ /* 0x000fea0003800200 */
.L_x_183:
[----:B------:R-:W-:Y:S01]  /*15af0*/  LOP3.LUT P0, RZ, R46, 0xff, RZ, 0xc0, !PT ;  /* 0x000000ff2eff7812 */ /* 0x000fe2000780c0ff */
[----:B------:R-:W-:Y:S01]  /*15b00*/  BSSY.RECONVERGENT B0, `(.L_x_185) ;  /* 0x000000f000007945 */ /* 0x000fe20003800200 */
[----:B------:R-:W-:-:S11]  /*15b10*/  IMAD.MOV.U32 R28, RZ, RZ, R29 ;  /* 0x000000ffff1c7224 */ /* 0x000fd600078e001d */
[----:B------:R-:W-:Y:S05]  /*15b20*/  @!P0 BRA `(.L_x_186) ;  /* 0x0000000000308947 */ /* 0x000fea0003800000 */
[----:B------:R-:W-:Y:S01]  /*15b30*/  BSSY.RECONVERGENT B1, `(.L_x_187) ;  /* 0x000000a000017945 */ /* 0x000fe20003800200 */
[----:B------:R-:W-:-:S07]  /*15b40*/  IMAD.MOV.U32 R28, RZ, RZ, RZ ;  /* 0x000000ffff1c7224 */ /* 0x000fce00078e00ff */
.L_x_188:
        /* <DEDUP_REMOVED lines=9> */
.L_x_187:
[----:B------:R-:W-:-:S07]  /*15be0*/  IMAD.MOV.U32 R28, RZ, RZ, R30 ;  /* 0x000000ffff1c7224 */ /* 0x000fce00078e001e */
.L_x_186:
[----:B------:R-:W-:Y:S05]  /*15bf0*/  BSYNC.RECONVERGENT B0 ;  /* 0x0000000000007941 */ /* 0x000fea0003800200 */
.L_x_185:
[----:B------:R-:W-:Y:S01]  /*15c00*/  IMAD.IADD R29, R1, 0x1, R28 ;  /* 0x00000001011d7824 */ /* 0x000fe200078e021c */
[----:B------:R-:W-:Y:S01]  /*15c10*/  BSSY.RECONVERGENT B0, `(.L_x_189) ;  /* 0x0000009000007945 */ /* 0x000fe20003800200 */
[----:B------:R-:W-:-:S03]  /*15c20*/  IMAD.MOV.U32 R28, RZ, RZ, RZ ;  /* 0x000000ffff1c7224 */ /* 0x000fc600078e00ff */
[----:B------:R0:W-:Y:S04]  /*15c30*/  STL.U8 [R29+0x3f0], RZ ;  /* 0x0003f0ff1d007387 */ /* 0x0001e80000100000 */
.L_x_190:
[----:B------:R-:W-:-:S05]  /*15c40*/  IMAD.IADD R30, R1, 0x1, R28 ;  /* 0x00000001011e7824 */ /* 0x000fca00078e021c */
[----:B0-----:R-:W2:Y:S02]  /*15c50*/  LDL.U8 R29, [R30+0x3f0] ;  /* 0x0003f0001e1d7983 */ /* 0x001ea40000100000 */
[----:B--2---:R-:W-:Y:S01]  /*15c60*/  ISETP.NE.AND P0, PT, R29, RZ, PT ;  /* 0x000000ff1d00720c */ /* 0x004fe20003f05270 */
[----:B------:R-:W-:Y:S02]  /*15c70*/  IMAD.MOV.U32 R29, RZ, RZ, R28 ;  /* 0x000000ffff1d7224 */ /* 0x000fe400078e001c */
[----:B------:R-:W-:-:S10]  /*15c80*/  VIADD R28, R28, 0x1 ;  /* 0x000000011c1c7836 */ /* 0x000fd40000000000 */
[----:B------:R-:W-:Y:S05]  /*15c90*/  @P0 BRA `(.L_x_190) ;  /* 0xfffffffc00e80947 */ /* 0x000fea000383ffff */
[----:B------:R-:W-:Y:S05]  /*15ca0*/  BSYNC.RECONVERGENT B0 ;  /* 0x0000000000007941 */ /* 0x000fea0003800200 */
.L_x_189:
[----:B------:R-:W-:Y:S01]  /*15cb0*/  LOP3.LUT P0, RZ, R154, 0xff, RZ, 0xc0, !PT ;  /* 0x000000ff9aff7812 */ /* 0x000fe2000780c0ff */
[----:B------:R-:W-:-:S12]  /*15cc0*/  IMAD.MOV.U32 R28, RZ, RZ, R29 ;  /* 0x000000ffff1c7224 */ /* 0x000fd800078e001d */
[----:B------:R-:W-:Y:S05]  /*15cd0*/  @!P0 BRA `(.L_x_191) ;  /* 0x0000000000308947 */ /* 0x000fea0003800000 */
[----:B------:R-:W-:Y:S01]  /*15ce0*/  BSSY.RECONVERGENT B0, `(.L_x_192) ;  /* 0x000000a000007945 */ /* 0x000fe20003800200 */
[----:B------:R-:W-:-:S07]  /*15cf0*/  IMAD.MOV.U32 R28, RZ, RZ, RZ ;  /* 0x000000ffff1c7224 */ /* 0x000fce00078e00ff */
.L_x_193:
        /* <DEDUP_REMOVED lines=9> */
.L_x_192:
[----:B------:R-:W-:-:S07]  /*15d90*/  IMAD.MOV.U32 R28, RZ, RZ, R30 ;  /* 0x000000ffff1c7224 */ /* 0x000fce00078e001e */
.L_x_191:
        /* <DEDUP_REMOVED lines=20> */
[----:B---3--:R-:W-:-:S02]  /*15ee0*/  PRMT R38, R28, 0x7770, RZ ;  /* 0x000077701c267816 */ /* 0x008fc400000000ff */
        /* <DEDUP_REMOVED lines=44> */
[----:B0-----:R-:W-:-:S07]  /*161b0*/  PRMT R165, R31, 0x7610, R165 ;  /* 0x000076101fa57816 */ /* 0x001fce00000000a5 */
.L_x_182:
[----:B------:R-:W-:Y:S01]  /*161c0*/  LOP3.LUT R159, R159, 0xffff, RZ, 0xc0, !PT ;  /* 0x0000ffff9f9f7812 */ /* 0x000fe200078ec0ff */
[----:B------:R-:W0:Y:S01]  /*161d0*/  S2R R45, SR_TID.X ;  /* 0x00000000002d7919 */ /* 0x000e220000002100 */
[----:B------:R-:W-:Y:S01]  /*161e0*/  LOP3.LUT R158, R158, 0xffff, RZ, 0xc0, !PT ;  /* 0x0000ffff9e9e7812 */ /* 0x000fe200078ec0ff */
[----:B------:R-:W-:Y:S01]  /*161f0*/  BSSY.RECONVERGENT B1, `(.L_x_194) ;  /* 0x00001ef000017945 */ /* 0x000fe20003800200 */
[----:B------:R-:W-:Y:S01]  /*16200*/  LOP3.LUT R157, R157, 0xffff, RZ, 0xc0, !PT ;  /* 0x0000ffff9d9d7812 */ /* 0x000fe200078ec0ff */
[----:B------:R-:W-:Y:S01]  /*16210*/  STL.64 [R1+0x118], R118 ;  /* 0x0001187601007387 */ /* 0x000fe20000100a00 */
[----:B------:R-:W-:Y:S02]  /*16220*/  LOP3.LUT R28, R125, 0xffff, RZ, 0xc0, !PT ;  /* 0x0000ffff7d1c7812 */ /* 0x000fe400078ec0ff */
[----:B------:R-:W-:Y:S01]  /*16230*/  PRMT R29, R158, 0x3340, R159 ;  /* 0x000033409e1d7816 */ /* 0x000fe2000000009f */
[----:B-----5:R-:W-:Y:S01]  /*16240*/  STL [R1+0x154], R117 ;  /* 0x0001547501007387 */ /* 0x020fe20000100800 */
[----:B------:R-:W-:-:S02]  /*16250*/  PRMT R28, R157, 0x3340, R28 ;  /* 0x000033409d1c7816 */ /* 0x000fc4000000001c */
[----:B------:R-:W-:Y:S01]  /*16260*/  LOP3.LUT R156, R156, 0xffff, RZ, 0xc0, !PT ;  /* 0x0000ffff9c9c7812 */ /* 0x000fe200078ec0ff */
[----:B------:R-:W-:Y:S01]  /*16270*/  STL.64 [R1+0x158], R120 ;  /* 0x0001587801007387 */ /* 0x000fe20000100a00 */
[----:B------:R-:W-:Y:S02]  /*16280*/  LOP3.LUT R155, R155, 0xffff, RZ, 0xc0, !PT ;  /* 0x0000ffff9b9b7812 */ /* 0x000fe400078ec0ff */
[----:B------:R-:W-:Y:S01]  /*16290*/  LOP3.LUT R154, R154, 0xffff, RZ, 0xc0, !PT ;  /* 0x0000ffff9a9a7812 */ /* 0x000fe200078ec0ff */
[----:B------:R-:W-:Y:S01]  /*162a0*/  STL.64 [R1+0x528], R122 ;  /* 0x0005287a01007387 */ /* 0x000fe20000100a00 */
[----:B------:R-:W-:Y:S02]  /*162b0*/  LOP3.LUT R31, R126, 0xffff, RZ, 0xc0, !PT ;  /* 0x0000ffff7e1f7812 */ /* 0x000fe400078ec0ff */
[----:B------:R-:W-:Y:S01]  /*162c0*/  PRMT R29, R28, 0x5410, R29 ;  /* 0x000054101c1d7816 */ /* 0x000fe2000000001d */
[----:B------:R-:W-:Y:S01]  /*162d0*/  STL [R1+0x564], R42 ;  /* 0x0005642a01007387 */ /* 0x000fe20000100800 */
[----:B------:R-:W-:-:S02]  /*162e0*/  PRMT R31, R154, 0x3340, R31 ;  /* 0x000033409a1f7816 */ /* 0x000fc4000000001f */
[----:B------:R-:W-:Y:S01]  /*162f0*/  PRMT R28, R155, 0x3340, R156 ;  /* 0x000033409b1c7816 */ /* 0x000fe2000000009c */
[----:B------:R-:W-:Y:S01]  /*16300*/  STL.64 [R1+0x568], R18 ;  /* 0x0005681201007387 */ /* 0x000fe20000100a00 */
[----:B------:R-:W-:Y:S02]  /*16310*/  LOP3.LUT R153, R153, 0xffff, RZ, 0xc0, !PT ;  /* 0x0000ffff99997812 */ /* 0x000fe400078ec0ff */
[----:B------:R-:W-:Y:S02]  /*16320*/  LOP3.LUT R152, R152, 0xffff, RZ, 0xc0, !PT ;  /* 0x0000ffff98987812 */ /* 0x000fe400078ec0ff */
[----:B------:R-:W-:Y:S02]  /*16330*/  LOP3.LUT R151, R151, 0xffff, RZ, 0xc0, !PT ;  /* 0x0000ffff97977812 */ /* 0x000fe400078ec0ff */
[----:B------:R-:W-:Y:S02]  /*16340*/  LOP3.LUT R30, R147, 0xffff, RZ, 0xc0, !PT ;  /* 0x0000ffff931e7812 */ /* 0x000fe400078ec0ff */
[----:B------:R-:W-:-:S02]  /*16350*/  PRMT R28, R31, 0x5410, R28 ;  /* 0x000054101f1c7816 */ /* 0x000fc4000000001c */
[----:B------:R-:W-:Y:S02]  /*16360*/  PRMT R30, R151, 0x3340, R30 ;  /* 0x00003340971e7816 */ /* 0x000fe4000000001e */
[----:B------:R-:W-:Y:S02]  /*16370*/  PRMT R31, R152, 0x3340, R153 ;  /* 0x00003340981f7816 */ /* 0x000fe40000000099 */
[----:B------:R-:W-:Y:S02]  /*16380*/  LOP3.LUT R150, R150, 0xffff, RZ, 0xc0, !PT ;  /* 0x0000ffff96967812 */ /* 0x000fe400078ec0ff */
[----:B------:R-:W-:Y:S02]  /*16390*/  LOP3.LUT R149, R149, 0xffff, RZ, 0xc0, !PT ;  /* 0x0000ffff95957812 */ /* 0x000fe400078ec0ff */
[----:B------:R-:W-:Y:S02]  /*163a0*/  LOP3.LUT R148, R148, 0xffff, RZ, 0xc0, !PT ;  /* 0x0000ffff94947812 */ /* 0x000fe400078ec0ff */
[----:B------:R-:W-:-:S02]  /*163b0*/  LOP3.LUT R37, R124, 0xffff, RZ, 0xc0, !PT ;  /* 0x0000ffff7c257812 */ /* 0x000fc400078ec0ff */
[----:B------:R-:W-:Y:S02]  /*163c0*/  PRMT R31, R30, 0x5410, R31 ;  /* 0x000054101e1f7816 */ /* 0x000fe4000000001f */
[----:B------:R-:W-:Y:S02]  /*163d0*/  PRMT R37, R148, 0x3340, R37 ;  /* 0x0000334094257816 */ /* 0x000fe40000000025 */
[----:B------:R-:W-:Y:S02]  /*163e0*/  PRMT R30, R149, 0x3340, R150 ;  /* 0x00003340951e7816 */ /* 0x000fe40000000096 */
[----:B------:R-:W-:Y:S02]  /*163f0*/  LOP3.LUT R127, R127, 0xffff, RZ, 0xc0, !PT ;  /* 0x0000ffff7f7f7812 */ /* 0x000fe400078ec0ff */
[----:B------:R-:W-:Y:S02]  /*16400*/  PRMT R30, R37, 0x5410, R30 ;  /* 0x00005410251e7816 */ /* 0x000fe4000000001e */
[----:B------:R-:W-:-:S02]  /*16410*/  LOP3.LUT R100, R33, 0xffff, RZ, 0xc0, !PT ;  /* 0x0000ffff21647812 */ /* 0x000fc400078ec0ff */
[----:B------:R-:W-:Y:S01]  /*16420*/  LOP3.LUT R40, R32, 0xffff, RZ, 0xc0, !PT ;  /* 0x0000ffff20287812 */ /* 0x000fe200078ec0ff */
[----:B------:R1:W-:Y:S01]  /*16430*/  STL.128 [R1+0x120], R28 ;  /* 0x0001201c01007387 */ /* 0x0003e20000100c00 */
        /* <DEDUP_REMOVED lines=8> */
[----:B-1----:R-:W-:Y:S02]  /*164c0*/  LOP3.LUT R31, R146, 0xffff, RZ, 0xc0, !PT ;  /* 0x0000ffff921f7812 */ /* 0x002fe400078ec0ff */
[----:B------:R-:W-:Y:S02]  /*164d0*/  PRMT R28, R100, 0x3340, R127 ;  /* 0x00003340641c7816 */ /* 0x000fe4000000007f */
[----:B------:R-:W-:-:S02]  /*164e0*/  PRMT R31, R40, 0x3340, R31 ;  /* 0x00003340281f7816 */ /* 0x000fc4000000001f */
[----:B------:R-:W-:Y:S02]  /*164f0*/  LOP3.LUT R30, R143, 0xffff, RZ, 0xc0, !PT ;  /* 0x0000ffff8f1e7812 */ /* 0x000fe400078ec0ff */
[----:B------:R-:W-:Y:S02]  /*16500*/  PRMT R28, R31, 0x5410, R28 ;  /* 0x000054101f1c7816 */ /* 0x000fe4000000001c */
[----:B------:R-:W-:Y:S02]  /*16510*/  PRMT R30, R163, 0x3340, R30 ;  /* 0x00003340a31e7816 */ /* 0x000fe4000000001e */
[----:B------:R-:W-:Y:S02]  /*16520*/  PRMT R31, R164, 0x3340, R165 ;  /* 0x00003340a41f7816 */ /* 0x000fe400000000a5 */
[----:B------:R-:W-:Y:S02]  /*16530*/  LOP3.LUT R161, R161, 0xffff, RZ, 0xc0, !PT ;  /* 0x0000ffffa1a17812 */ /* 0x000fe400078ec0ff */
[----:B------:R-:W-:-:S02]  /*16540*/  LOP3.LUT R160, R160, 0xffff, RZ, 0xc0, !PT ;  /* 0x0000ffffa0a07812 */ /* 0x000fc400078ec0ff */
[----:B------:R-:W-:Y:S02]  /*16550*/  LOP3.LUT R33, R144, 0xffff, RZ, 0xc0, !PT ;  /* 0x0000ffff90217812 */ /* 0x000fe400078ec0ff */
[----:B------:R-:W-:Y:S02]  /*16560*/  PRMT R31, R30, 0x5410, R31 ;  /* 0x000054101e1f7816 */ /* 0x000fe4000000001f */
[----:B------:R-:W-:Y:S02]  /*16570*/  PRMT R35, R128, 0x3340, R35 ;  /* 0x0000334080237816 */ /* 0x000fe40000000023 */
[----:B------:R-:W-:Y:S02]  /*16580*/  PRMT R34, R129, 0x3340, R130 ;  /* 0x0000334081227816 */ /* 0x000fe40000000082 */
[----:B------:R-:W-:Y:S02]  /*16590*/  PRMT R33, R160, 0x3340, R33 ;  /* 0x00003340a0217816 */ /* 0x000fe40000000021 */
[----:B------:R-:W-:-:S02]  /*165a0*/  PRMT R30, R161, 0x3340, R162 ;  /* 0x00003340a11e7816 */ /* 0x000fc400000000a2 */
[----:B------:R-:W-:Y:S02]  /*165b0*/  PRMT R29, R35, 0x5410, R34 ;  /* 0x00005410231d7816 */ /* 0x000fe40000000022 */
[----:B------:R-:W-:Y:S02]  /*165c0*/  PRMT R30, R33, 0x5410, R30 ;  /* 0x00005410211e7816 */ /* 0x000fe4000000001e */
[----:B------:R-:W-:Y:S02]  /*165d0*/  LOP3.LUT R134, R134, 0xffff, RZ, 0xc0, !PT ;  /* 0x0000ffff86867812 */ /* 0x000fe400078ec0ff */
[----:B------:R-:W-:Y:S01]  /*165e0*/  LOP3.LUT R135, R135, 0xffff, RZ, 0xc0, !PT ;  /* 0x0000ffff87877812 */ /* 0x000fe200078ec0ff */
[----:B------:R1:W-:Y:S01]  /*165f0*/  STL.128 [R1+0x130], R28 ;  /* 0x0001301c01007387 */ /* 0x0003e20000100c00 */
[----:B------:R-:W-:Y:S02]  /*16600*/  LOP3.LUT R136, R136, 0xffff, RZ, 0xc0, !PT ;  /* 0x0000ffff88887812 */ /* 0x000fe400078ec0ff */
[----:B------:R-:W-:-:S02]  /*16610*/  LOP3.LUT R168, R168, 0xffff, RZ, 0xc0, !PT ;  /* 0x0000ffffa8a87812 */ /* 0x000fc400078ec0ff */
[----:B------:R-:W-:Y:S02]  /*16620*/  LOP3.LUT R166, R166, 0xffff, RZ, 0xc0, !PT ;  /* 0x0000ffffa6a67812 */ /* 0x000fe400078ec0ff */
[----:B------:R-:W-:Y:S02]  /*16630*/  LOP3.LUT R167, R167, 0xffff, RZ, 0xc0, !PT ;  /* 0x0000ffffa7a77812 */ /* 0x000fe400078ec0ff */
[----:B------:R-:W-:Y:S02]  /*16640*/  LOP3.LUT R133, R133, 0xffff, RZ, 0xc0, !PT ;  /* 0x0000ffff85857812 */ /* 0x000fe400078ec0ff */
[----:B------:R-:W-:Y:S02]  /*16650*/  LOP3.LUT R32, R141, 0xffff, RZ, 0xc0, !PT ;  /* 0x0000ffff8d207812 */ /* 0x000fe400078ec0ff */
[----:B------:R-:W-:Y:S02]  /*16660*/  LOP3.LUT R131, R131, 0xffff, RZ, 0xc0, !PT ;  /* 0x0000ffff83837812 */ /* 0x000fe400078ec0ff */
[----:B------:R-:W-:-:S02]  /*16670*/  LOP3.LUT R132, R132, 0xffff, RZ, 0xc0, !PT ;  /* 0x0000ffff84847812 */ /* 0x000fc400078ec0ff */
[----:B-1----:R-:W-:Y:S02]  /*16680*/  LOP3.LUT R31, R142, 0xffff, RZ, 0xc0, !PT ;  /* 0x0000ffff8e1f7812 */ /* 0x002fe400078ec0ff */
[----:B------:R-:W-:Y:S02]  /*16690*/  PRMT R28, R135, 0x3340, R134 ;  /* 0x00003340871c7816 */ /* 0x000fe40000000086 */
[----:B------:R-:W-:Y:S02]  /*166a0*/  PRMT R31, R136, 0x3340, R31 ;  /* 0x00003340881f7816 */ /* 0x000fe4000000001f */
[----:B------:R-:W-:Y:S02]  /*166b0*/  PRMT R33, R133, 0x3340, R32 ;  /* 0x0000334085217816 */ /* 0x000fe40000000020 */
[----:B------:R-:W-:Y:S02]  /*166c0*/  PRMT R28, R31, 0x5410, R28 ;  /* 0x000054101f1c7816 */ /* 0x000fe4000000001c */
[----:B------:R-:W-:-:S02]  /*166d0*/  LOP3.LUT R31, R139, 0xffff, RZ, 0xc0, !PT ;  /* 0x0000ffff8b1f7812 */ /* 0x000fc400078ec0ff */
[----:B------:R-:W-:Y:S02]  /*166e0*/  PRMT R32, R132, 0x3340, R131 ;  /* 0x0000334084207816 */ /* 0x000fe40000000083 */
[----:B------:R-:W-:Y:S02]  /*166f0*/  PRMT R30, R168, 0x3340, R31 ;  /* 0x00003340a81e7816 */ /* 0x000fe4000000001f */
[----:B------:R-:W-:Y:S02]  /*16700*/  PRMT R31, R167, 0x3340, R166 ;  /* 0x00003340a71f7816 */ /* 0x000fe400000000a6 */
[----:B------:R-:W-:Y:S02]  /*16710*/  LOP3.LUT R171, R171, 0xffff, RZ, 0xc0, !PT ;  /* 0x0000ffffabab7812 */ /* 0x000fe400078ec0ff */
[----:B------:R-:W-:Y:S02]  /*16720*/  PRMT R31, R30, 0x5410, R31 ;  /* 0x000054101e1f7816 */ /* 0x000fe4000000001f */
[----:B------:R-:W-:-:S02]  /*16730*/  LOP3.LUT R30, R140, 0xffff, RZ, 0xc0, !PT ;  /* 0x0000ffff8c1e7812 */ /* 0x000fc400078ec0ff */
[----:B------:R-:W-:Y:S02]  /*16740*/  LOP3.LUT R169, R169, 0xffff, RZ, 0xc0, !PT ;  /* 0x0000ffffa9a97812 */ /* 0x000fe400078ec0ff */
[----:B------:R-:W-:Y:S02]  /*16750*/  LOP3.LUT R170, R170, 0xffff, RZ, 0xc0, !PT ;  /* 0x0000ffffaaaa7812 */ /* 0x000fe400078ec0ff */
[----:B------:R-:W-:Y:S02]  /*16760*/  PRMT R29, R33, 0x5410, R32 ;  /* 0x00005410211d7816 */ /* 0x000fe40000000020 */
[----:B------:R-:W-:Y:S02]  /*16770*/  PRMT R33, R171, 0x3340, R30 ;  /* 0x00003340ab217816 */ /* 0x000fe4000000001e */
[----:B------:R-:W-:Y:S02]  /*16780*/  PRMT R30, R170, 0x3340, R169 ;  /* 0x00003340aa1e7816 */ /* 0x000fe400000000a9 */
[----:B------:R-:W-:-:S02]  /*16790*/  LOP3.LUT R32, R94, 0xffff, RZ, 0xc0, !PT ;  /* 0x0000ffff5e207812 */ /* 0x000fc400078ec0ff */
[----:B------:R-:W-:Y:S02]  /*167a0*/  PRMT R30, R33, 0x5410, R30 ;  /* 0x00005410211e7816 */ /* 0x000fe4000000001e */
[----:B------:R-:W-:Y:S02]  /*167b0*/  LOP3.LUT R33, R93, 0xffff, RZ, 0xc0, !PT ;  /* 0x0000ffff5d217812 */ /* 0x000fe400078ec0ff */
[----:B------:R-:W-:Y:S01]  /*167c0*/  LOP3.LUT R34, R102, 0xffff, RZ, 0xc0, !PT ;  /* 0x0000ffff66227812 */ /* 0x000fe200078ec0ff */
[----:B------:R1:W-:Y:S01]  /*167d0*/  STL.128 [R1+0x140], R28 ;  /* 0x0001401c01007387 */ /* 0x0003e20000100c00 */
[----:B------:R-:W-:Y:S02]  /*167e0*/  PRMT R32, R33, 0x3340, R32 ;  /* 0x0000334021207816 */ /* 0x000fe40000000020 */
[----:B------:R-:W-:Y:S02]  /*167f0*/  LOP3.LUT R33, R101, 0xffff, RZ, 0xc0, !PT ;  /* 0x0000ffff65217812 */ /* 0x000fe400078ec0ff */
[----:B------:R-:W-:-:S02]  /*16800*/  LOP3.LUT R35, R84, 0xffff, RZ, 0xc0, !PT ;  /* 0x0000ffff54237812 */ /* 0x000fc400078ec0ff */
[----:B------:R-:W-:Y:S02]  /*16810*/  PRMT R33, R34, 0x3340, R33 ;  /* 0x0000334022217816 */ /* 0x000fe40000000021 */
[----:B------:R-:W-:Y:S02]  /*16820*/  LOP3.LUT R34, R92, 0xffff, RZ, 0xc0, !PT ;  /* 0x0000ffff5c227812 */ /* 0x000fe400078ec0ff */
[----:B------:R-:W-:Y:S02]  /*16830*/  LOP3.LUT R225, R103, 0xffff, RZ, 0xc0, !PT ;  /* 0x0000ffff67e17812 */ /* 0x000fe400078ec0ff */
[----:B------:R-:W-:Y:S02]  /*16840*/  PRMT R34, R35, 0x3340, R34 ;  /* 0x0000334023227816 */ /* 0x000fe40000000022 */
[----:B------:R-:W-:Y:S02]  /*16850*/  LOP3.LUT R226, R107, 0xffff, RZ, 0xc0, !PT ;  /* 0x0000ffff6be27812 */ /* 0x000fe400078ec0ff */
[----:B-1----:R-:W-:-:S02]  /*16860*/  LOP3.LUT R28, R88, 0xffff, RZ, 0xc0, !PT ;  /* 0x0000ffff581c7812 */ /* 0x002fc400078ec0ff */
[----:B------:R-:W-:Y:S02]  /*16870*/  LOP3.LUT R31, R99, 0xffff, RZ, 0xc0, !PT ;  /* 0x0000ffff631f7812 */ /* 0x000fe400078ec0ff */
        /* <DEDUP_REMOVED lines=8> */
[----:B------:R-:W-:Y:S02]  /*16900*/  PRMT R29, R33, 0x5410, R32 ;  /* 0x00005410211d7816 */ /* 0x000fe40000000020 */
[----:B------:R-:W-:Y:S02]  /*16910*/  LOP3.LUT R32, R63, 0xffff, RZ, 0xc0, !PT ;  /* 0x0000ffff3f207812 */ /* 0x000fe400078ec0ff */
[----:B------:R-:W-:-:S02]  /*16920*/  LOP3.LUT R33, R62, 0xffff, RZ, 0xc0, !PT ;  /* 0x0000ffff3e217812 */ /* 0x000fc400078ec0ff */
[----:B------:R-:W-:Y:S02]  /*16930*/  LOP3.LUT R28, R104, 0xffff, RZ, 0xc0, !PT ;  /* 0x0000ffff681c7812 */ /* 0x000fe400078ec0ff */
[----:B------:R-:W-:Y:S02]  /*16940*/  PRMT R32, R33, 0x3340, R32 ;  /* 0x0000334021207816 */ /* 0x000fe40000000020 */
[----:B------:R-:W-:Y:S02]  /*16950*/  LOP3.LUT R33, R90, 0xffff, RZ, 0xc0, !PT ;  /* 0x0000ffff5a217812 */ /* 0x000fe400078ec0ff */
[----:B------:R-:W-:Y:S02]  /*16960*/  PRMT R225, R28, 0x3340, R225 ;  /* 0x000033401ce17816 */ /* 0x000fe400000000e1 */
[----:B------:R-:W-:Y:S02]  /*16970*/  PRMT R28, R33, 0x3340, R226 ;  /* 0x00003340211c7816 */ /* 0x000fe400000000e2 */
[----:B------:R-:W-:-:S02]  /*16980*/  LOP3.LUT R33, R60, 0xffff, RZ, 0xc0, !PT ;  /* 0x0000ffff3c217812 */ /* 0x000fc400078ec0ff */
[----:B------:R-:W-:Y:S02]  /*16990*/  PRMT R31, R31, 0x5410, R34 ;  /* 0x000054101f1f7816 */ /* 0x000fe40000000022 */
[----:B------:R-:W-:Y:S02]  /*169a0*/  PRMT R30, R35, 0x5410, R30 ;  /* 0x00005410231e7816 */ /* 0x000fe4000000001e */
[----:B------:R-:W-:Y:S02]  /*169b0*/  PRMT R28, R28, 0x5410, R225 ;  /* 0x000054101c1c7816 */ /* 0x000fe400000000e1 */
[----:B------:R-:W-:Y:S02]  /*169c0*/  PRMT R37, R33, 0x3340, R37 ;  /* 0x0000334021257816 */ /* 0x000fe40000000025 */
[----:B------:R-:W-:Y:S01]  /*169d0*/  LOP3.LUT R36, R59, 0xffff, RZ, 0xc0, !PT ;  /* 0x0000ffff3b247812 */ /* 0x000fe200078ec0ff */
[----:B------:R1:W-:Y:S01]  /*169e0*/  STL.128 [R1+0x530], R28 ;  /* 0x0005301c01007387 */ /* 0x0003e20000100c00 */
[----:B------:R-:W-:-:S02]  /*169f0*/  PRMT R37, R37, 0x5410, R32 ;  /* 0x0000541025257816 */ /* 0x000fc40000000020 */
[----:B------:R-:W-:Y:S02]  /*16a00*/  LOP3.LUT R32, R70, 0xffff, RZ, 0xc0, !PT ;  /* 0x0000ffff46207812 */ /* 0x000fe400078ec0ff */
[----:B------:R-:W-:Y:S02]  /*16a10*/  LOP3.LUT R33, R91, 0xffff, RZ, 0xc0, !PT ;  /* 0x0000ffff5b217812 */ /* 0x000fe400078ec0ff */
[----:B------:R-:W-:Y:S02]  /*16a20*/  LOP3.LUT R39, R69, 0xffff, RZ, 0xc0, !PT ;  /* 0x0000ffff45277812 */ /* 0x000fe400078ec0ff */
[----:B------:R-:W-:Y:S02]  /*16a30*/  PRMT R36, R33, 0x3340, R36 ;  /* 0x0000334021247816 */ /* 0x000fe40000000024 */
[----:B------:R-:W-:Y:S02]  /*16a40*/  LOP3.LUT R33, R58, 0xffff, RZ, 0xc0, !PT ;  /* 0x0000ffff3a217812 */ /* 0x000fe400078ec0ff */
[----:B------:R-:W-:-:S02]  /*16a50*/  LOP3.LUT R34, R57, 0xffff, RZ, 0xc0, !PT ;  /* 0x0000ffff39227812 */ /* 0x000fc400078ec0ff */
[----:B------:R-:W-:Y:S02]  /*16a60*/  LOP3.LUT R38, R67, 0xffff, RZ, 0xc0, !PT ;  /* 0x0000ffff43267812 */ /* 0x000fe400078ec0ff */
[----:B-1----:R-:W-:Y:S02]  /*16a70*/  LOP3.LUT R28, R71, 0xffff, RZ, 0xc0, !PT ;  /* 0x0000ffff471c7812 */ /* 0x002fe400078ec0ff */
[----:B------:R-:W-:Y:S02]  /*16a80*/  PRMT R33, R34, 0x3340, R33 ;  /* 0x0000334022217816 */ /* 0x000fe40000000021 */
[----:B------:R-:W-:Y:S02]  /*16a90*/  PRMT R28, R32, 0x3340, R28 ;  /* 0x00003340201c7816 */ /* 0x000fe4000000001c */
[----:B------:R-:W-:Y:S02]  /*16aa0*/  LOP3.LUT R32, R68, 0xffff, RZ, 0xc0, !PT ;  /* 0x0000ffff44207812 */ /* 0x000fe400078ec0ff */
[----:B------:R-:W-:-:S02]  /*16ab0*/  PRMT R36, R33, 0x5410, R36 ;  /* 0x0000541021247816 */ /* 0x000fc40000000024 */
[----:B------:R-:W-:Y:S02]  /*16ac0*/  PRMT R39, R32, 0x3340, R39 ;  /* 0x0000334020277816 */ /* 0x000fe40000000027 */
[----:B------:R-:W-:Y:S02]  /*16ad0*/  LOP3.LUT R32, R66, 0xffff, RZ, 0xc0, !PT ;  /* 0x0000ffff42207812 */ /* 0x000fe400078ec0ff */
[----:B------:R-:W-:Y:S02]  /*16ae0*/  PRMT R39, R39, 0x5410, R28 ;  /* 0x0000541027277816 */ /* 0x000fe4000000001c */
[----:B------:R-:W-:Y:S02]  /*16af0*/  PRMT R38, R32, 0x3340, R38 ;  /* 0x0000334020267816 */ /* 0x000fe40000000026 */
[----:B------:R-:W-:Y:S02]  /*16b00*/  PRMT R28, R137, 0x7604, R138 ;  /* 0x00007604891c7816 */ /* 0x000fe4000000008a */
[----:B------:R-:W-:-:S02]  /*16b10*/  LOP3.LUT R32, R65, 0xffff, RZ, 0xc0, !PT ;  /* 0x0000ffff41207812 */ /* 0x000fc400078ec0ff */
[----:B------:R-:W-:Y:S01]  /*16b20*/  LOP3.LUT R33, R64, 0xffff, RZ, 0xc0, !PT ;  /* 0x0000ffff40217812 */ /* 0x000fe200078ec0ff */
[----:B------:R1:W-:Y:S01]  /*16b30*/  STL.U16 [R1+0x150], R28 ;  /* 0x0001501c01007387 */ /* 0x0003e20000100400 */
[----:B------:R-:W-:Y:S02]  /*16b40*/  LOP3.LUT R34, R72, 0xffff, RZ, 0xc0, !PT ;  /* 0x0000ffff48227812 */ /* 0x000fe400078ec0ff */
[----:B------:R-:W-:Y:S02]  /*16b50*/  PRMT R32, R33, 0x3340, R32 ;  /* 0x0000334021207816 */ /* 0x000fe40000000020 */
[----:B------:R-:W-:Y:S02]  /*16b60*/  LOP3.LUT R33, R79, 0xffff, RZ, 0xc0, !PT ;  /* 0x0000ffff4f217812 */ /* 0x000fe400078ec0ff */
[----:B------:R-:W-:Y:S02]  /*16b70*/  PRMT R38, R32, 0x5410, R38 ;  /* 0x0000541020267816 */ /* 0x000fe40000000026 */
[----:B------:R-:W-:-:S02]  /*16b80*/  LOP3.LUT R32, R76, 0xffff, RZ, 0xc0, !PT ;  /* 0x0000ffff4c207812 */ /* 0x000fc400078ec0ff */
[----:B-1----:R-:W-:Y:S01]  /*16b90*/  LOP3.LUT R28, R78, 0xffff, RZ, 0xc0, !PT ;  /* 0x0000ffff4e1c7812 */ /* 0x002fe200078ec0ff */
[----:B------:R1:W-:Y:S01]  /*16ba0*/  STL.128 [R1+0x540], R36 ;  /* 0x0005402401007387 */ /* 0x0003e20000100c00 */
[----:B------:R-:W-:Y:S02]  /*16bb0*/  LOP3.LUT R35, R89, 0xffff, RZ, 0xc0, !PT ;  /* 0x0000ffff59237812 */ /* 0x000fe400078ec0ff */
[----:B------:R-:W-:Y:S02]  /*16bc0*/  PRMT R33, R28, 0x3340, R33 ;  /* 0x000033401c217816 */ /* 0x000fe40000000021 */
[----:B------:R-:W-:Y:S02]  /*16bd0*/  LOP3.LUT R28, R77, 0xffff, RZ, 0xc0, !PT ;  /* 0x0000ffff4d1c7812 */ /* 0x000fe400078ec0ff */
[----:B------:R-:W-:Y:S02]  /*16be0*/  LOP3.LUT R44, R80, 0xffff, RZ, 0xc0, !PT ;  /* 0x0000ffff502c7812 */ /* 0x000fe400078ec0ff */
[----:B------:R-:W-:-:S02]  /*16bf0*/  PRMT R28, R32, 0x3340, R28 ;  /* 0x00003340201c7816 */ /* 0x000fc4000000001c */
[----:B------:R-:W-:Y:S02]  /*16c00*/  LOP3.LUT R32, R75, 0xffff, RZ, 0xc0, !PT ;  /* 0x0000ffff4b207812 */ /* 0x000fe400078ec0ff */
[----:B------:R-:W-:Y:S02]  /*16c10*/  PRMT R33, R28, 0x5410, R33 ;  /* 0x000054101c217816 */ /* 0x000fe40000000021 */
[----:B------:R-:W-:Y:S02]  /*16c20*/  LOP3.LUT R28, R74, 0xffff, RZ, 0xc0, !PT ;  /* 0x0000ffff4a1c7812 */ /* 0x000fe400078ec0ff */
[----:B------:R-:W-:Y:S02]  /*16c30*/  PRMT R224, R105, 0x7604, R106 ;  /* 0x0000760469e07816 */ /* 0x000fe4000000006a */
[----:B------:R-:W-:Y:S02]  /*16c40*/  PRMT R32, R28, 0x3340, R32 ;  /* 0x000033401c207816 */ /* 0x000fe40000000020 */
[----:B------:R-:W-:Y:S01]  /*16c50*/  LOP3.LUT R28, R73, 0xffff, RZ, 0xc0, !PT ;  /* 0x0000ffff491c7812 */ /* 0x000fe200078ec0ff */
[----:B------:R1:W-:Y:S01]  /*16c60*/  STL.U16 [R1+0x560], R224 ;  /* 0x000560e001007387 */ /* 0x0003e20000100400 */
[----:B0-----:R-:W-:-:S02]  /*16c70*/  ISETP.GE.U32.AND P0, PT, R45, 0x20, PT ;  /* 0x000000202d00780c */ /* 0x001fc40003f06070 */
        /* <DEDUP_REMOVED lines=15> */
[----:B------:R-:W-:Y:S05]  /*16d70*/  @!P0 BRA `(.L_x_195) ;  /* 0x0000001000d88947 */ /* 0x000fea0003800000 */
[C---:B------:R-:W-:Y:S01]  /*16d80*/  ISETP.NE.U32.AND P0, PT, R24.reuse, RZ, PT ;  /* 0x000000ff1800720c */ /* 0x040fe20003f05070 */
[----:B------:R-:W-:Y:S01]  /*16d90*/  BSSY.RECONVERGENT B0, `(.L_x_196) ;  /* 0x0000087000007945 */ /* 0x000fe20003800200 */
[----:B------:R-:W-:Y:S02]  /*16da0*/  IADD3 R28, P3, PT, R24, R122, RZ ;  /* 0x0000007a181c7210 */ /* 0x000fe40007f7e0ff */
[----:B------:R-:W-:-:S03]  /*16db0*/  ISETP.NE.AND.EX P0, PT, R25, RZ, PT, P0 ;  /* 0x000000ff1900720c */ /* 0x000fc60003f05300 */
[----:B------:R-:W-:-:S10]  /*16dc0*/  IMAD.X R237, R25, 0x1, R123, P3 ;  /* 0x0000000119ed7824 */ /* 0x000fd400018e067b */
[----:B------:R-:W-:Y:S05]  /*16dd0*/  @P0 BRA `(.L_x_197) ;  /* 0x0000000800080947 */ /* 0x000fea0003800000 */
[----:B------:R-:W-:Y:S01]  /*16de0*/  DADD R20, R20, R18 ;  /* 0x0000000014147229 */ /* 0x000fe20000000012 */
[----:B------:R-:W-:Y:S01]  /*16df0*/  IMAD.IADD R24, R27, 0x1, R42 ;  /* 0x000000011b187824 */ /* 0x000fe200078e022a */
[----:B------:R0:W-:Y:S01]  /*16e00*/  STL.U8 [R1+0x3f0], RZ ;  /* 0x0003f0ff01007387 */ /* 0x0001e20000100000 */
[----:B------:R-:W-:Y:S01]  /*16e10*/  BSSY.RECONVERGENT B2, `(.L_x_198) ;  /* 0x000000a000027945 */ /* 0x000fe20003800200 */
[----:B------:R-:W-:Y:S02]  /*16e20*/  IMAD.MOV.U32 R44, RZ, RZ, RZ ;  /* 0x000000ffff2c7224 */ /* 0x000fe400078e00ff */
[----:B------:R0:W-:Y:S04]  /*16e30*/  STL [R1+0x424], R24 ;  /* 0x0004241801007387 */ /* 0x0001e80000100800 */
[----:B------:R0:W-:Y:S02]  /*16e40*/  STL.64 [R1+0x428], R20 ;  /* 0x0004281401007387 */ /* 0x0001e40000100a00 */
.L_x_199:
[----:B0-----:R-:W-:-:S06]  /*16e50*/  IMAD.IADD R20, R1, 0x1, R44 ;  /* 0x0000000101147824 */ /* 0x001fcc00078e022c */
[----:B------:R-:W2:Y:S01]  /*16e60*/  LDL.U8 R20, [R20+0x3f0] ;  /* 0x0003f00014147983 */ /* 0x000ea20000100000 */
[----:B------:R-:W-:Y:S02]  /*16e70*/  IMAD.MOV.U32 R21, RZ, RZ, R44 ;  /* 0x000000ffff157224 */ /* 0x000fe400078e002c */
[----:B------:R-:W-:Y:S01]  /*16e80*/  VIADD R44, R44, 0x1 ;  /* 0x000000012c2c7836 */ /* 0x000fe20000000000 */
[----:B--2---:R-:W-:-:S13]  /*16e90*/  ISETP.NE.AND P0, PT, R20, RZ, PT ;  /* 0x000000ff1400720c */ /* 0x004fda0003f05270 */
[----:B------:R-:W-:Y:S05]  /*16ea0*/  @P0 BRA `(.L_x_199) ;  /* 0xfffffffc00e80947 */ /* 0x000fea000383ffff */
[----:B------:R-:W-:Y:S05]  /*16eb0*/  BSYNC.RECONVERGENT B2 ;  /* 0x0000000000027941 */ /* 0x000fea0003800200 */
.L_x_198:
[----:B------:R-:W-:Y:S01]  /*16ec0*/  LOP3.LUT P0, RZ, R90, 0xff, RZ, 0xc0, !PT ;  /* 0x000000ff5aff7812 */ /* 0x000fe2000780c0ff */
[----:B------:R-:W-:Y:S01]  /*16ed0*/  BSSY.RECONVERGENT B2, `(.L_x_200) ;  /* 0x0000010000027945 */ /* 0x000fe20003800200 */
[----:B------:R-:W-:-:S11]  /*16ee0*/  IMAD.MOV.U32 R20, RZ, RZ, R21 ;  /* 0x000000ffff147224 */ /* 0x000fd600078e0015 */
[----:B------:R-:W-:Y:S05]  /*16ef0*/  @!P0 BRA `(.L_x_201) ;  /* 0x0000000000348947 */ /* 0x000fea0003800000 */
[----:B------:R-:W-:Y:S01]  /*16f00*/  BSSY.RECONVERGENT B3, `(.L_x_202) ;  /* 0x000000b000037945 */ /* 0x000fe20003800200 */
[----:B------:R-:W-:Y:S01]  /*16f10*/  IMAD.MOV.U32 R20, RZ, RZ, RZ ;  /* 0x000000ffff147224 */ /* 0x000fe200078e00ff */
[----:B------:R-:W-:-:S07]  /*16f20*/  PRMT R24, R90, 0x7610, R24 ;  /* 0x000076105a187816 */ /* 0x000fce0000000018 */
.L_x_203:
        /* <DEDUP_REMOVED lines=9> */
.L_x_202:
[----:B------:R-:W-:-:S07]  /*16fc0*/  IMAD.MOV.U32 R20, RZ, RZ, R25 ;  /* 0x000000ffff147224 */ /* 0x000fce00078e0019 */
.L_x_201:
[----:B------:R-:W-:Y:S05]  /*16fd0*/  BSYNC.RECONVERGENT B2 ;  /* 0x0000000000027941 */ /* 0x000fea0003800200 */
.L_x_200:
[----:B------:R-:W-:Y:S01]  /*16fe0*/  IMAD.IADD R21, R1, 0x1, R20 ;  /* 0x0000000101157824 */ /* 0x000fe200078e0214 */
[----:B------:R-:W-:Y:S01]  /*16ff0*/  BSSY.RECONVERGENT B2, `(.L_x_204) ;  /* 0x0000009000027945 */ /* 0x000fe20003800200 */
[----:B------:R-:W-:-:S03]  /*17000*/  IMAD.MOV.U32 R20, RZ, RZ, RZ ;  /* 0x000000ffff147224 */ /* 0x000fc600078e00ff */
[----:B------:R0:W-:Y:S04]  /*17010*/  STL.U8 [R21+0x3f0], RZ ;  /* 0x0003f0ff15007387 */ /* 0x0001e80000100000 */
.L_x_205:
[----:B------:R-:W-:-:S05]  /*17020*/  IMAD.IADD R24, R1, 0x1, R20 ;  /* 0x0000000101187824 */ /* 0x000fca00078e0214 */
[----:B0-----:R-:W2:Y:S02]  /*17030*/  LDL.U8 R21, [R24+0x3f0] ;  /* 0x0003f00018157983 */ /* 0x001ea40000100000 */
[----:B--2---:R-:W-:Y:S01]  /*17040*/  ISETP.NE.AND P0, PT, R21, RZ, PT ;  /* 0x000000ff1500720c */ /* 0x004fe20003f05270 */
[----:B------:R-:W-:Y:S02]  /*17050*/  IMAD.MOV.U32 R21, RZ, RZ, R20 ;  /* 0x000000ffff157224 */ /* 0x000fe400078e0014 */
[----:B------:R-:W-:-:S10]  /*17060*/  VIADD R20, R20, 0x1 ;  /* 0x0000000114147836 */ /* 0x000fd40000000000 */
[----:B------:R-:W-:Y:S05]  /*17070*/  @P0 BRA `(.L_x_205) ;  /* 0xfffffffc00e80947 */ /* 0x000fea000383ffff */
[----:B------:R-:W-:Y:S05]  /*17080*/  BSYNC.RECONVERGENT B2 ;  /* 0x0000000000027941 */ /* 0x000fea0003800200 */
.L_x_204:
[----:B------:R-:W-:Y:S01]  /*17090*/  LOP3.LUT P0, RZ, R41, 0xff, RZ, 0xc0, !PT ;  /* 0x000000ff29ff7812 */ /* 0x000fe2000780c0ff */
[----:B------:R-:W-:Y:S01]  /*170a0*/  BSSY.RECONVERGENT B2, `(.L_x_206) ;  /* 0x000000f000027945 */ /* 0x000fe20003800200 */
[----:B------:R-:W-:-:S11]  /*170b0*/  IMAD.MOV.U32 R20, RZ, RZ, R21 ;  /* 0x000000ffff147224 */ /* 0x000fd600078e0015 */
[----:B------:R-:W-:Y:S05]  /*170c0*/  @!P0 BRA `(.L_x_207) ;  /* 0x0000000000308947 */ /* 0x000fea0003800000 */
[----:B------:R-:W-:Y:S01]  /*170d0*/  BSSY.RECONVERGENT B3, `(.L_x_208) ;  /* 0x000000a000037945 */ /* 0x000fe20003800200 */
[----:B------:R-:W-:-:S07]  /*170e0*/  IMAD.MOV.U32 R20, RZ, RZ, RZ ;  /* 0x000000ffff147224 */ /* 0x000fce00078e00ff */
.L_x_209:
        /* <DEDUP_REMOVED lines=9> */
.L_x_208:
[----:B------:R-:W-:-:S07]  /*17180*/  IMAD.MOV.U32 R20, RZ, RZ, R24 ;  /* 0x000000ffff147224 */ /* 0x000fce00078e0018 */
.L_x_207:
[----:B------:R-:W-:Y:S05]  /*17190*/  BSYNC.RECONVERGENT B2 ;  /* 0x0000000000027941 */ /* 0x000fea0003800200 */
.L_x_206:
        /* <DEDUP_REMOVED lines=70> */
.L_x_197:
[----:B------:R-:W-:Y:S05]  /*17600*/  BSYNC.RECONVERGENT B0 ;  /* 0x0000000000007941 */ /* 0x000fea0003800200 */
.L_x_196:
[----:B------:R-:W-:Y:S01]  /*17610*/  LOP3.LUT R25, R187, 0xffff, RZ, 0xc0, !PT ;  /* 0x0000ffffbb197812 */ /* 0x000fe200078ec0ff */
[----:B------:R-:W0:Y:S01]  /*17620*/  S2R R48, SR_LANEID ;  /* 0x0000000000307919 */ /* 0x000e220000000000 */
[----:B------:R-:W-:Y:S02]  /*17630*/  LOP3.LUT R24, R188, 0xffff, RZ, 0xc0, !PT ;  /* 0x0000ffffbc187812 */ /* 0x000fe400078ec0ff */
[----:B------:R-:W-:Y:S01]  /*17640*/  LOP3.LUT R44, R190, 0xffff, RZ, 0xc0, !PT ;  /* 0x0000ffffbe2c7812 */ /* 0x000fe200078ec0ff */
[----:B-----5:R-:W-:Y:S01]  /*17650*/  STL [R1+0xcc], R27 ;  /* 0x0000cc1b01007387 */ /* 0x020fe20000100800 */
[----:B------:R-:W-:Y:S02]  /*17660*/  PRMT R25, R24, 0x3340, R25 ;  /* 0x0000334018197816 */ /* 0x000fe40000000019 */
[----:B------:R-:W-:Y:S01]  /*17670*/  LOP3.LUT R24, R189, 0xffff, RZ, 0xc0, !PT ;  /* 0x0000ffffbd187812 */ /* 0x000fe200078ec0ff */
[----:B------:R-:W-:Y:S01]  /*17680*/  STL.64 [R1+0xd0], R20 ;  /* 0x0000d01401007387 */ /* 0x000fe20000100a00 */
        /* <DEDUP_REMOVED lines=13> */
[----:B0-----:R-:W-:Y:S01]  /*17760*/  ISETP.NE.AND P0, PT, R48, RZ, PT ;  /* 0x000000ff3000720c */ /* 0x001fe20003f05270 */
[----:B------:R0:W-:Y:S02]  /*17770*/  STL.64 [R1+0x98], R24 ;  /* 0x0000981801007387 */ /* 0x0001e40000100a00 */
[----:B0-----:R-:W-:Y:S02]  /*17780*/  LOP3.LUT R24, R210, 0xffff, RZ, 0xc0, !PT ;  /* 0x0000ffffd2187812 */ /* 0x001fe400078ec0ff */
[----:B------:R-:W-:Y:S02]  /*17790*/  LOP3.LUT R25, R211, 0xffff, RZ, 0xc0, !PT ;  /* 0x0000ffffd3197812 */ /* 0x000fe400078ec0ff */
        /* <DEDUP_REMOVED lines=24> */
[----:B------:R0:W-:Y:S02]  /*17920*/  STL.128 [R1+0xa0], R44 ;  /* 0x0000a02c01007387 */ /* 0x0001e40000100c00 */
[----:B0-----:R-:W-:Y:S02]  /*17930*/  LOP3.LUT R45, R175, 0xffff, RZ, 0xc0, !PT ;  /* 0x0000ffffaf2d7812 */ /* 0x001fe400078ec0ff */
        /* <DEDUP_REMOVED lines=29> */
[----:B------:R-:W-:Y:S02]  /*17b10*/  LOP3.LUT R24, R113, 0xffff, RZ, 0xc0, !PT ;  /* 0x0000ffff71187812 */ /* 0x000fe400078ec0ff */
[----:B0-----:R-:W-:Y:S02]  /*17b20*/  LOP3.LUT R44, R195, 0xffff, RZ, 0xc0, !PT ;  /* 0x0000ffffc32c7812 */ /* 0x001fe400078ec0ff */
[----:B------:R-:W-:Y:S02]  /*17b30*/  LOP3.LUT R45, R197, 0xffff, RZ, 0xc0, !PT ;  /* 0x0000ffffc52d7812 */ /* 0x000fe400078ec0ff */
[----:B------:R-:W-:Y:S02]  /*17b40*/  PRMT R24, R44, 0x3340, R24 ;  /* 0x000033402c187816 */ /* 0x000fe40000000018 */
[----:B------:R-:W-:-:S02]  /*17b50*/  LOP3.LUT R44, R196, 0xffff, RZ, 0xc0, !PT ;  /* 0x0000ffffc42c7812 */ /* 0x000fc400078ec0ff */
[----:B------:R-:W-:Y:S02]  /*17b60*/  PRMT R25, R24, 0x5410, R25 ;  /* 0x0000541018197816 */ /* 0x000fe40000000019 */
[----:B------:R-:W-:-:S04]  /*17b70*/  LOP3.LUT R24, R114, 0xffff, RZ, 0xc0, !PT ;  /* 0x0000ffff72187812 */ /* 0x000fc800078ec0ff */
[----:B------:R-:W-:Y:S02]  /*17b80*/  PRMT R24, R44, 0x3340, R24 ;  /* 0x000033402c187816 */ /* 0x000fe40000000018 */
[----:B------:R-:W-:-:S04]  /*17b90*/  LOP3.LUT R44, R115, 0xffff, RZ, 0xc0, !PT ;  /* 0x0000ffff732c7812 */ /* 0x000fc800078ec0ff */
[----:B------:R-:W-:-:S04]  /*17ba0*/  PRMT R44, R45, 0x3340, R44 ;  /* 0x000033402d2c7816 */ /* 0x000fc8000000002c */
[----:B------:R-:W-:-:S05]  /*17bb0*/  PRMT R24, R44, 0x5410, R24 ;  /* 0x000054102c187816 */ /* 0x000fca0000000018 */
[----:B------:R0:W-:Y:S02]  /*17bc0*/  STL.64 [R1+0xc0], R24 ;  /* 0x0000c01801007387 */ /* 0x0001e40000100a00 */
[----:B0-----:R-:W-:Y:S01]  /*17bd0*/  PRMT R24, R110, 0x7604, R111 ;  /* 0x000076046e187816 */ /* 0x001fe2000000006f */
[----:B------:R-:W-:-:S04]  /*17be0*/  IMAD.MOV.U32 R25, RZ, RZ, R237 ;  /* 0x000000ffff197224 */ /* 0x000fc800078e00ed */
[----:B------:R0:W-:Y:S02]  /*17bf0*/  STL.U16 [R1+0xc8], R24 ;  /* 0x0000c81801007387 */ /* 0x0001e40000100400 */
[----:B0-----:R-:W-:-:S05]  /*17c00*/  IMAD.MOV.U32 R24, RZ, RZ, R28 ;  /* 0x000000ffff187224 */ /* 0x001fca00078e001c */
[----:B------:R0:W-:Y:S01]  /*17c10*/  STL.64 [R1+0x90], R24 ;  /* 0x0000901801007387 */ /* 0x0001e20000100a00 */
[----:B------:R-:W-:Y:S05]  /*17c20*/  @P0 BRA `(.L_x_195) ;  /* 0x00000004002c0947 */ /* 0x000fea0003800000 */
[----:B------:R-:W-:Y:S01]  /*17c30*/  IMAD.MOV.U32 R21, RZ, RZ, R29 ;  /* 0x000000ffff157224 */ /* 0x000fe200078e001d */
[----:B------:R-:W-:Y:S01]  /*17c40*/  STL.64 [R1+0xc0], R34 ;  /* 0x0000c02201007387 */ /* 0x000fe20000100a00 */
[----:B------:R-:W-:Y:S01]  /*17c50*/  IMAD.MOV.U32 R28, RZ, RZ, R30 ;  /* 0x000000ffff1c7224 */ /* 0x000fe200078e001e */
[----:B0-----:R-:W-:Y:S01]  /*17c60*/  LOP3.LUT R25, R90, 0xffff, RZ, 0xc0, !PT ;  /* 0x0000ffff5a197812 */ /* 0x001fe200078ec0ff */
[----:B------:R-:W-:Y:S01]  /*17c70*/  IMAD.MOV.U32 R29, RZ, RZ, R31 ;  /* 0x000000ffff1d7224 */ /* 0x000fe200078e001f */
[----:B------:R-:W-:Y:S01]  /*17c80*/  STL.U16 [R1+0xc8], R224 ;  /* 0x0000c8e001007387 */ /* 0x000fe20000100400 */
[----:B------:R-:W-:Y:S01]  /*17c90*/  IMAD.MOV.U32 R30, RZ, RZ, R36 ;  /* 0x000000ffff1e7224 */ /* 0x000fe200078e0024 */
[----:B------:R-:W-:Y:S01]  /*17ca0*/  PRMT R20, R25, 0x3340, R226 ;  /* 0x0000334019147816 */ /* 0x000fe200000000e2 */
[----:B------:R-:W-:Y:S01]  /*17cb0*/  IMAD.MOV.U32 R31, RZ, RZ, R37 ;  /* 0x000000ffff1f7224 */ /* 0x000fe200078e0025 */
[----:B------:R-:W-:Y:S01]  /*17cc0*/  STL.64 [R1+0x90], R122 ;  /* 0x0000907a01007387 */ /* 0x000fe20000100a00 */
[----:B-1----:R-:W-:Y:S01]  /*17cd0*/  IMAD.MOV.U32 R36, RZ, RZ, R38 ;  /* 0x000000ffff247224 */ /* 0x002fe200078e0026 */
[----:B------:R-:W-:Y:S01]  /*17ce0*/  PRMT R20, R20, 0x5410, R225 ;  /* 0x0000541014147816 */ /* 0x000fe200000000e1 */
[----:B------:R-:W-:Y:S01]  /*17cf0*/  IMAD.MOV.U32 R37, RZ, RZ, R39 ;  /* 0x000000ffff257224 */ /* 0x000fe200078e0027 */
[----:B------:R-:W-:Y:S01]  /*17d00*/  STL.128 [R1+0xa0], R28 ;  /* 0x0000a01c01007387 */ /* 0x000fe20000100c00 */
[----:B------:R-:W-:Y:S01]  /*17d10*/  IMAD.MOV.U32 R38, RZ, RZ, R32 ;  /* 0x000000ffff267224 */ /* 0x000fe200078e0020 */
[----:B------:R-:W-:Y:S01]  /*17d20*/  PRMT R110, R105, 0x7610, R110 ;  /* 0x00007610696e7816 */ /* 0x000fe2000000006e */
[----:B------:R-:W-:Y:S01]  /*17d30*/  IMAD.MOV.U32 R39, RZ, RZ, R33 ;  /* 0x000000ffff277224 */ /* 0x000fe200078e0021 */
[----:B------:R-:W-:Y:S01]  /*17d40*/  STL [R1+0xcc], R42 ;  /* 0x0000cc2a01007387 */ /* 0x000fe20000100800 */
[----:B------:R-:W-:Y:S01]  /*17d50*/  IMAD.MOV.U32 R27, RZ, RZ, R42 ;  /* 0x000000ffff1b7224 */ /* 0x000fe200078e002a */
[----:B------:R-:W-:Y:S01]  /*17d60*/  PRMT R111, R106, 0x7610, R111 ;  /* 0x000076106a6f7816 */ /* 0x000fe2000000006f */
[----:B------:R-:W-:Y:S01]  /*17d70*/  IMAD.MOV.U32 R24, RZ, RZ, R122 ;  /* 0x000000ffff187224 */ /* 0x000fe200078e007a */
[----:B------:R-:W-:Y:S01]  /*17d80*/  STL.128 [R1+0xb0], R36 ;  /* 0x0000b02401007387 */ /* 0x000fe20000100c00 */
[----:B------:R-:W-:Y:S01]  /*17d90*/  PRMT R112, R89, 0x7610, R112 ;  /* 0x0000761059707816 */ /* 0x000fe20000000070 */
[----:B------:R-:W-:Y:S01]  /*17da0*/  IMAD.MOV.U32 R25, RZ, RZ, R123 ;  /* 0x000000ffff197224 */ /* 0x000fe200078e007b */
[----:B------:R-:W-:Y:S01]  /*17db0*/  PRMT R194, R87, 0x7610, R194 ;  /* 0x0000761057c27816 */ /* 0x000fe200000000c2 */
[----:B------:R-:W-:Y:S01]  /*17dc0*/  STL.64 [R1+0xd0], R18 ;  /* 0x0000d01201007387 */ /* 0x000fe20000100a00 */
[----:B------:R-:W-:-:S02]  /*17dd0*/  PRMT R113, R86, 0x7610, R113 ;  /* 0x0000761056717816 */ /* 0x000fc40000000071 */
[----:B------:R-:W-:Y:S01]  /*17de0*/  PRMT R195, R85, 0x7610, R195 ;  /* 0x0000761055c37816 */ /* 0x000fe200000000c3 */
[----:B------:R0:W-:Y:S01]  /*17df0*/  STL.64 [R1+0x98], R20 ;  /* 0x0000981401007387 */ /* 0x0001e20000100a00 */
[----:B------:R-:W-:Y:S02]  /*17e00*/  PRMT R114, R83, 0x7610, R114 ;  /* 0x0000761053727816 */ /* 0x000fe40000000072 */
[----:B------:R-:W-:Y:S02]  /*17e10*/  PRMT R196, R82, 0x7610, R196 ;  /* 0x0000761052c47816 */ /* 0x000fe400000000c4 */
[----:B------:R-:W-:Y:S02]  /*17e20*/  PRMT R115, R81, 0x7610, R115 ;  /* 0x0000761051737816 */ /* 0x000fe40000000073 */
[----:B------:R-:W-:Y:S02]  /*17e30*/  PRMT R197, R80, 0x7610, R197 ;  /* 0x0000761050c57816 */ /* 0x000fe400000000c5 */
[----:B------:R-:W-:-:S02]  /*17e40*/  PRMT R116, R79, 0x7610, R116 ;  /* 0x000076104f747816 */ /* 0x000fc40000000074 */
[----:B------:R-:W-:Y:S01]  /*17e50*/  PRMT R198, R78, 0x7610, R198 ;  /* 0x000076104ec67816 */ /* 0x000fe200000000c6 */
[----:B0-----:R-:W-:Y:S01]  /*17e60*/  IMAD.MOV.U32 R20, RZ, RZ, R18 ;  /* 0x000000ffff147224 */ /* 0x001fe200078e0012 */
[----:B------:R-:W-:Y:S01]  /*17e70*/  PRMT R172, R77, 0x7610, R172 ;  /* 0x000076104dac7816 */ /* 0x000fe200000000ac */
[----:B------:R-:W-:Y:S01]  /*17e80*/  IMAD.MOV.U32 R21, RZ, RZ, R19 ;  /* 0x000000ffff157224 */ /* 0x000fe200078e0013 */
        /* <DEDUP_REMOVED lines=36> */
[----:B------:R-:W-:-:S07]  /*180d0*/  PRMT R41, R90, 0x7610, R41 ;  /* 0x000076105a297816 */ /* 0x000fce0000000029 */
.L_x_195:
[----:B------:R-:W-:Y:S05]  /*180e0*/  BSYNC.RECONVERGENT B1 ;  /* 0x0000000000017941 */ /* 0x000fea0003800200 */
.L_x_194:
[----:B------:R-:W2:Y:S01]  /*180f0*/  LDL.LU R18, [R1+0x5cc] ;  /* 0x0005cc0001127983 */ /* 0x000ea20000300800 */
[----:B------:R-:W-:Y:S01]  /*18100*/  LOP3.LUT R116, R116, 0xffff, RZ, 0xc0, !PT ;  /* 0x0000ffff74747812 */ /* 0x000fe200078ec0ff */
[----:B------:R-:W-:Y:S01]  /*18110*/  BSSY.RECONVERGENT B1, `(.L_x_210) ;  /* 0x0000178000017945 */ /* 0x000fe20003800200 */
[----:B------:R-:W-:Y:S01]  /*18120*/  LOP3.LUT R187, R187, 0xffff, RZ, 0xc0, !PT ;  /* 0x0000ffffbbbb7812 */ /* 0x000fe200078ec0ff */
[----:B------:R3:W-:Y:S01]  /*18130*/  STL.128 [R1+0x50], R4 ;  /* 0x0000500401007387 */ /* 0x0007e20000100c00 */
[----:B------:R-:W-:Y:S01]  /*18140*/  LOP3.LUT R188, R188, 0xffff, RZ, 0xc0, !PT ;  /* 0x0000ffffbcbc7812 */ /* 0x000fe200078ec0ff */
[----:B------:R-:W-:Y:S01]  /*18150*/  IMAD.MOV.U32 R19, RZ, RZ, R23 ;  /* 0x000000ffff137224 */ /* 0x000fe200078e0017 */
[----:B------:R-:W-:Y:S01]  /*18160*/  LOP3.LUT R189, R189, 0xffff, RZ, 0xc0, !PT ;  /* 0x0000ffffbdbd7812 */ /* 0x000fe200078ec0ff */
[----:B------:R4:W-:Y:S01]  /*18170*/  STL.128 [R1+0x60], R8 ;  /* 0x0000600801007387 */ /* 0x0009e20000100c00 */
[----:B------:R-:W-:Y:S02]  /*18180*/  LOP3.LUT R190, R190, 0xffff, RZ, 0xc0, !PT ;  /* 0x0000ffffbebe7812 */ /* 0x000fe400078ec0ff */
[----:B------:R-:W-:Y:S01]  /*18190*/  LOP3.LUT R191, R191, 0xffff, RZ, 0xc0, !PT ;  /* 0x0000ffffbfbf7812 */ /* 0x000fe200078ec0ff */
[----:B------:R-:W-:Y:S01]  /*181a0*/  STL.128 [R1+0x70], R12 ;  /* 0x0000700c01007387 */ /* 0x000fe20000100c00 */
[----:B------:R-:W-:-:S02]  /*181b0*/  LOP3.LUT R42, R193, 0xffff, RZ, 0xc0, !PT ;  /* 0x0000ffffc12a7812 */ /* 0x000fc400078ec0ff */
[----:B------:R-:W-:Y:S01]  /*181c0*/  LOP3.LUT R192, R192, 0xffff, RZ, 0xc0, !PT ;  /* 0x0000ffffc0c07812 */ /* 0x000fe200078ec0ff */
[----:B------:R-:W-:Y:S01]  /*181d0*/  STL.64 [R1], R24 ;  /* 0x0000001801007387 */ /* 0x000fe20000100a00 */
[----:B------:R-:W-:Y:S02]  /*181e0*/  LOP3.LUT R45, R41, 0xffff, RZ, 0xc0, !PT ;  /* 0x0000ffff292d7812 */ /* 0x000fe400078ec0ff */
[----:B------:R-:W-:Y:S01]  /*181f0*/  LOP3.LUT R183, R183, 0xffff, RZ, 0xc0, !PT ;  /* 0x0000ffffb7b77812 */ /* 0x000fe200078ec0ff */
[----:B------:R-:W-:Y:S01]  /*18200*/  STL [R1+0x3c], R27 ;  /* 0x00003c1b01007387 */ /* 0x000fe20000100800 */
[----:B---3--:R-:W-:Y:S02]  /*18210*/  PRMT R4, R110, 0x7604, R111 ;  /* 0x000076046e047816 */ /* 0x008fe4000000006f */
[----:B------:R-:W-:Y:S01]  /*18220*/  LOP3.LUT R7, R198, 0xffff, RZ, 0xc0, !PT ;  /* 0x0000ffffc6077812 */ /* 0x000fe200078ec0ff */
[----:B------:R-:W-:Y:S01]  /*18230*/  STL.128 [R1+0x40], R20 ;  /* 0x0000401401007387 */ /* 0x000fe20000100c00 */
[----:B------:R-:W-:-:S02]  /*18240*/  LOP3.LUT R210, R210, 0xffff, RZ, 0xc0, !PT ;  /* 0x0000ffffd2d27812 */ /* 0x000fc400078ec0ff */
[----:B------:R-:W-:Y:S01]  /*18250*/  LOP3.LUT R184, R184, 0xffff, RZ, 0xc0, !PT ;  /* 0x0000ffffb8b87812 */ /* 0x000fe200078ec0ff */
[----:B------:R3:W-:Y:S01]  /*18260*/  STL.U16 [R1+0x38], R4 ;  /* 0x0000380401007387 */ /* 0x0007e20000100400 */
[----:B------:R-:W-:Y:S02]  /*18270*/  LOP3.LUT R211, R211, 0xffff, RZ, 0xc0, !PT ;  /* 0x0000ffffd3d37812 */ /* 0x000fe400078ec0ff */
[----:B------:R-:W-:Y:S01]  /*18280*/  LOP3.LUT R185, R185, 0xffff, RZ, 0xc0, !PT ;  /* 0x0000ffffb9b97812 */ /* 0x000fe200078ec0ff */
[----:B------:R-:W-:Y:S01]  /*18290*/  STL [R1+0x84], R0 ;  /* 0x0000840001007387 */ /* 0x000fe20000100800 */
[----:B------:R-:W-:Y:S02]  /*182a0*/  LOP3.LUT R212, R212, 0xffff, RZ, 0xc0, !PT ;  /* 0x0000ffffd4d47812 */ /* 0x000fe400078ec0ff */
[----:B------:R-:W-:Y:S01]  /*182b0*/  LOP3.LUT R186, R186, 0xffff, RZ, 0xc0, !PT ;  /* 0x0000ffffbaba7812 */ /* 0x000fe200078ec0ff */
[----:B------:R-:W-:Y:S01]  /*182c0*/  STL.64 [R1+0x88], R16 ;  /* 0x0000881001007387 */ /* 0x000fe20000100a00 */
        /* <DEDUP_REMOVED lines=31> */
[----:B----4-:R-:W-:Y:S02]  /*184c0*/  PRMT R11, R7, 0x3340, R116 ;  /* 0x00003340070b7816 */ /* 0x010fe40000000074 */
[----:B-1----:R-:W-:Y:S02]  /*184d0*/  PRMT R37, R188, 0x3340, R187 ;  /* 0x00003340bc257816 */ /* 0x002fe400000000bb */
[----:B---3--:R-:W-:Y:S02]  /*184e0*/  PRMT R4, R190, 0x3340, R189 ;  /* 0x00003340be047816 */ /* 0x008fe400000000bd */
        /* <DEDUP_REMOVED lines=25> */
[----:B------:R-:W-:Y:S01]  /*18680*/  STL.64 [R1+0x8], R36 ;  /* 0x0000082401007387 */ /* 0x000fe20000100a00 */
[----:B------:R-:W-:Y:S02]  /*18690*/  PRMT R5, R184, 0x5410, R5 ;  /* 0x00005410b8057816 */ /* 0x000fe40000000005 */
[----:B------:R-:W-:Y:S01]  /*186a0*/  PRMT R4, R186, 0x5410, R185 ;  /* 0x00005410ba047816 */ /* 0x000fe200000000b9 */
[----:B------:R-:W-:Y:S01]  /*186b0*/  STL.64 [R1+0x30], R38 ;  /* 0x0000302601007387 */ /* 0x000fe20000100a00 */
[----:B------:R-:W-:-:S02]  /*186c0*/  PRMT R7, R180, 0x5410, R179 ;  /* 0x00005410b4077816 */ /* 0x000fc400000000b3 */
[----:B------:R-:W-:Y:S02]  /*186d0*/  PRMT R6, R209, 0x5410, R6 ;  /* 0x00005410d1067816 */ /* 0x000fe40000000006 */
[----:B------:R-:W-:Y:S02]  /*186e0*/  PRMT R9, R176, 0x5410, R9 ;  /* 0x00005410b0097816 */ /* 0x000fe40000000009 */
[----:B------:R-:W-:Y:S01]  /*186f0*/  PRMT R8, R205, 0x5410, R8 ;  /* 0x00005410cd087816 */ /* 0x000fe20000000008 */
[----:B------:R-:W-:Y:S01]  /*18700*/  STL.128 [R1+0x10], R4 ;  /* 0x0000100401007387 */ /* 0x000fe20000100c00 */
[----:B------:R-:W-:Y:S02]  /*18710*/  PRMT R11, R172, 0x5410, R11 ;  /* 0x00005410ac0b7816 */ /* 0x000fe4000000000b */
[----:B------:R-:W-:-:S05]  /*18720*/  PRMT R10, R201, 0x5410, R10 ;  /* 0x00005410c90a7816 */ /* 0x000fca000000000a */
[----:B------:R-:W-:Y:S04]  /*18730*/  STL.128 [R1+0x20], R8 ;  /* 0x0000200801007387 */ /* 0x000fe80000100c00 */
[----:B--2---:R1:W-:Y:S02]  /*18740*/  STL.U16 [R1+0x80], R18 ;  /* 0x0000801201007387 */ /* 0x0043e40000100400 */
[----:B-1----:R-:W-:Y:S01]  /*18750*/  IMAD.MOV.U32 R18, RZ, RZ, R22 ;  /* 0x000000ffff127224 */ /* 0x002fe200078e0016 */
[----:B------:R-:W-:Y:S06]  /*18760*/  @!P2 BRA `(.L_x_211) ;  /* 0x000000100048a947 */ /* 0x000fec0003800000 */
[----:B------:R-:W-:Y:S01]  /*18770*/  ISETP.NE.U32.AND P0, PT, R22, RZ, PT ;  /* 0x000000ff1600720c */ /* 0x000fe20003f05070 */
[----:B------:R-:W-:Y:S03]  /*18780*/  BSSY.RECONVERGENT B0, `(.L_x_212) ;  /* 0x000009e000007945 */ /* 0x000fe60003800200 */
[----:B------:R-:W-:-:S13]  /*18790*/  ISETP.NE.AND.EX P0, PT, RZ, UR4, PT, P0 ;  /* 0x00000004ff007c0c */ /* 0x000fda000bf05300 */
        /* <DEDUP_REMOVED lines=8> */
.L_x_215:
[----:B-1----:R-:W-:-:S06]  /*18820*/  IMAD.IADD R0, R1, 0x1, R12 ;  /* 0x0000000101007824 */ /* 0x002fcc00078e020c */
[----:B------:R-:W2:Y:S01]  /*18830*/  LDL.U8 R0, [R0+0x3f0] ;  /* 0x0003f00000007983 */ /* 0x000ea20000100000 */
[----:B------:R-:W-:Y:S02]  /*18840*/  IMAD.MOV.U32 R13, RZ, RZ, R12 ;  /* 0x000000ffff0d7224 */ /* 0x000fe400078e000c */
[----:B------:R-:W-:Y:S01]  /*18850*/  VIADD R12, R12, 0x1 ;  /* 0x000000010c0c7836 */ /* 0x000fe20000000000 */
[----:B--2---:R-:W-:-:S13]  /*18860*/  ISETP.NE.AND P0, PT, R0, RZ, PT ;  /* 0x000000ff0000720c */ /* 0x004fda0003f05270 */
[----:B------:R-:W-:Y:S05]  /*18870*/  @P0 BRA `(.L_x_215) ;  /* 0xfffffffc00e80947 */ /* 0x000fea000383ffff */
[----:B------:R-:W-:Y:S05]  /*18880*/  BSYNC.RECONVERGENT B2 ;  /* 0x0000000000027941 */ /* 0x000fea0003800200 */
.L_x_214:
[----:B------:R-:W-:Y:S01]  /*18890*/  LOP3.LUT P0, RZ, R41, 0xff, RZ, 0xc0, !PT ;  /* 0x000000ff29ff7812 */ /* 0x000fe2000780c0ff */
[----:B------:R-:W-:Y:S01]  /*188a0*/  BSSY.RECONVERGENT B2, `(.L_x_216) ;  /* 0x000000f000027945 */ /* 0x000fe20003800200 */
[----:B------:R-:W-:-:S11]  /*188b0*/  IMAD.MOV.U32 R0, RZ, RZ, R13 ;  /* 0x000000ffff007224 */ /* 0x000fd600078e000d */
[----:B------:R-:W-:Y:S05]  /*188c0*/  @!P0 BRA `(.L_x_217) ;  /* 0x0000000000308947 */ /* 0x000fea0003800000 */
[----:B------:R-:W-:Y:S01]  /*188d0*/  BSSY.RECONVERGENT B3, `(.L_x_218) ;  /* 0x000000a000037945 */ /* 0x000fe20003800200 */
[----:B------:R-:W-:-:S07]  /*188e0*/  IMAD.MOV.U32 R0, RZ, RZ, RZ ;  /* 0x000000ffff007224 */ /* 0x000fce00078e00ff */
.L_x_219:
[C---:B------:R-:W-:Y:S01]  /*188f0*/  IADD3 R16, PT, PT, R1.reuse, R0, R13 ;  /* 0x0000000001107210 */ /* 0x040fe20007ffe00d */
[----:B------:R-:W-:-:S04]  /*18900*/  IMAD.IADD R14, R1, 0x1, R0 ;  /* 0x00000001010e7824 */ /* 0x000fc800078e0200 */
[----:B------:R1:W-:Y:S04]  /*18910*/  STL.U8 [R16+0x3f0], R41 ;  /* 0x0003f02910007387 */ /* 0x0003e80000100000 */
[----:B-1----:R-:W2:Y:S01]  /*18920*/  LDL.U8 R41, [R14+0x9] ;  /* 0x000009000e297983 */ /* 0x002ea20000100000 */
[----:B------:R-:W-:-:S04]  /*18930*/  VIADD R0, R0, 0x1 ;  /* 0x0000000100007836 */ /* 0x000fc80000000000 */
[----:B------:R-:W-:Y:S01]  /*18940*/  IMAD.IADD R12, R0, 0x1, R13 ;  /* 0x00000001000c7824 */ /* 0x000fe200078e020d */
[----:B--2---:R-:W-:-:S13]  /*18950*/  ISETP.NE.AND P0, PT, R41, RZ, PT ;  /* 0x000000ff2900720c */ /* 0x004fda0003f05270 */
[----:B------:R-:W-:Y:S05]  /*18960*/  @P0 BRA `(.L_x_219) ;  /* 0xfffffffc00e00947 */ /* 0x000fea000383ffff */
[----:B------:R-:W-:Y:S05]  /*18970*/  BSYNC.RECONVERGENT B3 ;  /* 0x0000000000037941 */ /* 0x000fea0003800200 */
.L_x_218:
[----:B------:R-:W-:-:S07]  /*18980*/  IMAD.MOV.U32 R0, RZ, RZ, R12 ;  /* 0x000000ffff007224 */ /* 0x000fce00078e000c */
.L_x_217:
[----:B------:R-:W-:Y:S05]  /*18990*/  BSYNC.RECONVERGENT B2 ;  /* 0x0000000000027941 */ /* 0x000fea0003800200 */
.L_x_216:
[----:B------:R-:W-:Y:S01]  /*189a0*/  IMAD.IADD R12, R1, 0x1, R0 ;  /* 0x00000001010c7824 */ /* 0x000fe200078e0200 */
[----:B------:R-:W-:Y:S01]  /*189b0*/  BSSY.RECONVERGENT B2, `(.L_x_220) ;  /* 0x0000009000027945 */ /* 0x000fe20003800200 */
[----:B------:R-:W-:-:S03]  /*189c0*/  IMAD.MOV.U32 R0, RZ, RZ, RZ ;  /* 0x000000ffff007224 */ /* 0x000fc600078e00ff */
[----:B------:R1:W-:Y:S04]  /*189d0*/  STL.U8 [R12+0x3f0], RZ ;  /* 0x0003f0ff0c007387 */ /* 0x0003e80000100000 */
.L_x_221:
[----:B------:R-:W-:-:S05]  /*189e0*/  IMAD.IADD R13, R1, 0x1, R0 ;  /* 0x00000001010d7824 */ /* 0x000fca00078e0200 */
[----:B-1----:R-:W2:Y:S02]  /*189f0*/  LDL.U8 R12, [R13+0x3f0] ;  /* 0x0003f0000d0c7983 */ /* 0x002ea40000100000 */
[----:B--2---:R-:W-:Y:S01]  /*18a00*/  ISETP.NE.AND P0, PT, R12, RZ, PT ;  /* 0x000000ff0c00720c */ /* 0x004fe20003f05270 */
[----:B------:R-:W-:Y:S02]  /*18a10*/  IMAD.MOV.U32 R12, RZ, RZ, R0 ;  /* 0x000000ffff0c7224 */ /* 0x000fe400078e0000 */
[----:B------:R-:W-:-:S10]  /*18a20*/  VIADD R0, R0, 0x1 ;  /* 0x0000000100007836 */ /* 0x000fd40000000000 */
[----:B------:R-:W-:Y:S05]  /*18a30*/  @P0 BRA `(.L_x_221) ;  /* 0xfffffffc00e80947 */ /* 0x000fea000383ffff */
[----:B------:R-:W-:Y:S05]  /*18a40*/  BSYNC.RECONVERGENT B2 ;  /* 0x0000000000027941 */ /* 0x000fea0003800200 */
.L_x_220:
[----:B------:R-:W-:Y:S01]  /*18a50*/  LOP3.LUT P0, RZ, R26, 0xff, RZ, 0xc0, !PT ;  /* 0x000000ff1aff7812 */ /* 0x000fe2000780c0ff */
[----:B------:R-:W-:Y:S01]  /*18a60*/  BSSY.RECONVERGENT B2, `(.L_x_222) ;  /* 0x000000f000027945 */ /* 0x000fe20003800200 */
[----:B------:R-:W-:-:S11]  /*18a70*/  IMAD.MOV.U32 R0, RZ, RZ, R12 ;  /* 0x000000ffff007224 */ /* 0x000fd600078e000c */
[----:B------:R-:W-:Y:S05]  /*18a80*/  @!P0 BRA `(.L_x_223) ;  /* 0x0000000000308947 */ /* 0x000fea0003800000 */
[----:B------:R-:W-:Y:S01]  /*18a90*/  BSSY.RECONVERGENT B3, `(.L_x_224) ;  /* 0x000000a000037945 */ /* 0x000fe20003800200 */
[----:B------:R-:W-:-:S07]  /*18aa0*/  IMAD.MOV.U32 R0, RZ, RZ, RZ ;  /* 0x000000ffff007224 */ /* 0x000fce00078e00ff */
.L_x_225:
        /* <DEDUP_REMOVED lines=9> */
.L_x_224:
[----:B------:R-:W-:-:S07]  /*18b40*/  IMAD.MOV.U32 R0, RZ, RZ, R13 ;  /* 0x000000ffff007224 */ /* 0x000fce00078e000d */
.L_x_223:
[----:B------:R-:W-:Y:S05]  /*18b50*/  BSYNC.RECONVERGENT B2 ;  /* 0x0000000000027941 */ /* 0x000fea0003800200 */
.L_x_222:
        /* <DEDUP_REMOVED lines=14> */
[----:B-1----:R-:W-:-:S02]  /*18c40*/  PRMT R18, R34, 0x7770, RZ ;  /* 0x0000777022127816 */ /* 0x002fc400000000ff */
[C---:B------:R-:W-:Y:S02]  /*18c50*/  PRMT R19, R34.reuse, 0x7771, RZ ;  /* 0x0000777122137816 */ /* 0x040fe400000000ff */
[----:B------:R-:W-:Y:S02]  /*18c60*/  PRMT R41, R34, 0x7772, RZ ;  /* 0x0000777222297816 */ /* 0x000fe400000000ff */
[C---:B---3--:R-:W-:Y:S02]  /*18c70*/  PRMT R52, R12.reuse, 0x7770, RZ ;  /* 0x000077700c347816 */ /* 0x048fe400000000ff */
        /* <DEDUP_REMOVED lines=16> */
[----:B------:R-:W-:Y:S01]  /*18d80*/  PRMT R50, R35, 0x7772, RZ ;  /* 0x0000777223327816 */ /* 0x000fe200000000ff */
[----:B------:R0:W-:Y:S01]  /*18d90*/  STL.S16 [R1+0x5a0], R44 ;  /* 0x0005a02c01007387 */ /* 0x0001e20000100600 */
[----:B------:R-:W-:Y:S02]  /*18da0*/  PRMT R12, R12, 0x7773, RZ ;  /* 0x000077730c0c7816 */ /* 0x000fe400000000ff */
[----:B------:R-:W-:Y:S02]  /*18db0*/  PRMT R13, R13, 0x7773, RZ ;  /* 0x000077730d0d7816 */ /* 0x000fe400000000ff */
[----:B------:R-:W-:Y:S02]  /*18dc0*/  PRMT R14, R14, 0x7773, RZ ;  /* 0x000077730e0e7816 */ /* 0x000fe400000000ff */
[----:B------:R-:W-:-:S02]  /*18dd0*/  PRMT R15, R15, 0x7773, RZ ;  /* 0x000077730f0f7816 */ /* 0x000fc400000000ff */
[C---:B----4-:R-:W-:Y:S02]  /*18de0*/  PRMT R231, R28.reuse, 0x7770, RZ ;  /* 0x000077701ce77816 */ /* 0x050fe400000000ff */
        /* <DEDUP_REMOVED lines=8> */
[----:B------:R-:W-:Y:S02]  /*18e70*/  PRMT R243, R32, 0x7610, R243 ;  /* 0x0000761020f37816 */ /* 0x000fe400000000f3 */
[----:B------:R-:W-:Y:S02]  /*18e80*/  PRMT R239, R33, 0x7610, R239 ;  /* 0x0000761021ef7816 */ /* 0x000fe400000000ef */
[----:B------:R-:W-:-:S02]  /*18e90*/  PRMT R61, R18, 0x7610, R61 ;  /* 0x00007610123d7816 */ /* 0x000fc4000000003d */
[----:B------:R-:W-:Y:S02]  /*18ea0*/  PRMT R60, R19, 0x7610, R60 ;  /* 0x00007610133c7816 */ /* 0x000fe4000000003c */
[----:B------:R-:W-:Y:S01]  /*18eb0*/  PRMT R59, R41, 0x7610, R59 ;  /* 0x00007610293b7816 */ /* 0x000fe2000000003b */
[----:B------:R0:W-:Y:S01]  /*18ec0*/  STL.S16 [R1+0x5b0], R61 ;  /* 0x0005b03d01007387 */ /* 0x0001e20000100600 */
[----:B------:R-:W-:Y:S02]  /*18ed0*/  PRMT R58, R34, 0x7610, R58 ;  /* 0x00007610223a7816 */ /* 0x000fe4000000003a */
[----:B------:R-:W-:Y:S01]  /*18ee0*/  PRMT R250, R12, 0x7610, R250 ;  /* 0x000076100cfa7816 */ /* 0x000fe200000000fa */
[----:B------:R0:W-:Y:S01]  /*18ef0*/  STL.S16 [R1+0x5ac], R60 ;  /* 0x0005ac3c01007387 */ /* 0x0001e20000100600 */
[----:B------:R-:W-:Y:S02]  /*18f00*/  PRMT R246, R13, 0x7610, R246 ;  /* 0x000076100df67816 */ /* 0x000fe400000000f6 */
[----:B------:R-:W-:Y:S01]  /*18f10*/  PRMT R236, R14, 0x7610, R236 ;  /* 0x000076100eec7816 */ /* 0x000fe200000000ec */
[----:B------:R0:W-:Y:S01]  /*18f20*/  STL.S16 [R1+0x5a8], R59 ;  /* 0x0005a83b01007387 */ /* 0x0001e20000100600 */
[----:B------:R-:W-:-:S02]  /*18f30*/  PRMT R232, R15, 0x7610, R232 ;  /* 0x000076100fe87816 */ /* 0x000fc400000000e8 */
        /* <DEDUP_REMOVED lines=15> */
[C---:B------:R-:W-:Y:S01]  /*19030*/  PRMT R227, R30.reuse, 0x7770, RZ ;  /* 0x000077701ee37816 */ /* 0x040fe200000000ff */
[----:B------:R0:W-:Y:S01]  /*19040*/  STL.S16 [R1+0x5c8], R19 ;  /* 0x0005c81301007387 */ /* 0x0001e20000100600 */
[----:B------:R-:W-:-:S02]  /*19050*/  PRMT R223, R30, 0x7771, RZ ;  /* 0x000077711edf7816 */ /* 0x000fc400000000ff */
[C---:B------:R-:W-:Y:S01]  /*19060*/  PRMT R222, R30.reuse, 0x7772, RZ ;  /* 0x000077721ede7816 */ /* 0x040fe200000000ff */
[----:B------:R0:W-:Y:S01]  /*19070*/  STL.S16 [R1+0x5c4], R18 ;  /* 0x0005c41201007387 */ /* 0x0001e20000100600 */
[C---:B------:R-:W-:Y:S02]  /*19080*/  PRMT R220, R31.reuse, 0x7770, RZ ;  /* 0x000077701fdc7816 */ /* 0x040fe400000000ff */
[C---:B------:R-:W-:Y:S01]  /*19090*/  PRMT R219, R31.reuse, 0x7771, RZ ;  /* 0x000077711fdb7816 */ /* 0x040fe200000000ff */
[----:B------:R0:W-:Y:S01]  /*190a0*/  STL.S16 [R1+0x5c0], R15 ;  /* 0x0005c00f01007387 */ /* 0x0001e20000100600 */
[----:B------:R-:W-:Y:S02]  /*190b0*/  PRMT R218, R31, 0x7772, RZ ;  /* 0x000077721fda7816 */ /* 0x000fe400000000ff */
[----:B------:R-:W-:Y:S01]  /*190c0*/  PRMT R215, R23, 0x7770, RZ ;  /* 0x0000777017d77816 */ /* 0x000fe200000000ff */
[----:B------:R0:W-:Y:S01]  /*190d0*/  STL.S16 [R1+0x5bc], R14 ;  /* 0x0005bc0e01007387 */ /* 0x0001e20000100600 */
[----:B------:R-:W-:-:S02]  /*190e0*/  PRMT R30, R30, 0x7773, RZ ;  /* 0x000077731e1e7816 */ /* 0x000fc400000000ff */
[----:B------:R-:W-:Y:S01]  /*190f0*/  PRMT R31, R31, 0x7773, RZ ;  /* 0x000077731f1f7816 */ /* 0x000fe200000000ff */
[----:B------:R0:W-:Y:S01]  /*19100*/  STL.S16 [R1+0x5b8], R13 ;  /* 0x0005b80d01007387 */ /* 0x0001e20000100600 */
[----:B------:R-:W-:Y:S02]  /*19110*/  PRMT R23, R23, 0x7771, RZ ;  /* 0x0000777117177816 */ /* 0x000fe400000000ff */
[----:B------:R-:W-:Y:S01]  /*19120*/  PRMT R221, R30, 0x7610, R221 ;  /* 0x000076101edd7816 */ /* 0x000fe200000000dd */
[----:B------:R0:W-:Y:S01]  /*19130*/  STL.S16 [R1+0x5b4], R12 ;  /* 0x0005b40c01007387 */ /* 0x0001e20000100600 */
[----:B------:R-:W-:Y:S02]  /*19140*/  PRMT R217, R31, 0x7610, R217 ;  /* 0x000076101fd97816 */ /* 0x000fe400000000d9 */
[----:B------:R-:W-:-:S07]  /*19150*/  PRMT R214, R23, 0x7610, R214 ;  /* 0x0000761017d67816 */ /* 0x000fce00000000d6 */
.L_x_213:
[----:B------:R-:W-:Y:S05]  /*19160*/  BSYNC.RECONVERGENT B0 ;  /* 0x0000000000007941 */ /* 0x000fea0003800200 */
.L_x_212:
[----:B------:R-:W2:Y:S04]  /*19170*/  LDL R55, [R1+0x594] ;  /* 0x0005940001377983 */ /* 0x000ea80000100800 */
[----:B------:R-:W3:Y:S04]  /*19180*/  LDL R54, [R1+0x598] ;  /* 0x0005980001367983 */ /* 0x000ee80000100800 */
[----:B------:R-:W4:Y:S04]  /*19190*/  LDL R53, [R1+0x59c] ;  /* 0x00059c0001357983 */ /* 0x000f280000100800 */
[----:B------:R-:W4:Y:S04]  /*191a0*/  LDL R52, [R1+0x5a0] ;  /* 0x0005a00001347983 */ /* 0x000f280000100800 */
[----:B------:R-:W4:Y:S04]  /*191b0*/  LDL R29, [R1+0x5a4] ;  /* 0x0005a400011d7983 */ /* 0x000f280000100800 */
[----:B------:R-:W4:Y:S04]  /*191c0*/  LDL R30, [R1+0x5a8] ;  /* 0x0005a800011e7983 */ /* 0x000f280000100800 */
[----:B------:R-:W4:Y:S04]  /*191d0*/  LDL R31, [R1+0x5ac] ;  /* 0x0005ac00011f7983 */ /* 0x000f280000100800 */
[----:B0-----:R-:W4:Y:S04]  /*191e0*/  LDL R32, [R1+0x5b0] ;  /* 0x0005b00001207983 */ /* 0x001f280000100800 */
[----:B------:R-:W4:Y:S04]  /*191f0*/  LDL R44, [R1+0x5c0] ;  /* 0x0005c000012c7983 */ /* 0x000f280000100800 */
[----:B------:R-:W4:Y:S04]  /*19200*/  LDL R35, [R1+0x5b4] ;  /* 0x0005b40001237983 */ /* 0x000f280000100800 */
[----:B------:R-:W4:Y:S04]  /*19210*/  LDL R34, [R1+0x5b8] ;  /* 0x0005b80001227983 */ /* 0x000f280000100800 */
[----:B------:R-:W4:Y:S04]  /*19220*/  LDL R33, [R1+0x5bc] ;  /* 0x0005bc0001217983 */ /* 0x000f280000100800 */
[----:B------:R-:W4:Y:S04]  /*19230*/  LDL R50, [R1+0x5c8] ;  /* 0x0005c80001327983 */ /* 0x000f280000100800 */
[----:B------:R-:W4:Y:S04]  /*19240*/  LDL R41, [R1+0x590] ;  /* 0x0005900001297983 */ /* 0x000f280000100800 */
[----:B------:R-:W4:Y:S01]  /*19250*/  LDL R49, [R1+0x5c4] ;  /* 0x0005c40001317983 */ /* 0x000f220000100800 */
        /* <DEDUP_REMOVED lines=8> */
[----:B------:R-:W-:Y:S02]  /*192e0*/  PRMT R13, R13, 0x3340, R12 ;  /* 0x000033400d0d7816 */ /* 0x000fe4000000000c */
[----:B------:R-:W-:Y:S02]  /*192f0*/  PRMT R14, R15, 0x3340, R14 ;  /* 0x000033400f0e7816 */ /* 0x000fe4000000000e */
[----:B------:R-:W-:Y:S02]  /*19300*/  PRMT R12, R19, 0x3340, R18 ;  /* 0x00003340130c7816 */ /* 0x000fe40000000012 */
[----:B------:R-:W-:Y:S02]  /*19310*/  PRMT R23, R28, 0x3340, R23 ;  /* 0x000033401c177816 */ /* 0x000fe40000000017 */
[----:B------:R-:W-:-:S02]  /*19320*/  LOP3.LUT R58, R231, 0xffff, RZ, 0xc0, !PT ;  /* 0x0000ffffe73a7812 */ /* 0x000fc400078ec0ff */
[----:B------:R-:W-:Y:S02]  /*19330*/  LOP3.LUT R60, R222, 0xffff, RZ, 0xc0, !PT ;  /* 0x0000ffffde3c7812 */ /* 0x000fe400078ec0ff */
[----:B------:R-:W-:Y:S02]  /*19340*/  LOP3.LUT R59, R223, 0xffff, RZ, 0xc0, !PT ;  /* 0x0000ffffdf3b7812 */ /* 0x000fe400078ec0ff */
[----:B------:R-:W-:Y:S02]  /*19350*/  LOP3.LUT R62, R227, 0xffff, RZ, 0xc0, !PT ;  /* 0x0000ffffe33e7812 */ /* 0x000fe400078ec0ff */
[----:B------:R-:W-:Y:S02]  /*19360*/  PRMT R13, R14, 0x5410, R13 ;  /* 0x000054100e0d7816 */ /* 0x000fe4000000000d */
[----:B------:R-:W-:Y:S02]  /*19370*/  PRMT R62, R62, 0x3340, R59 ;  /* 0x000033403e3e7816 */ /* 0x000fe4000000003b */
[----:B------:R-:W-:Y:S01]  /*19380*/  PRMT R12, R23, 0x5410, R12 ;  /* 0x00005410170c7816 */ /* 0x000fe2000000000c */
[----:B-----5:R1:W-:Y:S04]  /*19390*/  STL [R1+0x84], R0 ;  /* 0x0000840001007387 */ /* 0x0203e80000100800 */
[----:B------:R1:W-:Y:S01]  /*193a0*/  STL.64 [R1+0x88], R16 ;  /* 0x0000881001007387 */ /* 0x0003e20000100a00 */
[----:B--2---:R-:W-:-:S02]  /*193b0*/  LOP3.LUT R15, R55, 0xffff, RZ, 0xc0, !PT ;  /* 0x0000ffff370f7812 */ /* 0x004fc400078ec0ff */
[----:B---3--:R-:W-:Y:S02]  /*193c0*/  LOP3.LUT R18, R54, 0xffff, RZ, 0xc0, !PT ;  /* 0x0000ffff36127812 */ /* 0x008fe400078ec0ff */
[----:B----4-:R-:W-:Y:S02]  /*193d0*/  LOP3.LUT R19, R53, 0xffff, RZ, 0xc0, !PT ;  /* 0x0000ffff35137812 */ /* 0x010fe400078ec0ff */
        /* <DEDUP_REMOVED lines=8> */
[----:B------:R-:W-:Y:S01]  /*19460*/  PRMT R32, R32, 0x3340, R31 ;  /* 0x0000334020207816 */ /* 0x000fe2000000001f */
[----:B------:R-:W-:Y:S01]  /*19470*/  IMAD.MOV.U32 R54, RZ, RZ, R44 ;  /* 0x000000ffff367224 */ /* 0x000fe200078e002c */
[----:B------:R-:W-:Y:S01]  /*19480*/  LOP3.LUT R18, R246, 0xffff, RZ, 0xc0, !PT ;  /* 0x0000fffff6127812 */ /* 0x000fe200078ec0ff */
[----:B------:R-:W-:Y:S01]  /*19490*/  IMAD.MOV.U32 R57, RZ, RZ, R35 ;  /* 0x000000ffff397224 */ /* 0x000fe200078e0023 */
[----:B------:R-:W-:Y:S01]  /*194a0*/  LOP3.LUT R19, R247, 0xffff, RZ, 0xc0, !PT ;  /* 0x0000fffff7137812 */ /* 0x000fe200078ec0ff */
[----:B------:R-:W-:Y:S01]  /*194b0*/  IMAD.MOV.U32 R55, RZ, RZ, R34 ;  /* 0x000000ffff377224 */ /* 0x000fe200078e0022 */
[----:B------:R-:W-:-:S02]  /*194c0*/  LOP3.LUT R30, R248, 0xffff, RZ, 0xc0, !PT ;  /* 0x0000fffff81e7812 */ /* 0x000fc400078ec0ff */
[----:B------:R-:W-:Y:S01]  /*194d0*/  LOP3.LUT R31, R249, 0xffff, RZ, 0xc0, !PT ;  /* 0x0000fffff91f7812 */ /* 0x000fe200078ec0ff */
[----:B------:R-:W-:Y:S01]  /*194e0*/  IMAD.MOV.U32 R53, RZ, RZ, R33 ;  /* 0x000000ffff357224 */ /* 0x000fe200078e0021 */
[----:B------:R-:W-:Y:S01]  /*194f0*/  LOP3.LUT R33, R250, 0xffff, RZ, 0xc0, !PT ;  /* 0x0000fffffa217812 */ /* 0x000fe200078ec0ff */
[----:B------:R-:W-:Y:S01]  /*19500*/  IMAD.MOV.U32 R52, RZ, RZ, R50 ;  /* 0x000000ffff347224 */ /* 0x000fe200078e0032 */
        /* <DEDUP_REMOVED lines=17> */
[----:B------:R-:W-:Y:S02]  /*19620*/  PRMT R34, R35, 0x3340, R34 ;  /* 0x0000334023227816 */ /* 0x000fe40000000022 */
[----:B------:R-:W-:Y:S02]  /*19630*/  PRMT R49, R52, 0x3340, R49 ;  /* 0x0000334034317816 */ /* 0x000fe40000000031 */
[----:B------:R-:W-:Y:S02]  /*19640*/  LOP3.LUT R50, R55, 0xffff, RZ, 0xc0, !PT ;  /* 0x0000ffff37327812 */ /* 0x000fe400078ec0ff */
[----:B------:R-:W-:Y:S02]  /*19650*/  LOP3.LUT R35, R57, 0xffff, RZ, 0xc0, !PT ;  /* 0x0000ffff39237812 */ /* 0x000fe400078ec0ff */
[----:B------:R-:W-:-:S02]  /*19660*/  LOP3.LUT R41, R228, 0xffff, RZ, 0xc0, !PT ;  /* 0x0000ffffe4297812 */ /* 0x000fc400078ec0ff */
[----:B------:R-:W-:Y:S02]  /*19670*/  LOP3.LUT R52, R229, 0xffff, RZ, 0xc0, !PT ;  /* 0x0000ffffe5347812 */ /* 0x000fe400078ec0ff */
[----:B------:R-:W-:Y:S02]  /*19680*/  LOP3.LUT R53, R53, 0xffff, RZ, 0xc0, !PT ;  /* 0x0000ffff35357812 */ /* 0x000fe400078ec0ff */
[----:B------:R-:W-:Y:S02]  /*19690*/  LOP3.LUT R54, R54, 0xffff, RZ, 0xc0, !PT ;  /* 0x0000ffff36367812 */ /* 0x000fe400078ec0ff */
[----:B------:R-:W-:Y:S02]  /*196a0*/  LOP3.LUT R55, R230, 0xffff, RZ, 0xc0, !PT ;  /* 0x0000ffffe6377812 */ /* 0x000fe400078ec0ff */
[----:B------:R-:W-:Y:S02]  /*196b0*/  PRMT R35, R50, 0x3340, R35 ;  /* 0x0000334032237816 */ /* 0x000fe40000000023 */
[----:B------:R-:W-:-:S02]  /*196c0*/  PRMT R52, R52, 0x3340, R41 ;  /* 0x0000334034347816 */ /* 0x000fc40000000029 */
[----:B------:R-:W-:Y:S02]  /*196d0*/  PRMT R53, R54, 0x3340, R53 ;  /* 0x0000334036357816 */ /* 0x000fe40000000035 */
[----:B------:R-:W-:Y:S02]  /*196e0*/  PRMT R58, R58, 0x3340, R55 ;  /* 0x000033403a3a7816 */ /* 0x000fe40000000037 */
        /* <DEDUP_REMOVED lines=10> */
[----:B------:R-:W-:Y:S02]  /*19790*/  IADD3 R18, P0, PT, R24, R22, RZ ;  /* 0x0000001618127210 */ /* 0x000fe40007f1e0ff */
        /* <DEDUP_REMOVED lines=9> */
[----:B------:R-:W-:Y:S01]  /*19830*/  IADD3.X R19, PT, PT, R25, UR4, RZ, P0, !PT ;  /* 0x0000000419137c10 */ /* 0x000fe200087fe4ff */
[----:B------:R1:W-:Y:S04]  /*19840*/  STL.U16 [R1+0x80], R44 ;  /* 0x0000802c01007387 */ /* 0x0003e80000100400 */
[----:B------:R1:W-:Y:S04]  /*19850*/  STL.128 [R1+0x50], R12 ;  /* 0x0000500c01007387 */ /* 0x0003e80000100c00 */
[----:B------:R1:W-:Y:S04]  /*19860*/  STL.128 [R1+0x60], R28 ;  /* 0x0000601c01007387 */ /* 0x0003e80000100c00 */
[----:B------:R1:W-:Y:S04]  /*19870*/  STL.128 [R1+0x70], R32 ;  /* 0x0000702001007387 */ /* 0x0003e80000100c00 */
[----:B------:R1:W-:Y:S02]  /*19880*/  STL.64 [R1+0x48], R18 ;  /* 0x0000481201007387 */ /* 0x0003e40000100a00 */
.L_x_211:
[----:B------:R-:W-:Y:S05]  /*19890*/  BSYNC.RECONVERGENT B1 ;  /* 0x0000000000017941 */ /* 0x000fea0003800200 */
.L_x_210:
[----:B------:R-:W2:Y:S04]  /*198a0*/  LDL.LU R23, [R1+0x590] ;  /* 0x0005900001177983 */ /* 0x000ea80000300800 */
[----:B------:R-:W3:Y:S04]  /*198b0*/  LDL.LU R64, [R1+0x5ac] ;  /* 0x0005ac0001407983 */ /* 0x000ee80000300800 */
[----:B------:R-:W4:Y:S04]  /*198c0*/  LDL.LU R41, [R1+0x5b4] ;  /* 0x0005b40001297983 */ /* 0x000f280000300800 */
[----:B------:R-:W5:Y:S04]  /*198d0*/  LDL.LU R55, [R1+0x5b0] ;  /* 0x0005b00001377983 */ /* 0x000f680000300800 */
[----:B-1----:R-:W5:Y:S04]  /*198e0*/  LDL.LU R30, [R1+0x5bc] ;  /* 0x0005bc00011e7983 */ /* 0x002f680000300800 */
[----:B------:R-:W5:Y:S04]  /*198f0*/  LDL.LU R50, [R1+0x5c8] ;  /* 0x0005c80001327983 */ /* 0x000f680000300800 */
        /* <DEDUP_REMOVED lines=8> */
[----:B------:R-:W5:Y:S01]  /*19980*/  LDL.LU R54, [R1+0x594] ;  /* 0x0005940001367983 */ /* 0x000f620000300800 */
[----:B------:R-:W-:-:S02]  /*19990*/  IMAD.MOV.U32 R12, RZ, RZ, R18 ;  /* 0x000000ffff0c7224 */ /* 0x000fc400078e0012 */
[----:B------:R-:W-:Y:S01]  /*199a0*/  IMAD.MOV.U32 R13, RZ, RZ, R19 ;  /* 0x000000ffff0d7224 */ /* 0x000fe200078e0013 */
[----:B------:R-:W-:Y:S02]  /*199b0*/  LOP3.LUT R236, R236, 0xffff, RZ, 0xc0, !PT ;  /* 0x0000ffffecec7812 */ /* 0x000fe400078ec0ff */
[----:B------:R-:W-:Y:S02]  /*199c0*/  LOP3.LUT R15, R238, 0xffff, RZ, 0xc0, !PT ;  /* 0x0000ffffee0f7812 */ /* 0x000fe400078ec0ff */
[----:B------:R1:W-:Y:S01]  /*199d0*/  STL.64 [R1+0x3f0], R12 ;  /* 0x0003f00c01007387 */ /* 0x0003e20000100a00 */
[----:B------:R-:W-:Y:S02]  /*199e0*/  LOP3.LUT R61, R230, 0xffff, RZ, 0xc0, !PT ;  /* 0x0000ffffe63d7812 */ /* 0x000fe400078ec0ff */
[----:B------:R-:W-:Y:S02]  /*199f0*/  LOP3.LUT R28, R231, 0xffff, RZ, 0xc0, !PT ;  /* 0x0000ffffe71c7812 */ /* 0x000fe400078ec0ff */
[----:B------:R-:W-:-:S02]  /*19a00*/  LOP3.LUT R239, R239, 0xffff, RZ, 0xc0, !PT ;  /* 0x0000ffffefef7812 */ /* 0x000fc400078ec0ff */
[----:B------:R-:W-:Y:S02]  /*19a10*/  LOP3.LUT R240, R240, 0xffff, RZ, 0xc0, !PT ;  /* 0x0000fffff0f07812 */ /* 0x000fe400078ec0ff */
[----:B------:R-:W-:Y:S02]  /*19a20*/  LOP3.LUT R241, R241, 0xffff, RZ, 0xc0, !PT ;  /* 0x0000fffff1f17812 */ /* 0x000fe400078ec0ff */
[----:B-1----:R-:W-:Y:S02]  /*19a30*/  PRMT R12, R214, 0x7604, R215 ;  /* 0x00007604d60c7816 */ /* 0x002fe400000000d7 */
[----:B------:R-:W-:Y:S02]  /*19a40*/  LOP3.LUT R242, R242, 0xffff, RZ, 0xc0, !PT ;  /* 0x0000fffff2f27812 */ /* 0x000fe400078ec0ff */
[----:B------:R-:W-:Y:S02]  /*19a50*/  LOP3.LUT R221, R221, 0xffff, RZ, 0xc0, !PT ;  /* 0x0000ffffdddd7812 */ /* 0x000fe400078ec0ff */
[----:B------:R-:W-:-:S02]  /*19a60*/  LOP3.LUT R222, R222, 0xffff, RZ, 0xc0, !PT ;  /* 0x0000ffffdede7812 */ /* 0x000fc400078ec0ff */
[----:B------:R-:W-:Y:S02]  /*19a70*/  LOP3.LUT R223, R223, 0xffff, RZ, 0xc0, !PT ;  /* 0x0000ffffdfdf7812 */ /* 0x000fe400078ec0ff */
[----:B------:R-:W-:Y:S02]  /*19a80*/  LOP3.LUT R60, R227, 0xffff, RZ, 0xc0, !PT ;  /* 0x0000ffffe33c7812 */ /* 0x000fe400078ec0ff */
[----:B------:R-:W-:Y:S02]  /*19a90*/  LOP3.LUT R250, R250, 0xffff, RZ, 0xc0, !PT ;  /* 0x0000fffffafa7812 */ /* 0x000fe400078ec0ff */
[----:B------:R-:W-:Y:S02]  /*19aa0*/  LOP3.LUT R251, R251, 0xffff, RZ, 0xc0, !PT ;  /* 0x0000fffffbfb7812 */ /* 0x000fe400078ec0ff */
[----:B------:R-:W-:Y:S01]  /*19ab0*/  LOP3.LUT R252, R252, 0xffff, RZ, 0xc0, !PT ;  /* 0x0000fffffcfc7812 */ /* 0x000fe200078ec0ff */
[----:B------:R1:W-:Y:S01]  /*19ac0*/  STL.U16 [R1+0x428], R12 ;  /* 0x0004280c01007387 */ /* 0x0003e20000100400 */
[----:B------:R-:W-:-:S02]  /*19ad0*/  PRMT R57, R15, 0x3340, R236 ;  /* 0x000033400f397816 */ /* 0x000fc400000000ec */
[----:B------:R-:W-:Y:S02]  /*19ae0*/  PRMT R14, R110, 0x7604, R111 ;  /* 0x000076046e0e7816 */ /* 0x000fe4000000006f */
[----:B------:R-:W-:Y:S02]  /*19af0*/  PRMT R61, R28, 0x3340, R61 ;  /* 0x000033401c3d7816 */ /* 0x000fe4000000003d */
[----:B------:R-:W-:Y:S02]  /*19b00*/  LOP3.LUT R245, R245, 0xffff, RZ, 0xc0, !PT ;  /* 0x0000fffff5f57812 */ /* 0x000fe400078ec0ff */
[----:B------:R-:W-:Y:S02]  /*19b10*/  LOP3.LUT R28, R26, 0xffff, RZ, 0xc0, !PT ;  /* 0x0000ffff1a1c7812 */ /* 0x000fe400078ec0ff */
[----:B------:R-:W-:Y:S02]  /*19b20*/  PRMT R33, R240, 0x3340, R239 ;  /* 0x00003340f0217816 */ /* 0x000fe400000000ef */
[----:B-1----:R-:W-:-:S02]  /*19b30*/  PRMT R12, R242, 0x3340, R241 ;  /* 0x00003340f20c7816 */ /* 0x002fc400000000f1 */
[----:B------:R-:W-:Y:S02]  /*19b40*/  PRMT R44, R222, 0x3340, R221 ;  /* 0x00003340de2c7816 */ /* 0x000fe400000000dd */
[----:B------:R-:W-:Y:S02]  /*19b50*/  PRMT R15, R60, 0x3340, R223 ;  /* 0x000033403c0f7816 */ /* 0x000fe400000000df */
[----:B------:R-:W-:Y:S02]  /*19b60*/  LOP3.LUT R246, R246, 0xffff, RZ, 0xc0, !PT ;  /* 0x0000fffff6f67812 */ /* 0x000fe400078ec0ff */
[----:B------:R-:W-:Y:S02]  /*19b70*/  LOP3.LUT R247, R247, 0xffff, RZ, 0xc0, !PT ;  /* 0x0000fffff7f77812 */ /* 0x000fe400078ec0ff */
[----:B------:R-:W-:Y:S02]  /*19b80*/  LOP3.LUT R69, R248, 0xffff, RZ, 0xc0, !PT ;  /* 0x0000fffff8457812 */ /* 0x000fe400078ec0ff */
[----:B------:R-:W-:Y:S01]  /*19b90*/  LOP3.LUT R249, R249, 0xffff, RZ, 0xc0, !PT ;  /* 0x0000fffff9f97812 */ /* 0x000fe200078ec0ff */
[----:B------:R1:W-:Y:S01]  /*19ba0*/  STL.64 [R1+0x488], R36 ;  /* 0x0004882401007387 */ /* 0x0003e20000100a00 */
[----:B------:R-:W-:-:S02]  /*19bb0*/  PRMT R13, R28, 0x3340, R245 ;  /* 0x000033401c0d7816 */ /* 0x000fc400000000f5 */
[----:B------:R-:W-:Y:S01]  /*19bc0*/  PRMT R33, R12, 0x5410, R33 ;  /* 0x000054100c217816 */ /* 0x000fe20000000021 */
[----:B------:R0:W-:Y:S01]  /*19bd0*/  STL.U16 [R1+0x4b8], R14 ;  /* 0x0004b80e01007387 */ /* 0x0001e20000100400 */
[----:B------:R-:W-:Y:S02]  /*19be0*/  PRMT R44, R15, 0x5410, R44 ;  /* 0x000054100f2c7816 */ /* 0x000fe4000000002c */
[----:B------:R-:W-:Y:S02]  /*19bf0*/  PRMT R53, R48, 0x3340, R53 ;  /* 0x0000334030357816 */ /* 0x000fe40000000035 */
[----:B------:R-:W-:Y:S02]  /*19c00*/  LOP3.LUT R244, R244, 0xffff, RZ, 0xc0, !PT ;  /* 0x0000fffff4f47812 */ /* 0x000fe400078ec0ff */
[----:B------:R-:W-:Y:S02]  /*19c10*/  LOP3.LUT R243, R243, 0xffff, RZ, 0xc0, !PT ;  /* 0x0000fffff3f37812 */ /* 0x000fe400078ec0ff */
[----:B-1----:R-:W-:-:S02]  /*19c20*/  PRMT R37, R28, 0x3340, R1 ;  /* 0x000033401c257816 */ /* 0x002fc40000000001 */
[----:B0-----:R-:W-:Y:S02]  /*19c30*/  PRMT R14, R249, 0x3340, R69 ;  /* 0x00003340f90e7816 */ /* 0x001fe40000000045 */
        /* <DEDUP_REMOVED lines=20> */
[----:B------:R-:W-:Y:S04]  /*19d80*/  STL.64 [R1+0x480], R24 ;  /* 0x0004801801007387 */ /* 0x000fe80000100a00 */
[----:B------:R-:W-:Y:S04]  /*19d90*/  STL.128 [R1+0x490], R4 ;  /* 0x0004900401007387 */ /* 0x000fe80000100c00 */
[----:B------:R-:W-:Y:S04]  /*19da0*/  STL.128 [R1+0x4a0], R8 ;  /* 0x0004a00801007387 */ /* 0x000fe80000100c00 */
[----:B------:R-:W-:Y:S04]  /*19db0*/  STL [R1+0x4bc], R27 ;  /* 0x0004bc1b01007387 */ /* 0x000fe80000100800 */
[----:B------:R-:W-:Y:S04]  /*19dc0*/  STL.64 [R1+0x4c0], R20 ;  /* 0x0004c01401007387 */ /* 0x000fe80000100a00 */
[----:B------:R-:W-:Y:S04]  /*19dd0*/  STL [R1+0x42c], R0 ;  /* 0x00042c0001007387 */ /* 0x000fe80000100800 */
[----:B------:R-:W-:Y:S04]  /*19de0*/  STL.64 [R1+0x430], R16 ;  /* 0x0004301001007387 */ /* 0x000fe80000100a00 */
[----:B------:R-:W-:Y:S04]  /*19df0*/  STL.64 [R1+0x3f8], R32 ;  /* 0x0003f82001007387 */ /* 0x000fe80000100a00 */
[----:B------:R-:W-:Y:S01]  /*19e00*/  STL.64 [R1+0x420], R44 ;  /* 0x0004202c01007387 */ /* 0x000fe20000100a00 */
[----:B------:R-:W-:-:S02]  /*19e10*/  PRMT R34, R34, 0x3340, R34 ;  /* 0x0000334022227816 */ /* 0x000fc40000000022 */
[----:B------:R-:W-:Y:S02]  /*19e20*/  PRMT R49, R190, 0x3340, R49 ;  /* 0x00003340be317816 */ /* 0x000fe40000000031 */
[----:B------:R-:W-:Y:S01]  /*19e30*/  PRMT R51, R51, 0x3340, R51 ;  /* 0x0000334033337816 */ /* 0x000fe20000000033 */
[----:B------:R0:W-:Y:S01]  /*19e40*/  STL.64 [R1+0x4b0], R38 ;  /* 0x0004b02601007387 */ /* 0x0001e20000100a00 */
[--C-:B------:R-:W-:Y:S02]  /*19e50*/  PRMT R35, R35, 0x5410, R34.reuse ;  /* 0x0000541023237816 */ /* 0x100fe40000000022 */
[--C-:B------:R-:W-:Y:S02]  /*19e60*/  PRMT R36, R49, 0x5410, R34.reuse ;  /* 0x0000541031247816 */ /* 0x100fe40000000022 */
[----:B------:R-:W-:Y:S02]  /*19e70*/  PRMT R51, R51, 0x5410, R34 ;  /* 0x0000541033337816 */ /* 0x000fe40000000022 */
[----:B------:R-:W-:-:S02]  /*19e80*/  PRMT R35, R192, 0x7604, R35 ;  /* 0x00007604c0237816 */ /* 0x000fc40000000023 */
[----:B0-----:R-:W-:Y:S02]  /*19e90*/  PRMT R38, R53, 0x5410, R34 ;  /* 0x0000541035267816 */ /* 0x001fe40000000022 */
[----:B------:R-:W-:Y:S02]  /*19ea0*/  PRMT R189, R189, 0x7604, R36 ;  /* 0x00007604bdbd7816 */ /* 0x000fe40000000024 */
[----:B------:R-:W-:Y:S02]  /*19eb0*/  PRMT R34, R37, 0x5410, R34 ;  /* 0x0000541025227816 */ /* 0x000fe40000000022 */
[----:B------:R-:W-:Y:S02]  /*19ec0*/  PRMT R51, R46, 0x7604, R51 ;  /* 0x000076042e337816 */ /* 0x000fe40000000033 */
[----:B------:R-:W-:Y:S01]  /*19ed0*/  PRMT R38, R113, 0x7604, R38 ;  /* 0x0000760471267816 */ /* 0x000fe20000000026 */
[----:B------:R-:W-:Y:S01]  /*19ee0*/  BSSY.RECONVERGENT B0, `(.L_x_226) ;  /* 0x0000068000007945 */ /* 0x000fe20003800200 */
        /* <DEDUP_REMOVED lines=10> */
[----:B--2---:R-:W-:Y:S02]  /*19f90*/  LOP3.LUT R71, R23, 0xffff, RZ, 0xc0, !PT ;  /* 0x0000ffff17477812 */ /* 0x004fe400078ec0ff */
[----:B---3--:R-:W-:Y:S02]  /*19fa0*/  LOP3.LUT R67, R64, 0xffff, RZ, 0xc0, !PT ;  /* 0x0000ffff40437812 */ /* 0x008fe400078ec0ff */
[----:B------:R-:W-:Y:S01]  /*19fb0*/  PRMT R23, R71, 0x3340, R252 ;  /* 0x0000334047177816 */ /* 0x000fe200000000fc */
[----:B----4-:R-:W-:Y:S01]  /*19fc0*/  IMAD.MOV.U32 R66, RZ, RZ, R41 ;  /* 0x000000ffff427224 */ /* 0x010fe200078e0029 */
[----:B-----5:R-:W-:Y:S01]  /*19fd0*/  LOP3.LUT R64, R55, 0xffff, RZ, 0xc0, !PT ;  /* 0x0000ffff37407812 */ /* 0x020fe200078ec0ff */
[----:B------:R-:W-:Y:S01]  /*19fe0*/  IMAD.MOV.U32 R41, RZ, RZ, R30 ;  /* 0x000000ffff297224 */ /* 0x000fe200078e001e */
[----:B------:R-:W-:Y:S01]  /*19ff0*/  PRMT R30, R251, 0x3340, R250 ;  /* 0x00003340fb1e7816 */ /* 0x000fe200000000fa */
[----:B------:R-:W-:-:S02]  /*1a000*/  IMAD.MOV.U32 R68, RZ, RZ, R50 ;  /* 0x000000ffff447224 */ /* 0x000fc400078e0032 */
[----:B------:R-:W-:Y:S02]  /*1a010*/  IMAD.MOV.U32 R55, RZ, RZ, R52 ;  /* 0x000000ffff377224 */ /* 0x000fe400078e0034 */
[----:B------:R-:W-:Y:S02]  /*1a020*/  IMAD.MOV.U32 R52, RZ, RZ, R29 ;  /* 0x000000ffff347224 */ /* 0x000fe400078e001d */
[----:B------:R-:W-:Y:S01]  /*1a030*/  IMAD.MOV.U32 R50, RZ, RZ, R31 ;  /* 0x000000ffff327224 */ /* 0x000fe200078e001f */
[----:B------:R-:W-:Y:S02]  /*1a040*/  LOP3.LUT R63, R63, 0xffff, RZ, 0xc0, !PT ;  /* 0x0000ffff3f3f7812 */ /* 0x000fe400078ec0ff */
[----:B------:R-:W-:Y:S02]  /*1a050*/  LOP3.LUT R58, R58, 0xffff, RZ, 0xc0, !PT ;  /* 0x0000ffff3a3a7812 */ /* 0x000fe400078ec0ff */
[----:B------:R-:W-:Y:S02]  /*1a060*/  LOP3.LUT R62, R62, 0xffff, RZ, 0xc0, !PT ;  /* 0x0000ffff3e3e7812 */ /* 0x000fe400078ec0ff */
[----:B------:R-:W-:-:S02]  /*1a070*/  LOP3.LUT R65, R65, 0xffff, RZ, 0xc0, !PT ;  /* 0x0000ffff41417812 */ /* 0x000fc400078ec0ff */
[----:B------:R-:W-:Y:S02]  /*1a080*/  LOP3.LUT R59, R59, 0xffff, RZ, 0xc0, !PT ;  /* 0x0000ffff3b3b7812 */ /* 0x000fe400078ec0ff */
[----:B------:R-:W-:Y:S02]  /*1a090*/  LOP3.LUT R54, R54, 0xffff, RZ, 0xc0, !PT ;  /* 0x0000ffff36367812 */ /* 0x000fe400078ec0ff */
[----:B------:R-:W-:Y:S02]  /*1a0a0*/  PRMT R12, R62, 0x3340, R65 ;  /* 0x000033403e0c7816 */ /* 0x000fe40000000041 */
[----:B------:R-:W-:Y:S02]  /*1a0b0*/  PRMT R29, R59, 0x3340, R54 ;  /* 0x000033403b1d7816 */ /* 0x000fe40000000036 */
        /* <DEDUP_REMOVED lines=19> */
[----:B------:R0:W-:Y:S04]  /*1a1f0*/  STL.128 [R1+0x400], R28 ;  /* 0x0004001c01007387 */ /* 0x0001e80000100c00 */
[----:B------:R0:W-:Y:S01]  /*1a200*/  STL.128 [R1+0x410], R12 ;  /* 0x0004100c01007387 */ /* 0x0001e20000100c00 */
        /* <DEDUP_REMOVED lines=8> */
.L_x_229:
[----:B------:R-:W-:-:S05]  /*1a290*/  IMAD.IADD R36, R1, 0x1, R34 ;  /* 0x0000000101247824 */ /* 0x000fca00078e0222 */
[----:B------:R-:W2:Y:S02]  /*1a2a0*/  LDL.U8 R35, [R36+0x358] ;  /* 0x0003580024237983 */ /* 0x000ea40000100000 */
[----:B--2---:R-:W-:Y:S01]  /*1a2b0*/  ISETP.NE.AND P0, PT, R35, RZ, PT ;  /* 0x000000ff2300720c */ /* 0x004fe20003f05270 */
[----:B------:R-:W-:Y:S02]  /*1a2c0*/  IMAD.MOV.U32 R35, RZ, RZ, R34 ;  /* 0x000000ffff237224 */ /* 0x000fe400078e0022 */
[----:B------:R-:W-:-:S10]  /*1a2d0*/  VIADD R34, R34, 0x1 ;  /* 0x0000000122227836 */ /* 0x000fd40000000000 */
[----:B------:R-:W-:Y:S05]  /*1a2e0*/  @P0 BRA `(.L_x_229) ;  /* 0xfffffffc00e80947 */ /* 0x000fea000383ffff */
[----:B------:R-:W-:Y:S05]  /*1a2f0*/  BSYNC.RECONVERGENT B1 ;  /* 0x0000000000017941 */ /* 0x000fea0003800200 */
.L_x_228:
[----:B------:R-:W-:Y:S01]  /*1a300*/  LOP3.LUT P0, RZ, R26, 0xff, RZ, 0xc0, !PT ;  /* 0x000000ff1aff7812 */ /* 0x000fe2000780c0ff */
[----:B------:R-:W-:Y:S01]  /*1a310*/  BSSY.RECONVERGENT B1, `(.L_x_230) ;  /* 0x000000f000017945 */ /* 0x000fe20003800200 */
[----:B------:R-:W-:-:S11]  /*1a320*/  IMAD.MOV.U32 R34, RZ, RZ, R35 ;  /* 0x000000ffff227224 */ /* 0x000fd600078e0023 */
[----:B------:R-:W-:Y:S05]  /*1a330*/  @!P0 BRA `(.L_x_231) ;  /* 0x0000000000308947 */ /* 0x000fea0003800000 */
[----:B------:R-:W-:Y:S01]  /*1a340*/  BSSY.RECONVERGENT B2, `(.L_x_232) ;  /* 0x000000a000027945 */ /* 0x000fe20003800200 */
[----:B------:R-:W-:-:S07]  /*1a350*/  IMAD.MOV.U32 R34, RZ, RZ, RZ ;  /* 0x000000ffff227224 */ /* 0x000fce00078e00ff */
.L_x_233:
[C---:B------:R-:W-:Y:S01]  /*1a360*/  IADD3 R39, PT, PT, R1.reuse, R34, R35 ;  /* 0x0000002201277210 */ /* 0x040fe20007ffe023 */
[----:B------:R-:W-:-:S04]  /*1a370*/  IMAD.IADD R37, R1, 0x1, R34 ;  /* 0x0000000101257824 */ /* 0x000fc800078e0222 */
[----:B------:R2:W-:Y:S04]  /*1a380*/  STL.U8 [R39+0x358], R26 ;  /* 0x0003581a27007387 */ /* 0x0005e80000100000 */
[----:B--2---:R-:W2:Y:S01]  /*1a390*/  LDL.U8 R26, [R37+0x3f9] ;  /* 0x0003f900251a7983 */ /* 0x004ea20000100000 */
[----:B------:R-:W-:-:S04]  /*1a3a0*/  VIADD R34, R34, 0x1 ;  /* 0x0000000122227836 */ /* 0x000fc80000000000 */
[----:B------:R-:W-:Y:S01]  /*1a3b0*/  IMAD.IADD R36, R34, 0x1, R35 ;  /* 0x0000000122247824 */ /* 0x000fe200078e0223 */
[----:B--2---:R-:W-:-:S13]  /*1a3c0*/  ISETP.NE.AND P0, PT, R26, RZ, PT ;  /* 0x000000ff1a00720c */ /* 0x004fda0003f05270 */
[----:B------:R-:W-:Y:S05]  /*1a3d0*/  @P0 BRA `(.L_x_233) ;  /* 0xfffffffc00e00947 */ /* 0x000fea000383ffff */
[----:B------:R-:W-:Y:S05]  /*1a3e0*/  BSYNC.RECONVERGENT B2 ;  /* 0x0000000000027941 */ /* 0x000fea0003800200 */
.L_x_232:
[----:B------:R-:W-:-:S07]  /*1a3f0*/  IMAD.MOV.U32 R34, RZ, RZ, R36 ;  /* 0x000000ffff227224 */ /* 0x000fce00078e0024 */
.L_x_231:
[----:B------:R-:W-:Y:S05]  /*1a400*/  BSYNC.RECONVERGENT B1 ;  /* 0x0000000000017941 */ /* 0x000fea0003800200 */
.L_x_230:
[----:B------:R-:W-:Y:S01]  /*1a410*/  IMAD.IADD R34, R1, 0x1, R34 ;  /* 0x0000000101227824 */ /* 0x000fe200078e0222 */
[----:B------:R-:W-:Y:S01]  /*1a420*/  BSSY.RECONVERGENT B1, `(.L_x_234) ;  /* 0x0000009000017945 */ /* 0x000fe20003800200 */
[----:B------:R-:W-:-:S03]  /*1a430*/  IMAD.MOV.U32 R26, RZ, RZ, RZ ;  /* 0x000000ffff1a7224 */ /* 0x000fc600078e00ff */
[----:B------:R2:W-:Y:S04]  /*1a440*/  STL.U8 [R34+0x358], RZ ;  /* 0x000358ff22007387 */ /* 0x0005e80000100000 */
.L_x_235:
[----:B------:R-:W-:-:S05]  /*1a450*/  IMAD.IADD R35, R1, 0x1, R26 ;  /* 0x0000000101237824 */ /* 0x000fca00078e021a */
[----:B--2---:R-:W2:Y:S02]  /*1a460*/  LDL.U8 R34, [R35+0x358] ;  /* 0x0003580023227983 */ /* 0x004ea40000100000 */
[----:B--2---:R-:W-:Y:S01]  /*1a470*/  ISETP.NE.AND P0, PT, R34, RZ, PT ;  /* 0x000000ff2200720c */ /* 0x004fe20003f05270 */
[----:B------:R-:W-:Y:S02]  /*1a480*/  IMAD.MOV.U32 R34, RZ, RZ, R26 ;  /* 0x000000ffff227224 */ /* 0x000fe400078e001a */
[----:B------:R-:W-:-:S10]  /*1a490*/  VIADD R26, R26, 0x1 ;  /* 0x000000011a1a7836 */ /* 0x000fd40000000000 */
[----:B------:R-:W-:Y:S05]  /*1a4a0*/  @P0 BRA `(.L_x_235) ;  /* 0xfffffffc00e80947 */ /* 0x000fea000383ffff */
[----:B------:R-:W-:Y:S05]  /*1a4b0*/  BSYNC.RECONVERGENT B1 ;  /* 0x0000000000017941 */ /* 0x000fea0003800200 */
.L_x_234:
[----:B------:R-:W-:-:S13]  /*1a4c0*/  LOP3.LUT P0, RZ, R56, 0xff, RZ, 0xc0, !PT ;  /* 0x000000ff38ff7812 */ /* 0x000fda000780c0ff */
[----:B------:R-:W-:Y:S05]  /*1a4d0*/  @!P0 BRA `(.L_x_227) ;  /* 0x0000000000208947 */ /* 0x000fea0003800000 */
[----:B------:R-:W-:-:S07]  /*1a4e0*/  IMAD.MOV.U32 R26, RZ, RZ, RZ ;  /* 0x000000ffff1a7224 */ /* 0x000fce00078e00ff */
.L_x_236:
[C---:B------:R-:W-:Y:S01]  /*1a4f0*/  IADD3 R37, PT, PT, R1.reuse, R26, R34 ;  /* 0x0000001a01257210 */ /* 0x040fe20007ffe022 */
[----:B------:R-:W-:-:S04]  /*1a500*/  IMAD.IADD R35, R1, 0x1, R26 ;  /* 0x0000000101237824 */ /* 0x000fc800078e021a */
[----:B------:R2:W-:Y:S04]  /*1a510*/  STL.U8 [R37+0x358], R56 ;  /* 0x0003583825007387 */ /* 0x0005e80000100000 */
[----:B--2---:R-:W2:Y:S01]  /*1a520*/  LDL.U8 R56, [R35+0x4d1] ;  /* 0x0004d10023387983 */ /* 0x004ea20000100000 */
[----:B------:R-:W-:Y:S01]  /*1a530*/  VIADD R26, R26, 0x1 ;  /* 0x000000011a1a7836 */ /* 0x000fe20000000000 */
[----:B--2---:R-:W-:-:S13]  /*1a540*/  ISETP.NE.AND P0, PT, R56, RZ, PT ;  /* 0x000000ff3800720c */ /* 0x004fda0003f05270 */
[----:B------:R-:W-:Y:S05]  /*1a550*/  @P0 BRA `(.L_x_236) ;  /* 0xfffffffc00e40947 */ /* 0x000fea000383ffff */
.L_x_227:
[----:B------:R-:W-:Y:S05]  /*1a560*/  BSYNC.RECONVERGENT B0 ;  /* 0x0000000000007941 */ /* 0x000fea0003800200 */
.L_x_226:
[----:B------:R-:W2:Y:S01]  /*1a570*/  S2R R49, SR_TID.X ;  /* 0x0000000000317919 */ /* 0x000ea20000002100 */
[----:B------:R-:W-:Y:S01]  /*1a580*/  PRMT R214, R214, 0x7604, R215 ;  /* 0x00007604d6d67816 */ /* 0x000fe200000000d7 */
[----:B------:R-:W-:Y:S01]  /*1a590*/  IMAD.MOV.U32 R34, RZ, RZ, R28 ;  /* 0x000000ffff227224 */ /* 0x000fe200078e001c */
[--C-:B------:R-:W-:Y:S01]  /*1a5a0*/  PRMT R26, R64, 0x3340, R0.reuse ;  /* 0x00003340401a7816 */ /* 0x100fe20000000000 */
[----:B------:R-:W-:Y:S01]  /*1a5b0*/  STL.64 [R1+0x4c8], R18 ;  /* 0x0004c81201007387 */ /* 0x000fe20000100a00 */
[----:B------:R-:W-:Y:S01]  /*1a5c0*/  IMAD.MOV.U32 R35, RZ, RZ, R29 ;  /* 0x000000ffff237224 */ /* 0x000fe200078e001d */
[----:B------:R-:W-:Y:S01]  /*1a5d0*/  PRMT R47, R0, 0x3340, R0 ;  /* 0x00003340002f7816 */ /* 0x000fe20000000000 */
[----:B------:R-:W-:Y:S01]  /*1a5e0*/  IMAD.MOV.U32 R36, RZ, RZ, R30 ;  /* 0x000000ffff247224 */ /* 0x000fe200078e001e */
[----:B------:R-:W-:Y:S01]  /*1a5f0*/  STL [R1+0x504], R0 ;  /* 0x0005040001007387 */ /* 0x000fe20000100800 */
[----:B------:R-:W-:Y:S01]  /*1a600*/  IMAD.MOV.U32 R37, RZ, RZ, R31 ;  /* 0x000000ffff257224 */ /* 0x000fe200078e001f */
[----:B------:R-:W-:Y:S01]  /*1a610*/  PRMT R46, R62, 0x3340, R0 ;  /* 0x000033403e2e7816 */ /* 0x000fe20000000000 */
[----:B0-----:R-:W-:Y:S01]  /*1a620*/  IMAD.MOV.U32 R28, RZ, RZ, R14 ;  /* 0x000000ffff1c7224 */ /* 0x001fe200078e000e */
[----:B------:R-:W-:Y:S01]  /*1a630*/  STL.64 [R1+0x508], R16 ;  /* 0x0005081001007387 */ /* 0x000fe20000100a00 */
[----:B------:R-:W-:Y:S01]  /*1a640*/  IMAD.MOV.U32 R29, RZ, RZ, R15 ;  /* 0x000000ffff1d7224 */ /* 0x000fe200078e000f */
[----:B------:R-:W-:Y:S01]  /*1a650*/  PRMT R242, R242, 0x7650, R1 ;  /* 0x00007650f2f27816 */ /* 0x000fe20000000001 */
[----:B------:R-:W-:Y:S01]  /*1a660*/  IMAD.MOV.U32 R30, RZ, RZ, R44 ;  /* 0x000000ffff1e7224 */ /* 0x000fe200078e002c */
[----:B------:R-:W-:Y:S01]  /*1a670*/  STL.U16 [R1+0x500], R214 ;  /* 0x000500d601007387 */ /* 0x000fe20000100400 */
[----:B------:R-:W-:Y:S01]  /*1a680*/  IMAD.MOV.U32 R31, RZ, RZ, R45 ;  /* 0x000000ffff1f7224 */ /* 0x000fe200078e002d */
[----:B------:R-:W-:Y:S01]  /*1a690*/  PRMT R56, R71, 0x3340, R0 ;  /* 0x0000334047387816 */ /* 0x000fe20000000000 */
[----:B------:R-:W-:Y:S01]  /*1a6a0*/  IMAD.MOV.U32 R38, RZ, RZ, R12 ;  /* 0x000000ffff267224 */ /* 0x000fe200078e000c */
[----:B------:R-:W-:Y:S01]  /*1a6b0*/  PRMT R62, R249, 0x3340, R0 ;  /* 0x00003340f93e7816 */ /* 0x000fe20000000000 */
[----:B------:R-:W-:Y:S01]  /*1a6c0*/  IMAD.MOV.U32 R39, RZ, RZ, R13 ;  /* 0x000000ffff277224 */ /* 0x000fe200078e000d */
[--C-:B------:R-:W-:Y:S01]  /*1a6d0*/  PRMT R48, R48, 0x3340, R1.reuse ;  /* 0x0000334030307816 */ /* 0x100fe20000000001 */
[----:B------:R0:W-:Y:S01]  /*1a6e0*/  STL.128 [R1+0x4d0], R32 ;  /* 0x0004d02001007387 */ /* 0x0001e20000100c00 */
[----:B------:R-:W-:Y:S01]  /*1a6f0*/  PRMT R60, R60, 0x3340, R1 ;  /* 0x000033403c3c7816 */ /* 0x000fe20000000001 */
[----:B------:R-:W-:Y:S01]  /*1a700*/  BSSY.RECONVERGENT B0, `(.L_x_237) ;  /* 0x0000075000007945 */ /* 0x000fe20003800200 */
[----:B------:R-:W-:Y:S01]  /*1a710*/  PRMT R12, R26, 0x5410, R47 ;  /* 0x000054101a0c7816 */ /* 0x000fe2000000002f */
[----:B------:R3:W-:Y:S01]  /*1a720*/  STL.128 [R1+0x4f0], R28 ;  /* 0x0004f01c01007387 */ /* 0x0007e20000100c00 */
[----:B------:R-:W-:-:S02]  /*1a730*/  PRMT R42, R52, 0x3340, R1 ;  /* 0x00003340342a7816 */ /* 0x000fc40000000001 */
[----:B------:R-:W-:Y:S01]  /*1a740*/  PRMT R241, R241, 0x7604, R242 ;  /* 0x00007604f1f17816 */ /* 0x000fe200000000f2 */
[----:B------:R4:W-:Y:S01]  /*1a750*/  STL.128 [R1+0x4e0], R36 ;  /* 0x0004e02401007387 */ /* 0x0009e20000100c00 */
[----:B--2---:R-:W-:Y:S02]  /*1a760*/  ISETP.NE.AND P0, PT, R49, RZ, PT ;  /* 0x000000ff3100720c */ /* 0x004fe40003f05270 */
[--C-:B------:R-:W-:Y:S02]  /*1a770*/  PRMT R14, R46, 0x5410, R47.reuse ;  /* 0x000054102e0e7816 */ /* 0x100fe4000000002f */
[--C-:B------:R-:W-:Y:S02]  /*1a780*/  PRMT R15, R56, 0x5410, R47.reuse ;  /* 0x00005410380f7816 */ /* 0x100fe4000000002f */
[--C-:B------:R-:W-:Y:S02]  /*1a790*/  PRMT R26, R62, 0x5410, R47.reuse ;  /* 0x000054103e1a7816 */ /* 0x100fe4000000002f */
[----:B0-----:R-:W-:-:S02]  /*1a7a0*/  PRMT R32, R48, 0x5410, R47 ;  /* 0x0000541030207816 */ /* 0x001fc4000000002f */
[--C-:B------:R-:W-:Y:S02]  /*1a7b0*/  PRMT R33, R228, 0x5410, R47.reuse ;  /* 0x00005410e4217816 */ /* 0x100fe4000000002f */
[----:B---3--:R-:W-:Y:S02]  /*1a7c0*/  PRMT R28, R60, 0x5410, R47 ;  /* 0x000054103c1c7816 */ /* 0x008fe4000000002f */
[----:B------:R-:W-:Y:S02]  /*1a7d0*/  PRMT R42, R61, 0x5410, R42 ;  /* 0x000054103d2a7816 */ /* 0x000fe4000000002a */
[----:B------:R-:W-:Y:S02]  /*1a7e0*/  PRMT R240, R240, 0x7054, R241 ;  /* 0x00007054f0f07816 */ /* 0x000fe400000000f1 */
[----:B------:R-:W-:Y:S02]  /*1a7f0*/  PRMT R34, R67, 0x7604, R12 ;  /* 0x0000760443227816 */ /* 0x000fe4000000000c */
[----:B----4-:R-:W-:-:S02]  /*1a800*/  PRMT R36, R65, 0x7604, R14 ;  /* 0x0000760441247816 */ /* 0x010fc4000000000e */
[----:B------:R-:W-:Y:S02]  /*1a810*/  PRMT R38, R252, 0x7604, R15 ;  /* 0x00007604fc267816 */ /* 0x000fe4000000000f */
[----:B------:R-:W-:Y:S02]  /*1a820*/  PRMT R26, R69, 0x7604, R26 ;  /* 0x00007604451a7816 */ /* 0x000fe4000000001a */
[----:B------:R-:W-:Y:S02]  /*1a830*/  PRMT R55, R55, 0x7604, R32 ;  /* 0x0000760437377816 */ /* 0x000fe40000000020 */
[----:B------:R-:W-:Y:S02]  /*1a840*/  PRMT R50, R50, 0x7054, R33 ;  /* 0x0000705432327816 */ /* 0x000fe40000000021 */
[----:B------:R-:W-:Y:S01]  /*1a850*/  PRMT R223, R223, 0x7604, R28 ;  /* 0x00007604dfdf7816 */ /* 0x000fe2000000001c */
[----:B------:R-:W-:Y:S06]  /*1a860*/  @P0 BRA `(.L_x_238) ;  /* 0x0000000400780947 */ /* 0x000fec0003800000 */
[----:B------:R-:W-:Y:S01]  /*1a870*/  LOP3.LUT R12, R157, 0xff, RZ, 0xc0, !PT ;  /* 0x000000ff9d0c7812 */ /* 0x000fe200078ec0ff */
[----:B------:R-:W-:Y:S01]  /*1a880*/  IMAD.U32 R155, R155, 0x10000, RZ ;  /* 0x000100009b9b7824 */ /* 0x000fe200078e00ff */
[----:B------:R-:W-:Y:S01]  /*1a890*/  LOP3.LUT R15, R154, 0xff, RZ, 0xc0, !PT ;  /* 0x000000ff9a0f7812 */ /* 0x000fe200078ec0ff */
[----:B------:R-:W-:Y:S01]  /*1a8a0*/  IMAD.U32 R161, R161, 0x10000, RZ ;  /* 0x00010000a1a17824 */ /* 0x000fe200078e00ff */
[----:B------:R-:W-:Y:S01]  /*1a8b0*/  PRMT R125, R125, 0x7604, R12 ;  /* 0x000076047d7d7816 */ /* 0x000fe2000000000c */
[----:B------:R-:W-:Y:S01]  /*1a8c0*/  IMAD.U32 R135, R135, 0x10000, RZ ;  /* 0x0001000087877824 */ /* 0x000fe200078e00ff */
[----:B------:R-:W-:Y:S01]  /*1a8d0*/  LOP3.LUT R12, R163, 0xff, RZ, 0xc0, !PT ;  /* 0x000000ffa30c7812 */ /* 0x000fe200078ec0ff */
[----:B------:R-:W-:Y:S01]  /*1a8e0*/  IMAD.U32 R149, R149, 0x10000, RZ ;  /* 0x0001000095957824 */ /* 0x000fe200078e00ff */
[----:B------:R-:W-:Y:S01]  /*1a8f0*/  PRMT R15, R126, 0x7604, R15 ;  /* 0x000076047e0f7816 */ /* 0x000fe2000000000f */
[----:B------:R-:W-:Y:S01]  /*1a900*/  IMAD.U32 R158, R158, 0x10000, RZ ;  /* 0x000100009e9e7824 */ /* 0x000fe200078e00ff */
[----:B------:R-:W-:Y:S01]  /*1a910*/  PRMT R143, R143, 0x7604, R12 ;  /* 0x000076048f8f7816 */ /* 0x000fe2000000000c */
[----:B------:R-:W-:Y:S01]  /*1a920*/  IMAD.U32 R152, R152, 0x10000, RZ ;  /* 0x0001000098987824 */ /* 0x000fe200078e00ff */
        /* <DEDUP_REMOVED lines=10> */
[----:B------:R-:W-:Y:S01]  /*1a9d0*/  LOP3.LUT R33, R136, 0xff, RZ, 0xc0, !PT ;  /* 0x000000ff88217812 */ /* 0x000fe200078ec0ff */
[----:B------:R-:W-:Y:S01]  /*1a9e0*/  IMAD.IADD R15, R15, 0x1, R12 ;  /* 0x000000010f0f7824 */ /* 0x000fe200078e020c */
[----:B------:R-:W-:Y:S01]  /*1a9f0*/  LOP3.LUT R12, R161, 0xff0000, RZ, 0xc0, !PT ;  /* 0x00ff0000a10c7812 */ /* 0x000fe200078ec0ff */
[----:B------:R-:W-:Y:S01]  /*1aa00*/  IMAD.U32 R167, R167, 0x10000, RZ ;  /* 0x00010000a7a77824 */ /* 0x000fe200078e00ff */
[----:B------:R-:W-:Y:S01]  /*1aa10*/  PRMT R33, R142, 0x7604, R33 ;  /* 0x000076048e217816 */ /* 0x000fe20000000021 */
[----:B------:R-:W-:Y:S01]  /*1aa20*/  IMAD R156, R156, 0x1000000, R15 ;  /* 0x010000009c9c7824 */ /* 0x000fe200078e020f */
[----:B------:R-:W-:Y:S01]  /*1aa30*/  LOP3.LUT R14, R151, 0xff, RZ, 0xc0, !PT ;  /* 0x000000ff970e7812 */ /* 0x000fe200078ec0ff */
[----:B------:R-:W-:Y:S01]  /*1aa40*/  IMAD.IADD R163, R31, 0x1, R12 ;  /* 0x000000011fa37824 */ /* 0x000fe200078e020c */
[----:B------:R-:W-:Y:S01]  /*1aa50*/  LOP3.LUT R12, R135, 0xff0000, RZ, 0xc0, !PT ;  /* 0x00ff0000870c7812 */ /* 0x000fe200078ec0ff */
[----:B------:R-:W0:Y:S01]  /*1aa60*/  LDC.64 R30, c[0x0][0x3b8] ;  /* 0x0000ee00ff1e7b82 */ /* 0x000e220000000a00 */
[----:B------:R-:W-:Y:S01]  /*1aa70*/  LOP3.LUT R25, R148, 0xff, RZ, 0xc0, !PT ;  /* 0x000000ff94197812 */ /* 0x000fe200078ec0ff */
[----:B------:R-:W-:Y:S01]  /*1aa80*/  IMAD R162, R162, 0x1000000, R163 ;  /* 0x01000000a2a27824 */ /* 0x000fe200078e02a3 */
[----:B------:R-:W-:Y:S01]  /*1aa90*/  LOP3.LUT R29, R40, 0xff, RZ, 0xc0, !PT ;  /* 0x000000ff281d7812 */ /* 0x000fe200078ec0ff */
[----:B------:R-:W-:Y:S01]  /*1aaa0*/  IMAD.IADD R135, R33, 0x1, R12 ;  /* 0x0000000121877824 */ /* 0x000fe200078e020c */
[----:B------:R-:W-:Y:S01]  /*1aab0*/  LOP3.LUT R128, R128, 0xff, RZ, 0xc0, !PT ;  /* 0x000000ff80807812 */ /* 0x000fe200078ec0ff */
[----:B------:R-:W-:Y:S01]  /*1aac0*/  IMAD.MOV.U32 R24, RZ, RZ, R118 ;  /* 0x000000ffff187224 */ /* 0x000fe200078e0076 */
[----:B------:R-:W-:Y:S01]  /*1aad0*/  LOP3.LUT R171, R171, 0xff, RZ, 0xc0, !PT ;  /* 0x000000ffabab7812 */ /* 0x000fe200078ec0ff */
[----:B------:R-:W2:Y:S01]  /*1aae0*/  LDC.64 R32, c[0x0][0x3a8] ;  /* 0x0000ea00ff207b82 */ /* 0x000ea20000000a00 */
[----:B------:R-:W-:Y:S01]  /*1aaf0*/  LOP3.LUT R168, R168, 0xff, RZ, 0xc0, !PT ;  /* 0x000000ffa8a87812 */ /* 0x000fe200078ec0ff */
[----:B------:R-:W-:Y:S01]  /*1ab00*/  IMAD R134, R134, 0x1000000, R135 ;  /* 0x0100000086867824 */ /* 0x000fe200078e0287 */
[----:B------:R-:W-:Y:S01]  /*1ab10*/  PRMT R147, R147, 0x7604, R14 ;  /* 0x0000760493937816 */ /* 0x000fe2000000000e */
[----:B------:R-:W-:Y:S01]  /*1ab20*/  IMAD.MOV.U32 R35, RZ, RZ, 0x65 ;  /* 0x00000065ff237424 */ /* 0x000fe200078e00ff */
[----:B------:R-:W-:-:S02]  /*1ab30*/  PRMT R25, R124, 0x7604, R25 ;  /* 0x000076047c197816 */ /* 0x000fc40000000019 */
[----:B------:R-:W-:Y:S02]  /*1ab40*/  LOP3.LUT R14, R149, 0xff0000, RZ, 0xc0, !PT ;  /* 0x00ff0000950e7812 */ /* 0x000fe400078ec0ff */
[----:B------:R-:W-:Y:S02]  /*1ab50*/  PRMT R29, R146, 0x7604, R29 ;  /* 0x00007604921d7816 */ /* 0x000fe4000000001d */
[----:B------:R-:W-:Y:S01]  /*1ab60*/  PRMT R128, R145, 0x7604, R128 ;  /* 0x0000760491807816 */ /* 0x000fe20000000080 */
[----:B------:R-:W-:Y:S01]  /*1ab70*/  IMAD.IADD R25, R25, 0x1, R14 ;  /* 0x0000000119197824 */ /* 0x000fe200078e020e */
[----:B------:R-:W-:Y:S02]  /*1ab80*/  PRMT R171, R140, 0x7604, R171 ;  /* 0x000076048cab7816 */ /* 0x000fe400000000ab */
[----:B------:R-:W-:Y:S01]  /*1ab90*/  PRMT R168, R139, 0x7604, R168 ;  /* 0x000076048ba87816 */ /* 0x000fe200000000a8 */
[----:B------:R-:W-:Y:S01]  /*1aba0*/  IMAD R150, R150, 0x1000000, R25 ;  /* 0x0100000096967824 */ /* 0x000fe200078e0219 */
[----:B------:R-:W-:Y:S01]  /*1abb0*/  LOP3.LUT R158, R158, 0xff0000, RZ, 0xc0, !PT ;  /* 0x00ff00009e9e7812 */ /* 0x000fe200078ec0ff */
[----:B------:R-:W-:Y:S01]  /*1abc0*/  IMAD.MOV.U32 R25, RZ, RZ, R119 ;  /* 0x000000ffff197224 */ /* 0x000fe200078e0077 */
[----:B------:R-:W-:Y:S01]  /*1abd0*/  LOP3.LUT R152, R152, 0xff0000, RZ, 0xc0, !PT ;  /* 0x00ff000098987812 */ /* 0x000fe200078ec0ff */
[----:B0-----:R-:W-:Y:S01]  /*1abe0*/  ST.E.64.STRONG.GPU desc[UR8][R30.64+0x940], R120 ;  /* 0x000940781e007985 */ /* 0x001fe2000c10fb08 */
[----:B------:R-:W-:Y:S01]  /*1abf0*/  LOP3.LUT R100, R100, 0xff0000, RZ, 0xc0, !PT ;  /* 0x00ff000064647812 */ /* 0x000fe200078ec0ff */
[----:B------:R-:W-:Y:S01]  /*1ac00*/  IMAD.IADD R158, R125, 0x1, R158 ;  /* 0x000000017d9e7824 */ /* 0x000fe200078e029e */
        /* <DEDUP_REMOVED lines=12> */
[----:B------:R0:W-:Y:S01]  /*1acd0*/  ST.E.64.STRONG.GPU desc[UR8][R30.64+0x900], R24 ;  /* 0x000900181e007985 */ /* 0x0001e2000c10fb08 */
[----:B------:R-:W-:Y:S01]  /*1ace0*/  IMAD.IADD R167, R168, 0x1, R167 ;  /* 0x00000001a8a77824 */ /* 0x000fe200078e02a7 */
[----:B------:R-:W-:Y:S01]  /*1acf0*/  PRMT R116, R137, 0x7604, R116 ;  /* 0x0000760489747816 */ /* 0x000fe20000000074 */
[----:B------:R-:W-:-:S02]  /*1ad00*/  IMAD R157, R159, 0x1000000, R158 ;  /* 0x010000009f9d7824 */ /* 0x000fc400078e029e */
[----:B------:R-:W-:Y:S02]  /*1ad10*/  IMAD R151, R153, 0x1000000, R152 ;  /* 0x0100000099977824 */ /* 0x000fe400078e0298 */
[----:B------:R-:W-:Y:S01]  /*1ad20*/  IMAD R14, R127, 0x1000000, R100 ;  /* 0x010000007f0e7824 */ /* 0x000fe200078e0264 */
[----:B------:R3:W-:Y:S01]  /*1ad30*/  ST.E.64.STRONG.GPU desc[UR8][R30.64+0x938], R116 ;  /* 0x000938741e007985 */ /* 0x0007e2000c10fb08 */
[----:B------:R-:W-:Y:S02]  /*1ad40*/  IMAD R15, R130, 0x1000000, R129 ;  /* 0x01000000820f7824 */ /* 0x000fe400078e0281 */
[----:B------:R-:W-:Y:S01]  /*1ad50*/  IMAD R163, R165, 0x1000000, R164 ;  /* 0x01000000a5a37824 */ /* 0x000fe200078e02a4 */
[----:B------:R3:W-:Y:S01]  /*1ad60*/  ST.E.64.STRONG.GPU desc[UR8][R30.64+0x908], R156 ;  /* 0x0009089c1e007985 */ /* 0x0007e2000c10fb08 */
[----:B------:R-:W-:Y:S01]  /*1ad70*/  IMAD R135, R131, 0x1000000, R132 ;  /* 0x0100000083877824 */ /* 0x000fe200078e0284 */
[----:B0-----:R-:W-:Y:S01]  /*1ad80*/  CS2R R24, SRZ ;  /* 0x0000000000187805 */ /* 0x001fe2000001ff00 */
[----:B------:R-:W-:Y:S01]  /*1ad90*/  IMAD R28, R169, 0x1000000, R170 ;  /* 0x01000000a91c7824 */ /* 0x000fe200078e02aa */
[----:B------:R3:W-:Y:S01]  /*1ada0*/  ST.E.64.STRONG.GPU desc[UR8][R30.64+0x910], R150 ;  /* 0x000910961e007985 */ /* 0x0007e2000c10fb08 */
[----:B------:R-:W-:-:S03]  /*1adb0*/  IMAD R29, R166, 0x1000000, R167 ;  /* 0x01000000a61d7824 */ /* 0x000fc600078e02a7 */
[----:B------:R3:W-:Y:S04]  /*1adc0*/  ST.E.64.STRONG.GPU desc[UR8][R30.64+0x918], R14 ;  /* 0x0009180e1e007985 */ /* 0x0007e8000c10fb08 */
[----:B------:R3:W-:Y:S04]  /*1add0*/  ST.E.64.STRONG.GPU desc[UR8][R30.64+0x920], R162 ;  /* 0x000920a21e007985 */ /* 0x0007e8000c10fb08 */
[----:B------:R3:W-:Y:S04]  /*1ade0*/  ST.E.64.STRONG.GPU desc[UR8][R30.64+0x928], R134 ;  /* 0x000928861e007985 */ /* 0x0007e8000c10fb08 */
[----:B------:R3:W-:Y:S01]  /*1adf0*/  ST.E.64.STRONG.GPU desc[UR8][R30.64+0x930], R28 ;  /* 0x0009301c1e007985 */ /* 0x0007e2000c10fb08 */
[----:B------:R-:W-:Y:S06]  /*1ae00*/  MEMBAR.ALL.GPU ;  /* 0x0000000000007992 */ /* 0x000fec000000a000 */
[----:B------:R-:W-:-:S00]  /*1ae10*/  ERRBAR ;  /* 0x00000000000079ab */ /* 0x000fc00000000000 */
[----:B------:R-:W-:Y:S06]  /*1ae20*/  CGAERRBAR ;  /* 0x00000000000075ab */ /* 0x000fec0000000000 */
[----:B--2---:R3:W-:Y:S04]  /*1ae30*/  ST.E.STRONG.GPU desc[UR8][R32.64+0x80], R35 ;  /* 0x0000802320007985 */ /* 0x0047e8000c10f908 */
[----:B------:R3:W-:Y:S02]  /*1ae40*/  STL.64 [R1+0x480], RZ ;  /* 0x000480ff01007387 */ /* 0x0007e40000100a00 */
.L_x_238:
[----:B------:R-:W-:Y:S05]  /*1ae50*/  BSYNC.RECONVERGENT B0 ;  /* 0x0000000000007941 */ /* 0x000fea0003800200 */
.L_x_237:
[----:B------:R-:W-:Y:S02]  /*1ae60*/  ISETP.GE.U32.AND P0, PT, R118, 0x101, PT ;  /* 0x000001017600780c */ /* 0x000fe40003f06070 */
[----:B------:R-:W-:Y:S02]  /*1ae70*/  PRMT R251, R251, 0x7054, R38 ;  /* 0x00007054fbfb7816 */ /* 0x000fe40000000026 */
[----:B------:R-:W-:Y:S02]  /*1ae80*/  ISETP.GE.AND.EX P0, PT, R119, RZ, PT, P0 ;  /* 0x000000ff7700720c */ /* 0x000fe40003f06300 */
[----:B------:R-:W-:Y:S02]  /*1ae90*/  PRMT R63, R63, 0x7054, R34 ;  /* 0x000070543f3f7816 */ /* 0x000fe40000000022 */
[----:B------:R-:W-:Y:S02]  /*1aea0*/  PRMT R59, R59, 0x7054, R36 ;  /* 0x000070543b3b7816 */ /* 0x000fe40000000024 */
[----:B------:R-:W-:-:S02]  /*1aeb0*/  PRMT R247, R247, 0x7054, R26 ;  /* 0x00007054f7f77816 */ /* 0x000fc4000000001a */
[----:B------:R-:W-:Y:S02]  /*1aec0*/  PRMT R222, R222, 0x7054, R223 ;  /* 0x00007054dede7816 */ /* 0x000fe400000000df */
[----:B------:R-:W-:Y:S02]  /*1aed0*/  PRMT R250, R250, 0x654, R251 ;  /* 0x00000654fafa7816 */ /* 0x000fe400000000fb */
[----:B------:R-:W-:Y:S02]  /*1aee0*/  PRMT R244, R243, 0x654, R244 ;  /* 0x00000654f3f47816 */ /* 0x000fe400000000f4 */
[----:B---3--:R-:W-:Y:S02]  /*1aef0*/  PRMT R28, R41, 0x654, R42 ;  /* 0x00000654291c7816 */ /* 0x008fe4000000002a */
[----:B------:R-:W-:Y:S02]  /*1af00*/  PRMT R245, R239, 0x654, R240 ;  /* 0x00000654eff57816 */ /* 0x000fe400000000f0 */
[----:B------:R-:W-:-:S02]  /*1af10*/  PRMT R29, R23, 0x654, R50 ;  /* 0x00000654171d7816 */ /* 0x000fc40000000032 */
[----:B------:R-:W-:Y:S02]  /*1af20*/  PRMT R58, R58, 0x654, R63 ;  /* 0x000006543a3a7816 */ /* 0x000fe4000000003f */
[----:B------:R-:W-:Y:S02]  /*1af30*/  PRMT R59, R54, 0x654, R59 ;  /* 0x00000654363b7816 */ /* 0x000fe4000000003b */
[----:B------:R-:W-:Y:S02]  /*1af40*/  PRMT R251, R246, 0x654, R247 ;  /* 0x00000654f6fb7816 */ /* 0x000fe400000000f7 */
[----:B------:R-:W-:Y:S01]  /*1af50*/  PRMT R44, R221, 0x654, R222 ;  /* 0x00000654dd2c7816 */ /* 0x000fe200000000de */
[----:B------:R-:W-:Y:S06]  /*1af60*/  @!P0 BRA `(.L_x_239) ;  /* 0x0000000800508947 */ /* 0x000fec0003800000 */
[----:B------:R-:W-:Y:S01]  /*1af70*/  BAR.SYNC.DEFER_BLOCKING 0x0 ;  /* 0x0000000000007b1d */ /* 0x000fe20000010000 */
[----:B------:R-:W-:Y:S02]  /*1af80*/  ISETP.NE.U32.AND P0, PT, R22, RZ, PT ;  /* 0x000000ff1600720c */ /* 0x000fe40003f05070 */
[----:B------:R-:W-:Y:S02]  /*1af90*/  ISETP.GT.U32.AND P1, PT, R118, R49, PT ;  /* 0x000000317600720c */ /* 0x000fe40003f24070 */
[----:B------:R-:W-:Y:S01]  /*1afa0*/  ISETP.NE.AND.EX P0, PT, RZ, UR4, PT, P0 ;  /* 0x00000004ff007c0c */ /* 0x000fe2000bf05300 */
[----:B------:R-:W-:Y:S01]  /*1afb0*/  BSSY.RECONVERGENT B0, `(.L_x_240) ;  /* 0x0000011000007945 */ /* 0x000fe20003800200 */
[----:B------:R-:W-:Y:S02]  /*1afc0*/  ISETP.NE.AND P2, PT, R2, R3, PT ;  /* 0x000000030200720c */ /* 0x000fe40003f45270 */
[----:B------:R-:W-:-:S09]  /*1afd0*/  ISETP.GT.U32.AND.EX P1, PT, R119, RZ, PT, P1 ;  /* 0x000000ff7700720c */ /* 0x000fd20003f24110 */
[----:B------:R-:W-:Y:S05]  /*1afe0*/  @!P0 BRA `(.L_x_241) ;  /* 0x0000000000348947 */ /* 0x000fea0003800000 */
[----:B------:R-:W2:Y:S01]  /*1aff0*/  LDL.LU R12, [R1+0x5d0] ;  /* 0x0005d000010c7983 */ /* 0x000ea20000300800 */
[----:B------:R-:W-:Y:S01]  /*1b000*/  IMAD R24, R24, 0x48, R43 ;  /* 0x0000004818187824 */ /* 0x000fe200078e022b */
[----:B------:R-:W-:-:S04]  /*1b010*/  PRMT R111, R110, 0x7604, R111 ;  /* 0x000076046e6f7816 */ /* 0x000fc8000000006f */
[----:B------:R0:W-:Y:S04]  /*1b020*/  STS.64 [R24+0x8], R186 ;  /* 0x000008ba18007388 */ /* 0x0001e80000000a00 */
[----:B------:R0:W-:Y:S04]  /*1b030*/  STS.64 [R24+0x10], R4 ;  /* 0x0000100418007388 */ /* 0x0001e80000000a00 */
[----:B------:R0:W-:Y:S04]  /*1b040*/  STS.64 [R24+0x18], R6 ;  /* 0x0000180618007388 */ /* 0x0001e80000000a00 */
[----:B------:R0:W-:Y:S04]  /*1b050*/  STS.64 [R24+0x20], R8 ;  /* 0x0000200818007388 */ /* 0x0001e80000000a00 */
[----:B------:R0:W-:Y:S04]  /*1b060*/  STS.64 [R24+0x28], R10 ;  /* 0x0000280a18007388 */ /* 0x0001e80000000a00 */
[----:B------:R0:W-:Y:S04]  /*1b070*/  STS.64 [R24+0x30], R114 ;  /* 0x0000307218007388 */ /* 0x0001e80000000a00 */
[----:B------:R0:W-:Y:S04]  /*1b080*/  STS.64 [R24+0x40], R20 ;  /* 0x0000401418007388 */ /* 0x0001e80000000a00 */
[----:B------:R0:W-:Y:S04]  /*1b090*/  STS.U16 [R24+0x38], R111 ;  /* 0x0000386f18007388 */ /* 0x0001e80000000400 */
[----:B------:R0:W-:Y:S04]  /*1b0a0*/  STS [R24+0x3c], R27 ;  /* 0x00003c1b18007388 */ /* 0x0001e80000000800 */
[----:B--2---:R0:W-:Y:S02]  /*1b0b0*/  STS [R24], R12 ;  /* 0x0000000c18007388 */ /* 0x0041e40000000800 */
.L_x_241:
[----:B------:R-:W-:Y:S05]  /*1b0c0*/  BSYNC.RECONVERGENT B0 ;  /* 0x0000000000007941 */ /* 0x000fea0003800200 */
.L_x_240:
[----:B------:R-:W-:Y:S04]  /*1b0d0*/  BSSY.RECONVERGENT B0, `(.L_x_242) ;  /* 0x0000011000007945 */ /* 0x000fe80003800200 */
[----:B------:R-:W-:Y:S05]  /*1b0e0*/  @!P2 BRA `(.L_x_243) ;  /* 0x00000000003ca947 */ /* 0x000fea0003800000 */
[C---:B------:R-:W-:Y:S01]  /*1b0f0*/  PRMT R3, R55.reuse, 0x7771, RZ ;  /* 0x0000777137037816 */ /* 0x040fe200000000ff */
[----:B------:R-:W-:Y:S01]  /*1b100*/  IMAD R19, R18, 0x48, R43 ;  /* 0x0000004812137824 */ /* 0x000fe200078e022b */
[----:B0-----:R-:W-:-:S04]  /*1b110*/  PRMT R4, R55, 0x7770, RZ ;  /* 0x0000777037047816 */ /* 0x001fc800000000ff */
[----:B------:R-:W-:Y:S01]  /*1b120*/  PRMT R4, R4, 0x3340, R3 ;  /* 0x0000334004047816 */ /* 0x000fe20000000003 */
[----:B------:R2:W-:Y:S03]  /*1b130*/  STS.64 [R19+0x8], R244 ;  /* 0x000008f413007388 */ /* 0x0005e60000000a00 */
[----:B------:R-:W-:Y:S01]  /*1b140*/  PRMT R12, R4, 0x5410, R57 ;  /* 0x00005410040c7816 */ /* 0x000fe20000000039 */
[----:B------:R2:W-:Y:S04]  /*1b150*/  STS.64 [R19+0x10], R58 ;  /* 0x0000103a13007388 */ /* 0x0005e80000000a00 */
[----:B------:R2:W-:Y:S04]  /*1b160*/  STS.64 [R19+0x18], R250 ;  /* 0x000018fa13007388 */ /* 0x0005e80000000a00 */
[----:B------:R2:W-:Y:S04]  /*1b170*/  STS.64 [R19+0x28], R28 ;  /* 0x0000281c13007388 */ /* 0x0005e80000000a00 */
[----:B------:R2:W-:Y:S04]  /*1b180*/  STS.64 [R19+0x30], R44 ;  /* 0x0000302c13007388 */ /* 0x0005e80000000a00 */
[----:B------:R2:W-:Y:S04]  /*1b190*/  STS.64 [R19+0x40], R16 ;  /* 0x0000401013007388 */ /* 0x0005e80000000a00 */
[----:B------:R2:W-:Y:S04]  /*1b1a0*/  STS [R19], R2 ;  /* 0x0000000213007388 */ /* 0x0005e80000000800 */
[----:B------:R2:W-:Y:S04]  /*1b1b0*/  STS.U16 [R19+0x38], R214 ;  /* 0x000038d613007388 */ /* 0x0005e80000000400 */
[----:B------:R2:W-:Y:S04]  /*1b1c0*/  STS [R19+0x3c], R0 ;  /* 0x00003c0013007388 */ /* 0x0005e80000000800 */
[----:B------:R2:W-:Y:S02]  /*1b1d0*/  STS.64 [R19+0x20], R12 ;  /* 0x0000200c13007388 */ /* 0x0005e40000000a00 */
.L_x_243:
[----:B------:R-:W-:Y:S05]  /*1b1e0*/  BSYNC.RECONVERGENT B0 ;  /* 0x0000000000007941 */ /* 0x000fea0003800200 */
.L_x_242:
[----:B------:R-:W-:Y:S06]  /*1b1f0*/  BAR.SYNC.DEFER_BLOCKING 0x0 ;  /* 0x0000000000007b1d */ /* 0x000fec0000010000 */
[----:B------:R-:W-:Y:S05]  /*1b200*/  @!P1 EXIT ;  /* 0x000000000000994d */ /* 0x000fea0003800000 */
[----:B--2---:R-:W-:Y:S01]  /*1b210*/  IMAD.MOV.U32 R44, RZ, RZ, R49 ;  /* 0x000000ffff2c7224 */ /* 0x004fe200078e0031 */
[----:B------:R-:W2:Y:S01]  /*1b220*/  LDCU.128 UR12, c[0x0][0x390] ;  /* 0x00007200ff0c77ac */ /* 0x000ea20008000c00 */
[----:B------:R-:W-:Y:S01]  /*1b230*/  IMAD.MOV.U32 R47, RZ, RZ, RZ ;  /* 0x000000ffff2f7224 */ /* 0x000fe200078e00ff */
[----:B------:R-:W-:Y:S02]  /*1b240*/  BSSY.RECONVERGENT B0, `(.L_x_244) ;  /* 0x0000025000007945 */ /* 0x000fe40003800200 */
[----:B------:R-:W-:Y:S02]  /*1b250*/  LOP3.LUT R3, RZ, R44, RZ, 0x33, !PT ;  /* 0x0000002cff037212 */ /* 0x000fe400078e33ff */
[----:B0-----:R-:W-:Y:S02]  /*1b260*/  LOP3.LUT R5, RZ, R47, RZ, 0x33, !PT ;  /* 0x0000002fff057212 */ /* 0x001fe400078e33ff */
[----:B------:R-:W-:-:S04]  /*1b270*/  IADD3 R3, P0, PT, R3, R118, RZ ;  /* 0x0000007603037210 */ /* 0x000fc80007f1e0ff */
[----:B------:R-:W-:Y:S01]  /*1b280*/  LOP3.LUT P1, RZ, R3, 0x100, RZ, 0xc0, !PT ;  /* 0x0000010003ff7812 */ /* 0x000fe2000782c0ff */
[----:B------:R-:W-:Y:S01]  /*1b290*/  IMAD.X R5, R5, 0x1, R119, P0 ;  /* 0x0000000105057824 */ /* 0x000fe200000e0677 */
[----:B------:R-:W-:-:S04]  /*1b2a0*/  ISETP.GE.U32.AND P0, PT, R3, 0x100, PT ;  /* 0x000001000300780c */ /* 0x000fc80003f06070 */
[----:B------:R-:W-:-:S07]  /*1b2b0*/  ISETP.GE.U32.AND.EX P0, PT, R5, RZ, PT, P0 ;  /* 0x000000ff0500720c */ /* 0x000fce0003f06100 */
[----:B--2---:R-:W-:Y:S06]  /*1b2c0*/  @P1 BRA `(.L_x_245) ;  /* 0x0000000000701947 */ /* 0x004fec0003800000 */
[----:B------:R-:W-:Y:S01]  /*1b2d0*/  IMAD R0, R49, 0x48, R43 ;  /* 0x0000004831007824 */ /* 0x000fe200078e022b */
[----:B------:R-:W0:Y:S04]  /*1b2e0*/  LDCU.128 UR4, c[0x0][0x390] ;  /* 0x00007200ff0477ac */ /* 0x000e280008000c00 */
[----:B------:R-:W2:Y:S04]  /*1b2f0*/  LDS.U16 R8, [R0+0x38] ;  /* 0x0000380000087984 */ /* 0x000ea80000000400 */
[----:B------:R-:W3:Y:S04]  /*1b300*/  LDS R9, [R0] ;  /* 0x0000000000097984 */ /* 0x000ee80000000800 */
[----:B------:R-:W4:Y:S04]  /*1b310*/  LDS.64 R10, [R0+0x8] ;  /* 0x00000800000a7984 */ /* 0x000f280000000a00 */
[----:B------:R-:W5:Y:S01]  /*1b320*/  LDS.64 R12, [R0+0x10] ;  /* 0x00001000000c7984 */ /* 0x000f620000000a00 */
[----:B0-----:R-:W-:-:S03]  /*1b330*/  LEA R6, P1, R44, UR4, 0x2 ;  /* 0x000000042c067c11 */ /* 0x001fc6000f8210ff */
[----:B------:R-:W0:Y:S01]  /*1b340*/  LDS.64 R14, [R0+0x18] ;  /* 0x00001800000e7984 */ /* 0x000e220000000a00 */
[C---:B------:R-:W-:Y:S02]  /*1b350*/  LEA R4, P2, R44.reuse, UR6, 0x6 ;  /* 0x000000062c047c11 */ /* 0x040fe4000f8430ff */
[C-C-:B------:R-:W-:Y:S01]  /*1b360*/  LEA.HI.X R7, R44.reuse, UR5, R47.reuse, 0x2, P1 ;  /* 0x000000052c077c11 */ /* 0x140fe200088f142f */
[----:B------:R-:W1:Y:S01]  /*1b370*/  LDS.64 R16, [R0+0x20] ;  /* 0x0000200000107984 */ /* 0x000e620000000a00 */
[----:B------:R-:W-:Y:S01]  /*1b380*/  LEA.HI.X R5, R44, UR7, R47, 0x6, P2 ;  /* 0x000000072c057c11 */ /* 0x000fe200090f342f */
[----:B------:R-:W-:Y:S02]  /*1b390*/  VIADD R44, R49, 0x100 ;  /* 0x00000100312c7836 */ /* 0x000fe40000000000 */
[----:B------:R-:W1:Y:S04]  /*1b3a0*/  LDS.64 R18, [R0+0x28] ;  /* 0x0000280000127984 */ /* 0x000e680000000a00 */
[----:B------:R-:W1:Y:S04]  /*1b3b0*/  LDS.64 R20, [R0+0x30] ;  /* 0x0000300000147984 */ /* 0x000e680000000a00 */
[----:B------:R-:W1:Y:S04]  /*1b3c0*/  LDS R23, [R0+0x3c] ;  /* 0x00003c0000177984 */ /* 0x000e680000000800 */
[----:B------:R-:W1:Y:S01]  /*1b3d0*/  LDS.64 R2, [R0+0x40] ;  /* 0x0000400000027984 */ /* 0x000e620000000a00 */
[----:B--2---:R-:W-:-:S03]  /*1b3e0*/  PRMT R25, R8, 0x7710, RZ ;  /* 0x0000771008197816 */ /* 0x004fc600000000ff */
[----:B---3--:R2:W-:Y:S04]  /*1b3f0*/  STG.E desc[UR8][R6.64], R9 ;  /* 0x0000000906007986 */ /* 0x0085e8000c101908 */
[----:B----4-:R2:W-:Y:S04]  /*1b400*/  STG.E.64 desc[UR8][R4.64], R10 ;  /* 0x0000000a04007986 */ /* 0x0105e8000c101b08 */
[----:B-----5:R2:W-:Y:S04]  /*1b410*/  STG.E.64 desc[UR8][R4.64+0x8], R12 ;  /* 0x0000080c04007986 */ /* 0x0205e8000c101b08 */
[----:B0-----:R2:W-:Y:S04]  /*1b420*/  STG.E.64 desc[UR8][R4.64+0x10], R14 ;  /* 0x0000100e04007986 */ /* 0x0015e8000c101b08 */
[----:B-1----:R2:W-:Y:S04]  /*1b430*/  STG.E.64 desc[UR8][R4.64+0x18], R16 ;  /* 0x0000181004007986 */ /* 0x0025e8000c101b08 */
[----:B------:R2:W-:Y:S04]  /*1b440*/  STG.E.64 desc[UR8][R4.64+0x20], R18 ;  /* 0x0000201204007986 */ /* 0x0005e8000c101b08 */
[----:B------:R2:W-:Y:S04]  /*1b450*/  STG.E.64 desc[UR8][R4.64+0x28], R20 ;  /* 0x0000281404007986 */ /* 0x0005e8000c101b08 */
[----:B------:R2:W-:Y:S04]  /*1b460*/  STG.E.U16 desc[UR8][R4.64+0x30], R25 ;  /* 0x0000301904007986 */ /* 0x0005e8000c101508 */
[----:B------:R2:W-:Y:S04]  /*1b470*/  STG.E desc[UR8][R4.64+0x34], R23 ;  /* 0x0000341704007986 */ /* 0x0005e8000c101908 */
[----:B------:R2:W-:Y:S02]  /*1b480*/  STG.E.64 desc[UR8][R4.64+0x38], R2 ;  /* 0x0000380204007986 */ /* 0x0005e4000c101b08 */
.L_x_245:
[----:B------:R-:W-:Y:S05]  /*1b490*/  BSYNC.RECONVERGENT B0 ;  /* 0x0000000000007941 */ /* 0x000fea0003800200 */
.L_x_244:
[----:B------:R-:W-:Y:S05]  /*1b4a0*/  @!P0 EXIT ;  /* 0x000000000000894d */ /* 0x000fea0003800000 */
.L_x_246:
[C---:B------:R-:W-:Y:S01]  /*1b4b0*/  IMAD R0, R44.reuse, 0x48, R43 ;  /* 0x000000482c007824 */ /* 0x040fe200078e022b */
[C-C-:B------:R-:W-:Y:S01]  /*1b4c0*/  SHF.L.U64.HI R28, R44.reuse, 0x2, R47.reuse ;  /* 0x000000022c1c7819 */ /* 0x140fe2000001022f */
[C---:B--23--:R-:W-:Y:S01]  /*1b4d0*/  IMAD.SHL.U32 R10, R44.reuse, 0x4, RZ ;  /* 0x000000042c0a7824 */ /* 0x04cfe200078e00ff */
[C---:B------:R-:W-:Y:S01]  /*1b4e0*/  SHF.L.U64.HI R42, R44.reuse, 0x6, R47 ;  /* 0x000000062c2a7819 */ /* 0x040fe2000001022f */
[C---:B------:R-:W-:Y:S01]  /*1b4f0*/  IMAD.SHL.U32 R26, R44.reuse, 0x40, RZ ;  /* 0x000000402c1a7824 */ /* 0x040fe200078e00ff */
[----:B------:R-:W0:Y:S01]  /*1b500*/  LDS R13, [R0] ;  /* 0x00000000000d7984 */ /* 0x000e220000000800 */
[----:B------:R-:W-:Y:S01]  /*1b510*/  VIADD R44, R44, 0x200 ;  /* 0x000002002c2c7836 */ /* 0x000fe20000000000 */
[----:B------:R-:W-:Y:S02]  /*1b520*/  IADD3 R8, P0, PT, R10, UR12, RZ ;  /* 0x0000000c0a087c10 */ /* 0x000fe4000ff1e0ff */
[----:B------:R-:W-:Y:S01]  /*1b530*/  LDS.U16 R11, [R0+0x38] ;  /* 0x00003800000b7984 */ /* 0x000fe20000000400 */
[----:B------:R-:W-:-:S02]  /*1b540*/  IADD3 R4, P1, PT, R26, UR14, RZ ;  /* 0x0000000e1a047c10 */ /* 0x000fc4000ff3e0ff */
[----:B------:R-:W-:Y:S01]  /*1b550*/  IADD3.X R9, PT, PT, R28, UR13, RZ, P0, !PT ;  /* 0x0000000d1c097c10 */ /* 0x000fe200087fe4ff */
[----:B------:R-:W2:Y:S01]  /*1b560*/  LDS.64 R14, [R0+0x8] ;  /* 0x00000800000e7984 */ /* 0x000ea20000000a00 */
[----:B------:R-:W-:Y:S02]  /*1b570*/  LOP3.LUT R10, R10, 0xfffffffc, RZ, 0xc0, !PT ;  /* 0xfffffffc0a0a7812 */ /* 0x000fe400078ec0ff */
[----:B------:R-:W-:Y:S01]  /*1b580*/  LOP3.LUT R26, R26, 0xffffffc0, RZ, 0xc0, !PT ;  /* 0xffffffc01a1a7812 */ /* 0x000fe200078ec0ff */
[----:B------:R-:W-:Y:S01]  /*1b590*/  LDS.U16 R12, [R0+0x4838] ;  /* 0x00483800000c7984 */ /* 0x000fe20000000400 */
[----:B------:R-:W-:Y:S02]  /*1b5a0*/  IADD3.X R5, PT, PT, R42, UR15, RZ, P1, !PT ;  /* 0x0000000f2a057c10 */ /* 0x000fe40008ffe4ff */
[----:B------:R-:W-:Y:S01]  /*1b5b0*/  LOP3.LUT R28, R28, 0x3, RZ, 0xc0, !PT ;  /* 0x000000031c1c7812 */ /* 0x000fe200078ec0ff */
[----:B------:R-:W3:Y:S01]  /*1b5c0*/  LDS.64 R16, [R0+0x10] ;  /* 0x0000100000107984 */ /* 0x000ee20000000a00 */
[----:B------:R-:W-:-:S03]  /*1b5d0*/  IADD3 R10, P0, PT, R10, UR12, RZ ;  /* 0x0000000c0a0a7c10 */ /* 0x000fc6000ff1e0ff */
[----:B------:R-:W4:Y:S04]  /*1b5e0*/  LDS.64 R18, [R0+0x18] ;  /* 0x0000180000127984 */ /* 0x000f280000000a00 */
[----:B------:R-:W5:Y:S04]  /*1b5f0*/  LDS.64 R20, [R0+0x20] ;  /* 0x0000200000147984 */ /* 0x000f680000000a00 */
[----:B------:R-:W1:Y:S04]  /*1b600*/  LDS.64 R22, [R0+0x28] ;  /* 0x0000280000167984 */ /* 0x000e680000000a00 */
[----:B------:R-:W1:Y:S04]  /*1b610*/  LDS.64 R24, [R0+0x30] ;  /* 0x0000300000187984 */ /* 0x000e680000000a00 */
[----:B------:R-:W1:Y:S04]  /*1b620*/  LDS R27, [R0+0x3c] ;  /* 0x00003c00001b7984 */ /* 0x000e680000000800 */
[----:B------:R-:W1:Y:S04]  /*1b630*/  LDS.64 R2, [R0+0x40] ;  /* 0x0000400000027984 */ /* 0x000e680000000a00 */
[----:B------:R-:W1:Y:S04]  /*1b640*/  LDS R29, [R0+0x4800] ;  /* 0x00480000001d7984 */ /* 0x000e680000000800 */
[----:B------:R-:W1:Y:S04]  /*1b650*/  LDS.64 R30, [R0+0x4808] ;  /* 0x00480800001e7984 */ /* 0x000e680000000a00 */
[----:B------:R-:W1:Y:S04]  /*1b660*/  LDS.64 R32, [R0+0x4810] ;  /* 0x0048100000207984 */ /* 0x000e680000000a00 */
[----:B------:R-:W1:Y:S04]  /*1b670*/  LDS.64 R34, [R0+0x4818] ;  /* 0x0048180000227984 */ /* 0x000e680000000a00 */
[----:B------:R-:W1:Y:S04]  /*1b680*/  LDS.64 R36, [R0+0x4820] ;  /* 0x0048200000247984 */ /* 0x000e680000000a00 */
[----:B------:R-:W1:Y:S04]  /*1b690*/  LDS.64 R38, [R0+0x4828] ;  /* 0x0048280000267984 */ /* 0x000e680000000a00 */
[----:B------:R-:W1:Y:S04]  /*1b6a0*/  LDS.64 R40, [R0+0x4830] ;  /* 0x0048300000287984 */ /* 0x000e680000000a00 */
[----:B------:R-:W1:Y:S04]  /*1b6b0*/  LDS R45, [R0+0x483c] ;  /* 0x00483c00002d7984 */ /* 0x000e680000000800 */
[----:B------:R2:W1:Y:S04]  /*1b6c0*/  LDS.64 R6, [R0+0x4840] ;  /* 0x0048400000067984 */ /* 0x0004680000000a00 */
[----:B0-----:R0:W-:Y:S01]  /*1b6d0*/  STG.E desc[UR8][R8.64], R13 ;  /* 0x0000000d08007986 */ /* 0x0011e2000c101908 */
[----:B--2---:R-:W-:-:S03]  /*1b6e0*/  LOP3.LUT R0, R42, 0x3f, RZ, 0xc0, !PT ;  /* 0x0000003f2a007812 */ /* 0x004fc600078ec0ff */
[----:B------:R2:W-:Y:S04]  /*1b6f0*/  STG.E.64 desc[UR8][R4.64], R14 ;  /* 0x0000000e04007986 */ /* 0x0005e8000c101b08 */
[----:B---3--:R3:W-:Y:S01]  /*1b700*/  STG.E.64 desc[UR8][R4.64+0x8], R16 ;  /* 0x0000081004007986 */ /* 0x0087e2000c101b08 */
[----:B0-----:R-:W-:-:S03]  /*1b710*/  IADD3 R8, P1, PT, R26, UR14, RZ ;  /* 0x0000000e1a087c10 */ /* 0x001fc6000ff3e0ff */
[----:B----4-:R3:W-:Y:S01]  /*1b720*/  STG.E.64 desc[UR8][R4.64+0x10], R18 ;  /* 0x0000101204007986 */ /* 0x0107e2000c101b08 */
[----:B------:R-:W-:Y:S02]  /*1b730*/  PRMT R13, R11, 0x7710, RZ ;  /* 0x000077100b0d7816 */ /* 0x000fe400000000ff */
[----:B------:R-:W-:Y:S01]  /*1b740*/  IADD3.X R11, PT, PT, R28, UR13, RZ, P0, !PT ;  /* 0x0000000d1c0b7c10 */ /* 0x000fe200087fe4ff */
[----:B-----5:R3:W-:Y:S01]  /*1b750*/  STG.E.64 desc[UR8][R4.64+0x18], R20 ;  /* 0x0000181404007986 */ /* 0x0207e2000c101b08 */
[----:B------:R-:W-:Y:S02]  /*1b760*/  IADD3.X R9, PT, PT, R0, UR15, RZ, P1, !PT ;  /* 0x0000000f00097c10 */ /* 0x000fe40008ffe4ff */
[----:B--2---:R-:W-:Y:S01]  /*1b770*/  PRMT R15, R12, 0x7710, RZ ;  /* 0x000077100c0f7816 */ /* 0x004fe200000000ff */
[----:B-1----:R3:W-:Y:S01]  /*1b780*/  STG.E.64 desc[UR8][R4.64+0x20], R22 ;  /* 0x0000201604007986 */ /* 0x0027e2000c101b08 */
[----:B------:R-:W-:-:S03]  /*1b790*/  ISETP.GT.U32.AND P0, PT, R118, R44, PT ;  /* 0x0000002c7600720c */ /* 0x000fc60003f04070 */
[----:B------:R3:W-:Y:S01]  /*1b7a0*/  STG.E.64 desc[UR8][R4.64+0x28], R24 ;  /* 0x0000281804007986 */ /* 0x0007e2000c101b08 */
[----:B------:R-:W-:-:S03]  /*1b7b0*/  ISETP.GT.U32.AND.EX P0, PT, R119, RZ, PT, P0 ;  /* 0x000000ff7700720c */ /* 0x000fc60003f04100 */
[----:B------:R3:W-:Y:S04]  /*1b7c0*/  STG.E desc[UR8][R4.64+0x34], R27 ;  /* 0x0000341b04007986 */ /* 0x0007e8000c101908 */
[----:B------:R3:W-:Y:S04]  /*1b7d0*/  STG.E.U16 desc[UR8][R4.64+0x30], R13 ;  /* 0x0000300d04007986 */ /* 0x0007e8000c101508 */
[----:B------:R3:W-:Y:S04]  /*1b7e0*/  STG.E.64 desc[UR8][R4.64+0x38], R2 ;  /* 0x0000380204007986 */ /* 0x0007e8000c101b08 */
[----:B------:R3:W-:Y:S04]  /*1b7f0*/  STG.E desc[UR8][R10.64+0x400], R29 ;  /* 0x0004001d0a007986 */ /* 0x0007e8000c101908 */
[----:B------:R3:W-:Y:S04]  /*1b800*/  STG.E.64 desc[UR8][R8.64+0x4000], R30 ;  /* 0x0040001e08007986 */ /* 0x0007e8000c101b08 */
[----:B------:R3:W-:Y:S04]  /*1b810*/  STG.E.64 desc[UR8][R8.64+0x4008], R32 ;  /* 0x0040082008007986 */ /* 0x0007e8000c101b08 */
[----:B------:R3:W-:Y:S04]  /*1b820*/  STG.E.64 desc[UR8][R8.64+0x4010], R34 ;  /* 0x0040102208007986 */ /* 0x0007e8000c101b08 */
[----:B------:R3:W-:Y:S04]  /*1b830*/  STG.E.64 desc[UR8][R8.64+0x4018], R36 ;  /* 0x0040182408007986 */ /* 0x0007e8000c101b08 */
[----:B------:R3:W-:Y:S04]  /*1b840*/  STG.E.64 desc[UR8][R8.64+0x4020], R38 ;  /* 0x0040202608007986 */ /* 0x0007e8000c101b08 */
[----:B------:R3:W-:Y:S04]  /*1b850*/  STG.E.64 desc[UR8][R8.64+0x4028], R40 ;  /* 0x0040282808007986 */ /* 0x0007e8000c101b08 */
[----:B------:R3:W-:Y:S04]  /*1b860*/  STG.E.U16 desc[UR8][R8.64+0x4030], R15 ;  /* 0x0040300f08007986 */ /* 0x0007e8000c101508 */
[----:B------:R3:W-:Y:S04]  /*1b870*/  STG.E desc[UR8][R8.64+0x4034], R45 ;  /* 0x0040342d08007986 */ /* 0x0007e8000c101908 */
[----:B------:R3:W-:Y:S01]  /*1b880*/  STG.E.64 desc[UR8][R8.64+0x4038], R6 ;  /* 0x0040380608007986 */ /* 0x0007e2000c101b08 */
[----:B------:R-:W-:Y:S05]  /*1b890*/  @P0 BRA `(.L_x_246) ;  /* 0xfffffffc00040947 */ /* 0x000fea000383ffff */
[----:B------:R-:W-:Y:S05]  /*1b8a0*/  EXIT ;  /* 0x000000000000794d */ /* 0x000fea0003800000 */
.L_x_239:
[----:B------:R-:W-:Y:S01]  /*1b8b0*/  ISETP.NE.U32.AND P0, PT, R22, RZ, PT ;  /* 0x000000ff1600720c */ /* 0x000fe20003f05070 */
[----:B------:R-:W-:Y:S01]  /*1b8c0*/  BSSY.RECONVERGENT B0, `(.L_x_247) ;  /* 0x0000015000007945 */ /* 0x000fe20003800200 */
[----:B------:R-:W-:Y:S02]  /*1b8d0*/  ISETP.NE.AND P2, PT, R2, R3, PT ;  /* 0x000000030200720c */ /* 0x000fe40003f45270 */
[----:B------:R-:W-:-:S13]  /*1b8e0*/  ISETP.NE.AND.EX P0, PT, RZ, UR4, PT, P0 ;  /* 0x00000004ff007c0c */ /* 0x000fda000bf05300 */
[----:B------:R-:W-:Y:S05]  /*1b8f0*/  @!P0 BRA `(.L_x_248) ;  /* 0x0000000000448947 */ /* 0x000fea0003800000 */
[----:B------:R-:W2:Y:S01]  /*1b900*/  LDL.LU R12, [R1+0x5d0] ;  /* 0x0005d000010c7983 */ /* 0x000ea20000300800 */
[----:B------:R-:W0:Y:S01]  /*1b910*/  LDCU.128 UR4, c[0x0][0x390] ;  /* 0x00007200ff0477ac */ /* 0x000e220008000c00 */
[----:B------:R-:W-:Y:S02]  /*1b920*/  PRMT R111, R110, 0x7604, R111 ;  /* 0x000076046e6f7816 */ /* 0x000fe4000000006f */
[C---:B0-----:R-:W-:Y:S02]  /*1b930*/  LEA R22, P0, R24.reuse, UR4, 0x2 ;  /* 0x0000000418167c11 */ /* 0x041fe4000f8010ff */
[C---:B------:R-:W-:Y:S02]  /*1b940*/  LEA R14, P1, R24.reuse, UR6, 0x6 ;  /* 0x00000006180e7c11 */ /* 0x040fe4000f8230ff */
[C-C-:B------:R-:W-:Y:S02]  /*1b950*/  LEA.HI.X R23, R24.reuse, UR5, R25.reuse, 0x2, P0 ;  /* 0x0000000518177c11 */ /* 0x140fe400080f1419 */
[----:B------:R-:W-:-:S03]  /*1b960*/  LEA.HI.X R15, R24, UR7, R25, 0x6, P1 ;  /* 0x00000007180f7c11 */ /* 0x000fc600088f3419 */
[----:B--2---:R0:W-:Y:S04]  /*1b970*/  STG.E desc[UR8][R22.64], R12 ;  /* 0x0000000c16007986 */ /* 0x0041e8000c101908 */
[----:B------:R0:W-:Y:S04]  /*1b980*/  STG.E.64 desc[UR8][R14.64], R186 ;  /* 0x000000ba0e007986 */ /* 0x0001e8000c101b08 */
[----:B------:R0:W-:Y:S04]  /*1b990*/  STG.E.64 desc[UR8][R14.64+0x8], R4 ;  /* 0x000008040e007986 */ /* 0x0001e8000c101b08 */
[----:B------:R0:W-:Y:S04]  /*1b9a0*/  STG.E.64 desc[UR8][R14.64+0x10], R6 ;  /* 0x000010060e007986 */ /* 0x0001e8000c101b08 */
[----:B------:R0:W-:Y:S04]  /*1b9b0*/  STG.E.64 desc[UR8][R14.64+0x18], R8 ;  /* 0x000018080e007986 */ /* 0x0001e8000c101b08 */
[----:B------:R0:W-:Y:S04]  /*1b9c0*/  STG.E.64 desc[UR8][R14.64+0x20], R10 ;  /* 0x0000200a0e007986 */ /* 0x0001e8000c101b08 */
[----:B------:R0:W-:Y:S04]  /*1b9d0*/  STG.E.64 desc[UR8][R14.64+0x28], R114 ;  /* 0x000028720e007986 */ /* 0x0001e8000c101b08 */
[----:B------:R0:W-:Y:S04]  /*1b9e0*/  STG.E.64 desc[UR8][R14.64+0x38], R20 ;  /* 0x000038140e007986 */ /* 0x0001e8000c101b08 */
[----:B------:R0:W-:Y:S04]  /*1b9f0*/  STG.E.U16 desc[UR8][R14.64+0x30], R111 ;  /* 0x0000306f0e007986 */ /* 0x0001e8000c101508 */
[----:B------:R0:W-:Y:S02]  /*1ba00*/  STG.E desc[UR8][R14.64+0x34], R27 ;  /* 0x0000341b0e007986 */ /* 0x0001e4000c101908 */
.L_x_248:
[----:B------:R-:W-:Y:S05]  /*1ba10*/  BSYNC.RECONVERGENT B0 ;  /* 0x0000000000007941 */ /* 0x000fea0003800200 */
.L_x_247:
[----:B------:R-:W-:Y:S05]  /*1ba20*/  @!P2 EXIT ;  /* 0x000000000000a94d */ /* 0x000fea0003800000 */
[----:B------:R-:W2:Y:S01]  /*1ba30*/  LDCU.128 UR4, c[0x0][0x390] ;  /* 0x00007200ff0477ac */ /* 0x000ea20008000c00 */
[C---:B------:R-:W-:Y:S02]  /*1ba40*/  PRMT R3, R55.reuse, 0x7771, RZ ;  /* 0x0000777137037816 */ /* 0x040fe400000000ff */
[----:B0-----:R-:W-:-:S04]  /*1ba50*/  PRMT R8, R55, 0x7770, RZ ;  /* 0x0000777037087816 */ /* 0x001fc800000000ff */
[----:B------:R-:W-:-:S04]  /*1ba60*/  PRMT R8, R8, 0x3340, R3 ;  /* 0x0000334008087816 */ /* 0x000fc80000000003 */
[----:B------:R-:W-:Y:S02]  /*1ba70*/  PRMT R12, R8, 0x5410, R57 ;  /* 0x00005410080c7816 */ /* 0x000fe40000000039 */
[C---:B--2---:R-:W-:Y:S02]  /*1ba80*/  LEA R6, P0, R18.reuse, UR4, 0x2 ;  /* 0x0000000412067c11 */ /* 0x044fe4000f8010ff */
[C---:B------:R-:W-:Y:S02]  /*1ba90*/  LEA R4, P1, R18.reuse, UR6, 0x6 ;  /* 0x0000000612047c11 */ /* 0x040fe4000f8230ff */
[C-C-:B------:R-:W-:Y:S02]  /*1baa0*/  LEA.HI.X R7, R18.reuse, UR5, R19.reuse, 0x2, P0 ;  /* 0x0000000512077c11 */ /* 0x140fe400080f1413 */
[----:B------:R-:W-:-:S03]  /*1bab0*/  LEA.HI.X R5, R18, UR7, R19, 0x6, P1 ;  /* 0x0000000712057c11 */ /* 0x000fc600088f3413 */
[----:B------:R-:W-:Y:S04]  /*1bac0*/  STG.E desc[UR8][R6.64], R2 ;  /* 0x0000000206007986 */ /* 0x000fe8000c101908 */
[----:B------:R-:W-:Y:S04]  /*1bad0*/  STG.E.64 desc[UR8][R4.64], R244 ;  /* 0x000000f404007986 */ /* 0x000fe8000c101b08 */
[----:B------:R-:W-:Y:S04]  /*1bae0*/  STG.E.64 desc[UR8][R4.64+0x8], R58 ;  /* 0x0000083a04007986 */ /* 0x000fe8000c101b08 */
[----:B------:R-:W-:Y:S04]  /*1baf0*/  STG.E.64 desc[UR8][R4.64+0x10], R250 ;  /* 0x000010fa04007986 */ /* 0x000fe8000c101b08 */
[----:B------:R-:W-:Y:S04]  /*1bb00*/  STG.E.64 desc[UR8][R4.64+0x18], R12 ;  /* 0x0000180c04007986 */ /* 0x000fe8000c101b08 */
[----:B------:R-:W-:Y:S04]  /*1bb10*/  STG.E.64 desc[UR8][R4.64+0x20], R28 ;  /* 0x0000201c04007986 */ /* 0x000fe8000c101b08 */
[----:B------:R-:W-:Y:S04]  /*1bb20*/  STG.E.64 desc[UR8][R4.64+0x28], R44 ;  /* 0x0000282c04007986 */ /* 0x000fe8000c101b08 */
[----:B------:R-:W-:Y:S04]  /*1bb30*/  STG.E.64 desc[UR8][R4.64+0x38], R16 ;  /* 0x0000381004007986 */ /* 0x000fe8000c101b08 */
[----:B------:R-:W-:Y:S04]  /*1bb40*/  STG.E.U16 desc[UR8][R4.64+0x30], R214 ;  /* 0x000030d604007986 */ /* 0x000fe8000c101508 */
[----:B------:R-:W-:Y:S01]  /*1bb50*/  STG.E desc[UR8][R4.64+0x34], R0 ;  /* 0x0000340004007986 */ /* 0x000fe2000c101908 */
[----:B------:R-:W-:Y:S05]  /*1bb60*/  EXIT ;  /* 0x000000000000794d */ /* 0x000fea0003800000 */
.L_x_2:
[----:B------:R-:W1:Y:S01]  /*1bb70*/  S2R R92, SR_TID.X ;  /* 0x00000000005c7919 */ /* 0x000e620000002100 */
[----:B------:R-:W0:Y:S01]  /*1bb80*/  LDCU.64 UR12, c[0x0][0x388] ;  /* 0x00007100ff0c77ac */ /* 0x000e220008000a00 */
[----:B------:R-:W2:Y:S01]  /*1bb90*/  LDCU.64 UR10, c[0x0][0x380] ;  /* 0x00007000ff0a77ac */ /* 0x000ea20008000a00 */
[C---:B-1----:R-:W-:Y:S01]  /*1bba0*/  IMAD.SHL.U32 R2, R92.reuse, 0x2, RZ ;  /* 0x000000025c027824 */ /* 0x042fe200078e00ff */
[----:B------:R-:W-:-:S04]  /*1bbb0*/  LOP3.LUT R0, R92, 0x1f, RZ, 0xc0, !PT ;  /* 0x0000001f5c007812 */ /* 0x000fc800078ec0ff */
[----:B------:R-:W-:-:S04]  /*1bbc0*/  LOP3.LUT R19, R2, 0x7c0, RZ, 0xc0, !PT ;  /* 0x000007c002137812 */ /* 0x000fc800078ec0ff */
[----:B------:R-:W-:-:S04]  /*1bbd0*/  LOP3.LUT R3, R19, R0, RZ, 0xfc, !PT ;  /* 0x0000000013037212 */ /* 0x000fc800078efcff */
[----:B------:R-:W-:-:S05]  /*1bbe0*/  IADD3 R3, P0, PT, R8, R3, RZ ;  /* 0x0000000308037210 */ /* 0x000fca0007f1e0ff */
[----:B------:R-:W-:Y:S01]  /*1bbf0*/  IMAD.X R8, RZ, RZ, R9, P0 ;  /* 0x000000ffff087224 */ /* 0x000fe200000e0609 */
[----:B0-----:R-:W-:-:S04]  /*1bc00*/  LEA R4, P0, R3, UR12, 0x6 ;  /* 0x0000000c03047c11 */ /* 0x001fc8000f8030ff */
[C---:B------:R-:W-:Y:S02]  /*1bc10*/  LEA.HI.X R5, R3.reuse, UR13, R8, 0x6, P0 ;  /* 0x0000000d03057c11 */ /* 0x040fe400080f3408 */
[----:B--2---:R-:W-:-:S03]  /*1bc20*/  LEA R2, P0, R3, UR10, 0x2 ;  /* 0x0000000a03027c11 */ /* 0x004fc6000f8010ff */
[----:B------:R-:W2:Y:S01]  /*1bc30*/  LDG.E.64.CONSTANT R6, desc[UR8][R4.64] ;  /* 0x0000000804067981 */ /* 0x000ea2000c1e9b00 */
[----:B------:R-:W-:-:S03]  /*1bc40*/  LEA.HI.X R3, R3, UR11, R8, 0x2, P0 ;  /* 0x0000000b03037c11 */ /* 0x000fc600080f1408 */
[----:B------:R-:W3:Y:S04]  /*1bc50*/  LDG.E.64.CONSTANT R16, desc[UR8][R4.64+0x8] ;  /* 0x0000080804107981 */ /* 0x000ee8000c1e9b00 */
[----:B------:R-:W4:Y:S04]  /*1bc60*/  LDG.E.CONSTANT R0, desc[UR8][R2.64] ;  /* 0x0000000802007981 */ /* 0x000f28000c1e9900 */
[----:B------:R-:W5:Y:S04]  /*1bc70*/  LDG.E.64.CONSTANT R28, desc[UR8][R4.64+0x10] ;  /* 0x00001008041c7981 */ /* 0x000f68000c1e9b00 */
[----:B------:R-:W5:Y:S04]  /*1bc80*/  LDG.E.64.CONSTANT R30, desc[UR8][R4.64+0x18] ;  /* 0x00001808041e7981 */ /* 0x000f68000c1e9b00 */
[----:B------:R-:W5:Y:S04]  /*1bc90*/  LDG.E.64.CONSTANT R32, desc[UR8][R4.64+0x20] ;  /* 0x0000200804207981 */ /* 0x000f68000c1e9b00 */
[----:B------:R-:W5:Y:S04]  /*1bca0*/  LDG.E.64.CONSTANT R34, desc[UR8][R4.64+0x28] ;  /* 0x0000280804227981 */ /* 0x000f68000c1e9b00 */
[----:B------:R0:W5:Y:S04]  /*1bcb0*/  LDG.E.CONSTANT R40, desc[UR8][R2.64+0x80] ;  /* 0x0000800802287981 */ /* 0x000168000c1e9900 */
[----:B------:R-:W5:Y:S04]  /*1bcc0*/  LDG.E.64.CONSTANT R36, desc[UR8][R4.64+0x800] ;  /* 0x0008000804247981 */ /* 0x000f68000c1e9b00 */
        /* <DEDUP_REMOVED lines=8> */
[----:B------:R1:W5:Y:S01]  /*1bd50*/  LDG.E.64.CONSTANT R22, desc[UR8][R4.64+0x838] ;  /* 0x0008380804167981 */ /* 0x000362000c1e9b00 */
[----:B------:R-:W-:-:S13]  /*1bd60*/  ISETP.NE.AND P0, PT, R92, RZ, PT ;  /* 0x000000ff5c00720c */ /* 0x000fda0003f05270 */
[----:B0-----:R-:W0:Y:S01]  /*1bd70*/  @!P0 LDC.64 R2, c[0x0][0x380] ;  /* 0x0000e000ff028b82 */ /* 0x001e220000000a00 */
[----:B------:R-:W-:Y:S02]  /*1bd80*/  IMAD.MOV.U32 R57, RZ, RZ, RZ ;  /* 0x000000ffff397224 */ /* 0x000fe400078e00ff */
[----:B0-----:R-:W-:-:S05]  /*1bd90*/  @!P0 IMAD.WIDE.U32 R2, R138, 0x800, R2 ;  /* 0x000008008a028825 */ /* 0x001fca00078e0002 */
[----:B------:R3:W5:Y:S01]  /*1bda0*/  @!P0 LDG.E.CONSTANT R57, desc[UR8][R2.64+-0x4] ;  /* 0xfffffc0802398981 */ /* 0x000762000c1e9900 */
[----:B------:R-:W0:Y:S01]  /*1bdb0*/  S2R R41, SR_CgaCtaId ;  /* 0x0000000000297919 */ /* 0x000e220000008800 */
        /* <DEDUP_REMOVED lines=12> */
[C-C-:B------:R-:W-:Y:S02]  /*1be80*/  SHF.R.U64 R41, R6.reuse, 0x8, R7.reuse ;  /* 0x0000000806297819 */ /* 0x140fe40000001207 */
[C-C-:B------:R-:W-:Y:S02]  /*1be90*/  SHF.R.U64 R4, R6.reuse, 0x10, R7.reuse ;  /* 0x0000001006047819 */ /* 0x140fe40000001207 */
[--C-:B------:R-:W-:Y:S02]  /*1bea0*/  SHF.R.U64 R43, R6, 0x18, R7.reuse ;  /* 0x00000018062b7819 */ /* 0x100fe40000001207 */
[--C-:B------:R-:W-:Y:S02]  /*1beb0*/  SHF.R.U32.HI R42, RZ, 0x10, R7.reuse ;  /* 0x00000010ff2a7819 */ /* 0x100fe40000011607 */
[----:B------:R-:W-:Y:S02]  /*1bec0*/  SHF.R.U32.HI R47, RZ, 0x18, R7 ;  /* 0x00000018ff2f7819 */ /* 0x000fe40000011607 */
[----:B------:R-:W-:-:S02]  /*1bed0*/  PRMT R45, R7, 0x3340, R45 ;  /* 0x00003340072d7816 */ /* 0x000fc4000000002d */
[C-C-:B---3--:R-:W-:Y:S02]  /*1bee0*/  SHF.R.U64 R3, R16.reuse, 0x8, R17.reuse ;  /* 0x0000000810037819 */ /* 0x148fe40000001211 */
[C-C-:B------:R-:W-:Y:S02]  /*1bef0*/  SHF.R.U64 R2, R16.reuse, 0x10, R17.reuse ;  /* 0x0000001010027819 */ /* 0x140fe40000001211 */
[----:B------:R-:W-:Y:S02]  /*1bf00*/  SHF.R.U64 R7, R16, 0x18, R17 ;  /* 0x0000001810077819 */ /* 0x000fe40000001211 */
[----:B------:R-:W-:Y:S02]  /*1bf10*/  PRMT R49, R6, 0x3340, R41 ;  /* 0x0000334006317816 */ /* 0x000fe40000000029 */
[----:B------:R-:W-:Y:S01]  /*1bf20*/  PRMT R6, R4, 0x3340, R43 ;  /* 0x0000334004067816 */ /* 0x000fe2000000002b */
[----:B----4-:R0:W-:Y:S01]  /*1bf30*/  STS [R5], R0 ;  /* 0x0000000005007388 */ /* 0x0101e20000000800 */
[----:B------:R-:W-:-:S02]  /*1bf40*/  SHF.R.U32.HI R4, RZ, 0x10, R17 ;  /* 0x00000010ff047819 */ /* 0x000fc40000011611 */
[----:B------:R-:W-:Y:S02]  /*1bf50*/  SHF.R.U32.HI R43, RZ, 0x18, R17 ;  /* 0x00000018ff2b7819 */ /* 0x000fe40000011611 */
[----:B------:R-:W-:Y:S02]  /*1bf60*/  PRMT R51, R16, 0x3340, R3 ;  /* 0x0000334010337816 */ /* 0x000fe40000000003 */
[----:B------:R-:W-:Y:S02]  /*1bf70*/  PRMT R46, R2, 0x3340, R7 ;  /* 0x00003340022e7816 */ /* 0x000fe40000000007 */
[C-C-:B-----5:R-:W-:Y:S02]  /*1bf80*/  SHF.R.U64 R3, R28.reuse, 0x8, R29.reuse ;  /* 0x000000081c037819 */ /* 0x160fe4000000121d */
[C-C-:B0-----:R-:W-:Y:S02]  /*1bf90*/  SHF.R.U64 R0, R28.reuse, 0x10, R29.reuse ;  /* 0x000000101c007819 */ /* 0x141fe4000000121d */
[----:B------:R-:W-:-:S02]  /*1bfa0*/  SHF.R.U64 R7, R28, 0x18, R29 ;  /* 0x000000181c077819 */ /* 0x000fc4000000121d */
[----:B------:R-:W-:Y:S02]  /*1bfb0*/  PRMT R4, R4, 0x3340, R43 ;  /* 0x0000334004047816 */ /* 0x000fe4000000002b */
[----:B------:R-:W-:Y:S02]  /*1bfc0*/  SHF.R.U32.HI R41, RZ, 0x8, R17 ;  /* 0x00000008ff297819 */ /* 0x000fe40000011611 */
[----:B------:R-:W-:Y:S02]  /*1bfd0*/  PRMT R43, R28, 0x3340, R3 ;  /* 0x000033401c2b7816 */ /* 0x000fe40000000003 */
[----:B------:R-:W-:Y:S02]  /*1bfe0*/  PRMT R28, R0, 0x3340, R7 ;  /* 0x00003340001c7816 */ /* 0x000fe40000000007 */
[C-C-:B------:R-:W-:Y:S02]  /*1bff0*/  SHF.R.U64 R3, R30.reuse, 0x8, R31.reuse ;  /* 0x000000081e037819 */ /* 0x140fe4000000121f */
[----:B------:R-:W-:-:S02]  /*1c000*/  SHF.R.U64 R0, R30, 0x10, R31 ;  /* 0x000000101e007819 */ /* 0x000fc4000000121f */
[----:B------:R-:W-:Y:S02]  /*1c010*/  SHF.R.U64 R7, R30, 0x18, R31 ;  /* 0x000000181e077819 */ /* 0x000fe4000000121f */
[----:B------:R-:W-:Y:S02]  /*1c020*/  PRMT R42, R42, 0x3340, R47 ;  /* 0x000033402a2a7816 */ /* 0x000fe4000000002f */
[----:B------:R-:W-:Y:S02]  /*1c030*/  PRMT R47, R17, 0x3340, R41 ;  /* 0x00003340112f7816 */ /* 0x000fe40000000029 */
[--C-:B------:R-:W-:Y:S02]  /*1c040*/  SHF.R.U32.HI R2, RZ, 0x10, R29.reuse ;  /* 0x00000010ff027819 */ /* 0x100fe4000001161d */
[--C-:B------:R-:W-:Y:S02]  /*1c050*/  SHF.R.U32.HI R41, RZ, 0x18, R29.reuse ;  /* 0x00000018ff297819 */ /* 0x100fe4000001161d */
[----:B------:R-:W-:-:S02]  /*1c060*/  SHF.R.U32.HI R17, RZ, 0x8, R29 ;  /* 0x00000008ff117819 */ /* 0x000fc4000001161d */
[----:B------:R-:W-:Y:S02]  /*1c070*/  PRMT R53, R30, 0x3340, R3 ;  /* 0x000033401e357816 */ /* 0x000fe40000000003 */
[----:B------:R-:W-:Y:S02]  /*1c080*/  PRMT R48, R0, 0x3340, R7 ;  /* 0x0000334000307816 */ /* 0x000fe40000000007 */
[C-C-:B------:R-:W-:Y:S02]  /*1c090*/  SHF.R.U64 R3, R32.reuse, 0x8, R33.reuse ;  /* 0x0000000820037819 */ /* 0x140fe40000001221 */
[C-C-:B------:R-:W-:Y:S02]  /*1c0a0*/  SHF.R.U64 R0, R32.reuse, 0x10, R33.reuse ;  /* 0x0000001020007819 */ /* 0x140fe40000001221 */
[----:B------:R-:W-:Y:S02]  /*1c0b0*/  SHF.R.U64 R7, R32, 0x18, R33 ;  /* 0x0000001820077819 */ /* 0x000fe40000001221 */
[----:B------:R-:W-:-:S02]  /*1c0c0*/  PRMT R16, R29, 0x3340, R17 ;  /* 0x000033401d107816 */ /* 0x000fc40000000011 */
[----:B------:R-:W-:Y:S02]  /*1c0d0*/  PRMT R41, R2, 0x3340, R41 ;  /* 0x0000334002297816 */ /* 0x000fe40000000029 */
[--C-:B------:R-:W-:Y:S02]  /*1c0e0*/  SHF.R.U32.HI R2, RZ, 0x10, R31.reuse ;  /* 0x00000010ff027819 */ /* 0x100fe4000001161f */
[----:B------:R-:W-:Y:S02]  /*1c0f0*/  SHF.R.U32.HI R29, RZ, 0x18, R31 ;  /* 0x00000018ff1d7819 */ /* 0x000fe4000001161f */
[----:B------:R-:W-:Y:S02]  /*1c100*/  PRMT R55, R32, 0x3340, R3 ;  /* 0x0000334020377816 */ /* 0x000fe40000000003 */
[----:B------:R-:W-:Y:S02]  /*1c110*/  PRMT R50, R0, 0x3340, R7 ;  /* 0x0000334000327816 */ /* 0x000fe40000000007 */
[----:B------:R-:W-:-:S02]  /*1c120*/  SHF.R.U64 R3, R34, 0x8, R35 ;  /* 0x0000000822037819 */ /* 0x000fc40000001223 */
[C-C-:B------:R-:W-:Y:S02]  /*1c130*/  SHF.R.U64 R0, R34.reuse, 0x10, R35.reuse ;  /* 0x0000001022007819 */ /* 0x140fe40000001223 */
[----:B------:R-:W-:Y:S02]  /*1c140*/  SHF.R.U64 R7, R34, 0x18, R35 ;  /* 0x0000001822077819 */ /* 0x000fe40000001223 */
[----:B------:R-:W-:Y:S02]  /*1c150*/  PRMT R30, R2, 0x3340, R29 ;  /* 0x00003340021e7816 */ /* 0x000fe4000000001d */
[--C-:B------:R-:W-:Y:S02]  /*1c160*/  SHF.R.U32.HI R2, RZ, 0x10, R33.reuse ;  /* 0x00000010ff027819 */ /* 0x100fe40000011621 */
[----:B------:R-:W-:Y:S02]  /*1c170*/  SHF.R.U32.HI R29, RZ, 0x18, R33 ;  /* 0x00000018ff1d7819 */ /* 0x000fe40000011621 */
[----:B------:R-:W-:-:S02]  /*1c180*/  PRMT R3, R34, 0x3340, R3 ;  /* 0x0000334022037816 */ /* 0x000fc40000000003 */
[----:B------:R-:W-:Y:S02]  /*1c190*/  PRMT R0, R0, 0x3340, R7 ;  /* 0x0000334000007816 */ /* 0x000fe40000000007 */
[----:B------:R-:W-:Y:S02]  /*1c1a0*/  PRMT R32, R2, 0x3340, R29 ;  /* 0x0000334002207816 */ /* 0x000fe4000000001d */
[----:B------:R-:W-:Y:S02]  /*1c1b0*/  SHF.R.U32.HI R29, RZ, 0x18, R35 ;  /* 0x00000018ff1d7819 */ /* 0x000fe40000011623 */
[----:B------:R-:W-:Y:S01]  /*1c1c0*/  PRMT R34, R3, 0x5410, R0 ;  /* 0x0000541003227816 */ /* 0x000fe20000000000 */
[----:B------:R-:W-:Y:S01]  /*1c1d0*/  IMAD R0, R52, 0x4, R5 ;  /* 0x0000000434007824 */ /* 0x000fe200078e0205 */
[----:B------:R-:W-:Y:S01]  /*1c1e0*/  SHF.R.U32.HI R2, RZ, 0x10, R35 ;  /* 0x00000010ff027819 */ /* 0x000fe20000011623 */
[----:B------:R0:W-:Y:S03]  /*1c1f0*/  STS [R5+0x80], R40 ;  /* 0x0000802805007388 */ /* 0x0001e60000000800 */
[----:B------:R-:W-:-:S02]  /*1c200*/  PRMT R2, R2, 0x3340, R29 ;  /* 0x0000334002027816 */ /* 0x000fc4000000001d */
[----:B0-----:R-:W-:Y:S01]  /*1c210*/  PRMT R40, R43, 0x5410, R28 ;  /* 0x000054102b287816 */ /* 0x001fe2000000001c */
[----:B------:R-:W-:Y:S01]  /*1c220*/  NOP ;  /* 0x0000000000007918 */ /* 0x000fe20000000000 */
[----:B------:R-:W0:Y:S01]  /*1c230*/  LDS.64 R28, [R0] ;  /* 0x00000000001c7984 */ /* 0x000e220000000a00 */
[----:B------:R-:W-:-:S04]  /*1c240*/  SHF.R.U32.HI R17, RZ, 0x8, R31 ;  /* 0x00000008ff117819 */ /* 0x000fc8000001161f */
[----:B------:R-:W-:Y:S02]  /*1c250*/  PRMT R31, R31, 0x3340, R17 ;  /* 0x000033401f1f7816 */ /* 0x000fe40000000011 */
[----:B------:R-:W-:-:S04]  /*1c260*/  SHF.R.U32.HI R17, RZ, 0x8, R33 ;  /* 0x00000008ff117819 */ /* 0x000fc80000011621 */
[----:B------:R-:W-:Y:S02]  /*1c270*/  PRMT R33, R33, 0x3340, R17 ;  /* 0x0000334021217816 */ /* 0x000fe40000000011 */
[----:B------:R-:W-:-:S04]  /*1c280*/  SHF.R.U32.HI R17, RZ, 0x8, R35 ;  /* 0x00000008ff117819 */ /* 0x000fc80000011623 */
[----:B------:R-:W-:-:S04]  /*1c290*/  PRMT R17, R35, 0x3340, R17 ;  /* 0x0000334023117816 */ /* 0x000fc80000000011 */
[----:B------:R-:W-:Y:S02]  /*1c2a0*/  PRMT R35, R17, 0x5410, R2 ;  /* 0x0000541011237816 */ /* 0x000fe40000000002 */
[----:B------:R-:W-:Y:S02]  /*1c2b0*/  LOP3.LUT R2, R92, 0x3e0, RZ, 0xc0, !PT ;  /* 0x000003e05c027812 */ /* 0x000fe400078ec0ff */
[----:B------:R-:W-:-:S03]  /*1c2c0*/  PRMT R44, R49, 0x5410, R6 ;  /* 0x00005410312c7816 */ /* 0x000fc60000000006 */
[----:B------:R-:W-:Y:S01]  /*1c2d0*/  IMAD.IADD R3, R2, 0x1, R52 ;  /* 0x0000000102037824 */ /* 0x000fe200078e0234 */
[----:B------:R-:W-:Y:S01]  /*1c2e0*/  PRMT R41, R16, 0x5410, R41 ;  /* 0x0000541010297816 */ /* 0x000fe20000000029 */
[----:B------:R-:W-:Y:S01]  /*1c2f0*/  IMAD R6, R19, 0x3c, R5 ;  /* 0x0000003c13067824 */ /* 0x000fe200078e0205 */
[----:B------:R-:W-:Y:S01]  /*1c300*/  BAR.SYNC.DEFER_BLOCKING 0x0 ;  /* 0x0000000000007b1d */ /* 0x000fe20000010000 */
[----:B------:R-:W-:Y:S01]  /*1c310*/  PRMT R47, R47, 0x5410, R4 ;  /* 0x000054102f2f7816 */ /* 0x000fe20000000004 */
[----:B------:R-:W-:Y:S01]  /*1c320*/  IMAD R16, R3, 0x78, R0 ;  /* 0x0000007803107824 */ /* 0x000fe200078e0200 */
[--C-:B------:R-:W-:Y:S02]  /*1c330*/  SHF.R.U32.HI R2, RZ, 0x8, R37.reuse ;  /* 0x00000008ff027819 */ /* 0x100fe40000011625 */
[--C-:B------:R-:W-:Y:S02]  /*1c340*/  SHF.R.U64 R7, R36, 0x10, R37.reuse ;  /* 0x0000001024077819 */ /* 0x100fe40000001225 */
[--C-:B------:R-:W-:Y:S01]  /*1c350*/  SHF.R.U32.HI R3, RZ, 0x10, R37.reuse ;  /* 0x00000010ff037819 */ /* 0x100fe20000011625 */
[----:B0-----:R0:W-:Y:S01]  /*1c360*/  STL.64 [R1+0x590], R28 ;  /* 0x0005901c01007387 */ /* 0x0011e20000100a00 */
[----:B------:R-:W-:Y:S01]  /*1c370*/  IMAD.MOV.U32 R58, RZ, RZ, R28 ;  /* 0x000000ffff3a7224 */ /* 0x000fe200078e001c */
[----:B------:R-:W-:-:S02]  /*1c380*/  SHF.R.U32.HI R4, RZ, 0x18, R37 ;  /* 0x00000018ff047819 */ /* 0x000fc40000011625 */
[C-C-:B------:R-:W-:Y:S02]  /*1c390*/  SHF.R.U64 R5, R36.reuse, 0x8, R37.reuse ;  /* 0x0000000824057819 */ /* 0x140fe40000001225 */
[----:B------:R-:W-:Y:S02]  /*1c3a0*/  PRMT R33, R33, 0x5410, R32 ;  /* 0x0000541021217816 */ /* 0x000fe40000000020 */
[----:B------:R-:W-:Y:S02]  /*1c3b0*/  PRMT R32, R55, 0x5410, R50 ;  /* 0x0000541037207816 */ /* 0x000fe40000000032 */
[----:B0-----:R-:W-:Y:S02]  /*1c3c0*/  SHF.R.U64 R28, R36, 0x18, R37 ;  /* 0x00000018241c7819 */ /* 0x001fe40000001225 */
[----:B------:R-:W-:Y:S02]  /*1c3d0*/  PRMT R19, R37, 0x3340, R2 ;  /* 0x0000334025137816 */ /* 0x000fe40000000002 */
[----:B------:R-:W-:-:S02]  /*1c3e0*/  PRMT R28, R7, 0x3340, R28 ;  /* 0x00003340071c7816 */ /* 0x000fc4000000001c */
[----:B------:R-:W-:Y:S02]  /*1c3f0*/  PRMT R37, R36, 0x3340, R5 ;  /* 0x0000334024257816 */ /* 0x000fe40000000005 */
[----:B------:R-:W-:Y:S02]  /*1c400*/  PRMT R4, R3, 0x3340, R4 ;  /* 0x0000334003047816 */ /* 0x000fe40000000004 */
[--C-:B------:R-:W-:Y:S02]  /*1c410*/  SHF.R.U32.HI R7, RZ, 0x8, R39.reuse ;  /* 0x00000008ff077819 */ /* 0x100fe40000011627 */
[C-C-:B------:R-:W-:Y:S02]  /*1c420*/  SHF.R.U64 R3, R38.reuse, 0x8, R39.reuse ;  /* 0x0000000826037819 */ /* 0x140fe40000001227 */
[C-C-:B------:R-:W-:Y:S02]  /*1c430*/  SHF.R.U64 R0, R38.reuse, 0x10, R39.reuse ;  /* 0x0000001026007819 */ /* 0x140fe40000001227 */
[----:B------:R-:W-:-:S02]  /*1c440*/  SHF.R.U64 R5, R38, 0x18, R39 ;  /* 0x0000001826057819 */ /* 0x000fc40000001227 */
[--C-:B------:R-:W-:Y:S02]  /*1c450*/  SHF.R.U32.HI R2, RZ, 0x10, R39.reuse ;  /* 0x00000010ff027819 */ /* 0x100fe40000011627 */
[----:B------:R-:W-:Y:S01]  /*1c460*/  SHF.R.U32.HI R17, RZ, 0x18, R39 ;  /* 0x00000018ff117819 */ /* 0x000fe20000011627 */
[----:B------:R0:W-:Y:S01]  /*1c470*/  STS.128 [R6+0x20], R32 ;  /* 0x0000202006007388 */ /* 0x0001e20000000c00 */
[----:B------:R-:W-:Y:S02]  /*1c480*/  PRMT R43, R31, 0x5410, R30 ;  /* 0x000054101f2b7816 */ /* 0x000fe4000000001e */
[----:B------:R-:W-:Y:S02]  /*1c490*/  PRMT R30, R39, 0x3340, R7 ;  /* 0x00003340271e7816 */ /* 0x000fe40000000007 */
[----:B------:R-:W-:Y:S02]  /*1c4a0*/  PRMT R39, R38, 0x3340, R3 ;  /* 0x0000334026277816 */ /* 0x000fe40000000003 */
[----:B------:R-:W-:-:S02]  /*1c4b0*/  PRMT R31, R2, 0x3340, R17 ;  /* 0x00003340021f7816 */ /* 0x000fc40000000011 */
[--C-:B------:R-:W-:Y:S02]  /*1c4c0*/  SHF.R.U64 R3, R26, 0x8, R27.reuse ;  /* 0x000000081a037819 */ /* 0x100fe4000000121b */
[--C-:B------:R-:W-:Y:S02]  /*1c4d0*/  SHF.R.U32.HI R2, RZ, 0x10, R27.reuse ;  /* 0x00000010ff027819 */ /* 0x100fe4000001161b */
[----:B------:R-:W-:Y:S02]  /*1c4e0*/  SHF.R.U32.HI R17, RZ, 0x18, R27 ;  /* 0x00000018ff117819 */ /* 0x000fe4000001161b */
[----:B0-----:R-:W-:Y:S02]  /*1c4f0*/  PRMT R32, R0, 0x3340, R5 ;  /* 0x0000334000207816 */ /* 0x001fe40000000005 */
[C-C-:B------:R-:W-:Y:S02]  /*1c500*/  SHF.R.U64 R0, R26.reuse, 0x10, R27.reuse ;  /* 0x000000101a007819 */ /* 0x140fe4000000121b */
[----:B------:R-:W-:-:S02]  /*1c510*/  SHF.R.U64 R5, R26, 0x18, R27 ;  /* 0x000000181a057819 */ /* 0x000fc4000000121b */
[----:B------:R-:W-:Y:S02]  /*1c520*/  SHF.R.U32.HI R7, RZ, 0x8, R27 ;  /* 0x00000008ff077819 */ /* 0x000fe4000001161b */
[----:B------:R-:W-:Y:S02]  /*1c530*/  PRMT R34, R26, 0x3340, R3 ;  /* 0x000033401a227816 */ /* 0x000fe40000000003 */
[----:B------:R-:W-:Y:S02]  /*1c540*/  PRMT R33, R0, 0x3340, R5 ;  /* 0x0000334000217816 */ /* 0x000fe40000000005 */
[----:B------:R-:W-:Y:S02]  /*1c550*/  PRMT R27, R27, 0x3340, R7 ;  /* 0x000033401b1b7816 */ /* 0x000fe40000000007 */
[----:B------:R-:W-:Y:S02]  /*1c560*/  PRMT R26, R2, 0x3340, R17 ;  /* 0x00003340021a7816 */ /* 0x000fe40000000011 */
[----:B------:R-:W-:-:S02]  /*1c570*/  SHF.R.U64 R3, R24, 0x8, R25 ;  /* 0x0000000818037819 */ /* 0x000fc40000001219 */
[C-C-:B------:R-:W-:Y:S02]  /*1c580*/  SHF.R.U64 R0, R24.reuse, 0x10, R25.reuse ;  /* 0x0000001018007819 */ /* 0x140fe40000001219 */
[--C-:B------:R-:W-:Y:S02]  /*1c590*/  SHF.R.U64 R5, R24, 0x18, R25.reuse ;  /* 0x0000001818057819 */ /* 0x100fe40000001219 */
[--C-:B------:R-:W-:Y:S02]  /*1c5a0*/  SHF.R.U32.HI R2, RZ, 0x10, R25.reuse ;  /* 0x00000010ff027819 */ /* 0x100fe40000011619 */
[--C-:B------:R-:W-:Y:S02]  /*1c5b0*/  SHF.R.U32.HI R17, RZ, 0x18, R25.reuse ;  /* 0x00000018ff117819 */ /* 0x100fe40000011619 */
[----:B------:R-:W-:Y:S02]  /*1c5c0*/  SHF.R.U32.HI R7, RZ, 0x8, R25 ;  /* 0x00000008ff077819 */ /* 0x000fe40000011619 */
[----:B------:R-:W-:-:S02]  /*1c5d0*/  PRMT R45, R45, 0x5410, R42 ;  /* 0x000054102d2d7816 */ /* 0x000fc4000000002a */
[----:B------:R-:W-:Y:S02]  /*1c5e0*/  PRMT R42, R53, 0x5410, R48 ;  /* 0x00005410352a7816 */ /* 0x000fe40000000030 */
[----:B------:R-:W-:Y:S02]  /*1c5f0*/  PRMT R36, R24, 0x3340, R3 ;  /* 0x0000334018247816 */ /* 0x000fe40000000003 */
[----:B------:R-:W-:Y:S02]  /*1c600*/  PRMT R35, R0, 0x3340, R5 ;  /* 0x0000334000237816 */ /* 0x000fe40000000005 */
[----:B------:R-:W-:Y:S02]  /*1c610*/  PRMT R25, R25, 0x3340, R7 ;  /* 0x0000334019197816 */ /* 0x000fe40000000007 */
[----:B------:R-:W-:Y:S02]  /*1c620*/  PRMT R24, R2, 0x3340, R17 ;  /* 0x0000334002187816 */ /* 0x000fe40000000011 */
[----:B------:R-:W-:-:S02]  /*1c630*/  SHF.R.U64 R0, R10, 0x10, R11 ;  /* 0x000000100a007819 */ /* 0x000fc4000000120b */
[C-C-:B------:R-:W-:Y:S02]  /*1c640*/  SHF.R.U64 R5, R10.reuse, 0x18, R11.reuse ;  /* 0x000000180a057819 */ /* 0x140fe4000000120b */
[--C-:B------:R-:W-:Y:S02]  /*1c650*/  SHF.R.U32.HI R2, RZ, 0x10, R11.reuse ;  /* 0x00000010ff027819 */ /* 0x100fe4000001160b */
[--C-:B------:R-:W-:Y:S02]  /*1c660*/  SHF.R.U32.HI R17, RZ, 0x18, R11.reuse ;  /* 0x00000018ff117819 */ /* 0x100fe4000001160b */
[--C-:B------:R-:W-:Y:S01]  /*1c670*/  SHF.R.U32.HI R7, RZ, 0x8, R11.reuse ;  /* 0x00000008ff077819 */ /* 0x100fe2000001160b */
[----:B------:R0:W-:Y:S01]  /*1c680*/  STS.128 [R6+0x10], R40 ;  /* 0x0000102806007388 */ /* 0x0001e20000000c00 */
[----:B------:R-:W-:Y:S02]  /*1c690*/  SHF.R.U64 R3, R10, 0x8, R11 ;  /* 0x000000080a037819 */ /* 0x000fe4000000120b */
[----:B------:R-:W-:-:S02]  /*1c6a0*/  PRMT R38, R11, 0x3340, R7 ;  /* 0x000033400b267816 */ /* 0x000fc40000000007 */
[----:B------:R-:W-:Y:S02]  /*1c6b0*/  PRMT R17, R2, 0x3340, R17 ;  /* 0x0000334002117816 */ /* 0x000fe40000000011 */
[--C-:B------:R-:W-:Y:S02]  /*1c6c0*/  SHF.R.U32.HI R2, RZ, 0x10, R9.reuse ;  /* 0x00000010ff027819 */ /* 0x100fe40000011609 */
[--C-:B------:R-:W-:Y:S02]  /*1c6d0*/  SHF.R.U32.HI R11, RZ, 0x18, R9.reuse ;  /* 0x00000018ff0b7819 */ /* 0x100fe40000011609 */
[----:B------:R-:W-:Y:S02]  /*1c6e0*/  SHF.R.U32.HI R7, RZ, 0x8, R9 ;  /* 0x00000008ff077819 */ /* 0x000fe40000011609 */
[----:B0-----:R-:W-:Y:S02]  /*1c6f0*/  PRMT R40, R0, 0x3340, R5 ;  /* 0x0000334000287816 */ /* 0x001fe40000000005 */
[----:B------:R-:W-:-:S02]  /*1c700*/  SHF.R.U64 R0, R8, 0x10, R9 ;  /* 0x0000001008007819 */ /* 0x000fc40000001209 */
[----:B------:R-:W-:Y:S02]  /*1c710*/  SHF.R.U64 R5, R8, 0x18, R9 ;  /* 0x0000001808057819 */ /* 0x000fe40000001209 */
[----:B------:R-:W-:Y:S02]  /*1c720*/  PRMT R7, R9, 0x3340, R7 ;  /* 0x0000334009077816 */ /* 0x000fe40000000007 */
[----:B------:R-:W-:Y:S02]  /*1c730*/  PRMT R0, R0, 0x3340, R5 ;  /* 0x0000334000007816 */ /* 0x000fe40000000005 */
[----:B------:R-:W-:Y:S02]  /*1c740*/  PRMT R2, R2, 0x3340, R11 ;  /* 0x0000334002027816 */ /* 0x000fe4000000000b */
[----:B------:R-:W-:Y:S02]  /*1c750*/  SHF.R.U64 R5, R14, 0x8, R15 ;  /* 0x000000080e057819 */ /* 0x000fe4000000120f */
[----:B------:R-:W-:-:S02]  /*1c760*/  PRMT R41, R10, 0x3340, R3 ;  /* 0x000033400a297816 */ /* 0x000fc40000000003 */
[C---:B------:R-:W-:Y:S02]  /*1c770*/  SHF.R.U64 R3, R8.reuse, 0x8, R9 ;  /* 0x0000000808037819 */ /* 0x040fe40000001209 */
[----:B------:R-:W-:Y:S02]  /*1c780*/  PRMT R9, R27, 0x5410, R26 ;  /* 0x000054101b097816 */ /* 0x000fe4000000001a */
[----:B------:R-:W-:Y:S02]  /*1c790*/  PRMT R27, R7, 0x5410, R2 ;  /* 0x00005410071b7816 */ /* 0x000fe40000000002 */
[----:B------:R-:W-:Y:S02]  /*1c7a0*/  PRMT R7, R5, 0x7604, R14 ;  /* 0x0000760405077816 */ /* 0x000fe4000000000e */
[----:B------:R-:W0:Y:S01]  /*1c7b0*/  S2R R5, SR_SWINHI ;  /* 0x0000000000057919 */ /* 0x000e220000002f00 */
[----:B------:R-:W-:Y:S02]  /*1c7c0*/  PRMT R43, R8, 0x3340, R3 ;  /* 0x00003340082b7816 */ /* 0x000fe40000000003 */
[----:B------:R-:W-:-:S04]  /*1c7d0*/  SHF.R.U64 R3, R20, 0x8, R21 ;  /* 0x0000000814037819 */ /* 0x000fc80000001215 */
[----:B------:R-:W-:Y:S01]  /*1c7e0*/  PRMT R3, R3, 0x7604, R20 ;  /* 0x0000760403037816 */ /* 0x000fe20000000014 */
[----:B------:R-:W-:Y:S01]  /*1c7f0*/  IMAD.MOV.U32 R48, RZ, RZ, R29 ;  /* 0x000000ffff307224 */ /* 0x000fe200078e001d */
[----:B------:R-:W-:Y:S02]  /*1c800*/  PRMT R31, R30, 0x5410, R31 ;  /* 0x000054101e1f7816 */ /* 0x000fe4000000001f */
[----:B------:R-:W-:Y:S01]  /*1c810*/  PRMT R11, R25, 0x5410, R24 ;  /* 0x00005410190b7816 */ /* 0x000fe20000000018 */
[----:B------:R0:W-:Y:S01]  /*1c820*/  STS.U16 [R6+0x30], R3 ;  /* 0x0000300306007388 */ /* 0x0001e20000000400 */
        /* <DEDUP_REMOVED lines=9> */
[----:B------:R-:W-:Y:S02]  /*1c8c0*/  MOV R2, R18 ;  /* 0x0000001200027202 */ /* 0x000fe40000000f00 */
[----:B0-----:R-:W-:Y:S01]  /*1c8d0*/  MOV R3, R5 ;  /* 0x0000000500037202 */ /* 0x001fe20000000f00 */
[----:B------:R-:W-:Y:S01]  /*1c8e0*/  IMAD.U32 R5, RZ, RZ, UR4 ;  /* 0x00000004ff057e24 */ /* 0x000fe2000f8e00ff */
[----:B------:R-:W-:Y:S04]  /*1c8f0*/  STS.128 [R6], R44 ;  /* 0x0000002c06007388 */ /* 0x000fe80000000c00 */
[----:B------:R-:W-:Y:S04]  /*1c900*/  STS.128 [R6+0x800], R28 ;  /* 0x0008001c06007388 */ /* 0x000fe80000000c00 */
[----:B------:R-:W-:Y:S04]  /*1c910*/  STS.128 [R6+0x810], R8 ;  /* 0x0008100806007388 */ /* 0x000fe80000000c00 */
[----:B------:R-:W-:Y:S04]  /*1c920*/  STS.128 [R6+0x820], R24 ;  /* 0x0008201806007388 */ /* 0x000fe80000000c00 */
[----:B------:R-:W-:Y:S04]  /*1c930*/  STS [R6+0x34], R21 ;  /* 0x0000341506007388 */ /* 0x000fe80000000800 */
[----:B------:R-:W-:Y:S04]  /*1c940*/  STS.U16 [R6+0x830], R7 ;  /* 0x0008300706007388 */ /* 0x000fe80000000400 */
[----:B------:R-:W-:Y:S04]  /*1c950*/  STS [R6+0x834], R15 ;  /* 0x0008340f06007388 */ /* 0x000fe80000000800 */
[----:B------:R-:W-:Y:S04]  /*1c960*/  STS.64 [R6+0x38], R12 ;  /* 0x0000380c06007388 */ /* 0x000fe80000000a00 */
[----:B------:R0:W-:Y:S01]  /*1c970*/  STS.64 [R6+0x838], R22 ;  /* 0x0008381606007388 */ /* 0x0001e20000000a00 */
[----:B------:R-:W-:-:S03]  /*1c980*/  NOP ;  /* 0x0000000000007918 */ /* 0x000fc60000000000 */
[----:B------:R-:W-:Y:S04]  /*1c990*/  LDS.128 R208, [R16] ;  /* 0x0000000010d07984 */ /* 0x000fe80000000c00 */
[----:B------:R-:W-:Y:S01]  /*1c9a0*/  LDS.128 R200, [R16+0x10] ;  /* 0x0000100010c87984 */ /* 0x000fe20000000c00 */
[----:B0-----:R-:W-:-:S03]  /*1c9b0*/  IMAD.MOV.U32 R23, RZ, RZ, R5 ;  /* 0x000000ffff177224 */ /* 0x001fc600078e0005 */
[----:B------:R-:W-:Y:S04]  /*1c9c0*/  LDS.128 R204, [R16+0x20] ;  /* 0x0000200010cc7984 */ /* 0x000fe80000000c00 */
[----:B------:R-:W-:Y:S04]  /*1c9d0*/  LDS.128 R8, [R16+0x40] ;  /* 0x0000400010087984 */ /* 0x000fe80000000c00 */
[----:B------:R-:W-:Y:S04]  /*1c9e0*/  LDS.128 R12, [R16+0x50] ;  /* 0x00005000100c7984 */ /* 0x000fe80000000c00 */
[----:B------:R-:W-:Y:S04]  /*1c9f0*/  LDS.128 R4, [R16+0x60] ;  /* 0x0000600010047984 */ /* 0x000fe80000000c00 */
[----:B------:R-:W-:Y:S04]  /*1ca00*/  LDS R107, [R16+0x34] ;  /* 0x00003400106b7984 */ /* 0x000fe80000000800 */
[----:B------:R-:W-:Y:S04]  /*1ca10*/  LDS R106, [R16+0x74] ;  /* 0x00007400106a7984 */ /* 0x000fe80000000800 */
[----:B------:R-:W-:Y:S04]  /*1ca20*/  LDS.U16 R98, [R16+0x30] ;  /* 0x0000300010627984 */ /* 0x000fe80000000400 */
[----:B------:R-:W0:Y:S04]  /*1ca30*/  LDS.U16 R130, [R16+0x70] ;  /* 0x0000700010827984 */ /* 0x000e280000000400 */
[----:B------:R-:W-:Y:S04]  /*1ca40*/  LDS.64 R108, [R16+0x78] ;  /* 0x00007800106c7984 */ /* 0x000fe80000000a00 */
[----:B------:R-:W-:Y:S01]  /*1ca50*/  LDS.64 R212, [R16+0x38] ;  /* 0x0000380010d47984 */ /* 0x000fe20000000a00 */
[----:B------:R-:W-:-:S04]  /*1ca60*/  IMAD.U32 R0, RZ, RZ, UR7 ;  /* 0x00000007ff007e24 */ /* 0x000fc8000f8e00ff */
[----:B------:R-:W-:Y:S02]  /*1ca70*/  IMAD.MOV.U32 R22, RZ, RZ, R0 ;  /* 0x000000ffff167224 */ /* 0x000fe400078e0000 */
[C---:B------:R-:W-:Y:S01]  /*1ca80*/  IMAD R0, R92.reuse, 0x4, R18 ;  /* 0x000000045c007824 */ /* 0x040fe200078e0212 */
[----:B------:R-:W-:Y:S01]  /*1ca90*/  BAR.SYNC.DEFER_BLOCKING 0x0 ;  /* 0x0000000000007b1d */ /* 0x000fe20000010000 */
[----:B------:R-:W-:-:S05]  /*1caa0*/  ISETP.NE.AND P1, PT, R92, RZ, PT ;  /* 0x000000ff5c00720c */ /* 0x000fca0003f25270 */
[----:B------:R-:W-:Y:S02]  /*1cab0*/  STS [R0+0x780], R48 ;  /* 0x0007803000007388 */ /* 0x000fe40000000800 */
[----:B------:R-:W-:Y:S06]  /*1cac0*/  BAR.SYNC.DEFER_BLOCKING 0x0 ;  /* 0x0000000000007b1d */ /* 0x000fec0000010000 */
[----:B------:R-:W1:Y:S01]  /*1cad0*/  @P1 LDS R57, [R0+0x77c] ;  /* 0x00077c0000391984 */ /* 0x000e620000000800 */
[----:B0-----:R-:W-:Y:S02]  /*1cae0*/  PRMT R99, R130, 0x7770, RZ ;  /* 0x0000777082637816 */ /* 0x001fe400000000ff */
[----:B------:R-:W-:-:S02]  /*1caf0*/  IADD3 R20, P0, PT, R2, 0x2a0, RZ ;  /* 0x000002a002147810 */ /* 0x000fc40007f1e0ff */
[----:B------:R-:W-:Y:S01]  /*1cb00*/  PRMT R130, R130, 0x7771, RZ ;  /* 0x0000777182827816 */ /* 0x000fe200000000ff */
[--C-:B------:R-:W-:Y:S02]  /*1cb10*/  IMAD.MOV.U32 R32, RZ, RZ, R210.reuse ;  /* 0x000000ffff207224 */ /* 0x100fe400078e00d2 */
[----:B------:R-:W-:Y:S01]  /*1cb20*/  IMAD.MOV.U32 R33, RZ, RZ, R211 ;  /* 0x000000ffff217224 */ /* 0x000fe200078e00d3 */
[----:B------:R-:W-:Y:S01]  /*1cb30*/  PRMT R2, R130, 0x7604, R99 ;  /* 0x0000760482027816 */ /* 0x000fe20000000063 */
[----:B------:R-:W-:Y:S02]  /*1cb40*/  IMAD.MOV.U32 R40, RZ, RZ, R210 ;  /* 0x000000ffff287224 */ /* 0x000fe400078e00d2 */
[----:B------:R-:W-:Y:S02]  /*1cb50*/  IMAD.MOV.U32 R41, RZ, RZ, R211 ;  /* 0x000000ffff297224 */ /* 0x000fe400078e00d3 */
[----:B------:R-:W-:Y:S02]  /*1cb60*/  IMAD.MOV.U32 R34, RZ, RZ, R200 ;  /* 0x000000ffff227224 */ /* 0x000fe400078e00c8 */
[----:B------:R-:W-:-:S02]  /*1cb70*/  IMAD.MOV.U32 R35, RZ, RZ, R201 ;  /* 0x000000ffff237224 */ /* 0x000fc400078e00c9 */
[----:B------:R-:W-:Y:S02]  /*1cb80*/  IMAD.MOV.U32 R42, RZ, RZ, R200 ;  /* 0x000000ffff2a7224 */ /* 0x000fe400078e00c8 */
[----:B------:R-:W-:Y:S02]  /*1cb90*/  IMAD.MOV.U32 R43, RZ, RZ, R201 ;  /* 0x000000ffff2b7224 */ /* 0x000fe400078e00c9 */
[--C-:B------:R-:W-:Y:S02]  /*1cba0*/  IMAD.MOV.U32 R36, RZ, RZ, R202.reuse ;  /* 0x000000ffff247224 */ /* 0x100fe400078e00ca */
[--C-:B------:R-:W-:Y:S02]  /*1cbb0*/  IMAD.MOV.U32 R37, RZ, RZ, R203.reuse ;  /* 0x000000ffff257224 */ /* 0x100fe400078e00cb */
[----:B------:R-:W-:Y:S02]  /*1cbc0*/  IMAD.MOV.U32 R44, RZ, RZ, R202 ;  /* 0x000000ffff2c7224 */ /* 0x000fe400078e00ca */
[----:B------:R-:W-:-:S02]  /*1cbd0*/  IMAD.MOV.U32 R45, RZ, RZ, R203 ;  /* 0x000000ffff2d7224 */ /* 0x000fc400078e00cb */
[--C-:B------:R-:W-:Y:S02]  /*1cbe0*/  IMAD.MOV.U32 R38, RZ, RZ, R204.reuse ;  /* 0x000000ffff267224 */ /* 0x100fe400078e00cc */
[--C-:B------:R-:W-:Y:S02]  /*1cbf0*/  IMAD.MOV.U32 R39, RZ, RZ, R205.reuse ;  /* 0x000000ffff277224 */ /* 0x100fe400078e00cd */
[----:B------:R-:W-:Y:S02]  /*1cc00*/  IMAD.MOV.U32 R46, RZ, RZ, R204 ;  /* 0x000000ffff2e7224 */ /* 0x000fe400078e00cc */
[----:B------:R-:W-:Y:S02]  /*1cc10*/  IMAD.MOV.U32 R47, RZ, RZ, R205 ;  /* 0x000000ffff2f7224 */ /* 0x000fe400078e00cd */
[----:B------:R-:W-:Y:S01]  /*1cc20*/  IMAD.X R21, RZ, RZ, R3, P0 ;  /* 0x000000ffff157224 */ /* 0x000fe200000e0603 */
[----:B------:R0:W-:Y:S01]  /*1cc30*/  STL.128 [R1+0x400], R32 ;  /* 0x0004002001007387 */ /* 0x0001e20000100c00 */
[----:B------:R-:W-:-:S02]  /*1cc40*/  ISETP.NE.AND P2, PT, R58, R48, PT ;  /* 0x000000303a00720c */ /* 0x000fc40003f45270 */
[----:B-1----:R-:W-:Y:S01]  /*1cc50*/  ISETP.NE.AND P0, PT, R57, R58, PT ;  /* 0x0000003a3900720c */ /* 0x002fe20003f05270 */
[----:B------:R-:W-:Y:S01]  /*1cc60*/  STL.128 [R1+0x10], R40 ;  /* 0x0000102801007387 */ /* 0x000fe20000100c00 */
[C---:B------:R-:W-:Y:S02]  /*1cc70*/  PRMT R180, R8.reuse, 0x7770, RZ ;  /* 0x0000777008b47816 */ /* 0x040fe400000000ff */
[C---:B------:R-:W-:Y:S01]  /*1cc80*/  PRMT R27, R8.reuse, 0x7771, RZ ;  /* 0x00007771081b7816 */ /* 0x040fe200000000ff */
[----:B------:R1:W-:Y:S01]  /*1cc90*/  STL.128 [R1+0x410], R36 ;  /* 0x0004102401007387 */ /* 0x0003e20000100c00 */
[C---:B------:R-:W-:Y:S02]  /*1cca0*/  PRMT R28, R8.reuse, 0x7773, RZ ;  /* 0x00007773081c7816 */ /* 0x040fe400000000ff */
[----:B------:R-:W-:Y:S01]  /*1ccb0*/  PRMT R29, R8, 0x7772, RZ ;  /* 0x00007772081d7816 */ /* 0x000fe200000000ff */
[----:B------:R2:W-:Y:S01]  /*1ccc0*/  STL.128 [R1+0x20], R44 ;  /* 0x0000202c01007387 */ /* 0x0005e20000100c00 */
[----:B------:R-:W-:-:S02]  /*1ccd0*/  PRMT R30, R9, 0x7770, RZ ;  /* 0x00007770091e7816 */ /* 0x000fc400000000ff */
[C---:B------:R-:W-:Y:S01]  /*1cce0*/  PRMT R31, R9.reuse, 0x7772, RZ ;  /* 0x00007772091f7816 */ /* 0x040fe200000000ff */
[----:B------:R3:W-:Y:S01]  /*1ccf0*/  STL [R1+0x628], R57 ;  /* 0x0006283901007387 */ /* 0x0007e20000100800 */
[C---:B0-----:R-:W-:Y:S02]  /*1cd00*/  PRMT R33, R9.reuse, 0x7771, RZ ;  /* 0x0000777109217816 */ /* 0x041fe400000000ff */
[----:B------:R-:W-:Y:S01]  /*1cd10*/  PRMT R34, R9, 0x7773, RZ ;  /* 0x0000777309227816 */ /* 0x000fe200000000ff */
[----:B------:R-:W-:Y:S01]  /*1cd20*/  STL.128 [R1+0x440], R8 ;  /* 0x0004400801007387 */ /* 0x000fe20000100c00 */
[C---:B------:R-:W-:Y:S02]  /*1cd30*/  PRMT R35, R10.reuse, 0x7771, RZ ;  /* 0x000077710a237816 */ /* 0x040fe400000000ff */
[C---:B------:R-:W-:Y:S01]  /*1cd40*/  PRMT R84, R10.reuse, 0x7772, RZ ;  /* 0x000077720a547816 */ /* 0x040fe200000000ff */
[----:B------:R-:W-:Y:S01]  /*1cd50*/  STL.128 [R1+0x450], R12 ;  /* 0x0004500c01007387 */ /* 0x000fe20000100c00 */
[----:B-1----:R-:W-:-:S02]  /*1cd60*/  PRMT R36, R10, 0x7770, RZ ;  /* 0x000077700a247816 */ /* 0x002fc400000000ff */
[----:B------:R-:W-:Y:S01]  /*1cd70*/  PRMT R85, R10, 0x7773, RZ ;  /* 0x000077730a557816 */ /* 0x000fe200000000ff */
[----:B------:R-:W-:Y:S01]  /*1cd80*/  STL.128 [R1+0x460], R4 ;  /* 0x0004600401007387 */ /* 0x000fe20000100c00 */
[C---:B------:R-:W-:Y:S02]  /*1cd90*/  PRMT R86, R11.reuse, 0x7773, RZ ;  /* 0x000077730b567816 */ /* 0x040fe400000000ff */
[C---:B------:R-:W-:Y:S01]  /*1cda0*/  PRMT R87, R11.reuse, 0x7772, RZ ;  /* 0x000077720b577816 */ /* 0x040fe200000000ff */
[----:B------:R0:W-:Y:S01]  /*1cdb0*/  STL.U16 [R1+0x470], R2 ;  /* 0x0004700201007387 */ /* 0x0001e20000100400 */
[C---:B------:R-:W-:Y:S02]  /*1cdc0*/  PRMT R104, R11.reuse, 0x7771, RZ ;  /* 0x000077710b687816 */ /* 0x040fe400000000ff */
[----:B------:R-:W-:Y:S01]  /*1cdd0*/  PRMT R105, R11, 0x7770, RZ ;  /* 0x000077700b697816 */ /* 0x000fe200000000ff */
[----:B------:R1:W-:Y:S01]  /*1cde0*/  STL.128 [R1+0x480], R20 ;  /* 0x0004801401007387 */ /* 0x0003e20000100c00 */
[----:B------:R-:W-:-:S02]  /*1cdf0*/  PRMT R37, R12, 0x7770, RZ ;  /* 0x000077700c257816 */ /* 0x000fc400000000ff */
[C---:B------:R-:W-:Y:S02]  /*1ce00*/  PRMT R38, R12.reuse, 0x7771, RZ ;  /* 0x000077710c267816 */ /* 0x040fe400000000ff */
[C---:B------:R-:W-:Y:S02]  /*1ce10*/  PRMT R39, R12.reuse, 0x7772, RZ ;  /* 0x000077720c277816 */ /* 0x040fe400000000ff */
[----:B------:R-:W-:Y:S02]  /*1ce20*/  PRMT R40, R12, 0x7773, RZ ;  /* 0x000077730c287816 */ /* 0x000fe400000000ff */
[C---:B------:R-:W-:Y:S02]  /*1ce30*/  PRMT R41, R13.reuse, 0x7771, RZ ;  /* 0x000077710d297816 */ /* 0x040fe400000000ff */
[C---:B------:R-:W-:Y:S02]  /*1ce40*/  PRMT R42, R13.reuse, 0x7770, RZ ;  /* 0x000077700d2a7816 */ /* 0x040fe400000000ff */
[----:B------:R-:W-:-:S02]  /*1ce50*/  PRMT R43, R13, 0x7772, RZ ;  /* 0x000077720d2b7816 */ /* 0x000fc400000000ff */
[----:B--2---:R-:W-:Y:S02]  /*1ce60*/  PRMT R44, R13, 0x7773, RZ ;  /* 0x000077730d2c7816 */ /* 0x004fe400000000ff */
        /* <DEDUP_REMOVED lines=25> */
[C---:B---3--:R-:W-:Y:S02]  /*1d000*/  PRMT R57, R211.reuse, 0x7770, RZ ;  /* 0x00007770d3397816 */ /* 0x048fe400000000ff */
[C---:B------:R-:W-:Y:S02]  /*1d010*/  PRMT R58, R211.reuse, 0x7771, RZ ;  /* 0x00007771d33a7816 */ /* 0x040fe400000000ff */
[C---:B------:R-:W-:Y:S02]  /*1d020*/  PRMT R59, R211.reuse, 0x7772, RZ ;  /* 0x00007772d33b7816 */ /* 0x040fe400000000ff */
[----:B------:R-:W-:-:S02]  /*1d030*/  PRMT R60, R211, 0x7773, RZ ;  /* 0x00007773d33c7816 */ /* 0x000fc400000000ff */
[----:B------:R-:W-:Y:S02]  /*1d040*/  PRMT R97, R98, 0x7770, RZ ;  /* 0x0000777062617816 */ /* 0x000fe400000000ff */
[C---:B0-----:R-:W-:Y:S02]  /*1d050*/  PRMT R2, R208.reuse, 0x7771, RZ ;  /* 0x00007771d0027816 */ /* 0x041fe400000000ff */
        /* <DEDUP_REMOVED lines=32> */
[C---:B-1----:R-:W-:Y:S02]  /*1d260*/  PRMT R20, R205.reuse, 0x7771, RZ ;  /* 0x00007771cd147816 */ /* 0x042fe400000000ff */
        /* <DEDUP_REMOVED lines=10> */
[----:B------:R-:W-:Y:S02]  /*1d310*/  PRMT R126, R32, 0x7610, R126 ;  /* 0x00007610207e7816 */ /* 0x000fe4000000007e */
[----:B------:R-:W-:Y:S02]  /*1d320*/  PRMT R125, R57, 0x7610, R125 ;  /* 0x00007610397d7816 */ /* 0x000fe4000000007d */
[----:B------:R-:W-:-:S02]  /*1d330*/  PRMT R124, R58, 0x7610, R124 ;  /* 0x000076103a7c7816 */ /* 0x000fc4000000007c */
[----:B------:R-:W-:Y:S02]  /*1d340*/  PRMT R123, R59, 0x7610, R123 ;  /* 0x000076103b7b7816 */ /* 0x000fe4000000007b */
[----:B------:R-:W-:Y:S01]  /*1d350*/  PRMT R122, R60, 0x7610, R122 ;  /* 0x000076103c7a7816 */ /* 0x000fe2000000007a */
[----:B------:R-:W-:Y:S01]  /*1d360*/  IMAD.MOV.U32 R215, RZ, RZ, RZ ;  /* 0x000000ffffd77224 */ /* 0x000fe200078e00ff */
[----:B------:R-:W-:Y:S01]  /*1d370*/  PRMT R137, R2, 0x7610, R137 ;  /* 0x0000761002897816 */ /* 0x000fe20000000089 */
[----:B------:R-:W-:Y:S01]  /*1d380*/  IMAD.MOV.U32 R17, RZ, RZ, RZ ;  /* 0x000000ffff117224 */ /* 0x000fe200078e00ff */
        /* <DEDUP_REMOVED lines=17> */
[----:B------:R-:W-:Y:S02]  /*1d4a0*/  SEL R214, RZ, 0x1, !P2 ;  /* 0x00000001ffd67807 */ /* 0x000fe40005000000 */
[----:B------:R-:W-:Y:S02]  /*1d4b0*/  SEL R16, RZ, 0x1, !P0 ;  /* 0x00000001ff107807 */ /* 0x000fe40004000000 */
        /* <DEDUP_REMOVED lines=26> */
[C---:B------:R-:W-:Y:S01]  /*1d660*/  PRMT R2, R98.reuse, 0x7610, R2 ;  /* 0x0000761062027816 */ /* 0x040fe20000000002 */
[----:B------:R-:W-:Y:S04]  /*1d670*/  STL [R1+0x5a0], R107 ;  /* 0x0005a06b01007387 */ /* 0x000fe80000100800 */
[----:B------:R-:W-:Y:S04]  /*1d680*/  STL [R1+0x740], R106 ;  /* 0x0007406a01007387 */ /* 0x000fe80000100800 */
[----:B------:R-:W-:Y:S04]  /*1d690*/  STL.64 [R1+0x728], R108 ;  /* 0x0007286c01007387 */ /* 0x000fe80000100a00 */
[----:B------:R-:W-:Y:S04]  /*1d6a0*/  STL.128 [R1+0x430], R212 ;  /* 0x000430d401007387 */ /* 0x000fe80000100c00 */
[----:B------:R-:W-:Y:S04]  /*1d6b0*/  STL.64 [R1+0x3f0], R16 ;  /* 0x0003f01001007387 */ /* 0x000fe80000100a00 */
[----:B------:R-:W-:Y:S04]  /*1d6c0*/  STL.64 [R1], R16 ;  /* 0x0000001001007387 */ /* 0x000fe80000100a00 */
[----:B------:R-:W-:Y:S04]  /*1d6d0*/  STL [R1+0x494], R138 ;  /* 0x0004948a01007387 */ /* 0x000fe80000100800 */
[----:B------:R-:W-:Y:S04]  /*1d6e0*/  STL [R1+0x4d4], RZ ;  /* 0x0004d4ff01007387 */ /* 0x000fe80000100800 */
[----:B------:R-:W-:Y:S04]  /*1d6f0*/  STL.64 [R1+0x4d8], RZ ;  /* 0x0004d8ff01007387 */ /* 0x000fe80000100a00 */
[----:B------:R-:W-:Y:S04]  /*1d700*/  STL.U8 [R1+0x4a0], RZ ;  /* 0x0004a0ff01007387 */ /* 0x000fe80000100000 */
[----:B------:R-:W-:Y:S04]  /*1d710*/  STL [R1+0x51c], RZ ;  /* 0x00051cff01007387 */ /* 0x000fe80000100800 */
[----:B------:R-:W-:Y:S04]  /*1d720*/  STL.64 [R1+0x520], RZ ;  /* 0x000520ff01007387 */ /* 0x000fe80000100a00 */
[----:B------:R-:W-:Y:S04]  /*1d730*/  STL.U8 [R1+0x4e8], RZ ;  /* 0x0004e8ff01007387 */ /* 0x000fe80000100000 */
[----:B------:R-:W-:Y:S04]  /*1d740*/  STL.64 [R1+0x3f8], R208 ;  /* 0x0003f8d001007387 */ /* 0x000fe80000100a00 */
[----:B------:R-:W-:Y:S04]  /*1d750*/  STL.64 [R1+0x8], R208 ;  /* 0x000008d001007387 */ /* 0x000fe80000100a00 */
[----:B------:R-:W-:Y:S04]  /*1d760*/  STL.64 [R1+0x420], R206 ;  /* 0x000420ce01007387 */ /* 0x000fe80000100a00 */
[----:B------:R-:W-:Y:S04]  /*1d770*/  STL.64 [R1+0x30], R206 ;  /* 0x000030ce01007387 */ /* 0x000fe80000100a00 */
[----:B------:R-:W-:Y:S04]  /*1d780*/  STL [R1+0x42c], R107 ;  /* 0x00042c6b01007387 */ /* 0x000fe80000100800 */
[----:B------:R-:W-:Y:S04]  /*1d790*/  STL [R1+0x3c], R107 ;  /* 0x00003c6b01007387 */ /* 0x000fe80000100800 */
[----:B------:R-:W-:Y:S04]  /*1d7a0*/  STL.64 [R1+0x40], R212 ;  /* 0x000040d401007387 */ /* 0x000fe80000100a00 */
[----:B------:R-:W-:Y:S04]  /*1d7b0*/  STL [R1+0x474], R106 ;  /* 0x0004746a01007387 */ /* 0x000fe80000100800 */
[----:B------:R-:W-:Y:S04]  /*1d7c0*/  STL.64 [R1+0x478], R108 ;  /* 0x0004786c01007387 */ /* 0x000fe80000100a00 */
[----:B------:R-:W-:Y:S04]  /*1d7d0*/  STL.S16 [R1+0x800], R137 ;  /* 0x0008008901007387 */ /* 0x000fe80000100600 */
        /* <DEDUP_REMOVED lines=47> */
[----:B------:R-:W-:Y:S01]  /*1dad0*/  STL.S16 [R1+0x738], R2 ;  /* 0x0007380201007387 */ /* 0x000fe20000100600 */
[----:B------:R-:W-:Y:S01]  /*1dae0*/  PRMT R0, R98, 0x7604, R97 ;  /* 0x0000760462007816 */ /* 0x000fe20000000061 */
[----:B------:R-:W-:Y:S01]  /*1daf0*/  BSSY.RECONVERGENT B0, `(.L_x_249) ;  /* 0x00000b5000007945 */ /* 0x000fe20003800200 */
[----:B------:R-:W-:-:S02]  /*1db00*/  PRMT R73, R86, 0x7610, R73 ;  /* 0x0000761056497816 */ /* 0x000fc40000000049 */
[----:B------:R-:W-:Y:S01]  /*1db10*/  PRMT R77, R91, 0x7610, R77 ;  /* 0x000076105b4d7816 */ /* 0x000fe2000000004d */
[----:B------:R-:W-:Y:S01]  /*1db20*/  STL.U16 [R1+0x428], R0 ;  /* 0x0004280001007387 */ /* 0x000fe20000100400 */
[----:B------:R-:W-:Y:S01]  /*1db30*/  PRMT R68, R84, 0x7610, R68 ;  /* 0x0000761054447816 */ /* 0x000fe20000000044 */
[----:B------:R-:W-:Y:S01]  /*1db40*/  IMAD.MOV.U32 R24, RZ, RZ, R108 ;  /* 0x000000ffff187224 */ /* 0x000fe200078e006c */
[----:B------:R-:W-:Y:S01]  /*1db50*/  PRMT R69, R85, 0x7610, R69 ;  /* 0x0000761055457816 */ /* 0x000fe20000000045 */
[----:B------:R0:W-:Y:S01]  /*1db60*/  STL.U16 [R1+0x38], R0 ;  /* 0x0000380001007387 */ /* 0x0001e20000100400 */
[----:B------:R-:W-:Y:S01]  /*1db70*/  PRMT R72, R87, 0x7610, R72 ;  /* 0x0000761057487816 */ /* 0x000fe20000000048 */
[----:B------:R-:W-:Y:S01]  /*1db80*/  IMAD.MOV.U32 R25, RZ, RZ, R109 ;  /* 0x000000ffff197224 */ /* 0x000fe200078e006d */
[----:B------:R-:W-:Y:S02]  /*1db90*/  PRMT R74, R88, 0x7610, R74 ;  /* 0x00007610584a7816 */ /* 0x000fe4000000004a */
[----:B------:R-:W-:-:S02]  /*1dba0*/  PRMT R75, R89, 0x7610, R75 ;  /* 0x00007610594b7816 */ /* 0x000fc4000000004b */
[----:B------:R-:W-:Y:S02]  /*1dbb0*/  PRMT R76, R90, 0x7610, R76 ;  /* 0x000076105a4c7816 */ /* 0x000fe4000000004c */
[----:B------:R-:W-:Y:S01]  /*1dbc0*/  PRMT R78, R93, 0x7610, R78 ;  /* 0x000076105d4e7816 */ /* 0x000fe2000000004e */
[----:B0-----:R-:W-:Y:S01]  /*1dbd0*/  IMAD.MOV.U32 R0, RZ, RZ, R106 ;  /* 0x000000ffff007224 */ /* 0x001fe200078e006a */
        /* <DEDUP_REMOVED lines=32> */
.L_x_252:
[----:B0-----:R-:W-:-:S06]  /*1dde0*/  IMAD.IADD R0, R1, 0x1, R4 ;  /* 0x0000000101007824 */ /* 0x001fcc00078e0204 */
[----:B------:R-:W2:Y:S01]  /*1ddf0*/  LDL.U8 R0, [R0+0x48] ;  /* 0x0000480000007983 */ /* 0x000ea20000100000 */
[----:B------:R-:W-:Y:S02]  /*1de00*/  IMAD.MOV.U32 R2, RZ, RZ, R4 ;  /* 0x000000ffff027224 */ /* 0x000fe400078e0004 */
[----:B------:R-:W-:Y:S01]  /*1de10*/  VIADD R4, R4, 0x1 ;  /* 0x0000000104047836 */ /* 0x000fe20000000000 */
[----:B--2---:R-:W-:-:S13]  /*1de20*/  ISETP.NE.AND P0, PT, R0, RZ, PT ;  /* 0x000000ff0000720c */ /* 0x004fda0003f05270 */
[----:B------:R-:W-:Y:S05]  /*1de30*/  @P0 BRA `(.L_x_252) ;  /* 0xfffffffc00e80947 */ /* 0x000fea000383ffff */
[----:B------:R-:W-:Y:S05]  /*1de40*/  BSYNC.RECONVERGENT B1 ;  /* 0x0000000000017941 */ /* 0x000fea0003800200 */
.L_x_251:
[----:B------:R-:W-:Y:S01]  /*1de50*/  LOP3.LUT P0, RZ, R32, 0xff, RZ, 0xc0, !PT ;  /* 0x000000ff20ff7812 */ /* 0x000fe2000780c0ff */
[----:B------:R-:W-:Y:S01]  /*1de60*/  BSSY.RECONVERGENT B1, `(.L_x_253) ;  /* 0x0000010000017945 */ /* 0x000fe20003800200 */
[----:B------:R-:W-:-:S11]  /*1de70*/  IMAD.MOV.U32 R0, RZ, RZ, R2 ;  /* 0x000000ffff007224 */ /* 0x000fd600078e0002 */
[----:B------:R-:W-:Y:S05]  /*1de80*/  @!P0 BRA `(.L_x_254) ;  /* 0x0000000000348947 */ /* 0x000fea0003800000 */
[----:B------:R-:W-:Y:S01]  /*1de90*/  BSSY.RECONVERGENT B2, `(.L_x_255) ;  /* 0x000000b000027945 */ /* 0x000fe20003800200 */
[----:B------:R-:W-:Y:S01]  /*1dea0*/  IMAD.MOV.U32 R0, RZ, RZ, RZ ;  /* 0x000000ffff007224 */ /* 0x000fe200078e00ff */
[----:B------:R-:W-:-:S07]  /*1deb0*/  PRMT R3, R32, 0x7610, R3 ;  /* 0x0000761020037816 */ /* 0x000fce0000000003 */
.L_x_256:
        /* <DEDUP_REMOVED lines=9> */
.L_x_255:
[----:B------:R-:W-:-:S07]  /*1df50*/  IMAD.MOV.U32 R0, RZ, RZ, R4 ;  /* 0x000000ffff007224 */ /* 0x000fce00078e0004 */
.L_x_254:
[----:B------:R-:W-:Y:S05]  /*1df60*/  BSYNC.RECONVERGENT B1 ;  /* 0x0000000000017941 */ /* 0x000fea0003800200 */
.L_x_253:
[----:B------:R-:W-:Y:S01]  /*1df70*/  IMAD.IADD R2, R1, 0x1, R0 ;  /* 0x0000000101027824 */ /* 0x000fe200078e0200 */
[----:B------:R-:W-:Y:S01]  /*1df80*/  BSSY.RECONVERGENT B1, `(.L_x_257) ;  /* 0x0000009000017945 */ /* 0x000fe20003800200 */
[----:B------:R-:W-:-:S03]  /*1df90*/  IMAD.MOV.U32 R0, RZ, RZ, RZ ;  /* 0x000000ffff007224 */ /* 0x000fc600078e00ff */
[----:B------:R0:W-:Y:S04]  /*1dfa0*/  STL.U8 [R2+0x48], RZ ;  /* 0x000048ff02007387 */ /* 0x0001e80000100000 */
.L_x_258:
[----:B------:R-:W-:-:S05]  /*1dfb0*/  IMAD.IADD R3, R1, 0x1, R0 ;  /* 0x0000000101037824 */ /* 0x000fca00078e0200 */
[----:B0-----:R-:W2:Y:S02]  /*1dfc0*/  LDL.U8 R2, [R3+0x48] ;  /* 0x0000480003027983 */ /* 0x001ea40000100000 */
[----:B--2---:R-:W-:Y:S01]  /*1dfd0*/  ISETP.NE.AND P0, PT, R2, RZ, PT ;  /* 0x000000ff0200720c */ /* 0x004fe20003f05270 */
[----:B------:R-:W-:Y:S02]  /*1dfe0*/  IMAD.MOV.U32 R2, RZ, RZ, R0 ;  /* 0x000000ffff027224 */ /* 0x000fe400078e0000 */
[----:B------:R-:W-:-:S10]  /*1dff0*/  VIADD R0, R0, 0x1 ;  /* 0x0000000100007836 */ /* 0x000fd40000000000 */
[----:B------:R-:W-:Y:S05]  /*1e000*/  @P0 BRA `(.L_x_258) ;  /* 0xfffffffc00e80947 */ /* 0x000fea000383ffff */
[----:B------:R-:W-:Y:S05]  /*1e010*/  BSYNC.RECONVERGENT B1 ;  /* 0x0000000000017941 */ /* 0x000fea0003800200 */
.L_x_257:
[----:B------:R-:W-:Y:S01]  /*1e020*/  LOP3.LUT P0, RZ, R180, 0xff, RZ, 0xc0, !PT ;  /* 0x000000ffb4ff7812 */ /* 0x000fe2000780c0ff */
[----:B------:R-:W-:Y:S01]  /*1e030*/  BSSY.RECONVERGENT B1, `(.L_x_259) ;  /* 0x0000010000017945 */ /* 0x000fe20003800200 */
[----:B------:R-:W-:-:S11]  /*1e040*/  IMAD.MOV.U32 R0, RZ, RZ, R2 ;  /* 0x000000ffff007224 */ /* 0x000fd600078e0002 */
[----:B------:R-:W-:Y:S05]  /*1e050*/  @!P0 BRA `(.L_x_260) ;  /* 0x0000000000348947 */ /* 0x000fea0003800000 */
[----:B------:R-:W-:Y:S01]  /*1e060*/  BSSY.RECONVERGENT B2, `(.L_x_261) ;  /* 0x000000b000027945 */ /* 0x000fe20003800200 */
[----:B------:R-:W-:Y:S01]  /*1e070*/  IMAD.MOV.U32 R0, RZ, RZ, RZ ;  /* 0x000000ffff007224 */ /* 0x000fe200078e00ff */
[----:B------:R-:W-:-:S07]  /*1e080*/  PRMT R3, R180, 0x7610, R3 ;  /* 0x00007610b4037816 */ /* 0x000fce0000000003 */
.L_x_262:
        /* <DEDUP_REMOVED lines=9> */
.L_x_261:
[----:B------:R-:W-:-:S07]  /*1e120*/  IMAD.MOV.U32 R0, RZ, RZ, R4 ;  /* 0x000000ffff007224 */ /* 0x000fce00078e0004 */
.L_x_260:
[----:B------:R-:W-:Y:S05]  /*1e130*/  BSYNC.RECONVERGENT B1 ;  /* 0x0000000000017941 */ /* 0x000fea0003800200 */
.L_x_259:
        /* <DEDUP_REMOVED lines=80> */
.L_x_250:
[----:B------:R-:W-:Y:S05]  /*1e640*/  BSYNC.RECONVERGENT B0 ;  /* 0x0000000000007941 */ /* 0x000fea0003800200 */
.L_x_249:
        /* <DEDUP_REMOVED lines=8> */
[----:B------:R-:W-:Y:S01]  /*1e6d0*/  STL.U16 [R1+0x3d8], R12 ;  /* 0x0003d80c01007387 */ /* 0x000fe20000100400 */
[----:B------:R-:W-:-:S02]  /*1e6e0*/  LOP3.LUT R9, R70, 0xffff, RZ, 0xc0, !PT ;  /* 0x0000ffff46097812 */ /* 0x000fc400078ec0ff */
[----:B------:R-:W-:Y:S01]  /*1e6f0*/  LOP3.LUT R3, R67, 0xffff, RZ, 0xc0, !PT ;  /* 0x0000ffff43037812 */ /* 0x000fe200078ec0ff */
[----:B------:R0:W-:Y:S01]  /*1e700*/  STL.U16 [R1+0x38], R12 ;  /* 0x0000380c01007387 */ /* 0x0001e20000100400 */
[----:B------:R-:W-:Y:S02]  /*1e710*/  LOP3.LUT R7, R72, 0xffff, RZ, 0xc0, !PT ;  /* 0x0000ffff48077812 */ /* 0x000fe400078ec0ff */
[----:B------:R-:W-:Y:S01]  /*1e720*/  LOP3.LUT R10, R35, 0xffff, RZ, 0xc0, !PT ;  /* 0x0000ffff230a7812 */ /* 0x000fe200078ec0ff */
[----:B------:R-:W-:Y:S01]  /*1e730*/  STL.64 [R1+0x40], R24 ;  /* 0x0000401801007387 */ /* 0x000fe20000100a00 */
[----:B------:R-:W-:Y:S01]  /*1e740*/  LOP3.LUT R11, R36, 0xffff, RZ, 0xc0, !PT ;  /* 0x0000ffff240b7812 */ /* 0x000fe200078ec0ff */
[----:B------:R-:W-:Y:S01]  /*1e750*/  IMAD.U32 R19, R7, 0x10000, RZ ;  /* 0x0001000007137824 */ /* 0x000fe200078e00ff */
[----:B------:R-:W-:Y:S01]  /*1e760*/  LOP3.LUT R5, R65, 0xffff, RZ, 0xc0, !PT ;  /* 0x0000ffff41057812 */ /* 0x000fe200078ec0ff */
[----:B------:R-:W-:Y:S01]  /*1e770*/  STL [R1+0x3dc], R0 ;  /* 0x0003dc0001007387 */ /* 0x000fe20000100800 */
[----:B------:R-:W-:-:S02]  /*1e780*/  LOP3.LUT R6, R47, 0xffff, RZ, 0xc0, !PT ;  /* 0x0000ffff2f067812 */ /* 0x000fc400078ec0ff */
[----:B------:R-:W-:Y:S01]  /*1e790*/  LOP3.LUT R15, R68, 0xffff, RZ, 0xc0, !PT ;  /* 0x0000ffff440f7812 */ /* 0x000fe200078ec0ff */
[----:B------:R-:W-:Y:S01]  /*1e7a0*/  STL.64 [R1+0x3e0], R24 ;  /* 0x0003e01801007387 */ /* 0x000fe20000100a00 */
[----:B0-----:R-:W-:Y:S02]  /*1e7b0*/  PRMT R12, R4, 0x3340, R13 ;  /* 0x00003340040c7816 */ /* 0x001fe4000000000d */
[C---:B------:R-:W-:Y:S01]  /*1e7c0*/  PRMT R14, R9.reuse, 0x3340, R8 ;  /* 0x00003340090e7816 */ /* 0x040fe20000000008 */
[----:B------:R-:W-:Y:S01]  /*1e7d0*/  STL [R1+0x394], RZ ;  /* 0x000394ff01007387 */ /* 0x000fe20000100800 */
[----:B------:R-:W-:Y:S01]  /*1e7e0*/  LOP3.LUT R20, R9, 0xff, RZ, 0xc0, !PT ;  /* 0x000000ff09147812 */ /* 0x000fe200078ec0ff */
[----:B------:R-:W-:Y:S01]  /*1e7f0*/  IMAD.U32 R9, R2, 0x10000, RZ ;  /* 0x0001000002097824 */ /* 0x000fe200078e00ff */
[----:B------:R-:W-:Y:S01]  /*1e800*/  PRMT R13, R11, 0x3340, R10 ;  /* 0x000033400b0d7816 */ /* 0x000fe2000000000a */
[----:B------:R-:W-:Y:S01]  /*1e810*/  STL.64 [R1+0x398], RZ ;  /* 0x000398ff01007387 */ /* 0x000fe20000100a00 */
[----:B------:R-:W-:Y:S01]  /*1e820*/  LOP3.LUT R8, R4, 0xff, RZ, 0xc0, !PT ;  /* 0x000000ff04087812 */ /* 0x000fe200078ec0ff */
[----:B------:R-:W-:Y:S01]  /*1e830*/  IMAD.U32 R4, R3, 0x10000, RZ ;  /* 0x0001000003047824 */ /* 0x000fe200078e00ff */
[C---:B------:R-:W-:Y:S01]  /*1e840*/  PRMT R28, R6.reuse, 0x3340, R5 ;  /* 0x00003340061c7816 */ /* 0x040fe20000000005 */
[----:B------:R-:W-:Y:S01]  /*1e850*/  STL.U8 [R1+0x360], RZ ;  /* 0x000360ff01007387 */ /* 0x000fe20000100000 */
[----:B------:R-:W-:Y:S01]  /*1e860*/  LOP3.LUT R10, R11, 0xff, RZ, 0xc0, !PT ;  /* 0x000000ff0b0a7812 */ /* 0x000fe200078ec0ff */
[----:B------:R-:W-:Y:S01]  /*1e870*/  IMAD.U32 R11, R15, 0x10000, RZ ;  /* 0x000100000f0b7824 */ /* 0x000fe200078e00ff */
[----:B------:R-:W-:Y:S01]  /*1e880*/  LOP3.LUT R6, R6, 0xff, RZ, 0xc0, !PT ;  /* 0x000000ff06067812 */ /* 0x000fe200078ec0ff */
[----:B------:R-:W-:Y:S01]  /*1e890*/  STL [R1+0x3c], R0 ;  /* 0x00003c0001007387 */ /* 0x000fe20000100800 */
[----:B------:R-:W-:-:S02]  /*1e8a0*/  PRMT R8, R33, 0x7604, R8 ;  /* 0x0000760421087816 */ /* 0x000fc40000000008 */
[----:B------:R-:W-:Y:S01]  /*1e8b0*/  LOP3.LUT R9, R9, 0xff0000, RZ, 0xc0, !PT ;  /* 0x00ff000009097812 */ /* 0x000fe200078ec0ff */
[----:B------:R-:W-:Y:S01]  /*1e8c0*/  STL.64 [R1+0x40], R24 ;  /* 0x0000401801007387 */ /* 0x000fe20000100a00 */
        /* <DEDUP_REMOVED lines=18> */
[----:B------:R-:W-:Y:S01]  /*1e9f0*/  LOP3.LUT R22, R79, 0xffff, RZ, 0xc0, !PT ;  /* 0x0000ffff4f167812 */ /* 0x000fe200078ec0ff */
[----:B------:R-:W-:Y:S01]  /*1ea00*/  IMAD.U32 R48, R27, 0x10000, RZ ;  /* 0x000100001b307824 */ /* 0x000fe200078e00ff */
[----:B------:R-:W-:Y:S02]  /*1ea10*/  LOP3.LUT R29, R74, 0xffff, RZ, 0xc0, !PT ;  /* 0x0000ffff4a1d7812 */ /* 0x000fe400078ec0ff */
[----:B------:R-:W-:-:S02]  /*1ea20*/  LOP3.LUT R23, R46, 0xffff, RZ, 0xc0, !PT ;  /* 0x0000ffff2e177812 */ /* 0x000fc400078ec0ff */
[----:B------:R-:W-:Y:S02]  /*1ea30*/  PRMT R21, R9, 0x3340, R8 ;  /* 0x0000334009157816 */ /* 0x000fe40000000008 */
[----:B------:R-:W-:Y:S01]  /*1ea40*/  PRMT R20, R5, 0x3340, R4 ;  /* 0x0000334005147816 */ /* 0x000fe20000000004 */
[----:B------:R-:W-:Y:S01]  /*1ea50*/  IMAD.U32 R4, R19, 0x10000, RZ ;  /* 0x0001000013047824 */ /* 0x000fe200078e00ff */
[----:B------:R-:W-:Y:S01]  /*1ea60*/  LOP3.LUT R8, R5, 0xff, RZ, 0xc0, !PT ;  /* 0x000000ff05087812 */ /* 0x000fe200078ec0ff */
[----:B------:R-:W-:Y:S01]  /*1ea70*/  IMAD.U32 R5, R6, 0x10000, RZ ;  /* 0x0001000006057824 */ /* 0x000fe200078e00ff */
[C---:B------:R-:W-:Y:S02]  /*1ea80*/  PRMT R11, R22.reuse, 0x3340, R11 ;  /* 0x00003340160b7816 */ /* 0x040fe4000000000b */
[----:B------:R-:W-:Y:S01]  /*1ea90*/  LOP3.LUT R49, R22, 0xff, RZ, 0xc0, !PT ;  /* 0x000000ff16317812 */ /* 0x000fe200078ec0ff */
[----:B------:R-:W-:Y:S01]  /*1eaa0*/  IMAD.U32 R22, R29, 0x10000, RZ ;  /* 0x000100001d167824 */ /* 0x000fe200078e00ff */
[----:B------:R-:W-:-:S02]  /*1eab0*/  LOP3.LUT R10, R45, 0xffff, RZ, 0xc0, !PT ;  /* 0x0000ffff2d0a7812 */ /* 0x000fc400078ec0ff */
[----:B------:R-:W-:Y:S02]  /*1eac0*/  LOP3.LUT R9, R9, 0xff, RZ, 0xc0, !PT ;  /* 0x000000ff09097812 */ /* 0x000fe400078ec0ff */
[C---:B------:R-:W-:Y:S02]  /*1ead0*/  LOP3.LUT R26, R23.reuse, 0xff, RZ, 0xc0, !PT ;  /* 0x000000ff171a7812 */ /* 0x040fe400078ec0ff */
[----:B------:R-:W-:Y:S02]  /*1eae0*/  PRMT R10, R23, 0x3340, R10 ;  /* 0x00003340170a7816 */ /* 0x000fe4000000000a */
[----:B------:R-:W-:Y:S02]  /*1eaf0*/  PRMT R9, R38, 0x7604, R9 ;  /* 0x0000760426097816 */ /* 0x000fe40000000009 */
[----:B------:R-:W-:Y:S02]  /*1eb00*/  LOP3.LUT R4, R4, 0xff0000, RZ, 0xc0, !PT ;  /* 0x00ff000004047812 */ /* 0x000fe400078ec0ff */
[----:B------:R-:W-:-:S02]  /*1eb10*/  PRMT R8, R41, 0x7604, R8 ;  /* 0x0000760429087816 */ /* 0x000fc40000000008 */
        /* <DEDUP_REMOVED lines=16> */
[----:B------:R-:W-:-:S02]  /*1ec20*/  PRMT R52, R26, 0x3340, R9 ;  /* 0x000033401a347816 */ /* 0x000fc40000000009 */
[----:B------:R-:W-:Y:S02]  /*1ec30*/  LOP3.LUT R9, R26, 0xff, RZ, 0xc0, !PT ;  /* 0x000000ff1a097812 */ /* 0x000fe400078ec0ff */
[----:B------:R-:W-:Y:S02]  /*1ec40*/  LOP3.LUT R22, R69, 0xffff, RZ, 0xc0, !PT ;  /* 0x0000ffff45167812 */ /* 0x000fe400078ec0ff */
[----:B------:R-:W-:Y:S02]  /*1ec50*/  PRMT R9, R80, 0x7604, R9 ;  /* 0x0000760450097816 */ /* 0x000fe40000000009 */
[----:B------:R-:W-:Y:S02]  /*1ec60*/  LOP3.LUT R26, R4, 0xff0000, RZ, 0xc0, !PT ;  /* 0x00ff0000041a7812 */ /* 0x000fe400078ec0ff */
[----:B------:R-:W-:Y:S02]  /*1ec70*/  LOP3.LUT R48, R85, 0xffff, RZ, 0xc0, !PT ;  /* 0x0000ffff55307812 */ /* 0x000fe400078ec0ff */
[----:B------:R-:W-:Y:S01]  /*1ec80*/  PRMT R4, R15, 0x3340, R22 ;  /* 0x000033400f047816 */ /* 0x000fe20000000016 */
[----:B------:R-:W-:Y:S01]  /*1ec90*/  IMAD.IADD R99, R9, 0x1, R26 ;  /* 0x0000000109637824 */ /* 0x000fe200078e021a */
[----:B------:R-:W-:Y:S01]  /*1eca0*/  LOP3.LUT R5, R5, 0xff, RZ, 0xc0, !PT ;  /* 0x000000ff05057812 */ /* 0x000fe200078ec0ff */
[----:B------:R-:W-:Y:S01]  /*1ecb0*/  IMAD.U32 R51, R48, 0x10000, RZ ;  /* 0x0001000030337824 */ /* 0x000fe200078e00ff */
[----:B------:R-:W-:Y:S01]  /*1ecc0*/  LOP3.LUT R8, R73, 0xffff, RZ, 0xc0, !PT ;  /* 0x0000ffff49087812 */ /* 0x000fe200078ec0ff */
[----:B------:R-:W-:Y:S01]  /*1ecd0*/  IMAD R22, R22, 0x1000000, R55 ;  /* 0x0100000016167824 */ /* 0x000fe200078e0237 */
[----:B------:R-:W-:-:S02]  /*1ece0*/  PRMT R4, R13, 0x5410, R4 ;  /* 0x000054100d047816 */ /* 0x000fc40000000004 */
[----:B------:R-:W-:Y:S02]  /*1ecf0*/  LOP3.LUT R9, R44, 0xffff, RZ, 0xc0, !PT ;  /* 0x0000ffff2c097812 */ /* 0x000fe400078ec0ff */
[----:B------:R-:W-:Y:S01]  /*1ed00*/  LOP3.LUT R26, R40, 0xffff, RZ, 0xc0, !PT ;  /* 0x0000ffff281a7812 */ /* 0x000fe200078ec0ff */
[----:B------:R-:W-:Y:S01]  /*1ed10*/  SHFL.UP PT, R22, R22, 0x1, RZ ;  /* 0x0420000016167989 */ /* 0x000fe200000e00ff */
[----:B------:R-:W-:Y:S02]  /*1ed20*/  LOP3.LUT R13, R94, 0xffff, RZ, 0xc0, !PT ;  /* 0x0000ffff5e0d7812 */ /* 0x000fe400078ec0ff */
[----:B------:R-:W-:Y:S02]  /*1ed30*/  PRMT R23, R86, 0x7604, R5 ;  /* 0x0000760456177816 */ /* 0x000fe40000000005 */
[----:B------:R-:W-:Y:S02]  /*1ed40*/  PRMT R5, R7, 0x3340, R8 ;  /* 0x0000334007057816 */ /* 0x000fe40000000008 */
[----:B------:R-:W-:-:S02]  /*1ed50*/  LOP3.LUT R15, R96, 0xffff, RZ, 0xc0, !PT ;  /* 0x0000ffff600f7812 */ /* 0x000fc400078ec0ff */
[----:B------:R-:W-:Y:S01]  /*1ed60*/  PRMT R7, R6, 0x3340, R9 ;  /* 0x0000334006077816 */ /* 0x000fe20000000009 */
[----:B------:R-:W-:Y:S01]  /*1ed70*/  IMAD R9, R9, 0x1000000, R62 ;  /* 0x0100000009097824 */ /* 0x000fe200078e023e */
[----:B------:R-:W-:Y:S02]  /*1ed80*/  LOP3.LUT R54, R51, 0xff0000, RZ, 0xc0, !PT ;  /* 0x00ff000033367812 */ /* 0x000fe400078ec0ff */
[----:B------:R-:W-:Y:S01]  /*1ed90*/  PRMT R6, R19, 0x3340, R26 ;  /* 0x0000334013067816 */ /* 0x000fe2000000001a */
[----:B------:R-:W-:Y:S01]  /*1eda0*/  IMAD.U32 R19, R13, 0x10000, RZ ;  /* 0x000100000d137824 */ /* 0x000fe200078e00ff */
[----:B------:R-:W-:Y:S01]  /*1edb0*/  LOP3.LUT R98, R15, 0xff, RZ, 0xc0, !PT ;  /* 0x000000ff0f627812 */ /* 0x000fe200078ec0ff */
[----:B------:R-:W-:Y:S01]  /*1edc0*/  IMAD.IADD R64, R23, 0x1, R54 ;  /* 0x0000000117407824 */ /* 0x000fe200078e0236 */
[----:B------:R-:W-:Y:S01]  /*1edd0*/  PRMT R5, R14, 0x5410, R5 ;  /* 0x000054100e057816 */ /* 0x000fe20000000005 */
[----:B------:R-:W-:Y:S01]  /*1ede0*/  IMAD R26, R26, 0x1000000, R59 ;  /* 0x010000001a1a7824 */ /* 0x000fe200078e023b */
[----:B------:R-:W-:Y:S01]  /*1edf0*/  LOP3.LUT R14, R95, 0xffff, RZ, 0xc0, !PT ;  /* 0x0000ffff5f0e7812 */ /* 0x000fe200078ec0ff */
[----:B------:R-:W-:Y:S01]  /*1ee00*/  SHFL.UP PT, R9, R9, 0x1, RZ ;  /* 0x0420000009097989 */ /* 0x000fe200000e00ff */
[----:B------:R-:W-:-:S02]  /*1ee10*/  LOP3.LUT R51, R89, 0xffff, RZ, 0xc0, !PT ;  /* 0x0000ffff59337812 */ /* 0x000fc400078ec0ff */
[----:B------:R-:W-:Y:S02]  /*1ee20*/  LOP3.LUT R23, R87, 0xffff, RZ, 0xc0, !PT ;  /* 0x0000ffff57177812 */ /* 0x000fe400078ec0ff */
[----:B------:R-:W-:Y:S02]  /*1ee30*/  LOP3.LUT R56, R90, 0xffff, RZ, 0xc0, !PT ;  /* 0x0000ffff5a387812 */ /* 0x000fe400078ec0ff */
[----:B------:R-:W-:Y:S02]  /*1ee40*/  PRMT R98, R95, 0x7604, R98 ;  /* 0x000076045f627816 */ /* 0x000fe40000000062 */
[----:B------:R-:W-:Y:S02]  /*1ee50*/  LOP3.LUT R19, R19, 0xff0000, RZ, 0xc0, !PT ;  /* 0x00ff000013137812 */ /* 0x000fe400078ec0ff */
[----:B------:R-:W-:Y:S02]  /*1ee60*/  PRMT R7, R20, 0x5410, R7 ;  /* 0x0000541014077816 */ /* 0x000fe40000000007 */
[----:B------:R-:W-:Y:S01]  /*1ee70*/  PRMT R6, R21, 0x5410, R6 ;  /* 0x0000541015067816 */ /* 0x000fe20000000006 */
[----:B------:R-:W-:Y:S01]  /*1ee80*/  IMAD.IADD R101, R98, 0x1, R19 ;  /* 0x0000000162657824 */ /* 0x000fe200078e0213 */
[----:B------:R-:W-:-:S02]  /*1ee90*/  LOP3.LUT R20, R66, 0xffff, RZ, 0xc0, !PT ;  /* 0x0000ffff42147812 */ /* 0x000fc400078ec0ff */
[----:B------:R-:W-:Y:S01]  /*1eea0*/  PRMT R54, R15, 0x3340, R14 ;  /* 0x000033400f367816 */ /* 0x000fe2000000000e */
[----:B------:R-:W-:Y:S01]  /*1eeb0*/  IMAD.U32 R14, R51, 0x10000, RZ ;  /* 0x00010000330e7824 */ /* 0x000fe200078e00ff */
[----:B------:R-:W-:Y:S01]  /*1eec0*/  LOP3.LUT R21, R34, 0xffff, RZ, 0xc0, !PT ;  /* 0x0000ffff22157812 */ /* 0x000fe200078ec0ff */
[----:B------:R-:W-:Y:S01]  /*1eed0*/  STL.128 [R1+0x10], R4 ;  /* 0x0000100401007387 */ /* 0x000fe20000100c00 */
[----:B------:R-:W-:Y:S01]  /*1eee0*/  PRMT R58, R56, 0x3340, R23 ;  /* 0x00003340383a7816 */ /* 0x000fe20000000017 */
[----:B------:R-:W-:Y:S01]  /*1eef0*/  IMAD R23, R8, 0x1000000, R57 ;  /* 0x0100000008177824 */ /* 0x000fe200078e0239 */
[----:B------:R-:W-:Y:S01]  /*1ef00*/  LOP3.LUT R56, R56, 0xff, RZ, 0xc0, !PT ;  /* 0x000000ff38387812 */ /* 0x000fe200078ec0ff */
[----:B------:R-:W-:Y:S01]  /*1ef10*/  STL.128 [R1+0x3b0], R4 ;  /* 0x0003b00401007387 */ /* 0x000fe20000100c00 */
[----:B------:R-:W-:Y:S01]  /*1ef20*/  PRMT R19, R3, 0x3340, R20 ;  /* 0x0000334003137816 */ /* 0x000fe20000000014 */
[----:B------:R-:W-:Y:S01]  /*1ef30*/  IMAD R20, R20, 0x1000000, R53 ;  /* 0x0100000014147824 */ /* 0x000fe200078e0235 */
[----:B------:R-:W-:Y:S01]  /*1ef40*/  PRMT R3, R2, 0x3340, R21 ;  /* 0x0000334002037816 */ /* 0x000fe20000000015 */
[----:B------:R0:W-:Y:S01]  /*1ef50*/  STL.128 [R1+0x10], R4 ;  /* 0x0000100401007387 */ /* 0x0001e20000100c00 */
[----:B------:R-:W-:Y:S01]  /*1ef60*/  LOP3.LUT R2, R76, 0xffff, RZ, 0xc0, !PT ;  /* 0x0000ffff4c027812 */ /* 0x000fe200078ec0ff */
[----:B------:R-:W-:Y:S01]  /*1ef70*/  IMAD R21, R21, 0x1000000, R60 ;  /* 0x0100000015157824 */ /* 0x000fe200078e023c */
[----:B------:R-:W-:Y:S01]  /*1ef80*/  PRMT R56, R87, 0x7604, R56 ;  /* 0x0000760457387816 */ /* 0x000fe20000000038 */
[----:B------:R-:W-:Y:S01]  /*1ef90*/  SHFL.UP PT, R20, R20, 0x1, RZ ;  /* 0x0420000014147989 */ /* 0x000fe200000e00ff */
[----:B------:R-:W-:Y:S01]  /*1efa0*/  LOP3.LUT R15, R14, 0xff0000, RZ, 0xc0, !PT ;  /* 0x00ff00000e0f7812 */ /* 0x000fe200078ec0ff */
[----:B------:R-:W-:Y:S01]  /*1efb0*/  IMAD R63, R2, 0x1000000, R63 ;  /* 0x01000000023f7824 */ /* 0x000fe200078e023f */
[----:B------:R-:W-:Y:S01]  /*1efc0*/  PRMT R3, R12, 0x5410, R3 ;  /* 0x000054100c037816 */ /* 0x000fe20000000003 */
[----:B------:R-:W-:Y:S01]  /*1efd0*/  SHFL.UP PT, R21, R21, 0x1, RZ ;  /* 0x0420000015157989 */ /* 0x000fe200000e00ff */
[----:B------:R-:W-:Y:S01]  /*1efe0*/  LOP3.LUT R8, R75, 0xffff, RZ, 0xc0, !PT ;  /* 0x0000ffff4b087812 */ /* 0x000fe200078ec0ff */
[----:B------:R-:W-:Y:S01]  /*1eff0*/  IMAD.IADD R15, R56, 0x1, R15 ;  /* 0x00000001380f7824 */ /* 0x000fe200078e020f */
[----:B------:R-:W-:Y:S01]  /*1f000*/  PRMT R53, R31, 0x7610, R53 ;  /* 0x000076101f357816 */ /* 0x000fe20000000035 */
[----:B------:R-:W-:Y:S01]  /*1f010*/  SHFL.UP PT, R23, R23, 0x1, RZ ;  /* 0x0420000017177989 */ /* 0x000fe200000e00ff */
[----:B------:R-:W-:Y:S01]  /*1f020*/  PRMT R29, R29, 0x3340, R8 ;  /* 0x000033401d1d7816 */ /* 0x000fe20000000008 */
[----:B------:R-:W-:Y:S01]  /*1f030*/  IMAD R61, R8, 0x1000000, R61 ;  /* 0x01000000083d7824 */ /* 0x000fe200078e023d */
[----:B------:R-:W-:Y:S01]  /*1f040*/  PRMT R55, R36, 0x7610, R55 ;  /* 0x0000761024377816 */ /* 0x000fe20000000037 */
[----:B------:R1:W-:Y:S01]  /*1f050*/  SHFL.UP PT, R8, R26, 0x1, RZ ;  /* 0x042000001a087989 */ /* 0x0003e200000e00ff */
[----:B0-----:R-:W-:-:S02]  /*1f060*/  LOP3.LUT R6, R81, 0xffff, RZ, 0xc0, !PT ;  /* 0x0000ffff51067812 */ /* 0x001fc400078ec0ff */
[----:B------:R-:W-:Y:S02]  /*1f070*/  LOP3.LUT R5, R84, 0xffff, RZ, 0xc0, !PT ;  /* 0x0000ffff54057812 */ /* 0x000fe400078ec0ff */
[----:B------:R-:W-:Y:S01]  /*1f080*/  PRMT R49, R49, 0x3340, R6 ;  /* 0x0000334031317816 */ /* 0x000fe20000000006 */
[----:B------:R-:W-:Y:S01]  /*1f090*/  IMAD R99, R6, 0x1000000, R99 ;  /* 0x0100000006637824 */ /* 0x000fe200078e0263 */
[----:B------:R-:W-:Y:S01]  /*1f0a0*/  PRMT R4, R27, 0x3340, R2 ;  /* 0x000033401b047816 */ /* 0x000fe20000000002 */
[----:B------:R-:W-:Y:S01]  /*1f0b0*/  IMAD R64, R5, 0x1000000, R64 ;  /* 0x0100000005407824 */ /* 0x000fe200078e0240 */
[----:B------:R-:W-:Y:S02]  /*1f0c0*/  LOP3.LUT R6, R88, 0xffff, RZ, 0xc0, !PT ;  /* 0x0000ffff58067812 */ /* 0x000fe400078ec0ff */
[----:B------:R-:W-:Y:S01]  /*1f0d0*/  LOP3.LUT R2, R93, 0xffff, RZ, 0xc0, !PT ;  /* 0x0000ffff5d027812 */ /* 0x000fe200078ec0ff */
[----:B------:R-:W-:Y:S01]  /*1f0e0*/  SHFL.UP PT, R12, R99, 0x1, RZ ;  /* 0x04200000630c7989 */ /* 0x000fe200000e00ff */
[----:B------:R-:W-:Y:S01]  /*1f0f0*/  PRMT R7, R48, 0x3340, R5 ;  /* 0x0000334030077816 */ /* 0x000fe20000000005 */
[----:B------:R-:W-:Y:S01]  /*1f100*/  IMAD R14, R6, 0x1000000, R15 ;  /* 0x01000000060e7824 */ /* 0x000fe200078e020f */
[----:B------:R-:W-:Y:S01]  /*1f110*/  LOP3.LUT R5, R97, 0xff, RZ, 0xc0, !PT ;  /* 0x000000ff61057812 */ /* 0x000fe200078ec0ff */
[----:B------:R-:W-:Y:S01]  /*1f120*/  IMAD R15, R2, 0x1000000, R101 ;  /* 0x01000000020f7824 */ /* 0x000fe200078e0265 */
[----:B------:R-:W-:-:S02]  /*1f130*/  PRMT R27, R13, 0x3340, R2 ;  /* 0x000033400d1b7816 */ /* 0x000fc40000000002 */
[----:B------:R-:W-:Y:S01]  /*1f140*/  PRMT R2, R130, 0x7604, R5 ;  /* 0x0000760482027816 */ /* 0x000fe20000000005 */
        /* <DEDUP_REMOVED lines=8> */
[----:B-1----:R-:W-:Y:S01]  /*1f1d0*/  IADD3 R26, P0, PT, R214, R16, RZ ;  /* 0x00000010d61a7210 */ /* 0x002fe20007f1e0ff */
[----:B------:R-:W1:Y:S01]  /*1f1e0*/  SHFL.UP PT, R15, R15, 0x1, RZ ;  /* 0x042000000f0f7989 */ /* 0x000e6200000e00ff */
[----:B0-----:R-:W-:Y:S02]  /*1f1f0*/  PRMT R2, R28, 0x5410, R19 ;  /* 0x000054101c027816 */ /* 0x001fe40000000013 */
[----:B------:R-:W-:Y:S01]  /*1f200*/  PRMT R29, R54, 0x5410, R27 ;  /* 0x00005410361d7816 */ /* 0x000fe2000000001b */
[----:B------:R-:W-:Y:S01]  /*1f210*/  STL.128 [R1+0x20], R4 ;  /* 0x0000200401007387 */ /* 0x000fe20000100c00 */
[----:B------:R-:W-:Y:S01]  /*1f220*/  IMAD.X R27, RZ, RZ, RZ, P0 ;  /* 0x000000ffff1b7224 */ /* 0x000fe200000e06ff */
[----:B------:R-:W-:Y:S02]  /*1f230*/  ISETP.NE.U32.AND P0, PT, R26, RZ, PT ;  /* 0x000000ff1a00720c */ /* 0x000fe40003f05070 */
[----:B------:R-:W-:Y:S01]  /*1f240*/  STL.128 [R1+0x3c0], R4 ;  /* 0x0003c00401007387 */ /* 0x000fe20000100c00 */
[----:B------:R-:W-:-:S02]  /*1f250*/  PRMT R28, R58, 0x5410, R51 ;  /* 0x000054103a1c7816 */ /* 0x000fc40000000033 */
[----:B------:R-:W-:Y:S01]  /*1f260*/  ISETP.NE.AND.EX P0, PT, R27, RZ, PT, P0 ;  /* 0x000000ff1b00720c */ /* 0x000fe20003f05300 */
[----:B------:R0:W-:Y:S01]  /*1f270*/  STL.128 [R1+0x20], R4 ;  /* 0x0000200401007387 */ /* 0x0001e20000100c00 */
[----:B------:R-:W-:Y:S02]  /*1f280*/  PRMT R49, R67, 0x7610, R49 ;  /* 0x0000761043317816 */ /* 0x000fe40000000031 */
[----:B------:R-:W-:Y:S01]  /*1f290*/  PRMT R50, R66, 0x7610, R50 ;  /* 0x0000761042327816 */ /* 0x000fe20000000032 */
[----:B------:R-:W-:Y:S01]  /*1f2a0*/  SHFL.UP PT, R10, R61, 0x1, RZ ;  /* 0x042000003d0a7989 */ /* 0x000fe200000e00ff */
[----:B--2---:R-:W-:Y:S02]  /*1f2b0*/  SHF.R.U32.HI R19, RZ, 0x8, R48 ;  /* 0x00000008ff137819 */ /* 0x004fe40000011630 */
[----:B------:R-:W-:Y:S01]  /*1f2c0*/  PRMT R51, R30, 0x7610, R51 ;  /* 0x000076101e337816 */ /* 0x000fe20000000033 */
[----:B------:R-:W2:Y:S01]  /*1f2d0*/  SHFL.UP PT, R11, R63, 0x1, RZ ;  /* 0x042000003f0b7989 */ /* 0x000ea200000e00ff */
[----:B------:R-:W-:-:S02]  /*1f2e0*/  PRMT R52, R33, 0x7610, R52 ;  /* 0x0000761021347816 */ /* 0x000fc40000000034 */
[----:B------:R-:W-:Y:S01]  /*1f2f0*/  PRMT R54, R34, 0x7610, R54 ;  /* 0x0000761022367816 */ /* 0x000fe20000000036 */
[----:B-1----:R-:W-:Y:S01]  /*1f300*/  STL.128 [R1+0x70], R12 ;  /* 0x0000700c01007387 */ /* 0x002fe20000100c00 */
[----:B------:R-:W-:Y:S02]  /*1f310*/  PRMT R98, R35, 0x7610, R98 ;  /* 0x0000761023627816 */ /* 0x000fe40000000062 */
[----:B------:R-:W-:Y:S01]  /*1f320*/  PRMT R99, R68, 0x7610, R99 ;  /* 0x0000761044637816 */ /* 0x000fe20000000063 */
[----:B------:R-:W-:Y:S01]  /*1f330*/  SHFL.UP PT, R6, R0, 0x1, RZ ;  /* 0x0420000000067989 */ /* 0x000fe200000e00ff */
[--C-:B0-----:R-:W-:Y:S02]  /*1f340*/  PRMT R4, R19, 0x7604, R48.reuse ;  /* 0x0000760413047816 */ /* 0x101fe40000000030 */
[----:B------:R-:W-:Y:S01]  /*1f350*/  PRMT R48, R65, 0x7610, R48 ;  /* 0x0000761041307816 */ /* 0x000fe20000000030 */
[----:B------:R-:W-:Y:S01]  /*1f360*/  SHFL.UP PT, R5, R25, 0x1, RZ ;  /* 0x0420000019057989 */ /* 0x000fe200000e00ff */
[----:B------:R-:W-:-:S02]  /*1f370*/  PRMT R100, R69, 0x7610, R100 ;  /* 0x0000761045647816 */ /* 0x000fc40000000064 */
[----:B------:R-:W-:Y:S01]  /*1f380*/  PRMT R101, R70, 0x7610, R101 ;  /* 0x0000761046657816 */ /* 0x000fe20000000065 */
[----:B------:R-:W-:Y:S01]  /*1f390*/  STL.U16 [R1+0x80], R4 ;  /* 0x0000800401007387 */ /* 0x000fe20000100400 */
[----:B------:R-:W-:Y:S02]  /*1f3a0*/  PRMT R102, R71, 0x7610, R102 ;  /* 0x0000761047667816 */ /* 0x000fe40000000066 */
[----:B------:R-:W-:Y:S01]  /*1f3b0*/  PRMT R103, R72, 0x7610, R103 ;  /* 0x0000761048677816 */ /* 0x000fe20000000067 */
[----:B------:R-:W0:Y:S01]  /*1f3c0*/  SHFL.UP PT, R4, R24, 0x1, RZ ;  /* 0x0420000018047989 */ /* 0x000e2200000e00ff */
[----:B------:R-:W-:Y:S02]  /*1f3d0*/  PRMT R104, R73, 0x7610, R104 ;  /* 0x0000761049687816 */ /* 0x000fe40000000068 */
[----:B------:R-:W-:Y:S01]  /*1f3e0*/  PRMT R105, R37, 0x7610, R105 ;  /* 0x0000761025697816 */ /* 0x000fe20000000069 */
[----:B------:R-:W-:Y:S01]  /*1f3f0*/  SHFL.UP PT, R12, R26, 0x1, RZ ;  /* 0x042000001a0c7989 */ /* 0x000fe200000e00ff */
[----:B------:R-:W-:-:S02]  /*1f400*/  PRMT R106, R38, 0x7610, R106 ;  /* 0x00007610266a7816 */ /* 0x000fc4000000006a */
[----:B------:R-:W-:Y:S01]  /*1f410*/  PRMT R107, R39, 0x7610, R107 ;  /* 0x00007610276b7816 */ /* 0x000fe2000000006b */
[----:B------:R-:W1:Y:S01]  /*1f420*/  SHFL.UP PT, R13, R27, 0x1, RZ ;  /* 0x042000001b0d7989 */ /* 0x000e6200000e00ff */
[----:B------:R-:W-:Y:S02]  /*1f430*/  PRMT R108, R40, 0x7610, R108 ;  /* 0x00007610286c7816 */ /* 0x000fe4000000006c */
[----:B------:R-:W-:Y:S01]  /*1f440*/  PRMT R109, R42, 0x7610, R109 ;  /* 0x000076102a6d7816 */ /* 0x000fe2000000006d */
[----:B------:R-:W-:Y:S01]  /*1f450*/  STL.64 [R1], R26 ;  /* 0x0000001a01007387 */ /* 0x000fe20000100a00 */
[----:B------:R-:W-:Y:S02]  /*1f460*/  PRMT R110, R41, 0x7610, R110 ;  /* 0x00007610296e7816 */ /* 0x000fe4000000006e */
[----:B------:R-:W-:Y:S01]  /*1f470*/  PRMT R111, R43, 0x7610, R111 ;  /* 0x000076102b6f7816 */ /* 0x000fe2000000006f */
[----:B------:R-:W-:Y:S01]  /*1f480*/  STL.64 [R1+0x3a0], R26 ;  /* 0x0003a01a01007387 */ /* 0x000fe20000100a00 */
[----:B------:R-:W-:-:S02]  /*1f490*/  PRMT R112, R44, 0x7610, R112 ;  /* 0x000076102c707816 */ /* 0x000fc40000000070 */
[----:B------:R-:W-:Y:S01]  /*1f4a0*/  PRMT R113, R46, 0x7610, R113 ;  /* 0x000076102e717816 */ /* 0x000fe20000000071 */
[----:B------:R-:W-:Y:S01]  /*1f4b0*/  STL.64 [R1], R26 ;  /* 0x0000001a01007387 */ /* 0x000fe20000100a00 */
[----:B------:R-:W-:Y:S02]  /*1f4c0*/  PRMT R114, R45, 0x7610, R114 ;  /* 0x000076102d727816 */ /* 0x000fe40000000072 */
[----:B------:R-:W-:Y:S01]  /*1f4d0*/  PRMT R115, R74, 0x7610, R115 ;  /* 0x000076104a737816 */ /* 0x000fe20000000073 */
[----:B--2---:R-:W-:Y:S01]  /*1f4e0*/  STL.128 [R1+0x60], R8 ;  /* 0x0000600801007387 */ /* 0x004fe20000100c00 */
[----:B------:R-:W-:Y:S02]  /*1f4f0*/  PRMT R116, R75, 0x7610, R116 ;  /* 0x000076104b747816 */ /* 0x000fe40000000074 */
[----:B------:R-:W-:Y:S01]  /*1f500*/  PRMT R117, R79, 0x7610, R117 ;  /* 0x000076104f757816 */ /* 0x000fe20000000075 */
[----:B------:R-:W-:Y:S01]  /*1f510*/  STL.128 [R1+0x50], R20 ;  /* 0x0000501401007387 */ /* 0x000fe20000100c00 */
[----:B------:R-:W-:-:S02]  /*1f520*/  PRMT R118, R78, 0x7610, R118 ;  /* 0x000076104e767816 */ /* 0x000fc40000000076 */
[----:B------:R-:W-:Y:S01]  /*1f530*/  PRMT R119, R77, 0x7610, R119 ;  /* 0x000076104d777816 */ /* 0x000fe20000000077 */
[----:B0-----:R-:W-:Y:S01]  /*1f540*/  STL.64 [R1+0x88], R4 ;  /* 0x0000880401007387 */ /* 0x001fe20000100a00 */
[----:B------:R-:W-:Y:S02]  /*1f550*/  PRMT R120, R76, 0x7610, R120 ;  /* 0x000076104c787816 */ /* 0x000fe40000000078 */
[----:B------:R-:W-:Y:S01]  /*1f560*/  PRMT R121, R83, 0x7610, R121 ;  /* 0x0000761053797816 */ /* 0x000fe20000000079 */
[----:B------:R-:W-:Y:S01]  /*1f570*/  STL [R1+0x84], R6 ;  /* 0x0000840601007387 */ /* 0x000fe20000100800 */
[----:B------:R-:W-:Y:S02]  /*1f580*/  PRMT R122, R80, 0x7610, R122 ;  /* 0x00007610507a7816 */ /* 0x000fe4000000007a */
[----:B------:R-:W-:Y:S01]  /*1f590*/  PRMT R123, R82, 0x7610, R123 ;  /* 0x00007610527b7816 */ /* 0x000fe2000000007b */
[----:B-1----:R-:W-:Y:S01]  /*1f5a0*/  STL.64 [R1+0x48], R12 ;  /* 0x0000480c01007387 */ /* 0x002fe20000100a00 */
        /* <DEDUP_REMOVED lines=11> */
[----:B------:R0:W-:Y:S01]  /*1f660*/  STL.64 [R1+0x8], R2 ;  /* 0x0000080201007387 */ /* 0x0001e20000100a00 */
[----:B------:R-:W-:Y:S02]  /*1f670*/  PRMT R62, R88, 0x7610, R62 ;  /* 0x00007610583e7816 */ /* 0x000fe4000000003e */
[----:B------:R-:W-:Y:S01]  /*1f680*/  PRMT R63, R96, 0x7610, R63 ;  /* 0x00007610603f7816 */ /* 0x000fe2000000003f */
[----:B------:R-:W-:Y:S01]  /*1f690*/  STL.64 [R1+0x3d0], R28 ;  /* 0x0003d01c01007387 */ /* 0x000fe20000100a00 */
[----:B------:R-:W-:Y:S02]  /*1f6a0*/  PRMT R64, R95, 0x7610, R64 ;  /* 0x000076105f407816 */ /* 0x000fe40000000040 */
[----:B------:R-:W-:Y:S01]  /*1f6b0*/  PRMT R126, R94, 0x7610, R126 ;  /* 0x000076105e7e7816 */ /* 0x000fe2000000007e */
[----:B------:R1:W-:Y:S01]  /*1f6c0*/  STL.64 [R1+0x30], R28 ;  /* 0x0000301c01007387 */ /* 0x0003e20000100a00 */
[----:B------:R-:W-:-:S02]  /*1f6d0*/  PRMT R127, R93, 0x7610, R127 ;  /* 0x000076105d7f7816 */ /* 0x000fc4000000007f */
[----:B------:R-:W-:Y:S01]  /*1f6e0*/  PRMT R128, R97, 0x7610, R128 ;  /* 0x0000761061807816 */ /* 0x000fe20000000080 */
[----:B0-----:R-:W-:Y:S01]  /*1f6f0*/  IMAD.MOV.U32 R2, RZ, RZ, R24 ;  /* 0x000000ffff027224 */ /* 0x001fe200078e0018 */
[----:B------:R-:W-:Y:S01]  /*1f700*/  PRMT R129, R130, 0x7610, R129 ;  /* 0x0000761082817816 */ /* 0x000fe20000000081 */
[----:B------:R-:W-:Y:S01]  /*1f710*/  IMAD.MOV.U32 R3, RZ, RZ, R25 ;  /* 0x000000ffff037224 */ /* 0x000fe200078e0019 */
[----:B-1----:R-:W-:Y:S01]  /*1f720*/  PRMT R29, R47, 0x7610, R29 ;  /* 0x000076102f1d7816 */ /* 0x002fe2000000001d */
[----:B------:R-:W-:Y:S01]  /*1f730*/  IMAD.MOV.U32 R28, RZ, RZ, R0 ;  /* 0x000000ffff1c7224 */ /* 0x000fe200078e0000 */
        /* <DEDUP_REMOVED lines=8> */
.L_x_266:
[----:B0-----:R-:W-:-:S06]  /*1f7c0*/  IMAD.IADD R2, R1, 0x1, R6 ;  /* 0x0000000101027824 */ /* 0x001fcc00078e0206 */
[----:B------:R-:W2:Y:S01]  /*1f7d0*/  LDL.U8 R2, [R2+0x118] ;  /* 0x0001180002027983 */ /* 0x000ea20000100000 */
[----:B------:R-:W-:Y:S02]  /*1f7e0*/  IMAD.MOV.U32 R3, RZ, RZ, R6 ;  /* 0x000000ffff037224 */ /* 0x000fe400078e0006 */
[----:B------:R-:W-:Y:S01]  /*1f7f0*/  VIADD R6, R6, 0x1 ;  /* 0x0000000106067836 */ /* 0x000fe20000000000 */
[----:B--2---:R-:W-:-:S13]  /*1f800*/  ISETP.NE.AND P0, PT, R2, RZ, PT ;  /* 0x000000ff0200720c */ /* 0x004fda0003f05270 */
[----:B------:R-:W-:Y:S05]  /*1f810*/  @P0 BRA `(.L_x_266) ;  /* 0xfffffffc00e80947 */ /* 0x000fea000383ffff */
[----:B------:R-:W-:Y:S05]  /*1f820*/  BSYNC.RECONVERGENT B1 ;  /* 0x0000000000017941 */ /* 0x000fea0003800200 */
.L_x_265:
[----:B------:R-:W-:Y:S01]  /*1f830*/  LOP3.LUT P0, RZ, R20, 0xff, RZ, 0xc0, !PT ;  /* 0x000000ff14ff7812 */ /* 0x000fe2000780c0ff */
[----:B------:R-:W-:Y:S01]  /*1f840*/  BSSY.RECONVERGENT B1, `(.L_x_267) ;  /* 0x000000f000017945 */ /* 0x000fe20003800200 */
[----:B------:R-:W-:-:S11]  /*1f850*/  IMAD.MOV.U32 R2, RZ, RZ, R3 ;  /* 0x000000ffff027224 */ /* 0x000fd600078e0003 */
[----:B------:R-:W-:Y:S05]  /*1f860*/  @!P0 BRA `(.L_x_268) ;  /* 0x0000000000308947 */ /* 0x000fea0003800000 */
[----:B------:R-:W-:Y:S01]  /*1f870*/  BSSY.RECONVERGENT B2, `(.L_x_269) ;  /* 0x000000a000027945 */ /* 0x000fe20003800200 */
[----:B------:R-:W-:-:S07]  /*1f880*/  IMAD.MOV.U32 R2, RZ, RZ, RZ ;  /* 0x000000ffff027224 */ /* 0x000fce00078e00ff */
.L_x_270:
        /* <DEDUP_REMOVED lines=9> */
.L_x_269:
[----:B------:R-:W-:-:S07]  /*1f920*/  IMAD.MOV.U32 R2, RZ, RZ, R4 ;  /* 0x000000ffff027224 */ /* 0x000fce00078e0004 */
.L_x_268:
[----:B------:R-:W-:Y:S05]  /*1f930*/  BSYNC.RECONVERGENT B1 ;  /* 0x0000000000017941 */ /* 0x000fea0003800200 */
.L_x_267:
[----:B------:R-:W-:Y:S01]  /*1f940*/  IMAD.IADD R3, R1, 0x1, R2 ;  /* 0x0000000101037824 */ /* 0x000fe200078e0202 */
[----:B------:R-:W-:Y:S01]  /*1f950*/  BSSY.RECONVERGENT B1, `(.L_x_271) ;  /* 0x0000009000017945 */ /* 0x000fe20003800200 */
[----:B------:R-:W-:-:S03]  /*1f960*/  IMAD.MOV.U32 R2, RZ, RZ, RZ ;  /* 0x000000ffff027224 */ /* 0x000fc600078e00ff */
[----:B------:R0:W-:Y:S04]  /*1f970*/  STL.U8 [R3+0x118], RZ ;  /* 0x000118ff03007387 */ /* 0x0001e80000100000 */
.L_x_272:
[----:B------:R-:W-:-:S05]  /*1f980*/  IMAD.IADD R4, R1, 0x1, R2 ;  /* 0x0000000101047824 */ /* 0x000fca00078e0202 */
[----:B0-----:R-:W2:Y:S02]  /*1f990*/  LDL.U8 R3, [R4+0x118] ;  /* 0x0001180004037983 */ /* 0x001ea40000100000 */
[----:B--2---:R-:W-:Y:S01]  /*1f9a0*/  ISETP.NE.AND P0, PT, R3, RZ, PT ;  /* 0x000000ff0300720c */ /* 0x004fe20003f05270 */
[----:B------:R-:W-:Y:S02]  /*1f9b0*/  IMAD.MOV.U32 R3, RZ, RZ, R2 ;  /* 0x000000ffff037224 */ /* 0x000fe400078e0002 */
[----:B------:R-:W-:-:S10]  /*1f9c0*/  VIADD R2, R2, 0x1 ;  /* 0x0000000102027836 */ /* 0x000fd40000000000 */
[----:B------:R-:W-:Y:S05]  /*1f9d0*/  @P0 BRA `(.L_x_272) ;  /* 0xfffffffc00e80947 */ /* 0x000fea000383ffff */
[----:B------:R-:W-:Y:S05]  /*1f9e0*/  BSYNC.RECONVERGENT B1 ;  /* 0x0000000000017941 */ /* 0x000fea0003800200 */
.L_x_271:
[----:B------:R-:W-:Y:S01]  /*1f9f0*/  LOP3.LUT P0, RZ, R47, 0xff, RZ, 0xc0, !PT ;  /* 0x000000ff2fff7812 */ /* 0x000fe2000780c0ff */
[----:B------:R-:W-:Y:S01]  /*1fa00*/  BSSY.RECONVERGENT B1, `(.L_x_273) ;  /* 0x0000010000017945 */ /* 0x000fe20003800200 */
[----:B------:R-:W-:-:S11]  /*1fa10*/  IMAD.MOV.U32 R2, RZ, RZ, R3 ;  /* 0x000000ffff027224 */ /* 0x000fd600078e0003 */
[----:B------:R-:W-:Y:S05]  /*1fa20*/  @!P0 BRA `(.L_x_274) ;  /* 0x0000000000348947 */ /* 0x000fea0003800000 */
[----:B------:R-:W-:Y:S01]  /*1fa30*/  BSSY.RECONVERGENT B2, `(.L_x_275) ;  /* 0x000000b000027945 */ /* 0x000fe20003800200 */
[----:B------:R-:W-:Y:S01]  /*1fa40*/  IMAD.MOV.U32 R2, RZ, RZ, RZ ;  /* 0x000000ffff027224 */ /* 0x000fe200078e00ff */
[----:B------:R-:W-:-:S07]  /*1fa50*/  PRMT R4, R47, 0x7610, R4 ;  /* 0x000076102f047816 */ /* 0x000fce0000000004 */
.L_x_276:
        /* <DEDUP_REMOVED lines=9> */
.L_x_275:
[----:B------:R-:W-:-:S07]  /*1faf0*/  IMAD.MOV.U32 R2, RZ, RZ, R5 ;  /* 0x000000ffff027224 */ /* 0x000fce00078e0005 */
.L_x_274:
[----:B------:R-:W-:Y:S05]  /*1fb00*/  BSYNC.RECONVERGENT B1 ;  /* 0x0000000000017941 */ /* 0x000fea0003800200 */
.L_x_273:
        /* <DEDUP_REMOVED lines=71> */
[----:B0-----:R-:W-:-:S07]  /*1ff80*/  PRMT R129, R19, 0x7610, R129 ;  /* 0x0000761013817816 */ /* 0x001fce0000000081 */
.L_x_264:
[----:B------:R-:W-:Y:S05]  /*1ff90*/  BSYNC.RECONVERGENT B0 ;  /* 0x0000000000007941 */ /* 0x000fea0003800200 */
.L_x_263:
[----:B------:R-:W0:Y:S01]  /*1ffa0*/  S2R R4, SR_LANEID ;  /* 0x0000000000047919 */ /* 0x000e220000000000 */
[----:B------:R-:W-:Y:S01]  /*1ffb0*/  IADD3 R133, P0, P2, R12, R214, R16 ;  /* 0x000000d60c857210 */ /* 0x000fe20007a1e010 */
[----:B------:R-:W-:Y:S03]  /*1ffc0*/  BSSY.RECONVERGENT B0, `(.L_x_277) ;  /* 0x000003b000007945 */ /* 0x000fe60003800200 */
[----:B------:R-:W-:Y:S02]  /*1ffd0*/  IADD3.X R132, PT, PT, R13, RZ, RZ, P0, P2 ;  /* 0x000000ff0d847210 */ /* 0x000fe400007e44ff */
[----:B0-----:R-:W-:-:S13]  /*1ffe0*/  ISETP.GT.AND P3, PT, R4, RZ, PT ;  /* 0x000000ff0400720c */ /* 0x001fda0003f64270 */
[----:B------:R-:W-:Y:S05]  /*1fff0*/  @P3 BRA `(.L_x_278) ;  /* 0x0000000000dc3947 */ /* 0x000fea0003800000 */
[----:B------:R-:W-:Y:S01]  /*20000*/  IMAD.MOV.U32 R133, RZ, RZ, R26 ;  /* 0x000000ffff857224 */ /* 0x000fe200078e001a */
[----:B------:R-:W-:Y:S01]  /*20010*/  PRMT R129, R130, 0x7610, R129 ;  /* 0x0000761082817816 */ /* 0x000fe20000000081 */
[----:B------:R-:W-:Y:S01]  /*20020*/  IMAD.MOV.U32 R132, RZ, RZ, R27 ;  /* 0x000000ffff847224 */ /* 0x000fe200078e001b */
[----:B------:R-:W-:Y:S01]  /*20030*/  PRMT R128, R97, 0x7610, R128 ;  /* 0x0000761061807816 */ /* 0x000fe20000000080 */
[----:B-----5:R-:W-:Y:S01]  /*20040*/  IMAD.MOV.U32 R2, RZ, RZ, R24 ;  /* 0x000000ffff027224 */ /* 0x020fe200078e0018 */
        /* <DEDUP_REMOVED lines=50> */
.L_x_278:
[----:B------:R-:W-:Y:S05]  /*20370*/  BSYNC.RECONVERGENT B0 ;  /* 0x0000000000007941 */ /* 0x000fea0003800200 */
.L_x_277:
[----:B------:R-:W-:Y:S01]  /*20380*/  LOP3.LUT R14, R49, 0xffff, RZ, 0xc0, !PT ;  /* 0x0000ffff310e7812 */ /* 0x000fe200078ec0ff */
[----:B------:R-:W-:Y:S01]  /*20390*/  IMAD.MOV.U32 R4, RZ, RZ, R133 ;  /* 0x000000ffff047224 */ /* 0x000fe200078e0085 */
[----:B------:R-:W-:Y:S01]  /*203a0*/  LOP3.LUT R7, R29, 0xffff, RZ, 0xc0, !PT ;  /* 0x0000ffff1d077812 */ /* 0x000fe200078ec0ff */
[----:B-----5:R-:W-:Y:S01]  /*203b0*/  STL [R1+0x3c], R28 ;  /* 0x00003c1c01007387 */ /* 0x020fe20000100800 */
[----:B------:R-:W-:Y:S01]  /*203c0*/  LOP3.LUT R16, R48, 0xffff, RZ, 0xc0, !PT ;  /* 0x0000ffff30107812 */ /* 0x000fe200078ec0ff */
[----:B------:R-:W-:Y:S01]  /*203d0*/  IMAD.U32 R0, R14, 0x10000, RZ ;  /* 0x000100000e007824 */ /* 0x000fe200078e00ff */
[----:B------:R-:W-:Y:S01]  /*203e0*/  LOP3.LUT R5, R7, 0xff, RZ, 0xc0, !PT ;  /* 0x000000ff07057812 */ /* 0x000fe200078ec0ff */
[----:B------:R-:W-:Y:S01]  /*203f0*/  STL.64 [R1+0x40], R2 ;  /* 0x0000400201007387 */ /* 0x000fe20000100a00 */
[----:B------:R-:W-:Y:S01]  /*20400*/  LOP3.LUT R11, R98, 0xffff, RZ, 0xc0, !PT ;  /* 0x0000ffff620b7812 */ /* 0x000fe200078ec0ff */
[----:B------:R-:W-:Y:S01]  /*20410*/  BSSY.RECONVERGENT B0, `(.L_x_279) ;  /* 0x0000177000007945 */ /* 0x000fe20003800200 */
[----:B------:R-:W-:Y:S01]  /*20420*/  PRMT R13, R48, 0x7604, R5 ;  /* 0x00007604300d7816 */ /* 0x000fe20000000005 */
[----:B------:R-:W-:Y:S01]  /*20430*/  IMAD.MOV.U32 R5, RZ, RZ, R132 ;  /* 0x000000ffff057224 */ /* 0x000fe200078e0084 */
[----:B------:R-:W-:-:S02]  /*20440*/  LOP3.LUT R0, R0, 0xff0000, RZ, 0xc0, !PT ;  /* 0x00ff000000007812 */ /* 0x000fc400078ec0ff */
[----:B------:R-:W-:Y:S02]  /*20450*/  LOP3.LUT R12, R55, 0xffff, RZ, 0xc0, !PT ;  /* 0x0000ffff370c7812 */ /* 0x000fe400078ec0ff */
[----:B------:R0:W-:Y:S01]  /*20460*/  STL.64 [R1], R4 ;  /* 0x0000000401007387 */ /* 0x0001e20000100a00 */
[----:B------:R-:W-:Y:S01]  /*20470*/  IMAD.IADD R13, R13, 0x1, R0 ;  /* 0x000000010d0d7824 */ /* 0x000fe200078e0200 */
[----:B------:R-:W-:Y:S02]  /*20480*/  PRMT R16, R7, 0x3340, R16 ;  /* 0x0000334007107816 */ /* 0x000fe40000000010 */
[----:B------:R-:W-:Y:S02]  /*20490*/  LOP3.LUT R0, R53, 0xffff, RZ, 0xc0, !PT ;  /* 0x0000ffff35007812 */ /* 0x000fe400078ec0ff */
[----:B------:R-:W-:Y:S02]  /*204a0*/  LOP3.LUT R9, R102, 0xffff, RZ, 0xc0, !PT ;  /* 0x0000ffff66097812 */ /* 0x000fe400078ec0ff */
[----:B------:R-:W-:-:S02]  /*204b0*/  LOP3.LUT R10, R101, 0xffff, RZ, 0xc0, !PT ;  /* 0x0000ffff650a7812 */ /* 0x000fc400078ec0ff */
[----:B------:R-:W-:Y:S02]  /*204c0*/  LOP3.LUT R8, R103, 0xffff, RZ, 0xc0, !PT ;  /* 0x0000ffff67087812 */ /* 0x000fe400078ec0ff */
[----:B------:R-:W-:Y:S01]  /*204d0*/  LOP3.LUT R15, R99, 0xffff, RZ, 0xc0, !PT ;  /* 0x0000ffff630f7812 */ /* 0x000fe200078ec0ff */
[----:B0-----:R-:W-:Y:S01]  /*204e0*/  IMAD.U32 R4, R0, 0x10000, RZ ;  /* 0x0001000000047824 */ /* 0x001fe200078e00ff */
[----:B------:R-:W-:Y:S02]  /*204f0*/  LOP3.LUT R22, R106, 0xffff, RZ, 0xc0, !PT ;  /* 0x0000ffff6a167812 */ /* 0x000fe400078ec0ff */
[----:B------:R-:W-:Y:S02]  /*20500*/  LOP3.LUT R5, R105, 0xffff, RZ, 0xc0, !PT ;  /* 0x0000ffff69057812 */ /* 0x000fe400078ec0ff */
[----:B------:R-:W-:Y:S02]  /*20510*/  LOP3.LUT R6, R52, 0xffff, RZ, 0xc0, !PT ;  /* 0x0000ffff34067812 */ /* 0x000fe400078ec0ff */
[----:B------:R-:W-:-:S02]  /*20520*/  LOP3.LUT R7, R51, 0xffff, RZ, 0xc0, !PT ;  /* 0x0000ffff33077812 */ /* 0x000fc400078ec0ff */
[----:B------:R-:W-:Y:S02]  /*20530*/  PRMT R20, R12, 0x3340, R11 ;  /* 0x000033400c147816 */ /* 0x000fe4000000000b */
[C---:B------:R-:W-:Y:S02]  /*20540*/  PRMT R21, R10.reuse, 0x3340, R9 ;  /* 0x000033400a157816 */ /* 0x040fe40000000009 */
[C---:B------:R-:W-:Y:S02]  /*20550*/  PRMT R22, R5.reuse, 0x3340, R22 ;  /* 0x0000334005167816 */ /* 0x040fe40000000016 */
[----:B------:R-:W-:Y:S01]  /*20560*/  LOP3.LUT R11, R10, 0xff, RZ, 0xc0, !PT ;  /* 0x000000ff0a0b7812 */ /* 0x000fe200078ec0ff */
[----:B------:R-:W-:Y:S01]  /*20570*/  IMAD.U32 R10, R8, 0x10000, RZ ;  /* 0x00010000080a7824 */ /* 0x000fe200078e00ff */
[----:B------:R-:W-:Y:S01]  /*20580*/  LOP3.LUT R19, R5, 0xff, RZ, 0xc0, !PT ;  /* 0x000000ff05137812 */ /* 0x000fe200078ec0ff */
[----:B------:R-:W-:Y:S01]  /*20590*/  IMAD.U32 R5, R15, 0x10000, RZ ;  /* 0x000100000f057824 */ /* 0x000fe200078e00ff */
[----:B------:R-:W-:-:S02]  /*205a0*/  PRMT R17, R7, 0x3340, R6 ;  /* 0x0000334007117816 */ /* 0x000fc40000000006 */
[----:B------:R-:W-:Y:S02]  /*205b0*/  LOP3.LUT R7, R7, 0xff, RZ, 0xc0, !PT ;  /* 0x000000ff07077812 */ /* 0x000fe400078ec0ff */
[----:B------:R-:W-:Y:S02]  /*205c0*/  LOP3.LUT R9, R12, 0xff, RZ, 0xc0, !PT ;  /* 0x000000ff0c097812 */ /* 0x000fe400078ec0ff */
[----:B------:R-:W-:Y:S02]  /*205d0*/  LOP3.LUT R26, R107, 0xffff, RZ, 0xc0, !PT ;  /* 0x0000ffff6b1a7812 */ /* 0x000fe400078ec0ff */
[----:B------:R-:W-:Y:S02]  /*205e0*/  PRMT R7, R52, 0x7604, R7 ;  /* 0x0000760434077816 */ /* 0x000fe40000000007 */
[----:B------:R-:W-:Y:S01]  /*205f0*/  LOP3.LUT R4, R4, 0xff0000, RZ, 0xc0, !PT ;  /* 0x00ff000004047812 */ /* 0x000fe200078ec0ff */
[----:B------:R-:W-:Y:S01]  /*20600*/  IMAD.U32 R12, R26, 0x10000, RZ ;  /* 0x000100001a0c7824 */ /* 0x000fe200078e00ff */
        /* <DEDUP_REMOVED lines=16> */
[----:B------:R-:W-:Y:S02]  /*20710*/  LOP3.LUT R12, R12, 0xff0000, RZ, 0xc0, !PT ;  /* 0x00ff00000c0c7812 */ /* 0x000fe400078ec0ff */
[----:B------:R-:W-:Y:S02]  /*20720*/  PRMT R23, R4, 0x3340, R23 ;  /* 0x0000334004177816 */ /* 0x000fe40000000017 */
[----:B------:R-:W-:Y:S01]  /*20730*/  PRMT R25, R10, 0x3340, R25 ;  /* 0x000033400a197816 */ /* 0x000fe20000000019 */
[----:B------:R-:W-:Y:S01]  /*20740*/  IMAD.IADD R44, R19, 0x1, R12 ;  /* 0x00000001132c7824 */ /* 0x000fe200078e020c */
        /* <DEDUP_REMOVED lines=13> */
[----:B------:R-:W-:Y:S02]  /*20820*/  PRMT R5, R114, 0x7604, R5 ;  /* 0x0000760472057816 */ /* 0x000fe40000000005 */
[----:B------:R-:W-:Y:S01]  /*20830*/  LOP3.LUT R10, R10, 0xff0000, RZ, 0xc0, !PT ;  /* 0x00ff00000a0a7812 */ /* 0x000fe200078ec0ff */
[----:B------:R-:W-:Y:S01]  /*20840*/  IMAD.IADD R66, R7, 0x1, R4 ;  /* 0x0000000107427824 */ /* 0x000fe200078e0204 */
[C---:B------:R-:W-:Y:S02]  /*20850*/  PRMT R19, R30.reuse, 0x3340, R19 ;  /* 0x000033401e137816 */ /* 0x040fe40000000013 */
[----:B------:R-:W-:Y:S01]  /*20860*/  LOP3.LUT R31, R30, 0xff, RZ, 0xc0, !PT ;  /* 0x000000ff1e1f7812 */ /* 0x000fe200078ec0ff */
[----:B------:R-:W-:Y:S01]  /*20870*/  IMAD.U32 R30, R9, 0x10000, RZ ;  /* 0x00010000091e7824 */ /* 0x000fe200078e00ff */
[----:B------:R-:W-:Y:S01]  /*20880*/  LOP3.LUT R4, R56, 0xffff, RZ, 0xc0, !PT ;  /* 0x0000ffff38047812 */ /* 0x000fe200078ec0ff */
[----:B------:R-:W-:Y:S01]  /*20890*/  IMAD.IADD R37, R5, 0x1, R10 ;  /* 0x0000000105257824 */ /* 0x000fe200078e020a */
[----:B------:R-:W-:-:S02]  /*208a0*/  LOP3.LUT R5, R125, 0xffff, RZ, 0xc0, !PT ;  /* 0x0000ffff7d057812 */ /* 0x000fc400078ec0ff */
[----:B------:R-:W-:Y:S02]  /*208b0*/  LOP3.LUT R10, R57, 0xffff, RZ, 0xc0, !PT ;  /* 0x0000ffff390a7812 */ /* 0x000fe400078ec0ff */
[----:B------:R-:W-:Y:S02]  /*208c0*/  PRMT R27, R118, 0x7604, R27 ;  /* 0x00007604761b7816 */ /* 0x000fe4000000001b */
[----:B------:R-:W-:Y:S02]  /*208d0*/  LOP3.LUT R30, R30, 0xff0000, RZ, 0xc0, !PT ;  /* 0x00ff00001e1e7812 */ /* 0x000fe400078ec0ff */
[----:B------:R-:W-:Y:S02]  /*208e0*/  PRMT R31, R122, 0x7604, R31 ;  /* 0x000076047a1f7816 */ /* 0x000fe4000000001f */
[----:B------:R-:W-:Y:S01]  /*208f0*/  LOP3.LUT R34, R34, 0xff0000, RZ, 0xc0, !PT ;  /* 0x00ff000022227812 */ /* 0x000fe200078ec0ff */
[----:B------:R-:W-:Y:S01]  /*20900*/  IMAD.IADD R47, R27, 0x1, R30 ;  /* 0x000000011b2f7824 */ /* 0x000fe200078e021e */
[C---:B------:R-:W-:Y:S01]  /*20910*/  PRMT R38, R5.reuse, 0x3340, R4 ;  /* 0x0000334005267816 */ /* 0x040fe20000000004 */
[----:B------:R-:W-:Y:S01]  /*20920*/  IMAD.U32 R4, R10, 0x10000, RZ ;  /* 0x000100000a047824 */ /* 0x000fe200078e00ff */
[----:B------:R-:W-:Y:S01]  /*20930*/  LOP3.LUT R5, R5, 0xff, RZ, 0xc0, !PT ;  /* 0x000000ff05057812 */ /* 0x000fe200078ec0ff */
[----:B------:R-:W-:Y:S01]  /*20940*/  IMAD.IADD R68, R31, 0x1, R34 ;  /* 0x000000011f447824 */ /* 0x000fe200078e0222 */
[----:B------:R-:W-:-:S02]  /*20950*/  LOP3.LUT R27, R60, 0xffff, RZ, 0xc0, !PT ;  /* 0x0000ffff3c1b7812 */ /* 0x000fc400078ec0ff */
[----:B------:R-:W-:Y:S02]  /*20960*/  LOP3.LUT R34, R59, 0xffff, RZ, 0xc0, !PT ;  /* 0x0000ffff3b227812 */ /* 0x000fe400078ec0ff */
[----:B------:R-:W-:Y:S02]  /*20970*/  LOP3.LUT R41, R61, 0xffff, RZ, 0xc0, !PT ;  /* 0x0000ffff3d297812 */ /* 0x000fe400078ec0ff */
[----:B------:R-:W-:Y:S02]  /*20980*/  LOP3.LUT R7, R64, 0xffff, RZ, 0xc0, !PT ;  /* 0x0000ffff40077812 */ /* 0x000fe400078ec0ff */
[----:B------:R-:W-:Y:S02]  /*20990*/  LOP3.LUT R30, R63, 0xffff, RZ, 0xc0, !PT ;  /* 0x0000ffff3f1e7812 */ /* 0x000fe400078ec0ff */
[----:B------:R-:W-:Y:S02]  /*209a0*/  PRMT R5, R56, 0x7604, R5 ;  /* 0x0000760438057816 */ /* 0x000fe40000000005 */
[----:B------:R-:W-:-:S02]  /*209b0*/  LOP3.LUT R4, R4, 0xff0000, RZ, 0xc0, !PT ;  /* 0x00ff000004047812 */ /* 0x000fc400078ec0ff */
[----:B------:R-:W-:Y:S02]  /*209c0*/  LOP3.LUT R39, R126, 0xffff, RZ, 0xc0, !PT ;  /* 0x0000ffff7e277812 */ /* 0x000fe400078ec0ff */
[----:B------:R-:W-:Y:S01]  /*209d0*/  PRMT R46, R34, 0x3340, R27 ;  /* 0x00003340222e7816 */ /* 0x000fe2000000001b */
[----:B------:R-:W-:Y:S01]  /*209e0*/  IMAD.U32 R27, R41, 0x10000, RZ ;  /* 0x00010000291b7824 */ /* 0x000fe200078e00ff */
[----:B------:R-:W-:Y:S01]  /*209f0*/  PRMT R42, R30, 0x3340, R7 ;  /* 0x000033401e2a7816 */ /* 0x000fe20000000007 */
[----:B------:R-:W-:Y:S01]  /*20a00*/  IMAD.IADD R70, R5, 0x1, R4 ;  /* 0x0000000105467824 */ /* 0x000fe200078e0204 */
[----:B------:R-:W-:Y:S01]  /*20a10*/  LOP3.LUT R7, R34, 0xff, RZ, 0xc0, !PT ;  /* 0x000000ff22077812 */ /* 0x000fe200078ec0ff */
[----:B------:R-:W-:Y:S01]  /*20a20*/  IMAD.U32 R34, R39, 0x10000, RZ ;  /* 0x0001000027227824 */ /* 0x000fe200078e00ff */
[----:B------:R-:W-:Y:S02]  /*20a30*/  LOP3.LUT R4, R50, 0xffff, RZ, 0xc0, !PT ;  /* 0x0000ffff32047812 */ /* 0x000fe400078ec0ff */
[----:B------:R-:W-:-:S02]  /*20a40*/  LOP3.LUT R31, R30, 0xff, RZ, 0xc0, !PT ;  /* 0x000000ff1e1f7812 */ /* 0x000fc400078ec0ff */
[----:B------:R-:W-:Y:S01]  /*20a50*/  LOP3.LUT R5, R54, 0xffff, RZ, 0xc0, !PT ;  /* 0x0000ffff36057812 */ /* 0x000fe200078ec0ff */
[----:B------:R-:W-:Y:S01]  /*20a60*/  IMAD R43, R4, 0x1000000, R13 ;  /* 0x01000000042b7824 */ /* 0x000fe200078e020d */
[----:B------:R-:W-:Y:S02]  /*20a70*/  PRMT R7, R60, 0x7604, R7 ;  /* 0x000076043c077816 */ /* 0x000fe40000000007 */
[----:B------:R-:W-:Y:S01]  /*20a80*/  LOP3.LUT R30, R27, 0xff0000, RZ, 0xc0, !PT ;  /* 0x00ff00001b1e7812 */ /* 0x000fe200078ec0ff */
[----:B------:R-:W-:Y:S01]  /*20a90*/  IMAD R13, R5, 0x1000000, R36 ;  /* 0x01000000050d7824 */ /* 0x000fe200078e0224 */
[----:B------:R-:W-:Y:S02]  /*20aa0*/  PRMT R31, R64, 0x7604, R31 ;  /* 0x00007604401f7816 */ /* 0x000fe4000000001f */
[----:B------:R-:W-:Y:S01]  /*20ab0*/  LOP3.LUT R34, R34, 0xff0000, RZ, 0xc0, !PT ;  /* 0x00ff000022227812 */ /* 0x000fe200078ec0ff */
[----:B------:R-:W-:Y:S01]  /*20ac0*/  IMAD.IADD R65, R7, 0x1, R30 ;  /* 0x0000000107417824 */ /* 0x000fe200078e021e */
[----:B------:R-:W-:Y:S01]  /*20ad0*/  PRMT R27, R14, 0x3340, R4 ;  /* 0x000033400e1b7816 */ /* 0x000fe20000000004 */
[----:B------:R-:W-:Y:S01]  /*20ae0*/  SHFL.UP PT, R13, R13, 0x2, RZ ;  /* 0x044000000d0d7989 */ /* 0x000fe200000e00ff */
[----:B------:R-:W-:Y:S01]  /*20af0*/  PRMT R0, R0, 0x3340, R5 ;  /* 0x0000334000007816 */ /* 0x000fe20000000005 */
[----:B------:R-:W-:Y:S01]  /*20b00*/  IMAD.IADD R67, R31, 0x1, R34 ;  /* 0x000000011f437824 */ /* 0x000fe200078e0222 */
[----:B------:R-:W-:-:S02]  /*20b10*/  LOP3.LUT R4, R100, 0xffff, RZ, 0xc0, !PT ;  /* 0x0000ffff64047812 */ /* 0x000fc400078ec0ff */
        /* <DEDUP_REMOVED lines=14> */
[----:B------:R-:W-:Y:S01]  /*20c00*/  LOP3.LUT R7, R124, 0xffff, RZ, 0xc0, !PT ;  /* 0x0000ffff7c077812 */ /* 0x000fe200078ec0ff */
[----:B------:R-:W-:Y:S01]  /*20c10*/  IMAD R47, R4, 0x1000000, R47 ;  /* 0x01000000042f7824 */ /* 0x000fe200078e022f */
[----:B------:R-:W-:Y:S01]  /*20c20*/  PRMT R34, R6, 0x3340, R5 ;  /* 0x0000334006227816 */ /* 0x000fe20000000005 */
[----:B------:R-:W-:Y:S01]  /*20c30*/  IMAD R6, R8, 0x1000000, R37 ;  /* 0x0100000008067824 */ /* 0x000fe200078e0225 */
[----:B------:R-:W-:Y:S02]  /*20c40*/  PRMT R36, R9, 0x3340, R4 ;  /* 0x0000334009247816 */ /* 0x000fe40000000004 */
[----:B------:R-:W-:-:S02]  /*20c50*/  PRMT R40, R12, 0x3340, R7 ;  /* 0x000033400c287816 */ /* 0x000fc40000000007 */
        /* <DEDUP_REMOVED lines=9> */
[----:B------:R-:W-:Y:S01]  /*20cf0*/  PRMT R68, R129, 0x7604, R12 ;  /* 0x0000760481447816 */ /* 0x000fe2000000000c */
[----:B------:R-:W-:Y:S01]  /*20d00*/  SHFL.UP PT, R5, R66, 0x2, RZ ;  /* 0x0440000042057989 */ /* 0x000fe200000e00ff */
[----:B------:R-:W-:-:S02]  /*20d10*/  PRMT R39, R39, 0x3340, R4 ;  /* 0x0000334027277816 */ /* 0x000fc40000000004 */
[----:B------:R-:W-:Y:S01]  /*20d20*/  LOP3.LUT R44, R62, 0xffff, RZ, 0xc0, !PT ;  /* 0x0000ffff3e2c7812 */ /* 0x000fe200078ec0ff */
[----:B------:R-:W0:Y:S01]  /*20d30*/  SHFL.UP PT, R12, R43, 0x2, RZ ;  /* 0x044000002b0c7989 */ /* 0x000e2200000e00ff */
[----:B------:R-:W-:Y:S02]  /*20d40*/  PRMT R21, R21, 0x5410, R30 ;  /* 0x0000541015157816 */ /* 0x000fe4000000001e */
[----:B------:R-:W-:Y:S01]  /*20d50*/  PRMT R20, R20, 0x5410, R31 ;  /* 0x0000541014147816 */ /* 0x000fe2000000001f */
[----:B------:R-:W-:Y:S01]  /*20d60*/  SHFL.UP PT, R4, R45, 0x2, RZ ;  /* 0x044000002d047989 */ /* 0x000fe200000e00ff */
[----:B------:R-:W-:Y:S01]  /*20d70*/  IMAD R10, R44, 0x1000000, R65 ;  /* 0x010000002c0a7824 */ /* 0x000fe200078e0241 */
[----:B------:R-:W-:Y:S02]  /*20d80*/  PRMT R23, R23, 0x5410, R34 ;  /* 0x0000541017177816 */ /* 0x000fe40000000022 */
[----:B------:R-:W1:Y:S01]  /*20d90*/  SHFL.UP PT, R7, R47, 0x2, RZ ;  /* 0x044000002f077989 */ /* 0x000e6200000e00ff */
[----:B------:R-:W-:-:S02]  /*20da0*/  PRMT R22, R22, 0x5410, R33 ;  /* 0x0000541016167816 */ /* 0x000fc40000000021 */
[----:B------:R-:W-:Y:S01]  /*20db0*/  PRMT R26, R129, 0x7604, R128 ;  /* 0x00007604811a7816 */ /* 0x000fe20000000080 */
[----:B------:R-:W-:Y:S01]  /*20dc0*/  SHFL.UP PT, R8, R8, 0x2, RZ ;  /* 0x0440000008087989 */ /* 0x000fe200000e00ff */
[----:B------:R-:W-:Y:S02]  /*20dd0*/  PRMT R16, R16, 0x5410, R27 ;  /* 0x0000541010107816 */ /* 0x000fe4000000001b */
[----:B------:R-:W-:Y:S01]  /*20de0*/  PRMT R25, R25, 0x5410, R36 ;  /* 0x0000541019197816 */ /* 0x000fe20000000024 */
[----:B------:R-:W-:Y:S01]  /*20df0*/  STL.128 [R1+0x10], R20 ;  /* 0x0000101401007387 */ /* 0x000fe20000100c00 */
[----:B------:R-:W-:Y:S02]  /*20e00*/  PRMT R24, R24, 0x5410, R35 ;  /* 0x0000541018187816 */ /* 0x000fe40000000023 */
[----:B------:R-:W-:Y:S01]  /*20e10*/  PRMT R27, R38, 0x5410, R37 ;  /* 0x00005410261b7816 */ /* 0x000fe20000000025 */
[----:B------:R-:W-:Y:S01]  /*20e20*/  SHFL.UP PT, R9, R9, 0x2, RZ ;  /* 0x0440000009097989 */ /* 0x000fe200000e00ff */
[----:B------:R-:W-:-:S02]  /*20e30*/  ISETP.NE.U32.AND P0, PT, R133, RZ, PT ;  /* 0x000000ff8500720c */ /* 0x000fc40003f05070 */
[----:B------:R-:W-:Y:S01]  /*20e40*/  PRMT R17, R17, 0x5410, R0 ;  /* 0x0000541011117816 */ /* 0x000fe20000000000 */
[----:B0-----:R-:W-:Y:S01]  /*20e50*/  STL.128 [R1+0x50], R12 ;  /* 0x0000500c01007387 */ /* 0x001fe20000100c00 */
[----:B------:R-:W-:Y:S02]  /*20e60*/  ISETP.NE.AND.EX P0, PT, R132, RZ, PT, P0 ;  /* 0x000000ff8400720c */ /* 0x000fe40003f05300 */
[----:B------:R-:W-:Y:S01]  /*20e70*/  PRMT R41, R41, 0x3340, R44 ;  /* 0x0000334029297816 */ /* 0x000fe2000000002c */
[----:B------:R-:W-:Y:S01]  /*20e80*/  SHFL.UP PT, R10, R10, 0x2, RZ ;  /* 0x044000000a0a7989 */ /* 0x000fe200000e00ff */
[----:B------:R-:W-:Y:S02]  /*20e90*/  PRMT R35, R42, 0x5410, R39 ;  /* 0x000054102a237816 */ /* 0x000fe40000000027 */
[----:B------:R-:W-:Y:S01]  /*20ea0*/  PRMT R34, R46, 0x5410, R41 ;  /* 0x000054102e227816 */ /* 0x000fe20000000029 */
[----:B-1----:R-:W-:Y:S01]  /*20eb0*/  STL.128 [R1+0x60], R4 ;  /* 0x0000600401007387 */ /* 0x002fe20000100c00 */
[----:B------:R-:W-:-:S02]  /*20ec0*/  PRMT R30, R48, 0x7610, R30 ;  /* 0x00007610301e7816 */ /* 0x000fc4000000001e */
[----:B------:R-:W-:Y:S01]  /*20ed0*/  PRMT R31, R49, 0x7610, R31 ;  /* 0x00007610311f7816 */ /* 0x000fe2000000001f */
[----:B------:R-:W0:Y:S01]  /*20ee0*/  SHFL.UP PT, R11, R11, 0x2, RZ ;  /* 0x044000000b0b7989 */ /* 0x000e2200000e00ff */
[----:B------:R-:W-:Y:S02]  /*20ef0*/  PRMT R33, R50, 0x7610, R33 ;  /* 0x0000761032217816 */ /* 0x000fe40000000021 */
[----:B------:R-:W-:Y:S01]  /*20f00*/  PRMT R36, R53, 0x7610, R36 ;  /* 0x0000761035247816 */ /* 0x000fe20000000024 */
[----:B------:R-:W-:Y:S01]  /*20f10*/  SHFL.UP PT, R20, R28, 0x2, RZ ;  /* 0x044000001c147989 */ /* 0x000fe200000e00ff */
        /* <DEDUP_REMOVED lines=11> */
[----:B------:R-:W2:Y:S01]  /*20fd0*/  SHFL.UP PT, R15, R132, 0x2, RZ ;  /* 0x04400000840f7989 */ /* 0x000ea200000e00ff */
[----:B------:R-:W-:-:S02]  /*20fe0*/  PRMT R74, R106, 0x7610, R74 ;  /* 0x000076106a4a7816 */ /* 0x000fc4000000004a */
[----:B------:R-:W-:Y:S01]  /*20ff0*/  PRMT R75, R107, 0x7610, R75 ;  /* 0x000076106b4b7816 */ /* 0x000fe2000000004b */
[----:B------:R3:W4:Y:S01]  /*21000*/  SHFL.UP PT, R67, R68, 0x2, RZ ;  /* 0x0440000044437989 */ /* 0x00072200000e00ff */
[----:B------:R-:W-:Y:S02]  /*21010*/  PRMT R76, R108, 0x7610, R76 ;  /* 0x000076106c4c7816 */ /* 0x000fe4000000004c */
[----:B------:R-:W-:Y:S01]  /*21020*/  PRMT R77, R109, 0x7610, R77 ;  /* 0x000076106d4d7816 */ /* 0x000fe2000000004d */
[----:B------:R1:W-:Y:S01]  /*21030*/  STL.U16 [R1+0x38], R26 ;  /* 0x0000381a01007387 */ /* 0x0003e20000100400 */
[----:B------:R-:W-:Y:S02]  /*21040*/  PRMT R78, R110, 0x7610, R78 ;  /* 0x000076106e4e7816 */ /* 0x000fe4000000004e */
[----:B------:R-:W-:Y:S01]  /*21050*/  PRMT R79, R111, 0x7610, R79 ;  /* 0x000076106f4f7816 */ /* 0x000fe2000000004f */
[----:B0-----:R-:W-:Y:S01]  /*21060*/  STL.128 [R1+0x70], R8 ;  /* 0x0000700801007387 */ /* 0x001fe20000100c00 */
[----:B---3--:R-:W-:-:S02]  /*21070*/  PRMT R68, R100, 0x7610, R68 ;  /* 0x0000761064447816 */ /* 0x008fc40000000044 */
[----:B------:R-:W-:Y:S01]  /*21080*/  PRMT R80, R112, 0x7610, R80 ;  /* 0x0000761070507816 */ /* 0x000fe20000000050 */
[----:B-1----:R-:W-:Y:S01]  /*21090*/  STL.64 [R1+0x88], R4 ;  /* 0x0000880401007387 */ /* 0x002fe20000100a00 */
[----:B------:R-:W-:Y:S02]  /*210a0*/  PRMT R81, R113, 0x7610, R81 ;  /* 0x0000761071517816 */ /* 0x000fe40000000051 */
[----:B------:R-:W-:Y:S01]  /*210b0*/  PRMT R26, R19, 0x5410, R40 ;  /* 0x00005410131a7816 */ /* 0x000fe20000000028 */
[----:B------:R-:W-:Y:S01]  /*210c0*/  STL [R1+0x84], R20 ;  /* 0x0000841401007387 */ /* 0x000fe20000100800 */
[----:B------:R-:W-:Y:S02]  /*210d0*/  PRMT R19, R29, 0x7610, R19 ;  /* 0x000076101d137816 */ /* 0x000fe40000000013 */
[----:B------:R-:W-:Y:S01]  /*210e0*/  PRMT R82, R114, 0x7610, R82 ;  /* 0x0000761072527816 */ /* 0x000fe20000000052 */
[----:B------:R-:W-:Y:S01]  /*210f0*/  STL.128 [R1+0x20], R24 ;  /* 0x0000201801007387 */ /* 0x000fe20000100c00 */
[----:B------:R-:W-:-:S02]  /*21100*/  PRMT R83, R115, 0x7610, R83 ;  /* 0x0000761073537816 */ /* 0x000fc40000000053 */
[----:B------:R-:W-:Y:S01]  /*21110*/  PRMT R84, R116, 0x7610, R84 ;  /* 0x0000761074547816 */ /* 0x000fe20000000054 */
[----:B--2---:R-:W-:Y:S01]  /*21120*/  STL.64 [R1+0x48], R14 ;  /* 0x0000480e01007387 */ /* 0x004fe20000100a00 */
[----:B----4-:R-:W-:Y:S02]  /*21130*/  SHF.R.U32.HI R0, RZ, 0x8, R67 ;  /* 0x00000008ff007819 */ /* 0x010fe40000011643 */
[----:B------:R-:W-:Y:S01]  /*21140*/  PRMT R85, R117, 0x7610, R85 ;  /* 0x0000761075557816 */ /* 0x000fe20000000055 */
[----:B------:R0:W-:Y:S01]  /*21150*/  STL.64 [R1+0x8], R16 ;  /* 0x0000081001007387 */ /* 0x0001e20000100a00 */
[--C-:B------:R-:W-:Y:S02]  /*21160*/  PRMT R0, R0, 0x7604, R67.reuse ;  /* 0x0000760400007816 */ /* 0x100fe40000000043 */
[----:B------:R-:W-:Y:S01]  /*21170*/  PRMT R67, R99, 0x7610, R67 ;  /* 0x0000761063437816 */ /* 0x000fe20000000043 */
[----:B------:R1:W-:Y:S01]  /*21180*/  STL.64 [R1+0x30], R34 ;  /* 0x0000302201007387 */ /* 0x0003e20000100a00 */
[----:B------:R-:W-:-:S02]  /*21190*/  PRMT R86, R118, 0x7610, R86 ;  /* 0x0000761076567816 */ /* 0x000fc40000000056 */
[----:B------:R-:W-:Y:S01]  /*211a0*/  PRMT R87, R119, 0x7610, R87 ;  /* 0x0000761077577816 */ /* 0x000fe20000000057 */
[----:B------:R2:W-:Y:S01]  /*211b0*/  STL.U16 [R1+0x80], R0 ;  /* 0x0000800001007387 */ /* 0x0005e20000100400 */
[----:B------:R-:W-:Y:S02]  /*211c0*/  PRMT R88, R120, 0x7610, R88 ;  /* 0x0000761078587816 */ /* 0x000fe40000000058 */
[----:B------:R-:W-:Y:S01]  /*211d0*/  PRMT R89, R121, 0x7610, R89 ;  /* 0x0000761079597816 */ /* 0x000fe20000000059 */
[----:B0-----:R-:W-:Y:S01]  /*211e0*/  IMAD.MOV.U32 R16, RZ, RZ, R2 ;  /* 0x000000ffff107224 */ /* 0x001fe200078e0002 */
[----:B------:R-:W-:Y:S01]  /*211f0*/  PRMT R90, R122, 0x7610, R90 ;  /* 0x000076107a5a7816 */ /* 0x000fe2000000005a */
[----:B------:R-:W-:Y:S01]  /*21200*/  IMAD.MOV.U32 R17, RZ, RZ, R3 ;  /* 0x000000ffff117224 */ /* 0x000fe200078e0003 */
[----:B------:R-:W-:Y:S02]  /*21210*/  PRMT R91, R123, 0x7610, R91 ;  /* 0x000076107b5b7816 */ /* 0x000fe4000000005b */
[----:B-1----:R-:W-:Y:S01]  /*21220*/  PRMT R34, R51, 0x7610, R34 ;  /* 0x0000761033227816 */ /* 0x002fe20000000022 */
[----:B--2---:R-:W-:Y:S01]  /*21230*/  IMAD.MOV.U32 R0, RZ, RZ, R28 ;  /* 0x000000ffff007224 */ /* 0x004fe200078e001c */
        /* <DEDUP_REMOVED lines=24> */
.L_x_282:
[----:B0-----:R-:W-:-:S06]  /*213c0*/  IMAD.IADD R0, R1, 0x1, R6 ;  /* 0x0000000101007824 */ /* 0x001fcc00078e0206 */
[----:B------:R-:W2:Y:S01]  /*213d0*/  LDL.U8 R0, [R0+0x118] ;  /* 0x0001180000007983 */ /* 0x000ea20000100000 */
[----:B------:R-:W-:Y:S02]  /*213e0*/  IMAD.MOV.U32 R4, RZ, RZ, R6 ;  /* 0x000000ffff047224 */ /* 0x000fe400078e0006 */
[----:B------:R-:W-:Y:S01]  /*213f0*/  VIADD R6, R6, 0x1 ;  /* 0x0000000106067836 */ /* 0x000fe20000000000 */
[----:B--2---:R-:W-:-:S13]  /*21400*/  ISETP.NE.AND P0, PT, R0, RZ, PT ;  /* 0x000000ff0000720c */ /* 0x004fda0003f05270 */
[----:B------:R-:W-:Y:S05]  /*21410*/  @P0 BRA `(.L_x_282) ;  /* 0xfffffffc00e80947 */ /* 0x000fea000383ffff */
[----:B------:R-:W-:Y:S05]  /*21420*/  BSYNC.RECONVERGENT B1 ;  /* 0x0000000000017941 */ /* 0x000fea0003800200 */
.L_x_281:
[----:B------:R-:W-:Y:S01]  /*21430*/  LOP3.LUT P0, RZ, R12, 0xff, RZ, 0xc0, !PT ;  /* 0x000000ff0cff7812 */ /* 0x000fe2000780c0ff */
[----:B------:R-:W-:Y:S01]  /*21440*/  BSSY.RECONVERGENT B1, `(.L_x_283) ;  /* 0x000000f000017945 */ /* 0x000fe20003800200 */
[----:B------:R-:W-:-:S11]  /*21450*/  IMAD.MOV.U32 R0, RZ, RZ, R4 ;  /* 0x000000ffff007224 */ /* 0x000fd600078e0004 */
[----:B------:R-:W-:Y:S05]  /*21460*/  @!P0 BRA `(.L_x_284) ;  /* 0x0000000000308947 */ /* 0x000fea0003800000 */
[----:B------:R-:W-:Y:S01]  /*21470*/  BSSY.RECONVERGENT B2, `(.L_x_285) ;  /* 0x000000a000027945 */ /* 0x000fe20003800200 */
[----:B------:R-:W-:-:S07]  /*21480*/  IMAD.MOV.U32 R0, RZ, RZ, RZ ;  /* 0x000000ffff007224 */ /* 0x000fce00078e00ff */
.L_x_286:
        /* <DEDUP_REMOVED lines=9> */
.L_x_285:
[----:B------:R-:W-:-:S07]  /*21520*/  IMAD.MOV.U32 R0, RZ, RZ, R5 ;  /* 0x000000ffff007224 */ /* 0x000fce00078e0005 */
.L_x_284:
[----:B------:R-:W-:Y:S05]  /*21530*/  BSYNC.RECONVERGENT B1 ;  /* 0x0000000000017941 */ /* 0x000fea0003800200 */
.L_x_283:
[----:B------:R-:W-:Y:S01]  /*21540*/  IMAD.IADD R4, R1, 0x1, R0 ;  /* 0x0000000101047824 */ /* 0x000fe200078e0200 */
[----:B------:R-:W-:Y:S01]  /*21550*/  BSSY.RECONVERGENT B1, `(.L_x_287) ;  /* 0x0000009000017945 */ /* 0x000fe20003800200 */
[----:B------:R-:W-:-:S03]  /*21560*/  IMAD.MOV.U32 R0, RZ, RZ, RZ ;  /* 0x000000ffff007224 */ /* 0x000fc600078e00ff */
[----:B------:R0:W-:Y:S04]  /*21570*/  STL.U8 [R4+0x118], RZ ;  /* 0x000118ff04007387 */ /* 0x0001e80000100000 */
.L_x_288:
[----:B------:R-:W-:-:S05]  /*21580*/  IMAD.IADD R5, R1, 0x1, R0 ;  /* 0x0000000101057824 */ /* 0x000fca00078e0200 */
[----:B0-----:R-:W2:Y:S02]  /*21590*/  LDL.U8 R4, [R5+0x118] ;  /* 0x0001180005047983 */ /* 0x001ea40000100000 */
[----:B--2---:R-:W-:Y:S01]  /*215a0*/  ISETP.NE.AND P0, PT, R4, RZ, PT ;  /* 0x000000ff0400720c */ /* 0x004fe20003f05270 */
[----:B------:R-:W-:Y:S02]  /*215b0*/  IMAD.MOV.U32 R4, RZ, RZ, R0 ;  /* 0x000000ffff047224 */ /* 0x000fe400078e0000 */
[----:B------:R-:W-:-:S10]  /*215c0*/  VIADD R0, R0, 0x1 ;  /* 0x0000000100007836 */ /* 0x000fd40000000000 */
[----:B------:R-:W-:Y:S05]  /*215d0*/  @P0 BRA `(.L_x_288) ;  /* 0xfffffffc00e80947 */ /* 0x000fea000383ffff */
[----:B------:R-:W-:Y:S05]  /*215e0*/  BSYNC.RECONVERGENT B1 ;  /* 0x0000000000017941 */ /* 0x000fea0003800200 */
.L_x_287:
[----:B------:R-:W-:Y:S01]  /*215f0*/  LOP3.LUT P0, RZ, R29, 0xff, RZ, 0xc0, !PT ;  /* 0x000000ff1dff7812 */ /* 0x000fe2000780c0ff */
[----:B------:R-:W-:Y:S01]  /*21600*/  BSSY.RECONVERGENT B1, `(.L_x_289) ;  /* 0x0000010000017945 */ /* 0x000fe20003800200 */
[----:B------:R-:W-:-:S11]  /*21610*/  IMAD.MOV.U32 R0, RZ, RZ, R4 ;  /* 0x000000ffff007224 */ /* 0x000fd600078e0004 */
[----:B------:R-:W-:Y:S05]  /*21620*/  @!P0 BRA `(.L_x_290) ;  /* 0x0000000000348947 */ /* 0x000fea0003800000 */
[----:B------:R-:W-:Y:S01]  /*21630*/  BSSY.RECONVERGENT B2, `(.L_x_291) ;  /* 0x000000b000027945 */ /* 0x000fe20003800200 */
[----:B------:R-:W-:Y:S01]  /*21640*/  IMAD.MOV.U32 R0, RZ, RZ, RZ ;  /* 0x000000ffff007224 */ /* 0x000fe200078e00ff */
[----:B------:R-:W-:-:S07]  /*21650*/  PRMT R5, R29, 0x7610, R5 ;  /* 0x000076101d057816 */ /* 0x000fce0000000005 */
.L_x_292:
        /* <DEDUP_REMOVED lines=9> */
.L_x_291:
[----:B------:R-:W-:-:S07]  /*216f0*/  IMAD.MOV.U32 R0, RZ, RZ, R6 ;  /* 0x000000ffff007224 */ /* 0x000fce00078e0006 */
.L_x_290:
[----:B------:R-:W-:Y:S05]  /*21700*/  BSYNC.RECONVERGENT B1 ;  /* 0x0000000000017941 */ /* 0x000fea0003800200 */
.L_x_289:
        /* <DEDUP_REMOVED lines=71> */
.L_x_280:
[----:B------:R-:W-:Y:S05]  /*21b80*/  BSYNC.RECONVERGENT B0 ;  /* 0x0000000000007941 */ /* 0x000fea0003800200 */
.L_x_279:
        /* <DEDUP_REMOVED lines=61> */
.L_x_294:
[----:B------:R-:W-:Y:S05]  /*21f60*/  BSYNC.RECONVERGENT B0 ;  /* 0x0000000000007941 */ /* 0x000fea0003800200 */
.L_x_293:
        /* <DEDUP_REMOVED lines=16> */
[----:B------:R-:W-:Y:S01]  /*22070*/  LOP3.LUT R9, R69, 0xffff, RZ, 0xc0, !PT ;  /* 0x0000ffff45097812 */ /* 0x000fe200078ec0ff */
[----:B------:R0:W-:Y:S01]  /*22080*/  STL.64 [R1], R2 ;  /* 0x0000000201007387 */ /* 0x0001e20000100a00 */
[----:B------:R-:W-:Y:S02]  /*22090*/  LOP3.LUT R14, R67, 0xffff, RZ, 0xc0, !PT ;  /* 0x0000ffff430e7812 */ /* 0x000fe400078ec0ff */
[----:B------:R-:W-:Y:S02]  /*220a0*/  LOP3.LUT R15, R75, 0xffff, RZ, 0xc0, !PT ;  /* 0x0000ffff4b0f7812 */ /* 0x000fe400078ec0ff */
[----:B------:R-:W-:Y:S02]  /*220b0*/  LOP3.LUT R5, R35, 0xffff, RZ, 0xc0, !PT ;  /* 0x0000ffff23057812 */ /* 0x000fe400078ec0ff */
[----:B------:R-:W-:Y:S01]  /*220c0*/  LOP3.LUT R6, R34, 0xffff, RZ, 0xc0, !PT ;  /* 0x0000ffff22067812 */ /* 0x000fe200078ec0ff */
[----:B------:R-:W-:Y:S01]  /*220d0*/  IMAD.U32 R24, R15, 0x10000, RZ ;  /* 0x000100000f187824 */ /* 0x000fe200078e00ff */
        /* <DEDUP_REMOVED lines=8> */
[----:B------:R-:W-:-:S02]  /*22160*/  PRMT R3, R6, 0x3340, R5 ;  /* 0x0000334006037816 */ /* 0x000fc40000000005 */
[----:B------:R-:W-:Y:S01]  /*22170*/  PRMT R23, R11, 0x3340, R10 ;  /* 0x000033400b177816 */ /* 0x000fe2000000000a */
[----:B------:R-:W-:Y:S01]  /*22180*/  IMAD.U32 R10, R7, 0x10000, RZ ;  /* 0x00010000070a7824 */ /* 0x000fe200078e00ff */
[----:B------:R-:W-:Y:S02]  /*22190*/  PRMT R22, R25, 0x3340, R22 ;  /* 0x0000334019167816 */ /* 0x000fe40000000016 */
[----:B------:R-:W-:Y:S02]  /*221a0*/  LOP3.LUT R6, R6, 0xff, RZ, 0xc0, !PT ;  /* 0x000000ff06067812 */ /* 0x000fe400078ec0ff */
[----:B------:R-:W-:Y:S02]  /*221b0*/  LOP3.LUT R11, R11, 0xff, RZ, 0xc0, !PT ;  /* 0x000000ff0b0b7812 */ /* 0x000fe400078ec0ff */
[----:B------:R-:W-:Y:S02]  /*221c0*/  LOP3.LUT R25, R25, 0xff, RZ, 0xc0, !PT ;  /* 0x000000ff19197812 */ /* 0x000fe400078ec0ff */
[----:B------:R-:W-:-:S02]  /*221d0*/  LOP3.LUT R9, R9, 0xff, RZ, 0xc0, !PT ;  /* 0x000000ff09097812 */ /* 0x000fc400078ec0ff */
        /* <DEDUP_REMOVED lines=22> */
[----:B------:R-:W-:Y:S02]  /*22340*/  PRMT R27, R2, 0x3340, R27 ;  /* 0x00003340021b7816 */ /* 0x000fe4000000001b */
[----:B------:R-:W-:-:S02]  /*22350*/  PRMT R25, R8, 0x3340, R25 ;  /* 0x0000334008197816 */ /* 0x000fc40000000019 */
[----:B------:R-:W-:Y:S01]  /*22360*/  LOP3.LUT R29, R2, 0xff, RZ, 0xc0, !PT ;  /* 0x000000ff021d7812 */ /* 0x000fe200078ec0ff */
[----:B------:R-:W-:Y:S01]  /*22370*/  IMAD.U32 R2, R6, 0x10000, RZ ;  /* 0x0001000006027824 */ /* 0x000fe200078e00ff */
[----:B------:R-:W-:Y:S01]  /*22380*/  LOP3.LUT R55, R8, 0xff, RZ, 0xc0, !PT ;  /* 0x000000ff08377812 */ /* 0x000fe200078ec0ff */
[----:B------:R-:W-:Y:S01]  /*22390*/  IMAD.U32 R8, R11, 0x10000, RZ ;  /* 0x000100000b087824 */ /* 0x000fe200078e00ff */
[----:B------:R-:W-:Y:S02]  /*223a0*/  PRMT R24, R5, 0x3340, R24 ;  /* 0x0000334005187816 */ /* 0x000fe40000000018 */
[----:B------:R-:W-:Y:S02]  /*223b0*/  LOP3.LUT R28, R90, 0xffff, RZ, 0xc0, !PT ;  /* 0x0000ffff5a1c7812 */ /* 0x000fe400078ec0ff */
[----:B------:R-:W-:Y:S02]  /*223c0*/  LOP3.LUT R9, R89, 0xffff, RZ, 0xc0, !PT ;  /* 0x0000ffff59097812 */ /* 0x000fe400078ec0ff */
[----:B------:R-:W-:-:S02]  /*223d0*/  LOP3.LUT R53, R91, 0xffff, RZ, 0xc0, !PT ;  /* 0x0000ffff5b357812 */ /* 0x000fc400078ec0ff */
[----:B------:R-:W-:Y:S02]  /*223e0*/  LOP3.LUT R5, R5, 0xff, RZ, 0xc0, !PT ;  /* 0x000000ff05057812 */ /* 0x000fe400078ec0ff */
[----:B------:R-:W-:Y:S01]  /*223f0*/  PRMT R28, R9, 0x3340, R28 ;  /* 0x00003340091c7816 */ /* 0x000fe2000000001c */
[----:B------:R-:W-:Y:S01]  /*22400*/  IMAD.U32 R48, R53, 0x10000, RZ ;  /* 0x0001000035307824 */ /* 0x000fe200078e00ff */
[----:B------:R-:W-:Y:S02]  /*22410*/  LOP3.LUT R57, R9, 0xff, RZ, 0xc0, !PT ;  /* 0x000000ff09397812 */ /* 0x000fe400078ec0ff */
        /* <DEDUP_REMOVED lines=15> */
[C---:B------:R-:W-:Y:S02]  /*22510*/  PRMT R56, R5.reuse, 0x3340, R2 ;  /* 0x0000334005387816 */ /* 0x040fe40000000002 */
[----:B------:R-:W-:Y:S01]  /*22520*/  LOP3.LUT R2, R5, 0xff, RZ, 0xc0, !PT ;  /* 0x000000ff05027812 */ /* 0x000fe200078ec0ff */
[----:B------:R-:W-:Y:S01]  /*22530*/  IMAD.U32 R5, R26, 0x10000, RZ ;  /* 0x000100001a057824 */ /* 0x000fe200078e00ff */
[----:B------:R-:W-:Y:S02]  /*22540*/  LOP3.LUT R57, R94, 0xffff, RZ, 0xc0, !PT ;  /* 0x0000ffff5e397812 */ /* 0x000fe400078ec0ff */
        /* <DEDUP_REMOVED lines=17> */
[----:B------:R-:W-:Y:S01]  /*22660*/  LOP3.LUT R5, R37, 0xffff, RZ, 0xc0, !PT ;  /* 0x0000ffff25057812 */ /* 0x000fe200078ec0ff */
[----:B------:R-:W-:Y:S01]  /*22670*/  IMAD.IADD R103, R64, 0x1, R29 ;  /* 0x0000000140677824 */ /* 0x000fe200078e021d */
[----:B------:R-:W-:Y:S01]  /*22680*/  PRMT R48, R43, 0x7604, R48 ;  /* 0x000076042b307816 */ /* 0x000fe20000000030 */
[----:B------:R-:W-:Y:S01]  /*22690*/  IMAD R12, R2, 0x1000000, R12 ;  /* 0x01000000020c7824 */ /* 0x000fe200078e020c */
[----:B------:R-:W-:Y:S02]  /*226a0*/  LOP3.LUT R9, R8, 0xff0000, RZ, 0xc0, !PT ;  /* 0x00ff000008097812 */ /* 0x000fe400078ec0ff */
[----:B------:R-:W-:Y:S01]  /*226b0*/  PRMT R29, R13, 0x3340, R2 ;  /* 0x000033400d1d7816 */ /* 0x000fe20000000002 */
[----:B------:R-:W-:Y:S01]  /*226c0*/  IMAD R13, R5, 0x1000000, R50 ;  /* 0x01000000050d7824 */ /* 0x000fe200078e0232 */
[----:B------:R-:W-:Y:S01]  /*226d0*/  PRMT R2, R4, 0x3340, R5 ;  /* 0x0000334004027816 */ /* 0x000fe20000000005 */
[----:B------:R-:W-:Y:S01]  /*226e0*/  IMAD.IADD R101, R48, 0x1, R9 ;  /* 0x0000000130657824 */ /* 0x000fe200078e0209 */
[----:B------:R-:W-:Y:S01]  /*226f0*/  LOP3.LUT R4, R72, 0xffff, RZ, 0xc0, !PT ;  /* 0x0000ffff48047812 */ /* 0x000fe200078ec0ff */
[----:B------:R-:W-:Y:S01]  /*22700*/  SHFL.UP PT, R12, R12, 0x4, RZ ;  /* 0x048000000c0c7989 */ /* 0x000fe200000e00ff */
[----:B------:R-:W-:-:S02]  /*22710*/  LOP3.LUT R9, R68, 0xffff, RZ, 0xc0, !PT ;  /* 0x0000ffff44097812 */ /* 0x000fc400078ec0ff */
[----:B------:R-:W-:Y:S01]  /*22720*/  LOP3.LUT R5, R80, 0xffff, RZ, 0xc0, !PT ;  /* 0x0000ffff50057812 */ /* 0x000fe200078ec0ff */
[----:B------:R-:W-:Y:S01]  /*22730*/  IMAD R61, R4, 0x1000000, R49 ;  /* 0x01000000043d7824 */ /* 0x000fe200078e0231 */
[----:B------:R-:W-:Y:S01]  /*22740*/  LOP3.LUT R8, R76, 0xffff, RZ, 0xc0, !PT ;  /* 0x0000ffff4c087812 */ /* 0x000fe200078ec0ff */
[----:B------:R-:W-:Y:S01]  /*22750*/  SHFL.UP PT, R13, R13, 0x4, RZ ;  /* 0x048000000d0d7989 */ /* 0x000fe200000e00ff */
[----:B------:R-:W-:Y:S01]  /*22760*/  PRMT R48, R7, 0x3340, R4 ;  /* 0x0000334007307816 */ /* 0x000fe20000000004 */
[----:B------:R-:W-:Y:S01]  /*22770*/  IMAD R64, R5, 0x1000000, R54 ;  /* 0x0100000005407824 */ /* 0x000fe200078e0236 */
[----:B------:R-:W-:Y:S01]  /*22780*/  PRMT R50, R14, 0x3340, R9 ;  /* 0x000033400e327816 */ /* 0x000fe20000000009 */
[----:B------:R-:W-:Y:S01]  /*22790*/  IMAD R14, R9, 0x1000000, R52 ;  /* 0x01000000090e7824 */ /* 0x000fe200078e0234 */
[----:B------:R-:W-:Y:S01]  /*227a0*/  LOP3.LUT R4, R84, 0xffff, RZ, 0xc0, !PT ;  /* 0x0000ffff54047812 */ /* 0x000fe200078ec0ff */
[----:B------:R-:W-:Y:S01]  /*227b0*/  IMAD R63, R8, 0x1000000, R51 ;  /* 0x01000000083f7824 */ /* 0x000fe200078e0233 */
[----:B------:R-:W-:-:S02]  /*227c0*/  PRMT R52, R6, 0x3340, R5 ;  /* 0x0000334006347816 */ /* 0x000fc40000000005 */
        /* <DEDUP_REMOVED lines=8> */
[----:B------:R-:W-:Y:S02]  /*22850*/  LOP3.LUT R10, R96, 0xff, RZ, 0xc0, !PT ;  /* 0x000000ff600a7812 */ /* 0x000fe400078ec0ff */
[----:B------:R-:W-:Y:S01]  /*22860*/  PRMT R49, R15, 0x3340, R8 ;  /* 0x000033400f317816 */ /* 0x000fe20000000008 */
[----:B------:R-:W-:Y:S01]  /*22870*/  IMAD R8, R4, 0x1000000, R99 ;  /* 0x0100000004087824 */ /* 0x000fe200078e0263 */
[----:B------:R-:W-:Y:S01]  /*22880*/  PRMT R55, R53, 0x3340, R4 ;  /* 0x0000334035377816 */ /* 0x000fe20000000004 */
[----:B------:R-:W-:Y:S01]  /*22890*/  SHFL.UP PT, R7, R7, 0x4, RZ ;  /* 0x0480000007077989 */ /* 0x000fe200000e00ff */
[----:B------:R-:W-:-:S02]  /*228a0*/  LOP3.LUT R5, R41, 0xffff, RZ, 0xc0, !PT ;  /* 0x0000ffff29057812 */ /* 0x000fc400078ec0ff */
[----:B------:R-:W-:Y:S01]  /*228b0*/  LOP3.LUT R4, R95, 0xffff, RZ, 0xc0, !PT ;  /* 0x0000ffff5f047812 */ /* 0x000fe200078ec0ff */
[----:B------:R-:W-:Y:S01]  /*228c0*/  SHFL.UP PT, R8, R8, 0x4, RZ ;  /* 0x0480000008087989 */ /* 0x000fe200000e00ff */
[----:B------:R-:W-:Y:S01]  /*228d0*/  PRMT R15, R97, 0x7604, R10 ;  /* 0x00007604610f7816 */ /* 0x000fe2000000000a */
[----:B------:R-:W-:Y:S01]  /*228e0*/  IMAD R9, R5, 0x1000000, R98 ;  /* 0x0100000005097824 */ /* 0x000fe200078e0262 */
[----:B------:R-:W-:Y:S01]  /*228f0*/  PRMT R53, R26, 0x3340, R5 ;  /* 0x000033401a357816 */ /* 0x000fe20000000005 */
[----:B------:R-:W-:Y:S01]  /*22900*/  IMAD R11, R4, 0x1000000, R103 ;  /* 0x01000000040b7824 */ /* 0x000fe200078e0267 */
[----:B------:R-:W-:Y:S01]  /*22910*/  PRMT R57, R57, 0x3340, R4 ;  /* 0x0000334039397816 */ /* 0x000fe20000000004 */
[----:B------:R-:W0:Y:S01]  /*22920*/  SHFL.UP PT, R99, R15, 0x4, RZ ;  /* 0x048000000f637989 */ /* 0x000e2200000e00ff */
[----:B------:R-:W-:Y:S02]  /*22930*/  LOP3.LUT R60, R45, 0xffff, RZ, 0xc0, !PT ;  /* 0x0000ffff2d3c7812 */ /* 0x000fe400078ec0ff */
[----:B------:R-:W-:Y:S01]  /*22940*/  PRMT R3, R3, 0x5410, R2 ;  /* 0x0000541003037816 */ /* 0x000fe20000000002 */
[----:B------:R-:W-:Y:S01]  /*22950*/  SHFL.UP PT, R4, R63, 0x4, RZ ;  /* 0x048000003f047989 */ /* 0x000fe200000e00ff */
[----:B------:R-:W-:Y:S01]  /*22960*/  PRMT R2, R20, 0x5410, R29 ;  /* 0x0000541014027816 */ /* 0x000fe2000000001d */
[----:B------:R-:W-:Y:S01]  /*22970*/  IMAD R10, R60, 0x1000000, R101 ;  /* 0x010000003c0a7824 */ /* 0x000fe200078e0265 */
[----:B------:R-:W-:Y:S01]  /*22980*/  PRMT R20, R23, 0x5410, R50 ;  /* 0x0000541017147816 */ /* 0x000fe20000000032 */
[----:B------:R-:W1:Y:S01]  /*22990*/  SHFL.UP PT, R5, R64, 0x4, RZ ;  /* 0x0480000040057989 */ /* 0x000e6200000e00ff */
[----:B------:R-:W-:-:S02]  /*229a0*/  PRMT R21, R21, 0x5410, R48 ;  /* 0x0000541015157816 */ /* 0x000fc40000000030 */
[----:B------:R-:W-:Y:S01]  /*229b0*/  PRMT R23, R27, 0x5410, R52 ;  /* 0x000054101b177816 */ /* 0x000fe20000000034 */
[----:B------:R-:W2:Y:S01]  /*229c0*/  SHFL.UP PT, R15, R61, 0x4, RZ ;  /* 0x048000003d0f7989 */ /* 0x000ea200000e00ff */
[----:B------:R-:W-:Y:S02]  /*229d0*/  PRMT R22, R22, 0x5410, R49 ;  /* 0x0000541016167816 */ /* 0x000fe40000000031 */
[----:B------:R-:W-:Y:S01]  /*229e0*/  PRMT R26, R97, 0x7604, R96 ;  /* 0x00007604611a7816 */ /* 0x000fe20000000060 */
[----:B------:R-:W-:Y:S01]  /*229f0*/  SHFL.UP PT, R9, R9, 0x4, RZ ;  /* 0x0480000009097989 */ /* 0x000fe200000e00ff */
[----:B------:R-:W-:Y:S02]  /*22a00*/  PRMT R25, R25, 0x5410, R54 ;  /* 0x0000541019197816 */ /* 0x000fe40000000036 */
[----:B------:R-:W-:Y:S01]  /*22a10*/  PRMT R24, R24, 0x5410, R51 ;  /* 0x0000541018187816 */ /* 0x000fe20000000033 */
[----:B------:R-:W-:Y:S01]  /*22a20*/  STL.128 [R1+0x10], R20 ;  /* 0x0000101401007387 */ /* 0x000fe20000100c00 */
[----:B------:R-:W-:-:S02]  /*22a30*/  PRMT R27, R56, 0x5410, R53 ;  /* 0x00005410381b7816 */ /* 0x000fc40000000035 */
[----:B------:R-:W-:Y:S01]  /*22a40*/  ISETP.NE.U32.AND P0, PT, R131, RZ, PT ;  /* 0x000000ff8300720c */ /* 0x000fe20003f05070 */
[----:B------:R-:W-:Y:S01]  /*22a50*/  SHFL.UP PT, R10, R10, 0x4, RZ ;  /* 0x048000000a0a7989 */ /* 0x000fe200000e00ff */
[----:B------:R-:W-:Y:S02]  /*22a60*/  PRMT R59, R59, 0x3340, R60 ;  /* 0x000033403b3b7816 */ /* 0x000fe4000000003c */
[----:B------:R-:W-:Y:S01]  /*22a70*/  ISETP.NE.AND.EX P0, PT, R130, RZ, PT, P0 ;  /* 0x000000ff8200720c */ /* 0x000fe20003f05300 */
[----:B------:R-:W3:Y:S01]  /*22a80*/  SHFL.UP PT, R11, R11, 0x4, RZ ;  /* 0x048000000b0b7989 */ /* 0x000ee200000e00ff */
[----:B0-----:R-:W-:Y:S02]  /*22a90*/  SHF.R.U32.HI R48, RZ, 0x8, R99 ;  /* 0x00000008ff307819 */ /* 0x001fe40000011663 */
[----:B------:R-:W-:Y:S01]  /*22aa0*/  PRMT R29, R58, 0x5410, R57 ;  /* 0x000054103a1d7816 */ /* 0x000fe20000000039 */
[----:B-1----:R-:W-:Y:S01]  /*22ab0*/  STL.128 [R1+0x60], R4 ;  /* 0x0000600401007387 */ /* 0x002fe20000100c00 */
[----:B------:R-:W-:-:S02]  /*22ac0*/  PRMT R50, R48, 0x7604, R99 ;  /* 0x0000760430327816 */ /* 0x000fc40000000063 */
[----:B------:R-:W-:Y:S01]  /*22ad0*/  PRMT R48, R19, 0x7610, R48 ;  /* 0x0000761013307816 */ /* 0x000fe20000000030 */
[----:B--2---:R-:W-:Y:S01]  /*22ae0*/  STL.128 [R1+0x50], R12 ;  /* 0x0000500c01007387 */ /* 0x004fe20000100c00 */
        /* <DEDUP_REMOVED lines=17> */
[----:B------:R4:W-:Y:S01]  /*22c00*/  STL.U16 [R1+0x38], R26 ;  /* 0x0000381a01007387 */ /* 0x0009e20000100400 */
[----:B------:R-:W-:Y:S02]  /*22c10*/  PRMT R105, R72, 0x7610, R105 ;  /* 0x0000761048697816 */ /* 0x000fe40000000069 */
[----:B------:R-:W-:Y:S01]  /*22c20*/  PRMT R106, R73, 0x7610, R106 ;  /* 0x00007610496a7816 */ /* 0x000fe2000000006a */
[----:B---3--:R-:W-:Y:S01]  /*22c30*/  STL.128 [R1+0x70], R8 ;  /* 0x0000700801007387 */ /* 0x008fe20000100c00 */
[----:B------:R-:W-:Y:S02]  /*22c40*/  PRMT R107, R74, 0x7610, R107 ;  /* 0x000076104a6b7816 */ /* 0x000fe4000000006b */
[----:B------:R-:W-:Y:S01]  /*22c50*/  PRMT R108, R75, 0x7610, R108 ;  /* 0x000076104b6c7816 */ /* 0x000fe2000000006c */
[----:B0-----:R-:W-:Y:S01]  /*22c60*/  STL [R1+0x84], R20 ;  /* 0x0000841401007387 */ /* 0x001fe20000100800 */
[----:B------:R-:W-:-:S02]  /*22c70*/  PRMT R109, R76, 0x7610, R109 ;  /* 0x000076104c6d7816 */ /* 0x000fc4000000006d */
[----:B----4-:R-:W-:Y:S01]  /*22c80*/  PRMT R26, R28, 0x5410, R55 ;  /* 0x000054101c1a7816 */ /* 0x010fe20000000037 */
[----:B-1----:R-:W-:Y:S01]  /*22c90*/  STL.64 [R1+0x88], R4 ;  /* 0x0000880401007387 */ /* 0x002fe20000100a00 */
[----:B------:R-:W-:Y:S02]  /*22ca0*/  PRMT R28, R62, 0x5410, R59 ;  /* 0x000054103e1c7816 */ /* 0x000fe4000000003b */
[----:B------:R-:W-:Y:S01]  /*22cb0*/  PRMT R110, R77, 0x7610, R110 ;  /* 0x000076104d6e7816 */ /* 0x000fe2000000006e */
[----:B------:R-:W-:Y:S01]  /*22cc0*/  STL.128 [R1+0x20], R24 ;  /* 0x0000201801007387 */ /* 0x000fe20000100c00 */
[----:B------:R-:W-:Y:S02]  /*22cd0*/  PRMT R111, R78, 0x7610, R111 ;  /* 0x000076104e6f7816 */ /* 0x000fe4000000006f */
[----:B------:R-:W-:Y:S01]  /*22ce0*/  PRMT R112, R79, 0x7610, R112 ;  /* 0x000076104f707816 */ /* 0x000fe20000000070 */
[----:B--2---:R-:W-:Y:S01]  /*22cf0*/  STL.64 [R1+0x48], R14 ;  /* 0x0000480e01007387 */ /* 0x004fe20000100a00 */
[----:B------:R-:W-:-:S02]  /*22d00*/  PRMT R113, R80, 0x7610, R113 ;  /* 0x0000761050717816 */ /* 0x000fc40000000071 */
[----:B------:R-:W-:Y:S01]  /*22d10*/  PRMT R114, R81, 0x7610, R114 ;  /* 0x0000761051727816 */ /* 0x000fe20000000072 */
[----:B------:R0:W-:Y:S01]  /*22d20*/  STL.64 [R1+0x8], R2 ;  /* 0x0000080201007387 */ /* 0x0001e20000100a00 */
[----:B------:R-:W-:Y:S02]  /*22d30*/  PRMT R115, R82, 0x7610, R115 ;  /* 0x0000761052737816 */ /* 0x000fe40000000073 */
[----:B------:R-:W-:Y:S01]  /*22d40*/  PRMT R116, R83, 0x7610, R116 ;  /* 0x0000761053747816 */ /* 0x000fe20000000074 */
[----:B------:R1:W-:Y:S01]  /*22d50*/  STL.64 [R1+0x30], R28 ;  /* 0x0000301c01007387 */ /* 0x0003e20000100a00 */
[----:B------:R-:W-:Y:S02]  /*22d60*/  PRMT R117, R84, 0x7610, R117 ;  /* 0x0000761054757816 */ /* 0x000fe40000000075 */
[----:B------:R-:W-:Y:S01]  /*22d70*/  PRMT R118, R85, 0x7610, R118 ;  /* 0x0000761055767816 */ /* 0x000fe20000000076 */
[----:B------:R2:W-:Y:S01]  /*22d80*/  STL.U16 [R1+0x80], R50 ;  /* 0x0000803201007387 */ /* 0x0005e20000100400 */
[----:B------:R-:W-:-:S02]  /*22d90*/  PRMT R119, R86, 0x7610, R119 ;  /* 0x0000761056777816 */ /* 0x000fc40000000077 */
[----:B------:R-:W-:Y:S01]  /*22da0*/  PRMT R120, R87, 0x7610, R120 ;  /* 0x0000761057787816 */ /* 0x000fe20000000078 */
[----:B0-----:R-:W-:Y:S01]  /*22db0*/  IMAD.MOV.U32 R2, RZ, RZ, R16 ;  /* 0x000000ffff027224 */ /* 0x001fe200078e0010 */
[----:B------:R-:W-:Y:S01]  /*22dc0*/  PRMT R121, R88, 0x7610, R121 ;  /* 0x0000761058797816 */ /* 0x000fe20000000079 */
[----:B------:R-:W-:Y:S01]  /*22dd0*/  IMAD.MOV.U32 R3, RZ, RZ, R17 ;  /* 0x000000ffff037224 */ /* 0x000fe200078e0011 */
[----:B------:R-:W-:Y:S01]  /*22de0*/  PRMT R122, R89, 0x7610, R122 ;  /* 0x00007610597a7816 */ /* 0x000fe2000000007a */
[----:B-1----:R-:W-:Y:S01]  /*22df0*/  IMAD.MOV.U32 R28, RZ, RZ, R0 ;  /* 0x000000ffff1c7224 */ /* 0x002fe200078e0000 */
[----:B------:R-:W-:Y:S02]  /*22e00*/  PRMT R29, R31, 0x7610, R29 ;  /* 0x000076101f1d7816 */ /* 0x000fe4000000001d */
[----:B--2---:R-:W-:Y:S02]  /*22e10*/  PRMT R50, R33, 0x7610, R50 ;  /* 0x0000761021327816 */ /* 0x004fe40000000032 */
        /* <DEDUP_REMOVED lines=25> */
.L_x_298:
[----:B0-----:R-:W-:-:S06]  /*22fb0*/  IMAD.IADD R2, R1, 0x1, R6 ;  /* 0x0000000101027824 */ /* 0x001fcc00078e0206 */
[----:B------:R-:W2:Y:S01]  /*22fc0*/  LDL.U8 R2, [R2+0x118] ;  /* 0x0001180002027983 */ /* 0x000ea20000100000 */
[----:B------:R-:W-:Y:S02]  /*22fd0*/  IMAD.MOV.U32 R3, RZ, RZ, R6 ;  /* 0x000000ffff037224 */ /* 0x000fe400078e0006 */
[----:B------:R-:W-:Y:S01]  /*22fe0*/  VIADD R6, R6, 0x1 ;  /* 0x0000000106067836 */ /* 0x000fe20000000000 */
[----:B--2---:R-:W-:-:S13]  /*22ff0*/  ISETP.NE.AND P0, PT, R2, RZ, PT ;  /* 0x000000ff0200720c */ /* 0x004fda0003f05270 */
[----:B------:R-:W-:Y:S05]  /*23000*/  @P0 BRA `(.L_x_298) ;  /* 0xfffffffc00e80947 */ /* 0x000fea000383ffff */
[----:B------:R-:W-:Y:S05]  /*23010*/  BSYNC.RECONVERGENT B1 ;  /* 0x0000000000017941 */ /* 0x000fea0003800200 */
.L_x_297:
[----:B------:R-:W-:Y:S01]  /*23020*/  LOP3.LUT P0, RZ, R12, 0xff, RZ, 0xc0, !PT ;  /* 0x000000ff0cff7812 */ /* 0x000fe2000780c0ff */
[----:B------:R-:W-:Y:S01]  /*23030*/  BSSY.RECONVERGENT B1, `(.L_x_299) ;  /* 0x000000f000017945 */ /* 0x000fe20003800200 */
[----:B------:R-:W-:-:S11]  /*23040*/  IMAD.MOV.U32 R2, RZ, RZ, R3 ;  /* 0x000000ffff027224 */ /* 0x000fd600078e0003 */
[----:B------:R-:W-:Y:S05]  /*23050*/  @!P0 BRA `(.L_x_300) ;  /* 0x0000000000308947 */ /* 0x000fea0003800000 */
[----:B------:R-:W-:Y:S01]  /*23060*/  BSSY.RECONVERGENT B2, `(.L_x_301) ;  /* 0x000000a000027945 */ /* 0x000fe20003800200 */
[----:B------:R-:W-:-:S07]  /*23070*/  IMAD.MOV.U32 R2, RZ, RZ, RZ ;  /* 0x000000ffff027224 */ /* 0x000fce00078e00ff */
.L_x_302:
        /* <DEDUP_REMOVED lines=9> */
.L_x_301:
[----:B------:R-:W-:-:S07]  /*23110*/  IMAD.MOV.U32 R2, RZ, RZ, R4 ;  /* 0x000000ffff027224 */ /* 0x000fce00078e0004 */
.L_x_300:
[----:B------:R-:W-:Y:S05]  /*23120*/  BSYNC.RECONVERGENT B1 ;  /* 0x0000000000017941 */ /* 0x000fea0003800200 */
.L_x_299:
[----:B------:R-:W-:Y:S01]  /*23130*/  IMAD.IADD R3, R1, 0x1, R2 ;  /* 0x0000000101037824 */ /* 0x000fe200078e0202 */
[----:B------:R-:W-:Y:S01]  /*23140*/  BSSY.RECONVERGENT B1, `(.L_x_303) ;  /* 0x0000009000017945 */ /* 0x000fe20003800200 */
[----:B------:R-:W-:-:S03]  /*23150*/  IMAD.MOV.U32 R2, RZ, RZ, RZ ;  /* 0x000000ffff027224 */ /* 0x000fc600078e00ff */
[----:B------:R0:W-:Y:S04]  /*23160*/  STL.U8 [R3+0x118], RZ ;  /* 0x000118ff03007387 */ /* 0x0001e80000100000 */
.L_x_304:
[----:B------:R-:W-:-:S05]  /*23170*/  IMAD.IADD R4, R1, 0x1, R2 ;  /* 0x0000000101047824 */ /* 0x000fca00078e0202 */
[----:B0-----:R-:W2:Y:S02]  /*23180*/  LDL.U8 R3, [R4+0x118] ;  /* 0x0001180004037983 */ /* 0x001ea40000100000 */
[----:B--2---:R-:W-:Y:S01]  /*23190*/  ISETP.NE.AND P0, PT, R3, RZ, PT ;  /* 0x000000ff0300720c */ /* 0x004fe20003f05270 */
[----:B------:R-:W-:Y:S02]  /*231a0*/  IMAD.MOV.U32 R3, RZ, RZ, R2 ;  /* 0x000000ffff037224 */ /* 0x000fe400078e0002 */
[----:B------:R-:W-:-:S10]  /*231b0*/  VIADD R2, R2, 0x1 ;  /* 0x0000000102027836 */ /* 0x000fd40000000000 */
[----:B------:R-:W-:Y:S05]  /*231c0*/  @P0 BRA `(.L_x_304) ;  /* 0xfffffffc00e80947 */ /* 0x000fea000383ffff */
[----:B------:R-:W-:Y:S05]  /*231d0*/  BSYNC.RECONVERGENT B1 ;  /* 0x0000000000017941 */ /* 0x000fea0003800200 */
.L_x_303:
[----:B------:R-:W-:Y:S01]  /*231e0*/  LOP3.LUT P0, RZ, R19, 0xff, RZ, 0xc0, !PT ;  /* 0x000000ff13ff7812 */ /* 0x000fe2000780c0ff */
[----:B------:R-:W-:Y:S01]  /*231f0*/  BSSY.RECONVERGENT B1, `(.L_x_305) ;  /* 0x0000010000017945 */ /* 0x000fe20003800200 */
[----:B------:R-:W-:-:S11]  /*23200*/  IMAD.MOV.U32 R2, RZ, RZ, R3 ;  /* 0x000000ffff027224 */ /* 0x000fd600078e0003 */
[----:B------:R-:W-:Y:S05]  /*23210*/  @!P0 BRA `(.L_x_306) ;  /* 0x0000000000348947 */ /* 0x000fea0003800000 */
[----:B------:R-:W-:Y:S01]  /*23220*/  BSSY.RECONVERGENT B2, `(.L_x_307) ;  /* 0x000000b000027945 */ /* 0x000fe20003800200 */
[----:B------:R-:W-:Y:S01]  /*23230*/  IMAD.MOV.U32 R2, RZ, RZ, RZ ;  /* 0x000000ffff027224 */ /* 0x000fe200078e00ff */
[----:B------:R-:W-:-:S07]  /*23240*/  PRMT R4, R19, 0x7610, R4 ;  /* 0x0000761013047816 */ /* 0x000fce0000000004 */
.L_x_308:
        /* <DEDUP_REMOVED lines=9> */
.L_x_307:
[----:B------:R-:W-:-:S07]  /*232e0*/  IMAD.MOV.U32 R2, RZ, RZ, R5 ;  /* 0x000000ffff027224 */ /* 0x000fce00078e0005 */
.L_x_306:
[----:B------:R-:W-:Y:S05]  /*232f0*/  BSYNC.RECONVERGENT B1 ;  /* 0x0000000000017941 */ /* 0x000fea0003800200 */
.L_x_305:
        /* <DEDUP_REMOVED lines=72> */
.L_x_296:
[----:B------:R-:W-:Y:S05]  /*23780*/  BSYNC.RECONVERGENT B0 ;  /* 0x0000000000007941 */ /* 0x000fea0003800200 */
.L_x_295:
        /* <DEDUP_REMOVED lines=61> */
.L_x_310:
[----:B------:R-:W-:Y:S05]  /*23b60*/  BSYNC.RECONVERGENT B0 ;  /* 0x0000000000007941 */ /* 0x000fea0003800200 */
.L_x_309:
[----:B------:R-:W-:Y:S01]  /*23b70*/  LOP3.LUT R12, R29, 0xffff, RZ, 0xc0, !PT ;  /* 0x0000ffff1d0c7812 */ /* 0x000fe200078ec0ff */
[----:B------:R-:W-:Y:S01]  /*23b80*/  STL.64 [R1], R132 ;  /* 0x0000008401007387 */ /* 0x000fe20000100a00 */
[----:B------:R-:W-:Y:S01]  /*23b90*/  LOP3.LUT R5, R48, 0xffff, RZ, 0xc0, !PT ;  /* 0x0000ffff30057812 */ /* 0x000fe200078ec0ff */
[----:B------:R-:W-:Y:S01]  /*23ba0*/  BSSY.RECONVERGENT B0, `(.L_x_311) ;  /* 0x000017b000007945 */ /* 0x000fe20003800200 */
[----:B------:R-:W-:Y:S01]  /*23bb0*/  LOP3.LUT R16, R49, 0xffff, RZ, 0xc0, !PT ;  /* 0x0000ffff31107812 */ /* 0x000fe200078ec0ff */
[----:B------:R-:W-:Y:S01]  /*23bc0*/  IMAD.U32 R4, R12, 0x10000, RZ ;  /* 0x000100000c047824 */ /* 0x000fe200078e00ff */
[C---:B------:R-:W-:Y:S01]  /*23bd0*/  LOP3.LUT R0, R5.reuse, 0xff, RZ, 0xc0, !PT ;  /* 0x000000ff05007812 */ /* 0x040fe200078ec0ff */
[----:B-----5:R-:W-:Y:S01]  /*23be0*/  STL [R1+0x3c], R28 ;  /* 0x00003c1c01007387 */ /* 0x020fe20000100800 */
[----:B------:R-:W-:Y:S02]  /*23bf0*/  PRMT R16, R5, 0x3340, R16 ;  /* 0x0000334005107816 */ /* 0x000fe40000000010 */
[----:B------:R-:W-:Y:S01]  /*23c00*/  PRMT R0, R49, 0x7604, R0 ;  /* 0x0000760431007816 */ /* 0x000fe20000000000 */
[----:B------:R-:W-:Y:S01]  /*23c10*/  STL.64 [R1+0x40], R2 ;  /* 0x0000400201007387 */ /* 0x000fe20000100a00 */
[----:B------:R-:W-:-:S02]  /*23c20*/  LOP3.LUT R11, R4, 0xff0000, RZ, 0xc0, !PT ;  /* 0x00ff0000040b7812 */ /* 0x000fc400078ec0ff */
[----:B------:R-:W-:Y:S02]  /*23c30*/  LOP3.LUT R4, R52, 0xffff, RZ, 0xc0, !PT ;  /* 0x0000ffff34047812 */ /* 0x000fe400078ec0ff */
[----:B------:R-:W-:Y:S01]  /*23c40*/  LOP3.LUT R5, R51, 0xffff, RZ, 0xc0, !PT ;  /* 0x0000ffff33057812 */ /* 0x000fe200078ec0ff */
[----:B------:R-:W-:Y:S01]  /*23c50*/  IMAD.IADD R11, R0, 0x1, R11 ;  /* 0x00000001000b7824 */ /* 0x000fe200078e020b */
        /* <DEDUP_REMOVED lines=10> */
[----:B------:R-:W-:Y:S01]  /*23d00*/  PRMT R17, R5, 0x3340, R4 ;  /* 0x0000334005117816 */ /* 0x000fe20000000004 */
[----:B------:R-:W-:Y:S01]  /*23d10*/  IMAD.U32 R4, R0, 0x10000, RZ ;  /* 0x0001000000047824 */ /* 0x000fe200078e00ff */
        /* <DEDUP_REMOVED lines=35> */
[----:B------:R-:W-:Y:S02]  /*23f50*/  PRMT R25, R10, 0x3340, R25 ;  /* 0x000033400a197816 */ /* 0x000fe40000000019 */
[----:B------:R-:W-:Y:S02]  /*23f60*/  LOP3.LUT R4, R4, 0xff, RZ, 0xc0, !PT ;  /* 0x000000ff04047812 */ /* 0x000fe400078ec0ff */
[----:B------:R-:W-:Y:S02]  /*23f70*/  LOP3.LUT R10, R10, 0xff, RZ, 0xc0, !PT ;  /* 0x000000ff0a0a7812 */ /* 0x000fe400078ec0ff */
[----:B------:R-:W-:-:S02]  /*23f80*/  LOP3.LUT R15, R116, 0xffff, RZ, 0xc0, !PT ;  /* 0x0000ffff740f7812 */ /* 0x000fc400078ec0ff */
[----:B------:R-:W-:Y:S02]  /*23f90*/  LOP3.LUT R26, R124, 0xffff, RZ, 0xc0, !PT ;  /* 0x0000ffff7c1a7812 */ /* 0x000fe400078ec0ff */
[----:B------:R-:W-:Y:S01]  /*23fa0*/  PRMT R4, R111, 0x7604, R4 ;  /* 0x000076046f047816 */ /* 0x000fe20000000004 */
[----:B------:R-:W-:Y:S01]  /*23fb0*/  IMAD.U32 R9, R15, 0x10000, RZ ;  /* 0x000100000f097824 */ /* 0x000fe200078e00ff */
        /* <DEDUP_REMOVED lines=38> */
[----:B------:R-:W-:Y:S02]  /*24220*/  LOP3.LUT R5, R54, 0xffff, RZ, 0xc0, !PT ;  /* 0x0000ffff36057812 */ /* 0x000fe400078ec0ff */
[----:B------:R-:W-:Y:S02]  /*24230*/  LOP3.LUT R30, R27, 0xff0000, RZ, 0xc0, !PT ;  /* 0x00ff00001b1e7812 */ /* 0x000fe400078ec0ff */
[----:B------:R-:W-:Y:S01]  /*24240*/  PRMT R9, R60, 0x7604, R9 ;  /* 0x000076043c097816 */ /* 0x000fe20000000009 */
[----:B------:R-:W-:Y:S01]  /*24250*/  IMAD R43, R5, 0x1000000, R36 ;  /* 0x01000000052b7824 */ /* 0x000fe200078e0224 */
[----:B------:R-:W-:Y:S01]  /*24260*/  PRMT R27, R12, 0x3340, R4 ;  /* 0x000033400c1b7816 */ /* 0x000fe20000000004 */
[----:B------:R-:W-:Y:S01]  /*24270*/  IMAD R12, R4, 0x1000000, R11 ;  /* 0x01000000040c7824 */ /* 0x000fe200078e020b */
[----:B------:R-:W-:Y:S01]  /*24280*/  PRMT R31, R64, 0x7604, R31 ;  /* 0x00007604401f7816 */ /* 0x000fe2000000001f */
[----:B------:R-:W-:Y:S01]  /*24290*/  IMAD.IADD R67, R9, 0x1, R30 ;  /* 0x0000000109437824 */ /* 0x000fe200078e021e */
[----:B------:R-:W-:-:S02]  /*242a0*/  LOP3.LUT R34, R34, 0xff0000, RZ, 0xc0, !PT ;  /* 0x00ff000022227812 */ /* 0x000fc400078ec0ff */
[----:B------:R-:W-:Y:S01]  /*242b0*/  LOP3.LUT R4, R101, 0xffff, RZ, 0xc0, !PT ;  /* 0x0000ffff65047812 */ /* 0x000fe200078ec0ff */
[----:B------:R-:W-:Y:S01]  /*242c0*/  SHFL.UP PT, R12, R12, 0x8, RZ ;  /* 0x050000000c0c7989 */ /* 0x000fe200000e00ff */
[----:B------:R-:W-:Y:S01]  /*242d0*/  PRMT R0, R0, 0x3340, R5 ;  /* 0x0000334000007816 */ /* 0x000fe20000000005 */
[----:B------:R-:W-:Y:S01]  /*242e0*/  IMAD.IADD R69, R31, 0x1, R34 ;  /* 0x000000011f457824 */ /* 0x000fe200078e0222 */
[----:B------:R-:W-:Y:S01]  /*242f0*/  LOP3.LUT R5, R105, 0xffff, RZ, 0xc0, !PT ;  /* 0x0000ffff69057812 */ /* 0x000fe200078ec0ff */
[----:B------:R-:W-:Y:S01]  /*24300*/  IMAD R45, R4, 0x1000000, R33 ;  /* 0x01000000042d7824 */ /* 0x000fe200078e0221 */
[----:B------:R-:W-:Y:S02]  /*24310*/  LOP3.LUT R9, R109, 0xffff, RZ, 0xc0, !PT ;  /* 0x0000ffff6d097812 */ /* 0x000fe400078ec0ff */
        /* <DEDUP_REMOVED lines=8> */
[----:B------:R-:W-:Y:S01]  /*243a0*/  IMAD R66, R4, 0x1000000, R35 ;  /* 0x0100000004427824 */ /* 0x000fe200078e0223 */
[----:B------:R-:W-:Y:S01]  /*243b0*/  LOP3.LUT R6, R117, 0xffff, RZ, 0xc0, !PT ;  /* 0x0000ffff75067812 */ /* 0x000fe200078ec0ff */
[----:B------:R-:W-:Y:S01]  /*243c0*/  IMAD R68, R5, 0x1000000, R68 ;  /* 0x0100000005447824 */ /* 0x000fe200078e0244 */
[----:B------:R-:W-:Y:S02]  /*243d0*/  LOP3.LUT R14, R128, 0xff, RZ, 0xc0, !PT ;  /* 0x000000ff800e7812 */ /* 0x000fe400078ec0ff */
[----:B------:R-:W-:Y:S02]  /*243e0*/  PRMT R34, R7, 0x3340, R4 ;  /* 0x0000334007227816 */ /* 0x000fe40000000004 */
[----:B------:R-:W-:Y:S01]  /*243f0*/  PRMT R35, R15, 0x3340, R6 ;  /* 0x000033400f237816 */ /* 0x000fe20000000006 */
[----:B------:R-:W-:Y:S01]  /*24400*/  IMAD R6, R6, 0x1000000, R37 ;  /* 0x0100000006067824 */ /* 0x000fe200078e0225 */
[----:B------:R-:W-:-:S02]  /*24410*/  PRMT R36, R8, 0x3340, R5 ;  /* 0x0000334008247816 */ /* 0x000fc40000000005 */
[----:B------:R-:W-:Y:S02]  /*24420*/  LOP3.LUT R4, R127, 0xffff, RZ, 0xc0, !PT ;  /* 0x0000ffff7f047812 */ /* 0x000fe400078ec0ff */
[----:B------:R-:W-:Y:S01]  /*24430*/  LOP3.LUT R7, R125, 0xffff, RZ, 0xc0, !PT ;  /* 0x0000ffff7d077812 */ /* 0x000fe200078ec0ff */
[----:B------:R-:W-:Y:S01]  /*24440*/  SHFL.UP PT, R6, R6, 0x8, RZ ;  /* 0x0500000006067989 */ /* 0x000fe200000e00ff */
[----:B------:R-:W-:Y:S01]  /*24450*/  LOP3.LUT R5, R58, 0xffff, RZ, 0xc0, !PT ;  /* 0x0000ffff3a057812 */ /* 0x000fe200078ec0ff */
[----:B------:R-:W-:Y:S01]  /*24460*/  IMAD R11, R4, 0x1000000, R69 ;  /* 0x01000000040b7824 */ /* 0x000fe200078e0245 */
[----:B------:R-:W-:Y:S01]  /*24470*/  PRMT R15, R129, 0x7604, R14 ;  /* 0x00007604810f7816 */ /* 0x000fe2000000000e */
[----:B------:R-:W-:Y:S01]  /*24480*/  IMAD R8, R7, 0x1000000, R70 ;  /* 0x0100000007087824 */ /* 0x000fe200078e0246 */
[----:B------:R-:W-:Y:S01]  /*24490*/  PRMT R40, R26, 0x3340, R7 ;  /* 0x000033401a287816 */ /* 0x000fe20000000007 */
[----:B------:R-:W-:Y:S01]  /*244a0*/  IMAD R9, R5, 0x1000000, R72 ;  /* 0x0100000005097824 */ /* 0x000fe200078e0248 */
[----:B------:R-:W-:Y:S01]  /*244b0*/  PRMT R37, R10, 0x3340, R5 ;  /* 0x000033400a257816 */ /* 0x000fe20000000005 */
[----:B------:R-:W0:Y:S01]  /*244c0*/  SHFL.UP PT, R69, R15, 0x8, RZ ;  /* 0x050000000f457989 */ /* 0x000e2200000e00ff */
[----:B------:R-:W-:-:S02]  /*244d0*/  PRMT R39, R39, 0x3340, R4 ;  /* 0x0000334027277816 */ /* 0x000fc40000000004 */
[----:B------:R-:W-:Y:S01]  /*244e0*/  LOP3.LUT R44, R62, 0xffff, RZ, 0xc0, !PT ;  /* 0x0000ffff3e2c7812 */ /* 0x000fe200078ec0ff */
[----:B------:R-:W-:Y:S01]  /*244f0*/  SHFL.UP PT, R14, R45, 0x8, RZ ;  /* 0x050000002d0e7989 */ /* 0x000fe200000e00ff */
[----:B------:R-:W-:Y:S02]  /*24500*/  PRMT R21, R21, 0x5410, R30 ;  /* 0x0000541015157816 */ /* 0x000fe4000000001e */
[----:B------:R-:W-:Y:S01]  /*24510*/  PRMT R20, R20, 0x5410, R31 ;  /* 0x0000541014147816 */ /* 0x000fe2000000001f */
[----:B------:R-:W-:Y:S01]  /*24520*/  SHFL.UP PT, R4, R65, 0x8, RZ ;  /* 0x0500000041047989 */ /* 0x000fe200000e00ff */
[----:B------:R-:W-:Y:S01]  /*24530*/  IMAD R10, R44, 0x1000000, R67 ;  /* 0x010000002c0a7824 */ /* 0x000fe200078e0243 */
[----:B------:R-:W-:Y:S02]  /*24540*/  PRMT R23, R23, 0x5410, R34 ;  /* 0x0000541017177816 */ /* 0x000fe40000000022 */
[----:B------:R-:W-:Y:S01]  /*24550*/  SHFL.UP PT, R5, R66, 0x8, RZ ;  /* 0x0500000042057989 */ /* 0x000fe200000e00ff */
[----:B------:R-:W-:-:S02]  /*24560*/  PRMT R22, R22, 0x5410, R33 ;  /* 0x0000541016167816 */ /* 0x000fc40000000021 */
[----:B------:R-:W-:Y:S01]  /*24570*/  PRMT R26, R129, 0x7604, R128 ;  /* 0x00007604811a7816 */ /* 0x000fe20000000080 */
[----:B------:R-:W1:Y:S01]  /*24580*/  SHFL.UP PT, R7, R68, 0x8, RZ ;  /* 0x0500000044077989 */ /* 0x000e6200000e00ff */
[----:B------:R-:W-:Y:S02]  /*24590*/  PRMT R16, R16, 0x5410, R27 ;  /* 0x0000541010107816 */ /* 0x000fe4000000001b */
[----:B------:R-:W-:Y:S01]  /*245a0*/  PRMT R25, R25, 0x5410, R36 ;  /* 0x0000541019197816 */ /* 0x000fe20000000024 */
[----:B------:R-:W2:Y:S01]  /*245b0*/  SHFL.UP PT, R15, R47, 0x8, RZ ;  /* 0x050000002f0f7989 */ /* 0x000ea200000e00ff */
[----:B------:R-:W-:Y:S02]  /*245c0*/  PRMT R24, R24, 0x5410, R35 ;  /* 0x0000541018187816 */ /* 0x000fe40000000023 */
[----:B------:R-:W-:Y:S01]  /*245d0*/  PRMT R27, R38, 0x5410, R37 ;  /* 0x00005410261b7816 */ /* 0x000fe20000000025 */
[----:B------:R-:W-:Y:S01]  /*245e0*/  STL.128 [R1+0x10], R20 ;  /* 0x0000101401007387 */ /* 0x000fe20000100c00 */
[----:B------:R-:W-:-:S02]  /*245f0*/  ISETP.NE.U32.AND P0, PT, R132, RZ, PT ;  /* 0x000000ff8400720c */ /* 0x000fc40003f05070 */
[----:B------:R-:W-:Y:S01]  /*24600*/  PRMT R17, R17, 0x5410, R0 ;  /* 0x0000541011117816 */ /* 0x000fe20000000000 */
[----:B------:R-:W-:Y:S01]  /*24610*/  SHFL.UP PT, R8, R8, 0x8, RZ ;  /* 0x0500000008087989 */ /* 0x000fe200000e00ff */
[----:B------:R-:W-:Y:S02]  /*24620*/  ISETP.NE.AND.EX P0, PT, R133, RZ, PT, P0 ;  /* 0x000000ff8500720c */ /* 0x000fe40003f05300 */
[----:B------:R-:W-:Y:S01]  /*24630*/  PRMT R41, R41, 0x3340, R44 ;  /* 0x0000334029297816 */ /* 0x000fe2000000002c */
[----:B------:R-:W-:Y:S01]  /*24640*/  SHFL.UP PT, R9, R9, 0x8, RZ ;  /* 0x0500000009097989 */ /* 0x000fe200000e00ff */
[----:B0-----:R-:W-:Y:S02]  /*24650*/  SHF.R.U32.HI R0, RZ, 0x8, R69 ;  /* 0x00000008ff007819 */ /* 0x001fe40000011645 */
[----:B------:R-:W-:Y:S01]  /*24660*/  PRMT R31, R42, 0x5410, R39 ;  /* 0x000054102a1f7816 */ /* 0x000fe20000000027 */
[----:B------:R-:W-:Y:S01]  /*24670*/  SHFL.UP PT, R10, R10, 0x8, RZ ;  /* 0x050000000a0a7989 */ /* 0x000fe200000e00ff */
[----:B------:R-:W-:-:S02]  /*24680*/  PRMT R30, R46, 0x5410, R41 ;  /* 0x000054102e1e7816 */ /* 0x000fc40000000029 */
[----:B------:R-:W-:Y:S01]  /*24690*/  PRMT R0, R0, 0x7604, R69 ;  /* 0x0000760400007816 */ /* 0x000fe20000000045 */
[----:B-1----:R-:W-:Y:S01]  /*246a0*/  STL.128 [R1+0x60], R4 ;  /* 0x0000600401007387 */ /* 0x002fe20000100c00 */
[----:B------:R-:W-:Y:S02]  /*246b0*/  PRMT R33, R49, 0x7610, R33 ;  /* 0x0000761031217816 */ /* 0x000fe40000000021 */
[----:B------:R-:W-:Y:S01]  /*246c0*/  PRMT R34, R51, 0x7610, R34 ;  /* 0x0000761033227816 */ /* 0x000fe20000000022 */
[----:B--2---:R-:W-:Y:S01]  /*246d0*/  STL.128 [R1+0x50], R12 ;  /* 0x0000500c01007387 */ /* 0x004fe20000100c00 */
[----:B------:R-:W-:Y:S02]  /*246e0*/  PRMT R35, R52, 0x7610, R35 ;  /* 0x0000761034237816 */ /* 0x000fe40000000023 */
[----:B------:R-:W-:Y:S01]  /*246f0*/  PRMT R36, R53, 0x7610, R36 ;  /* 0x0000761035247816 */ /* 0x000fe20000000024 */
[----:B------:R-:W0:Y:S01]  /*24700*/  SHFL.UP PT, R11, R11, 0x8, RZ ;  /* 0x050000000b0b7989 */ /* 0x000e2200000e00ff */
        /* <DEDUP_REMOVED lines=11> */
[----:B------:R-:W-:Y:S01]  /*247c0*/  SHFL.UP PT, R14, R132, 0x8, RZ ;  /* 0x05000000840e7989 */ /* 0x000fe200000e00ff */
[----:B------:R-:W-:Y:S02]  /*247d0*/  PRMT R72, R105, 0x7610, R72 ;  /* 0x0000761069487816 */ /* 0x000fe40000000048 */
[----:B------:R-:W-:Y:S01]  /*247e0*/  PRMT R73, R106, 0x7610, R73 ;  /* 0x000076106a497816 */ /* 0x000fe20000000049 */
[----:B------:R-:W3:Y:S01]  /*247f0*/  SHFL.UP PT, R15, R133, 0x8, RZ ;  /* 0x05000000850f7989 */ /* 0x000ee200000e00ff */
[----:B------:R-:W-:Y:S02]  /*24800*/  PRMT R74, R107, 0x7610, R74 ;  /* 0x000076106b4a7816 */ /* 0x000fe4000000004a */
[----:B------:R-:W-:Y:S01]  /*24810*/  PRMT R75, R108, 0x7610, R75 ;  /* 0x000076106c4b7816 */ /* 0x000fe2000000004b */
[----:B------:R4:W-:Y:S01]  /*24820*/  STL.U16 [R1+0x38], R26 ;  /* 0x0000381a01007387 */ /* 0x0009e20000100400 */
[----:B------:R-:W-:-:S02]  /*24830*/  PRMT R76, R109, 0x7610, R76 ;  /* 0x000076106d4c7816 */ /* 0x000fc4000000004c */
[----:B------:R-:W-:Y:S01]  /*24840*/  PRMT R77, R110, 0x7610, R77 ;  /* 0x000076106e4d7816 */ /* 0x000fe2000000004d */
[----:B0-----:R-:W-:Y:S01]  /*24850*/  STL.128 [R1+0x70], R8 ;  /* 0x0000700801007387 */ /* 0x001fe20000100c00 */
[----:B------:R-:W-:Y:S02]  /*24860*/  PRMT R78, R111, 0x7610, R78 ;  /* 0x000076106f4e7816 */ /* 0x000fe4000000004e */
[----:B------:R-:W-:Y:S01]  /*24870*/  PRMT R79, R112, 0x7610, R79 ;  /* 0x00007610704f7816 */ /* 0x000fe2000000004f */
[----:B-1----:R-:W-:Y:S01]  /*24880*/  STL [R1+0x84], R20 ;  /* 0x0000841401007387 */ /* 0x002fe20000100800 */
[----:B------:R-:W-:Y:S02]  /*24890*/  PRMT R80, R113, 0x7610, R80 ;  /* 0x0000761071507816 */ /* 0x000fe40000000050 */
[----:B----4-:R-:W-:Y:S01]  /*248a0*/  PRMT R26, R19, 0x5410, R40 ;  /* 0x00005410131a7816 */ /* 0x010fe20000000028 */
[----:B--2---:R-:W-:Y:S01]  /*248b0*/  STL.64 [R1+0x88], R4 ;  /* 0x0000880401007387 */ /* 0x004fe20000100a00 */
[----:B------:R-:W-:-:S02]  /*248c0*/  PRMT R19, R48, 0x7610, R19 ;  /* 0x0000761030137816 */ /* 0x000fc40000000013 */
[----:B------:R-:W-:Y:S01]  /*248d0*/  PRMT R81, R114, 0x7610, R81 ;  /* 0x0000761072517816 */ /* 0x000fe20000000051 */
[----:B------:R-:W-:Y:S01]  /*248e0*/  STL.128 [R1+0x20], R24 ;  /* 0x0000201801007387 */ /* 0x000fe20000100c00 */
[----:B------:R-:W-:Y:S02]  /*248f0*/  PRMT R82, R115, 0x7610, R82 ;  /* 0x0000761073527816 */ /* 0x000fe40000000052 */
[----:B------:R-:W-:Y:S01]  /*24900*/  PRMT R83, R116, 0x7610, R83 ;  /* 0x0000761074537816 */ /* 0x000fe20000000053 */
[----:B---3--:R-:W-:Y:S01]  /*24910*/  STL.64 [R1+0x48], R14 ;  /* 0x0000480e01007387 */ /* 0x008fe20000100a00 */
[----:B------:R-:W-:Y:S02]  /*24920*/  PRMT R84, R117, 0x7610, R84 ;  /* 0x0000761075547816 */ /* 0x000fe40000000054 */
[----:B------:R-:W-:Y:S01]  /*24930*/  PRMT R85, R118, 0x7610, R85 ;  /* 0x0000761076557816 */ /* 0x000fe20000000055 */
[----:B------:R0:W-:Y:S01]  /*24940*/  STL.64 [R1+0x8], R16 ;  /* 0x0000081001007387 */ /* 0x0001e20000100a00 */
[----:B------:R-:W-:-:S02]  /*24950*/  PRMT R86, R119, 0x7610, R86 ;  /* 0x0000761077567816 */ /* 0x000fc40000000056 */
[----:B------:R-:W-:Y:S01]  /*24960*/  PRMT R87, R120, 0x7610, R87 ;  /* 0x0000761078577816 */ /* 0x000fe20000000057 */
[----:B------:R1:W-:Y:S01]  /*24970*/  STL.64 [R1+0x30], R30 ;  /* 0x0000301e01007387 */ /* 0x0003e20000100a00 */
[----:B------:R-:W-:Y:S02]  /*24980*/  PRMT R88, R121, 0x7610, R88 ;  /* 0x0000761079587816 */ /* 0x000fe40000000058 */
[----:B------:R-:W-:Y:S01]  /*24990*/  PRMT R89, R122, 0x7610, R89 ;  /* 0x000076107a597816 */ /* 0x000fe20000000059 */
[----:B------:R2:W-:Y:S01]  /*249a0*/  STL.U16 [R1+0x80], R0 ;  /* 0x0000800001007387 */ /* 0x0005e20000100400 */
[----:B------:R-:W-:Y:S02]  /*249b0*/  PRMT R90, R123, 0x7610, R90 ;  /* 0x000076107b5a7816 */ /* 0x000fe4000000005a */
[----:B------:R-:W-:Y:S01]  /*249c0*/  PRMT R91, R124, 0x7610, R91 ;  /* 0x000076107c5b7816 */ /* 0x000fe2000000005b */
[----:B0-----:R-:W-:Y:S01]  /*249d0*/  IMAD.MOV.U32 R16, RZ, RZ, R2 ;  /* 0x000000ffff107224 */ /* 0x001fe200078e0002 */
[----:B------:R-:W-:Y:S01]  /*249e0*/  PRMT R93, R125, 0x7610, R93 ;  /* 0x000076107d5d7816 */ /* 0x000fe2000000005d */
[----:B------:R-:W-:Y:S01]  /*249f0*/  IMAD.MOV.U32 R17, RZ, RZ, R3 ;  /* 0x000000ffff117224 */ /* 0x000fe200078e0003 */
[----:B------:R-:W-:-:S02]  /*24a00*/  PRMT R38, R55, 0x7610, R38 ;  /* 0x0000761037267816 */ /* 0x000fc40000000026 */
[----:B-1----:R-:W-:Y:S01]  /*24a10*/  PRMT R30, R29, 0x7610, R30 ;  /* 0x000076101d1e7816 */ /* 0x002fe2000000001e */
[----:B--2---:R-:W-:Y:S01]  /*24a20*/  IMAD.MOV.U32 R0, RZ, RZ, R28 ;  /* 0x000000ffff007224 */ /* 0x004fe200078e001c */
        /* <DEDUP_REMOVED lines=22> */
.L_x_314:
[----:B0-----:R-:W-:-:S06]  /*24b90*/  IMAD.IADD R0, R1, 0x1, R6 ;  /* 0x0000000101007824 */ /* 0x001fcc00078e0206 */
[----:B------:R-:W2:Y:S01]  /*24ba0*/  LDL.U8 R0, [R0+0x118] ;  /* 0x0001180000007983 */ /* 0x000ea20000100000 */
[----:B------:R-:W-:Y:S02]  /*24bb0*/  IMAD.MOV.U32 R4, RZ, RZ, R6 ;  /* 0x000000ffff047224 */ /* 0x000fe400078e0006 */
[----:B------:R-:W-:Y:S01]  /*24bc0*/  VIADD R6, R6, 0x1 ;  /* 0x0000000106067836 */ /* 0x000fe20000000000 */
[----:B--2---:R-:W-:-:S13]  /*24bd0*/  ISETP.NE.AND P0, PT, R0, RZ, PT ;  /* 0x000000ff0000720c */ /* 0x004fda0003f05270 */
[----:B------:R-:W-:Y:S05]  /*24be0*/  @P0 BRA `(.L_x_314) ;  /* 0xfffffffc00e80947 */ /* 0x000fea000383ffff */
[----:B------:R-:W-:Y:S05]  /*24bf0*/  BSYNC.RECONVERGENT B1 ;  /* 0x0000000000017941 */ /* 0x000fea0003800200 */
.L_x_313:
[----:B------:R-:W-:Y:S01]  /*24c00*/  LOP3.LUT P0, RZ, R12, 0xff, RZ, 0xc0, !PT ;  /* 0x000000ff0cff7812 */ /* 0x000fe2000780c0ff */
[----:B------:R-:W-:Y:S01]  /*24c10*/  BSSY.RECONVERGENT B1, `(.L_x_315) ;  /* 0x000000f000017945 */ /* 0x000fe20003800200 */
[----:B------:R-:W-:-:S11]  /*24c20*/  IMAD.MOV.U32 R0, RZ, RZ, R4 ;  /* 0x000000ffff007224 */ /* 0x000fd600078e0004 */
[----:B------:R-:W-:Y:S05]  /*24c30*/  @!P0 BRA `(.L_x_316) ;  /* 0x0000000000308947 */ /* 0x000fea0003800000 */
[----:B------:R-:W-:Y:S01]  /*24c40*/  BSSY.RECONVERGENT B2, `(.L_x_317) ;  /* 0x000000a000027945 */ /* 0x000fe20003800200 */
[----:B------:R-:W-:-:S07]  /*24c50*/  IMAD.MOV.U32 R0, RZ, RZ, RZ ;  /* 0x000000ffff007224 */ /* 0x000fce00078e00ff */
.L_x_318:
        /* <DEDUP_REMOVED lines=9> */
.L_x_317:
[----:B------:R-:W-:-:S07]  /*24cf0*/  IMAD.MOV.U32 R0, RZ, RZ, R5 ;  /* 0x000000ffff007224 */ /* 0x000fce00078e0005 */
.L_x_316:
[----:B------:R-:W-:Y:S05]  /*24d00*/  BSYNC.RECONVERGENT B1 ;  /* 0x0000000000017941 */ /* 0x000fea0003800200 */
.L_x_315:
[----:B------:R-:W-:Y:S01]  /*24d10*/  IMAD.IADD R4, R1, 0x1, R0 ;  /* 0x0000000101047824 */ /* 0x000fe200078e0200 */
[----:B------:R-:W-:Y:S01]  /*24d20*/  BSSY.RECONVERGENT B1, `(.L_x_319) ;  /* 0x0000009000017945 */ /* 0x000fe20003800200 */
[----:B------:R-:W-:-:S03]  /*24d30*/  IMAD.MOV.U32 R0, RZ, RZ, RZ ;  /* 0x000000ffff007224 */ /* 0x000fc600078e00ff */
[----:B------:R0:W-:Y:S04]  /*24d40*/  STL.U8 [R4+0x118], RZ ;  /* 0x000118ff04007387 */ /* 0x0001e80000100000 */
.L_x_320:
[----:B------:R-:W-:-:S05]  /*24d50*/  IMAD.IADD R5, R1, 0x1, R0 ;  /* 0x0000000101057824 */ /* 0x000fca00078e0200 */
[----:B0-----:R-:W2:Y:S02]  /*24d60*/  LDL.U8 R4, [R5+0x118] ;  /* 0x0001180005047983 */ /* 0x001ea40000100000 */
[----:B--2---:R-:W-:Y:S01]  /*24d70*/  ISETP.NE.AND P0, PT, R4, RZ, PT ;  /* 0x000000ff0400720c */ /* 0x004fe20003f05270 */
[----:B------:R-:W-:Y:S02]  /*24d80*/  IMAD.MOV.U32 R4, RZ, RZ, R0 ;  /* 0x000000ffff047224 */ /* 0x000fe400078e0000 */
[----:B------:R-:W-:-:S10]  /*24d90*/  VIADD R0, R0, 0x1 ;  /* 0x0000000100007836 */ /* 0x000fd40000000000 */
[----:B------:R-:W-:Y:S05]  /*24da0*/  @P0 BRA `(.L_x_320) ;  /* 0xfffffffc00e80947 */ /* 0x000fea000383ffff */
[----:B------:R-:W-:Y:S05]  /*24db0*/  BSYNC.RECONVERGENT B1 ;  /* 0x0000000000017941 */ /* 0x000fea0003800200 */
.L_x_319:
[----:B------:R-:W-:Y:S01]  /*24dc0*/  LOP3.LUT P0, RZ, R48, 0xff, RZ, 0xc0, !PT ;  /* 0x000000ff30ff7812 */ /* 0x000fe2000780c0ff */
[----:B------:R-:W-:Y:S01]  /*24dd0*/  BSSY.RECONVERGENT B1, `(.L_x_321) ;  /* 0x0000010000017945 */ /* 0x000fe20003800200 */
[----:B------:R-:W-:-:S11]  /*24de0*/  IMAD.MOV.U32 R0, RZ, RZ, R4 ;  /* 0x000000ffff007224 */ /* 0x000fd600078e0004 */
[----:B------:R-:W-:Y:S05]  /*24df0*/  @!P0 BRA `(.L_x_322) ;  /* 0x0000000000348947 */ /* 0x000fea0003800000 */
[----:B------:R-:W-:Y:S01]  /*24e00*/  BSSY.RECONVERGENT B2, `(.L_x_323) ;  /* 0x000000b000027945 */ /* 0x000fe20003800200 */
[----:B------:R-:W-:Y:S01]  /*24e10*/  IMAD.MOV.U32 R0, RZ, RZ, RZ ;  /* 0x000000ffff007224 */ /* 0x000fe200078e00ff */
[----:B------:R-:W-:-:S07]  /*24e20*/  PRMT R5, R48, 0x7610, R5 ;  /* 0x0000761030057816 */ /* 0x000fce0000000005 */
.L_x_324:
        /* <DEDUP_REMOVED lines=9> */
.L_x_323:
[----:B------:R-:W-:-:S07]  /*24ec0*/  IMAD.MOV.U32 R0, RZ, RZ, R6 ;  /* 0x000000ffff007224 */ /* 0x000fce00078e0006 */
.L_x_322:
[----:B------:R-:W-:Y:S05]  /*24ed0*/  BSYNC.RECONVERGENT B1 ;  /* 0x0000000000017941 */ /* 0x000fea0003800200 */
.L_x_321:
        /* <DEDUP_REMOVED lines=71> */
.L_x_312:
[----:B------:R-:W-:Y:S05]  /*25350*/  BSYNC.RECONVERGENT B0 ;  /* 0x0000000000007941 */ /* 0x000fea0003800200 */
.L_x_311:
        /* <DEDUP_REMOVED lines=61> */
.L_x_326:
[----:B------:R-:W-:Y:S05]  /*25730*/  BSYNC.RECONVERGENT B0 ;  /* 0x0000000000007941 */ /* 0x000fea0003800200 */
.L_x_325:
        /* <DEDUP_REMOVED lines=97> */
[----:B------:R-:W-:Y:S01]  /*25d50*/  PRMT R62, R48, 0x3340, R29 ;  /* 0x00003340303e7816 */ /* 0x000fe2000000001d */
[----:B------:R-:W-:Y:S01]  /*25d60*/  IMAD.U32 R29, R57, 0x10000, RZ ;  /* 0x00010000391d7824 */ /* 0x000fe200078e00ff */
[----:B------:R-:W-:Y:S02]  /*25d70*/  PRMT R2, R39, 0x7604, R2 ;  /* 0x0000760427027816 */ /* 0x000fe40000000002 */
[----:B------:R-:W-:Y:S02]  /*25d80*/  LOP3.LUT R5, R5, 0xff0000, RZ, 0xc0, !PT ;  /* 0x00ff000005057812 */ /* 0x000fe400078ec0ff */
[----:B------:R-:W-:-:S02]  /*25d90*/  LOP3.LUT R8, R47, 0xffff, RZ, 0xc0, !PT ;  /* 0x0000ffff2f087812 */ /* 0x000fc400078ec0ff */
[----:B------:R-:W-:Y:S01]  /*25da0*/  LOP3.LUT R59, R44, 0xffff, RZ, 0xc0, !PT ;  /* 0x0000ffff2c3b7812 */ /* 0x000fe200078ec0ff */
[----:B------:R-:W-:Y:S01]  /*25db0*/  IMAD.IADD R98, R2, 0x1, R5 ;  /* 0x0000000102627824 */ /* 0x000fe200078e0205 */
[C---:B------:R-:W-:Y:S02]  /*25dc0*/  LOP3.LUT R64, R9.reuse, 0xff, RZ, 0xc0, !PT ;  /* 0x000000ff09407812 */ /* 0x040fe400078ec0ff */
[----:B------:R-:W-:Y:S01]  /*25dd0*/  PRMT R58, R9, 0x3340, R8 ;  /* 0x00003340093a7816 */ /* 0x000fe20000000008 */
[----:B------:R-:W-:Y:S01]  /*25de0*/  IMAD.U32 R8, R59, 0x10000, RZ ;  /* 0x000100003b087824 */ /* 0x000fe200078e00ff */
[----:B------:R-:W-:Y:S02]  /*25df0*/  PRMT R64, R47, 0x7604, R64 ;  /* 0x000076042f407816 */ /* 0x000fe40000000040 */
[----:B------:R-:W-:Y:S02]  /*25e00*/  LOP3.LUT R29, R29, 0xff0000, RZ, 0xc0, !PT ;  /* 0x00ff00001d1d7812 */ /* 0x000fe400078ec0ff */
[----:B------:R-:W-:-:S02]  /*25e10*/  LOP3.LUT R2, R31, 0xffff, RZ, 0xc0, !PT ;  /* 0x0000ffff1f027812 */ /* 0x000fc400078ec0ff */
[----:B------:R-:W-:Y:S01]  /*25e20*/  LOP3.LUT R48, R48, 0xff, RZ, 0xc0, !PT ;  /* 0x000000ff30307812 */ /* 0x000fe200078ec0ff */
[----:B------:R-:W-:Y:S01]  /*25e30*/  IMAD.IADD R103, R64, 0x1, R29 ;  /* 0x0000000140677824 */ /* 0x000fe200078e021d */
[----:B------:R-:W-:Y:S01]  /*25e40*/  LOP3.LUT R5, R37, 0xffff, RZ, 0xc0, !PT ;  /* 0x0000ffff25057812 */ /* 0x000fe200078ec0ff */
[----:B------:R-:W-:Y:S01]  /*25e50*/  IMAD R12, R2, 0x1000000, R12 ;  /* 0x01000000020c7824 */ /* 0x000fe200078e020c */
[----:B------:R-:W-:Y:S02]  /*25e60*/  PRMT R48, R43, 0x7604, R48 ;  /* 0x000076042b307816 */ /* 0x000fe40000000030 */
        /* <DEDUP_REMOVED lines=10> */
[----:B------:R-:W-:Y:S01]  /*25f10*/  PRMT R48, R7, 0x3340, R4 ;  /* 0x0000334007307816 */ /* 0x000fe20000000004 */
[----:B------:R-:W-:Y:S01]  /*25f20*/  SHFL.UP PT, R13, R13, 0x10, RZ ;  /* 0x060000000d0d7989 */ /* 0x000fe200000e00ff */
[----:B------:R-:W-:Y:S01]  /*25f30*/  LOP3.LUT R5, R80, 0xffff, RZ, 0xc0, !PT ;  /* 0x0000ffff50057812 */ /* 0x000fe200078ec0ff */
[----:B------:R-:W-:Y:S01]  /*25f40*/  IMAD R63, R8, 0x1000000, R51 ;  /* 0x01000000083f7824 */ /* 0x000fe200078e0233 */
        /* <DEDUP_REMOVED lines=12> */
[----:B------:R-:W-:Y:S01]  /*26010*/  PRMT R54, R10, 0x3340, R5 ;  /* 0x000033400a367816 */ /* 0x000fe20000000005 */
[----:B------:R-:W-:Y:S01]  /*26020*/  IMAD R8, R4, 0x1000000, R99 ;  /* 0x0100000004087824 */ /* 0x000fe200078e0263 */
[----:B------:R-:W-:Y:S01]  /*26030*/  PRMT R55, R53, 0x3340, R4 ;  /* 0x0000334035377816 */ /* 0x000fe20000000004 */
[----:B------:R-:W-:Y:S01]  /*26040*/  SHFL.UP PT, R6, R6, 0x10, RZ ;  /* 0x0600000006067989 */ /* 0x000fe200000e00ff */
[----:B------:R-:W-:Y:S02]  /*26050*/  LOP3.LUT R5, R41, 0xffff, RZ, 0xc0, !PT ;  /* 0x0000ffff29057812 */ /* 0x000fe400078ec0ff */
[----:B------:R-:W-:Y:S01]  /*26060*/  LOP3.LUT R4, R95, 0xffff, RZ, 0xc0, !PT ;  /* 0x0000ffff5f047812 */ /* 0x000fe200078ec0ff */
[----:B------:R-:W-:Y:S01]  /*26070*/  SHFL.UP PT, R7, R7, 0x10, RZ ;  /* 0x0600000007077989 */ /* 0x000fe200000e00ff */
[----:B------:R-:W-:Y:S01]  /*26080*/  PRMT R53, R26, 0x3340, R5 ;  /* 0x000033401a357816 */ /* 0x000fe20000000005 */
[----:B------:R-:W-:Y:S01]  /*26090*/  IMAD R9, R5, 0x1000000, R98 ;  /* 0x0100000005097824 */ /* 0x000fe200078e0262 */
[----:B------:R-:W-:Y:S01]  /*260a0*/  PRMT R57, R57, 0x3340, R4 ;  /* 0x0000334039397816 */ /* 0x000fe20000000004 */
[----:B------:R-:W-:Y:S01]  /*260b0*/  IMAD R11, R4, 0x1000000, R103 ;  /* 0x01000000040b7824 */ /* 0x000fe200078e0267 */
[----:B------:R-:W-:Y:S01]  /*260c0*/  SHFL.UP PT, R5, R64, 0x10, RZ ;  /* 0x0600000040057989 */ /* 0x000fe200000e00ff */
[----:B------:R-:W-:-:S02]  /*260d0*/  PRMT R3, R3, 0x5410, R2 ;  /* 0x0000541003037816 */ /* 0x000fc40000000002 */
[----:B------:R-:W-:Y:S01]  /*260e0*/  PRMT R2, R20, 0x5410, R29 ;  /* 0x0000541014027816 */ /* 0x000fe2000000001d */
[----:B------:R-:W0:Y:S01]  /*260f0*/  SHFL.UP PT, R4, R63, 0x10, RZ ;  /* 0x060000003f047989 */ /* 0x000e2200000e00ff */
[----:B------:R-:W-:Y:S02]  /*26100*/  PRMT R24, R24, 0x5410, R51 ;  /* 0x0000541018187816 */ /* 0x000fe40000000033 */
[----:B------:R-:W-:Y:S01]  /*26110*/  LOP3.LUT R10, R96, 0xff, RZ, 0xc0, !PT ;  /* 0x000000ff600a7812 */ /* 0x000fe200078ec0ff */
[----:B------:R-:W-:Y:S01]  /*26120*/  STL.64 [R1+0x8], R2 ;  /* 0x0000080201007387 */ /* 0x000fe20000100a00 */
[----:B------:R-:W-:Y:S02]  /*26130*/  LOP3.LUT R60, R45, 0xffff, RZ, 0xc0, !PT ;  /* 0x0000ffff2d3c7812 */ /* 0x000fe400078ec0ff */
[----:B------:R-:W-:Y:S01]  /*26140*/  PRMT R15, R97, 0x7604, R10 ;  /* 0x00007604610f7816 */ /* 0x000fe2000000000a */
[----:B------:R-:W-:Y:S01]  /*26150*/  SHFL.UP PT, R51, R0, 0x10, RZ ;  /* 0x0600000000337989 */ /* 0x000fe200000e00ff */
[----:B------:R-:W-:Y:S01]  /*26160*/  ISETP.NE.U32.AND P0, PT, R131, RZ, PT ;  /* 0x000000ff8300720c */ /* 0x000fe20003f05070 */
[----:B------:R-:W-:Y:S01]  /*26170*/  IMAD R10, R60, 0x1000000, R101 ;  /* 0x010000003c0a7824 */ /* 0x000fe200078e0265 */
[----:B------:R-:W-:Y:S01]  /*26180*/  PRMT R26, R97, 0x7604, R96 ;  /* 0x00007604611a7816 */ /* 0x000fe20000000060 */
[----:B------:R-:W-:Y:S01]  /*26190*/  SHFL.UP PT, R2, R131, 0x10, RZ ;  /* 0x0600000083027989 */ /* 0x000fe200000e00ff */
[----:B------:R-:W-:-:S02]  /*261a0*/  ISETP.NE.AND.EX P0, PT, R130, RZ, PT, P0 ;  /* 0x000000ff8200720c */ /* 0x000fc40003f05300 */
[----:B------:R-:W-:Y:S01]  /*261b0*/  PRMT R21, R21, 0x5410, R48 ;  /* 0x0000541015157816 */ /* 0x000fe20000000030 */
[----:B------:R-:W-:Y:S01]  /*261c0*/  SHFL.UP PT, R3, R130, 0x10, RZ ;  /* 0x0600000082037989 */ /* 0x000fe200000e00ff */
[----:B------:R-:W-:Y:S02]  /*261d0*/  PRMT R59, R59, 0x3340, R60 ;  /* 0x000033403b3b7816 */ /* 0x000fe4000000003c */
[----:B------:R-:W-:Y:S01]  /*261e0*/  PRMT R20, R23, 0x5410, R50 ;  /* 0x0000541017147816 */ /* 0x000fe20000000032 */
[----:B------:R-:W1:Y:S01]  /*261f0*/  SHFL.UP PT, R99, R15, 0x10, RZ ;  /* 0x060000000f637989 */ /* 0x000e6200000e00ff */
[----:B------:R-:W-:Y:S02]  /*26200*/  PRMT R23, R27, 0x5410, R52 ;  /* 0x000054101b177816 */ /* 0x000fe40000000034 */
[----:B------:R-:W-:Y:S01]  /*26210*/  PRMT R22, R22, 0x5410, R49 ;  /* 0x0000541016167816 */ /* 0x000fe20000000031 */
[----:B0-----:R0:W-:Y:S01]  /*26220*/  STL.128 [R1+0x60], R4 ;  /* 0x0000600401007387 */ /* 0x0011e20000100c00 */
        /* <DEDUP_REMOVED lines=11> */
[----:B------:R-:W-:Y:S01]  /*262e0*/  SHFL.UP PT, R9, R9, 0x10, RZ ;  /* 0x0600000009097989 */ /* 0x000fe200000e00ff */
[----:B0-----:R-:W-:Y:S02]  /*262f0*/  PRMT R6, R37, 0x7610, R6 ;  /* 0x0000761025067816 */ /* 0x001fe40000000006 */
[----:B------:R-:W-:Y:S01]  /*26300*/  PRMT R110, R71, 0x7610, R110 ;  /* 0x00007610476e7816 */ /* 0x000fe2000000006e */
[----:B------:R-:W-:Y:S01]  /*26310*/  SHFL.UP PT, R10, R10, 0x10, RZ ;  /* 0x060000000a0a7989 */ /* 0x000fe200000e00ff */
[--C-:B-1----:R-:W-:Y:S02]  /*26320*/  SHF.R.U32.HI R48, RZ, 0x8, R99.reuse ;  /* 0x00000008ff307819 */ /* 0x102fe40000011663 */
[----:B------:R-:W-:Y:S01]  /*26330*/  PRMT R54, R74, 0x7610, R54 ;  /* 0x000076104a367816 */ /* 0x000fe20000000036 */
[----:B------:R-:W0:Y:S01]  /*26340*/  SHFL.UP PT, R11, R11, 0x10, RZ ;  /* 0x060000000b0b7989 */ /* 0x000e2200000e00ff */
[----:B------:R-:W-:-:S02]  /*26350*/  PRMT R50, R48, 0x7604, R99 ;  /* 0x0000760430327816 */ /* 0x000fc40000000063 */
[----:B------:R-:W-:Y:S01]  /*26360*/  PRMT R48, R19, 0x7610, R48 ;  /* 0x0000761013307816 */ /* 0x000fe20000000030 */
[----:B------:R1:W3:Y:S01]  /*26370*/  SHFL.UP PT, R15, R61, 0x10, RZ ;  /* 0x060000003d0f7989 */ /* 0x0002e200000e00ff */
[----:B------:R-:W-:Y:S02]  /*26380*/  PRMT R63, R75, 0x7610, R63 ;  /* 0x000076104b3f7816 */ /* 0x000fe4000000003f */
[----:B------:R-:W-:Y:S01]  /*26390*/  PRMT R60, R76, 0x7610, R60 ;  /* 0x000076104c3c7816 */ /* 0x000fe2000000003c */
[----:B--2---:R-:W-:Y:S01]  /*263a0*/  STL.64 [R1+0x88], R4 ;  /* 0x0000880401007387 */ /* 0x004fe20000100a00 */
[----:B------:R-:W-:Y:S02]  /*263b0*/  PRMT R105, R77, 0x7610, R105 ;  /* 0x000076104d697816 */ /* 0x000fe40000000069 */
[----:B------:R-:W-:Y:S01]  /*263c0*/  PRMT R52, R78, 0x7610, R52 ;  /* 0x000076104e347816 */ /* 0x000fe20000000034 */
[----:B------:R-:W-:Y:S01]  /*263d0*/  STL.64 [R1+0x48], R2 ;  /* 0x0000480201007387 */ /* 0x000fe20000100a00 */
[----:B-1----:R-:W-:-:S02]  /*263e0*/  PRMT R61, R73, 0x7610, R61 ;  /* 0x00007610493d7816 */ /* 0x002fc4000000003d */
[----:B------:R-:W-:Y:S01]  /*263f0*/  PRMT R111, R79, 0x7610, R111 ;  /* 0x000076104f6f7816 */ /* 0x000fe2000000006f */
[----:B------:R-:W-:Y:S01]  /*26400*/  STL [R1+0x84], R51 ;  /* 0x0000843301007387 */ /* 0x000fe20000100800 */
[----:B------:R-:W-:Y:S02]  /*26410*/  PRMT R112, R81, 0x7610, R112 ;  /* 0x0000761051707816 */ /* 0x000fe40000000070 */
[----:B------:R-:W-:Y:S01]  /*26420*/  PRMT R53, R82, 0x7610, R53 ;  /* 0x0000761052357816 */ /* 0x000fe20000000035 */
[----:B------:R1:W-:Y:S01]  /*26430*/  STL.U16 [R1+0x38], R26 ;  /* 0x0000381a01007387 */ /* 0x0003e20000100400 */
[----:B------:R-:W-:Y:S02]  /*26440*/  PRMT R113, R83, 0x7610, R113 ;  /* 0x0000761053717816 */ /* 0x000fe40000000071 */
[----:B------:R-:W-:Y:S01]  /*26450*/  PRMT R98, R84, 0x7610, R98 ;  /* 0x0000761054627816 */ /* 0x000fe20000000062 */
[----:B------:R-:W-:Y:S01]  /*26460*/  STL.128 [R1+0x10], R20 ;  /* 0x0000101401007387 */ /* 0x000fe20000100c00 */
[----:B------:R-:W-:-:S02]  /*26470*/  PRMT R114, R85, 0x7610, R114 ;  /* 0x0000761055727816 */ /* 0x000fc40000000072 */
[----:B------:R-:W-:Y:S01]  /*26480*/  PRMT R56, R86, 0x7610, R56 ;  /* 0x0000761056387816 */ /* 0x000fe20000000038 */
[----:B------:R2:W-:Y:S01]  /*26490*/  STL.U16 [R1+0x80], R50 ;  /* 0x0000803201007387 */ /* 0x0005e20000100400 */
[----:B------:R-:W-:Y:S02]  /*264a0*/  PRMT R115, R87, 0x7610, R115 ;  /* 0x0000761057737816 */ /* 0x000fe40000000073 */
[----:B-1----:R-:W-:Y:S01]  /*264b0*/  PRMT R26, R28, 0x5410, R55 ;  /* 0x000054101c1a7816 */ /* 0x002fe20000000037 */
[----:B0-----:R0:W-:Y:S01]  /*264c0*/  STL.128 [R1+0x70], R8 ;  /* 0x0000700801007387 */ /* 0x0011e20000100c00 */
[----:B------:R-:W-:Y:S02]  /*264d0*/  PRMT R28, R62, 0x5410, R59 ;  /* 0x000054103e1c7816 */ /* 0x000fe4000000003b */
[----:B------:R-:W-:Y:S01]  /*264e0*/  PRMT R55, R66, 0x7610, R55 ;  /* 0x0000761042377816 */ /* 0x000fe20000000037 */
[----:B------:R1:W-:Y:S01]  /*264f0*/  STL.128 [R1+0x20], R24 ;  /* 0x0000201801007387 */ /* 0x0003e20000100c00 */
[----:B------:R-:W-:-:S02]  /*26500*/  PRMT R59, R72, 0x7610, R59 ;  /* 0x00007610483b7816 */ /* 0x000fc4000000003b */
[----:B--2---:R-:W-:Y:S01]  /*26510*/  PRMT R50, R70, 0x7610, R50 ;  /* 0x0000761046327816 */ /* 0x004fe20000000032 */
[----:B------:R2:W-:Y:S01]  /*26520*/  STL.64 [R1+0x30], R28 ;  /* 0x0000301c01007387 */ /* 0x0005e20000100a00 */
[----:B------:R-:W-:Y:S02]  /*26530*/  PRMT R20, R31, 0x7610, R20 ;  /* 0x000076101f147816 */ /* 0x000fe40000000014 */
[----:B------:R-:W-:Y:S01]  /*26540*/  PRMT R62, R80, 0x7610, R62 ;  /* 0x00007610503e7816 */ /* 0x000fe2000000003e */
[----:B---3--:R3:W-:Y:S01]  /*26550*/  STL.128 [R1+0x50], R12 ;  /* 0x0000500c01007387 */ /* 0x0087e20000100c00 */
[----:B------:R-:W-:Y:S02]  /*26560*/  PRMT R100, R88, 0x7610, R100 ;  /* 0x0000761058647816 */ /* 0x000fe40000000064 */
[----:B------:R-:W-:Y:S02]  /*26570*/  PRMT R102, R89, 0x7610, R102 ;  /* 0x0000761059667816 */ /* 0x000fe40000000066 */
[----:B0-----:R-:W-:-:S02]  /*26580*/  PRMT R8, R35, 0x7610, R8 ;  /* 0x0000761023087816 */ /* 0x001fc40000000008 */
[----:B------:R-:W-:Y:S01]  /*26590*/  PRMT R58, R90, 0x7610, R58 ;  /* 0x000076105a3a7816 */ /* 0x000fe2000000003a */
[----:B-1----:R-:W-:Y:S01]  /*265a0*/  IMAD.MOV.U32 R24, RZ, RZ, R0 ;  /* 0x000000ffff187224 */ /* 0x002fe200078e0000 */
[----:B------:R-:W-:Y:S02]  /*265b0*/  PRMT R25, R33, 0x7610, R25 ;  /* 0x0000761021197816 */ /* 0x000fe40000000019 */
[----:B--2---:R-:W-:Y:S02]  /*265c0*/  PRMT R28, R30, 0x7610, R28 ;  /* 0x000076101e1c7816 */ /* 0x004fe4000000001c */
[----:B------:R-:W-:Y:S02]  /*265d0*/  PRMT R29, R34, 0x7610, R29 ;  /* 0x00007610221d7816 */ /* 0x000fe4000000001d */
[----:B------:R-:W-:Y:S01]  /*265e0*/  PRMT R103, R91, 0x7610, R103 ;  /* 0x000076105b677816 */ /* 0x000fe20000000067 */
[----:B---3--:R-:W-:Y:S01]  /*265f0*/  IMAD.MOV.U32 R14, RZ, RZ, R16 ;  /* 0x000000ffff0e7224 */ /* 0x008fe200078e0010 */
        /* <DEDUP_REMOVED lines=24> */
.L_x_330:
[----:B0-----:R-:W-:-:S06]  /*26780*/  IMAD.IADD R4, R1, 0x1, R8 ;  /* 0x0000000101047824 */ /* 0x001fcc00078e0208 */
[----:B------:R-:W2:Y:S01]  /*26790*/  LDL.U8 R4, [R4+0x118] ;  /* 0x0001180004047983 */ /* 0x000ea20000100000 */
[----:B------:R-:W-:Y:S02]  /*267a0*/  IMAD.MOV.U32 R5, RZ, RZ, R8 ;  /* 0x000000ffff057224 */ /* 0x000fe400078e0008 */
[----:B------:R-:W-:Y:S01]  /*267b0*/  VIADD R8, R8, 0x1 ;  /* 0x0000000108087836 */ /* 0x000fe20000000000 */
[----:B--2---:R-:W-:-:S13]  /*267c0*/  ISETP.NE.AND P0, PT, R4, RZ, PT ;  /* 0x000000ff0400720c */ /* 0x004fda0003f05270 */
[----:B------:R-:W-:Y:S05]  /*267d0*/  @P0 BRA `(.L_x_330) ;  /* 0xfffffffc00e80947 */ /* 0x000fea000383ffff */
[----:B------:R-:W-:Y:S05]  /*267e0*/  BSYNC.RECONVERGENT B1 ;  /* 0x0000000000017941 */ /* 0x000fea0003800200 */
.L_x_329:
[----:B------:R-:W-:Y:S01]  /*267f0*/  LOP3.LUT P0, RZ, R12, 0xff, RZ, 0xc0, !PT ;  /* 0x000000ff0cff7812 */ /* 0x000fe2000780c0ff */
[----:B------:R-:W-:Y:S01]  /*26800*/  BSSY.RECONVERGENT B1, `(.L_x_331) ;  /* 0x000000f000017945 */ /* 0x000fe20003800200 */
[----:B------:R-:W-:-:S11]  /*26810*/  IMAD.MOV.U32 R4, RZ, RZ, R5 ;  /* 0x000000ffff047224 */ /* 0x000fd600078e0005 */
[----:B------:R-:W-:Y:S05]  /*26820*/  @!P0 BRA `(.L_x_332) ;  /* 0x0000000000308947 */ /* 0x000fea0003800000 */
[----:B------:R-:W-:Y:S01]  /*26830*/  BSSY.RECONVERGENT B2, `(.L_x_333) ;  /* 0x000000a000027945 */ /* 0x000fe20003800200 */
[----:B------:R-:W-:-:S07]  /*26840*/  IMAD.MOV.U32 R4, RZ, RZ, RZ ;  /* 0x000000ffff047224 */ /* 0x000fce00078e00ff */
.L_x_334:
        /* <DEDUP_REMOVED lines=9> */
.L_x_333:
[----:B------:R-:W-:-:S07]  /*268e0*/  IMAD.MOV.U32 R4, RZ, RZ, R6 ;  /* 0x000000ffff047224 */ /* 0x000fce00078e0006 */
.L_x_332:
[----:B------:R-:W-:Y:S05]  /*268f0*/  BSYNC.RECONVERGENT B1 ;  /* 0x0000000000017941 */ /* 0x000fea0003800200 */
.L_x_331:
[----:B------:R-:W-:Y:S01]  /*26900*/  IMAD.IADD R5, R1, 0x1, R4 ;  /* 0x0000000101057824 */ /* 0x000fe200078e0204 */
[----:B------:R-:W-:Y:S01]  /*26910*/  BSSY.RECONVERGENT B1, `(.L_x_335) ;  /* 0x0000009000017945 */ /* 0x000fe20003800200 */
[----:B------:R-:W-:-:S03]  /*26920*/  IMAD.MOV.U32 R4, RZ, RZ, RZ ;  /* 0x000000ffff047224 */ /* 0x000fc600078e00ff */
[----:B------:R0:W-:Y:S04]  /*26930*/  STL.U8 [R5+0x118], RZ ;  /* 0x000118ff05007387 */ /* 0x0001e80000100000 */
.L_x_336:
[----:B------:R-:W-:-:S05]  /*26940*/  IMAD.IADD R6, R1, 0x1, R4 ;  /* 0x0000000101067824 */ /* 0x000fca00078e0204 */
[----:B0-----:R-:W2:Y:S02]  /*26950*/  LDL.U8 R5, [R6+0x118] ;  /* 0x0001180006057983 */ /* 0x001ea40000100000 */
[----:B--2---:R-:W-:Y:S01]  /*26960*/  ISETP.NE.AND P0, PT, R5, RZ, PT ;  /* 0x000000ff0500720c */ /* 0x004fe20003f05270 */
[----:B------:R-:W-:Y:S02]  /*26970*/  IMAD.MOV.U32 R5, RZ, RZ, R4 ;  /* 0x000000ffff057224 */ /* 0x000fe400078e0004 */
[----:B------:R-:W-:-:S10]  /*26980*/  VIADD R4, R4, 0x1 ;  /* 0x0000000104047836 */ /* 0x000fd40000000000 */
[----:B------:R-:W-:Y:S05]  /*26990*/  @P0 BRA `(.L_x_336) ;  /* 0xfffffffc00e80947 */ /* 0x000fea000383ffff */
[----:B------:R-:W-:Y:S05]  /*269a0*/  BSYNC.RECONVERGENT B1 ;  /* 0x0000000000017941 */ /* 0x000fea0003800200 */
.L_x_335:
[----:B------:R-:W-:Y:S01]  /*269b0*/  LOP3.LUT P0, RZ, R19, 0xff, RZ, 0xc0, !PT ;  /* 0x000000ff13ff7812 */ /* 0x000fe2000780c0ff */
[----:B------:R-:W-:Y:S01]  /*269c0*/  BSSY.RECONVERGENT B1, `(.L_x_337) ;  /* 0x0000010000017945 */ /* 0x000fe20003800200 */
[----:B------:R-:W-:-:S11]  /*269d0*/  IMAD.MOV.U32 R4, RZ, RZ, R5 ;  /* 0x000000ffff047224 */ /* 0x000fd600078e0005 */
[----:B------:R-:W-:Y:S05]  /*269e0*/  @!P0 BRA `(.L_x_338) ;  /* 0x0000000000348947 */ /* 0x000fea0003800000 */
[----:B------:R-:W-:Y:S01]  /*269f0*/  BSSY.RECONVERGENT B2, `(.L_x_339) ;  /* 0x000000b000027945 */ /* 0x000fe20003800200 */
[----:B------:R-:W-:Y:S01]  /*26a00*/  IMAD.MOV.U32 R4, RZ, RZ, RZ ;  /* 0x000000ffff047224 */ /* 0x000fe200078e00ff */
[----:B------:R-:W-:-:S07]  /*26a10*/  PRMT R6, R19, 0x7610, R6 ;  /* 0x0000761013067816 */ /* 0x000fce0000000006 */
.L_x_340:
        /* <DEDUP_REMOVED lines=9> */
.L_x_339:
[----:B------:R-:W-:-:S07]  /*26ab0*/  IMAD.MOV.U32 R4, RZ, RZ, R7 ;  /* 0x000000ffff047224 */ /* 0x000fce00078e0007 */
.L_x_338:
[----:B------:R-:W-:Y:S05]  /*26ac0*/  BSYNC.RECONVERGENT B1 ;  /* 0x0000000000017941 */ /* 0x000fea0003800200 */
.L_x_337:
        /* <DEDUP_REMOVED lines=18> */
[----:B------:R-:W-:Y:S02]  /*26bf0*/  PRMT R111, R11, 0x7772, RZ ;  /* 0x000077720b6f7816 */ /* 0x000fe400000000ff */
[C---:B---3--:R-:W-:Y:S02]  /*26c00*/  PRMT R112, R4.reuse, 0x7770, RZ ;  /* 0x0000777004707816 */ /* 0x048fe400000000ff */
        /* <DEDUP_REMOVED lines=15> */
[C---:B----4-:R-:W-:Y:S02]  /*26d00*/  PRMT R48, R12.reuse, 0x7770, RZ ;  /* 0x000077700c307816 */ /* 0x050fe400000000ff */
[C---:B------:R-:W-:Y:S02]  /*26d10*/  PRMT R4, R12.reuse, 0x7771, RZ ;  /* 0x000077710c047816 */ /* 0x040fe400000000ff */
[----:B------:R-:W-:Y:S02]  /*26d20*/  PRMT R28, R12, 0x7772, RZ ;  /* 0x000077720c1c7816 */ /* 0x000fe400000000ff */
[----:B------:R-:W-:Y:S02]  /*26d30*/  PRMT R5, R5, 0x7773, RZ ;  /* 0x0000777305057816 */ /* 0x000fe400000000ff */
        /* <DEDUP_REMOVED lines=15> */
[C---:B------:R-:W-:Y:S02]  /*26e30*/  PRMT R102, R6.reuse, 0x7770, RZ ;  /* 0x0000777006667816 */ /* 0x040fe400000000ff */
[C---:B------:R-:W-:Y:S02]  /*26e40*/  PRMT R103, R6.reuse, 0x7772, RZ ;  /* 0x0000777206677816 */ /* 0x040fe400000000ff */
[----:B------:R-:W-:Y:S02]  /*26e50*/  PRMT R101, R6, 0x7773, RZ ;  /* 0x0000777306657816 */ /* 0x000fe400000000ff */
[----:B------:R-:W-:-:S02]  /*26e60*/  PRMT R59, R9, 0x7610, R59 ;  /* 0x00007610093b7816 */ /* 0x000fc4000000003b */
[----:B------:R-:W-:Y:S02]  /*26e70*/  PRMT R52, R56, 0x7610, R52 ;  /* 0x0000761038347816 */ /* 0x000fe40000000034 */
[----:B------:R-:W-:Y:S02]  /*26e80*/  PRMT R53, R58, 0x7610, R53 ;  /* 0x000076103a357816 */ /* 0x000fe40000000035 */
[C---:B------:R-:W-:Y:S02]  /*26e90*/  PRMT R29, R13.reuse, 0x7770, RZ ;  /* 0x000077700d1d7816 */ /* 0x040fe400000000ff */
[C---:B------:R-:W-:Y:S02]  /*26ea0*/  PRMT R8, R13.reuse, 0x7771, RZ ;  /* 0x000077710d087816 */ /* 0x040fe400000000ff */
        /* <DEDUP_REMOVED lines=28> */
[----:B-1----:R-:W-:-:S07]  /*27070*/  PRMT R99, R127, 0x7610, R99 ;  /* 0x000076107f637816 */ /* 0x002fce0000000063 */
.L_x_328:
[----:B------:R-:W-:Y:S05]  /*27080*/  BSYNC.RECONVERGENT B0 ;  /* 0x0000000000007941 */ /* 0x000fea0003800200 */
.L_x_327:
        /* <DEDUP_REMOVED lines=61> */
.L_x_342:
[----:B------:R-:W-:Y:S05]  /*27460*/  BSYNC.RECONVERGENT B0 ;  /* 0x0000000000007941 */ /* 0x000fea0003800200 */
.L_x_341:
[----:B------:R-:W-:Y:S01]  /*27470*/  LOP3.LUT R28, R28, 0xffff, RZ, 0xc0, !PT ;  /* 0x0000ffff1c1c7812 */ /* 0x000fe200078ec0ff */
[----:B-----5:R-:W-:Y:S01]  /*27480*/  SHFL.UP PT, R252, R24, 0x1, RZ ;  /* 0x0420000018fc7989 */ /* 0x020fe200000e00ff */
[----:B------:R-:W-:Y:S01]  /*27490*/  LOP3.LUT R48, R48, 0xffff, RZ, 0xc0, !PT ;  /* 0x0000ffff30307812 */ /* 0x000fe200078ec0ff */
[----:B------:R-:W-:Y:S01]  /*274a0*/  BSSY.RECONVERGENT B0, `(.L_x_343) ;  /* 0x00000c1000007945 */ /* 0x000fe20003800200 */
[----:B------:R-:W-:Y:S01]  /*274b0*/  LOP3.LUT R63, R63, 0xffff, RZ, 0xc0, !PT ;  /* 0x0000ffff3f3f7812 */ /* 0x000fe200078ec0ff */
[----:B------:R-:W-:Y:S01]  /*274c0*/  IMAD.U32 R4, R28, 0x10000, RZ ;  /* 0x000100001c047824 */ /* 0x000fe200078e00ff */
[----:B------:R-:W-:Y:S01]  /*274d0*/  LOP3.LUT R0, R48, 0xff, RZ, 0xc0, !PT ;  /* 0x000000ff30007812 */ /* 0x000fe200078ec0ff */
[----:B------:R-:W-:Y:S01]  /*274e0*/  SHFL.UP PT, R250, R14, 0x1, RZ ;  /* 0x042000000efa7989 */ /* 0x000fe200000e00ff */
[----:B------:R-:W-:Y:S02]  /*274f0*/  LOP3.LUT R61, R61, 0xffff, RZ, 0xc0, !PT ;  /* 0x0000ffff3d3d7812 */ /* 0x000fe400078ec0ff */
[----:B------:R-:W-:Y:S01]  /*27500*/  PRMT R0, R25, 0x7604, R0 ;  /* 0x0000760419007816 */ /* 0x000fe20000000000 */
[----:B------:R-:W-:Y:S01]  /*27510*/  SHFL.UP PT, R251, R15, 0x1, RZ ;  /* 0x042000000ffb7989 */ /* 0x000fe200000e00ff */
[----:B------:R-:W-:-:S02]  /*27520*/  LOP3.LUT R5, R4, 0xff0000, RZ, 0xc0, !PT ;  /* 0x00ff000004057812 */ /* 0x000fc400078ec0ff */
[----:B------:R-:W-:Y:S02]  /*27530*/  LOP3.LUT R49, R49, 0xffff, RZ, 0xc0, !PT ;  /* 0x0000ffff31317812 */ /* 0x000fe400078ec0ff */
[----:B------:R-:W-:Y:S01]  /*27540*/  LOP3.LUT R29, R29, 0xffff, RZ, 0xc0, !PT ;  /* 0x0000ffff1d1d7812 */ /* 0x000fe200078ec0ff */
[----:B------:R-:W-:Y:S01]  /*27550*/  IMAD.IADD R5, R0, 0x1, R5 ;  /* 0x0000000100057824 */ /* 0x000fe200078e0205 */
[----:B------:R-:W-:Y:S01]  /*27560*/  LOP3.LUT R37, R61, 0xff, RZ, 0xc0, !PT ;  /* 0x000000ff3d257812 */ /* 0x000fe200078ec0ff */
[----:B------:R-:W-:Y:S01]  /*27570*/  IMAD.U32 R0, R63, 0x10000, RZ ;  /* 0x000100003f007824 */ /* 0x000fe200078e00ff */
[----:B------:R-:W-:Y:S01]  /*27580*/  LOP3.LUT R33, R110, 0xffff, RZ, 0xc0, !PT ;  /* 0x0000ffff6e217812 */ /* 0x000fe200078ec0ff */
[----:B------:R-:W-:Y:S01]  /*27590*/  IMAD.U32 R16, R49, 0x10000, RZ ;  /* 0x0001000031107824 */ /* 0x000fe200078e00ff */
[----:B------:R-:W-:Y:S02]  /*275a0*/  LOP3.LUT R17, R109, 0xffff, RZ, 0xc0, !PT ;  /* 0x0000ffff6d117812 */ /* 0x000fe400078ec0ff */
[----:B------:R-:W-:Y:S01]  /*275b0*/  LOP3.LUT R19, R29, 0xff, RZ, 0xc0, !PT ;  /* 0x000000ff1d137812 */ /* 0x000fe200078ec0ff */
[----:B------:R-:W-:Y:S01]  /*275c0*/  IMAD.U32 R36, R33, 0x10000, RZ ;  /* 0x0001000021247824 */ /* 0x000fe200078e00ff */
[----:B------:R-:W-:-:S02]  /*275d0*/  LOP3.LUT R30, R108, 0xffff, RZ, 0xc0, !PT ;  /* 0x0000ffff6c1e7812 */ /* 0x000fc400078ec0ff */
[----:B------:R-:W-:Y:S02]  /*275e0*/  PRMT R37, R54, 0x7604, R37 ;  /* 0x0000760436257816 */ /* 0x000fe40000000025 */
[----:B------:R-:W-:Y:S01]  /*275f0*/  LOP3.LUT R0, R0, 0xff0000, RZ, 0xc0, !PT ;  /* 0x00ff000000007812 */ /* 0x000fe200078ec0ff */
[----:B------:R-:W-:Y:S01]  /*27600*/  IMAD.U32 R31, R30, 0x10000, RZ ;  /* 0x000100001e1f7824 */ /* 0x000fe200078e00ff */
[----:B------:R-:W-:Y:S02]  /*27610*/  LOP3.LUT R12, R107, 0xffff, RZ, 0xc0, !PT ;  /* 0x0000ffff6b0c7812 */ /* 0x000fe400078ec0ff */
[----:B------:R-:W-:Y:S01]  /*27620*/  LOP3.LUT R111, R111, 0xffff, RZ, 0xc0, !PT ;  /* 0x0000ffff6f6f7812 */ /* 0x000fe200078ec0ff */
[----:B------:R-:W-:Y:S01]  /*27630*/  IMAD.IADD R37, R37, 0x1, R0 ;  /* 0x0000000125257824 */ /* 0x000fe200078e0200 */
[----:B------:R-:W-:Y:S02]  /*27640*/  LOP3.LUT R35, R17, 0xff, RZ, 0xc0, !PT ;  /* 0x000000ff11237812 */ /* 0x000fe400078ec0ff */
[----:B------:R-:W-:Y:S01]  /*27650*/  PRMT R19, R8, 0x7604, R19 ;  /* 0x0000760408137816 */ /* 0x000fe20000000013 */
[----:B------:R-:W-:Y:S01]  /*27660*/  IMAD.U32 R4, R111, 0x10000, RZ ;  /* 0x000100006f047824 */ /* 0x000fe200078e00ff */
[----:B------:R-:W-:-:S02]  /*27670*/  LOP3.LUT R16, R16, 0xff0000, RZ, 0xc0, !PT ;  /* 0x00ff000010107812 */ /* 0x000fc400078ec0ff */
[----:B------:R-:W-:Y:S02]  /*27680*/  LOP3.LUT R105, R105, 0xffff, RZ, 0xc0, !PT ;  /* 0x0000ffff69697812 */ /* 0x000fe400078ec0ff */
[----:B------:R-:W-:Y:S01]  /*27690*/  LOP3.LUT R34, R12, 0xff, RZ, 0xc0, !PT ;  /* 0x000000ff0c227812 */ /* 0x000fe200078ec0ff */
[----:B------:R-:W-:Y:S01]  /*276a0*/  IMAD.IADD R16, R19, 0x1, R16 ;  /* 0x0000000113107824 */ /* 0x000fe200078e0210 */
[----:B------:R-:W-:Y:S02]  /*276b0*/  LOP3.LUT R0, R64, 0xff, RZ, 0xc0, !PT ;  /* 0x000000ff40007812 */ /* 0x000fe400078ec0ff */
[----:B------:R-:W-:Y:S02]  /*276c0*/  PRMT R35, R50, 0x7604, R35 ;  /* 0x0000760432237816 */ /* 0x000fe40000000023 */
[----:B------:R-:W-:Y:S02]  /*276d0*/  LOP3.LUT R36, R36, 0xff0000, RZ, 0xc0, !PT ;  /* 0x00ff000024247812 */ /* 0x000fe400078ec0ff */
[----:B------:R-:W-:-:S02]  /*276e0*/  LOP3.LUT R113, R113, 0xffff, RZ, 0xc0, !PT ;  /* 0x0000ffff71717812 */ /* 0x000fc400078ec0ff */
[----:B------:R-:W-:Y:S01]  /*276f0*/  LOP3.LUT R39, R105, 0xff, RZ, 0xc0, !PT ;  /* 0x000000ff69277812 */ /* 0x000fe200078ec0ff */
[----:B------:R-:W-:Y:S01]  /*27700*/  IMAD.IADD R35, R35, 0x1, R36 ;  /* 0x0000000123237824 */ /* 0x000fe200078e0224 */
[----:B------:R-:W-:Y:S01]  /*27710*/  LOP3.LUT R19, R112, 0xffff, RZ, 0xc0, !PT ;  /* 0x0000ffff70137812 */ /* 0x000fe200078ec0ff */
[----:B------:R-:W-:Y:S01]  /*27720*/  IMAD.U32 R38, R113, 0x10000, RZ ;  /* 0x0001000071267824 */ /* 0x000fe200078e00ff */
[----:B------:R-:W-:Y:S02]  /*27730*/  PRMT R34, R55, 0x7604, R34 ;  /* 0x0000760437227816 */ /* 0x000fe40000000022 */
[----:B------:R-:W-:Y:S02]  /*27740*/  LOP3.LUT R31, R31, 0xff0000, RZ, 0xc0, !PT ;  /* 0x00ff00001f1f7812 */ /* 0x000fe400078ec0ff */
[----:B------:R-:W-:Y:S02]  /*27750*/  PRMT R121, R99, 0x7604, R0 ;  /* 0x0000760463797816 */ /* 0x000fe40000000000 */
[----:B------:R-:W-:Y:S01]  /*27760*/  PRMT R39, R52, 0x7604, R39 ;  /* 0x0000760434277816 */ /* 0x000fe20000000027 */
[----:B------:R-:W-:Y:S01]  /*27770*/  IMAD.IADD R34, R34, 0x1, R31 ;  /* 0x0000000122227824 */ /* 0x000fe200078e021f */
[----:B------:R-:W-:-:S02]  /*27780*/  LOP3.LUT R4, R4, 0xff0000, RZ, 0xc0, !PT ;  /* 0x00ff000004047812 */ /* 0x000fc400078ec0ff */
[----:B------:R-:W-:Y:S01]  /*27790*/  LOP3.LUT R36, R19, 0xff, RZ, 0xc0, !PT ;  /* 0x000000ff13247812 */ /* 0x000fe200078ec0ff */
[----:B------:R-:W0:Y:S01]  /*277a0*/  SHFL.UP PT, R121, R121, 0x1, RZ ;  /* 0x0420000079797989 */ /* 0x000e2200000e00ff */
[----:B------:R-:W-:Y:S01]  /*277b0*/  LOP3.LUT R106, R106, 0xffff, RZ, 0xc0, !PT ;  /* 0x0000ffff6a6a7812 */ /* 0x000fe200078ec0ff */
[----:B------:R-:W-:Y:S01]  /*277c0*/  IMAD.IADD R4, R39, 0x1, R4 ;  /* 0x0000000127047824 */ /* 0x000fe200078e0204 */
[----:B------:R-:W-:Y:S02]  /*277d0*/  LOP3.LUT R115, R115, 0xffff, RZ, 0xc0, !PT ;  /* 0x0000ffff73737812 */ /* 0x000fe400078ec0ff */
[----:B------:R-:W-:Y:S01]  /*277e0*/  LOP3.LUT R103, R103, 0xffff, RZ, 0xc0, !PT ;  /* 0x0000ffff67677812 */ /* 0x000fe200078ec0ff */
[----:B------:R-:W-:Y:S01]  /*277f0*/  IMAD.U32 R39, R106, 0x10000, RZ ;  /* 0x000100006a277824 */ /* 0x000fe200078e00ff */
[----:B------:R-:W-:Y:S01]  /*27800*/  LOP3.LUT R70, R27, 0xffff, RZ, 0xc0, !PT ;  /* 0x0000ffff1b467812 */ /* 0x000fe200078ec0ff */
[----:B------:R-:W-:Y:S01]  /*27810*/  IMAD.U32 R40, R115, 0x10000, RZ ;  /* 0x0001000073287824 */ /* 0x000fe200078e00ff */
[----:B------:R-:W-:Y:S01]  /*27820*/  LOP3.LUT R31, R114, 0xffff, RZ, 0xc0, !PT ;  /* 0x0000ffff721f7812 */ /* 0x000fe200078ec0ff */
[----:B------:R-:W-:Y:S01]  /*27830*/  IMAD.U32 R0, R103, 0x10000, RZ ;  /* 0x0001000067007824 */ /* 0x000fe200078e00ff */
[----:B------:R-:W-:-:S02]  /*27840*/  LOP3.LUT R47, R21, 0xffff, RZ, 0xc0, !PT ;  /* 0x0000ffff152f7812 */ /* 0x000fc400078ec0ff */
[----:B------:R-:W-:Y:S02]  /*27850*/  LOP3.LUT R67, R26, 0xffff, RZ, 0xc0, !PT ;  /* 0x0000ffff1a437812 */ /* 0x000fe400078ec0ff */
[----:B------:R-:W-:Y:S01]  /*27860*/  PRMT R36, R53, 0x7604, R36 ;  /* 0x0000760435247816 */ /* 0x000fe20000000024 */
[----:B------:R-:W-:Y:S01]  /*27870*/  IMAD.U32 R21, R47, 0x10000, RZ ;  /* 0x000100002f157824 */ /* 0x000fe200078e00ff */
[----:B------:R-:W-:Y:S01]  /*27880*/  LOP3.LUT R41, R38, 0xff0000, RZ, 0xc0, !PT ;  /* 0x00ff000026297812 */ /* 0x000fe200078ec0ff */
[----:B------:R-:W-:Y:S01]  /*27890*/  IMAD.U32 R26, R67, 0x10000, RZ ;  /* 0x00010000431a7824 */ /* 0x000fe200078e00ff */
        /* <DEDUP_REMOVED lines=23> */
[----:B------:R-:W-:Y:S02]  /*27a10*/  ISETP.NE.AND P0, PT, R51, 0x1f, PT ;  /* 0x0000001f3300780c */ /* 0x000fe40003f05270 */
[----:B------:R-:W-:Y:S01]  /*27a20*/  LOP3.LUT R42, R20, 0xffff, RZ, 0xc0, !PT ;  /* 0x0000ffff142a7812 */ /* 0x000fe200078ec0ff */
[----:B------:R-:W-:Y:S01]  /*27a30*/  IMAD.IADD R39, R27, 0x1, R26 ;  /* 0x000000011b277824 */ /* 0x000fe200078e021a */
[----:B------:R-:W-:Y:S01]  /*27a40*/  LOP3.LUT R62, R62, 0xffff, RZ, 0xc0, !PT ;  /* 0x0000ffff3e3e7812 */ /* 0x000fe200078ec0ff */
[----:B------:R-:W-:Y:S01]  /*27a50*/  IMAD.MOV.U32 R26, RZ, RZ, R2 ;  /* 0x000000ffff1a7224 */ /* 0x000fe200078e0002 */
        /* <DEDUP_REMOVED lines=15> */
[----:B------:R1:W2:Y:S01]  /*27b50*/  SHFL.UP PT, R196, R26, 0x1, RZ ;  /* 0x042000001ac47989 */ /* 0x0002a200000e00ff */
[----:B------:R-:W-:Y:S01]  /*27b60*/  LOP3.LUT R68, R23, 0xffff, RZ, 0xc0, !PT ;  /* 0x0000ffff17447812 */ /* 0x000fe200078ec0ff */
[----:B------:R-:W-:Y:S01]  /*27b70*/  IMAD R23, R62, 0x1000000, R4 ;  /* 0x010000003e177824 */ /* 0x000fe200078e0204 */
[----:B------:R-:W-:Y:S01]  /*27b80*/  LOP3.LUT R104, R104, 0xffff, RZ, 0xc0, !PT ;  /* 0x0000ffff68687812 */ /* 0x000fe200078ec0ff */
[----:B------:R-:W-:Y:S01]  /*27b90*/  IMAD R4, R98, 0x1000000, R36 ;  /* 0x0100000062047824 */ /* 0x000fe200078e0224 */
[----:B0-----:R-:W-:Y:S01]  /*27ba0*/  SHF.R.U32.HI R0, RZ, 0x8, R121 ;  /* 0x00000008ff007819 */ /* 0x001fe20000011679 */
[----:B------:R-:W-:Y:S01]  /*27bb0*/  IMAD R5, R100, 0x1000000, R40 ;  /* 0x0100000064057824 */ /* 0x000fe200078e0228 */
[----:B------:R1:W0:Y:S01]  /*27bc0*/  SHFL.UP PT, R197, R27, 0x1, RZ ;  /* 0x042000001bc57989 */ /* 0x00022200000e00ff */
[----:B------:R-:W-:Y:S01]  /*27bd0*/  IMAD R2, R68, 0x1000000, R39 ;  /* 0x0100000044027824 */ /* 0x000fe200078e0227 */
[----:B------:R-:W-:Y:S01]  /*27be0*/  PRMT R16, R0, 0x7604, R121 ;  /* 0x0000760400107816 */ /* 0x000fe20000000079 */
[----:B------:R-:W-:Y:S01]  /*27bf0*/  IMAD R3, R104, 0x1000000, R41 ;  /* 0x0100000068037824 */ /* 0x000fe200078e0229 */
[----:B------:R-:W3:Y:S01]  /*27c00*/  SHFL.UP PT, R20, R20, 0x1, RZ ;  /* 0x0420000014147989 */ /* 0x000ee200000e00ff */
[----:B------:R-:W-:-:S03]  /*27c10*/  IMAD R7, R51, 0x1000000, R38 ;  /* 0x0100000033077824 */ /* 0x000fc600078e0226 */
[----:B------:R-:W4:Y:S04]  /*27c20*/  SHFL.UP PT, R21, R21, 0x1, RZ ;  /* 0x0420000015157989 */ /* 0x000f2800000e00ff */
        /* <DEDUP_REMOVED lines=29> */
[----:B------:R-:W-:Y:S02]  /*27e00*/  SHF.R.U32.HI R17, RZ, 0x5, R92 ;  /* 0x00000005ff117819 */ /* 0x000fe4000001165c */
[----:B------:R-:W-:Y:S02]  /*27e10*/  PRMT R49, R49, 0x3340, R43 ;  /* 0x0000334031317816 */ /* 0x000fe4000000002b */
[----:B------:R-:W-:Y:S01]  /*27e20*/  PRMT R28, R28, 0x3340, R42 ;  /* 0x000033401c1c7816 */ /* 0x000fe2000000002a */
[----:B------:R-:W-:Y:S01]  /*27e30*/  IMAD R17, R17, 0x48, R18 ;  /* 0x0000004811117824 */ /* 0x000fe200078e0212 */
[----:B------:R-:W-:Y:S02]  /*27e40*/  PRMT R33, R33, 0x3340, R44 ;  /* 0x0000334021217816 */ /* 0x000fe4000000002c */
[----:B------:R-:W-:Y:S02]  /*27e50*/  PRMT R30, R30, 0x3340, R57 ;  /* 0x000033401e1e7816 */ /* 0x000fe40000000039 */
[----:B------:R-:W-:Y:S01]  /*27e60*/  PRMT R13, R111, 0x3340, R62 ;  /* 0x000033406f0d7816 */ /* 0x000fe2000000003e */
[----:B------:R1:W-:Y:S01]  /*27e70*/  STS.64 [R17], R26 ;  /* 0x0000001a11007388 */ /* 0x0003e20000000a00 */
[----:B------:R-:W-:-:S02]  /*27e80*/  PRMT R35, R115, 0x3340, R100 ;  /* 0x0000334073237816 */ /* 0x000fc40000000064 */
[----:B------:R-:W-:Y:S01]  /*27e90*/  PRMT R37, R47, 0x3340, R51 ;  /* 0x000033402f257816 */ /* 0x000fe20000000033 */
[----:B------:R1:W-:Y:S01]  /*27ea0*/  STS.64 [R17+0x40], R14 ;  /* 0x0000400e11007388 */ /* 0x0003e20000000a00 */
[----:B------:R-:W-:Y:S02]  /*27eb0*/  PRMT R39, R103, 0x3340, R46 ;  /* 0x0000334067277816 */ /* 0x000fe4000000002e */
[----:B------:R-:W-:Y:S01]  /*27ec0*/  PRMT R40, R106, 0x3340, R104 ;  /* 0x000033406a287816 */ /* 0x000fe20000000068 */
[----:B------:R1:W-:Y:S01]  /*27ed0*/  STS [R17+0x3c], R24 ;  /* 0x00003c1811007388 */ /* 0x0003e20000000800 */
        /* <DEDUP_REMOVED lines=24> */
[----:B------:R-:W-:-:S02]  /*28060*/  PRMT R11, R11, 0x5410, R40 ;  /* 0x000054100b0b7816 */ /* 0x000fc40000000028 */
[----:B------:R-:W-:Y:S01]  /*28070*/  PRMT R10, R10, 0x5410, R41 ;  /* 0x000054100a0a7816 */ /* 0x000fe20000000029 */
[----:B------:R1:W-:Y:S04]  /*28080*/  STS.64 [R17+0x20], R34 ;  /* 0x0000202211007388 */ /* 0x0003e80000000a00 */
[----:B------:R1:W-:Y:S04]  /*28090*/  STS.64 [R17+0x28], R36 ;  /* 0x0000282411007388 */ /* 0x0003e80000000a00 */
[----:B------:R1:W-:Y:S02]  /*280a0*/  STS.64 [R17+0x30], R10 ;  /* 0x0000300a11007388 */ /* 0x0003e40000000a00 */
.L_x_344:
[----:B------:R-:W-:Y:S05]  /*280b0*/  BSYNC.RECONVERGENT B0 ;  /* 0x0000000000007941 */ /* 0x000fea0003800200 */
.L_x_343:
[----:B------:R-:W-:Y:S01]  /*280c0*/  BAR.SYNC.DEFER_BLOCKING 0x0 ;  /* 0x0000000000007b1d */ /* 0x000fe20000010000 */
[C---:B-1----:R-:W-:Y:S02]  /*280d0*/  PRMT R11, R20.reuse, 0x7610, R11 ;  /* 0x00007610140b7816 */ /* 0x042fe4000000000b */
[----:B------:R-:W-:Y:S02]  /*280e0*/  PRMT R10, R20, 0x7632, R10 ;  /* 0x00007632140a7816 */ /* 0x000fe4000000000a */
[C---:B------:R-:W-:Y:S02]  /*280f0*/  PRMT R9, R21.reuse, 0x7610, R9 ;  /* 0x0000761015097816 */ /* 0x040fe40000000009 */
[----:B------:R-:W-:Y:S01]  /*28100*/  PRMT R8, R21, 0x7632, R8 ;  /* 0x0000763215087816 */ /* 0x000fe20000000008 */
[----:B0-----:R0:W-:Y:S01]  /*28110*/  STL.128 [R1+0x3b0], R20 ;  /* 0x0003b01401007387 */ /* 0x0011e20000100c00 */
[--C-:B------:R-:W-:Y:S02]  /*28120*/  SHF.R.U32.HI R79, RZ, 0x18, R20.reuse ;  /* 0x00000018ff4f7819 */ /* 0x100fe40000011614 */
[----:B------:R-:W-:Y:S01]  /*28130*/  SHF.R.U32.HI R78, RZ, 0x8, R20 ;  /* 0x00000008ff4e7819 */ /* 0x000fe20000011614 */
[----:B------:R-:W-:Y:S01]  /*28140*/  STL.S16 [R1+0x700], R11 ;  /* 0x0007000b01007387 */ /* 0x000fe20000100600 */
[----:B------:R-:W-:-:S02]  /*28150*/  SHF.R.U32.HI R24, RZ, 0x18, R21 ;  /* 0x00000018ff187819 */ /* 0x000fc40000011615 */
[----:B------:R-:W-:Y:S01]  /*28160*/  SHF.R.U32.HI R118, RZ, 0x8, R21 ;  /* 0x00000008ff767819 */ /* 0x000fe20000011615 */
[----:B------:R-:W-:Y:S01]  /*28170*/  STL.S16 [R1+0x6fc], R10 ;  /* 0x0006fc0a01007387 */ /* 0x000fe20000100600 */
[--C-:B------:R-:W-:Y:S02]  /*28180*/  SHF.R.U32.HI R116, RZ, 0x18, R22.reuse ;  /* 0x00000018ff747819 */ /* 0x100fe40000011616 */
[----:B------:R-:W-:Y:S01]  /*28190*/  SHF.R.U32.HI R113, RZ, 0x8, R22 ;  /* 0x00000008ff717819 */ /* 0x000fe20000011616 */
[----:B------:R-:W-:Y:S01]  /*281a0*/  STL.S16 [R1+0x6f8], R9 ;  /* 0x0006f80901007387 */ /* 0x000fe20000100600 */
[C---:B------:R-:W-:Y:S02]  /*281b0*/  PRMT R27, R22.reuse, 0x7610, R27 ;  /* 0x00007610161b7816 */ /* 0x040fe4000000001b */
[----:B------:R-:W-:Y:S01]  /*281c0*/  PRMT R26, R22, 0x7632, R26 ;  /* 0x00007632161a7816 */ /* 0x000fe2000000001a */
[----:B------:R-:W-:Y:S01]  /*281d0*/  STL.S16 [R1+0x6f4], R8 ;  /* 0x0006f40801007387 */ /* 0x000fe20000100600 */
[----:B0-----:R-:W-:-:S02]  /*281e0*/  PRMT R22, R23, 0x7632, R22 ;  /* 0x0000763217167816 */ /* 0x001fc40000000016 */
[C---:B------:R-:W-:Y:S01]  /*281f0*/  PRMT R21, R4.reuse, 0x7610, R21 ;  /* 0x0000761004157816 */ /* 0x040fe20000000015 */
[----:B------:R-:W0:Y:S01]  /*28200*/  LDS.128 R12, [R18+0x50] ;  /* 0x00005000120c7984 */ /* 0x000e220000000c00 */
[----:B------:R-:W-:Y:S02]  /*28210*/  PRMT R20, R4, 0x7632, R20 ;  /* 0x0000763204147816 */ /* 0x000fe40000000014 */
[--C-:B------:R-:W-:Y:S01]  /*28220*/  SHF.R.U32.HI R115, RZ, 0x18, R23.reuse ;  /* 0x00000018ff737819 */ /* 0x100fe20000011617 */
[----:B------:R-:W1:Y:S01]  /*28230*/  LDS.128 R8, [R18+0x60] ;  /* 0x0000600012087984 */ /* 0x000e620000000c00 */
[----:B------:R-:W-:Y:S02]  /*28240*/  SHF.R.U32.HI R114, RZ, 0x8, R23 ;  /* 0x00000008ff727819 */ /* 0x000fe40000011617 */
[----:B------:R-:W-:Y:S01]  /*28250*/  PRMT R25, R23, 0x7610, R25 ;  /* 0x0000761017197816 */ /* 0x000fe20000000019 */
[----:B------:R-:W-:Y:S01]  /*28260*/  STL.S16 [R1+0x6e4], R22 ;  /* 0x0006e41601007387 */ /* 0x000fe20000100600 */
[----:B------:R-:W-:-:S02]  /*28270*/  PRMT R17, R5, 0x7610, R17 ;  /* 0x0000761005117816 */ /* 0x000fc40000000011 */
[--C-:B------:R-:W-:Y:S01]  /*28280*/  SHF.R.U32.HI R112, RZ, 0x18, R4.reuse ;  /* 0x00000018ff707819 */ /* 0x100fe20000011604 */
[----:B------:R-:W-:Y:S01]  /*28290*/  STL.S16 [R1+0x6e0], R21 ;  /* 0x0006e01501007387 */ /* 0x000fe20000100600 */
[----:B------:R-:W-:Y:S02]  /*282a0*/  SHF.R.U32.HI R108, RZ, 0x8, R4 ;  /* 0x00000008ff6c7819 */ /* 0x000fe40000011604 */
[--C-:B------:R-:W-:Y:S01]  /*282b0*/  SHF.R.U32.HI R109, RZ, 0x18, R5.reuse ;  /* 0x00000018ff6d7819 */ /* 0x100fe20000011605 */
[----:B------:R-:W-:Y:S01]  /*282c0*/  STL.S16 [R1+0x6dc], R20 ;  /* 0x0006dc1401007387 */ /* 0x000fe20000100600 */
[----:B------:R-:W-:Y:S02]  /*282d0*/  SHF.R.U32.HI R106, RZ, 0x8, R5 ;  /* 0x00000008ff6a7819 */ /* 0x000fe40000011605 */
[----:B------:R-:W-:Y:S01]  /*282e0*/  PRMT R19, R5, 0x7632, R19 ;  /* 0x0000763205137816 */ /* 0x000fe20000000013 */
[----:B------:R-:W-:Y:S01]  /*282f0*/  LDS.128 R20, [R18+0x70] ;  /* 0x0000700012147984 */ /* 0x000fe20000000c00 */
[----:B------:R-:W-:-:S02]  /*28300*/  SHF.R.U32.HI R107, RZ, 0x18, R6 ;  /* 0x00000018ff6b7819 */ /* 0x000fc40000011606 */
[--C-:B------:R-:W-:Y:S01]  /*28310*/  SHF.R.U32.HI R111, RZ, 0x18, R7.reuse ;  /* 0x00000018ff6f7819 */ /* 0x100fe20000011607 */
[----:B------:R-:W2:Y:S01]  /*28320*/  LDS.64 R60, [R18+0x8] ;  /* 0x00000800123c7984 */ /* 0x000ea20000000a00 */
[----:B------:R-:W-:Y:S02]  /*28330*/  SHF.R.U32.HI R110, RZ, 0x8, R7 ;  /* 0x00000008ff6e7819 */ /* 0x000fe40000011607 */
[----:B------:R-:W-:Y:S01]  /*28340*/  PRMT R145, R24, 0x7610, R145 ;  /* 0x0000761018917816 */ /* 0x000fe20000000091 */
[----:B------:R-:W-:Y:S01]  /*28350*/  LDS.128 R40, [R18+0x10] ;  /* 0x0000100012287984 */ /* 0x000fe20000000c00 */
[----:B------:R-:W-:Y:S02]  /*28360*/  PRMT R152, R198, 0x7632, R152 ;  /* 0x00007632c6987816 */ /* 0x000fe40000000098 */
[C---:B------:R-:W-:Y:S01]  /*28370*/  PRMT R151, R199.reuse, 0x7610, R151 ;  /* 0x00007610c7977816 */ /* 0x040fe20000000097 */
[----:B------:R3:W-:Y:S01]  /*28380*/  STL.U16 [R1+0x3d8], R16 ;  /* 0x0003d81001007387 */ /* 0x0007e20000100400 */
[----:B------:R-:W-:-:S02]  /*28390*/  PRMT R150, R199, 0x7632, R150 ;  /* 0x00007632c7967816 */ /* 0x000fc40000000096 */
[----:B------:R-:W-:Y:S01]  /*283a0*/  PRMT R144, R118, 0x7610, R144 ;  /* 0x0000761076907816 */ /* 0x000fe20000000090 */
[----:B------:R4:W-:Y:S01]  /*283b0*/  STL.S16 [R1+0x6d8], R17 ;  /* 0x0006d81101007387 */ /* 0x0009e20000100600 */
[----:B------:R-:W-:Y:S02]  /*283c0*/  PRMT R143, R116, 0x7610, R143 ;  /* 0x00007610748f7816 */ /* 0x000fe4000000008f */
[----:B------:R-:W-:Y:S01]  /*283d0*/  PRMT R142, R113, 0x7610, R142 ;  /* 0x00007610718e7816 */ /* 0x000fe2000000008e */
[----:B------:R5:W-:Y:S01]  /*283e0*/  STL.128 [R1+0x3c0], R4 ;  /* 0x0003c00401007387 */ /* 0x000be20000100c00 */
[----:B0-----:R-:W-:Y:S02]  /*283f0*/  PRMT R93, R12, 0x7770, RZ ;  /* 0x000077700c5d7816 */ /* 0x001fe400000000ff */
[----:B---3--:R-:W-:Y:S01]  /*28400*/  PRMT R16, R6, 0x7610, R16 ;  /* 0x0000761006107816 */ /* 0x008fe20000000010 */
[----:B------:R-:W-:Y:S01]  /*28410*/  STL.64 [R1+0x318], R12 ;  /* 0x0003180c01007387 */ /* 0x000fe20000100a00 */
[----:B------:R-:W-:-:S02]  /*28420*/  PRMT R105, R12, 0x7771, RZ ;  /* 0x000077710c697816 */ /* 0x000fc400000000ff */
[--C-:B----4-:R-:W-:Y:S01]  /*28430*/  SHF.R.U32.HI R17, RZ, 0x8, R6.reuse ;  /* 0x00000008ff117819 */ /* 0x110fe20000011606 */
[----:B------:R-:W0:Y:S01]  /*28440*/  LDS.64 R34, [R18] ;  /* 0x0000000012227984 */ /* 0x000e220000000a00 */
[C---:B------:R-:W-:Y:S02]  /*28450*/  PRMT R104, R12.reuse, 0x7772, RZ ;  /* 0x000077720c687816 */ /* 0x040fe400000000ff */
[----:B------:R-:W-:Y:S01]  /*28460*/  PRMT R103, R12, 0x7773, RZ ;  /* 0x000077730c677816 */ /* 0x000fe200000000ff */
[----:B------:R-:W-:Y:S01]  /*28470*/  LDS.U16 R119, [R18+0x80] ;  /* 0x0000800012777984 */ /* 0x000fe20000000400 */
[C---:B------:R-:W-:Y:S02]  /*28480*/  PRMT R102, R13.reuse, 0x7770, RZ ;  /* 0x000077700d667816 */ /* 0x040fe400000000ff */
[----:B------:R-:W-:Y:S01]  /*28490*/  PRMT R74, R13, 0x7771, RZ ;  /* 0x000077710d4a7816 */ /* 0x000fe200000000ff */
[----:B------:R-:W-:Y:S01]  /*284a0*/  STL.S16 [R1+0x690], R79 ;  /* 0x0006904f01007387 */ /* 0x000fe20000100600 */
[----:B-----5:R-:W-:-:S02]  /*284b0*/  PRMT R6, R6, 0x7632, R6 ;  /* 0x0000763206067816 */ /* 0x020fc40000000006 */
[C---:B------:R-:W-:Y:S01]  /*284c0*/  PRMT R5, R7.reuse, 0x7610, R5 ;  /* 0x0000761007057816 */ /* 0x040fe20000000005 */
[----:B------:R-:W-:Y:S01]  /*284d0*/  STL.S16 [R1+0x694], R78 ;  /* 0x0006944e01007387 */ /* 0x000fe20000100600 */
[----:B------:R-:W-:Y:S01]  /*284e0*/  PRMT R4, R7, 0x7632, R4 ;  /* 0x0000763207047816 */ /* 0x000fe20000000004 */
[----:B-1----:R-:W-:Y:S01]  /*284f0*/  IMAD.MOV.U32 R7, RZ, RZ, R9 ;  /* 0x000000ffff077224 */ /* 0x002fe200078e0009 */
[C---:B------:R-:W-:Y:S01]  /*28500*/  PRMT R73, R13.reuse, 0x7772, RZ ;  /* 0x000077720d497816 */ /* 0x040fe200000000ff */
[----:B------:R1:W-:Y:S01]  /*28510*/  STL.S16 [R1+0x6cc], R6 ;  /* 0x0006cc0601007387 */ /* 0x0003e20000100600 */
[----:B------:R-:W-:Y:S02]  /*28520*/  PRMT R72, R13, 0x7773, RZ ;  /* 0x000077730d487816 */ /* 0x000fe400000000ff */
[C---:B------:R-:W-:Y:S01]  /*28530*/  PRMT R63, R14.reuse, 0x7770, RZ ;  /* 0x000077700e3f7816 */ /* 0x040fe200000000ff */
[----:B------:R3:W-:Y:S01]  /*28540*/  STL.S16 [R1+0x6c8], R5 ;  /* 0x0006c80501007387 */ /* 0x0007e20000100600 */
[----:B------:R-:W-:-:S02]  /*28550*/  PRMT R62, R14, 0x7771, RZ ;  /* 0x000077710e3e7816 */ /* 0x000fc400000000ff */
[C---:B------:R-:W-:Y:S01]  /*28560*/  PRMT R95, R14.reuse, 0x7772, RZ ;  /* 0x000077720e5f7816 */ /* 0x040fe200000000ff */
[----:B------:R4:W-:Y:S01]  /*28570*/  STL.S16 [R1+0x6c4], R4 ;  /* 0x0006c40401007387 */ /* 0x0009e20000100600 */
[----:B------:R-:W-:Y:S01]  /*28580*/  PRMT R94, R14, 0x7773, RZ ;  /* 0x000077730e5e7816 */ /* 0x000fe200000000ff */
[----:B-1----:R-:W-:Y:S01]  /*28590*/  IMAD.MOV.U32 R6, RZ, RZ, R8 ;  /* 0x000000ffff067224 */ /* 0x002fe200078e0008 */
[C---:B------:R-:W-:Y:S01]  /*285a0*/  PRMT R91, R15.reuse, 0x7770, RZ ;  /* 0x000077700f5b7816 */ /* 0x040fe200000000ff */
[----:B------:R-:W-:Y:S01]  /*285b0*/  LDS R24, [R18+0x84] ;  /* 0x0000840012187984 */ /* 0x000fe20000000800 */
[C---:B------:R-:W-:Y:S01]  /*285c0*/  PRMT R90, R15.reuse, 0x7771, RZ ;  /* 0x000077710f5a7816 */ /* 0x040fe200000000ff */
[----:B---3--:R-:W-:Y:S01]  /*285d0*/  IMAD.MOV.U32 R5, RZ, RZ, R15 ;  /* 0x000000ffff057224 */ /* 0x008fe200078e000f */
[C---:B------:R-:W-:Y:S01]  /*285e0*/  PRMT R75, R15.reuse, 0x7772, RZ ;  /* 0x000077720f4b7816 */ /* 0x040fe200000000ff */
[----:B------:R-:W-:Y:S01]  /*285f0*/  LDS.64 R78, [R18+0x88] ;  /* 0x00008800124e7984 */ /* 0x000fe20000000a00 */
[----:B------:R-:W-:Y:S01]  /*28600*/  PRMT R84, R15, 0x7773, RZ ;  /* 0x000077730f547816 */ /* 0x000fe200000000ff */
[----:B----4-:R-:W-:Y:S01]  /*28610*/  IMAD.MOV.U32 R4, RZ, RZ, R14 ;  /* 0x000000ffff047224 */ /* 0x010fe200078e000e */
[C---:B------:R-:W-:Y:S01]  /*28620*/  PRMT R85, R8.reuse, 0x7770, RZ ;  /* 0x0000777008557816 */ /* 0x040fe200000000ff */
[----:B------:R-:W1:Y:S01]  /*28630*/  LDS.128 R12, [R18+0x20] ;  /* 0x00002000120c7984 */ /* 0x000e620000000c00 */
[----:B------:R-:W-:-:S02]  /*28640*/  PRMT R86, R8, 0x7771, RZ ;  /* 0x0000777108567816 */ /* 0x000fc400000000ff */
[C---:B------:R-:W-:Y:S01]  /*28650*/  PRMT R87, R8.reuse, 0x7772, RZ ;  /* 0x0000777208577816 */ /* 0x040fe200000000ff */
[----:B------:R3:W-:Y:S01]  /*28660*/  STL.128 [R1+0x320], R4 ;  /* 0x0003200401007387 */ /* 0x0007e20000100c00 */
[----:B------:R-:W-:Y:S01]  /*28670*/  PRMT R88, R8, 0x7773, RZ ;  /* 0x0000777308587816 */ /* 0x000fe200000000ff */
[----:B--2---:R-:W-:Y:S01]  /*28680*/  IMAD.MOV.U32 R8, RZ, RZ, R60 ;  /* 0x000000ffff087224 */ /* 0x004fe200078e003c */
[C---:B------:R-:W-:Y:S01]  /*28690*/  PRMT R89, R9.reuse, 0x7770, RZ ;  /* 0x0000777009597816 */ /* 0x040fe200000000ff */
[----:B------:R2:W-:Y:S01]  /*286a0*/  STL.S16 [R1+0x6ec], R26 ;  /* 0x0006ec1a01007387 */ /* 0x0005e20000100600 */
[C---:B------:R-:W-:Y:S01]  /*286b0*/  PRMT R58, R9.reuse, 0x7771, RZ ;  /* 0x00007771093a7816 */ /* 0x040fe200000000ff */
[----:B0-----:R-:W-:Y:S01]  /*286c0*/  IMAD.MOV.U32 R80, RZ, RZ, R34 ;  /* 0x000000ffff507224 */ /* 0x001fe200078e0022 */
[C---:B------:R-:W-:Y:S01]  /*286d0*/  PRMT R56, R9.reuse, 0x7772, RZ ;  /* 0x0000777209387816 */ /* 0x040fe200000000ff */
[----:B------:R0:W-:Y:S01]  /*286e0*/  STL.S16 [R1+0x6e8], R25 ;  /* 0x0006e81901007387 */ /* 0x0001e20000100600 */
[----:B------:R-:W-:Y:S01]  /*286f0*/  PRMT R57, R9, 0x7773, RZ ;  /* 0x0000777309397816 */ /* 0x000fe200000000ff */
[----:B------:R-:W-:Y:S01]  /*28700*/  IMAD.MOV.U32 R9, RZ, RZ, R61 ;  /* 0x000000ffff097224 */ /* 0x000fe200078e003d */
[C---:B------:R-:W-:Y:S01]  /*28710*/  PRMT R55, R10.reuse, 0x7770, RZ ;  /* 0x000077700a377816 */ /* 0x040fe200000000ff */
[----:B------:R4:W-:Y:S01]  /*28720*/  STL.S16 [R1+0x6d4], R19 ;  /* 0x0006d41301007387 */ /* 0x0009e20000100600 */
[----:B------:R-:W-:-:S02]  /*28730*/  PRMT R54, R10, 0x7771, RZ ;  /* 0x000077710a367816 */ /* 0x000fc400000000ff */
[C---:B------:R-:W-:Y:S01]  /*28740*/  PRMT R101, R10.reuse, 0x7772, RZ ;  /* 0x000077720a657816 */ /* 0x040fe200000000ff */
[----:B---3--:R-:W-:Y:S01]  /*28750*/  IMAD.MOV.U32 R4, RZ, RZ, R10 ;  /* 0x000000ffff047224 */ /* 0x008fe200078e000a */
[----:B------:R-:W-:Y:S01]  /*28760*/  PRMT R100, R10, 0x7773, RZ ;  /* 0x000077730a647816 */ /* 0x000fe200000000ff */
[----:B------:R-:W-:Y:S01]  /*28770*/  IMAD.MOV.U32 R5, RZ, RZ, R11 ;  /* 0x000000ffff057224 */ /* 0x000fe200078e000b */
        /* <DEDUP_REMOVED lines=8> */
[----:B------:R-:W-:Y:S01]  /*28800*/  STL.128 [R1+0x330], R4 ;  /* 0x0003300401007387 */ /* 0x000fe20000100c00 */
[----:B------:R-:W-:-:S02]  /*28810*/  PRMT R53, R20, 0x7770, RZ ;  /* 0x0000777014357816 */ /* 0x000fc400000000ff */
[C---:B------:R-:W-:Y:S01]  /*28820*/  PRMT R52, R20.reuse, 0x7771, RZ ;  /* 0x0000777114347816 */ /* 0x040fe200000000ff */
[----:B------:R-:W3:Y:S01]  /*28830*/  LDS.128 R4, [R18+0x30] ;  /* 0x0000300012047984 */ /* 0x000ee20000000c00 */
[C---:B------:R-:W-:Y:S02]  /*28840*/  PRMT R50, R20.reuse, 0x7772, RZ ;  /* 0x0000777214327816 */ /* 0x040fe400000000ff */
[----:B------:R-:W-:Y:S01]  /*28850*/  PRMT R51, R20, 0x7773, RZ ;  /* 0x0000777314337816 */ /* 0x000fe200000000ff */
[----:B------:R-:W-:Y:S01]  /*28860*/  STL.128 [R1+0x360], R8 ;  /* 0x0003600801007387 */ /* 0x000fe20000100c00 */
[C---:B------:R-:W-:Y:S01]  /*28870*/  PRMT R49, R21.reuse, 0x7770, RZ ;  /* 0x0000777015317816 */ /* 0x040fe200000000ff */
[----:B------:R-:W-:Y:S01]  /*28880*/  IMAD.MOV.U32 R20, RZ, RZ, R42 ;  /* 0x000000ffff147224 */ /* 0x000fe200078e002a */
[C---:B------:R-:W-:Y:S01]  /*28890*/  PRMT R39, R21.reuse, 0x7771, RZ ;  /* 0x0000777115277816 */ /* 0x040fe200000000ff */
[----:B------:R-:W5:Y:S01]  /*288a0*/  LDS.128 R8, [R18+0x40] ;  /* 0x0000400012087984 */ /* 0x000f620000000c00 */
[----:B------:R-:W-:-:S02]  /*288b0*/  PRMT R37, R21, 0x7772, RZ ;  /* 0x0000777215257816 */ /* 0x000fc400000000ff */
[----:B------:R-:W-:Y:S01]  /*288c0*/  PRMT R38, R21, 0x7773, RZ ;  /* 0x0000777315267816 */ /* 0x000fe200000000ff */
[----:B------:R1:W-:Y:S01]  /*288d0*/  STL.64 [R1+0x340], R22 ;  /* 0x0003401601007387 */ /* 0x0003e20000100a00 */
[C---:B------:R-:W-:Y:S01]  /*288e0*/  PRMT R36, R22.reuse, 0x7770, RZ ;  /* 0x0000777016247816 */ /* 0x040fe200000000ff */
[----:B------:R-:W-:Y:S01]  /*288f0*/  IMAD.MOV.U32 R21, RZ, RZ, R43 ;  /* 0x000000ffff157224 */ /* 0x000fe200078e002b */
[C---:B------:R-:W-:Y:S01]  /*28900*/  PRMT R33, R22.reuse, 0x7771, RZ ;  /* 0x0000777116217816 */ /* 0x040fe200000000ff */
[----:B------:R-:W-:Y:S01]  /*28910*/  STL.S16 [R1+0x6f0], R27 ;  /* 0x0006f01b01007387 */ /* 0x000fe20000100600 */
[C---:B--2---:R-:W-:Y:S02]  /*28920*/  PRMT R26, R22.reuse, 0x7772, RZ ;  /* 0x00007772161a7816 */ /* 0x044fe400000000ff */
[----:B------:R-:W-:Y:S01]  /*28930*/  PRMT R31, R22, 0x7773, RZ ;  /* 0x00007773161f7816 */ /* 0x000fe200000000ff */
[----:B------:R2:W-:Y:S01]  /*28940*/  STL.S16 [R1+0x6d0], R16 ;  /* 0x0006d01001007387 */ /* 0x0005e20000100600 */
[----:B0-----:R-:W-:-:S02]  /*28950*/  PRMT R25, R23, 0x7770, RZ ;  /* 0x0000777017197816 */ /* 0x001fc400000000ff */
[C---:B----4-:R-:W-:Y:S01]  /*28960*/  PRMT R19, R23.reuse, 0x7771, RZ ;  /* 0x0000777117137816 */ /* 0x050fe200000000ff */
[----:B-1----:R-:W-:Y:S01]  /*28970*/  IMAD.MOV.U32 R22, RZ, RZ, R12 ;  /* 0x000000ffff167224 */ /* 0x002fe200078e000c */
[C---:B------:R-:W-:Y:S01]  /*28980*/  PRMT R123, R23.reuse, 0x7772, RZ ;  /* 0x00007772177b7816 */ /* 0x040fe200000000ff */
[----:B------:R-:W-:Y:S01]  /*28990*/  STL.64 [R1+0x3d0], R2 ;  /* 0x0003d00201007387 */ /* 0x000fe20000100a00 */
[----:B------:R-:W-:Y:S01]  /*289a0*/  PRMT R122, R23, 0x7773, RZ ;  /* 0x00007773177a7816 */ /* 0x000fe200000000ff */
[----:B------:R-:W-:Y:S01]  /*289b0*/  IMAD.MOV.U32 R23, RZ, RZ, R13 ;  /* 0x000000ffff177224 */ /* 0x000fe200078e000d */
[C---:B------:R-:W-:Y:S01]  /*289c0*/  PRMT R83, R40.reuse, 0x7770, RZ ;  /* 0x0000777028537816 */ /* 0x040fe200000000ff */
[----:B--2---:R-:W-:Y:S01]  /*289d0*/  IMAD.MOV.U32 R16, RZ, RZ, R35 ;  /* 0x000000ffff107224 */ /* 0x004fe200078e0023 */
[C---:B------:R-:W-:Y:S01]  /*289e0*/  PRMT R82, R40.reuse, 0x7771, RZ ;  /* 0x0000777128527816 */ /* 0x040fe200000000ff */
[----:B------:R-:W-:Y:S01]  /*289f0*/  STL.64 [R1+0x3e0], R250 ;  /* 0x0003e0fa01007387 */ /* 0x000fe20000100a00 */
[----:B------:R-:W-:-:S02]  /*28a00*/  PRMT R81, R40, 0x7772, RZ ;  /* 0x0000777228517816 */ /* 0x000fc400000000ff */
[----:B------:R-:W-:Y:S01]  /*28a10*/  PRMT R27, R40, 0x7773, RZ ;  /* 0x00007773281b7816 */ /* 0x000fe200000000ff */
[----:B------:R0:W-:Y:S01]  /*28a20*/  STL.128 [R1+0x370], R20 ;  /* 0x0003701401007387 */ /* 0x0001e20000100c00 */
[C---:B------:R-:W-:Y:S02]  /*28a30*/  PRMT R28, R41.reuse, 0x7770, RZ ;  /* 0x00007770291c7816 */ /* 0x040fe400000000ff */
[C---:B------:R-:W-:Y:S01]  /*28a40*/  PRMT R29, R41.reuse, 0x7771, RZ ;  /* 0x00007771291d7816 */ /* 0x040fe200000000ff */
[----:B------:R-:W-:Y:S01]  /*28a50*/  STL [R1+0x3dc], R252 ;  /* 0x0003dcfc01007387 */ /* 0x000fe20000100800 */
[C---:B---3--:R-:W-:Y:S02]  /*28a60*/  PRMT R69, R6.reuse, 0x7770, RZ ;  /* 0x0000777006457816 */ /* 0x048fe400000000ff */
[----:B------:R-:W-:Y:S01]  /*28a70*/  SHF.R.U64 R6, R6, 0x8, R7 ;  /* 0x0000000806067819 */ /* 0x000fe20000001207 */
[----:B------:R-:W-:Y:S01]  /*28a80*/  STL.128 [R1+0x3a0], R196 ;  /* 0x0003a0c401007387 */ /* 0x000fe20000100c00 */
[----:B------:R-:W-:-:S02]  /*28a90*/  PRMT R30, R41, 0x7772, RZ ;  /* 0x00007772291e7816 */ /* 0x000fc400000000ff */
[----:B------:R-:W-:Y:S01]  /*28aa0*/  PRMT R134, R41, 0x7773, RZ ;  /* 0x0000777329867816 */ /* 0x000fe200000000ff */
[----:B-----5:R-:W-:Y:S01]  /*28ab0*/  STL.64 [R1+0x310], R10 ;  /* 0x0003100a01007387 */ /* 0x020fe20000100a00 */
[C---:B------:R-:W-:Y:S02]  /*28ac0*/  PRMT R133, R42.reuse, 0x7770, RZ ;  /* 0x000077702a857816 */ /* 0x040fe400000000ff */
[C---:B------:R-:W-:Y:S01]  /*28ad0*/  PRMT R131, R42.reuse, 0x7771, RZ ;  /* 0x000077712a837816 */ /* 0x040fe200000000ff */
[----:B0-----:R-:W-:Y:S01]  /*28ae0*/  IMAD.MOV.U32 R20, RZ, RZ, R14 ;  /* 0x000000ffff147224 */ /* 0x001fe200078e000e */
[C---:B------:R-:W-:Y:S01]  /*28af0*/  PRMT R129, R42.reuse, 0x7772, RZ ;  /* 0x000077722a817816 */ /* 0x040fe200000000ff */
[----:B------:R-:W-:Y:S01]  /*28b00*/  IMAD.MOV.U32 R21, RZ, RZ, R15 ;  /* 0x000000ffff157224 */ /* 0x000fe200078e000f */
[----:B------:R-:W-:Y:S01]  /*28b10*/  PRMT R125, R42, 0x7773, RZ ;  /* 0x000077732a7d7816 */ /* 0x000fe200000000ff */
[----:B------:R-:W-:Y:S01]  /*28b20*/  IMAD.MOV.U32 R22, RZ, RZ, R4 ;  /* 0x000000ffff167224 */ /* 0x000fe200078e0004 */
[C---:B------:R-:W-:Y:S01]  /*28b30*/  PRMT R126, R43.reuse, 0x7770, RZ ;  /* 0x000077702b7e7816 */ /* 0x040fe200000000ff */
[----:B------:R-:W-:Y:S01]  /*28b40*/  IMAD.MOV.U32 R23, RZ, RZ, R5 ;  /* 0x000000ffff177224 */ /* 0x000fe200078e0005 */
[C---:B------:R-:W-:Y:S01]  /*28b50*/  PRMT R120, R43.reuse, 0x7771, RZ ;  /* 0x000077712b787816 */ /* 0x040fe200000000ff */
[----:B------:R-:W-:Y:S01]  /*28b60*/  STL.S16 [R1+0x6b0], R152 ;  /* 0x0006b09801007387 */ /* 0x000fe20000100600 */
[----:B------:R-:W-:-:S02]  /*28b70*/  PRMT R40, R43, 0x7772, RZ ;  /* 0x000077722b287816 */ /* 0x000fc400000000ff */
[----:B------:R-:W-:Y:S01]  /*28b80*/  PRMT R117, R43, 0x7773, RZ ;  /* 0x000077732b757816 */ /* 0x000fe200000000ff */
[----:B------:R-:W-:Y:S01]  /*28b90*/  STL.128 [R1+0x380], R20 ;  /* 0x0003801401007387 */ /* 0x000fe20000100c00 */
[C---:B------:R-:W-:Y:S02]  /*28ba0*/  PRMT R41, R12.reuse, 0x7770, RZ ;  /* 0x000077700c297816 */ /* 0x040fe400000000ff */
[C---:B------:R-:W-:Y:S01]  /*28bb0*/  PRMT R42, R12.reuse, 0x7771, RZ ;  /* 0x000077710c2a7816 */ /* 0x040fe200000000ff */
[----:B------:R-:W-:Y:S01]  /*28bc0*/  STL.S16 [R1+0x6a4], R151 ;  /* 0x0006a49701007387 */ /* 0x000fe20000100600 */
[C---:B------:R-:W-:Y:S02]  /*28bd0*/  PRMT R43, R12.reuse, 0x7772, RZ ;  /* 0x000077720c2b7816 */ /* 0x040fe400000000ff */
[----:B------:R-:W-:Y:S01]  /*28be0*/  PRMT R44, R12, 0x7773, RZ ;  /* 0x000077730c2c7816 */ /* 0x000fe200000000ff */
[----:B------:R-:W-:Y:S01]  /*28bf0*/  STL.S16 [R1+0x69c], R150 ;  /* 0x00069c9601007387 */ /* 0x000fe20000100600 */
[----:B------:R-:W-:-:S02]  /*28c00*/  PRMT R71, R14, 0x7770, RZ ;  /* 0x000077700e477816 */ /* 0x000fc400000000ff */
[C---:B------:R-:W-:Y:S01]  /*28c10*/  PRMT R70, R14.reuse, 0x7771, RZ ;  /* 0x000077710e467816 */ /* 0x040fe200000000ff */
[----:B------:R-:W-:Y:S01]  /*28c20*/  STL.S16 [R1+0x688], R145 ;  /* 0x0006889101007387 */ /* 0x000fe20000100600 */
[C---:B------:R-:W-:Y:S02]  /*28c30*/  PRMT R68, R14.reuse, 0x7772, RZ ;  /* 0x000077720e447816 */ /* 0x040fe400000000ff */
[----:B------:R-:W-:Y:S01]  /*28c40*/  PRMT R67, R14, 0x7773, RZ ;  /* 0x000077730e437816 */ /* 0x000fe200000000ff */
[----:B------:R-:W-:Y:S01]  /*28c50*/  STL.S16 [R1+0x68c], R144 ;  /* 0x00068c9001007387 */ /* 0x000fe20000100600 */
[----:B------:R-:W-:Y:S02]  /*28c60*/  PRMT R12, R6, 0x7604, R69 ;  /* 0x00007604060c7816 */ /* 0x000fe40000000045 */
[----:B------:R-:W-:Y:S01]  /*28c70*/  PRMT R14, R119, 0x7710, RZ ;  /* 0x00007710770e7816 */ /* 0x000fe200000000ff */
[----:B------:R-:W-:Y:S01]  /*28c80*/  STL.S16 [R1+0x680], R143 ;  /* 0x0006808f01007387 */ /* 0x000fe20000100600 */
[----:B------:R-:W-:-:S02]  /*28c90*/  IADD3 R76, P2, PT, R80, R10, RZ ;  /* 0x0000000a504c7210 */ /* 0x000fc40007f5e0ff */
[----:B------:R-:W-:Y:S01]  /*28ca0*/  ISETP.NE.U32.AND P0, PT, R10, RZ, PT ;  /* 0x000000ff0a00720c */ /* 0x000fe20003f05070 */
[----:B------:R0:W-:Y:S01]  /*28cb0*/  STL.U16 [R1+0x390], R12 ;  /* 0x0003900c01007387 */ /* 0x0001e20000100400 */
[C---:B------:R-:W-:Y:S01]  /*28cc0*/  PRMT R65, R15.reuse, 0x7770, RZ ;  /* 0x000077700f417816 */ /* 0x040fe200000000ff */
[----:B------:R-:W-:Y:S01]  /*28cd0*/  IMAD.X R77, R16, 0x1, R11, P2 ;  /* 0x00000001104d7824 */ /* 0x000fe200010e060b */
[C---:B------:R-:W-:Y:S01]  /*28ce0*/  PRMT R66, R15.reuse, 0x7771, RZ ;  /* 0x000077710f427816 */ /* 0x040fe200000000ff */
[----:B------:R1:W-:Y:S01]  /*28cf0*/  STL.U16 [R1+0x348], R14 ;  /* 0x0003480e01007387 */ /* 0x0003e20000100400 */
[C---:B------:R-:W-:Y:S02]  /*28d00*/  PRMT R59, R15.reuse, 0x7772, RZ ;  /* 0x000077720f3b7816 */ /* 0x040fe400000000ff */
[----:B------:R-:W-:Y:S01]  /*28d10*/  PRMT R64, R15, 0x7773, RZ ;  /* 0x000077730f407816 */ /* 0x000fe200000000ff */
[----:B------:R-:W-:Y:S01]  /*28d20*/  STL.S16 [R1+0x684], R142 ;  /* 0x0006848e01007387 */ /* 0x000fe20000100600 */
[----:B------:R-:W-:-:S02]  /*28d30*/  ISETP.NE.AND.EX P0, PT, R11, RZ, PT, P0 ;  /* 0x000000ff0b00720c */ /* 0x000fc40003f05300 */
[--C-:B0-----:R-:W-:Y:S01]  /*28d40*/  SHF.R.U32.HI R12, RZ, 0x18, R2.reuse ;  /* 0x00000018ff0c7819 */ /* 0x101fe20000011602 */
[----:B------:R-:W-:Y:S01]  /*28d50*/  STL [R1+0x394], R7 ;  /* 0x0003940701007387 */ /* 0x000fe20000100800 */
[----:B------:R-:W-:Y:S02]  /*28d60*/  SHF.R.U32.HI R10, RZ, 0x8, R2 ;  /* 0x00000008ff0a7819 */ /* 0x000fe40000011602 */
[C---:B------:R-:W-:Y:S01]  /*28d70*/  PRMT R21, R2.reuse, 0x7610, R21 ;  /* 0x0000761002157816 */ /* 0x040fe20000000015 */
[----:B------:R-:W-:Y:S01]  /*28d80*/  STL.64 [R1+0x398], R8 ;  /* 0x0003980801007387 */ /* 0x000fe20000100a00 */
[----:B------:R-:W-:Y:S02]  /*28d90*/  PRMT R20, R2, 0x7632, R20 ;  /* 0x0000763202147816 */ /* 0x000fe40000000014 */
[C---:B------:R-:W-:Y:S01]  /*28da0*/  PRMT R45, R13.reuse, 0x7770, RZ ;  /* 0x000077700d2d7816 */ /* 0x040fe200000000ff */
[----:B------:R-:W-:Y:S01]  /*28db0*/  STL [R1+0x34c], R24 ;  /* 0x00034c1801007387 */ /* 0x000fe20000100800 */
[----:B------:R-:W-:-:S02]  /*28dc0*/  PRMT R46, R13, 0x7771, RZ ;  /* 0x000077710d2e7816 */ /* 0x000fc400000000ff */
[C---:B------:R-:W-:Y:S01]  /*28dd0*/  PRMT R47, R13.reuse, 0x7772, RZ ;  /* 0x000077720d2f7816 */ /* 0x040fe200000000ff */
[----:B------:R-:W-:Y:S01]  /*28de0*/  STL.64 [R1+0x350], R78 ;  /* 0x0003504e01007387 */ /* 0x000fe20000100a00 */
[----:B------:R-:W-:Y:S02]  /*28df0*/  PRMT R48, R13, 0x7773, RZ ;  /* 0x000077730d307816 */ /* 0x000fe400000000ff */
[--C-:B------:R-:W-:Y:S01]  /*28e00*/  SHF.R.U32.HI R11, RZ, 0x18, R3.reuse ;  /* 0x00000018ff0b7819 */ /* 0x100fe20000011603 */
[----:B------:R-:W-:Y:S01]  /*28e10*/  STL.64 [R1+0x358], R34 ;  /* 0x0003582201007387 */ /* 0x000fe20000100a00 */
[----:B------:R-:W-:Y:S02]  /*28e20*/  SHF.R.U32.HI R2, RZ, 0x8, R3 ;  /* 0x00000008ff027819 */ /* 0x000fe40000011603 */
[C---:B------:R-:W-:Y:S01]  /*28e30*/  PRMT R15, R3.reuse, 0x7610, R15 ;  /* 0x00007610030f7816 */ /* 0x040fe2000000000f */
[----:B------:R-:W-:Y:S01]  /*28e40*/  STL.S16 [R1+0x6c0], R21 ;  /* 0x0006c01501007387 */ /* 0x000fe20000100600 */
[----:B-1----:R-:W-:-:S02]  /*28e50*/  PRMT R14, R3, 0x7632, R14 ;  /* 0x00007632030e7816 */ /* 0x002fc4000000000e */
        /* <DEDUP_REMOVED lines=8> */
[----:B------:R-:W-:-:S02]  /*28ee0*/  SHF.R.U32.HI R137, RZ, 0x5, R92 ;  /* 0x00000005ff897819 */ /* 0x000fc4000001165c */
[--C-:B0-----:R-:W-:Y:S01]  /*28ef0*/  SHF.R.U32.HI R15, RZ, 0x18, R199.reuse ;  /* 0x00000018ff0f7819 */ /* 0x101fe200000116c7 */
[----:B------:R0:W-:Y:S01]  /*28f00*/  STL.S16 [R1+0x5cc], R3 ;  /* 0x0005cc0301007387 */ /* 0x0001e20000100600 */
[----:B------:R-:W-:Y:S02]  /*28f10*/  PRMT R132, R108, 0x7610, R132 ;  /* 0x000076106c847816 */ /* 0x000fe40000000084 */
[----:B-1----:R-:W-:Y:S01]  /*28f20*/  SHF.R.U32.HI R14, RZ, 0x8, R199 ;  /* 0x00000008ff0e7819 */ /* 0x002fe200000116c7 */
[----:B------:R-:W-:Y:S01]  /*28f30*/  STL.S16 [R1+0x678], R141 ;  /* 0x0006788d01007387 */ /* 0x000fe20000100600 */
[----:B------:R-:W-:Y:S02]  /*28f40*/  PRMT R147, R15, 0x7610, R147 ;  /* 0x000076100f937816 */ /* 0x000fe40000000093 */
[----:B--2---:R-:W-:Y:S01]  /*28f50*/  SHF.R.U32.HI R13, RZ, 0x18, R198 ;  /* 0x00000018ff0d7819 */ /* 0x004fe200000116c6 */
[----:B------:R-:W-:Y:S01]  /*28f60*/  STL.S16 [R1+0x67c], R140 ;  /* 0x00067c8c01007387 */ /* 0x000fe20000100600 */
[----:B------:R-:W-:-:S02]  /*28f70*/  PRMT R146, R14, 0x7610, R146 ;  /* 0x000076100e927816 */ /* 0x000fc40000000092 */
[----:B0-----:R-:W-:Y:S01]  /*28f80*/  SHF.R.U32.HI R3, RZ, 0x8, R198 ;  /* 0x00000008ff037819 */ /* 0x001fe200000116c6 */
[----:B------:R-:W-:Y:S01]  /*28f90*/  STL.S16 [R1+0x698], R147 ;  /* 0x0006989301007387 */ /* 0x000fe20000100600 */
[----:B------:R-:W-:Y:S02]  /*28fa0*/  PRMT R149, R13, 0x7610, R149 ;  /* 0x000076100d957816 */ /* 0x000fe40000000095 */
[----:B------:R-:W-:Y:S01]  /*28fb0*/  PRMT R148, R3, 0x7610, R148 ;  /* 0x0000761003947816 */ /* 0x000fe20000000094 */
[----:B------:R-:W-:Y:S01]  /*28fc0*/  STL.S16 [R1+0x6a0], R146 ;  /* 0x0006a09201007387 */ /* 0x000fe20000100600 */
[----:B------:R-:W-:Y:S02]  /*28fd0*/  PRMT R130, R109, 0x7610, R130 ;  /* 0x000076106d827816 */ /* 0x000fe40000000082 */
[----:B------:R-:W-:Y:S01]  /*28fe0*/  PRMT R128, R106, 0x7610, R128 ;  /* 0x000076106a807816 */ /* 0x000fe20000000080 */
[----:B------:R-:W-:Y:S01]  /*28ff0*/  STL.S16 [R1+0x6a8], R149 ;  /* 0x0006a89501007387 */ /* 0x000fe20000100600 */
[----:B------:R-:W-:-:S02]  /*29000*/  PRMT R127, R107, 0x7610, R127 ;  /* 0x000076106b7f7816 */ /* 0x000fc4000000007f */
[----:B------:R-:W-:Y:S01]  /*29010*/  PRMT R121, R17, 0x7610, R121 ;  /* 0x0000761011797816 */ /* 0x000fe20000000079 */
[----:B------:R-:W-:Y:S01]  /*29020*/  STL.S16 [R1+0x6ac], R148 ;  /* 0x0006ac9401007387 */ /* 0x000fe20000100600 */
[----:B------:R-:W-:Y:S02]  /*29030*/  PRMT R118, R111, 0x7610, R118 ;  /* 0x000076106f767816 */ /* 0x000fe40000000076 */
[----:B------:R-:W-:Y:S01]  /*29040*/  PRMT R115, R110, 0x7610, R115 ;  /* 0x000076106e737816 */ /* 0x000fe20000000073 */
[----:B------:R-:W-:Y:S01]  /*29050*/  STL.S16 [R1+0x670], R139 ;  /* 0x0006708b01007387 */ /* 0x000fe20000100600 */
[----:B------:R-:W-:Y:S02]  /*29060*/  PRMT R114, R12, 0x7610, R114 ;  /* 0x000076100c727816 */ /* 0x000fe40000000072 */
[----:B------:R-:W-:Y:S01]  /*29070*/  ISETP.NE.AND P2, PT, R137, 0x1, PT ;  /* 0x000000018900780c */ /* 0x000fe20003f45270 */
[----:B------:R0:W-:Y:S01]  /*29080*/  STL.S16 [R1+0x674], R132 ;  /* 0x0006748401007387 */ /* 0x0001e20000100600 */
[----:B------:R-:W-:-:S02]  /*29090*/  PRMT R135, R60, 0x7772, RZ ;  /* 0x000077723c877816 */ /* 0x000fc400000000ff */
[----:B------:R-:W-:Y:S01]  /*290a0*/  PRMT R35, R60, 0x7770, RZ ;  /* 0x000077703c237816 */ /* 0x000fe200000000ff */
[----:B------:R1:W-:Y:S01]  /*290b0*/  STL.S16 [R1+0x668], R130 ;  /* 0x0006688201007387 */ /* 0x0003e20000100600 */
[----:B------:R-:W-:Y:S02]  /*290c0*/  PRMT R3, R11, 0x7610, R3 ;  /* 0x000076100b037816 */ /* 0x000fe40000000003 */
[----:B------:R-:W-:Y:S01]  /*290d0*/  PRMT R17, R10, 0x7610, R17 ;  /* 0x000076100a117816 */ /* 0x000fe20000000011 */
[----:B------:R2:W-:Y:S01]  /*290e0*/  STL.S16 [R1+0x66c], R128 ;  /* 0x00066c8001007387 */ /* 0x0005e20000100600 */
[----:B------:R-:W-:Y:S02]  /*290f0*/  PRMT R107, R49, 0x7610, R107 ;  /* 0x00007610316b7816 */ /* 0x000fe4000000006b */
[----:B0-----:R-:W-:Y:S01]  /*29100*/  PRMT R132, R4, 0x7770, RZ ;  /* 0x0000777004847816 */ /* 0x001fe200000000ff */
[----:B------:R0:W-:Y:S01]  /*29110*/  STL.S16 [R1+0x660], R127 ;  /* 0x0006607f01007387 */ /* 0x0001e20000100600 */
[----:B------:R-:W-:-:S02]  /*29120*/  PRMT R136, R61, 0x7771, RZ ;  /* 0x000077713d887816 */ /* 0x000fc400000000ff */
[C---:B-1----:R-:W-:Y:S01]  /*29130*/  PRMT R130, R4.reuse, 0x7771, RZ ;  /* 0x0000777104827816 */ /* 0x042fe200000000ff */
[----:B------:R1:W-:Y:S01]  /*29140*/  STL.S16 [R1+0x664], R121 ;  /* 0x0006647901007387 */ /* 0x0003e20000100600 */
[C---:B------:R-:W-:Y:S02]  /*29150*/  PRMT R21, R61.reuse, 0x7772, RZ ;  /* 0x000077723d157816 */ /* 0x040fe400000000ff */
[C---:B--2---:R-:W-:Y:S01]  /*29160*/  PRMT R128, R4.reuse, 0x7773, RZ ;  /* 0x0000777304807816 */ /* 0x044fe200000000ff */
[----:B------:R2:W-:Y:S01]  /*29170*/  STL.S16 [R1+0x658], R118 ;  /* 0x0006587601007387 */ /* 0x0005e20000100600 */
[----:B------:R-:W-:Y:S02]  /*29180*/  PRMT R22, R61, 0x7773, RZ ;  /* 0x000077733d167816 */ /* 0x000fe400000000ff */
[----:B0-----:R-:W-:Y:S01]  /*29190*/  PRMT R127, R4, 0x7772, RZ ;  /* 0x00007772047f7816 */ /* 0x001fe200000000ff */
[----:B------:R0:W-:Y:S01]  /*291a0*/  STL.S16 [R1+0x65c], R115 ;  /* 0x00065c7301007387 */ /* 0x0001e20000100600 */
[----:B------:R-:W-:-:S02]  /*291b0*/  PRMT R4, R119, 0x7770, RZ ;  /* 0x0000777077047816 */ /* 0x000fc400000000ff */
[C---:B-1----:R-:W-:Y:S01]  /*291c0*/  PRMT R121, R5.reuse, 0x7770, RZ ;  /* 0x0000777005797816 */ /* 0x042fe200000000ff */
[----:B------:R1:W-:Y:S01]  /*291d0*/  STL.S16 [R1+0x650], R114 ;  /* 0x0006507201007387 */ /* 0x0003e20000100600 */
[C---:B------:R-:W-:Y:S02]  /*291e0*/  PRMT R34, R60.reuse, 0x7773, RZ ;  /* 0x000077733c227816 */ /* 0x040fe400000000ff */
[----:B--2---:R-:W-:Y:S01]  /*291f0*/  PRMT R118, R5, 0x7771, RZ ;  /* 0x0000777105767816 */ /* 0x004fe200000000ff */
[----:B------:R2:W-:Y:S01]  /*29200*/  STL.S16 [R1+0x6bc], R20 ;  /* 0x0006bc1401007387 */ /* 0x0005e20000100600 */
[----:B------:R-:W-:Y:S02]  /*29210*/  PRMT R49, R71, 0x7610, R49 ;  /* 0x0000761047317816 */ /* 0x000fe40000000031 */
[----:B0-----:R-:W-:Y:S01]  /*29220*/  PRMT R115, R5, 0x7773, RZ ;  /* 0x0000777305737816 */ /* 0x001fe200000000ff */
[----:B------:R-:W-:Y:S01]  /*29230*/  STL.S16 [R1+0x648], R3 ;  /* 0x0006480301007387 */ /* 0x000fe20000100600 */
[----:B------:R-:W-:-:S02]  /*29240*/  PRMT R23, R60, 0x7771, RZ ;  /* 0x000077713c177816 */ /* 0x000fc400000000ff */
[----:B-1----:R-:W-:Y:S01]  /*29250*/  PRMT R114, R5, 0x7772, RZ ;  /* 0x0000777205727816 */ /* 0x002fe200000000ff */
[----:B------:R0:W-:Y:S01]  /*29260*/  STL.S16 [R1+0x64c], R2 ;  /* 0x00064c0201007387 */ /* 0x0001e20000100600 */
[----:B------:R-:W-:Y:S02]  /*29270*/  PRMT R5, R119, 0x7771, RZ ;  /* 0x0000777177057816 */ /* 0x000fe400000000ff */
[----:B------:R-:W-:Y:S01]  /*29280*/  PRMT R119, R25, 0x7610, R119 ;  /* 0x0000761019777816 */ /* 0x000fe20000000077 */
[----:B------:R1:W-:Y:S01]  /*29290*/  STL.S16 [R1+0x654], R17 ;  /* 0x0006541101007387 */ /* 0x0003e20000100600 */
[----:B--2---:R-:W-:Y:S02]  /*292a0*/  PRMT R20, R61, 0x7770, RZ ;  /* 0x000077703d147816 */ /* 0x004fe400000000ff */
[----:B------:R-:W-:Y:S02]  /*292b0*/  PRMT R25, R135, 0x7610, R25 ;  /* 0x0000761087197816 */ /* 0x000fe40000000019 */
[----:B------:R-:W-:-:S02]  /*292c0*/  PRMT R15, R73, 0x7610, R15 ;  /* 0x00007610490f7816 */ /* 0x000fc4000000000f */
[----:B0-----:R-:W-:Y:S02]  /*292d0*/  CS2R R2, SRZ ;  /* 0x0000000000027805 */ /* 0x001fe4000001ff00 */
[----:B------:R-:W-:Y:S01]  /*292e0*/  PRMT R61, R63, 0x7610, R61 ;  /* 0x000076103f3d7816 */ /* 0x000fe2000000003d */
[----:B------:R-:W-:Y:S01]  /*292f0*/  @!P2 IMAD.MOV.U32 R2, RZ, RZ, R8 ;  /* 0x000000ffff02a224 */ /* 0x000fe200078e0008 */
[----:B------:R-:W-:Y:S01]  /*29300*/  PRMT R135, R35, 0x7610, R135 ;  /* 0x0000761023877816 */ /* 0x000fe20000000087 */
[----:B-1----:R-:W-:Y:S01]  /*29310*/  IMAD.MOV.U32 R17, RZ, RZ, RZ ;  /* 0x000000ffff117224 */ /* 0x002fe200078e00ff */
[----:B------:R-:W-:Y:S01]  /*29320*/  PRMT R71, RZ, 0x7610, R71 ;  /* 0x00007610ff477816 */ /* 0x000fe20000000047 */
        /* <DEDUP_REMOVED lines=60> */
[----:B------:R-:W-:Y:S01]  /*296f0*/  @!P2 PRMT R71, R135, 0x7610, R71 ;  /* 0x000076108747a816 */ /* 0x000fe20000000047 */
[----:B------:R-:W-:Y:S06]  /*29700*/  @P0 BRA `(.L_x_345) ;  /* 0x0000000400f40947 */ /* 0x000fec0003800000 */
[----:B------:R-:W-:Y:S01]  /*29710*/  DADD R8, R8, R78 ;  /* 0x0000000008087229 */ /* 0x000fe2000000004e */
[----:B------:R-:W-:Y:S01]  /*29720*/  IMAD.IADD R4, R7, 0x1, R24 ;  /* 0x0000000107047824 */ /* 0x000fe200078e0218 */
[----:B------:R0:W-:Y:S01]  /*29730*/  STL.U8 [R1], RZ ;  /* 0x000000ff01007387 */ /* 0x0001e20000100000 */
[----:B------:R-:W-:Y:S01]  /*29740*/  BSSY.RECONVERGENT B0, `(.L_x_346) ;  /* 0x000000a000007945 */ /* 0x000fe20003800200 */
[----:B------:R-:W-:Y:S02]  /*29750*/  IMAD.MOV.U32 R6, RZ, RZ, RZ ;  /* 0x000000ffff067224 */ /* 0x000fe400078e00ff */
[----:B------:R0:W-:Y:S04]  /*29760*/  STL [R1+0x34], R4 ;  /* 0x0000340401007387 */ /* 0x0001e80000100800 */
[----:B------:R0:W-:Y:S02]  /*29770*/  STL.64 [R1+0x38], R8 ;  /* 0x0000380801007387 */ /* 0x0001e40000100a00 */
.L_x_347:
[----:B0-----:R-:W-:-:S06]  /*29780*/  IMAD.IADD R4, R1, 0x1, R6 ;  /* 0x0000000101047824 */ /* 0x001fcc00078e0206 */
[----:B------:R-:W2:Y:S01]  /*29790*/  LDL.U8 R4, [R4] ;  /* 0x0000000004047983 */ /* 0x000ea20000100000 */
[----:B------:R-:W-:Y:S02]  /*297a0*/  IMAD.MOV.U32 R5, RZ, RZ, R6 ;  /* 0x000000ffff057224 */ /* 0x000fe400078e0006 */
[----:B------:R-:W-:Y:S01]  /*297b0*/  VIADD R6, R6, 0x1 ;  /* 0x0000000106067836 */ /* 0x000fe20000000000 */
[----:B--2---:R-:W-:-:S13]  /*297c0*/  ISETP.NE.AND P0, PT, R4, RZ, PT ;  /* 0x000000ff0400720c */ /* 0x004fda0003f05270 */
[----:B------:R-:W-:Y:S05]  /*297d0*/  @P0 BRA `(.L_x_347) ;  /* 0xfffffffc00e80947 */ /* 0x000fea000383ffff */
[----:B------:R-:W-:Y:S05]  /*297e0*/  BSYNC.RECONVERGENT B0 ;  /* 0x0000000000007941 */ /* 0x000fea0003800200 */
.L_x_346:
[----:B------:R-:W-:Y:S01]  /*297f0*/  LOP3.LUT P0, RZ, R135, 0xff, RZ, 0xc0, !PT ;  /* 0x000000ff87ff7812 */ /* 0x000fe2000780c0ff */
[----:B------:R-:W-:-:S12]  /*29800*/  IMAD.MOV.U32 R4, RZ, RZ, R5 ;  /* 0x000000ffff047224 */ /* 0x000fd800078e0005 */
[----:B------:R-:W-:Y:S05]  /*29810*/  @!P0 BRA `(.L_x_348) ;  /* 0x0000000000308947 */ /* 0x000fea0003800000 */
[----:B------:R-:W-:Y:S01]  /*29820*/  BSSY.RECONVERGENT B0, `(.L_x_349) ;  /* 0x000000a000007945 */ /* 0x000fe20003800200 */
[----:B------:R-:W-:-:S07]  /*29830*/  IMAD.MOV.U32 R4, RZ, RZ, RZ ;  /* 0x000000ffff047224 */ /* 0x000fce00078e00ff */
.L_x_350:
        /* <DEDUP_REMOVED lines=9> */
.L_x_349:
[----:B------:R-:W-:-:S07]  /*298d0*/  IMAD.MOV.U32 R4, RZ, RZ, R6 ;  /* 0x000000ffff047224 */ /* 0x000fce00078e0006 */
.L_x_348:
[----:B------:R-:W-:Y:S01]  /*298e0*/  IMAD.IADD R5, R1, 0x1, R4 ;  /* 0x0000000101057824 */ /* 0x000fe200078e0204 */
[----:B------:R-:W-:Y:S01]  /*298f0*/  BSSY.RECONVERGENT B0, `(.L_x_351) ;  /* 0x0000009000007945 */ /* 0x000fe20003800200 */
[----:B------:R-:W-:-:S03]  /*29900*/  IMAD.MOV.U32 R4, RZ, RZ, RZ ;  /* 0x000000ffff047224 */ /* 0x000fc600078e00ff */
[----:B------:R0:W-:Y:S04]  /*29910*/  STL.U8 [R5], RZ ;  /* 0x000000ff05007387 */ /* 0x0001e80000100000 */
.L_x_352:
[----:B------:R-:W-:-:S05]  /*29920*/  IMAD.IADD R6, R1, 0x1, R4 ;  /* 0x0000000101067824 */ /* 0x000fca00078e0204 */
[----:B0-----:R-:W2:Y:S02]  /*29930*/  LDL.U8 R5, [R6] ;  /* 0x0000000006057983 */ /* 0x001ea40000100000 */
[----:B--2---:R-:W-:Y:S01]  /*29940*/  ISETP.NE.AND P0, PT, R5, RZ, PT ;  /* 0x000000ff0500720c */ /* 0x004fe20003f05270 */
[----:B------:R-:W-:Y:S02]  /*29950*/  IMAD.MOV.U32 R5, RZ, RZ, R4 ;  /* 0x000000ffff057224 */ /* 0x000fe400078e0004 */
[----:B------:R-:W-:-:S10]  /*29960*/  VIADD R4, R4, 0x1 ;  /* 0x0000000104047836 */ /* 0x000fd40000000000 */
[----:B------:R-:W-:Y:S05]  /*29970*/  @P0 BRA `(.L_x_352) ;  /* 0xfffffffc00e80947 */ /* 0x000fea000383ffff */
[----:B------:R-:W-:Y:S05]  /*29980*/  BSYNC.RECONVERGENT B0 ;  /* 0x0000000000007941 */ /* 0x000fea0003800200 */
.L_x_351:
[----:B------:R-:W-:Y:S01]  /*29990*/  LOP3.LUT P0, RZ, R93, 0xff, RZ, 0xc0, !PT ;  /* 0x000000ff5dff7812 */ /* 0x000fe2000780c0ff */
[----:B------:R-:W-:-:S12]  /*299a0*/  IMAD.MOV.U32 R4, RZ, RZ, R5 ;  /* 0x000000ffff047224 */ /* 0x000fd800078e0005 */
[----:B------:R-:W-:Y:S05]  /*299b0*/  @!P0 BRA `(.L_x_353) ;  /* 0x0000000000308947 */ /* 0x000fea0003800000 */
[----:B------:R-:W-:Y:S01]  /*299c0*/  BSSY.RECONVERGENT B0, `(.L_x_354) ;  /* 0x000000a000007945 */ /* 0x000fe20003800200 */
[----:B------:R-:W-:-:S07]  /*299d0*/  IMAD.MOV.U32 R4, RZ, RZ, RZ ;  /* 0x000000ffff047224 */ /* 0x000fce00078e00ff */
.L_x_355:
        /* <DEDUP_REMOVED lines=9> */
.L_x_354:
[----:B------:R-:W-:-:S07]  /*29a70*/  IMAD.MOV.U32 R4, RZ, RZ, R6 ;  /* 0x000000ffff047224 */ /* 0x000fce00078e0006 */
.L_x_353:
[----:B------:R-:W-:-:S05]  /*29a80*/  IMAD.IADD R60, R1, 0x1, R4 ;  /* 0x00000001013c7824 */ /* 0x000fca00078e0204 */
[----:B------:R0:W-:Y:S04]  /*29a90*/  STL.U8 [R60], RZ ;  /* 0x000000ff3c007387 */ /* 0x0001e80000100000 */
[----:B------:R-:W0:Y:S04]  /*29aa0*/  LDL.128 R12, [R1] ;  /* 0x00000000010c7983 */ /* 0x000e280000100c00 */
[----:B------:R-:W2:Y:S04]  /*29ab0*/  LDL.128 R4, [R1+0x10] ;  /* 0x0000100001047983 */ /* 0x000ea80000100c00 */
[----:B------:R-:W3:Y:S04]  /*29ac0*/  LDL.128 R8, [R1+0x20] ;  /* 0x0000200001087983 */ /* 0x000ee80000100c00 */
[----:B------:R-:W4:Y:S04]  /*29ad0*/  LDL.U16 R117, [R1+0x30] ;  /* 0x0000300001757983 */ /* 0x000f280000100400 */
[----:B------:R1:W5:Y:S04]  /*29ae0*/  LDL R24, [R1+0x34] ;  /* 0x0000340001187983 */ /* 0x0003680000100800 */
[----:B------:R1:W5:Y:S01]  /*29af0*/  LDL.64 R78, [R1+0x38] ;  /* 0x00003800014e7983 */ /* 0x0003620000100a00 */
[----:B0-----:R-:W-:-:S02]  /*29b00*/  PRMT R60, R13, 0x7772, RZ ;  /* 0x000077720d3c7816 */ /* 0x001fc400000000ff */
[C---:B------:R-:W-:Y:S02]  /*29b10*/  PRMT R106, R12.reuse, 0x7771, RZ ;  /* 0x000077710c6a7816 */ /* 0x040fe400000000ff */
[----:B------:R-:W-:Y:S02]  /*29b20*/  PRMT R100, R12, 0x7772, RZ ;  /* 0x000077720c647816 */ /* 0x000fe400000000ff */
[C---:B------:R-:W-:Y:S02]  /*29b30*/  PRMT R96, R13.reuse, 0x7770, RZ ;  /* 0x000077700d607816 */ /* 0x040fe400000000ff */
[C---:B------:R-:W-:Y:S02]  /*29b40*/  PRMT R94, R13.reuse, 0x7771, RZ ;  /* 0x000077710d5e7816 */ /* 0x040fe400000000ff */
[----:B------:R-:W-:Y:S02]  /*29b50*/  PRMT R88, R13, 0x7773, RZ ;  /* 0x000077730d587816 */ /* 0x000fe400000000ff */
        /* <DEDUP_REMOVED lines=41> */
[----:B------:R-:W-:Y:S02]  /*29df0*/  PRMT R93, R12, 0x7770, RZ ;  /* 0x000077700c5d7816 */ /* 0x000fe400000000ff */
[----:B----4-:R-:W-:-:S02]  /*29e00*/  PRMT R115, R117, 0x7770, RZ ;  /* 0x0000777075737816 */ /* 0x010fc400000000ff */
[----:B------:R-:W-:Y:S02]  /*29e10*/  PRMT R10, R106, 0x7610, R10 ;  /* 0x000076106a0a7816 */ /* 0x000fe4000000000a */
[----:B------:R-:W-:Y:S02]  /*29e20*/  PRMT R11, R100, 0x7610, R11 ;  /* 0x00007610640b7816 */ /* 0x000fe4000000000b */
[----:B------:R-:W-:Y:S02]  /*29e30*/  PRMT R13, R96, 0x7610, R13 ;  /* 0x00007610600d7816 */ /* 0x000fe4000000000d */
[----:B------:R-:W-:Y:S02]  /*29e40*/  PRMT R14, R94, 0x7610, R14 ;  /* 0x000076105e0e7816 */ /* 0x000fe4000000000e */
[----:B------:R-:W-:Y:S02]  /*29e50*/  PRMT R60, R88, 0x7610, R60 ;  /* 0x00007610583c7816 */ /* 0x000fe4000000003c */
[----:B------:R-:W-:-:S02]  /*29e60*/  PRMT R12, R12, 0x7773, RZ ;  /* 0x000077730c0c7816 */ /* 0x000fc400000000ff */
[----:B------:R-:W-:Y:S02]  /*29e70*/  PRMT R117, R117, 0x7771, RZ ;  /* 0x0000777175757816 */ /* 0x000fe400000000ff */
[----:B------:R-:W-:Y:S02]  /*29e80*/  PRMT R88, R4, 0x7610, R88 ;  /* 0x0000761004587816 */ /* 0x000fe40000000058 */
[----:B------:R-:W-:Y:S02]  /*29e90*/  PRMT R94, R5, 0x7610, R94 ;  /* 0x00007610055e7816 */ /* 0x000fe4000000005e */
[----:B------:R-:W-:Y:S02]  /*29ea0*/  PRMT R100, R6, 0x7610, R100 ;  /* 0x0000761006647816 */ /* 0x000fe40000000064 */
[----:B------:R-:W-:Y:S02]  /*29eb0*/  PRMT R96, R7, 0x7610, R96 ;  /* 0x0000761007607816 */ /* 0x000fe40000000060 */
[----:B------:R-:W-:-:S02]  /*29ec0*/  PRMT R106, R8, 0x7610, R106 ;  /* 0x00007610086a7816 */ /* 0x000fc4000000006a */
[----:B-1----:R-:W-:-:S07]  /*29ed0*/  PRMT R110, R9, 0x7610, R110 ;  /* 0x00007610096e7816 */ /* 0x002fce000000006e */
.L_x_345:
        /* <DEDUP_REMOVED lines=12> */
[----:B------:R-:W-:-:S02]  /*29fa0*/  PRMT R5, R4, 0x5410, R5 ;  /* 0x0000541004057816 */ /* 0x000fc40000000005 */
[----:B------:R-:W-:Y:S02]  /*29fb0*/  PRMT R7, R8, 0x3340, R7 ;  /* 0x0000334008077816 */ /* 0x000fe40000000007 */
[----:B------:R-:W-:Y:S02]  /*29fc0*/  LOP3.LUT R9, R73, 0xffff, RZ, 0xc0, !PT ;  /* 0x0000ffff49097812 */ /* 0x000fe400078ec0ff */
[----:B------:R-:W-:Y:S02]  /*29fd0*/  PRMT R4, R7, 0x5410, R6 ;  /* 0x0000541007047816 */ /* 0x000fe40000000006 */
[----:B------:R-:W-:Y:S02]  /*29fe0*/  LOP3.LUT R7, R84, 0xffff, RZ, 0xc0, !PT ;  /* 0x0000ffff54077812 */ /* 0x000fe400078ec0ff */
        /* <DEDUP_REMOVED lines=10> */
[----:B------:R-:W-:Y:S02]  /*2a090*/  LOP3.LUT R121, R87, 0xffff, RZ, 0xc0, !PT ;  /* 0x0000ffff57797812 */ /* 0x000fe400078ec0ff */
[----:B------:R-:W-:Y:S02]  /*2a0a0*/  PRMT R9, R114, 0x3340, R9 ;  /* 0x0000334072097816 */ /* 0x000fe40000000009 */
[----:B------:R-:W-:Y:S02]  /*2a0b0*/  LOP3.LUT R114, R89, 0xffff, RZ, 0xc0, !PT ;  /* 0x0000ffff59727812 */ /* 0x000fe400078ec0ff */
[----:B------:R-:W-:-:S02]  /*2a0c0*/  PRMT R6, R9, 0x5410, R8 ;  /* 0x0000541009067816 */ /* 0x000fc40000000008 */
[----:B------:R-:W-:Y:S02]  /*2a0d0*/  LOP3.LUT R8, R94, 0xffff, RZ, 0xc0, !PT ;  /* 0x0000ffff5e087812 */ /* 0x000fe400078ec0ff */
[----:B------:R-:W-:Y:S01]  /*2a0e0*/  LOP3.LUT R9, R91, 0xffff, RZ, 0xc0, !PT ;  /* 0x0000ffff5b097812 */ /* 0x000fe200078ec0ff */
[----:B------:R0:W-:Y:S01]  /*2a0f0*/  STL.128 [R1+0x360], R4 ;  /* 0x0003600401007387 */ /* 0x0001e20000100c00 */
[----:B------:R-:W-:Y:S02]  /*2a100*/  LOP3.LUT R118, R86, 0xffff, RZ, 0xc0, !PT ;  /* 0x0000ffff56767812 */ /* 0x000fe400078ec0ff */
[----:B------:R-:W-:Y:S02]  /*2a110*/  PRMT R8, R9, 0x3340, R8 ;  /* 0x0000334009087816 */ /* 0x000fe40000000008 */
[----:B------:R-:W-:Y:S02]  /*2a120*/  LOP3.LUT R9, R90, 0xffff, RZ, 0xc0, !PT ;  /* 0x0000ffff5a097812 */ /* 0x000fe400078ec0ff */
[----:B------:R-:W-:-:S02]  /*2a130*/  ISETP.NE.AND P0, PT, R137, 0x2, PT ;  /* 0x000000028900780c */ /* 0x000fc40003f05270 */
[----:B------:R-:W-:Y:S02]  /*2a140*/  PRMT R9, R114, 0x3340, R9 ;  /* 0x0000334072097816 */ /* 0x000fe40000000009 */
[----:B------:R-:W-:-:S04]  /*2a150*/  LOP3.LUT R114, R88, 0xffff, RZ, 0xc0, !PT ;  /* 0x0000ffff58727812 */ /* 0x000fc800078ec0ff */
[----:B------:R-:W-:Y:S02]  /*2a160*/  PRMT R114, R121, 0x3340, R114 ;  /* 0x0000334079727816 */ /* 0x000fe40000000072 */
[----:B0-----:R-:W-:Y:S02]  /*2a170*/  LOP3.LUT R5, R85, 0xffff, RZ, 0xc0, !PT ;  /* 0x0000ffff55057812 */ /* 0x001fe400078ec0ff */
[----:B------:R-:W-:Y:S02]  /*2a180*/  LOP3.LUT R6, R97, 0xffff, RZ, 0xc0, !PT ;  /* 0x0000ffff61067812 */ /* 0x000fe400078ec0ff */
[----:B------:R-:W-:Y:S02]  /*2a190*/  PRMT R7, R5, 0x3340, R118 ;  /* 0x0000334005077816 */ /* 0x000fe40000000076 */
[----:B------:R-:W-:Y:S02]  /*2a1a0*/  PRMT R5, R9, 0x5410, R8 ;  /* 0x0000541009057816 */ /* 0x000fe40000000008 */
[----:B------:R-:W-:-:S02]  /*2a1b0*/  PRMT R4, R7, 0x5410, R114 ;  /* 0x0000541007047816 */ /* 0x000fc40000000072 */
[----:B------:R-:W-:Y:S02]  /*2a1c0*/  LOP3.LUT R7, R96, 0xffff, RZ, 0xc0, !PT ;  /* 0x0000ffff60077812 */ /* 0x000fe400078ec0ff */
        /* <DEDUP_REMOVED lines=10> */
[----:B------:R-:W-:-:S02]  /*2a270*/  PRMT R9, R114, 0x3340, R9 ;  /* 0x0000334072097816 */ /* 0x000fc40000000009 */
[----:B------:R-:W-:Y:S02]  /*2a280*/  LOP3.LUT R114, R107, 0xffff, RZ, 0xc0, !PT ;  /* 0x0000ffff6b727812 */ /* 0x000fe400078ec0ff */
[----:B------:R-:W-:Y:S02]  /*2a290*/  PRMT R6, R9, 0x5410, R8 ;  /* 0x0000541009067816 */ /* 0x000fe40000000008 */
[----:B------:R-:W-:Y:S02]  /*2a2a0*/  LOP3.LUT R8, R110, 0xffff, RZ, 0xc0, !PT ;  /* 0x0000ffff6e087812 */ /* 0x000fe400078ec0ff */
[----:B------:R-:W-:Y:S01]  /*2a2b0*/  LOP3.LUT R9, R109, 0xffff, RZ, 0xc0, !PT ;  /* 0x0000ffff6d097812 */ /* 0x000fe200078ec0ff */
[----:B------:R0:W-:Y:S01]  /*2a2c0*/  STL.128 [R1+0x370], R4 ;  /* 0x0003700401007387 */ /* 0x0001e20000100c00 */
[----:B------:R-:W-:Y:S02]  /*2a2d0*/  LOP3.LUT R121, R105, 0xffff, RZ, 0xc0, !PT ;  /* 0x0000ffff69797812 */ /* 0x000fe400078ec0ff */
[----:B------:R-:W-:-:S02]  /*2a2e0*/  PRMT R8, R9, 0x3340, R8 ;  /* 0x0000334009087816 */ /* 0x000fc40000000008 */
[----:B------:R-:W-:Y:S02]  /*2a2f0*/  LOP3.LUT R9, R108, 0xffff, RZ, 0xc0, !PT ;  /* 0x0000ffff6c097812 */ /* 0x000fe400078ec0ff */
[----:B------:R-:W-:Y:S02]  /*2a300*/  LOP3.LUT R118, R104, 0xffff, RZ, 0xc0, !PT ;  /* 0x0000ffff68767812 */ /* 0x000fe400078ec0ff */
        /* <DEDUP_REMOVED lines=76> */
.L_x_357:
[----:B------:R-:W-:Y:S05]  /*2a7d0*/  BSYNC.RECONVERGENT B0 ;  /* 0x0000000000007941 */ /* 0x000fea0003800200 */
.L_x_356:
[----:B------:R-:W0:Y:S01]  /*2a7e0*/  LDS.128 R60, [R18+0xc0] ;  /* 0x0000c000123c7984 */ /* 0x000e220000000c00 */
[----:B------:R-:W-:Y:S02]  /*2a7f0*/  PRMT R7, R9, 0x5410, R7 ;  /* 0x0000541009077816 */ /* 0x000fe40000000007 */
[----:B------:R-:W-:Y:S01]  /*2a800*/  PRMT R6, R8, 0x5410, R6 ;  /* 0x0000541008067816 */ /* 0x000fe20000000006 */
[----:B------:R-:W1:Y:S04]  /*2a810*/  LDS.64 R88, [R18+0xd0] ;  /* 0x0000d00012587984 */ /* 0x000e680000000a00 */
[----:B------:R-:W2:Y:S04]  /*2a820*/  LDS.64 R86, [R18+0x90] ;  /* 0x0000900012567984 */ /* 0x000ea80000000a00 */
[----:B------:R-:W3:Y:S04]  /*2a830*/  LDS.64 R90, [R18+0x98] ;  /* 0x00009800125a7984 */ /* 0x000ee80000000a00 */
[----:B------:R-:W4:Y:S04]  /*2a840*/  LDS.128 R12, [R18+0xa0] ;  /* 0x0000a000120c7984 */ /* 0x000f280000000c00 */
[----:B------:R-:W4:Y:S04]  /*2a850*/  LDS.128 R72, [R18+0xb0] ;  /* 0x0000b00012487984 */ /* 0x000f280000000c00 */
[----:B-----5:R-:W-:Y:S04]  /*2a860*/  STL [R1+0x394], R24 ;  /* 0x0003941801007387 */ /* 0x020fe80000100800 */
[----:B------:R-:W-:Y:S04]  /*2a870*/  STL.64 [R1+0x398], R78 ;  /* 0x0003984e01007387 */ /* 0x000fe80000100a00 */
[----:B------:R4:W-:Y:S04]  /*2a880*/  STL.128 [R1+0x380], R4 ;  /* 0x0003800401007387 */ /* 0x0009e80000100c00 */
[----:B------:R-:W-:Y:S04]  /*2a890*/  STL.U16 [R1+0x390], R114 ;  /* 0x0003907201007387 */ /* 0x000fe80000100400 */
[----:B0-----:R-:W-:Y:S01]  /*2a8a0*/  STL [R1+0x304], R63 ;  /* 0x0003043f01007387 */ /* 0x001fe20000100800 */
[----:B------:R-:W-:-:S02]  /*2a8b0*/  SHF.R.U64 R101, R62, 0x8, R63 ;  /* 0x000000083e657819 */ /* 0x000fc4000000123f */
[----:B------:R-:W-:Y:S01]  /*2a8c0*/  PRMT R102, R61, 0x7773, RZ ;  /* 0x000077733d667816 */ /* 0x000fe200000000ff */
[----:B-1----:R-:W-:Y:S01]  /*2a8d0*/  STL.64 [R1+0x308], R88 ;  /* 0x0003085801007387 */ /* 0x002fe20000100a00 */
[----:B------:R-:W-:Y:S02]  /*2a8e0*/  PRMT R127, R101, 0x7610, R127 ;  /* 0x00007610657f7816 */ /* 0x000fe4000000007f */
[C---:B--2---:R-:W-:Y:S01]  /*2a8f0*/  ISETP.NE.U32.AND P0, PT, R86.reuse, RZ, PT ;  /* 0x000000ff5600720c */ /* 0x044fe20003f05070 */
[----:B------:R-:W-:Y:S01]  /*2a900*/  STL.64 [R1+0x358], R76 ;  /* 0x0003584c01007387 */ /* 0x000fe20000100a00 */
[----:B------:R-:W-:Y:S01]  /*2a910*/  IADD3 R84, P2, PT, R86, R76, RZ ;  /* 0x0000004c56547210 */ /* 0x000fe20007f5e0ff */
[----:B---3--:R-:W-:Y:S01]  /*2a920*/  IMAD.MOV.U32 R8, RZ, RZ, R90 ;  /* 0x000000ffff087224 */ /* 0x008fe200078e005a */
        /* <DEDUP_REMOVED lines=13> */
[----:B------:R-:W-:Y:S01]  /*2aa00*/  IMAD.MOV.U32 R6, RZ, RZ, R72 ;  /* 0x000000ffff067224 */ /* 0x000fe200078e0048 */
[C---:B------:R-:W-:Y:S01]  /*2aa10*/  PRMT R103, R14.reuse, 0x7770, RZ ;  /* 0x000077700e677816 */ /* 0x040fe200000000ff */
[----:B------:R-:W-:Y:S01]  /*2aa20*/  IMAD.MOV.U32 R7, RZ, RZ, R73 ;  /* 0x000000ffff077224 */ /* 0x000fe200078e0049 */
[C---:B------:R-:W-:Y:S01]  /*2aa30*/  PRMT R104, R14.reuse, 0x7771, RZ ;  /* 0x000077710e687816 */ /* 0x040fe200000000ff */
[----:B------:R-:W-:Y:S01]  /*2aa40*/  STL.64 [R1+0x2c8], R86 ;  /* 0x0002c85601007387 */ /* 0x000fe20000100a00 */
[C---:B------:R-:W-:Y:S01]  /*2aa50*/  PRMT R105, R14.reuse, 0x7772, RZ ;  /* 0x000077720e697816 */ /* 0x040fe200000000ff */
[----:B------:R-:W-:Y:S01]  /*2aa60*/  IMAD.X R85, R87, 0x1, R77, P2 ;  /* 0x0000000157557824 */ /* 0x000fe200010e064d */
[----:B------:R-:W-:Y:S01]  /*2aa70*/  PRMT R106, R14, 0x7773, RZ ;  /* 0x000077730e6a7816 */ /* 0x000fe200000000ff */
[----:B------:R1:W-:Y:S01]  /*2aa80*/  STL.128 [R1+0x2e0], R4 ;  /* 0x0002e00401007387 */ /* 0x0003e20000100c00 */
[----:B------:R-:W-:-:S02]  /*2aa90*/  PRMT R14, R101, 0x7604, R13 ;  /* 0x00007604650e7816 */ /* 0x000fc4000000000d */
[C---:B------:R-:W-:Y:S02]  /*2aaa0*/  PRMT R99, R12.reuse, 0x7770, RZ ;  /* 0x000077700c637816 */ /* 0x040fe400000000ff */
[C---:B------:R-:W-:Y:S01]  /*2aab0*/  PRMT R95, R12.reuse, 0x7771, RZ ;  /* 0x000077710c5f7816 */ /* 0x040fe200000000ff */
[----:B0-----:R-:W-:Y:S01]  /*2aac0*/  IMAD.MOV.U32 R8, RZ, RZ, R74 ;  /* 0x000000ffff087224 */ /* 0x001fe200078e004a */
[----:B------:R-:W-:Y:S01]  /*2aad0*/  PRMT R94, R12, 0x7772, RZ ;  /* 0x000077720c5e7816 */ /* 0x000fe200000000ff */
        /* <DEDUP_REMOVED lines=17> */
[C---:B------:R-:W-:Y:S02]  /*2abf0*/  PRMT R114, R74.reuse, 0x7772, RZ ;  /* 0x000077724a727816 */ /* 0x040fe400000000ff */
[C---:B0-----:R-:W-:Y:S02]  /*2ac00*/  PRMT R8, R73.reuse, 0x7770, RZ ;  /* 0x0000777049087816 */ /* 0x041fe400000000ff */
[----:B------:R-:W-:Y:S02]  /*2ac10*/  PRMT R9, R73, 0x7771, RZ ;  /* 0x0000777149097816 */ /* 0x000fe400000000ff */
        /* <DEDUP_REMOVED lines=38> */
.L_x_360:
[----:B0-----:R-:W-:-:S06]  /*2ae80*/  IMAD.IADD R4, R1, 0x1, R8 ;  /* 0x0000000101047824 */ /* 0x001fcc00078e0208 */
[----:B------:R-:W2:Y:S01]  /*2ae90*/  LDL.U8 R4, [R4] ;  /* 0x0000000004047983 */ /* 0x000ea20000100000 */
[----:B------:R-:W-:Y:S02]  /*2aea0*/  IMAD.MOV.U32 R5, RZ, RZ, R8 ;  /* 0x000000ffff057224 */ /* 0x000fe400078e0008 */
[----:B------:R-:W-:Y:S01]  /*2aeb0*/  VIADD R8, R8, 0x1 ;  /* 0x0000000108087836 */ /* 0x000fe20000000000 */
[----:B--2---:R-:W-:-:S13]  /*2aec0*/  ISETP.NE.AND P0, PT, R4, RZ, PT ;  /* 0x000000ff0400720c */ /* 0x004fda0003f05270 */
[----:B------:R-:W-:Y:S05]  /*2aed0*/  @P0 BRA `(.L_x_360) ;  /* 0xfffffffc00e80947 */ /* 0x000fea000383ffff */
[----:B------:R-:W-:Y:S05]  /*2aee0*/  BSYNC.RECONVERGENT B0 ;  /* 0x0000000000007941 */ /* 0x000fea0003800200 */
.L_x_359:
[----:B------:R-:W-:Y:S01]  /*2aef0*/  LOP3.LUT P0, RZ, R93, 0xff, RZ, 0xc0, !PT ;  /* 0x000000ff5dff7812 */ /* 0x000fe2000780c0ff */
[----:B------:R-:W-:Y:S01]  /*2af00*/  BSSY.RECONVERGENT B0, `(.L_x_361) ;  /* 0x000000f000007945 */ /* 0x000fe20003800200 */
[----:B------:R-:W-:-:S11]  /*2af10*/  IMAD.MOV.U32 R4, RZ, RZ, R5 ;  /* 0x000000ffff047224 */ /* 0x000fd600078e0005 */
[----:B------:R-:W-:Y:S05]  /*2af20*/  @!P0 BRA `(.L_x_362) ;  /* 0x0000000000308947 */ /* 0x000fea0003800000 */
[----:B------:R-:W-:Y:S01]  /*2af30*/  BSSY.RECONVERGENT B1, `(.L_x_363) ;  /* 0x000000a000017945 */ /* 0x000fe20003800200 */
[----:B------:R-:W-:-:S07]  /*2af40*/  IMAD.MOV.U32 R4, RZ, RZ, RZ ;  /* 0x000000ffff047224 */ /* 0x000fce00078e00ff */
.L_x_364:
        /* <DEDUP_REMOVED lines=9> */
.L_x_363:
[----:B------:R-:W-:-:S07]  /*2afe0*/  IMAD.MOV.U32 R4, RZ, RZ, R6 ;  /* 0x000000ffff047224 */ /* 0x000fce00078e0006 */
.L_x_362:
[----:B------:R-:W-:Y:S05]  /*2aff0*/  BSYNC.RECONVERGENT B0 ;  /* 0x0000000000007941 */ /* 0x000fea0003800200 */
.L_x_361:
[----:B------:R-:W-:Y:S01]  /*2b000*/  IMAD.IADD R5, R1, 0x1, R4 ;  /* 0x0000000101057824 */ /* 0x000fe200078e0204 */
[----:B------:R-:W-:Y:S01]  /*2b010*/  BSSY.RECONVERGENT B0, `(.L_x_365) ;  /* 0x0000009000007945 */ /* 0x000fe20003800200 */
[----:B------:R-:W-:-:S03]  /*2b020*/  IMAD.MOV.U32 R4, RZ, RZ, RZ ;  /* 0x000000ffff047224 */ /* 0x000fc600078e00ff */
[----:B------:R0:W-:Y:S04]  /*2b030*/  STL.U8 [R5], RZ ;  /* 0x000000ff05007387 */ /* 0x0001e80000100000 */
.L_x_366:
[----:B------:R-:W-:-:S05]  /*2b040*/  IMAD.IADD R6, R1, 0x1, R4 ;  /* 0x0000000101067824 */ /* 0x000fca00078e0204 */
[----:B0-----:R-:W2:Y:S02]  /*2b050*/  LDL.U8 R5, [R6] ;  /* 0x0000000006057983 */ /* 0x001ea40000100000 */
[----:B--2---:R-:W-:Y:S01]  /*2b060*/  ISETP.NE.AND P0, PT, R5, RZ, PT ;  /* 0x000000ff0500720c */ /* 0x004fe20003f05270 */
[----:B------:R-:W-:Y:S02]  /*2b070*/  IMAD.MOV.U32 R5, RZ, RZ, R4 ;  /* 0x000000ffff057224 */ /* 0x000fe400078e0004 */
[----:B------:R-:W-:-:S10]  /*2b080*/  VIADD R4, R4, 0x1 ;  /* 0x0000000104047836 */ /* 0x000fd40000000000 */
[----:B------:R-:W-:Y:S05]  /*2b090*/  @P0 BRA `(.L_x_366) ;  /* 0xfffffffc00e80947 */ /* 0x000fea000383ffff */
[----:B------:R-:W-:Y:S05]  /*2b0a0*/  BSYNC.RECONVERGENT B0 ;  /* 0x0000000000007941 */ /* 0x000fea0003800200 */
.L_x_365:
[----:B------:R-:W-:Y:S01]  /*2b0b0*/  LOP3.LUT P0, RZ, R62, 0xff, RZ, 0xc0, !PT ;  /* 0x000000ff3eff7812 */ /* 0x000fe2000780c0ff */
[----:B------:R-:W-:-:S12]  /*2b0c0*/  IMAD.MOV.U32 R4, RZ, RZ, R5 ;  /* 0x000000ffff047224 */ /* 0x000fd800078e0005 */
[----:B------:R-:W-:Y:S05]  /*2b0d0*/  @!P0 BRA `(.L_x_367) ;  /* 0x0000000000308947 */ /* 0x000fea0003800000 */
[----:B------:R-:W-:Y:S01]  /*2b0e0*/  BSSY.RECONVERGENT B0, `(.L_x_368) ;  /* 0x000000a000007945 */ /* 0x000fe20003800200 */
[----:B------:R-:W-:-:S07]  /*2b0f0*/  IMAD.MOV.U32 R4, RZ, RZ, RZ ;  /* 0x000000ffff047224 */ /* 0x000fce00078e00ff */
.L_x_369:
        /* <DEDUP_REMOVED lines=9> */
.L_x_368:
[----:B------:R-:W-:-:S07]  /*2b190*/  IMAD.MOV.U32 R4, RZ, RZ, R6 ;  /* 0x000000ffff047224 */ /* 0x000fce00078e0006 */
.L_x_367:
[----:B------:R-:W-:-:S05]  /*2b1a0*/  IMAD.IADD R24, R1, 0x1, R4 ;  /* 0x0000000101187824 */ /* 0x000fca00078e0204 */
[----:B------:R0:W-:Y:S04]  /*2b1b0*/  STL.U8 [R24], RZ ;  /* 0x000000ff18007387 */ /* 0x0001e80000100000 */
[----:B------:R-:W2:Y:S04]  /*2b1c0*/  LDL.128 R12, [R1] ;  /* 0x00000000010c7983 */ /* 0x000ea80000100c00 */
        /* <DEDUP_REMOVED lines=9> */
[C---:B------:R-:W-:Y:S02]  /*2b260*/  PRMT R73, R13.reuse, 0x7770, RZ ;  /* 0x000077700d497816 */ /* 0x040fe400000000ff */
[C---:B0-----:R-:W-:Y:S02]  /*2b270*/  PRMT R24, R13.reuse, 0x7771, RZ ;  /* 0x000077710d187816 */ /* 0x041fe400000000ff */
[----:B------:R-:W-:-:S02]  /*2b280*/  PRMT R12, R13, 0x7772, RZ ;  /* 0x000077720d0c7816 */ /* 0x000fc400000000ff */
[C---:B---3--:R-:W-:Y:S02]  /*2b290*/  PRMT R103, R4.reuse, 0x7770, RZ ;  /* 0x0000777004677816 */ /* 0x048fe400000000ff */
        /* <DEDUP_REMOVED lines=52> */
.L_x_358:
        /* <DEDUP_REMOVED lines=34> */
[----:B------:R-:W-:Y:S02]  /*2b800*/  ISETP.NE.AND P0, PT, R137, 0x3, PT ;  /* 0x000000038900780c */ /* 0x000fe40003f05270 */
[----:B------:R-:W-:Y:S02]  /*2b810*/  PRMT R8, R9, 0x3340, R8 ;  /* 0x0000334009087816 */ /* 0x000fe40000000008 */
[----:B------:R-:W-:Y:S02]  /*2b820*/  LOP3.LUT R9, R108, 0xffff, RZ, 0xc0, !PT ;  /* 0x0000ffff6c097812 */ /* 0x000fe400078ec0ff */
[----:B------:R-:W-:-:S02]  /*2b830*/  LOP3.LUT R93, R102, 0xffff, RZ, 0xc0, !PT ;  /* 0x0000ffff665d7812 */ /* 0x000fc400078ec0ff */
[----:B------:R-:W-:Y:S02]  /*2b840*/  PRMT R9, R12, 0x3340, R9 ;  /* 0x000033400c097816 */ /* 0x000fe40000000009 */
[----:B------:R-:W-:Y:S02]  /*2b850*/  LOP3.LUT R12, R106, 0xffff, RZ, 0xc0, !PT ;  /* 0x0000ffff6a0c7812 */ /* 0x000fe400078ec0ff */
[----:B------:R-:W-:Y:S02]  /*2b860*/  LOP3.LUT R101, R90, 0xffff, RZ, 0xc0, !PT ;  /* 0x0000ffff5a657812 */ /* 0x000fe400078ec0ff */
[----:B------:R-:W-:Y:S02]  /*2b870*/  PRMT R12, R13, 0x3340, R12 ;  /* 0x000033400d0c7816 */ /* 0x000fe4000000000c */
[----:B0-----:R-:W-:Y:S02]  /*2b880*/  LOP3.LUT R7, R73, 0xffff, RZ, 0xc0, !PT ;  /* 0x0000ffff49077812 */ /* 0x001fe400078ec0ff */
[----:B------:R-:W-:-:S02]  /*2b890*/  LOP3.LUT R6, R76, 0xffff, RZ, 0xc0, !PT ;  /* 0x0000ffff4c067812 */ /* 0x000fc400078ec0ff */
        /* <DEDUP_REMOVED lines=8> */
[----:B------:R-:W-:Y:S02]  /*2b920*/  LOP3.LUT R8, R123, 0xffff, RZ, 0xc0, !PT ;  /* 0x0000ffff7b087812 */ /* 0x000fe400078ec0ff */
[----:B------:R-:W-:Y:S02]  /*2b930*/  LOP3.LUT R9, R122, 0xffff, RZ, 0xc0, !PT ;  /* 0x0000ffff7a097812 */ /* 0x000fe400078ec0ff */
[----:B------:R-:W-:Y:S02]  /*2b940*/  PRMT R4, R13, 0x5410, R12 ;  /* 0x000054100d047816 */ /* 0x000fe4000000000c */
[----:B------:R-:W-:-:S02]  /*2b950*/  PRMT R8, R9, 0x3340, R8 ;  /* 0x0000334009087816 */ /* 0x000fc40000000008 */
[----:B------:R-:W-:Y:S02]  /*2b960*/  LOP3.LUT R9, R121, 0xffff, RZ, 0xc0, !PT ;  /* 0x0000ffff79097812 */ /* 0x000fe400078ec0ff */
[----:B------:R-:W-:Y:S02]  /*2b970*/  LOP3.LUT R12, R120, 0xffff, RZ, 0xc0, !PT ;  /* 0x0000ffff780c7812 */ /* 0x000fe400078ec0ff */
[----:B------:R-:W-:Y:S02]  /*2b980*/  PRMT R7, R6, 0x5410, R7 ;  /* 0x0000541006077816 */ /* 0x000fe40000000007 */
        /* <DEDUP_REMOVED lines=9> */
[----:B------:R-:W-:-:S02]  /*2ba20*/  LOP3.LUT R24, R75, 0xffff, RZ, 0xc0, !PT ;  /* 0x0000ffff4b187812 */ /* 0x000fc400078ec0ff */
[----:B------:R-:W-:Y:S02]  /*2ba30*/  PRMT R8, R13, 0x3340, R8 ;  /* 0x000033400d087816 */ /* 0x000fe40000000008 */
[----:B------:R-:W-:Y:S02]  /*2ba40*/  LOP3.LUT R13, R114, 0xffff, RZ, 0xc0, !PT ;  /* 0x0000ffff720d7812 */ /* 0x000fe400078ec0ff */
[----:B------:R-:W-:Y:S02]  /*2ba50*/  PRMT R9, R8, 0x5410, R9 ;  /* 0x0000541008097816 */ /* 0x000fe40000000009 */
[----:B------:R-:W-:Y:S02]  /*2ba60*/  PRMT R12, R13, 0x3340, R12 ;  /* 0x000033400d0c7816 */ /* 0x000fe4000000000c */
[----:B------:R-:W-:Y:S02]  /*2ba70*/  LOP3.LUT R13, R113, 0xffff, RZ, 0xc0, !PT ;  /* 0x0000ffff710d7812 */ /* 0x000fe400078ec0ff */
[----:B0-----:R-:W-:-:S02]  /*2ba80*/  LOP3.LUT R4, R112, 0xffff, RZ, 0xc0, !PT ;  /* 0x0000ffff70047812 */ /* 0x001fc400078ec0ff */
[----:B------:R-:W-:Y:S02]  /*2ba90*/  LOP3.LUT R5, R74, 0xffff, RZ, 0xc0, !PT ;  /* 0x0000ffff4a057812 */ /* 0x000fe400078ec0ff */
[----:B------:R-:W-:Y:S02]  /*2baa0*/  PRMT R13, R4, 0x3340, R13 ;  /* 0x00003340040d7816 */ /* 0x000fe4000000000d */
[----:B------:R-:W-:Y:S02]  /*2bab0*/  LOP3.LUT R4, R91, 0xffff, RZ, 0xc0, !PT ;  /* 0x0000ffff5b047812 */ /* 0x000fe400078ec0ff */
[----:B------:R-:W-:Y:S02]  /*2bac0*/  PRMT R8, R13, 0x5410, R12 ;  /* 0x000054100d087816 */ /* 0x000fe4000000000c */
[----:B------:R-:W-:Y:S02]  /*2bad0*/  PRMT R93, R4, 0x3340, R93 ;  /* 0x00003340045d7816 */ /* 0x000fe4000000005d */
[----:B------:R-:W-:-:S02]  /*2bae0*/  LOP3.LUT R4, R87, 0xffff, RZ, 0xc0, !PT ;  /* 0x0000ffff57047812 */ /* 0x000fc400078ec0ff */
[----:B------:R-:W-:Y:S02]  /*2baf0*/  LOP3.LUT R13, R86, 0xffff, RZ, 0xc0, !PT ;  /* 0x0000ffff560d7812 */ /* 0x000fe400078ec0ff */
[----:B------:R-:W-:Y:S02]  /*2bb00*/  PRMT R101, R4, 0x3340, R101 ;  /* 0x0000334004657816 */ /* 0x000fe40000000065 */
[----:B------:R-:W-:Y:S02]  /*2bb10*/  LOP3.LUT R4, R77, 0xffff, RZ, 0xc0, !PT ;  /* 0x0000ffff4d047812 */ /* 0x000fe400078ec0ff */
[----:B------:R-:W-:Y:S02]  /*2bb20*/  PRMT R24, R5, 0x3340, R24 ;  /* 0x0000334005187816 */ /* 0x000fe40000000018 */
        /* <DEDUP_REMOVED lines=58> */
.L_x_371:
[----:B------:R-:W-:Y:S05]  /*2bed0*/  BSYNC.RECONVERGENT B0 ;  /* 0x0000000000007941 */ /* 0x000fea0003800200 */
.L_x_370:
[----:B------:R-:W0:Y:S01]  /*2bee0*/  LDS.64 R60, [R18+0xd8] ;  /* 0x0000d800123c7984 */ /* 0x000e220000000a00 */
[----:B------:R-:W-:Y:S02]  /*2bef0*/  PRMT R10, R24, 0x5410, R13 ;  /* 0x00005410180a7816 */ /* 0x000fe4000000000d */
[----:B------:R-:W-:Y:S01]  /*2bf00*/  PRMT R11, R101, 0x5410, R93 ;  /* 0x00005410650b7816 */ /* 0x000fe2000000005d */
[----:B------:R-:W-:Y:S04]  /*2bf10*/  STL.64 [R1+0x358], R84 ;  /* 0x0003585401007387 */ /* 0x000fe80000100a00 */
[----:B------:R-:W1:Y:S04]  /*2bf20*/  LDS R24, [R18+0x114] ;  /* 0x0001140012187984 */ /* 0x000e680000000800 */
[----:B------:R-:W2:Y:S04]  /*2bf30*/  LDS.128 R72, [R18+0xf0] ;  /* 0x0000f00012487984 */ /* 0x000ea80000000c00 */
[----:B------:R-:W3:Y:S04]  /*2bf40*/  LDS.128 R76, [R18+0x100] ;  /* 0x00010000124c7984 */ /* 0x000ee80000000c00 */
[----:B------:R-:W4:Y:S04]  /*2bf50*/  LDS.U16 R106, [R18+0x110] ;  /* 0x00011000126a7984 */ /* 0x000f280000000400 */
[----:B------:R-:W4:Y:S04]  /*2bf60*/  LDS.128 R4, [R18+0xe0] ;  /* 0x0000e00012047984 */ /* 0x000f280000000c00 */
[----:B-----5:R-:W-:Y:S04]  /*2bf70*/  STL [R1+0x394], R63 ;  /* 0x0003943f01007387 */ /* 0x020fe80000100800 */
[----:B------:R-:W-:Y:S04]  /*2bf80*/  STL.64 [R1+0x398], R88 ;  /* 0x0003985801007387 */ /* 0x000fe80000100a00 */
[----:B------:R2:W-:Y:S01]  /*2bf90*/  STL.U16 [R1+0x390], R12 ;  /* 0x0003900c01007387 */ /* 0x0005e20000100400 */
[----:B0-----:R-:W-:-:S03]  /*2bfa0*/  IADD3 R86, P2, PT, R60, R84, RZ ;  /* 0x000000543c567210 */ /* 0x001fc60007f5e0ff */
[----:B------:R0:W-:Y:S01]  /*2bfb0*/  STL.128 [R1+0x380], R8 ;  /* 0x0003800801007387 */ /* 0x0001e20000100c00 */
[----:B------:R-:W-:Y:S01]  /*2bfc0*/  ISETP.NE.U32.AND P0, PT, R60, RZ, PT ;  /* 0x000000ff3c00720c */ /* 0x000fe20003f05070 */
[----:B------:R-:W-:-:S03]  /*2bfd0*/  IMAD.X R87, R61, 0x1, R85, P2 ;  /* 0x000000013d577824 */ /* 0x000fc600010e0655 */
[----:B------:R-:W-:Y:S01]  /*2bfe0*/  ISETP.NE.AND.EX P0, PT, R61, RZ, PT, P0 ;  /* 0x000000ff3d00720c */ /* 0x000fe20003f05300 */
[----:B------:R-:W4:Y:S04]  /*2bff0*/  LDS.64 R84, [R18+0x118] ;  /* 0x0001180012547984 */ /* 0x000f280000000a00 */
[----:B-1----:R-:W-:Y:S01]  /*2c000*/  STL [R1+0x2bc], R24 ;  /* 0x0002bc1801007387 */ /* 0x002fe20000100800 */
[----:B--2---:R-:W-:Y:S01]  /*2c010*/  IMAD.MOV.U32 R12, RZ, RZ, R74 ;  /* 0x000000ffff0c7224 */ /* 0x004fe200078e004a */
[----:B------:R-:W-:Y:S01]  /*2c020*/  PRMT R107, R74, 0x7772, RZ ;  /* 0x000077724a6b7816 */ /* 0x000fe200000000ff */
[----:B------:R-:W-:Y:S01]  /*2c030*/  IMAD.MOV.U32 R13, RZ, RZ, R75 ;  /* 0x000000ffff0d7224 */ /* 0x000fe200078e004b */
[----:B------:R-:W-:Y:S01]  /*2c040*/  STL.64 [R1+0x280], R60 ;  /* 0x0002803c01007387 */ /* 0x000fe20000100a00 */
[----:B---3--:R-:W-:Y:S01]  /*2c050*/  IMAD.MOV.U32 R14, RZ, RZ, R76 ;  /* 0x000000ffff0e7224 */ /* 0x008fe200078e004c */
[C---:B------:R-:W-:Y:S01]  /*2c060*/  PRMT R109, R75.reuse, 0x7770, RZ ;  /* 0x000077704b6d7816 */ /* 0x040fe200000000ff */
[----:B------:R-:W-:Y:S01]  /*2c070*/  IMAD.MOV.U32 R15, RZ, RZ, R77 ;  /* 0x000000ffff0f7224 */ /* 0x000fe200078e004d */
[----:B------:R-:W-:Y:S01]  /*2c080*/  PRMT R110, R75, 0x7771, RZ ;  /* 0x000077714b6e7816 */ /* 0x000fe200000000ff */
[----:B0-----:R-:W-:Y:S01]  /*2c090*/  IMAD.MOV.U32 R10, RZ, RZ, R72 ;  /* 0x000000ffff0a7224 */ /* 0x001fe200078e0048 */
[C---:B----4-:R-:W-:Y:S01]  /*2c0a0*/  PRMT R108, R106.reuse, 0x7710, RZ ;  /* 0x000077106a6c7816 */ /* 0x050fe200000000ff */
[----:B------:R-:W-:Y:S01]  /*2c0b0*/  IMAD.MOV.U32 R11, RZ, RZ, R73 ;  /* 0x000000ffff0b7224 */ /* 0x000fe200078e0049 */
[----:B------:R-:W-:Y:S01]  /*2c0c0*/  PRMT R99, R106, 0x7770, RZ ;  /* 0x000077706a637816 */ /* 0x000fe200000000ff */
[----:B------:R-:W-:Y:S01]  /*2c0d0*/  IMAD.MOV.U32 R8, RZ, RZ, R6 ;  /* 0x000000ffff087224 */ /* 0x000fe200078e0006 */
[----:B------:R0:W-:Y:S01]  /*2c0e0*/  STL.64 [R1+0x288], R4 ;  /* 0x0002880401007387 */ /* 0x0001e20000100a00 */
[----:B------:R-:W-:Y:S01]  /*2c0f0*/  IMAD.MOV.U32 R9, RZ, RZ, R7 ;  /* 0x000000ffff097224 */ /* 0x000fe200078e0007 */
[----:B------:R-:W-:-:S02]  /*2c100*/  PRMT R93, R4, 0x7770, RZ ;  /* 0x00007770045d7816 */ /* 0x000fc400000000ff */
[C---:B------:R-:W-:Y:S01]  /*2c110*/  PRMT R98, R4.reuse, 0x7771, RZ ;  /* 0x0000777104627816 */ /* 0x040fe200000000ff */
[----:B------:R1:W-:Y:S01]  /*2c120*/  STL.128 [R1+0x2a0], R12 ;  /* 0x0002a00c01007387 */ /* 0x0003e20000100c00 */
[C---:B------:R-:W-:Y:S02]  /*2c130*/  PRMT R96, R4.reuse, 0x7772, RZ ;  /* 0x0000777204607816 */ /* 0x040fe400000000ff */
[----:B------:R-:W-:Y:S01]  /*2c140*/  PRMT R97, R4, 0x7773, RZ ;  /* 0x0000777304617816 */ /* 0x000fe200000000ff */
[----:B------:R2:W-:Y:S01]  /*2c150*/  STL.U16 [R1+0x2b8], R108 ;  /* 0x0002b86c01007387 */ /* 0x0005e20000100400 */
[C---:B------:R-:W-:Y:S02]  /*2c160*/  PRMT R95, R5.reuse, 0x7770, RZ ;  /* 0x00007770055f7816 */ /* 0x040fe400000000ff */
[C---:B------:R-:W-:Y:S01]  /*2c170*/  PRMT R94, R5.reuse, 0x7771, RZ ;  /* 0x00007771055e7816 */ /* 0x040fe200000000ff */
[----:B------:R3:W-:Y:S01]  /*2c180*/  STL.128 [R1+0x290], R8 ;  /* 0x0002900801007387 */ /* 0x0007e20000100c00 */
[----:B------:R-:W-:-:S02]  /*2c190*/  PRMT R90, R5, 0x7772, RZ ;  /* 0x00007772055a7816 */ /* 0x000fc400000000ff */
[----:B------:R-:W-:Y:S01]  /*2c1a0*/  PRMT R91, R5, 0x7773, RZ ;  /* 0x00007773055b7816 */ /* 0x000fe200000000ff */
[----:B------:R4:W-:Y:S01]  /*2c1b0*/  STL.64 [R1+0x2b0], R78 ;  /* 0x0002b04e01007387 */ /* 0x0009e20000100a00 */
[C---:B0-----:R-:W-:Y:S02]  /*2c1c0*/  PRMT R5, R6.reuse, 0x7770, RZ ;  /* 0x0000777006057816 */ /* 0x041fe400000000ff */
[C---:B------:R-:W-:Y:S01]  /*2c1d0*/  PRMT R4, R6.reuse, 0x7771, RZ ;  /* 0x0000777106047816 */ /* 0x040fe200000000ff */
[----:B------:R0:W-:Y:S01]  /*2c1e0*/  STL.64 [R1+0x2c0], R84 ;  /* 0x0002c05401007387 */ /* 0x0001e20000100a00 */
[C---:B------:R-:W-:Y:S02]  /*2c1f0*/  PRMT R100, R6.reuse, 0x7772, RZ ;  /* 0x0000777206647816 */ /* 0x040fe400000000ff */
[----:B------:R-:W-:Y:S02]  /*2c200*/  PRMT R101, R6, 0x7773, RZ ;  /* 0x0000777306657816 */ /* 0x000fe400000000ff */
[----:B------:R-:W-:-:S02]  /*2c210*/  PRMT R102, R7, 0x7770, RZ ;  /* 0x0000777007667816 */ /* 0x000fc400000000ff */
[C---:B------:R-:W-:Y:S02]  /*2c220*/  PRMT R103, R7.reuse, 0x7771, RZ ;  /* 0x0000777107677816 */ /* 0x040fe400000000ff */
[C---:B------:R-:W-:Y:S02]  /*2c230*/  PRMT R104, R7.reuse, 0x7772, RZ ;  /* 0x0000777207687816 */ /* 0x040fe400000000ff */
[----:B------:R-:W-:Y:S02]  /*2c240*/  PRMT R105, R7, 0x7773, RZ ;  /* 0x0000777307697816 */ /* 0x000fe400000000ff */
[C---:B------:R-:W-:Y:S02]  /*2c250*/  PRMT R6, R72.reuse, 0x7770, RZ ;  /* 0x0000777048067816 */ /* 0x040fe400000000ff */
[----:B------:R-:W-:Y:S02]  /*2c260*/  PRMT R7, R72, 0x7771, RZ ;  /* 0x0000777148077816 */ /* 0x000fe400000000ff */
[----:B-1----:R-:W-:-:S02]  /*2c270*/  PRMT R12, R74, 0x7770, RZ ;  /* 0x000077704a0c7816 */ /* 0x002fc400000000ff */
[C---:B------:R-:W-:Y:S02]  /*2c280*/  PRMT R13, R74.reuse, 0x7771, RZ ;  /* 0x000077714a0d7816 */ /* 0x040fe400000000ff */
[----:B--2---:R-:W-:Y:S02]  /*2c290*/  PRMT R108, R74, 0x7773, RZ ;  /* 0x000077734a6c7816 */ /* 0x004fe400000000ff */
[C---:B------:R-:W-:Y:S02]  /*2c2a0*/  PRMT R111, R75.reuse, 0x7772, RZ ;  /* 0x000077724b6f7816 */ /* 0x040fe400000000ff */
[----:B------:R-:W-:Y:S02]  /*2c2b0*/  PRMT R112, R75, 0x7773, RZ ;  /* 0x000077734b707816 */ /* 0x000fe400000000ff */
[C---:B------:R-:W-:Y:S02]  /*2c2c0*/  PRMT R113, R76.reuse, 0x7770, RZ ;  /* 0x000077704c717816 */ /* 0x040fe400000000ff */
[----:B------:R-:W-:-:S02]  /*2c2d0*/  PRMT R114, R76, 0x7771, RZ ;  /* 0x000077714c727816 */ /* 0x000fc400000000ff */
[C---:B------:R-:W-:Y:S02]  /*2c2e0*/  PRMT R115, R76.reuse, 0x7772, RZ ;  /* 0x000077724c737816 */ /* 0x040fe400000000ff */
[----:B------:R-:W-:Y:S02]  /*2c2f0*/  PRMT R116, R76, 0x7773, RZ ;  /* 0x000077734c747816 */ /* 0x000fe400000000ff */
[----:B---3--:R-:W-:Y:S02]  /*2c300*/  PRMT R8, R72, 0x7772, RZ ;  /* 0x0000777248087816 */ /* 0x008fe400000000ff */
        /* <DEDUP_REMOVED lines=15> */
[----:B----4-:R-:W-:Y:S02]  /*2c400*/  PRMT R78, R78, 0x7773, RZ ;  /* 0x000077734e4e7816 */ /* 0x010fe400000000ff */
[----:B------:R-:W-:Y:S02]  /*2c410*/  PRMT R79, R79, 0x7773, RZ ;  /* 0x000077734f4f7816 */ /* 0x000fe400000000ff */
[----:B------:R-:W-:Y:S02]  /*2c420*/  PRMT R106, R106, 0x7771, RZ ;  /* 0x000077716a6a7816 */ /* 0x000fe400000000ff */
[----:B------:R-:W-:Y:S02]  /*2c430*/  PRMT R61, R5, 0x7610, R61 ;  /* 0x00007610053d7816 */ /* 0x000fe4000000003d */
[----:B------:R-:W-:Y:S02]  /*2c440*/  PRMT R77, R4, 0x7610, R77 ;  /* 0x00007610044d7816 */ /* 0x000fe4000000004d */
[----:B------:R-:W-:-:S02]  /*2c450*/  PRMT R121, R6, 0x7610, R121 ;  /* 0x0000761006797816 */ /* 0x000fc40000000079 */
        /* <DEDUP_REMOVED lines=10> */
.L_x_374:
[----:B0-----:R-:W-:-:S06]  /*2c500*/  IMAD.IADD R4, R1, 0x1, R8 ;  /* 0x0000000101047824 */ /* 0x001fcc00078e0208 */
[----:B------:R-:W2:Y:S01]  /*2c510*/  LDL.U8 R4, [R4] ;  /* 0x0000000004047983 */ /* 0x000ea20000100000 */
[----:B------:R-:W-:Y:S02]  /*2c520*/  IMAD.MOV.U32 R5, RZ, RZ, R8 ;  /* 0x000000ffff057224 */ /* 0x000fe400078e0008 */
[----:B------:R-:W-:Y:S01]  /*2c530*/  VIADD R8, R8, 0x1 ;  /* 0x0000000108087836 */ /* 0x000fe20000000000 */
[----:B--2---:R-:W-:-:S13]  /*2c540*/  ISETP.NE.AND P0, PT, R4, RZ, PT ;  /* 0x000000ff0400720c */ /* 0x004fda0003f05270 */
[----:B------:R-:W-:Y:S05]  /*2c550*/  @P0 BRA `(.L_x_374) ;  /* 0xfffffffc00e80947 */ /* 0x000fea000383ffff */
[----:B------:R-:W-:Y:S05]  /*2c560*/  BSYNC.RECONVERGENT B0 ;  /* 0x0000000000007941 */ /* 0x000fea0003800200 */
.L_x_373:
[----:B------:R-:W-:Y:S01]  /*2c570*/  LOP3.LUT P0, RZ, R62, 0xff, RZ, 0xc0, !PT ;  /* 0x000000ff3eff7812 */ /* 0x000fe2000780c0ff */
[----:B------:R-:W-:Y:S01]  /*2c580*/  BSSY.RECONVERGENT B0, `(.L_x_375) ;  /* 0x000000f000007945 */ /* 0x000fe20003800200 */
[----:B------:R-:W-:-:S11]  /*2c590*/  IMAD.MOV.U32 R4, RZ, RZ, R5 ;  /* 0x000000ffff047224 */ /* 0x000fd600078e0005 */
[----:B------:R-:W-:Y:S05]  /*2c5a0*/  @!P0 BRA `(.L_x_376) ;  /* 0x0000000000308947 */ /* 0x000fea0003800000 */
[----:B------:R-:W-:Y:S01]  /*2c5b0*/  BSSY.RECONVERGENT B1, `(.L_x_377) ;  /* 0x000000a000017945 */ /* 0x000fe20003800200 */
[----:B------:R-:W-:-:S07]  /*2c5c0*/  IMAD.MOV.U32 R4, RZ, RZ, RZ ;  /* 0x000000ffff047224 */ /* 0x000fce00078e00ff */
.L_x_378:
        /* <DEDUP_REMOVED lines=9> */
.L_x_377:
[----:B------:R-:W-:-:S07]  /*2c660*/  IMAD.MOV.U32 R4, RZ, RZ, R6 ;  /* 0x000000ffff047224 */ /* 0x000fce00078e0006 */
.L_x_376:
[----:B------:R-:W-:Y:S05]  /*2c670*/  BSYNC.RECONVERGENT B0 ;  /* 0x0000000000007941 */ /* 0x000fea0003800200 */
.L_x_375:
[----:B------:R-:W-:Y:S01]  /*2c680*/  IMAD.IADD R5, R1, 0x1, R4 ;  /* 0x0000000101057824 */ /* 0x000fe200078e0204 */
[----:B------:R-:W-:Y:S01]  /*2c690*/  BSSY.RECONVERGENT B0, `(.L_x_379) ;  /* 0x0000009000007945 */ /* 0x000fe20003800200 */
[----:B------:R-:W-:-:S03]  /*2c6a0*/  IMAD.MOV.U32 R4, RZ, RZ, RZ ;  /* 0x000000ffff047224 */ /* 0x000fc600078e00ff */
[----:B------:R0:W-:Y:S04]  /*2c6b0*/  STL.U8 [R5], RZ ;  /* 0x000000ff05007387 */ /* 0x0001e80000100000 */
.L_x_380:
[----:B------:R-:W-:-:S05]  /*2c6c0*/  IMAD.IADD R6, R1, 0x1, R4 ;  /* 0x0000000101067824 */ /* 0x000fca00078e0204 */
[----:B0-----:R-:W2:Y:S02]  /*2c6d0*/  LDL.U8 R5, [R6] ;  /* 0x0000000006057983 */ /* 0x001ea40000100000 */
[----:B--2---:R-:W-:Y:S01]  /*2c6e0*/  ISETP.NE.AND P0, PT, R5, RZ, PT ;  /* 0x000000ff0500720c */ /* 0x004fe20003f05270 */
[----:B------:R-:W-:Y:S02]  /*2c6f0*/  IMAD.MOV.U32 R5, RZ, RZ, R4 ;  /* 0x000000ffff057224 */ /* 0x000fe400078e0004 */
[----:B------:R-:W-:-:S10]  /*2c700*/  VIADD R4, R4, 0x1 ;  /* 0x0000000104047836 */ /* 0x000fd40000000000 */
[----:B------:R-:W-:Y:S05]  /*2c710*/  @P0 BRA `(.L_x_380) ;  /* 0xfffffffc00e80947 */ /* 0x000fea000383ffff */
[----:B------:R-:W-:Y:S05]  /*2c720*/  BSYNC.RECONVERGENT B0 ;  /* 0x0000000000007941 */ /* 0x000fea0003800200 */
.L_x_379:
[----:B------:R-:W-:Y:S01]  /*2c730*/  LOP3.LUT P0, RZ, R93, 0xff, RZ, 0xc0, !PT ;  /* 0x000000ff5dff7812 */ /* 0x000fe2000780c0ff */
[----:B------:R-:W-:-:S12]  /*2c740*/  IMAD.MOV.U32 R4, RZ, RZ, R5 ;  /* 0x000000ffff047224 */ /* 0x000fd800078e0005 */
[----:B------:R-:W-:Y:S05]  /*2c750*/  @!P0 BRA `(.L_x_381) ;  /* 0x0000000000308947 */ /* 0x000fea0003800000 */
[----:B------:R-:W-:Y:S01]  /*2c760*/  BSSY.RECONVERGENT B0, `(.L_x_382) ;  /* 0x000000a000007945 */ /* 0x000fe20003800200 */
[----:B------:R-:W-:-:S07]  /*2c770*/  IMAD.MOV.U32 R4, RZ, RZ, RZ ;  /* 0x000000ffff047224 */ /* 0x000fce00078e00ff */
.L_x_383:
        /* <DEDUP_REMOVED lines=9> */
.L_x_382:
[----:B------:R-:W-:-:S07]  /*2c810*/  IMAD.MOV.U32 R4, RZ, RZ, R6 ;  /* 0x000000ffff047224 */ /* 0x000fce00078e0006 */
.L_x_381:
        /* <DEDUP_REMOVED lines=45> */
[C---:B------:R-:W-:Y:S02]  /*2caf0*/  PRMT R117, R9.reuse, 0x7770, RZ ;  /* 0x0000777009757816 */ /* 0x040fe400000000ff */
[C---:B------:R-:W-:Y:S02]  /*2cb00*/  PRMT R118, R9.reuse, 0x7771, RZ ;  /* 0x0000777109767816 */ /* 0x040fe400000000ff */
[C---:B------:R-:W-:Y:S02]  /*2cb10*/  PRMT R119, R9.reuse, 0x7772, RZ ;  /* 0x0000777209777816 */ /* 0x040fe400000000ff */
[----:B------:R-:W-:Y:S02]  /*2cb20*/  PRMT R120, R9, 0x7773, RZ ;  /* 0x0000777309787816 */ /* 0x000fe400000000ff */
[C---:B------:R-:W-:Y:S02]  /*2cb30*/  PRMT R14, R10.reuse, 0x7770, RZ ;  /* 0x000077700a0e7816 */ /* 0x040fe400000000ff */
[----:B------:R-:W-:-:S02]  /*2cb40*/  PRMT R15, R10, 0x7771, RZ ;  /* 0x000077710a0f7816 */ /* 0x000fc400000000ff */
[C---:B0-----:R-:W-:Y:S02]  /*2cb50*/  PRMT R60, R10.reuse, 0x7772, RZ ;  /* 0x000077720a3c7816 */ /* 0x041fe400000000ff */
[----:B------:R-:W-:Y:S02]  /*2cb60*/  PRMT R78, R10, 0x7773, RZ ;  /* 0x000077730a4e7816 */ /* 0x000fe400000000ff */
[C---:B------:R-:W-:Y:S02]  /*2cb70*/  PRMT R74, R11.reuse, 0x7770, RZ ;  /* 0x000077700b4a7816 */ /* 0x040fe400000000ff */
[C---:B------:R-:W-:Y:S02]  /*2cb80*/  PRMT R75, R11.reuse, 0x7771, RZ ;  /* 0x000077710b4b7816 */ /* 0x040fe400000000ff */
[C---:B------:R-:W-:Y:S02]  /*2cb90*/  PRMT R76, R11.reuse, 0x7772, RZ ;  /* 0x000077720b4c7816 */ /* 0x040fe400000000ff */
[----:B------:R-:W-:-:S02]  /*2cba0*/  PRMT R79, R11, 0x7773, RZ ;  /* 0x000077730b4f7816 */ /* 0x000fc400000000ff */
[C---:B------:R-:W-:Y:S02]  /*2cbb0*/  PRMT R123, R106.reuse, 0x7770, RZ ;  /* 0x000077706a7b7816 */ /* 0x040fe400000000ff */
[----:B------:R-:W-:Y:S02]  /*2cbc0*/  PRMT R72, R73, 0x7610, R72 ;  /* 0x0000761049487816 */ /* 0x000fe40000000048 */
[----:B------:R-:W-:Y:S02]  /*2cbd0*/  PRMT R106, R106, 0x7771, RZ ;  /* 0x000077716a6a7816 */ /* 0x000fe400000000ff */
[----:B------:R-:W-:Y:S02]  /*2cbe0*/  PRMT R9, R63, 0x7610, R9 ;  /* 0x000076103f097816 */ /* 0x000fe40000000009 */
[----:B------:R-:W-:Y:S02]  /*2cbf0*/  PRMT R10, R62, 0x7610, R10 ;  /* 0x000076103e0a7816 */ /* 0x000fe4000000000a */
[----:B------:R-:W-:-:S02]  /*2cc00*/  PRMT R11, R4, 0x7610, R11 ;  /* 0x00007610040b7816 */ /* 0x000fc4000000000b */
[----:B------:R-:W-:Y:S02]  /*2cc10*/  PRMT R73, R5, 0x7610, R73 ;  /* 0x0000761005497816 */ /* 0x000fe40000000049 */
[----:B------:R-:W-:Y:S02]  /*2cc20*/  PRMT R108, R6, 0x7610, R108 ;  /* 0x00007610066c7816 */ /* 0x000fe4000000006c */
[----:B-1----:R-:W-:-:S07]  /*2cc30*/  PRMT R112, R7, 0x7610, R112 ;  /* 0x0000761007707816 */ /* 0x002fce0000000070 */
.L_x_372:
        /* <DEDUP_REMOVED lines=39> */
[----:B------:R-:W-:-:S04]  /*2ceb0*/  LOP3.LUT R88, R72, 0xffff, RZ, 0xc0, !PT ;  /* 0x0000ffff48587812 */ /* 0x000fc800078ec0ff */
[----:B------:R-:W-:Y:S02]  /*2cec0*/  PRMT R88, R89, 0x3340, R88 ;  /* 0x0000334059587816 */ /* 0x000fe40000000058 */
[----:B0-----:R-:W-:Y:S02]  /*2ced0*/  LOP3.LUT R7, R112, 0xffff, RZ, 0xc0, !PT ;  /* 0x0000ffff70077812 */ /* 0x001fe400078ec0ff */
[----:B------:R-:W-:Y:S02]  /*2cee0*/  LOP3.LUT R6, R111, 0xffff, RZ, 0xc0, !PT ;  /* 0x0000ffff6f067812 */ /* 0x000fe400078ec0ff */
        /* <DEDUP_REMOVED lines=17> */
[----:B------:R-:W-:Y:S02]  /*2d000*/  PRMT R6, R63, 0x5410, R62 ;  /* 0x000054103f067816 */ /* 0x000fe4000000003e */
[----:B------:R-:W-:Y:S02]  /*2d010*/  LOP3.LUT R62, R120, 0xffff, RZ, 0xc0, !PT ;  /* 0x0000ffff783e7812 */ /* 0x000fe400078ec0ff */
[----:B------:R-:W-:Y:S01]  /*2d020*/  LOP3.LUT R63, R119, 0xffff, RZ, 0xc0, !PT ;  /* 0x0000ffff773f7812 */ /* 0x000fe200078ec0ff */
[----:B------:R0:W-:Y:S01]  /*2d030*/  STL.128 [R1+0x370], R4 ;  /* 0x0003700401007387 */ /* 0x0001e20000100c00 */
[----:B------:R-:W-:-:S02]  /*2d040*/  LOP3.LUT R89, R115, 0xffff, RZ, 0xc0, !PT ;  /* 0x0000ffff73597812 */ /* 0x000fc400078ec0ff */
[----:B------:R-:W-:Y:S02]  /*2d050*/  PRMT R62, R63, 0x3340, R62 ;  /* 0x000033403f3e7816 */ /* 0x000fe4000000003e */
[----:B------:R-:W-:-:S04]  /*2d060*/  LOP3.LUT R63, R118, 0xffff, RZ, 0xc0, !PT ;  /* 0x0000ffff763f7812 */ /* 0x000fc800078ec0ff */
[----:B------:R-:W-:Y:S02]  /*2d070*/  PRMT R63, R88, 0x3340, R63 ;  /* 0x00003340583f7816 */ /* 0x000fe4000000003f */
[----:B------:R-:W-:-:S04]  /*2d080*/  LOP3.LUT R88, R116, 0xffff, RZ, 0xc0, !PT ;  /* 0x0000ffff74587812 */ /* 0x000fc800078ec0ff */
[----:B------:R-:W-:Y:S02]  /*2d090*/  PRMT R88, R89, 0x3340, R88 ;  /* 0x0000334059587816 */ /* 0x000fe40000000058 */
[----:B0-----:R-:W-:Y:S02]  /*2d0a0*/  LOP3.LUT R7, R79, 0xffff, RZ, 0xc0, !PT ;  /* 0x0000ffff4f077812 */ /* 0x001fe400078ec0ff */
[----:B------:R-:W-:Y:S02]  /*2d0b0*/  LOP3.LUT R6, R76, 0xffff, RZ, 0xc0, !PT ;  /* 0x0000ffff4c067812 */ /* 0x000fe400078ec0ff */
[----:B------:R-:W-:Y:S02]  /*2d0c0*/  LOP3.LUT R89, R114, 0xffff, RZ, 0xc0, !PT ;  /* 0x0000ffff72597812 */ /* 0x000fe400078ec0ff */
        /* <DEDUP_REMOVED lines=70> */
.L_x_385:
[----:B------:R-:W-:Y:S05]  /*2d530*/  BSYNC.RECONVERGENT B0 ;  /* 0x0000000000007941 */ /* 0x000fea0003800200 */
.L_x_384:
        /* <DEDUP_REMOVED lines=10> */
[----:B------:R-:W-:Y:S04]  /*2d5e0*/  STL.128 [R1+0x380], R4 ;  /* 0x0003800401007387 */ /* 0x000fe80000100c00 */
[----:B------:R2:W-:Y:S04]  /*2d5f0*/  STL.64 [R1+0x358], R86 ;  /* 0x0003585601007387 */ /* 0x0005e80000100a00 */
[----:B0-----:R-:W-:Y:S01]  /*2d600*/  STL [R1+0x274], R63 ;  /* 0x0002743f01007387 */ /* 0x001fe20000100800 */
[----:B------:R-:W-:-:S02]  /*2d610*/  SHF.R.U64 R99, R62, 0x8, R63 ;  /* 0x000000083e637819 */ /* 0x000fc4000000123f */
[C---:B------:R-:W-:Y:S01]  /*2d620*/  PRMT R100, R61.reuse, 0x7771, RZ ;  /* 0x000077713d647816 */ /* 0x040fe200000000ff */
[----:B-1----:R-:W-:Y:S01]  /*2d630*/  STL.64 [R1+0x278], R90 ;  /* 0x0002785a01007387 */ /* 0x002fe20000100a00 */
[C---:B------:R-:W-:Y:S02]  /*2d640*/  PRMT R101, R61.reuse, 0x7772, RZ ;  /* 0x000077723d657816 */ /* 0x040fe400000000ff */
[----:B------:R-:W-:Y:S01]  /*2d650*/  PRMT R102, R61, 0x7773, RZ ;  /* 0x000077733d667816 */ /* 0x000fe200000000ff */
[----:B------:R-:W-:Y:S01]  /*2d660*/  STL.U16 [R1+0x390], R88 ;  /* 0x0003905801007387 */ /* 0x000fe20000100400 */
[C---:B--2---:R-:W-:Y:S02]  /*2d670*/  ISETP.NE.U32.AND P0, PT, R76.reuse, RZ, PT ;  /* 0x000000ff4c00720c */ /* 0x044fe40003f05070 */
        /* <DEDUP_REMOVED lines=64> */
[----:B------:R-:W-:Y:S02]  /*2da80*/  PRMT R79, R61, 0x7770, RZ ;  /* 0x000077703d4f7816 */ /* 0x000fe400000000ff */
[----:B------:R-:W-:Y:S02]  /*2da90*/  PRMT R76, R73, 0x7772, RZ ;  /* 0x00007772494c7816 */ /* 0x000fe400000000ff */
[----:B------:R-:W-:Y:S02]  /*2daa0*/  PRMT R61, R111, 0x7610, R61 ;  /* 0x000076106f3d7816 */ /* 0x000fe4000000003d */
[----:B------:R-:W-:-:S02]  /*2dab0*/  PRMT R60, R120, 0x7610, R60 ;  /* 0x00007610783c7816 */ /* 0x000fc4000000003c */
        /* <DEDUP_REMOVED lines=17> */
.L_x_388:
[----:B0-----:R-:W-:-:S06]  /*2dbd0*/  IMAD.IADD R4, R1, 0x1, R8 ;  /* 0x0000000101047824 */ /* 0x001fcc00078e0208 */
[----:B------:R-:W2:Y:S01]  /*2dbe0*/  LDL.U8 R4, [R4] ;  /* 0x0000000004047983 */ /* 0x000ea20000100000 */
[----:B------:R-:W-:Y:S02]  /*2dbf0*/  IMAD.MOV.U32 R5, RZ, RZ, R8 ;  /* 0x000000ffff057224 */ /* 0x000fe400078e0008 */
[----:B------:R-:W-:Y:S01]  /*2dc00*/  VIADD R8, R8, 0x1 ;  /* 0x0000000108087836 */ /* 0x000fe20000000000 */
[----:B--2---:R-:W-:-:S13]  /*2dc10*/  ISETP.NE.AND P0, PT, R4, RZ, PT ;  /* 0x000000ff0400720c */ /* 0x004fda0003f05270 */
[----:B------:R-:W-:Y:S05]  /*2dc20*/  @P0 BRA `(.L_x_388) ;  /* 0xfffffffc00e80947 */ /* 0x000fea000383ffff */
[----:B------:R-:W-:Y:S05]  /*2dc30*/  BSYNC.RECONVERGENT B0 ;  /* 0x0000000000007941 */ /* 0x000fea0003800200 */
.L_x_387:
[----:B------:R-:W-:Y:S01]  /*2dc40*/  LOP3.LUT P0, RZ, R93, 0xff, RZ, 0xc0, !PT ;  /* 0x000000ff5dff7812 */ /* 0x000fe2000780c0ff */
[----:B------:R-:W-:Y:S01]  /*2dc50*/  BSSY.RECONVERGENT B0, `(.L_x_389) ;  /* 0x000000f000007945 */ /* 0x000fe20003800200 */
[----:B------:R-:W-:-:S11]  /*2dc60*/  IMAD.MOV.U32 R4, RZ, RZ, R5 ;  /* 0x000000ffff047224 */ /* 0x000fd600078e0005 */
[----:B------:R-:W-:Y:S05]  /*2dc70*/  @!P0 BRA `(.L_x_390) ;  /* 0x0000000000308947 */ /* 0x000fea0003800000 */
[----:B------:R-:W-:Y:S01]  /*2dc80*/  BSSY.RECONVERGENT B1, `(.L_x_391) ;  /* 0x000000a000017945 */ /* 0x000fe20003800200 */
[----:B------:R-:W-:-:S07]  /*2dc90*/  IMAD.MOV.U32 R4, RZ, RZ, RZ ;  /* 0x000000ffff047224 */ /* 0x000fce00078e00ff */
.L_x_392:
        /* <DEDUP_REMOVED lines=9> */
.L_x_391:
[----:B------:R-:W-:-:S07]  /*2dd30*/  IMAD.MOV.U32 R4, RZ, RZ, R6 ;  /* 0x000000ffff047224 */ /* 0x000fce00078e0006 */
.L_x_390:
[----:B------:R-:W-:Y:S05]  /*2dd40*/  BSYNC.RECONVERGENT B0 ;  /* 0x0000000000007941 */ /* 0x000fea0003800200 */
.L_x_389:
[----:B------:R-:W-:Y:S01]  /*2dd50*/  IMAD.IADD R5, R1, 0x1, R4 ;  /* 0x0000000101057824 */ /* 0x000fe200078e0204 */
[----:B------:R-:W-:Y:S01]  /*2dd60*/  BSSY.RECONVERGENT B0, `(.L_x_393) ;  /* 0x0000009000007945 */ /* 0x000fe20003800200 */
[----:B------:R-:W-:-:S03]  /*2dd70*/  IMAD.MOV.U32 R4, RZ, RZ, RZ ;  /* 0x000000ffff047224 */ /* 0x000fc600078e00ff */
[----:B------:R0:W-:Y:S04]  /*2dd80*/  STL.U8 [R5], RZ ;  /* 0x000000ff05007387 */ /* 0x0001e80000100000 */
.L_x_394:
[----:B------:R-:W-:-:S05]  /*2dd90*/  IMAD.IADD R6, R1, 0x1, R4 ;  /* 0x0000000101067824 */ /* 0x000fca00078e0204 */
[----:B0-----:R-:W2:Y:S02]  /*2dda0*/  LDL.U8 R5, [R6] ;  /* 0x0000000006057983 */ /* 0x001ea40000100000 */
[----:B--2---:R-:W-:Y:S01]  /*2ddb0*/  ISETP.NE.AND P0, PT, R5, RZ, PT ;  /* 0x000000ff0500720c */ /* 0x004fe20003f05270 */
[----:B------:R-:W-:Y:S02]  /*2ddc0*/  IMAD.MOV.U32 R5, RZ, RZ, R4 ;  /* 0x000000ffff057224 */ /* 0x000fe400078e0004 */
[----:B------:R-:W-:-:S10]  /*2ddd0*/  VIADD R4, R4, 0x1 ;  /* 0x0000000104047836 */ /* 0x000fd40000000000 */
[----:B------:R-:W-:Y:S05]  /*2dde0*/  @P0 BRA `(.L_x_394) ;  /* 0xfffffffc00e80947 */ /* 0x000fea000383ffff */
[----:B------:R-:W-:Y:S05]  /*2ddf0*/  BSYNC.RECONVERGENT B0 ;  /* 0x0000000000007941 */ /* 0x000fea0003800200 */
.L_x_393:
[----:B------:R-:W-:Y:S01]  /*2de00*/  LOP3.LUT P0, RZ, R62, 0xff, RZ, 0xc0, !PT ;  /* 0x000000ff3eff7812 */ /* 0x000fe2000780c0ff */
[----:B------:R-:W-:-:S12]  /*2de10*/  IMAD.MOV.U32 R4, RZ, RZ, R5 ;  /* 0x000000ffff047224 */ /* 0x000fd800078e0005 */
[----:B------:R-:W-:Y:S05]  /*2de20*/  @!P0 BRA `(.L_x_395) ;  /* 0x0000000000308947 */ /* 0x000fea0003800000 */
[----:B------:R-:W-:Y:S01]  /*2de30*/  BSSY.RECONVERGENT B0, `(.L_x_396) ;  /* 0x000000a000007945 */ /* 0x000fe20003800200 */
[----:B------:R-:W-:-:S07]  /*2de40*/  IMAD.MOV.U32 R4, RZ, RZ, RZ ;  /* 0x000000ffff047224 */ /* 0x000fce00078e00ff */
.L_x_397:
        /* <DEDUP_REMOVED lines=9> */
.L_x_396:
[----:B------:R-:W-:-:S07]  /*2dee0*/  IMAD.MOV.U32 R4, RZ, RZ, R6 ;  /* 0x000000ffff047224 */ /* 0x000fce00078e0006 */
.L_x_395:
        /* <DEDUP_REMOVED lines=68> */
.L_x_386:
        /* <DEDUP_REMOVED lines=80> */
[----:B------:R-:W-:-:S02]  /*2e830*/  PRMT R85, R4, 0x3340, R85 ;  /* 0x0000334004557816 */ /* 0x000fc40000000055 */
        /* <DEDUP_REMOVED lines=62> */
.L_x_399:
[----:B------:R-:W-:Y:S05]  /*2ec20*/  BSYNC.RECONVERGENT B0 ;  /* 0x0000000000007941 */ /* 0x000fea0003800200 */
.L_x_398:
[----:B------:R-:W-:Y:S01]  /*2ec30*/  PRMT R10, R24, 0x5410, R13 ;  /* 0x00005410180a7816 */ /* 0x000fe2000000000d */
[----:B------:R-:W0:Y:S01]  /*2ec40*/  LDS.64 R88, [R18+0x1a8] ;  /* 0x0001a80012587984 */ /* 0x000e220000000a00 */
[----:B------:R-:W-:-:S03]  /*2ec50*/  PRMT R11, R85, 0x5410, R84 ;  /* 0x00005410550b7816 */ /* 0x000fc60000000054 */
[----:B------:R-:W1:Y:S04]  /*2ec60*/  LDS R24, [R18+0x1a4] ;  /* 0x0001a40012187984 */ /* 0x000e680000000800 */
[----:B------:R-:W2:Y:S04]  /*2ec70*/  LDS.64 R60, [R18+0x168] ;  /* 0x00016800123c7984 */ /* 0x000ea80000000a00 */
[----:B------:R-:W3:Y:S04]  /*2ec80*/  LDS.128 R72, [R18+0x180] ;  /* 0x0001800012487984 */ /* 0x000ee80000000c00 */
[----:B------:R-:W4:Y:S04]  /*2ec90*/  LDS.128 R76, [R18+0x190] ;  /* 0x00019000124c7984 */ /* 0x000f280000000c00 */
[----:B------:R-:W4:Y:S04]  /*2eca0*/  LDS.U16 R106, [R18+0x1a0] ;  /* 0x0001a000126a7984 */ /* 0x000f280000000400 */
[----:B------:R-:W4:Y:S04]  /*2ecb0*/  LDS.128 R4, [R18+0x170] ;  /* 0x0001700012047984 */ /* 0x000f280000000c00 */
[----:B-----5:R-:W-:Y:S04]  /*2ecc0*/  STL [R1+0x394], R63 ;  /* 0x0003943f01007387 */ /* 0x020fe80000100800 */
[----:B------:R-:W-:Y:S04]  /*2ecd0*/  STL.64 [R1+0x398], R90 ;  /* 0x0003985a01007387 */ /* 0x000fe80000100a00 */
[----:B------:R3:W-:Y:S04]  /*2ece0*/  STL.U16 [R1+0x390], R12 ;  /* 0x0003900c01007387 */ /* 0x0007e80000100400 */
[----:B0-----:R-:W-:Y:S04]  /*2ecf0*/  STL.64 [R1+0x230], R88 ;  /* 0x0002305801007387 */ /* 0x001fe80000100a00 */
[----:B-1----:R-:W-:Y:S01]  /*2ed00*/  STL [R1+0x22c], R24 ;  /* 0x00022c1801007387 */ /* 0x002fe20000100800 */
[----:B--2---:R-:W-:-:S03]  /*2ed10*/  ISETP.NE.U32.AND P0, PT, R60, RZ, PT ;  /* 0x000000ff3c00720c */ /* 0x004fc60003f05070 */
[----:B------:R0:W-:Y:S01]  /*2ed20*/  STL.128 [R1+0x380], R8 ;  /* 0x0003800801007387 */ /* 0x0001e20000100c00 */
[----:B------:R-:W-:Y:S01]  /*2ed30*/  ISETP.NE.AND.EX P0, PT, R61, RZ, PT, P0 ;  /* 0x000000ff3d00720c */ /* 0x000fe20003f05300 */
[----:B---3--:R-:W-:Y:S02]  /*2ed40*/  IMAD.MOV.U32 R12, RZ, RZ, R74 ;  /* 0x000000ffff0c7224 */ /* 0x008fe400078e004a */
[----:B------:R1:W-:Y:S01]  /*2ed50*/  STL.64 [R1+0x358], R86 ;  /* 0x0003585601007387 */ /* 0x0003e20000100a00 */
[----:B------:R-:W-:Y:S01]  /*2ed60*/  IMAD.MOV.U32 R13, RZ, RZ, R75 ;  /* 0x000000ffff0d7224 */ /* 0x000fe200078e004b */
[----:B------:R-:W-:Y:S01]  /*2ed70*/  PRMT R107, R74, 0x7772, RZ ;  /* 0x000077724a6b7816 */ /* 0x000fe200000000ff */
[----:B----4-:R-:W-:Y:S01]  /*2ed80*/  IMAD.MOV.U32 R14, RZ, RZ, R76 ;  /* 0x000000ffff0e7224 */ /* 0x010fe200078e004c */
[----:B------:R-:W-:Y:S01]  /*2ed90*/  STL.64 [R1+0x1f0], R60 ;  /* 0x0001f03c01007387 */ /* 0x000fe20000100a00 */
[----:B------:R-:W-:Y:S01]  /*2eda0*/  IMAD.MOV.U32 R15, RZ, RZ, R77 ;  /* 0x000000ffff0f7224 */ /* 0x000fe200078e004d */
[----:B------:R-:W-:-:S02]  /*2edb0*/  PRMT R108, R106, 0x7710, RZ ;  /* 0x000077106a6c7816 */ /* 0x000fc400000000ff */
[----:B------:R-:W-:Y:S01]  /*2edc0*/  PRMT R99, R106, 0x7770, RZ ;  /* 0x000077706a637816 */ /* 0x000fe200000000ff */
[----:B------:R-:W-:Y:S01]  /*2edd0*/  STL.64 [R1+0x220], R78 ;  /* 0x0002204e01007387 */ /* 0x000fe20000100a00 */
[C---:B------:R-:W-:Y:S01]  /*2ede0*/  PRMT R93, R4.reuse, 0x7770, RZ ;  /* 0x00007770045d7816 */ /* 0x040fe200000000ff */
[----:B0-----:R-:W-:Y:S01]  /*2edf0*/  IMAD.MOV.U32 R8, RZ, RZ, R6 ;  /* 0x000000ffff087224 */ /* 0x001fe200078e0006 */
[C---:B------:R-:W-:Y:S01]  /*2ee00*/  PRMT R98, R4.reuse, 0x7771, RZ ;  /* 0x0000777104627816 */ /* 0x040fe200000000ff */
[----:B------:R-:W-:Y:S01]  /*2ee10*/  IMAD.MOV.U32 R9, RZ, RZ, R7 ;  /* 0x000000ffff097224 */ /* 0x000fe200078e0007 */
[----:B------:R0:W-:Y:S01]  /*2ee20*/  STL.64 [R1+0x1f8], R4 ;  /* 0x0001f80401007387 */ /* 0x0001e20000100a00 */
[----:B------:R-:W-:Y:S01]  /*2ee30*/  IMAD.MOV.U32 R10, RZ, RZ, R72 ;  /* 0x000000ffff0a7224 */ /* 0x000fe200078e0048 */
[C---:B------:R-:W-:Y:S01]  /*2ee40*/  PRMT R96, R4.reuse, 0x7772, RZ ;  /* 0x0000777204607816 */ /* 0x040fe200000000ff */
[----:B------:R-:W-:Y:S01]  /*2ee50*/  IMAD.MOV.U32 R11, RZ, RZ, R73 ;  /* 0x000000ffff0b7224 */ /* 0x000fe200078e0049 */
[----:B------:R-:W-:Y:S01]  /*2ee60*/  PRMT R97, R4, 0x7773, RZ ;  /* 0x0000777304617816 */ /* 0x000fe200000000ff */
[----:B------:R2:W-:Y:S01]  /*2ee70*/  STL.128 [R1+0x210], R12 ;  /* 0x0002100c01007387 */ /* 0x0005e20000100c00 */
[----:B------:R-:W-:-:S02]  /*2ee80*/  PRMT R95, R5, 0x7770, RZ ;  /* 0x00007770055f7816 */ /* 0x000fc400000000ff */
[C---:B------:R-:W-:Y:S01]  /*2ee90*/  PRMT R94, R5.reuse, 0x7771, RZ ;  /* 0x00007771055e7816 */ /* 0x040fe200000000ff */
[----:B------:R3:W-:Y:S01]  /*2eea0*/  STL.U16 [R1+0x228], R108 ;  /* 0x0002286c01007387 */ /* 0x0007e20000100400 */
[C---:B------:R-:W-:Y:S02]  /*2eeb0*/  PRMT R84, R5.reuse, 0x7772, RZ ;  /* 0x0000777205547816 */ /* 0x040fe400000000ff */
[----:B------:R-:W-:Y:S01]  /*2eec0*/  PRMT R85, R5, 0x7773, RZ ;  /* 0x0000777305557816 */ /* 0x000fe200000000ff */
[----:B------:R4:W-:Y:S01]  /*2eed0*/  STL.128 [R1+0x200], R8 ;  /* 0x0002000801007387 */ /* 0x0009e20000100c00 */
[----:B-1----:R-:W-:Y:S02]  /*2eee0*/  IADD3 R86, P2, PT, R60, R86, RZ ;  /* 0x000000563c567210 */ /* 0x002fe40007f5e0ff */
[C---:B0-----:R-:W-:Y:S02]  /*2eef0*/  PRMT R5, R6.reuse, 0x7770, RZ ;  /* 0x0000777006057816 */ /* 0x041fe400000000ff */
[C---:B------:R-:W-:Y:S01]  /*2ef00*/  PRMT R4, R6.reuse, 0x7771, RZ ;  /* 0x0000777106047816 */ /* 0x040fe200000000ff */
[----:B------:R-:W-:Y:S01]  /*2ef10*/  IMAD.X R87, R61, 0x1, R87, P2 ;  /* 0x000000013d577824 */ /* 0x000fe200010e0657 */
        /* <DEDUP_REMOVED lines=8> */
[C---:B--2---:R-:W-:Y:S02]  /*2efa0*/  PRMT R12, R74.reuse, 0x7770, RZ ;  /* 0x000077704a0c7816 */ /* 0x044fe400000000ff */
[C---:B------:R-:W-:Y:S02]  /*2efb0*/  PRMT R13, R74.reuse, 0x7771, RZ ;  /* 0x000077714a0d7816 */ /* 0x040fe400000000ff */
[----:B---3--:R-:W-:Y:S02]  /*2efc0*/  PRMT R108, R74, 0x7773, RZ ;  /* 0x000077734a6c7816 */ /* 0x008fe400000000ff */
        /* <DEDUP_REMOVED lines=8> */
[----:B----4-:R-:W-:Y:S02]  /*2f050*/  PRMT R8, R72, 0x7772, RZ ;  /* 0x0000777248087816 */ /* 0x010fe400000000ff */
        /* <DEDUP_REMOVED lines=31> */
.L_x_402:
[----:B0-----:R-:W-:-:S06]  /*2f250*/  IMAD.IADD R4, R1, 0x1, R8 ;  /* 0x0000000101047824 */ /* 0x001fcc00078e0208 */
[----:B------:R-:W2:Y:S01]  /*2f260*/  LDL.U8 R4, [R4] ;  /* 0x0000000004047983 */ /* 0x000ea20000100000 */
[----:B------:R-:W-:Y:S02]  /*2f270*/  IMAD.MOV.U32 R5, RZ, RZ, R8 ;  /* 0x000000ffff057224 */ /* 0x000fe400078e0008 */
[----:B------:R-:W-:Y:S01]  /*2f280*/  VIADD R8, R8, 0x1 ;  /* 0x0000000108087836 */ /* 0x000fe20000000000 */
[----:B--2---:R-:W-:-:S13]  /*2f290*/  ISETP.NE.AND P0, PT, R4, RZ, PT ;  /* 0x000000ff0400720c */ /* 0x004fda0003f05270 */
[----:B------:R-:W-:Y:S05]  /*2f2a0*/  @P0 BRA `(.L_x_402) ;  /* 0xfffffffc00e80947 */ /* 0x000fea000383ffff */
[----:B------:R-:W-:Y:S05]  /*2f2b0*/  BSYNC.RECONVERGENT B0 ;  /* 0x0000000000007941 */ /* 0x000fea0003800200 */
.L_x_401:
[----:B------:R-:W-:Y:S01]  /*2f2c0*/  LOP3.LUT P0, RZ, R62, 0xff, RZ, 0xc0, !PT ;  /* 0x000000ff3eff7812 */ /* 0x000fe2000780c0ff */
[----:B------:R-:W-:Y:S01]  /*2f2d0*/  BSSY.RECONVERGENT B0, `(.L_x_403) ;  /* 0x000000f000007945 */ /* 0x000fe20003800200 */
[----:B------:R-:W-:-:S11]  /*2f2e0*/  IMAD.MOV.U32 R4, RZ, RZ, R5 ;  /* 0x000000ffff047224 */ /* 0x000fd600078e0005 */
[----:B------:R-:W-:Y:S05]  /*2f2f0*/  @!P0 BRA `(.L_x_404) ;  /* 0x0000000000308947 */ /* 0x000fea0003800000 */
[----:B------:R-:W-:Y:S01]  /*2f300*/  BSSY.RECONVERGENT B1, `(.L_x_405) ;  /* 0x000000a000017945 */ /* 0x000fe20003800200 */
[----:B------:R-:W-:-:S07]  /*2f310*/  IMAD.MOV.U32 R4, RZ, RZ, RZ ;  /* 0x000000ffff047224 */ /* 0x000fce00078e00ff */
.L_x_406:
        /* <DEDUP_REMOVED lines=9> */
.L_x_405:
[----:B------:R-:W-:-:S07]  /*2f3b0*/  IMAD.MOV.U32 R4, RZ, RZ, R6 ;  /* 0x000000ffff047224 */ /* 0x000fce00078e0006 */
.L_x_404:
[----:B------:R-:W-:Y:S05]  /*2f3c0*/  BSYNC.RECONVERGENT B0 ;  /* 0x0000000000007941 */ /* 0x000fea0003800200 */
.L_x_403:
[----:B------:R-:W-:Y:S01]  /*2f3d0*/  IMAD.IADD R5, R1, 0x1, R4 ;  /* 0x0000000101057824 */ /* 0x000fe200078e0204 */
[----:B------:R-:W-:Y:S01]  /*2f3e0*/  BSSY.RECONVERGENT B0, `(.L_x_407) ;  /* 0x0000009000007945 */ /* 0x000fe20003800200 */
[----:B------:R-:W-:-:S03]  /*2f3f0*/  IMAD.MOV.U32 R4, RZ, RZ, RZ ;  /* 0x000000ffff047224 */ /* 0x000fc600078e00ff */
[----:B------:R0:W-:Y:S04]  /*2f400*/  STL.U8 [R5], RZ ;  /* 0x000000ff05007387 */ /* 0x0001e80000100000 */
.L_x_408:
[----:B------:R-:W-:-:S05]  /*2f410*/  IMAD.IADD R6, R1, 0x1, R4 ;  /* 0x0000000101067824 */ /* 0x000fca00078e0204 */
[----:B0-----:R-:W2:Y:S02]  /*2f420*/  LDL.U8 R5, [R6] ;  /* 0x0000000006057983 */ /* 0x001ea40000100000 */
[----:B--2---:R-:W-:Y:S01]  /*2f430*/  ISETP.NE.AND P0, PT, R5, RZ, PT ;  /* 0x000000ff0500720c */ /* 0x004fe20003f05270 */
[----:B------:R-:W-:Y:S02]  /*2f440*/  IMAD.MOV.U32 R5, RZ, RZ, R4 ;  /* 0x000000ffff057224 */ /* 0x000fe400078e0004 */
[----:B------:R-:W-:-:S10]  /*2f450*/  VIADD R4, R4, 0x1 ;  /* 0x0000000104047836 */ /* 0x000fd40000000000 */
[----:B------:R-:W-:Y:S05]  /*2f460*/  @P0 BRA `(.L_x_408) ;  /* 0xfffffffc00e80947 */ /* 0x000fea000383ffff */
[----:B------:R-:W-:Y:S05]  /*2f470*/  BSYNC.RECONVERGENT B0 ;  /* 0x0000000000007941 */ /* 0x000fea0003800200 */
.L_x_407:
[----:B------:R-:W-:Y:S01]  /*2f480*/  LOP3.LUT P0, RZ, R93, 0xff, RZ, 0xc0, !PT ;  /* 0x000000ff5dff7812 */ /* 0x000fe2000780c0ff */
[----:B------:R-:W-:-:S12]  /*2f490*/  IMAD.MOV.U32 R4, RZ, RZ, R5 ;  /* 0x000000ffff047224 */ /* 0x000fd800078e0005 */
[----:B------:R-:W-:Y:S05]  /*2f4a0*/  @!P0 BRA `(.L_x_409) ;  /* 0x0000000000308947 */ /* 0x000fea0003800000 */
[----:B------:R-:W-:Y:S01]  /*2f4b0*/  BSSY.RECONVERGENT B0, `(.L_x_410) ;  /* 0x000000a000007945 */ /* 0x000fe20003800200 */
[----:B------:R-:W-:-:S07]  /*2f4c0*/  IMAD.MOV.U32 R4, RZ, RZ, RZ ;  /* 0x000000ffff047224 */ /* 0x000fce00078e00ff */
.L_x_411:
        /* <DEDUP_REMOVED lines=9> */
.L_x_410:
[----:B------:R-:W-:-:S07]  /*2f560*/  IMAD.MOV.U32 R4, RZ, RZ, R6 ;  /* 0x000000ffff047224 */ /* 0x000fce00078e0006 */
.L_x_409:
        /* <DEDUP_REMOVED lines=66> */
.L_x_400:
        /* <DEDUP_REMOVED lines=143> */
.L_x_413:
[----:B------:R-:W-:Y:S05]  /*30280*/  BSYNC.RECONVERGENT B0 ;  /* 0x0000000000007941 */ /* 0x000fea0003800200 */
.L_x_412:
        /* <DEDUP_REMOVED lines=18> */
[----:B--2---:R-:W-:Y:S01]  /*303b0*/  STL.64 [R1+0x1a8], R76 ;  /* 0x0001a84c01007387 */ /* 0x004fe20000100a00 */
[C---:B------:R-:W-:Y:S02]  /*303c0*/  ISETP.NE.U32.AND P0, PT, R76.reuse, RZ, PT ;  /* 0x000000ff4c00720c */ /* 0x040fe40003f05070 */
        /* <DEDUP_REMOVED lines=16> */
[----:B------:R0:W-:Y:S01]  /*304d0*/  STL.128 [R1+0x1b0], R8 ;  /* 0x0001b00801007387 */ /* 0x0001e20000100c00 */
[C---:B------:R-:W-:Y:S01]  /*304e0*/  PRMT R103, R14.reuse, 0x7770, RZ ;  /* 0x000077700e677816 */ /* 0x040fe200000000ff */
[----:B------:R-:W-:Y:S01]  /*304f0*/  IMAD.X R87, R77, 0x1, R87, P2 ;  /* 0x000000014d577824 */ /* 0x000fe200010e0657 */
[C---:B------:R-:W-:Y:S01]  /*30500*/  PRMT R104, R14.reuse, 0x7771, RZ ;  /* 0x000077710e687816 */ /* 0x040fe200000000ff */
[----:B------:R1:W-:Y:S01]  /*30510*/  STL.128 [R1+0x1c0], R4 ;  /* 0x0001c00401007387 */ /* 0x0003e20000100c00 */
[----:B------:R-:W-:-:S02]  /*30520*/  PRMT R105, R14, 0x7772, RZ ;  /* 0x000077720e697816 */ /* 0x000fc400000000ff */
[----:B------:R-:W-:Y:S01]  /*30530*/  PRMT R106, R14, 0x7773, RZ ;  /* 0x000077730e6a7816 */ /* 0x000fe200000000ff */
[----:B------:R-:W-:Y:S01]  /*30540*/  STL.U16 [R1+0x390], R90 ;  /* 0x0003905a01007387 */ /* 0x000fe20000100400 */
[----:B------:R-:W-:Y:S02]  /*30550*/  PRMT R14, R99, 0x7604, R13 ;  /* 0x00007604630e7816 */ /* 0x000fe4000000000d */
[C---:B------:R-:W-:Y:S02]  /*30560*/  PRMT R107, R15.reuse, 0x7770, RZ ;  /* 0x000077700f6b7816 */ /* 0x040fe400000000ff */
[C---:B------:R-:W-:Y:S01]  /*30570*/  PRMT R108, R15.reuse, 0x7771, RZ ;  /* 0x000077710f6c7816 */ /* 0x040fe200000000ff */
[----:B------:R-:W-:Y:S01]  /*30580*/  STL.U16 [R1+0x1e0], R14 ;  /* 0x0001e00e01007387 */ /* 0x000fe20000100400 */
[C---:B------:R-:W-:Y:S01]  /*30590*/  PRMT R109, R15.reuse, 0x7772, RZ ;  /* 0x000077720f6d7816 */ /* 0x040fe200000000ff */
[----:B0-----:R-:W-:Y:S01]  /*305a0*/  IMAD.MOV.U32 R8, RZ, RZ, R74 ;  /* 0x000000ffff087224 */ /* 0x001fe200078e004a */
[----:B------:R-:W-:Y:S01]  /*305b0*/  PRMT R110, R15, 0x7773, RZ ;  /* 0x000077730f6e7816 */ /* 0x000fe200000000ff */
[----:B------:R-:W-:Y:S01]  /*305c0*/  IMAD.MOV.U32 R9, RZ, RZ, R75 ;  /* 0x000000ffff097224 */ /* 0x000fe200078e004b */
[----:B------:R-:W-:Y:S01]  /*305d0*/  PRMT R119, R79, 0x7773, RZ ;  /* 0x000077734f777816 */ /* 0x000fe200000000ff */
[----:B------:R-:W-:Y:S01]  /*305e0*/  IMAD.MOV.U32 R10, RZ, RZ, R60 ;  /* 0x000000ffff0a7224 */ /* 0x000fe200078e003c */
[C---:B-1----:R-:W-:Y:S01]  /*305f0*/  PRMT R4, R72.reuse, 0x7770, RZ ;  /* 0x0000777048047816 */ /* 0x042fe200000000ff */
[----:B------:R-:W-:Y:S01]  /*30600*/  IMAD.MOV.U32 R11, RZ, RZ, R61 ;  /* 0x000000ffff0b7224 */ /* 0x000fe200078e003d */
[----:B------:R-:W-:-:S02]  /*30610*/  PRMT R5, R72, 0x7771, RZ ;  /* 0x0000777148057816 */ /* 0x000fc400000000ff */
[C---:B------:R-:W-:Y:S02]  /*30620*/  PRMT R6, R72.reuse, 0x7772, RZ ;  /* 0x0000777248067816 */ /* 0x040fe400000000ff */
[----:B------:R-:W-:Y:S01]  /*30630*/  PRMT R7, R72, 0x7773, RZ ;  /* 0x0000777348077816 */ /* 0x000fe200000000ff */
[----:B------:R0:W-:Y:S01]  /*30640*/  STL.128 [R1+0x1d0], R8 ;  /* 0x0001d00801007387 */ /* 0x0001e20000100c00 */
[C---:B------:R-:W-:Y:S02]  /*30650*/  PRMT R72, R79.reuse, 0x7772, RZ ;  /* 0x000077724f487816 */ /* 0x040fe400000000ff */
[----:B------:R-:W-:Y:S02]  /*30660*/  PRMT R15, R79, 0x7770, RZ ;  /* 0x000077704f0f7816 */ /* 0x000fe400000000ff */
[C---:B------:R-:W-:Y:S02]  /*30670*/  PRMT R111, R74.reuse, 0x7770, RZ ;  /* 0x000077704a6f7816 */ /* 0x040fe400000000ff */
[----:B------:R-:W-:-:S02]  /*30680*/  PRMT R112, R74, 0x7771, RZ ;  /* 0x000077714a707816 */ /* 0x000fc400000000ff */
[C---:B------:R-:W-:Y:S02]  /*30690*/  PRMT R113, R74.reuse, 0x7772, RZ ;  /* 0x000077724a717816 */ /* 0x040fe400000000ff */
[----:B------:R-:W-:Y:S02]  /*306a0*/  PRMT R114, R74, 0x7773, RZ ;  /* 0x000077734a727816 */ /* 0x000fe400000000ff */
[C---:B------:R-:W-:Y:S02]  /*306b0*/  PRMT R115, R75.reuse, 0x7770, RZ ;  /* 0x000077704b737816 */ /* 0x040fe400000000ff */
[----:B------:R-:W-:Y:S02]  /*306c0*/  PRMT R116, R75, 0x7771, RZ ;  /* 0x000077714b747816 */ /* 0x000fe400000000ff */
[C---:B0-----:R-:W-:Y:S02]  /*306d0*/  PRMT R8, R73.reuse, 0x7770, RZ ;  /* 0x0000777049087816 */ /* 0x041fe400000000ff */
[----:B------:R-:W-:-:S02]  /*306e0*/  PRMT R9, R73, 0x7771, RZ ;  /* 0x0000777149097816 */ /* 0x000fc400000000ff */
[C---:B------:R-:W-:Y:S02]  /*306f0*/  PRMT R117, R75.reuse, 0x7772, RZ ;  /* 0x000077724b757816 */ /* 0x040fe400000000ff */
[----:B------:R-:W-:Y:S02]  /*30700*/  PRMT R118, R75, 0x7773, RZ ;  /* 0x000077734b767816 */ /* 0x000fe400000000ff */
[C---:B------:R-:W-:Y:S02]  /*30710*/  PRMT R62, R78.reuse, 0x7770, RZ ;  /* 0x000077704e3e7816 */ /* 0x040fe400000000ff */
        /* <DEDUP_REMOVED lines=11> */
[----:B------:R-:W-:Y:S02]  /*307d0*/  PRMT R90, R12, 0x7772, RZ ;  /* 0x000077720c5a7816 */ /* 0x000fe400000000ff */
[----:B------:R-:W-:Y:S02]  /*307e0*/  PRMT R76, R73, 0x7772, RZ ;  /* 0x00007772494c7816 */ /* 0x000fe400000000ff */
[----:B------:R-:W-:Y:S02]  /*307f0*/  PRMT R60, R120, 0x7610, R60 ;  /* 0x00007610783c7816 */ /* 0x000fe4000000003c */
[----:B------:R-:W-:-:S02]  /*30800*/  PRMT R72, R119, 0x7610, R72 ;  /* 0x0000761077487816 */ /* 0x000fc40000000048 */
[----:B------:R-:W-:Y:S02]  /*30810*/  PRMT R12, R12, 0x7773, RZ ;  /* 0x000077730c0c7816 */ /* 0x000fe400000000ff */
[----:B------:R-:W-:Y:S02]  /*30820*/  PRMT R73, R73, 0x7773, RZ ;  /* 0x0000777349497816 */ /* 0x000fe400000000ff */
        /* <DEDUP_REMOVED lines=14> */
.L_x_416:
[----:B0-----:R-:W-:-:S06]  /*30910*/  IMAD.IADD R4, R1, 0x1, R8 ;  /* 0x0000000101047824 */ /* 0x001fcc00078e0208 */
[----:B------:R-:W2:Y:S01]  /*30920*/  LDL.U8 R4, [R4] ;  /* 0x0000000004047983 */ /* 0x000ea20000100000 */
[----:B------:R-:W-:Y:S02]  /*30930*/  IMAD.MOV.U32 R5, RZ, RZ, R8 ;  /* 0x000000ffff057224 */ /* 0x000fe400078e0008 */
[----:B------:R-:W-:Y:S01]  /*30940*/  VIADD R8, R8, 0x1 ;  /* 0x0000000108087836 */ /* 0x000fe20000000000 */
[----:B--2---:R-:W-:-:S13]  /*30950*/  ISETP.NE.AND P0, PT, R4, RZ, PT ;  /* 0x000000ff0400720c */ /* 0x004fda0003f05270 */
[----:B------:R-:W-:Y:S05]  /*30960*/  @P0 BRA `(.L_x_416) ;  /* 0xfffffffc00e80947 */ /* 0x000fea000383ffff */
[----:B------:R-:W-:Y:S05]  /*30970*/  BSYNC.RECONVERGENT B0 ;  /* 0x0000000000007941 */ /* 0x000fea0003800200 */
.L_x_415:
[----:B------:R-:W-:Y:S01]  /*30980*/  LOP3.LUT P0, RZ, R93, 0xff, RZ, 0xc0, !PT ;  /* 0x000000ff5dff7812 */ /* 0x000fe2000780c0ff */
[----:B------:R-:W-:Y:S01]  /*30990*/  BSSY.RECONVERGENT B0, `(.L_x_417) ;  /* 0x000000f000007945 */ /* 0x000fe20003800200 */
[----:B------:R-:W-:-:S11]  /*309a0*/  IMAD.MOV.U32 R4, RZ, RZ, R5 ;  /* 0x000000ffff047224 */ /* 0x000fd600078e0005 */
[----:B------:R-:W-:Y:S05]  /*309b0*/  @!P0 BRA `(.L_x_418) ;  /* 0x0000000000308947 */ /* 0x000fea0003800000 */
[----:B------:R-:W-:Y:S01]  /*309c0*/  BSSY.RECONVERGENT B1, `(.L_x_419) ;  /* 0x000000a000017945 */ /* 0x000fe20003800200 */
[----:B------:R-:W-:-:S07]  /*309d0*/  IMAD.MOV.U32 R4, RZ, RZ, RZ ;  /* 0x000000ffff047224 */ /* 0x000fce00078e00ff */
.L_x_420:
        /* <DEDUP_REMOVED lines=9> */
.L_x_419:
[----:B------:R-:W-:-:S07]  /*30a70*/  IMAD.MOV.U32 R4, RZ, RZ, R6 ;  /* 0x000000ffff047224 */ /* 0x000fce00078e0006 */
.L_x_418:
[----:B------:R-:W-:Y:S05]  /*30a80*/  BSYNC.RECONVERGENT B0 ;  /* 0x0000000000007941 */ /* 0x000fea0003800200 */
.L_x_417:
[----:B------:R-:W-:Y:S01]  /*30a90*/  IMAD.IADD R5, R1, 0x1, R4 ;  /* 0x0000000101057824 */ /* 0x000fe200078e0204 */
[----:B------:R-:W-:Y:S01]  /*30aa0*/  BSSY.RECONVERGENT B0, `(.L_x_421) ;  /* 0x0000009000007945 */ /* 0x000fe20003800200 */
[----:B------:R-:W-:-:S03]  /*30ab0*/  IMAD.MOV.U32 R4, RZ, RZ, RZ ;  /* 0x000000ffff047224 */ /* 0x000fc600078e00ff */
[----:B------:R0:W-:Y:S04]  /*30ac0*/  STL.U8 [R5], RZ ;  /* 0x000000ff05007387 */ /* 0x0001e80000100000 */
.L_x_422:
[----:B------:R-:W-:-:S05]  /*30ad0*/  IMAD.IADD R6, R1, 0x1, R4 ;  /* 0x0000000101067824 */ /* 0x000fca00078e0204 */
[----:B0-----:R-:W2:Y:S02]  /*30ae0*/  LDL.U8 R5, [R6] ;  /* 0x0000000006057983 */ /* 0x001ea40000100000 */
[----:B--2---:R-:W-:Y:S01]  /*30af0*/  ISETP.NE.AND P0, PT, R5, RZ, PT ;  /* 0x000000ff0500720c */ /* 0x004fe20003f05270 */
[----:B------:R-:W-:Y:S02]  /*30b00*/  IMAD.MOV.U32 R5, RZ, RZ, R4 ;  /* 0x000000ffff057224 */ /* 0x000fe400078e0004 */
[----:B------:R-:W-:-:S10]  /*30b10*/  VIADD R4, R4, 0x1 ;  /* 0x0000000104047836 */ /* 0x000fd40000000000 */
[----:B------:R-:W-:Y:S05]  /*30b20*/  @P0 BRA `(.L_x_422) ;  /* 0xfffffffc00e80947 */ /* 0x000fea000383ffff */
[----:B------:R-:W-:Y:S05]  /*30b30*/  BSYNC.RECONVERGENT B0 ;  /* 0x0000000000007941 */ /* 0x000fea0003800200 */
.L_x_421:
[----:B------:R-:W-:Y:S01]  /*30b40*/  LOP3.LUT P0, RZ, R62, 0xff, RZ, 0xc0, !PT ;  /* 0x000000ff3eff7812 */ /* 0x000fe2000780c0ff */
[----:B------:R-:W-:-:S12]  /*30b50*/  IMAD.MOV.U32 R4, RZ, RZ, R5 ;  /* 0x000000ffff047224 */ /* 0x000fd800078e0005 */
[----:B------:R-:W-:Y:S05]  /*30b60*/  @!P0 BRA `(.L_x_423) ;  /* 0x0000000000308947 */ /* 0x000fea0003800000 */
[----:B------:R-:W-:Y:S01]  /*30b70*/  BSSY.RECONVERGENT B0, `(.L_x_424) ;  /* 0x000000a000007945 */ /* 0x000fe20003800200 */
[----:B------:R-:W-:-:S07]  /*30b80*/  IMAD.MOV.U32 R4, RZ, RZ, RZ ;  /* 0x000000ffff047224 */ /* 0x000fce00078e00ff */
.L_x_425:
        /* <DEDUP_REMOVED lines=9> */
.L_x_424:
[----:B------:R-:W-:-:S07]  /*30c20*/  IMAD.MOV.U32 R4, RZ, RZ, R6 ;  /* 0x000000ffff047224 */ /* 0x000fce00078e0006 */
.L_x_423:
        /* <DEDUP_REMOVED lines=29> */
[----:B0-----:R-:W-:Y:S02]  /*30e00*/  PRMT R24, R13, 0x7770, RZ ;  /* 0x000077700d187816 */ /* 0x001fe400000000ff */
[----:B------:R-:W-:Y:S02]  /*30e10*/  PRMT R4, R4, 0x7773, RZ ;  /* 0x0000777304047816 */ /* 0x000fe400000000ff */
        /* <DEDUP_REMOVED lines=37> */
.L_x_414:
        /* <DEDUP_REMOVED lines=72> */
[----:B0-----:R-:W-:Y:S02]  /*314f0*/  LOP3.LUT R5, R111, 0xffff, RZ, 0xc0, !PT ;  /* 0x0000ffff6f057812 */ /* 0x001fe400078ec0ff */
[----:B------:R-:W-:Y:S02]  /*31500*/  LOP3.LUT R89, R102, 0xffff, RZ, 0xc0, !PT ;  /* 0x0000ffff66597812 */ /* 0x000fe400078ec0ff */
[----:B------:R-:W-:-:S02]  /*31510*/  PRMT R5, R5, 0x3340, R88 ;  /* 0x0000334005057816 */ /* 0x000fc40000000058 */
[----:B------:R-:W-:Y:S02]  /*31520*/  LOP3.LUT R4, R101, 0xffff, RZ, 0xc0, !PT ;  /* 0x0000ffff65047812 */ /* 0x000fe400078ec0ff */
[----:B------:R-:W-:Y:S02]  /*31530*/  PRMT R8, R5, 0x5410, R24 ;  /* 0x0000541005087816 */ /* 0x000fe40000000018 */
[----:B------:R-:W-:Y:S02]  /*31540*/  LOP3.LUT R24, R78, 0xffff, RZ, 0xc0, !PT ;  /* 0x0000ffff4e187812 */ /* 0x000fe400078ec0ff */
[----:B------:R-:W-:Y:S02]  /*31550*/  LOP3.LUT R5, R77, 0xffff, RZ, 0xc0, !PT ;  /* 0x0000ffff4d057812 */ /* 0x000fe400078ec0ff */
[----:B------:R-:W-:Y:S02]  /*31560*/  PRMT R89, R4, 0x3340, R89 ;  /* 0x0000334004597816 */ /* 0x000fe40000000059 */
[----:B------:R-:W-:-:S02]  /*31570*/  PRMT R24, R5, 0x3340, R24 ;  /* 0x0000334005187816 */ /* 0x000fc40000000018 */
[----:B------:R-:W-:Y:S02]  /*31580*/  LOP3.LUT R4, R79, 0xffff, RZ, 0xc0, !PT ;  /* 0x0000ffff4f047812 */ /* 0x000fe400078ec0ff */
[----:B------:R-:W-:Y:S02]  /*31590*/  LOP3.LUT R88, R75, 0xffff, RZ, 0xc0, !PT ;  /* 0x0000ffff4b587812 */ /* 0x000fe400078ec0ff */
        /* <DEDUP_REMOVED lines=59> */
.L_x_427:
[----:B------:R-:W-:Y:S05]  /*31950*/  BSYNC.RECONVERGENT B0 ;  /* 0x0000000000007941 */ /* 0x000fea0003800200 */
.L_x_426:
[----:B------:R-:W0:Y:S01]  /*31960*/  LDS.64 R60, [R18+0x1f8] ;  /* 0x0001f800123c7984 */ /* 0x000e220000000a00 */
[----:B------:R-:W-:Y:S02]  /*31970*/  PRMT R12, R99, 0x7604, R13 ;  /* 0x00007604630c7816 */ /* 0x000fe4000000000d */
[----:B------:R-:W-:Y:S01]  /*31980*/  PRMT R11, R93, 0x5410, R89 ;  /* 0x000054105d0b7816 */ /* 0x000fe20000000059 */
[----:B------:R-:W1:Y:S01]  /*31990*/  LDS.128 R72, [R18+0x210] ;  /* 0x0002100012487984 */ /* 0x000e620000000c00 */
[----:B------:R-:W-:-:S03]  /*319a0*/  PRMT R10, R88, 0x5410, R24 ;  /* 0x00005410580a7816 */ /* 0x000fc60000000018 */
[----:B------:R-:W2:Y:S04]  /*319b0*/  LDS.128 R76, [R18+0x220] ;  /* 0x00022000124c7984 */ /* 0x000ea80000000c00 */
[----:B------:R-:W3:Y:S04]  /*319c0*/  LDS.128 R4, [R18+0x200] ;  /* 0x0002000012047984 */ /* 0x000ee80000000c00 */
[----:B------:R-:W-:Y:S04]  /*319d0*/  LDS.U16 R114, [R18+0x230] ;  /* 0x0002300012727984 */ /* 0x000fe80000000400 */
[----:B------:R-:W4:Y:S04]  /*319e0*/  LDS R249, [R18+0x234] ;  /* 0x0002340012f97984 */ /* 0x000f280000000800 */
[----:B------:R-:W4:Y:S04]  /*319f0*/  LDS.64 R198, [R18+0x238] ;  /* 0x0002380012c67984 */ /* 0x000f280000000a00 */
[----:B------:R1:W-:Y:S04]  /*31a00*/  STL.U16 [R1+0x390], R12 ;  /* 0x0003900c01007387 */ /* 0x0003e80000100400 */
[----:B------:R3:W-:Y:S04]  /*31a10*/  STL.128 [R1+0x380], R8 ;  /* 0x0003800801007387 */ /* 0x0007e80000100c00 */
[----:B------:R-:W-:Y:S01]  /*31a20*/  STL.64 [R1+0x358], R86 ;  /* 0x0003585601007387 */ /* 0x000fe20000100a00 */
[----:B0-----:R-:W-:-:S03]  /*31a30*/  IADD3 R104, P2, PT, R60, R86, RZ ;  /* 0x000000563c687210 */ /* 0x001fc60007f5e0ff */
[----:B------:R0:W-:Y:S01]  /*31a40*/  STL.64 [R1+0x160], R60 ;  /* 0x0001603c01007387 */ /* 0x0001e20000100a00 */
[----:B------:R-:W-:Y:S01]  /*31a50*/  ISETP.NE.U32.AND P0, PT, R60, RZ, PT ;  /* 0x000000ff3c00720c */ /* 0x000fe20003f05070 */
[----:B-1----:R-:W-:Y:S01]  /*31a60*/  IMAD.MOV.U32 R12, RZ, RZ, R74 ;  /* 0x000000ffff0c7224 */ /* 0x002fe200078e004a */
[C---:B------:R-:W-:Y:S01]  /*31a70*/  PRMT R107, R74.reuse, 0x7770, RZ ;  /* 0x000077704a6b7816 */ /* 0x040fe200000000ff */
[----:B------:R-:W-:Y:S01]  /*31a80*/  IMAD.X R105, R61, 0x1, R87, P2 ;  /* 0x000000013d697824 */ /* 0x000fe200010e0657 */
[----:B------:R-:W-:Y:S01]  /*31a90*/  PRMT R106, R74, 0x7771, RZ ;  /* 0x000077714a6a7816 */ /* 0x000fe200000000ff */
[----:B------:R-:W-:Y:S01]  /*31aa0*/  IMAD.MOV.U32 R13, RZ, RZ, R75 ;  /* 0x000000ffff0d7224 */ /* 0x000fe200078e004b */
[----:B------:R-:W-:Y:S01]  /*31ab0*/  PRMT R113, R72, 0x7770, RZ ;  /* 0x0000777048717816 */ /* 0x000fe200000000ff */
[----:B--2---:R-:W-:Y:S01]  /*31ac0*/  IMAD.MOV.U32 R14, RZ, RZ, R76 ;  /* 0x000000ffff0e7224 */ /* 0x004fe200078e004c */
[----:B------:R1:W-:Y:S01]  /*31ad0*/  STL.64 [R1+0x598], R104 ;  /* 0x0005986801007387 */ /* 0x0003e20000100a00 */
[----:B------:R-:W-:Y:S01]  /*31ae0*/  IMAD.MOV.U32 R15, RZ, RZ, R77 ;  /* 0x000000ffff0f7224 */ /* 0x000fe200078e004d */
[----:B---3--:R-:W-:Y:S01]  /*31af0*/  PRMT R88, R6, 0x7771, RZ ;  /* 0x0000777106587816 */ /* 0x008fe200000000ff */
[----:B------:R-:W-:Y:S01]  /*31b00*/  IMAD.MOV.U32 R8, RZ, RZ, R6 ;  /* 0x000000ffff087224 */ /* 0x000fe200078e0006 */
[----:B0-----:R-:W-:Y:S01]  /*31b10*/  PRMT R60, R76, 0x7771, RZ ;  /* 0x000077714c3c7816 */ /* 0x001fe200000000ff */
[----:B------:R-:W-:Y:S01]  /*31b20*/  IMAD.MOV.U32 R9, RZ, RZ, R7 ;  /* 0x000000ffff097224 */ /* 0x000fe200078e0007 */
[----:B------:R0:W-:Y:S01]  /*31b30*/  STL.128 [R1+0x180], R12 ;  /* 0x0001800c01007387 */ /* 0x0001e20000100c00 */
[----:B------:R-:W-:Y:S01]  /*31b40*/  IMAD.MOV.U32 R10, RZ, RZ, R72 ;  /* 0x000000ffff0a7224 */ /* 0x000fe200078e0048 */
[C---:B------:R-:W-:Y:S01]  /*31b50*/  PRMT R24, R4.reuse, 0x7770, RZ ;  /* 0x0000777004187816 */ /* 0x040fe200000000ff */
[----:B------:R-:W-:Y:S01]  /*31b60*/  IMAD.MOV.U32 R11, RZ, RZ, R73 ;  /* 0x000000ffff0b7224 */ /* 0x000fe200078e0049 */
[----:B------:R2:W-:Y:S01]  /*31b70*/  STL.64 [R1+0x168], R4 ;  /* 0x0001680401007387 */ /* 0x0005e20000100a00 */
[----:B------:R-:W-:-:S02]  /*31b80*/  PRMT R111, R4, 0x7771, RZ ;  /* 0x00007771046f7816 */ /* 0x000fc400000000ff */
[C---:B-1----:R-:W-:Y:S01]  /*31b90*/  PRMT R104, R74.reuse, 0x7772, RZ ;  /* 0x000077724a687816 */ /* 0x042fe200000000ff */
[----:B------:R1:W-:Y:S01]  /*31ba0*/  STL.128 [R1+0x170], R8 ;  /* 0x0001700801007387 */ /* 0x0003e20000100c00 */
[----:B------:R-:W-:Y:S02]  /*31bb0*/  PRMT R105, R74, 0x7773, RZ ;  /* 0x000077734a697816 */ /* 0x000fe400000000ff */
[----:B------:R-:W-:Y:S01]  /*31bc0*/  PRMT R74, R75, 0x7771, RZ ;  /* 0x000077714b4a7816 */ /* 0x000fe200000000ff */
[----:B------:R3:W-:Y:S01]  /*31bd0*/  STL.64 [R1+0x190], R78 ;  /* 0x0001904e01007387 */ /* 0x0007e20000100a00 */
[C---:B------:R-:W-:Y:S02]  /*31be0*/  PRMT R95, R4.reuse, 0x7772, RZ ;  /* 0x00007772045f7816 */ /* 0x040fe400000000ff */
[----:B------:R-:W-:Y:S01]  /*31bf0*/  PRMT R96, R4, 0x7773, RZ ;  /* 0x0000777304607816 */ /* 0x000fe200000000ff */
[----:B-----5:R-:W-:Y:S01]  /*31c00*/  STL [R1+0x394], R63 ;  /* 0x0003943f01007387 */ /* 0x020fe20000100800 */
[----:B------:R-:W-:-:S02]  /*31c10*/  PRMT R100, R7, 0x7770, RZ ;  /* 0x0000777007647816 */ /* 0x000fc400000000ff */
[C---:B------:R-:W-:Y:S01]  /*31c20*/  PRMT R112, R72.reuse, 0x7771, RZ ;  /* 0x0000777148707816 */ /* 0x040fe200000000ff */
[----:B------:R-:W-:Y:S01]  /*31c30*/  STL.64 [R1+0x398], R84 ;  /* 0x0003985401007387 */ /* 0x000fe20000100a00 */
[C---:B------:R-:W-:Y:S02]  /*31c40*/  PRMT R87, R72.reuse, 0x7772, RZ ;  /* 0x0000777248577816 */ /* 0x040fe400000000ff */
[----:B------:R-:W-:Y:S01]  /*31c50*/  PRMT R110, R72, 0x7773, RZ ;  /* 0x00007773486e7816 */ /* 0x000fe200000000ff */
[----:B----4-:R-:W-:Y:S01]  /*31c60*/  STL [R1+0x19c], R249 ;  /* 0x00019cf901007387 */ /* 0x010fe20000100800 */
[----:B0-----:R-:W-:Y:S02]  /*31c70*/  PRMT R13, R77, 0x7771, RZ ;  /* 0x000077714d0d7816 */ /* 0x001fe400000000ff */
[----:B------:R-:W-:Y:S01]  /*31c80*/  PRMT R98, R7, 0x7771, RZ ;  /* 0x0000777107627816 */ /* 0x000fe200000000ff */
[----:B------:R-:W-:Y:S01]  /*31c90*/  STL.64 [R1+0x1a0], R198 ;  /* 0x0001a0c601007387 */ /* 0x000fe20000100a00 */
[----:B------:R-:W-:-:S02]  /*31ca0*/  PRMT R86, R73, 0x7770, RZ ;  /* 0x0000777049567816 */ /* 0x000fc400000000ff */
[C---:B------:R-:W-:Y:S02]  /*31cb0*/  PRMT R72, R73.reuse, 0x7771, RZ ;  /* 0x0000777149487816 */ /* 0x040fe400000000ff */
[C---:B------:R-:W-:Y:S02]  /*31cc0*/  PRMT R108, R73.reuse, 0x7772, RZ ;  /* 0x00007772496c7816 */ /* 0x040fe400000000ff */
[----:B------:R-:W-:Y:S02]  /*31cd0*/  PRMT R109, R73, 0x7773, RZ ;  /* 0x00007773496d7816 */ /* 0x000fe400000000ff */
[----:B--2---:R-:W-:Y:S02]  /*31ce0*/  PRMT R4, R114, 0x7710, RZ ;  /* 0x0000771072047816 */ /* 0x004fe400000000ff */
[----:B-1----:R-:W-:Y:S02]  /*31cf0*/  PRMT R11, R78, 0x7770, RZ ;  /* 0x000077704e0b7816 */ /* 0x002fe400000000ff */
[----:B------:R-:W-:Y:S01]  /*31d00*/  PRMT R119, R88, 0x7610, R119 ;  /* 0x0000761058777816 */ /* 0x000fe20000000077 */
[----:B------:R0:W-:Y:S01]  /*31d10*/  STL.U16 [R1+0x198], R4 ;  /* 0x0001980401007387 */ /* 0x0001e20000100400 */
[----:B------:R-:W-:-:S02]  /*31d20*/  PRMT R102, R75, 0x7770, RZ ;  /* 0x000077704b667816 */ /* 0x000fc400000000ff */
[----:B------:R-:W-:Y:S01]  /*31d30*/  PRMT R73, R75, 0x7772, RZ ;  /* 0x000077724b497816 */ /* 0x000fe200000000ff */
[----:B------:R1:W-:Y:S01]  /*31d40*/  STL.S16 [R1+0x5d8], R119 ;  /* 0x0005d87701007387 */ /* 0x0003e20000100600 */
[----:B------:R-:W-:Y:S02]  /*31d50*/  PRMT R9, R78, 0x7772, RZ ;  /* 0x000077724e097816 */ /* 0x000fe400000000ff */
[----:B------:R-:W-:Y:S02]  /*31d60*/  PRMT R88, R74, 0x7610, R88 ;  /* 0x000076104a587816 */ /* 0x000fe40000000058 */
[C---:B------:R-:W-:Y:S02]  /*31d70*/  PRMT R97, R7.reuse, 0x7772, RZ ;  /* 0x0000777207617816 */ /* 0x040fe400000000ff */
[----:B------:R-:W-:Y:S01]  /*31d80*/  PRMT R99, R7, 0x7773, RZ ;  /* 0x0000777307637816 */ /* 0x000fe200000000ff */
[----:B------:R1:W-:Y:S01]  /*31d90*/  STL.S16 [R1+0x5b8], R88 ;  /* 0x0005b85801007387 */ /* 0x0003e20000100600 */
[----:B------:R-:W-:-:S02]  /*31da0*/  ISETP.NE.AND.EX P0, PT, R61, RZ, PT, P0 ;  /* 0x000000ff3d00720c */ /* 0x000fc40003f05300 */
[----:B------:R-:W-:Y:S02]  /*31db0*/  PRMT R75, R75, 0x7773, RZ ;  /* 0x000077734b4b7816 */ /* 0x000fe400000000ff */
[----:B------:R-:W-:Y:S02]  /*31dc0*/  PRMT R15, R76, 0x7772, RZ ;  /* 0x000077724c0f7816 */ /* 0x000fe400000000ff */
[----:B------:R-:W-:Y:S02]  /*31dd0*/  PRMT R8, R79, 0x7770, RZ ;  /* 0x000077704f087816 */ /* 0x000fe400000000ff */
[----:B------:R-:W-:Y:S02]  /*31de0*/  PRMT R74, R60, 0x7610, R74 ;  /* 0x000076103c4a7816 */ /* 0x000fe4000000004a */
[C---:B------:R-:W-:Y:S02]  /*31df0*/  PRMT R89, R6.reuse, 0x7770, RZ ;  /* 0x0000777006597816 */ /* 0x040fe400000000ff */
[C---:B------:R-:W-:Y:S01]  /*31e00*/  PRMT R103, R6.reuse, 0x7772, RZ ;  /* 0x0000777206677816 */ /* 0x040fe200000000ff */
[----:B------:R1:W-:Y:S01]  /*31e10*/  STL.S16 [R1+0x5b4], R74 ;  /* 0x0005b44a01007387 */ /* 0x0003e20000100600 */
[----:B------:R-:W-:-:S02]  /*31e20*/  PRMT R101, R6, 0x7773, RZ ;  /* 0x0000777306657816 */ /* 0x000fc400000000ff */
[----:B------:R-:W-:Y:S02]  /*31e30*/  PRMT R61, R76, 0x7770, RZ ;  /* 0x000077704c3d7816 */ /* 0x000fe400000000ff */
[----:B------:R-:W-:Y:S02]  /*31e40*/  PRMT R12, R77, 0x7772, RZ ;  /* 0x000077724d0c7816 */ /* 0x000fe400000000ff */
[----:B------:R-:W-:Y:S02]  /*31e50*/  PRMT R7, R79, 0x7771, RZ ;  /* 0x000077714f077816 */ /* 0x000fe400000000ff */
[----:B------:R-:W-:Y:S02]  /*31e60*/  PRMT R116, R100, 0x7610, R116 ;  /* 0x0000761064747816 */ /* 0x000fe40000000074 */
[----:B------:R-:W-:Y:S02]  /*31e70*/  PRMT R60, R13, 0x7610, R60 ;  /* 0x000076100d3c7816 */ /* 0x000fe4000000003c */
[C---:B------:R-:W-:Y:S01]  /*31e80*/  PRMT R94, R5.reuse, 0x7770, RZ ;  /* 0x00007770055e7816 */ /* 0x040fe200000000ff */
[----:B------:R1:W-:Y:S01]  /*31e90*/  STL.S16 [R1+0x708], R116 ;  /* 0x0007087401007387 */ /* 0x0003e20000100600 */
[----:B------:R-:W-:-:S02]  /*31ea0*/  PRMT R93, R5, 0x7771, RZ ;  /* 0x00007771055d7816 */ /* 0x000fc400000000ff */
[C---:B------:R-:W-:Y:S01]  /*31eb0*/  PRMT R90, R5.reuse, 0x7772, RZ ;  /* 0x00007772055a7816 */ /* 0x040fe200000000ff */
[----:B------:R1:W-:Y:S01]  /*31ec0*/  STL.S16 [R1+0x5b0], R60 ;  /* 0x0005b03c01007387 */ /* 0x0003e20000100600 */
[----:B------:R-:W-:Y:S02]  /*31ed0*/  PRMT R91, R5, 0x7773, RZ ;  /* 0x00007773055b7816 */ /* 0x000fe400000000ff */
[----:B------:R-:W-:Y:S02]  /*31ee0*/  PRMT R14, R77, 0x7770, RZ ;  /* 0x000077704d0e7816 */ /* 0x000fe400000000ff */
[----:B------:R-:W-:Y:S02]  /*31ef0*/  PRMT R10, R78, 0x7771, RZ ;  /* 0x000077714e0a7816 */ /* 0x000fe400000000ff */
[----:B------:R-:W-:Y:S02]  /*31f00*/  PRMT R6, R79, 0x7772, RZ ;  /* 0x000077724f067816 */ /* 0x000fe400000000ff */
[----:B------:R-:W-:-:S02]  /*31f10*/  PRMT R115, R98, 0x7610, R115 ;  /* 0x0000761062737816 */ /* 0x000fc40000000073 */
[----:B------:R-:W-:Y:S02]  /*31f20*/  PRMT R100, R87, 0x7610, R100 ;  /* 0x0000761057647816 */ /* 0x000fe40000000064 */
[----:B------:R-:W-:Y:S01]  /*31f30*/  PRMT R13, R11, 0x7610, R13 ;  /* 0x000076100b0d7816 */ /* 0x000fe2000000000d */
[----:B------:R1:W-:Y:S01]  /*31f40*/  STL.S16 [R1+0x5d4], R115 ;  /* 0x0005d47301007387 */ /* 0x0003e20000100600 */
[----:B------:R-:W-:Y:S02]  /*31f50*/  PRMT R76, R76, 0x7773, RZ ;  /* 0x000077734c4c7816 */ /* 0x000fe400000000ff */
[----:B------:R-:W-:Y:S01]  /*31f60*/  PRMT R77, R77, 0x7773, RZ ;  /* 0x000077734d4d7816 */ /* 0x000fe200000000ff */
[----:B------:R1:W-:Y:S01]  /*31f70*/  STL.S16 [R1+0x63c], R100 ;  /* 0x00063c6401007387 */ /* 0x0003e20000100600 */
[----:B---3--:R-:W-:Y:S02]  /*31f80*/  PRMT R78, R78, 0x7773, RZ ;  /* 0x000077734e4e7816 */ /* 0x008fe400000000ff */
[----:B------:R-:W-:Y:S01]  /*31f90*/  PRMT R79, R79, 0x7773, RZ ;  /* 0x000077734f4f7816 */ /* 0x000fe200000000ff */
[----:B------:R1:W-:Y:S01]  /*31fa0*/  STL.S16 [R1+0x5f4], R13 ;  /* 0x0005f40d01007387 */ /* 0x0003e20000100600 */
[----:B------:R-:W-:-:S02]  /*31fb0*/  PRMT R98, R86, 0x7610, R98 ;  /* 0x0000761056627816 */ /* 0x000fc40000000062 */
[----:B------:R-:W-:Y:S02]  /*31fc0*/  PRMT R87, R73, 0x7610, R87 ;  /* 0x0000761049577816 */ /* 0x000fe40000000057 */
[----:B------:R-:W-:Y:S01]  /*31fd0*/  PRMT R11, R9, 0x7610, R11 ;  /* 0x00007610090b7816 */ /* 0x000fe2000000000b */
[----:B------:R1:W-:Y:S01]  /*31fe0*/  STL.S16 [R1+0x634], R98 ;  /* 0x0006346201007387 */ /* 0x0003e20000100600 */
[C---:B------:R-:W-:Y:S02]  /*31ff0*/  PRMT R5, R114.reuse, 0x7770, RZ ;  /* 0x0000777072057816 */ /* 0x040fe400000000ff */
[----:B0-----:R-:W-:Y:S01]  /*32000*/  PRMT R4, R114, 0x7771, RZ ;  /* 0x0000777172047816 */ /* 0x001fe200000000ff */
        /* <DEDUP_REMOVED lines=49> */
[----:B------:R-:W-:Y:S01]  /*32320*/  PRMT R72, R76, 0x7610, R72 ;  /* 0x000076104c487816 */ /* 0x000fe20000000048 */
[----:B------:R-:W-:Y:S01]  /*32330*/  IMAD.MOV.U32 R76, RZ, RZ, R80 ;  /* 0x000000ffff4c7224 */ /* 0x000fe200078e0050 */
[----:B------:R-:W-:Y:S01]  /*32340*/  PRMT R14, R77, 0x7610, R14 ;  /* 0x000076104d0e7816 */ /* 0x000fe2000000000e */
[----:B------:R1:W-:Y:S01]  /*32350*/  STL.S16 [R1+0x5c4], R101 ;  /* 0x0005c46501007387 */ /* 0x0003e20000100600 */
[----:B------:R-:W-:Y:S01]  /*32360*/  PRMT R10, R78, 0x7610, R10 ;  /* 0x000076104e0a7816 */ /* 0x000fe2000000000a */
[----:B------:R-:W-:Y:S01]  /*32370*/  IMAD.MOV.U32 R77, RZ, RZ, R16 ;  /* 0x000000ffff4d7224 */ /* 0x000fe200078e0010 */
[----:B------:R-:W-:Y:S01]  /*32380*/  PRMT R6, R79, 0x7610, R6 ;  /* 0x000076104f067816 */ /* 0x000fe20000000006 */
        /* <DEDUP_REMOVED lines=21> */
[----:B------:R1:W-:Y:S01]  /*324e0*/  STL.S16 [R1+0x5c8], R4 ;  /* 0x0005c80401007387 */ /* 0x0003e20000100600 */
[----:B------:R-:W-:Y:S05]  /*324f0*/  @P0 BRA `(.L_x_428) ;  /* 0x0000000c00280947 */ /* 0x000fea0003800000 */
[----:B------:R-:W-:Y:S01]  /*32500*/  DADD R198, R198, R84 ;  /* 0x00000000c6c67229 */ /* 0x000fe20000000054 */
[----:B-1----:R-:W-:Y:S01]  /*32510*/  IMAD.IADD R4, R249, 0x1, R63 ;  /* 0x00000001f9047824 */ /* 0x002fe200078e023f */
[----:B------:R0:W-:Y:S01]  /*32520*/  STL.U8 [R1], RZ ;  /* 0x000000ff01007387 */ /* 0x0001e20000100000 */
[----:B------:R-:W-:Y:S01]  /*32530*/  BSSY.RECONVERGENT B0, `(.L_x_429) ;  /* 0x000000a000007945 */ /* 0x000fe20003800200 */
[----:B------:R-:W-:Y:S02]  /*32540*/  IMAD.MOV.U32 R6, RZ, RZ, RZ ;  /* 0x000000ffff067224 */ /* 0x000fe400078e00ff */
[----:B------:R0:W-:Y:S04]  /*32550*/  STL [R1+0x34], R4 ;  /* 0x0000340401007387 */ /* 0x0001e80000100800 */
[----:B------:R0:W-:Y:S02]  /*32560*/  STL.64 [R1+0x38], R198 ;  /* 0x000038c601007387 */ /* 0x0001e40000100a00 */
.L_x_430:
[----:B0-----:R-:W-:-:S06]  /*32570*/  IMAD.IADD R4, R1, 0x1, R6 ;  /* 0x0000000101047824 */ /* 0x001fcc00078e0206 */
[----:B------:R-:W2:Y:S01]  /*32580*/  LDL.U8 R4, [R4] ;  /* 0x0000000004047983 */ /* 0x000ea20000100000 */
[----:B------:R-:W-:Y:S02]  /*32590*/  IMAD.MOV.U32 R5, RZ, RZ, R6 ;  /* 0x000000ffff057224 */ /* 0x000fe400078e0006 */
[----:B------:R-:W-:Y:S01]  /*325a0*/  VIADD R6, R6, 0x1 ;  /* 0x0000000106067836 */ /* 0x000fe20000000000 */
[----:B--2---:R-:W-:-:S13]  /*325b0*/  ISETP.NE.AND P0, PT, R4, RZ, PT ;  /* 0x000000ff0400720c */ /* 0x004fda0003f05270 */
[----:B------:R-:W-:Y:S05]  /*325c0*/  @P0 BRA `(.L_x_430) ;  /* 0xfffffffc00e80947 */ /* 0x000fea000383ffff */
[----:B------:R-:W-:Y:S05]  /*325d0*/  BSYNC.RECONVERGENT B0 ;  /* 0x0000000000007941 */ /* 0x000fea0003800200 */
.L_x_429:
[----:B------:R-:W-:Y:S01]  /*325e0*/  LOP3.LUT P0, RZ, R62, 0xff, RZ, 0xc0, !PT ;  /* 0x000000ff3eff7812 */ /* 0x000fe2000780c0ff */
[----:B------:R-:W-:Y:S01]  /*325f0*/  BSSY.RECONVERGENT B0, `(.L_x_431) ;  /* 0x000000f000007945 */ /* 0x000fe20003800200 */
[----:B------:R-:W-:-:S11]  /*32600*/  IMAD.MOV.U32 R4, RZ, RZ, R5 ;  /* 0x000000ffff047224 */ /* 0x000fd600078e0005 */
[----:B------:R-:W-:Y:S05]  /*32610*/  @!P0 BRA `(.L_x_432) ;  /* 0x0000000000308947 */ /* 0x000fea0003800000 */
[----:B------:R-:W-:Y:S01]  /*32620*/  BSSY.RECONVERGENT B1, `(.L_x_433) ;  /* 0x000000a000017945 */ /* 0x000fe20003800200 */
[----:B------:R-:W-:-:S07]  /*32630*/  IMAD.MOV.U32 R4, RZ, RZ, RZ ;  /* 0x000000ffff047224 */ /* 0x000fce00078e00ff */
.L_x_434:
        /* <DEDUP_REMOVED lines=9> */
.L_x_433:
[----:B------:R-:W-:-:S07]  /*326d0*/  IMAD.MOV.U32 R4, RZ, RZ, R6 ;  /* 0x000000ffff047224 */ /* 0x000fce00078e0006 */
.L_x_432:
[----:B------:R-:W-:Y:S05]  /*326e0*/  BSYNC.RECONVERGENT B0 ;  /* 0x0000000000007941 */ /* 0x000fea0003800200 */
.L_x_431:
[----:B------:R-:W-:Y:S01]  /*326f0*/  IMAD.IADD R5, R1, 0x1, R4 ;  /* 0x0000000101057824 */ /* 0x000fe200078e0204 */
[----:B------:R-:W-:Y:S01]  /*32700*/  BSSY.RECONVERGENT B0, `(.L_x_435) ;  /* 0x0000009000007945 */ /* 0x000fe20003800200 */
[----:B------:R-:W-:-:S03]  /*32710*/  IMAD.MOV.U32 R4, RZ, RZ, RZ ;  /* 0x000000ffff047224 */ /* 0x000fc600078e00ff */
[----:B------:R0:W-:Y:S04]  /*32720*/  STL.U8 [R5], RZ ;  /* 0x000000ff05007387 */ /* 0x0001e80000100000 */
.L_x_436:
[----:B------:R-:W-:-:S05]  /*32730*/  IMAD.IADD R6, R1, 0x1, R4 ;  /* 0x0000000101067824 */ /* 0x000fca00078e0204 */
[----:B0-----:R-:W2:Y:S02]  /*32740*/  LDL.U8 R5, [R6] ;  /* 0x0000000006057983 */ /* 0x001ea40000100000 */
[----:B--2---:R-:W-:Y:S01]  /*32750*/  ISETP.NE.AND P0, PT, R5, RZ, PT ;  /* 0x000000ff0500720c */ /* 0x004fe20003f05270 */
[----:B------:R-:W-:Y:S02]  /*32760*/  IMAD.MOV.U32 R5, RZ, RZ, R4 ;  /* 0x000000ffff057224 */ /* 0x000fe400078e0004 */
[----:B------:R-:W-:-:S10]  /*32770*/  VIADD R4, R4, 0x1 ;  /* 0x0000000104047836 */ /* 0x000fd40000000000 */
[----:B------:R-:W-:Y:S05]  /*32780*/  @P0 BRA `(.L_x_436) ;  /* 0xfffffffc00e80947 */ /* 0x000fea000383ffff */
[----:B------:R-:W-:Y:S05]  /*32790*/  BSYNC.RECONVERGENT B0 ;  /* 0x0000000000007941 */ /* 0x000fea0003800200 */
.L_x_435:
[----:B------:R-:W-:Y:S01]  /*327a0*/  LOP3.LUT P0, RZ, R24, 0xff, RZ, 0xc0, !PT ;  /* 0x000000ff18ff7812 */ /* 0x000fe2000780c0ff */
[----:B------:R-:W-:-:S12]  /*327b0*/  IMAD.MOV.U32 R4, RZ, RZ, R5 ;  /* 0x000000ffff047224 */ /* 0x000fd800078e0005 */
[----:B------:R-:W-:Y:S05]  /*327c0*/  @!P0 BRA `(.L_x_437) ;  /* 0x0000000000308947 */ /* 0x000fea0003800000 */
[----:B------:R-:W-:Y:S01]  /*327d0*/  BSSY.RECONVERGENT B0, `(.L_x_438) ;  /* 0x000000a000007945 */ /* 0x000fe20003800200 */
[----:B------:R-:W-:-:S07]  /*327e0*/  IMAD.MOV.U32 R4, RZ, RZ, RZ ;  /* 0x000000ffff047224 */ /* 0x000fce00078e00ff */
.L_x_439:
        /* <DEDUP_REMOVED lines=9> */
.L_x_438:
[----:B------:R-:W-:-:S07]  /*32880*/  IMAD.MOV.U32 R4, RZ, RZ, R6 ;  /* 0x000000ffff047224 */ /* 0x000fce00078e0006 */
.L_x_437:
        /* <DEDUP_REMOVED lines=9> */
[----:B------:R-:W-:Y:S02]  /*32920*/  PRMT R103, R13, 0x7772, RZ ;  /* 0x000077720d677816 */ /* 0x000fe400000000ff */
[----:B------:R-:W-:Y:S02]  /*32930*/  PRMT R101, R14, 0x7772, RZ ;  /* 0x000077720e657816 */ /* 0x000fe400000000ff */
[C---:B------:R-:W-:Y:S02]  /*32940*/  PRMT R100, R15.reuse, 0x7770, RZ ;  /* 0x000077700f647816 */ /* 0x040fe400000000ff */
[----:B------:R-:W-:Y:S02]  /*32950*/  PRMT R99, R15, 0x7771, RZ ;  /* 0x000077710f637816 */ /* 0x000fe400000000ff */
[----:B------:R-:W-:Y:S02]  /*32960*/  PRMT R111, R107, 0x7610, R111 ;  /* 0x000076106b6f7816 */ /* 0x000fe4000000006f */
[----:B------:R-:W-:-:S02]  /*32970*/  PRMT R97, R15, 0x7772, RZ ;  /* 0x000077720f617816 */ /* 0x000fc400000000ff */
[----:B------:R-:W-:Y:S01]  /*32980*/  PRMT R107, R103, 0x7610, R107 ;  /* 0x00007610676b7816 */ /* 0x000fe2000000006b */
[----:B------:R1:W-:Y:S01]  /*32990*/  STL.S16 [R1+0x718], R111 ;  /* 0x0007186f01007387 */ /* 0x0003e20000100600 */
[C---:B---3--:R-:W-:Y:S02]  /*329a0*/  PRMT R96, R4.reuse, 0x7770, RZ ;  /* 0x0000777004607816 */ /* 0x048fe400000000ff */
[----:B------:R-:W-:Y:S01]  /*329b0*/  PRMT R103, R101, 0x7610, R103 ;  /* 0x0000761065677816 */ /* 0x000fe20000000067 */
[----:B------:R1:W-:Y:S01]  /*329c0*/  STL.S16 [R1+0x734], R107 ;  /* 0x0007346b01007387 */ /* 0x0003e20000100600 */
[----:B------:R-:W-:Y:S02]  /*329d0*/  PRMT R95, R4, 0x7771, RZ ;  /* 0x00007771045f7816 */ /* 0x000fe400000000ff */
[----:B------:R-:W-:Y:S01]  /*329e0*/  PRMT R101, R100, 0x7610, R101 ;  /* 0x0000761064657816 */ /* 0x000fe20000000065 */
[----:B------:R1:W-:Y:S01]  /*329f0*/  STL.S16 [R1+0x70c], R103 ;  /* 0x00070c6701007387 */ /* 0x0003e20000100600 */
[----:B------:R-:W-:-:S02]  /*32a00*/  PRMT R93, R4, 0x7772, RZ ;  /* 0x00007772045d7816 */ /* 0x000fc400000000ff */
[----:B------:R-:W-:Y:S01]  /*32a10*/  PRMT R100, R99, 0x7610, R100 ;  /* 0x0000761063647816 */ /* 0x000fe20000000064 */
[----:B------:R1:W-:Y:S01]  /*32a20*/  STL.S16 [R1+0x708], R101 ;  /* 0x0007086501007387 */ /* 0x0003e20000100600 */
[----:B------:R-:W-:Y:S02]  /*32a30*/  PRMT R91, R5, 0x7770, RZ ;  /* 0x00007770055b7816 */ /* 0x000fe400000000ff */
[----:B------:R-:W-:Y:S01]  /*32a40*/  PRMT R99, R97, 0x7610, R99 ;  /* 0x0000761061637816 */ /* 0x000fe20000000063 */
[----:B------:R1:W-:Y:S01]  /*32a50*/  STL.S16 [R1+0x5d4], R100 ;  /* 0x0005d46401007387 */ /* 0x0003e20000100600 */
[C---:B------:R-:W-:Y:S02]  /*32a60*/  PRMT R90, R5.reuse, 0x7771, RZ ;  /* 0x00007771055a7816 */ /* 0x040fe400000000ff */
[----:B------:R-:W-:Y:S01]  /*32a70*/  PRMT R97, R96, 0x7610, R97 ;  /* 0x0000761060617816 */ /* 0x000fe20000000061 */
[----:B------:R1:W-:Y:S01]  /*32a80*/  STL.S16 [R1+0x704], R99 ;  /* 0x0007046301007387 */ /* 0x0003e20000100600 */
[----:B------:R-:W-:-:S02]  /*32a90*/  PRMT R88, R5, 0x7772, RZ ;  /* 0x0000777205587816 */ /* 0x000fc400000000ff */
[----:B------:R-:W-:Y:S01]  /*32aa0*/  PRMT R96, R95, 0x7610, R96 ;  /* 0x000076105f607816 */ /* 0x000fe20000000060 */
[----:B------:R1:W-:Y:S01]  /*32ab0*/  STL.S16 [R1+0x640], R97 ;  /* 0x0006406101007387 */ /* 0x0003e20000100600 */
[C---:B------:R-:W-:Y:S02]  /*32ac0*/  PRMT R87, R6.reuse, 0x7770, RZ ;  /* 0x0000777006577816 */ /* 0x040fe400000000ff */
        /* <DEDUP_REMOVED lines=11> */
[----:B------:R-:W-:Y:S02]  /*32b80*/  PRMT R109, R12, 0x7771, RZ ;  /* 0x000077710c6d7816 */ /* 0x000fe400000000ff */
[----:B------:R-:W-:Y:S01]  /*32b90*/  PRMT R79, R7, 0x7771, RZ ;  /* 0x00007771074f7816 */ /* 0x000fe200000000ff */
[----:B------:R1:W-:Y:S01]  /*32ba0*/  STL.S16 [R1+0x630], R90 ;  /* 0x0006305a01007387 */ /* 0x0003e20000100600 */
[----:B------:R-:W-:-:S02]  /*32bb0*/  PRMT R88, R87, 0x7610, R88 ;  /* 0x0000761057587816 */ /* 0x000fc40000000058 */
[----:B------:R-:W-:Y:S02]  /*32bc0*/  PRMT R106, R13, 0x7770, RZ ;  /* 0x000077700d6a7816 */ /* 0x000fe400000000ff */
[----:B------:R-:W-:Y:S01]  /*32bd0*/  PRMT R75, R7, 0x7772, RZ ;  /* 0x00007772074b7816 */ /* 0x000fe200000000ff */
[----:B------:R1:W-:Y:S01]  /*32be0*/  STL.S16 [R1+0x624], R88 ;  /* 0x0006245801007387 */ /* 0x0003e20000100600 */
[----:B------:R-:W-:Y:S02]  /*32bf0*/  PRMT R87, R86, 0x7610, R87 ;  /* 0x0000761056577816 */ /* 0x000fe40000000057 */
[C---:B------:R-:W-:Y:S02]  /*32c00*/  PRMT R24, R12.reuse, 0x7770, RZ ;  /* 0x000077700c187816 */ /* 0x040fe400000000ff */
[----:B------:R-:W-:Y:S01]  /*32c10*/  PRMT R108, R12, 0x7773, RZ ;  /* 0x000077730c6c7816 */ /* 0x000fe200000000ff */
[----:B------:R1:W-:Y:S01]  /*32c20*/  STL.S16 [R1+0x5bc], R87 ;  /* 0x0005bc5701007387 */ /* 0x0003e20000100600 */
[----:B------:R-:W-:-:S02]  /*32c30*/  PRMT R104, R13, 0x7773, RZ ;  /* 0x000077730d687816 */ /* 0x000fc400000000ff */
[----:B----4-:R-:W-:Y:S02]  /*32c40*/  PRMT R74, R8, 0x7770, RZ ;  /* 0x00007770084a7816 */ /* 0x010fe400000000ff */
[----:B------:R-:W-:Y:S02]  /*32c50*/  PRMT R86, R84, 0x7610, R86 ;  /* 0x0000761054567816 */ /* 0x000fe40000000056 */
[----:B------:R-:W-:Y:S02]  /*32c60*/  PRMT R12, R14, 0x7771, RZ ;  /* 0x000077710e0c7816 */ /* 0x000fe400000000ff */
[----:B------:R-:W-:Y:S01]  /*32c70*/  PRMT R73, R8, 0x7771, RZ ;  /* 0x0000777108497816 */ /* 0x000fe200000000ff */
[----:B------:R1:W-:Y:S01]  /*32c80*/  STL.S16 [R1+0x620], R86 ;  /* 0x0006205601007387 */ /* 0x0003e20000100600 */
[C---:B------:R-:W-:Y:S02]  /*32c90*/  PRMT R62, R9.reuse, 0x7770, RZ ;  /* 0x00007770093e7816 */ /* 0x040fe400000000ff */
[----:B------:R-:W-:-:S02]  /*32ca0*/  PRMT R61, R9, 0x7771, RZ ;  /* 0x00007771093d7816 */ /* 0x000fc400000000ff */
[C---:B0-----:R-:W-:Y:S02]  /*32cb0*/  PRMT R16, R9.reuse, 0x7772, RZ ;  /* 0x0000777209107816 */ /* 0x041fe400000000ff */
[----:B------:R-:W-:Y:S02]  /*32cc0*/  PRMT R60, R9, 0x7773, RZ ;  /* 0x00007773093c7816 */ /* 0x000fe400000000ff */
[----:B------:R-:W-:Y:S02]  /*32cd0*/  PRMT R84, R80, 0x7610, R84 ;  /* 0x0000761050547816 */ /* 0x000fe40000000054 */
[C---:B------:R-:W-:Y:S02]  /*32ce0*/  PRMT R63, R8.reuse, 0x7772, RZ ;  /* 0x00007772083f7816 */ /* 0x040fe400000000ff */
[----:B------:R-:W-:Y:S01]  /*32cf0*/  PRMT R72, R8, 0x7773, RZ ;  /* 0x0000777308487816 */ /* 0x000fe200000000ff */
[----:B------:R1:W-:Y:S01]  /*32d00*/  STL.S16 [R1+0x618], R84 ;  /* 0x0006185401007387 */ /* 0x0003e20000100600 */
[----:B------:R-:W-:-:S02]  /*32d10*/  PRMT R9, R10, 0x7772, RZ ;  /* 0x000077720a097816 */ /* 0x000fc400000000ff */
[----:B------:R-:W-:Y:S01]  /*32d20*/  PRMT R112, R109, 0x7610, R112 ;  /* 0x000076106d707816 */ /* 0x000fe20000000070 */
[----:B------:R1:W-:Y:S01]  /*32d30*/  STL.S16 [R1+0x604], R72 ;  /* 0x0006044801007387 */ /* 0x0003e20000100600 */
[----:B------:R-:W-:Y:S02]  /*32d40*/  PRMT R80, R79, 0x7610, R80 ;  /* 0x000076104f507816 */ /* 0x000fe40000000050 */
[----:B------:R-:W-:Y:S01]  /*32d50*/  PRMT R78, R7, 0x7773, RZ ;  /* 0x00007773074e7816 */ /* 0x000fe200000000ff */
[----:B------:R1:W-:Y:S01]  /*32d60*/  STL.S16 [R1+0x5dc], R112 ;  /* 0x0005dc7001007387 */ /* 0x0003e20000100600 */
[----:B------:R-:W-:Y:S02]  /*32d70*/  PRMT R8, R11, 0x7770, RZ ;  /* 0x000077700b087816 */ /* 0x000fe400000000ff */
[----:B------:R-:W-:Y:S01]  /*32d80*/  PRMT R109, R106, 0x7610, R109 ;  /* 0x000076106a6d7816 */ /* 0x000fe2000000006d */
[----:B------:R1:W-:Y:S01]  /*32d90*/  STL.S16 [R1+0x5b8], R80 ;  /* 0x0005b85001007387 */ /* 0x0003e20000100600 */
[----:B------:R-:W-:-:S02]  /*32da0*/  PRMT R79, R75, 0x7610, R79 ;  /* 0x000076104b4f7816 */ /* 0x000fc4000000004f */
[----:B------:R-:W-:Y:S01]  /*32db0*/  PRMT R105, R13, 0x7771, RZ ;  /* 0x000077710d697816 */ /* 0x000fe200000000ff */
[----:B------:R1:W-:Y:S01]  /*32dc0*/  STL.S16 [R1+0x724], R109 ;  /* 0x0007246d01007387 */ /* 0x0003e20000100600 */
[----:B------:R-:W-:Y:S02]  /*32dd0*/  PRMT R85, R6, 0x7773, RZ ;  /* 0x0000777306557816 */ /* 0x000fe400000000ff */
[----:B------:R-:W-:Y:S01]  /*32de0*/  PRMT R7, R11, 0x7771, RZ ;  /* 0x000077710b077816 */ /* 0x000fe200000000ff */
[----:B------:R1:W-:Y:S01]  /*32df0*/  STL.S16 [R1+0x614], R79 ;  /* 0x0006144f01007387 */ /* 0x0003e20000100600 */
[----:B------:R-:W-:Y:S02]  /*32e00*/  PRMT R106, R104, 0x7610, R106 ;  /* 0x00007610686a7816 */ /* 0x000fe4000000006a */
[----:B------:R-:W-:Y:S01]  /*32e10*/  PRMT R75, R74, 0x7610, R75 ;  /* 0x000076104a4b7816 */ /* 0x000fe2000000004b */
[----:B------:R1:W-:Y:S01]  /*32e20*/  STL.S16 [R1+0x61c], R85 ;  /* 0x00061c5501007387 */ /* 0x0003e20000100600 */
[----:B------:R-:W-:-:S02]  /*32e30*/  PRMT R13, R14, 0x7770, RZ ;  /* 0x000077700e0d7816 */ /* 0x000fc400000000ff */
[----:B------:R-:W-:Y:S01]  /*32e40*/  PRMT R102, R14, 0x7773, RZ ;  /* 0x000077730e667816 */ /* 0x000fe200000000ff */
[----:B------:R1:W-:Y:S01]  /*32e50*/  STL.S16 [R1+0x730], R106 ;  /* 0x0007306a01007387 */ /* 0x0003e20000100600 */
[----:B------:R-:W-:Y:S02]  /*32e60*/  PRMT R94, R4, 0x7773, RZ ;  /* 0x00007773045e7816 */ /* 0x000fe400000000ff */
        /* <DEDUP_REMOVED lines=9> */
[C---:B------:R-:W-:Y:S01]  /*32f00*/  PRMT R5, R110.reuse, 0x7770, RZ ;  /* 0x000077706e057816 */ /* 0x040fe200000000ff */
[----:B------:R1:W-:Y:S01]  /*32f10*/  STL.S16 [R1+0x62c], R89 ;  /* 0x00062c5901007387 */ /* 0x0003e20000100600 */
[----:B------:R-:W-:Y:S02]  /*32f20*/  PRMT R4, R110, 0x7771, RZ ;  /* 0x000077716e047816 */ /* 0x000fe400000000ff */
        /* <DEDUP_REMOVED lines=8> */
[----:B------:R-:W-:Y:S02]  /*32fb0*/  PRMT R98, R15, 0x7773, RZ ;  /* 0x000077730f627816 */ /* 0x000fe400000000ff */
[----:B------:R-:W-:Y:S01]  /*32fc0*/  PRMT R108, R105, 0x7610, R108 ;  /* 0x00007610696c7816 */ /* 0x000fe2000000006c */
[----:B------:R1:W-:Y:S01]  /*32fd0*/  STL.S16 [R1+0x5b4], R74 ;  /* 0x0005b44a01007387 */ /* 0x0003e20000100600 */
[----:B------:R-:W-:-:S02]  /*32fe0*/  PRMT R62, R61, 0x7610, R62 ;  /* 0x000076103d3e7816 */ /* 0x000fc4000000003e */
[----:B------:R-:W-:Y:S01]  /*32ff0*/  PRMT R8, R7, 0x7610, R8 ;  /* 0x0000761007087816 */ /* 0x000fe20000000008 */
[----:B------:R1:W-:Y:S01]  /*33000*/  STL.S16 [R1+0x644], R108 ;  /* 0x0006446c01007387 */ /* 0x0003e20000100600 */
[----:B------:R-:W-:Y:S02]  /*33010*/  PRMT R15, R10, 0x7770, RZ ;  /* 0x000077700a0f7816 */ /* 0x000fe400000000ff */
[----:B------:R-:W-:Y:S01]  /*33020*/  PRMT R105, R13, 0x7610, R105 ;  /* 0x000076100d697816 */ /* 0x000fe20000000069 */
[----:B------:R1:W-:Y:S01]  /*33030*/  STL.S16 [R1+0x71c], R98 ;  /* 0x00071c6201007387 */ /* 0x0003e20000100600 */
[----:B------:R-:W-:Y:S02]  /*33040*/  PRMT R61, R16, 0x7610, R61 ;  /* 0x00007610103d7816 */ /* 0x000fe4000000003d */
[----:B------:R-:W-:Y:S01]  /*33050*/  PRMT R7, R6, 0x7610, R7 ;  /* 0x0000761006077816 */ /* 0x000fe20000000007 */
[----:B------:R1:W-:Y:S01]  /*33060*/  STL.S16 [R1+0x710], R105 ;  /* 0x0007106901007387 */ /* 0x0003e20000100600 */
[----:B------:R-:W-:-:S02]  /*33070*/  PRMT R10, R10, 0x7773, RZ ;  /* 0x000077730a0a7816 */ /* 0x000fc400000000ff */
[----:B------:R-:W-:Y:S01]  /*33080*/  PRMT R16, R60, 0x7610, R16 ;  /* 0x000076103c107816 */ /* 0x000fe20000000010 */
[----:B------:R1:W-:Y:S01]  /*33090*/  STL.S16 [R1+0x608], R73 ;  /* 0x0006084901007387 */ /* 0x0003e20000100600 */
[----:B------:R-:W-:Y:S02]  /*330a0*/  PRMT R13, R14, 0x7610, R13 ;  /* 0x000076100e0d7816 */ /* 0x000fe4000000000d */
        /* <DEDUP_REMOVED lines=14> */
[----:B------:R1:W-:Y:S02]  /*33190*/  STL.S16 [R1+0x5a4], R5 ;  /* 0x0005a40501007387 */ /* 0x0003e40000100600 */
.L_x_428:
[----:B-1----:R-:W2:Y:S04]  /*331a0*/  LDL R62, [R1+0x5a4] ;  /* 0x0005a400013e7983 */ /* 0x002ea80000100800 */
[----:B------:R-:W3:Y:S04]  /*331b0*/  LDL R109, [R1+0x630] ;  /* 0x00063000016d7983 */ /* 0x000ee80000100800 */
[----:B------:R-:W4:Y:S04]  /*331c0*/  LDL R108, [R1+0x62c] ;  /* 0x00062c00016c7983 */ /* 0x000f280000100800 */
        /* <DEDUP_REMOVED lines=45> */
[----:B------:R-:W4:Y:S01]  /*334a0*/  LDL R61, [R1+0x5c8] ;  /* 0x0005c800013d7983 */ /* 0x000f220000100800 */
[----:B--2---:R-:W-:-:S03]  /*334b0*/  IMAD.MOV.U32 R72, RZ, RZ, R62 ;  /* 0x000000ffff487224 */ /* 0x004fc600078e003e */
[----:B------:R-:W2:Y:S01]  /*334c0*/  LDL.64 R62, [R1+0x598] ;  /* 0x00059800013e7983 */ /* 0x000ea20000100a00 */
[----:B---3--:R-:W-:Y:S02]  /*334d0*/  LOP3.LUT R5, R109, 0xffff, RZ, 0xc0, !PT ;  /* 0x0000ffff6d057812 */ /* 0x008fe400078ec0ff */
[----:B----4-:R-:W-:-:S04]  /*334e0*/  LOP3.LUT R10, R108, 0xffff, RZ, 0xc0, !PT ;  /* 0x0000ffff6c0a7812 */ /* 0x010fc800078ec0ff */
[----:B------:R-:W-:Y:S02]  /*334f0*/  PRMT R10, R5, 0x3340, R10 ;  /* 0x00003340050a7816 */ /* 0x000fe4000000000a */
[----:B------:R-:W-:Y:S02]  /*33500*/  LOP3.LUT R4, R110, 0xffff, RZ, 0xc0, !PT ;  /* 0x0000ffff6e047812 */ /* 0x000fe400078ec0ff */
[----:B------:R-:W-:-:S04]  /*33510*/  LOP3.LUT R5, R88, 0xffff, RZ, 0xc0, !PT ;  /* 0x0000ffff58057812 */ /* 0x000fc800078ec0ff */
[----:B------:R-:W-:Y:S02]  /*33520*/  PRMT R5, R4, 0x3340, R5 ;  /* 0x0000334004057816 */ /* 0x000fe40000000005 */
        /* <DEDUP_REMOVED lines=16> */
[----:B------:R-:W-:-:S02]  /*33630*/  PRMT R6, R11, 0x3340, R6 ;  /* 0x000033400b067816 */ /* 0x000fc40000000006 */
[----:B------:R-:W-:Y:S02]  /*33640*/  LOP3.LUT R8, R95, 0xffff, RZ, 0xc0, !PT ;  /* 0x0000ffff5f087812 */ /* 0x000fe400078ec0ff */
[----:B------:R-:W-:Y:S02]  /*33650*/  LOP3.LUT R9, R96, 0xffff, RZ, 0xc0, !PT ;  /* 0x0000ffff60097812 */ /* 0x000fe400078ec0ff */
[----:B------:R-:W-:Y:S02]  /*33660*/  LOP3.LUT R11, R87, 0xffff, RZ, 0xc0, !PT ;  /* 0x0000ffff570b7812 */ /* 0x000fe400078ec0ff */
[----:B------:R-:W-:Y:S02]  /*33670*/  LOP3.LUT R12, R113, 0xffff, RZ, 0xc0, !PT ;  /* 0x0000ffff710c7812 */ /* 0x000fe400078ec0ff */
[----:B------:R-:W-:Y:S02]  /*33680*/  PRMT R5, R5, 0x5410, R10 ;  /* 0x0000541005057816 */ /* 0x000fe4000000000a */
[----:B------:R-:W-:-:S02]  /*33690*/  PRMT R8, R9, 0x3340, R8 ;  /* 0x0000334009087816 */ /* 0x000fc40000000008 */
[----:B------:R-:W-:Y:S02]  /*336a0*/  PRMT R11, R12, 0x3340, R11 ;  /* 0x000033400c0b7816 */ /* 0x000fe4000000000b */
[----:B------:R-:W-:Y:S02]  /*336b0*/  LOP3.LUT R9, R75, 0xffff, RZ, 0xc0, !PT ;  /* 0x0000ffff4b097812 */ /* 0x000fe400078ec0ff */
[----:B------:R-:W-:Y:S02]  /*336c0*/  LOP3.LUT R10, R97, 0xffff, RZ, 0xc0, !PT ;  /* 0x0000ffff610a7812 */ /* 0x000fe400078ec0ff */
[----:B------:R-:W-:Y:S02]  /*336d0*/  PRMT R6, R11, 0x5410, R6 ;  /* 0x000054100b067816 */ /* 0x000fe40000000006 */
[----:B------:R-:W-:Y:S02]  /*336e0*/  PRMT R9, R10, 0x3340, R9 ;  /* 0x000033400a097816 */ /* 0x000fe40000000009 */
[----:B------:R-:W-:-:S02]  /*336f0*/  LOP3.LUT R10, R91, 0xffff, RZ, 0xc0, !PT ;  /* 0x0000ffff5b0a7812 */ /* 0x000fc400078ec0ff */
[----:B------:R-:W-:Y:S01]  /*33700*/  LOP3.LUT R11, R93, 0xffff, RZ, 0xc0, !PT ;  /* 0x0000ffff5d0b7812 */ /* 0x000fe200078ec0ff */
[----:B------:R0:W-:Y:S03]  /*33710*/  STL.128 [R1+0x370], R4 ;  /* 0x0003700401007387 */ /* 0x0001e60000100c00 */
[----:B------:R-:W-:Y:S02]  /*33720*/  PRMT R10, R11, 0x3340, R10 ;  /* 0x000033400b0a7816 */ /* 0x000fe4000000000a */
[----:B------:R-:W-:Y:S02]  /*33730*/  LOP3.LUT R11, R80, 0xffff, RZ, 0xc0, !PT ;  /* 0x0000ffff500b7812 */ /* 0x000fe400078ec0ff */
[----:B------:R-:W-:Y:S02]  /*33740*/  LOP3.LUT R12, R73, 0xffff, RZ, 0xc0, !PT ;  /* 0x0000ffff490c7812 */ /* 0x000fe400078ec0ff */
[----:B0-----:R-:W-:-:S02]  /*33750*/  LOP3.LUT R4, R94, 0xffff, RZ, 0xc0, !PT ;  /* 0x0000ffff5e047812 */ /* 0x001fc400078ec0ff */
        /* <DEDUP_REMOVED lines=19> */
[----:B------:R-:W-:Y:S02]  /*33890*/  PRMT R7, R12, 0x5410, R7 ;  /* 0x000054100c077816 */ /* 0x000fe40000000007 */
[----:B------:R-:W-:Y:S02]  /*338a0*/  PRMT R12, R13, 0x3340, R10 ;  /* 0x000033400d0c7816 */ /* 0x000fe4000000000a */
[----:B------:R-:W-:Y:S01]  /*338b0*/  PRMT R9, R8, 0x3340, R79 ;  /* 0x0000334008097816 */ /* 0x000fe2000000004f */
[----:B------:R0:W-:Y:S01]  /*338c0*/  STL.128 [R1+0x380], R4 ;  /* 0x0003800401007387 */ /* 0x0001e20000100c00 */
[----:B------:R-:W-:Y:S02]  /*338d0*/  LOP3.LUT R11, R71, 0xffff, RZ, 0xc0, !PT ;  /* 0x0000ffff470b7812 */ /* 0x000fe400078ec0ff */
[----:B------:R-:W-:-:S02]  /*338e0*/  LOP3.LUT R78, R26, 0xffff, RZ, 0xc0, !PT ;  /* 0x0000ffff1a4e7812 */ /* 0x000fc400078ec0ff */
[----:B------:R-:W-:Y:S02]  /*338f0*/  PRMT R14, R11, 0x3340, R14 ;  /* 0x000033400b0e7816 */ /* 0x000fe4000000000e */
[----:B0-----:R-:W-:Y:S02]  /*33900*/  PRMT R5, R12, 0x5410, R9 ;  /* 0x000054100c057816 */ /* 0x001fe40000000009 */
[----:B------:R-:W-:Y:S02]  /*33910*/  LOP3.LUT R6, R23, 0xffff, RZ, 0xc0, !PT ;  /* 0x0000ffff17067812 */ /* 0x000fe400078ec0ff */
[----:B------:R-:W-:Y:S02]  /*33920*/  LOP3.LUT R9, R25, 0xffff, RZ, 0xc0, !PT ;  /* 0x0000ffff19097812 */ /* 0x000fe400078ec0ff */
[----:B------:R-:W-:Y:S02]  /*33930*/  PRMT R4, R11, 0x3340, R6 ;  /* 0x000033400b047816 */ /* 0x000fe40000000006 */
[----:B------:R-:W-:-:S02]  /*33940*/  PRMT R7, R9, 0x3340, R78 ;  /* 0x0000334009077816 */ /* 0x000fc4000000004e */
[--C-:B------:R-:W-:Y:S02]  /*33950*/  PRMT R12, R13, 0x3340, R0.reuse ;  /* 0x000033400d0c7816 */ /* 0x100fe40000000000 */
[----:B------:R-:W-:Y:S02]  /*33960*/  PRMT R4, R4, 0x5410, R7 ;  /* 0x0000541004047816 */ /* 0x000fe40000000007 */
[----:B------:R-:W-:-:S04]  /*33970*/  PRMT R7, R0, 0x3340, R0 ;  /* 0x0000334000077816 */ /* 0x000fc80000000000 */
[--C-:B------:R-:W-:Y:S02]  /*33980*/  PRMT R13, R12, 0x5410, R7.reuse ;  /* 0x000054100c0d7816 */ /* 0x100fe40000000007 */
[----:B------:R-:W-:Y:S02]  /*33990*/  PRMT R11, R14, 0x5410, R7 ;  /* 0x000054100e0b7816 */ /* 0x000fe40000000007 */
[----:B------:R-:W-:Y:S02]  /*339a0*/  LOP3.LUT R7, R117, 0xffff, RZ, 0xc0, !PT ;  /* 0x0000ffff75077812 */ /* 0x000fe400078ec0ff */
[----:B------:R-:W-:Y:S01]  /*339b0*/  LOP3.LUT R12, R118, 0xffff, RZ, 0xc0, !PT ;  /* 0x0000ffff760c7812 */ /* 0x000fe200078ec0ff */
[----:B------:R0:W-:Y:S01]  /*339c0*/  STL.64 [R1+0x98], R4 ;  /* 0x0000980401007387 */ /* 0x0001e20000100a00 */
[----:B------:R-:W-:Y:S02]  /*339d0*/  LOP3.LUT R14, R101, 0xffff, RZ, 0xc0, !PT ;  /* 0x0000ffff650e7812 */ /* 0x000fe400078ec0ff */
[----:B0-----:R-:W-:-:S02]  /*339e0*/  PRMT R4, R12, 0x3340, R7 ;  /* 0x000033400c047816 */ /* 0x001fc40000000007 */
[----:B------:R-:W-:Y:S02]  /*339f0*/  LOP3.LUT R7, R90, 0xffff, RZ, 0xc0, !PT ;  /* 0x0000ffff5a077812 */ /* 0x000fe400078ec0ff */
[----:B------:R-:W-:-:S04]  /*33a00*/  LOP3.LUT R12, R24, 0xffff, RZ, 0xc0, !PT ;  /* 0x0000ffff180c7812 */ /* 0x000fc800078ec0ff */
[----:B------:R-:W-:Y:S02]  /*33a10*/  PRMT R5, R12, 0x3340, R7 ;  /* 0x000033400c057816 */ /* 0x000fe40000000007 */
[----:B------:R-:W-:Y:S02]  /*33a20*/  LOP3.LUT R7, R126, 0xffff, RZ, 0xc0, !PT ;  /* 0x0000ffff7e077812 */ /* 0x000fe400078ec0ff */
[----:B------:R-:W-:-:S04]  /*33a30*/  LOP3.LUT R12, R125, 0xffff, RZ, 0xc0, !PT ;  /* 0x0000ffff7d0c7812 */ /* 0x000fc800078ec0ff */
[----:B------:R-:W-:Y:S02]  /*33a40*/  PRMT R7, R12, 0x3340, R7 ;  /* 0x000033400c077816 */ /* 0x000fe40000000007 */
[----:B------:R-:W-:Y:S02]  /*33a50*/  LOP3.LUT R12, R127, 0xffff, RZ, 0xc0, !PT ;  /* 0x0000ffff7f0c7812 */ /* 0x000fe400078ec0ff */
[----:B------:R-:W-:Y:S02]  /*33a60*/  PRMT R10, R10, 0x7604, R13 ;  /* 0x000076040a0a7816 */ /* 0x000fe4000000000d */
[----:B------:R-:W-:Y:S02]  /*33a70*/  PRMT R14, R12, 0x3340, R14 ;  /* 0x000033400c0e7816 */ /* 0x000fe4000000000e */
[----:B------:R-:W-:Y:S02]  /*33a80*/  LOP3.LUT R12, R123, 0xffff, RZ, 0xc0, !PT ;  /* 0x0000ffff7b0c7812 */ /* 0x000fe400078ec0ff */
[----:B------:R-:W-:-:S02]  /*33a90*/  LOP3.LUT R13, R122, 0xffff, RZ, 0xc0, !PT ;  /* 0x0000ffff7a0d7812 */ /* 0x000fc400078ec0ff */
[----:B------:R-:W-:Y:S02]  /*33aa0*/  LOP3.LUT R15, R124, 0xffff, RZ, 0xc0, !PT ;  /* 0x0000ffff7c0f7812 */ /* 0x000fe400078ec0ff */
[----:B------:R-:W-:Y:S02]  /*33ab0*/  PRMT R12, R13, 0x3340, R12 ;  /* 0x000033400d0c7816 */ /* 0x000fe4000000000c */
[----:B------:R-:W-:-:S04]  /*33ac0*/  LOP3.LUT R13, R119, 0xffff, RZ, 0xc0, !PT ;  /* 0x0000ffff770d7812 */ /* 0x000fc800078ec0ff */
[----:B------:R-:W-:Y:S02]  /*33ad0*/  PRMT R13, R15, 0x3340, R13 ;  /* 0x000033400f0d7816 */ /* 0x000fe4000000000d */
[----:B------:R-:W-:Y:S02]  /*33ae0*/  PRMT R11, R6, 0x7604, R11 ;  /* 0x00007604060b7816 */ /* 0x000fe4000000000b */
[----:B------:R-:W-:Y:S02]  /*33af0*/  PRMT R4, R5, 0x5410, R4 ;  /* 0x0000541005047816 */ /* 0x000fe40000000004 */
[----:B------:R-:W-:Y:S02]  /*33b00*/  PRMT R6, R13, 0x5410, R12 ;  /* 0x000054100d067816 */ /* 0x000fe4000000000c */
        /* <DEDUP_REMOVED lines=8> */
[----:B------:R-:W-:Y:S02]  /*33b90*/  LOP3.LUT R9, R31, 0xffff, RZ, 0xc0, !PT ;  /* 0x0000ffff1f097812 */ /* 0x000fe400078ec0ff */
[----:B------:R-:W-:Y:S02]  /*33ba0*/  LOP3.LUT R8, R30, 0xffff, RZ, 0xc0, !PT ;  /* 0x0000ffff1e087812 */ /* 0x000fe400078ec0ff */
[----:B------:R-:W-:Y:S02]  /*33bb0*/  PRMT R7, R14, 0x5410, R7 ;  /* 0x000054100e077816 */ /* 0x000fe40000000007 */
[----:B------:R-:W-:Y:S02]  /*33bc0*/  PRMT R5, R5, 0x5410, R12 ;  /* 0x0000541005057816 */ /* 0x000fe4000000000c */
[----:B------:R-:W-:Y:S02]  /*33bd0*/  PRMT R78, R78, 0x654, R11 ;  /* 0x000006544e4e7816 */ /* 0x000fe4000000000b */
[----:B------:R-:W-:-:S02]  /*33be0*/  PRMT R9, R8, 0x3340, R9 ;  /* 0x0000334008097816 */ /* 0x000fc40000000009 */
[----:B------:R-:W-:Y:S02]  /*33bf0*/  LOP3.LUT R8, R29, 0xffff, RZ, 0xc0, !PT ;  /* 0x0000ffff1d087812 */ /* 0x000fe400078ec0ff */
[----:B------:R-:W-:Y:S01]  /*33c00*/  LOP3.LUT R11, R28, 0xffff, RZ, 0xc0, !PT ;  /* 0x0000ffff1c0b7812 */ /* 0x000fe200078ec0ff */
[----:B------:R0:W-:Y:S01]  /*33c10*/  STL.128 [R1+0x360], R4 ;  /* 0x0003600401007387 */ /* 0x0001e20000100c00 */
[----:B------:R-:W-:Y:S02]  /*33c20*/  PRMT R79, R79, 0x654, R10 ;  /* 0x000006544f4f7816 */ /* 0x000fe4000000000a */
[----:B------:R-:W-:Y:S02]  /*33c30*/  LOP3.LUT R13, R82, 0xffff, RZ, 0xc0, !PT ;  /* 0x0000ffff520d7812 */ /* 0x000fe400078ec0ff */
[----:B------:R-:W-:Y:S02]  /*33c40*/  LOP3.LUT R10, R83, 0xffff, RZ, 0xc0, !PT ;  /* 0x0000ffff530a7812 */ /* 0x000fe400078ec0ff */
[----:B0-----:R-:W-:-:S02]  /*33c50*/  PRMT R6, R11, 0x3340, R8 ;  /* 0x000033400b067816 */ /* 0x001fc40000000008 */
[----:B------:R-:W-:Y:S02]  /*33c60*/  LOP3.LUT R8, R27, 0xffff, RZ, 0xc0, !PT ;  /* 0x0000ffff1b087812 */ /* 0x000fe400078ec0ff */
        /* <DEDUP_REMOVED lines=29> */
[----:B------:R-:W-:Y:S02]  /*33e40*/  PRMT R12, R7, 0x3340, R12 ;  /* 0x00003340070c7816 */ /* 0x000fe4000000000c */
[----:B------:R-:W-:Y:S02]  /*33e50*/  LOP3.LUT R7, R42, 0xffff, RZ, 0xc0, !PT ;  /* 0x0000ffff2a077812 */ /* 0x000fe400078ec0ff */
[----:B------:R-:W-:Y:S01]  /*33e60*/  LOP3.LUT R14, R41, 0xffff, RZ, 0xc0, !PT ;  /* 0x0000ffff290e7812 */ /* 0x000fe200078ec0ff */
[----:B------:R0:W-:Y:S01]  /*33e70*/  STL.U16 [R1+0x390], R6 ;  /* 0x0003900601007387 */ /* 0x0001e20000100400 */
[----:B------:R-:W-:-:S02]  /*33e80*/  LOP3.LUT R15, R56, 0xffff, RZ, 0xc0, !PT ;  /* 0x0000ffff380f7812 */ /* 0x000fc400078ec0ff */
[----:B------:R-:W-:Y:S02]  /*33e90*/  PRMT R7, R14, 0x3340, R7 ;  /* 0x000033400e077816 */ /* 0x000fe40000000007 */
[----:B0-----:R-:W-:Y:S02]  /*33ea0*/  LOP3.LUT R6, R55, 0xffff, RZ, 0xc0, !PT ;  /* 0x0000ffff37067812 */ /* 0x001fe400078ec0ff */
[----:B------:R-:W-:Y:S02]  /*33eb0*/  PRMT R12, R7, 0x5410, R12 ;  /* 0x00005410070c7816 */ /* 0x000fe4000000000c */
[----:B------:R-:W-:Y:S02]  /*33ec0*/  PRMT R15, R6, 0x3340, R15 ;  /* 0x00003340060f7816 */ /* 0x000fe4000000000f */
[----:B------:R-:W-:Y:S02]  /*33ed0*/  LOP3.LUT R6, R54, 0xffff, RZ, 0xc0, !PT ;  /* 0x0000ffff36067812 */ /* 0x000fe400078ec0ff */
[----:B------:R-:W-:-:S04]  /*33ee0*/  LOP3.LUT R7, R53, 0xffff, RZ, 0xc0, !PT ;  /* 0x0000ffff35077812 */ /* 0x000fc800078ec0ff */
        /* <DEDUP_REMOVED lines=21> */
[----:B------:R-:W-:-:S04]  /*34040*/  PRMT R6, R7, 0x3340, R6 ;  /* 0x0000334007067816 */ /* 0x000fc80000000006 */
[----:B------:R-:W-:Y:S02]  /*34050*/  PRMT R84, R6, 0x5410, R84 ;  /* 0x0000541006547816 */ /* 0x000fe40000000054 */
[----:B------:R-:W-:Y:S01]  /*34060*/  PRMT R6, R70, 0x7604, R69 ;  /* 0x0000760446067816 */ /* 0x000fe20000000045 */
[----:B--2---:R0:W-:Y:S04]  /*34070*/  STL.64 [R1+0x358], R62 ;  /* 0x0003583e01007387 */ /* 0x0041e80000100a00 */
[----:B------:R0:W-:Y:S04]  /*34080*/  STL.U16 [R1+0xc8], R6 ;  /* 0x0000c80601007387 */ /* 0x0001e80000100400 */
[----:B-----5:R0:W-:Y:S04]  /*34090*/  STL [R1+0x394], R249 ;  /* 0x000394f901007387 */ /* 0x0201e80000100800 */
[----:B------:R0:W-:Y:S04]  /*340a0*/  STL.64 [R1+0x398], R198 ;  /* 0x000398c601007387 */ /* 0x0001e80000100a00 */
[----:B------:R0:W-:Y:S04]  /*340b0*/  STL.64 [R1+0x90], R76 ;  /* 0x0000904c01007387 */ /* 0x0001e80000100a00 */
[----:B------:R0:W-:Y:S04]  /*340c0*/  STL [R1+0xcc], R17 ;  /* 0x0000cc1101007387 */ /* 0x0001e80000100800 */
[----:B------:R0:W-:Y:S04]  /*340d0*/  STL.64 [R1+0xd0], R2 ;  /* 0x0000d00201007387 */ /* 0x0001e80000100a00 */
[----:B------:R0:W-:Y:S04]  /*340e0*/  STL.128 [R1+0xa0], R8 ;  /* 0x0000a00801007387 */ /* 0x0001e80000100c00 */
[----:B------:R0:W-:Y:S04]  /*340f0*/  STL.128 [R1+0xb0], R12 ;  /* 0x0000b00c01007387 */ /* 0x0001e80000100c00 */
[----:B------:R0:W-:Y:S01]  /*34100*/  STL.64 [R1+0xc0], R84 ;  /* 0x0000c05401007387 */ /* 0x0001e20000100a00 */
[----:B------:R-:W-:-:S13]  /*34110*/  ISETP.GT.U32.AND P0, PT, R92, 0x1f, PT ;  /* 0x0000001f5c00780c */ /* 0x000fda0003f04070 */
[----:B0-----:R-:W-:Y:S05]  /*34120*/  @P0 BRA `(.L_x_440) ;  /* 0x0000015800f00947 */ /* 0x001fea0003800000 */
[----:B------:R-:W-:Y:S01]  /*34130*/  LOP3.LUT R2, R114, 0xffff, RZ, 0xc0, !PT ;  /* 0x0000ffff72027812 */ /* 0x000fe200078ec0ff */
[----:B------:R0:W-:Y:S01]  /*34140*/  STL.64 [R1+0x98], R4 ;  /* 0x0000980401007387 */ /* 0x0001e20000100a00 */
[----:B------:R-:W-:Y:S01]  /*34150*/  LOP3.LUT R3, R115, 0xffff, RZ, 0xc0, !PT ;  /* 0x0000ffff73037812 */ /* 0x000fe200078ec0ff */
[----:B------:R-:W-:Y:S01]  /*34160*/  BSSY.RECONVERGENT B0, `(.L_x_441) ;  /* 0x00000f4000007945 */ /* 0x000fe20003800200 */
[----:B------:R-:W-:Y:S01]  /*34170*/  LOP3.LUT R6, R86, 0xffff, RZ, 0xc0, !PT ;  /* 0x0000ffff56067812 */ /* 0x000fe200078ec0ff */
[----:B------:R0:W-:Y:S01]  /*34180*/  STL.64 [R1+0x90], R62 ;  /* 0x0000903e01007387 */ /* 0x0001e20000100a00 */
[----:B------:R-:W-:Y:S02]  /*34190*/  LOP3.LUT R7, R116, 0xffff, RZ, 0xc0, !PT ;  /* 0x0000ffff74077812 */ /* 0x000fe400078ec0ff */
[----:B------:R-:W-:Y:S01]  /*341a0*/  LOP3.LUT R8, R111, 0xffff, RZ, 0xc0, !PT ;  /* 0x0000ffff6f087812 */ /* 0x000fe200078ec0ff */
[----:B------:R0:W-:Y:S01]  /*341b0*/  STL [R1+0xcc], R249 ;  /* 0x0000ccf901007387 */ /* 0x0001e20000100800 */
[----:B------:R-:W-:-:S02]  /*341c0*/  LOP3.LUT R9, R112, 0xffff, RZ, 0xc0, !PT ;  /* 0x0000ffff70097812 */ /* 0x000fc400078ec0ff */
[----:B------:R-:W-:Y:S01]  /*341d0*/  LOP3.LUT R10, R87, 0xffff, RZ, 0xc0, !PT ;  /* 0x0000ffff570a7812 */ /* 0x000fe200078ec0ff */
[----:B------:R0:W-:Y:S01]  /*341e0*/  STL.64 [R1+0xd0], R198 ;  /* 0x0000d0c601007387 */ /* 0x0001e20000100a00 */
[----:B------:R-:W-:Y:S02]  /*341f0*/  LOP3.LUT R11, R113, 0xffff, RZ, 0xc0, !PT ;  /* 0x0000ffff710b7812 */ /* 0x000fe400078ec0ff */
        /* <DEDUP_REMOVED lines=61> */
[----:B------:R0:W-:Y:S01]  /*345d0*/  STL.64 [R1+0xc0], R2 ;  /* 0x0000c00201007387 */ /* 0x0001e20000100a00 */
[----:B------:R-:W-:Y:S02]  /*345e0*/  PRMT R8, R7, 0x5410, R8 ;  /* 0x0000541007087816 */ /* 0x000fe40000000008 */
[----:B------:R-:W-:Y:S01]  /*345f0*/  PRMT R10, R28, 0x5410, R21 ;  /* 0x000054101c0a7816 */ /* 0x000fe20000000015 */
[----:B------:R0:W-:Y:S04]  /*34600*/  STL.U16 [R1+0xc8], R6 ;  /* 0x0000c80601007387 */ /* 0x0001e80000100400 */
[----:B------:R0:W-:Y:S04]  /*34610*/  STL.128 [R1+0xb0], R12 ;  /* 0x0000b00c01007387 */ /* 0x0001e80000100c00 */
[----:B------:R0:W-:Y:S01]  /*34620*/  STL.128 [R1+0xa0], R8 ;  /* 0x0000a00801007387 */ /* 0x0001e20000100c00 */
[----:B------:R-:W-:Y:S05]  /*34630*/  @P1 BRA `(.L_x_442) ;  /* 0x0000000800981947 */ /* 0x000fea0003800000 */
[----:B0-----:R-:W2:Y:S01]  /*34640*/  LDL.64 R2, [R1+0x578] ;  /* 0x0005780001027983 */ /* 0x001ea20000100a00 */
[----:B------:R-:W-:Y:S01]  /*34650*/  IMAD.U32 R10, R22, 0x10000, RZ ;  /* 0x00010000160a7824 */ /* 0x000fe200078e00ff */
[----:B------:R-:W-:Y:S01]  /*34660*/  LOP3.LUT R6, R26, 0xff, RZ, 0xc0, !PT ;  /* 0x000000ff1a067812 */ /* 0x000fe200078ec0ff */
[----:B------:R-:W-:Y:S01]  /*34670*/  IMAD.U32 R60, R60, 0x10000, RZ ;  /* 0x000100003c3c7824 */ /* 0x000fe200078e00ff */
[----:B------:R-:W-:Y:S01]  /*34680*/  LOP3.LUT R4, R121, 0xff, RZ, 0xc0, !PT ;  /* 0x000000ff79047812 */ /* 0x000fe200078ec0ff */
[----:B------:R-:W-:Y:S01]  /*34690*/  STS.64 [R18+0x338], R62 ;  /* 0x0003383e12007388 */ /* 0x000fe20000000a00 */
[----:B------:R-:W-:Y:S02]  /*346a0*/  PRMT R6, R119, 0x7604, R6 ;  /* 0x0000760477067816 */ /* 0x000fe40000000006 */
[----:B------:R-:W-:Y:S01]  /*346b0*/  LOP3.LUT R11, R10, 0xff0000, RZ, 0xc0, !PT ;  /* 0x00ff00000a0b7812 */ /* 0x000fe200078ec0ff */
[----:B------:R-:W-:Y:S01]  /*346c0*/  STS [R18+0x374], R249 ;  /* 0x000374f912007388 */ /* 0x000fe20000000800 */
[----:B------:R-:W-:-:S02]  /*346d0*/  LOP3.LUT R7, R60, 0xff0000, RZ, 0xc0, !PT ;  /* 0x00ff00003c077812 */ /* 0x000fc400078ec0ff */
[----:B------:R-:W-:Y:S01]  /*346e0*/  PRMT R4, R120, 0x7604, R4 ;  /* 0x0000760478047816 */ /* 0x000fe20000000004 */
[----:B------:R-:W-:Y:S01]  /*346f0*/  IMAD.IADD R40, R6, 0x1, R11 ;  /* 0x0000000106287824 */ /* 0x000fe200078e020b */
[----:B------:R-:W-:Y:S01]  /*34700*/  LOP3.LUT R15, R88, 0xffff, RZ, 0xc0, !PT ;  /* 0x0000ffff580f7812 */ /* 0x000fe200078ec0ff */
[----:B------:R-:W-:Y:S01]  /*34710*/  STS.64 [R18+0x378], R198 ;  /* 0x000378c612007388 */ /* 0x000fe20000000a00 */
[----:B------:R-:W-:Y:S01]  /*34720*/  LOP3.LUT R30, R110, 0xffff, RZ, 0xc0, !PT ;  /* 0x0000ffff6e1e7812 */ /* 0x000fe200078ec0ff */
[----:B------:R-:W-:Y:S01]  /*34730*/  IMAD.IADD R43, R4, 0x1, R7 ;  /* 0x00000001042b7824 */ /* 0x000fe200078e0207 */
[----:B------:R-:W-:Y:S02]  /*34740*/  LOP3.LUT R6, R86, 0xffff, RZ, 0xc0, !PT ;  /* 0x0000ffff56067812 */ /* 0x000fe400078ec0ff */
[----:B------:R-:W-:Y:S02]  /*34750*/  LOP3.LUT R27, R116, 0xffff, RZ, 0xc0, !PT ;  /* 0x0000ffff741b7812 */ /* 0x000fe400078ec0ff */
[----:B------:R-:W-:-:S02]  /*34760*/  LOP3.LUT R26, R115, 0xffff, RZ, 0xc0, !PT ;  /* 0x0000ffff731a7812 */ /* 0x000fc400078ec0ff */
[----:B------:R-:W-:Y:S02]  /*34770*/  LOP3.LUT R21, R114, 0xffff, RZ, 0xc0, !PT ;  /* 0x0000ffff72157812 */ /* 0x000fe400078ec0ff */
[----:B------:R-:W-:Y:S02]  /*34780*/  PRMT R13, R61, 0x7604, R72 ;  /* 0x000076043d0d7816 */ /* 0x000fe40000000048 */
[----:B------:R-:W-:Y:S02]  /*34790*/  LOP3.LUT R12, R87, 0xffff, RZ, 0xc0, !PT ;  /* 0x0000ffff570c7812 */ /* 0x000fe400078ec0ff */
[----:B------:R-:W-:Y:S01]  /*347a0*/  LOP3.LUT R29, R113, 0xffff, RZ, 0xc0, !PT ;  /* 0x0000ffff711d7812 */ /* 0x000fe200078ec0ff */
[----:B------:R0:W-:Y:S01]  /*347b0*/  STS.U16 [R18+0x370], R13 ;  /* 0x0003700d12007388 */ /* 0x0001e20000000400 */
[----:B------:R-:W-:Y:S02]  /*347c0*/  LOP3.LUT R25, R112, 0xffff, RZ, 0xc0, !PT ;  /* 0x0000ffff70197812 */ /* 0x000fe400078ec0ff */
[----:B------:R-:W-:-:S02]  /*347d0*/  LOP3.LUT R22, R111, 0xffff, RZ, 0xc0, !PT ;  /* 0x0000ffff6f167812 */ /* 0x000fc400078ec0ff */
[----:B------:R-:W-:Y:S02]  /*347e0*/  PRMT R33, R30, 0x3340, R15 ;  /* 0x000033401e217816 */ /* 0x000fe4000000000f */
[----:B------:R-:W-:Y:S02]  /*347f0*/  LOP3.LUT R28, R109, 0xffff, RZ, 0xc0, !PT ;  /* 0x0000ffff6d1c7812 */ /* 0x000fe400078ec0ff */
[----:B------:R-:W-:Y:S02]  /*34800*/  LOP3.LUT R23, R108, 0xffff, RZ, 0xc0, !PT ;  /* 0x0000ffff6c177812 */ /* 0x000fe400078ec0ff */
[----:B------:R-:W-:Y:S02]  /*34810*/  PRMT R6, R27, 0x3340, R6 ;  /* 0x000033401b067816 */ /* 0x000fe40000000006 */
[C---:B------:R-:W-:Y:S01]  /*34820*/  PRMT R15, R26.reuse, 0x3340, R21 ;  /* 0x000033401a0f7816 */ /* 0x040fe20000000015 */
[----:B------:R-:W-:Y:S01]  /*34830*/  IMAD.U32 R26, R26, 0x10000, RZ ;  /* 0x000100001a1a7824 */ /* 0x000fe200078e00ff */
[----:B------:R-:W-:-:S02]  /*34840*/  LOP3.LUT R4, R90, 0xffff, RZ, 0xc0, !PT ;  /* 0x0000ffff5a047812 */ /* 0x000fc400078ec0ff */
[----:B------:R-:W-:Y:S02]  /*34850*/  LOP3.LUT R41, R24, 0xffff, RZ, 0xc0, !PT ;  /* 0x0000ffff18297812 */ /* 0x000fe400078ec0ff */
[----:B------:R-:W-:Y:S02]  /*34860*/  LOP3.LUT R11, R118, 0xffff, RZ, 0xc0, !PT ;  /* 0x0000ffff760b7812 */ /* 0x000fe400078ec0ff */
[----:B------:R-:W-:Y:S02]  /*34870*/  LOP3.LUT R10, R117, 0xffff, RZ, 0xc0, !PT ;  /* 0x0000ffff750a7812 */ /* 0x000fe400078ec0ff */
[----:B0-----:R-:W-:Y:S02]  /*34880*/  PRMT R13, R29, 0x3340, R12 ;  /* 0x000033401d0d7816 */ /* 0x001fe4000000000c */
[C---:B------:R-:W-:Y:S01]  /*34890*/  PRMT R14, R25.reuse, 0x3340, R22 ;  /* 0x00003340190e7816 */ /* 0x040fe20000000016 */
[----:B------:R-:W-:Y:S01]  /*348a0*/  IMAD.U32 R25, R25, 0x10000, RZ ;  /* 0x0001000019197824 */ /* 0x000fe200078e00ff */
[C---:B------:R-:W-:Y:S01]  /*348b0*/  PRMT R12, R28.reuse, 0x3340, R23 ;  /* 0x000033401c0c7816 */ /* 0x040fe20000000017 */
[----:B------:R-:W-:Y:S01]  /*348c0*/  IMAD.U32 R28, R28, 0x10000, RZ ;  /* 0x000100001c1c7824 */ /* 0x000fe200078e00ff */
[----:B------:R-:W-:Y:S01]  /*348d0*/  PRMT R15, R6, 0x5410, R15 ;  /* 0x00005410060f7816 */ /* 0x000fe2000000000f */
[----:B------:R-:W-:Y:S01]  /*348e0*/  IMAD.MOV.U32 R6, RZ, RZ, R8 ;  /* 0x000000ffff067224 */ /* 0x000fe200078e0008 */
[----:B------:R-:W-:-:S02]  /*348f0*/  PRMT R7, R41, 0x3340, R4 ;  /* 0x0000334029077816 */ /* 0x000fc40000000004 */
[C---:B------:R-:W-:Y:S01]  /*34900*/  PRMT R4, R11.reuse, 0x3340, R10 ;  /* 0x000033400b047816 */ /* 0x040fe2000000000a */
[----:B------:R-:W-:Y:S01]  /*34910*/  IMAD.U32 R11, R11, 0x10000, RZ ;  /* 0x000100000b0b7824 */ /* 0x000fe200078e00ff */
[----:B------:R-:W-:Y:S02]  /*34920*/  LOP3.LUT R35, R89, 0xffff, RZ, 0xc0, !PT ;  /* 0x0000ffff59237812 */ /* 0x000fe400078ec0ff */
[----:B------:R-:W-:Y:S02]  /*34930*/  LOP3.LUT R42, R107, 0xffff, RZ, 0xc0, !PT ;  /* 0x0000ffff6b2a7812 */ /* 0x000fe400078ec0ff */
[----:B------:R-:W-:Y:S02]  /*34940*/  LOP3.LUT R45, R106, 0xffff, RZ, 0xc0, !PT ;  /* 0x0000ffff6a2d7812 */ /* 0x000fe400078ec0ff */
[----:B------:R-:W-:Y:S02]  /*34950*/  LOP3.LUT R8, R105, 0xffff, RZ, 0xc0, !PT ;  /* 0x0000ffff69087812 */ /* 0x000fe400078ec0ff */
[----:B------:R-:W-:-:S02]  /*34960*/  PRMT R14, R13, 0x5410, R14 ;  /* 0x000054100d0e7816 */ /* 0x000fc4000000000e */
[----:B------:R-:W-:Y:S01]  /*34970*/  PRMT R13, R33, 0x5410, R12 ;  /* 0x00005410210d7816 */ /* 0x000fe2000000000c */
[----:B------:R-:W-:Y:S01]  /*34980*/  IMAD.U32 R33, R20, 0x10000, RZ ;  /* 0x0001000014217824 */ /* 0x000fe200078e00ff */
[----:B------:R-:W-:Y:S02]  /*34990*/  LOP3.LUT R12, R31, 0xff, RZ, 0xc0, !PT ;  /* 0x000000ff1f0c7812 */ /* 0x000fe400078ec0ff */
[----:B------:R-:W-:Y:S01]  /*349a0*/  PRMT R4, R7, 0x5410, R4 ;  /* 0x0000541007047816 */ /* 0x000fe20000000004 */
[----:B------:R-:W-:Y:S01]  /*349b0*/  IMAD.MOV.U32 R7, RZ, RZ, R9 ;  /* 0x000000ffff077224 */ /* 0x000fe200078e0009 */
[----:B------:R-:W-:Y:S02]  /*349c0*/  PRMT R35, R42, 0x3340, R35 ;  /* 0x000033402a237816 */ /* 0x000fe40000000023 */
[C---:B------:R-:W-:Y:S01]  /*349d0*/  PRMT R34, R45.reuse, 0x3340, R8 ;  /* 0x000033402d227816 */ /* 0x040fe20000000008 */
[----:B------:R-:W-:Y:S01]  /*349e0*/  IMAD.U32 R45, R45, 0x10000, RZ ;  /* 0x000100002d2d7824 */ /* 0x000fe200078e00ff */
[----:B------:R-:W-:Y:S01]  /*349f0*/  LOP3.LUT R36, R73, 0xffff, RZ, 0xc0, !PT ;  /* 0x0000ffff49247812 */ /* 0x000fe200078ec0ff */
[----:B------:R0:W-:Y:S01]  /*34a00*/  STS.128 [R18+0x340], R4 ;  /* 0x0003400412007388 */ /* 0x0001e20000000c00 */
[----:B------:R-:W-:-:S02]  /*34a10*/  LOP3.LUT R31, R104, 0xffff, RZ, 0xc0, !PT ;  /* 0x0000ffff681f7812 */ /* 0x000fc400078ec0ff */
[----:B------:R-:W-:Y:S02]  /*34a20*/  LOP3.LUT R9, R103, 0xffff, RZ, 0xc0, !PT ;  /* 0x0000ffff67097812 */ /* 0x000fe400078ec0ff */
[----:B------:R-:W-:Y:S02]  /*34a30*/  LOP3.LUT R20, R102, 0xffff, RZ, 0xc0, !PT ;  /* 0x0000ffff66147812 */ /* 0x000fe400078ec0ff */
[----:B------:R-:W-:Y:S02]  /*34a40*/  PRMT R44, R101, 0x7604, R12 ;  /* 0x00007604652c7816 */ /* 0x000fe4000000000c */
[----:B------:R-:W-:Y:S02]  /*34a50*/  PRMT R12, R35, 0x5410, R34 ;  /* 0x00005410230c7816 */ /* 0x000fe40000000022 */
[----:B------:R-:W-:Y:S02]  /*34a60*/  LOP3.LUT R33, R33, 0xff0000, RZ, 0xc0, !PT ;  /* 0x00ff000021217812 */ /* 0x000fe400078ec0ff */
[----:B------:R-:W-:Y:S01]  /*34a70*/  PRMT R35, R31, 0x3340, R36 ;  /* 0x000033401f237816 */ /* 0x000fe20000000024 */
[----:B------:R1:W-:Y:S01]  /*34a80*/  STS.128 [R18+0x350], R12 ;  /* 0x0003500c12007388 */ /* 0x0003e20000000c00 */
[C---:B------:R-:W-:Y:S01]  /*34a90*/  PRMT R34, R9.reuse, 0x3340, R20 ;  /* 0x0000334009227816 */ /* 0x040fe20000000014 */
[----:B------:R-:W-:Y:S01]  /*34aa0*/  IMAD.IADD R44, R44, 0x1, R33 ;  /* 0x000000012c2c7824 */ /* 0x000fe200078e0221 */
[----:B0-----:R-:W-:Y:S01]  /*34ab0*/  LOP3.LUT R4, R80, 0xffff, RZ, 0xc0, !PT ;  /* 0x0000ffff50047812 */ /* 0x001fe200078ec0ff */
[----:B------:R-:W-:Y:S01]  /*34ac0*/  IMAD.U32 R9, R9, 0x10000, RZ ;  /* 0x0001000009097824 */ /* 0x000fe200078e00ff */
[----:B------:R-:W-:-:S02]  /*34ad0*/  PRMT R7, R35, 0x5410, R34 ;  /* 0x0000541023077816 */ /* 0x000fc40000000022 */
[----:B------:R-:W-:Y:S02]  /*34ae0*/  LOP3.LUT R47, R74, 0xffff, RZ, 0xc0, !PT ;  /* 0x0000ffff4a2f7812 */ /* 0x000fe400078ec0ff */
[----:B------:R-:W-:Y:S02]  /*34af0*/  LOP3.LUT R38, R100, 0xffff, RZ, 0xc0, !PT ;  /* 0x0000ffff64267812 */ /* 0x000fe400078ec0ff */
[----:B------:R-:W-:Y:S02]  /*34b00*/  LOP3.LUT R36, R99, 0xffff, RZ, 0xc0, !PT ;  /* 0x0000ffff63247812 */ /* 0x000fe400078ec0ff */
[----:B------:R-:W-:Y:S02]  /*34b10*/  LOP3.LUT R33, R98, 0xffff, RZ, 0xc0, !PT ;  /* 0x0000ffff62217812 */ /* 0x000fe400078ec0ff */
[----:B------:R-:W-:Y:S02]  /*34b20*/  LOP3.LUT R46, R75, 0xffff, RZ, 0xc0, !PT ;  /* 0x0000ffff4b2e7812 */ /* 0x000fe400078ec0ff */
[----:B-1----:R-:W-:-:S02]  /*34b30*/  LOP3.LUT R15, R94, 0xffff, RZ, 0xc0, !PT ;  /* 0x0000ffff5e0f7812 */ /* 0x002fc400078ec0ff */
[----:B------:R-:W-:Y:S02]  /*34b40*/  LOP3.LUT R39, R97, 0xffff, RZ, 0xc0, !PT ;  /* 0x0000ffff61277812 */ /* 0x000fe400078ec0ff */
[----:B------:R-:W-:Y:S02]  /*34b50*/  LOP3.LUT R35, R96, 0xffff, RZ, 0xc0, !PT ;  /* 0x0000ffff60237812 */ /* 0x000fe400078ec0ff */
[----:B------:R-:W-:Y:S02]  /*34b60*/  LOP3.LUT R34, R95, 0xffff, RZ, 0xc0, !PT ;  /* 0x0000ffff5f227812 */ /* 0x000fe400078ec0ff */
[----:B------:R-:W-:Y:S02]  /*34b70*/  LOP3.LUT R37, R93, 0xffff, RZ, 0xc0, !PT ;  /* 0x0000ffff5d257812 */ /* 0x000fe400078ec0ff */
[----:B------:R-:W-:Y:S02]  /*34b80*/  LOP3.LUT R14, R91, 0xffff, RZ, 0xc0, !PT ;  /* 0x0000ffff5b0e7812 */ /* 0x000fe400078ec0ff */
[----:B------:R-:W-:-:S02]  /*34b90*/  PRMT R13, R15, 0x3340, R4 ;  /* 0x000033400f0d7816 */ /* 0x000fc40000000004 */
[----:B------:R-:W-:Y:S02]  /*34ba0*/  PRMT R47, R38, 0x3340, R47 ;  /* 0x00003340262f7816 */ /* 0x000fe4000000002f */
[C---:B------:R-:W-:Y:S01]  /*34bb0*/  PRMT R6, R36.reuse, 0x3340, R33 ;  /* 0x0000334024067816 */ /* 0x040fe20000000021 */
[----:B------:R-:W-:Y:S01]  /*34bc0*/  IMAD.U32 R36, R36, 0x10000, RZ ;  /* 0x0001000024247824 */ /* 0x000fe200078e00ff */
[----:B------:R-:W-:Y:S02]  /*34bd0*/  PRMT R46, R39, 0x3340, R46 ;  /* 0x00003340272e7816 */ /* 0x000fe4000000002e */
[C---:B------:R-:W-:Y:S01]  /*34be0*/  PRMT R5, R35.reuse, 0x3340, R34 ;  /* 0x0000334023057816 */ /* 0x040fe20000000022 */
[----:B------:R-:W-:Y:S01]  /*34bf0*/  IMAD.U32 R35, R35, 0x10000, RZ ;  /* 0x0001000023237824 */ /* 0x000fe200078e00ff */
[C---:B------:R-:W-:Y:S01]  /*34c00*/  PRMT R4, R37.reuse, 0x3340, R14 ;  /* 0x0000334025047816 */ /* 0x040fe2000000000e */
[----:B------:R-:W-:Y:S01]  /*34c10*/  IMAD.U32 R37, R37, 0x10000, RZ ;  /* 0x0001000025257824 */ /* 0x000fe200078e00ff */
[----:B------:R-:W-:-:S02]  /*34c20*/  PRMT R6, R47, 0x5410, R6 ;  /* 0x000054102f067816 */ /* 0x000fc40000000006 */
[----:B------:R-:W-:Y:S02]  /*34c30*/  PRMT R5, R46, 0x5410, R5 ;  /* 0x000054102e057816 */ /* 0x000fe40000000005 */
[----:B------:R-:W-:Y:S01]  /*34c40*/  PRMT R4, R13, 0x5410, R4 ;  /* 0x000054100d047816 */ /* 0x000fe20000000004 */
[----:B------:R-:W-:Y:S01]  /*34c50*/  IMAD R13, R17, 0x1000000, R44 ;  /* 0x01000000110d7824 */ /* 0x000fe200078e022c */
[----:B------:R-:W-:Y:S02]  /*34c60*/  LOP3.LUT R30, R30, 0xff, RZ, 0xc0, !PT ;  /* 0x000000ff1e1e7812 */ /* 0x000fe400078ec0ff */
[----:B------:R-:W-:Y:S01]  /*34c70*/  LOP3.LUT R29, R29, 0xff, RZ, 0xc0, !PT ;  /* 0x000000ff1d1d7812 */ /* 0x000fe200078ec0ff */
[----:B------:R0:W-:Y:S01]  /*34c80*/  STS.128 [R18+0x360], R4 ;  /* 0x0003600412007388 */ /* 0x0001e20000000c00 */
[----:B------:R-:W-:Y:S02]  /*34c90*/  PRMT R30, R88, 0x7604, R30 ;  /* 0x00007604581e7816 */ /* 0x000fe4000000001e */
[----:B------:R-:W-:-:S02]  /*34ca0*/  PRMT R29, R87, 0x7604, R29 ;  /* 0x00007604571d7816 */ /* 0x000fc4000000001d */
[----:B------:R-:W-:Y:S02]  /*34cb0*/  LOP3.LUT R15, R15, 0xff, RZ, 0xc0, !PT ;  /* 0x000000ff0f0f7812 */ /* 0x000fe400078ec0ff */
[----:B------:R-:W-:Y:S02]  /*34cc0*/  LOP3.LUT R38, R38, 0xff, RZ, 0xc0, !PT ;  /* 0x000000ff26267812 */ /* 0x000fe400078ec0ff */
[----:B------:R-:W-:Y:S02]  /*34cd0*/  LOP3.LUT R41, R41, 0xff, RZ, 0xc0, !PT ;  /* 0x000000ff29297812 */ /* 0x000fe400078ec0ff */
[----:B------:R-:W-:Y:S02]  /*34ce0*/  LOP3.LUT R42, R42, 0xff, RZ, 0xc0, !PT ;  /* 0x000000ff2a2a7812 */ /* 0x000fe400078ec0ff */
[----:B------:R-:W-:Y:S02]  /*34cf0*/  LOP3.LUT R27, R27, 0xff, RZ, 0xc0, !PT ;  /* 0x000000ff1b1b7812 */ /* 0x000fe400078ec0ff */
[----:B------:R-:W-:-:S02]  /*34d00*/  LOP3.LUT R39, R39, 0xff, RZ, 0xc0, !PT ;  /* 0x000000ff27277812 */ /* 0x000fc400078ec0ff */
[----:B0-----:R-:W-:Y:S02]  /*34d10*/  LOP3.LUT R5, R28, 0xff0000, RZ, 0xc0, !PT ;  /* 0x00ff00001c057812 */ /* 0x001fe400078ec0ff */
[----:B------:R-:W-:Y:S02]  /*34d20*/  LOP3.LUT R4, R25, 0xff0000, RZ, 0xc0, !PT ;  /* 0x00ff000019047812 */ /* 0x000fe400078ec0ff */
[----:B------:R-:W-:Y:S01]  /*34d30*/  LOP3.LUT R31, R31, 0xff, RZ, 0xc0, !PT ;  /* 0x000000ff1f1f7812 */ /* 0x000fe200078ec0ff */
[----:B------:R-:W-:Y:S01]  /*34d40*/  IMAD.IADD R30, R30, 0x1, R5 ;  /* 0x000000011e1e7824 */ /* 0x000fe200078e0205 */
[----:B------:R-:W-:Y:S01]  /*34d50*/  LOP3.LUT R12, R11, 0xff0000, RZ, 0xc0, !PT ;  /* 0x00ff00000b0c7812 */ /* 0x000fe200078ec0ff */
[----:B------:R-:W-:Y:S01]  /*34d60*/  IMAD.IADD R29, R29, 0x1, R4 ;  /* 0x000000011d1d7824 */ /* 0x000fe200078e0204 */
[----:B------:R-:W-:Y:S01]  /*34d70*/  PRMT R15, R80, 0x7604, R15 ;  /* 0x00007604500f7816 */ /* 0x000fe2000000000f */
[----:B------:R-:W-:Y:S01]  /*34d80*/  IMAD R11, R16, 0x1000000, R43 ;  /* 0x01000000100b7824 */ /* 0x000fe200078e022b */
[----:B------:R-:W-:-:S02]  /*34d90*/  LOP3.LUT R4, R37, 0xff0000, RZ, 0xc0, !PT ;  /* 0x00ff000025047812 */ /* 0x000fc400078ec0ff */
[----:B------:R-:W-:Y:S02]  /*34da0*/  PRMT R38, R74, 0x7604, R38 ;  /* 0x000076044a267816 */ /* 0x000fe40000000026 */
[----:B------:R-:W-:Y:S01]  /*34db0*/  LOP3.LUT R5, R36, 0xff0000, RZ, 0xc0, !PT ;  /* 0x00ff000024057812 */ /* 0x000fe200078ec0ff */
[----:B------:R-:W-:Y:S01]  /*34dc0*/  IMAD.IADD R15, R15, 0x1, R4 ;  /* 0x000000010f0f7824 */ /* 0x000fe200078e0204 */
        /* <DEDUP_REMOVED lines=18> */
[----:B------:R-:W-:-:S02]  /*34ef0*/  IMAD R8, R8, 0x1000000, R45 ;  /* 0x0100000008087824 */ /* 0x000fc400078e022d */
[----:B------:R-:W-:Y:S01]  /*34f00*/  IMAD.IADD R31, R31, 0x1, R16 ;  /* 0x000000011f1f7824 */ /* 0x000fe200078e0210 */
[----:B------:R-:W-:Y:S01]  /*34f10*/  PRMT R14, R61, 0x7604, R5 ;  /* 0x000076043d0e7816 */ /* 0x000fe20000000005 */
[----:B------:R-:W-:Y:S02]  /*34f20*/  IMAD R9, R23, 0x1000000, R30 ;  /* 0x0100000017097824 */ /* 0x000fe400078e021e */
[----:B------:R-:W-:Y:S02]  /*34f30*/  IMAD R6, R22, 0x1000000, R29 ;  /* 0x0100000016067824 */ /* 0x000fe400078e021d */
[----:B------:R-:W-:Y:S02]  /*34f40*/  IMAD R7, R21, 0x1000000, R26 ;  /* 0x0100000015077824 */ /* 0x000fe400078e021a */
[----:B------:R-:W-:Y:S02]  /*34f50*/  IMAD R5, R34, 0x1000000, R39 ;  /* 0x0100000022057824 */ /* 0x000fe400078e0227 */
[----:B------:R-:W-:-:S02]  /*34f60*/  IMAD R16, R33, 0x1000000, R38 ;  /* 0x0100000021107824 */ /* 0x000fc400078e0226 */
[----:B------:R-:W-:Y:S02]  /*34f70*/  IMAD R17, R20, 0x1000000, R31 ;  /* 0x0100000014117824 */ /* 0x000fe400078e021f */
[----:B------:R-:W-:Y:S02]  /*34f80*/  IMAD.MOV.U32 R15, RZ, RZ, R249 ;  /* 0x000000ffff0f7224 */ /* 0x000fe400078e00f9 */
[----:B--2---:R-:W-:-:S05]  /*34f90*/  IMAD.WIDE.U32 R2, R138, 0x48, R2 ;  /* 0x000000488a027825 */ /* 0x004fca00078e0002 */
[----:B------:R-:W-:Y:S04]  /*34fa0*/  ST.E.64.STRONG.GPU desc[UR8][R2.64+0x900], R62 ;  /* 0x0009003e02007985 */ /* 0x000fe8000c10fb08 */
[----:B------:R-:W-:Y:S04]  /*34fb0*/  ST.E.64.STRONG.GPU desc[UR8][R2.64+0x938], R14 ;  /* 0x0009380e02007985 */ /* 0x000fe8000c10fb08 */
[----:B------:R-:W-:Y:S04]  /*34fc0*/  ST.E.64.STRONG.GPU desc[UR8][R2.64+0x910], R12 ;  /* 0x0009100c02007985 */ /* 0x000fe8000c10fb08 */
[----:B------:R-:W-:Y:S04]  /*34fd0*/  ST.E.64.STRONG.GPU desc[UR8][R2.64+0x908], R10 ;  /* 0x0009080a02007985 */ /* 0x000fe8000c10fb08 */
[----:B------:R-:W-:Y:S04]  /*34fe0*/  ST.E.64.STRONG.GPU desc[UR8][R2.64+0x918], R8 ;  /* 0x0009180802007985 */ /* 0x000fe8000c10fb08 */
[----:B------:R-:W-:Y:S04]  /*34ff0*/  ST.E.64.STRONG.GPU desc[UR8][R2.64+0x920], R6 ;  /* 0x0009200602007985 */ /* 0x000fe8000c10fb08 */
[----:B------:R-:W-:Y:S04]  /*35000*/  ST.E.64.STRONG.GPU desc[UR8][R2.64+0x928], R4 ;  /* 0x0009280402007985 */ /* 0x000fe8000c10fb08 */
[----:B------:R-:W-:Y:S04]  /*35010*/  ST.E.64.STRONG.GPU desc[UR8][R2.64+0x940], R198 ;  /* 0x000940c602007985 */ /* 0x000fe8000c10fb08 */
[----:B------:R0:W-:Y:S04]  /*35020*/  ST.E.64.STRONG.GPU desc[UR8][R2.64+0x930], R16 ;  /* 0x0009301002007985 */ /* 0x0001e8000c10fb08 */
[----:B------:R-:W0:Y:S01]  /*35030*/  LDL.64 R18, [R1+0x570] ;  /* 0x0005700001127983 */ /* 0x000e220000100a00 */
[----:B------:R-:W-:-:S02]  /*35040*/  IMAD.MOV.U32 R21, RZ, RZ, 0x64 ;  /* 0x00000064ff157424 */ /* 0x000fc400078e00ff */
[----:B0-----:R-:W-:Y:S01]  /*35050*/  IMAD.WIDE.U32 R2, R138, 0x4, R18 ;  /* 0x000000048a027825 */ /* 0x001fe200078e0012 */
[----:B------:R-:W-:Y:S06]  /*35060*/  MEMBAR.ALL.GPU ;  /* 0x0000000000007992 */ /* 0x000fec000000a000 */
[----:B------:R-:W-:-:S00]  /*35070*/  ERRBAR ;  /* 0x00000000000079ab */ /* 0x000fc00000000000 */
[----:B------:R-:W-:Y:S06]  /*35080*/  CGAERRBAR ;  /* 0x00000000000075ab */ /* 0x000fec0000000000 */
[----:B------:R1:W-:Y:S02]  /*35090*/  ST.E.STRONG.GPU desc[UR8][R2.64+0x80], R21 ;  /* 0x0000801502007985 */ /* 0x0003e4000c10f908 */
.L_x_442:
[----:B------:R-:W-:Y:S05]  /*350a0*/  BSYNC.RECONVERGENT B0 ;  /* 0x0000000000007941 */ /* 0x000fea0003800200 */
.L_x_441:
[----:B------:R-:W2:Y:S01]  /*350b0*/  LDCU UR4, c[0x0][0x370] ;  /* 0x00006e00ff0477ac */ /* 0x000ea20008000800 */
[----:B------:R3:W-:Y:S04]  /*350c0*/  STL [R1+0x154], RZ ;  /* 0x000154ff01007387 */ /* 0x0007e80000100800 */
[----:B------:R3:W-:Y:S04]  /*350d0*/  STL.64 [R1+0x158], RZ ;  /* 0x000158ff01007387 */ /* 0x0007e80000100a00 */
[----:B------:R3:W-:Y:S01]  /*350e0*/  STL.U8 [R1+0x120], RZ ;  /* 0x000120ff01007387 */ /* 0x0007e20000100000 */
[----:B--2---:R-:W-:-:S09]  /*350f0*/  UISETP.GT.U32.AND UP0, UPT, UR4, 0x1f3, UPT ;  /* 0x000001f30400788c */ /* 0x004fd2000bf04070 */
[----:B---3--:R-:W-:Y:S05]  /*35100*/  BRA.U UP0, `(.L_x_443) ;  /* 0x0000000100087547 */ /* 0x008fea000b800000 */
[----:B------:R2:W-:Y:S06]  /*35110*/  MEMBAR.SC.CTA ;  /* 0x0000000000007992 */ /* 0x0005ec0000000000 */
[----:B--2---:R-:W-:Y:S05]  /*35120*/  BRA `(.L_x_444) ;  /* 0x0000000000087947 */ /* 0x004fea0003800000 */
.L_x_443:
[----:B------:R-:W-:Y:S05]  /*35130*/  NANOSLEEP 0x1c2 ;  /* 0x000001c20000795d */ /* 0x000fea0003800000 */
[----:B------:R-:W-:Y:S01]  /*35140*/  NOP ;  /* 0x0000000000007918 */ /* 0x000fe20000000000 */
.L_x_444:
[----:B01----:R-:W-:-:S05]  /*35150*/  LOP3.LUT R3, RZ, R92, RZ, 0x33, !PT ;  /* 0x0000005cff037212 */ /* 0x003fca00078e33ff */
[----:B------:R-:W-:-:S07]  /*35160*/  IMAD.IADD R5, R3, 0x1, R138 ;  /* 0x0000000103057824 */ /* 0x000fce00078e028a */
.L_x_446:
[----:B------:R-:W2:Y:S02]  /*35170*/  LDL.64 R2, [R1+0x570] ;  /* 0x0005700001027983 */ /* 0x000ea40000100a00 */
[----:B--2---:R-:W-:-:S06]  /*35180*/  IMAD.WIDE R2, R5, 0x4, R2 ;  /* 0x0000000405027825 */ /* 0x004fcc00078e0202 */
[----:B------:R-:W2:Y:S01]  /*35190*/  LD.E.STRONG.GPU R2, desc[UR8][R2.64+0x80] ;  /* 0x0000800802027980 */ /* 0x000ea2000c10f900 */
[----:B------:R-:W-:Y:S05]  /*351a0*/  YIELD ;  /* 0x0000000000007946 */ /* 0x000fea0003800000 */
[----:B--2---:R-:W-:Y:S01]  /*351b0*/  ISETP.NE.AND P0, PT, R2, 0x63, PT ;  /* 0x000000630200780c */ /* 0x004fe20003f05270 */
[----:B------:R-:W-:Y:S06]  /*351c0*/  MEMBAR.SC.GPU ;  /* 0x0000000000007992 */ /* 0x000fec0000002000 */
[----:B------:R-:W-:-:S00]  /*351d0*/  ERRBAR ;  /* 0x00000000000079ab */ /* 0x000fc00000000000 */
[----:B------:R-:W-:Y:S06]  /*351e0*/  CGAERRBAR ;  /* 0x00000000000075ab */ /* 0x000fec0000000000 */
[----:B------:R-:W-:Y:S01]  /*351f0*/  CCTL.IVALL ;  /* 0x00000000ff00798f */ /* 0x000fe20002000000 */
[----:B------:R-:W-:-:S03]  /*35200*/  UMOV UR4, 0xffffffff ;  /* 0xffffffff00047882 */ /* 0x000fc60000000000 */
[----:B------:R-:W-:Y:S05]  /*35210*/  BRA.DIV UR4, `(.L_x_445) ;  /* 0x0000075a04087947 */ /* 0x000fea000b800000 */
[----:B------:R-:W-:-:S13]  /*35220*/  VOTE.ANY P0, !P0 ;  /* 0x0000000000ff7806 */ /* 0x000fda0004000100 */
.L_x_1446:
[----:B------:R-:W-:Y:S05]  /*35230*/  @P0 BRA `(.L_x_446) ;  /* 0xfffffffc00cc0947 */ /* 0x000fea000383ffff */
[----:B------:R-:W-:Y:S01]  /*35240*/  ISETP.NE.AND P0, PT, R2, 0x65, PT ;  /* 0x000000650200780c */ /* 0x000fe20003f05270 */
[----:B------:R-:W-:-:S12]  /*35250*/  BSSY.RECONVERGENT B0, `(.L_x_447) ;  /* 0x0000089000007945 */ /* 0x000fd80003800200 */
[----:B------:R-:W-:Y:S05]  /*35260*/  @!P0 BRA `(.L_x_448) ;  /* 0x0000000400188947 */ /* 0x000fea0003800000 */
[----:B------:R-:W-:Y:S02]  /*35270*/  ISETP.NE.AND P1, PT, R2, 0x64, PT ;  /* 0x000000640200780c */ /* 0x000fe40003f25270 */
[----:B------:R-:W-:Y:S02]  /*35280*/  CS2R R4, SRZ ;  /* 0x0000000000047805 */ /* 0x000fe4000001ff00 */
[----:B------:R-:W-:Y:S01]  /*35290*/  PRMT R85, RZ, 0x7610, R85 ;  /* 0x00007610ff557816 */ /* 0x000fe20000000055 */
[----:B------:R-:W-:-:S08]  /*352a0*/  IMAD.MOV.U32 R27, RZ, RZ, RZ ;  /* 0x000000ffff1b7224 */ /* 0x000fd000078e00ff */
[----:B------:R-:W-:Y:S05]  /*352b0*/  @P1 BRA `(.L_x_449) ;  /* 0x0000000800081947 */ /* 0x000fea0003800000 */
[----:B------:R-:W2:Y:S01]  /*352c0*/  LDL.64 R18, [R1+0x578] ;  /* 0x0005780001127983 */ /* 0x000ea20000100a00 */
[----:B------:R-:W0:Y:S01]  /*352d0*/  S2UR UR4, SR_CTAID.X ;  /* 0x00000000000479c3 */ /* 0x000e220000002500 */
[----:B------:R-:W1:Y:S02]  /*352e0*/  S2R R3, SR_TID.X ;  /* 0x0000000000037919 */ /* 0x000e640000002100 */
[----:B-1----:R-:W-:-:S05]  /*352f0*/  LOP3.LUT R3, RZ, R3, RZ, 0x33, !PT ;  /* 0x00000003ff037212 */ /* 0x002fca00078e33ff */
[----:B0-----:R-:W-:-:S04]  /*35300*/  VIADD R3, R3, UR4 ;  /* 0x0000000403037c36 */ /* 0x001fc80008000000 */
[----:B--2---:R-:W-:-:S05]  /*35310*/  IMAD.WIDE R18, R3, 0x48, R18 ;  /* 0x0000004803127825 */ /* 0x004fca00078e0212 */
[----:B------:R-:W2:Y:S04]  /*35320*/  LD.E.64.STRONG.GPU R166, desc[UR8][R18.64+0x918] ;  /* 0x0009180812a67980 */ /* 0x000ea8000c10fb00 */
[----:B------:R-:W3:Y:S04]  /*35330*/  LD.E.64.STRONG.GPU R16, desc[UR8][R18.64+0x908] ;  /* 0x0009080812107980 */ /* 0x000ee8000c10fb00 */
[----:B------:R-:W4:Y:S04]  /*35340*/  LD.E.64.STRONG.GPU R14, desc[UR8][R18.64+0x910] ;  /* 0x00091008120e7980 */ /* 0x000f28000c10fb00 */
[----:B------:R-:W4:Y:S04]  /*35350*/  LD.E.64.STRONG.GPU R12, desc[UR8][R18.64+0x920] ;  /* 0x00092008120c7980 */ /* 0x000f28000c10fb00 */
[----:B------:R-:W4:Y:S04]  /*35360*/  LD.E.64.STRONG.GPU R8, desc[UR8][R18.64+0x928] ;  /* 0x0009280812087980 */ /* 0x000f28000c10fb00 */
[----:B------:R-:W4:Y:S04]  /*35370*/  LD.E.64.STRONG.GPU R6, desc[UR8][R18.64+0x930] ;  /* 0x0009300812067980 */ /* 0x000f28000c10fb00 */
[----:B------:R-:W4:Y:S04]  /*35380*/  LD.E.64.STRONG.GPU R26, desc[UR8][R18.64+0x938] ;  /* 0x00093808121a7980 */ /* 0x000f28000c10fb00 */
[----:B------:R0:W5:Y:S04]  /*35390*/  LD.E.64.STRONG.GPU R4, desc[UR8][R18.64+0x940] ;  /* 0x0009400812047980 */ /* 0x000168000c10fb00 */
[----:B------:R0:W5:Y:S01]  /*353a0*/  LD.E.64.STRONG.GPU R10, desc[UR8][R18.64+0x900] ;  /* 0x00090008120a7980 */ /* 0x000162000c10fb00 */
[----:B--2---:R-:W-:-:S02]  /*353b0*/  SHF.R.U64 R174, R166, 0x8, R167 ;  /* 0x00000008a6ae7819 */ /* 0x004fc400000012a7 */
[C-C-:B------:R-:W-:Y:S02]  /*353c0*/  SHF.R.U64 R158, R166.reuse, 0x10, R167.reuse ;  /* 0x00000010a69e7819 */ /* 0x140fe400000012a7 */
[--C-:B------:R-:W-:Y:S02]  /*353d0*/  SHF.R.U64 R157, R166, 0x18, R167.reuse ;  /* 0x00000018a69d7819 */ /* 0x100fe400000012a7 */
[--C-:B------:R-:W-:Y:S02]  /*353e0*/  SHF.R.U32.HI R173, RZ, 0x8, R167.reuse ;  /* 0x00000008ffad7819 */ /* 0x100fe400000116a7 */
[--C-:B------:R-:W-:Y:S02]  /*353f0*/  SHF.R.U32.HI R182, RZ, 0x10, R167.reuse ;  /* 0x00000010ffb67819 */ /* 0x100fe400000116a7 */
[----:B------:R-:W-:Y:S02]  /*35400*/  SHF.R.U32.HI R181, RZ, 0x18, R167 ;  /* 0x00000018ffb57819 */ /* 0x000fe400000116a7 */
[----:B------:R-:W-:-:S02]  /*35410*/  PRMT R191, R167, 0x7610, R191 ;  /* 0x00007610a7bf7816 */ /* 0x000fc400000000bf */
[C-C-:B---3--:R-:W-:Y:S02]  /*35420*/  SHF.R.U64 R178, R16.reuse, 0x8, R17.reuse ;  /* 0x0000000810b27819 */ /* 0x148fe40000001211 */
[C-C-:B------:R-:W-:Y:S02]  /*35430*/  SHF.R.U64 R190, R16.reuse, 0x10, R17.reuse ;  /* 0x0000001010be7819 */ /* 0x140fe40000001211 */
[C---:B------:R-:W-:Y:S02]  /*35440*/  SHF.R.U64 R189, R16.reuse, 0x18, R17 ;  /* 0x0000001810bd7819 */ /* 0x040fe40000001211 */
[----:B------:R-:W-:Y:S02]  /*35450*/  PRMT R85, R16, 0x7610, R85 ;  /* 0x0000761010557816 */ /* 0x000fe40000000055 */
[--C-:B------:R-:W-:Y:S02]  /*35460*/  SHF.R.U32.HI R177, RZ, 0x8, R17.reuse ;  /* 0x00000008ffb17819 */ /* 0x100fe40000011611 */
[----:B------:R-:W-:-:S02]  /*35470*/  SHF.R.U32.HI R188, RZ, 0x10, R17 ;  /* 0x00000010ffbc7819 */ /* 0x000fc40000011611 */
[----:B------:R-:W-:Y:S02]  /*35480*/  SHF.R.U32.HI R187, RZ, 0x18, R17 ;  /* 0x00000018ffbb7819 */ /* 0x000fe40000011611 */
[----:B------:R-:W-:Y:S02]  /*35490*/  PRMT R194, R17, 0x7610, R194 ;  /* 0x0000761011c27816 */ /* 0x000fe400000000c2 */
[C-C-:B----4-:R-:W-:Y:S02]  /*354a0*/  SHF.R.U64 R176, R14.reuse, 0x8, R15.reuse ;  /* 0x000000080eb07819 */ /* 0x150fe4000000120f */
[C-C-:B------:R-:W-:Y:S02]  /*354b0*/  SHF.R.U64 R186, R14.reuse, 0x10, R15.reuse ;  /* 0x000000100eba7819 */ /* 0x140fe4000000120f */
[C---:B------:R-:W-:Y:S02]  /*354c0*/  SHF.R.U64 R185, R14.reuse, 0x18, R15 ;  /* 0x000000180eb97819 */ /* 0x040fe4000000120f */
[----:B------:R-:W-:-:S02]  /*354d0*/  PRMT R193, R14, 0x7610, R193 ;  /* 0x000076100ec17816 */ /* 0x000fc400000000c1 */
[--C-:B------:R-:W-:Y:S02]  /*354e0*/  SHF.R.U32.HI R175, RZ, 0x8, R15.reuse ;  /* 0x00000008ffaf7819 */ /* 0x100fe4000001160f */
[--C-:B------:R-:W-:Y:S02]  /*354f0*/  SHF.R.U32.HI R184, RZ, 0x10, R15.reuse ;  /* 0x00000010ffb87819 */ /* 0x100fe4000001160f */
[----:B------:R-:W-:Y:S02]  /*35500*/  SHF.R.U32.HI R183, RZ, 0x18, R15 ;  /* 0x00000018ffb77819 */ /* 0x000fe4000001160f */
[----:B------:R-:W-:Y:S02]  /*35510*/  PRMT R192, R15, 0x7610, R192 ;  /* 0x000076100fc07816 */ /* 0x000fe400000000c0 */
[C-C-:B------:R-:W-:Y:S02]  /*35520*/  SHF.R.U64 R172, R12.reuse, 0x8, R13.reuse ;  /* 0x000000080cac7819 */ /* 0x140fe4000000120d */
[----:B------:R-:W-:-:S02]  /*35530*/  SHF.R.U64 R156, R12, 0x10, R13 ;  /* 0x000000100c9c7819 */ /* 0x000fc4000000120d */
[C---:B------:R-:W-:Y:S02]  /*35540*/  SHF.R.U64 R155, R12.reuse, 0x18, R13 ;  /* 0x000000180c9b7819 */ /* 0x040fe4000000120d */
[----:B------:R-:W-:Y:S02]  /*35550*/  PRMT R165, R12, 0x7610, R165 ;  /* 0x000076100ca57816 */ /* 0x000fe400000000a5 */
[--C-:B------:R-:W-:Y:S02]  /*35560*/  SHF.R.U32.HI R171, RZ, 0x8, R13.reuse ;  /* 0x00000008ffab7819 */ /* 0x100fe4000001160d */
[--C-:B------:R-:W-:Y:S02]  /*35570*/  SHF.R.U32.HI R154, RZ, 0x10, R13.reuse ;  /* 0x00000010ff9a7819 */ /* 0x100fe4000001160d */
[----:B------:R-:W-:Y:S02]  /*35580*/  SHF.R.U32.HI R153, RZ, 0x18, R13 ;  /* 0x00000018ff997819 */ /* 0x000fe4000001160d */
[----:B------:R-:W-:-:S02]  /*35590*/  PRMT R164, R13, 0x7610, R164 ;  /* 0x000076100da47816 */ /* 0x000fc400000000a4 */
[C-C-:B------:R-:W-:Y:S02]  /*355a0*/  SHF.R.U64 R170, R8.reuse, 0x8, R9.reuse ;  /* 0x0000000808aa7819 */ /* 0x140fe40000001209 */
[C-C-:B------:R-:W-:Y:S02]  /*355b0*/  SHF.R.U64 R152, R8.reuse, 0x10, R9.reuse ;  /* 0x0000001008987819 */ /* 0x140fe40000001209 */
[C---:B------:R-:W-:Y:S02]  /*355c0*/  SHF.R.U64 R151, R8.reuse, 0x18, R9 ;  /* 0x0000001808977819 */ /* 0x040fe40000001209 */
[----:B------:R-:W-:Y:S02]  /*355d0*/  PRMT R163, R8, 0x7610, R163 ;  /* 0x0000761008a37816 */ /* 0x000fe400000000a3 */
[--C-:B------:R-:W-:Y:S02]  /*355e0*/  SHF.R.U32.HI R169, RZ, 0x8, R9.reuse ;  /* 0x00000008ffa97819 */ /* 0x100fe40000011609 */
[----:B------:R-:W-:-:S02]  /*355f0*/  SHF.R.U32.HI R150, RZ, 0x10, R9 ;  /* 0x00000010ff967819 */ /* 0x000fc40000011609 */
[----:B------:R-:W-:Y:S02]  /*35600*/  SHF.R.U32.HI R149, RZ, 0x18, R9 ;  /* 0x00000018ff957819 */ /* 0x000fe40000011609 */
[----:B------:R-:W-:Y:S02]  /*35610*/  PRMT R162, R9, 0x7610, R162 ;  /* 0x0000761009a27816 */ /* 0x000fe400000000a2 */
[C-C-:B------:R-:W-:Y:S02]  /*35620*/  SHF.R.U64 R168, R6.reuse, 0x8, R7.reuse ;  /* 0x0000000806a87819 */ /* 0x140fe40000001207 */
[C-C-:B------:R-:W-:Y:S02]  /*35630*/  SHF.R.U64 R148, R6.reuse, 0x10, R7.reuse ;  /* 0x0000001006947819 */ /* 0x140fe40000001207 */
[C---:B------:R-:W-:Y:S02]  /*35640*/  SHF.R.U64 R147, R6.reuse, 0x18, R7 ;  /* 0x0000001806937819 */ /* 0x040fe40000001207 */
[----:B------:R-:W-:-:S02]  /*35650*/  PRMT R161, R6, 0x7610, R161 ;  /* 0x0000761006a17816 */ /* 0x000fc400000000a1 */
[--C-:B------:R-:W-:Y:S02]  /*35660*/  SHF.R.U32.HI R167, RZ, 0x8, R7.reuse ;  /* 0x00000008ffa77819 */ /* 0x100fe40000011607 */
[--C-:B------:R-:W-:Y:S02]  /*35670*/  SHF.R.U32.HI R146, RZ, 0x10, R7.reuse ;  /* 0x00000010ff927819 */ /* 0x100fe40000011607 */
[----:B------:R-:W-:Y:S02]  /*35680*/  SHF.R.U32.HI R145, RZ, 0x18, R7 ;  /* 0x00000018ff917819 */ /* 0x000fe40000011607 */
[----:B------:R-:W-:Y:S02]  /*35690*/  PRMT R160, R7, 0x7610, R160 ;  /* 0x0000761007a07816 */ /* 0x000fe400000000a0 */
[C---:B------:R-:W-:Y:S02]  /*356a0*/  SHF.R.U64 R179, R26.reuse, 0x8, R27 ;  /* 0x000000081ab37819 */ /* 0x040fe4000000121b */
[----:B------:R-:W-:Y:S01]  /*356b0*/  PRMT R159, R26, 0x7610, R159 ;  /* 0x000076101a9f7816 */ /* 0x000fe2000000009f */
[----:B0-----:R-:W-:Y:S06]  /*356c0*/  BRA `(.L_x_449) ;  /* 0x0000000400047947 */ /* 0x001fec0003800000 */
.L_x_448:
        /* <DEDUP_REMOVED lines=15> */
[----:B--2---:R-:W-:-:S02]  /*357c0*/  PRMT R159, R26, 0x7610, R159 ;  /* 0x000076101a9f7816 */ /* 0x004fc4000000009f */
[----:B------:R-:W-:Y:S02]  /*357d0*/  SHF.R.U64 R26, R26, 0x8, R27 ;  /* 0x000000081a1a7819 */ /* 0x000fe4000000121b */
[C-C-:B---3--:R-:W-:Y:S02]  /*357e0*/  SHF.R.U64 R174, R166.reuse, 0x8, R167.reuse ;  /* 0x00000008a6ae7819 */ /* 0x148fe400000012a7 */
[C-C-:B------:R-:W-:Y:S02]  /*357f0*/  SHF.R.U64 R158, R166.reuse, 0x10, R167.reuse ;  /* 0x00000010a69e7819 */ /* 0x140fe400000012a7 */
[--C-:B------:R-:W-:Y:S02]  /*35800*/  SHF.R.U64 R157, R166, 0x18, R167.reuse ;  /* 0x00000018a69d7819 */ /* 0x100fe400000012a7 */
        /* <DEDUP_REMOVED lines=44> */
[----:B0-----:R-:W-:-:S07]  /*35ad0*/  PRMT R179, R26, 0x7610, R179 ;  /* 0x000076101ab37816 */ /* 0x001fce00000000b3 */
.L_x_449:
[----:B------:R-:W-:Y:S05]  /*35ae0*/  BSYNC.RECONVERGENT B0 ;  /* 0x0000000000007941 */ /* 0x000fea0003800200 */
.L_x_447:
[----:B------:R-:W-:-:S03]  /*35af0*/  UMOV UR4, 0xffffffff ;  /* 0xffffffff00047882 */ /* 0x000fc60000000000 */
[----:B------:R-:W-:Y:S05]  /*35b00*/  BRA.DIV UR4, `(.L_x_450) ;  /* 0x0000074e04f07947 */ /* 0x000fea000b800000 */
        /* <DEDUP_REMOVED lines=8> */
[----:B------:R-:W0:Y:S01]  /*35b90*/  S2R R25, SR_GEMASK ;  /* 0x0000000000197919 */ /* 0x000e220000003c00 */
[----:B------:R-:W-:Y:S02]  /*35ba0*/  PRMT R12, R171, 0x7604, R12 ;  /* 0x00007604ab0c7816 */ /* 0x000fe4000000000c */
[----:B------:R-:W-:Y:S01]  /*35bb0*/  LOP3.LUT R9, R9, 0xff0000, RZ, 0xc0, !PT ;  /* 0x00ff000009097812 */ /* 0x000fe200078ec0ff */
[----:B------:R-:W-:Y:S01]  /*35bc0*/  IMAD.IADD R20, R3, 0x1, R6 ;  /* 0x0000000103147824 */ /* 0x000fe200078e0206 */
[----:B------:R-:W-:Y:S01]  /*35bd0*/  LOP3.LUT R7, R165, 0xff, RZ, 0xc0, !PT ;  /* 0x000000ffa5077812 */ /* 0x000fe200078ec0ff */
[----:B------:R-:W-:Y:S01]  /*35be0*/  IMAD.U32 R3, R148, 0x10000, RZ ;  /* 0x0001000094037824 */ /* 0x000fe200078e00ff */
[----:B------:R-:W-:Y:S01]  /*35bf0*/  LOP3.LUT R8, R8, 0xff0000, RZ, 0xc0, !PT ;  /* 0x00ff000008087812 */ /* 0x000fe200078ec0ff */
[----:B------:R-:W-:Y:S01]  /*35c00*/  IMAD.IADD R23, R12, 0x1, R9 ;  /* 0x000000010c177824 */ /* 0x000fe200078e0209 */
[----:B------:R-:W-:Y:S01]  /*35c10*/  PRMT R7, R172, 0x7604, R7 ;  /* 0x00007604ac077816 */ /* 0x000fe20000000007 */
[----:B------:R-:W-:Y:S01]  /*35c20*/  IMAD.U32 R6, R146, 0x10000, RZ ;  /* 0x0001000092067824 */ /* 0x000fe200078e00ff */
[----:B------:R-:W-:-:S02]  /*35c30*/  LOP3.LUT R9, R161, 0xff, RZ, 0xc0, !PT ;  /* 0x000000ffa1097812 */ /* 0x000fc400078ec0ff */
[----:B------:R-:W-:Y:S01]  /*35c40*/  LOP3.LUT R3, R3, 0xff0000, RZ, 0xc0, !PT ;  /* 0x00ff000003037812 */ /* 0x000fe200078ec0ff */
[----:B------:R-:W-:Y:S01]  /*35c50*/  IMAD.IADD R22, R7, 0x1, R8 ;  /* 0x0000000107167824 */ /* 0x000fe200078e0208 */
[----:B------:R-:W-:Y:S01]  /*35c60*/  PRMT R18, R168, 0x7604, R9 ;  /* 0x00007604a8127816 */ /* 0x000fe20000000009 */
        /* <DEDUP_REMOVED lines=11> */
[----:B------:R-:W-:Y:S02]  /*35d20*/  PRMT R13, R177, 0x7604, R13 ;  /* 0x00007604b10d7816 */ /* 0x000fe4000000000d */
[----:B------:R-:W-:Y:S02]  /*35d30*/  LOP3.LUT R35, R184, 0xffff, RZ, 0xc0, !PT ;  /* 0x0000ffffb8237812 */ /* 0x000fe400078ec0ff */
[----:B------:R-:W-:Y:S01]  /*35d40*/  LOP3.LUT R36, R192, 0xffff, RZ, 0xc0, !PT ;  /* 0x0000ffffc0247812 */ /* 0x000fe200078ec0ff */
[----:B------:R-:W-:Y:S01]  /*35d50*/  IMAD.IADD R13, R13, 0x1, R3 ;  /* 0x000000010d0d7824 */ /* 0x000fe200078e0203 */
[----:B------:R-:W-:Y:S01]  /*35d60*/  LOP3.LUT R14, R162, 0xff, RZ, 0xc0, !PT ;  /* 0x000000ffa20e7812 */ /* 0x000fe200078ec0ff */
[----:B------:R-:W-:Y:S01]  /*35d70*/  IMAD.U32 R3, R35, 0x10000, RZ ;  /* 0x0001000023037824 */ /* 0x000fe200078e00ff */
[----:B------:R-:W-:-:S02]  /*35d80*/  LOP3.LUT R15, R36, 0xff, RZ, 0xc0, !PT ;  /* 0x000000ff240f7812 */ /* 0x000fc400078ec0ff */
[----:B------:R-:W-:Y:S02]  /*35d90*/  LOP3.LUT R33, R182, 0xffff, RZ, 0xc0, !PT ;  /* 0x0000ffffb6217812 */ /* 0x000fe400078ec0ff */
[----:B------:R-:W-:Y:S02]  /*35da0*/  PRMT R15, R175, 0x7604, R15 ;  /* 0x00007604af0f7816 */ /* 0x000fe4000000000f */
[----:B------:R-:W-:Y:S02]  /*35db0*/  LOP3.LUT R3, R3, 0xff0000, RZ, 0xc0, !PT ;  /* 0x00ff000003037812 */ /* 0x000fe400078ec0ff */
[----:B------:R-:W-:Y:S02]  /*35dc0*/  PRMT R17, R169, 0x7604, R14 ;  /* 0x00007604a9117816 */ /* 0x000fe4000000000e */
[----:B------:R-:W-:Y:S01]  /*35dd0*/  LOP3.LUT R8, R8, 0xff0000, RZ, 0xc0, !PT ;  /* 0x00ff000008087812 */ /* 0x000fe200078ec0ff */
[----:B------:R-:W-:Y:S01]  /*35de0*/  IMAD.IADD R15, R15, 0x1, R3 ;  /* 0x000000010f0f7824 */ /* 0x000fe200078e0203 */
[----:B------:R-:W-:Y:S01]  /*35df0*/  LOP3.LUT R34, R191, 0xffff, RZ, 0xc0, !PT ;  /* 0x0000ffffbf227812 */ /* 0x000fe200078ec0ff */
[----:B------:R-:W-:Y:S01]  /*35e00*/  IMAD.U32 R3, R33, 0x10000, RZ ;  /* 0x0001000021037824 */ /* 0x000fe200078e00ff */
[----:B------:R-:W-:Y:S01]  /*35e10*/  LOP3.LUT R12, R160, 0xff, RZ, 0xc0, !PT ;  /* 0x000000ffa00c7812 */ /* 0x000fe200078ec0ff */
[----:B------:R-:W-:Y:S01]  /*35e20*/  IMAD.IADD R17, R17, 0x1, R8 ;  /* 0x0000000111117824 */ /* 0x000fe200078e0208 */
[----:B------:R-:W-:-:S02]  /*35e30*/  LOP3.LUT R21, R34, 0xff, RZ, 0xc0, !PT ;  /* 0x000000ff22157812 */ /* 0x000fc400078ec0ff */
[----:B------:R-:W-:Y:S02]  /*35e40*/  VOTE.ANY R8, PT, !P0 ;  /* 0x0000000000087806 */ /* 0x000fe400040e0100 */
[----:B------:R-:W-:Y:S02]  /*35e50*/  PRMT R21, R173, 0x7604, R21 ;  /* 0x00007604ad157816 */ /* 0x000fe40000000015 */
[----:B------:R-:W-:Y:S02]  /*35e60*/  LOP3.LUT R3, R3, 0xff0000, RZ, 0xc0, !PT ;  /* 0x00ff000003037812 */ /* 0x000fe400078ec0ff */
[----:B0-----:R-:W-:Y:S02]  /*35e70*/  LOP3.LUT R98, R8, 0x80000000, R25, 0xec, !PT ;  /* 0x8000000008627812 */ /* 0x001fe400078eec19 */
[----:B------:R-:W-:Y:S01]  /*35e80*/  PRMT R19, R167, 0x7604, R12 ;  /* 0x00007604a7137816 */ /* 0x000fe2000000000c */
[----:B------:R-:W-:Y:S01]  /*35e90*/  IMAD.IADD R21, R21, 0x1, R3 ;  /* 0x0000000115157824 */ /* 0x000fe200078e0203 */
[----:B------:R-:W-:Y:S01]  /*35ea0*/  LOP3.LUT R6, R6, 0xff0000, RZ, 0xc0, !PT ;  /* 0x00ff000006067812 */ /* 0x000fe200078ec0ff */
[----:B------:R-:W-:Y:S01]  /*35eb0*/  VIADD R3, R98, 0xffffffff ;  /* 0xffffffff62037836 */ /* 0x000fe20000000000 */
[----:B------:R-:W-:-:S02]  /*35ec0*/  LOP3.LUT R39, R190, 0xffff, RZ, 0xc0, !PT ;  /* 0x0000ffffbe277812 */ /* 0x000fc400078ec0ff */
[----:B------:R-:W-:Y:S01]  /*35ed0*/  LOP3.LUT R40, R85, 0xffff, RZ, 0xc0, !PT ;  /* 0x0000ffff55287812 */ /* 0x000fe200078ec0ff */
[----:B------:R-:W-:Y:S01]  /*35ee0*/  IMAD.IADD R19, R19, 0x1, R6 ;  /* 0x0000000113137824 */ /* 0x000fe200078e0206 */
[----:B------:R-:W-:Y:S01]  /*35ef0*/  LOP3.LUT R98, R98, R3, RZ, 0xc, !PT ;  /* 0x0000000362627212 */ /* 0x000fe200078e0cff */
[----:B------:R-:W-:Y:S01]  /*35f00*/  IMAD.U32 R6, R39, 0x10000, RZ ;  /* 0x0001000027067824 */ /* 0x000fe200078e00ff */
[----:B------:R-:W-:Y:S02]  /*35f10*/  LOP3.LUT R3, R157, 0xffff, RZ, 0xc0, !PT ;  /* 0x0000ffff9d037812 */ /* 0x000fe400078ec0ff */
[----:B------:R-:W-:Y:S02]  /*35f20*/  LOP3.LUT R12, R40, 0xff, RZ, 0xc0, !PT ;  /* 0x000000ff280c7812 */ /* 0x000fe400078ec0ff */
[----:B------:R-:W-:Y:S01]  /*35f30*/  LOP3.LUT R6, R6, 0xff0000, RZ, 0xc0, !PT ;  /* 0x00ff000006067812 */ /* 0x000fe200078ec0ff */
[----:B------:R-:W-:Y:S01]  /*35f40*/  IMAD R20, R3, 0x1000000, R20 ;  /* 0x0100000003147824 */ /* 0x000fe200078e0214 */
[----:B------:R-:W-:Y:S01]  /*35f50*/  LOP3.LUT R3, R155, 0xffff, RZ, 0xc0, !PT ;  /* 0x0000ffff9b037812 */ /* 0x000fe200078ec0ff */
[----:B------:R-:W0:Y:S01]  /*35f60*/  POPC R98, R98 ;  /* 0x0000006200627309 */ /* 0x000e220000000000 */
[----:B------:R-:W-:-:S02]  /*35f70*/  PRMT R12, R178, 0x7604, R12 ;  /* 0x00007604b20c7816 */ /* 0x000fc4000000000c */
[----:B------:R-:W-:Y:S01]  /*35f80*/  LOP3.LUT R37, R186, 0xffff, RZ, 0xc0, !PT ;  /* 0x0000ffffba257812 */ /* 0x000fe200078ec0ff */
[----:B------:R-:W-:Y:S01]  /*35f90*/  IMAD R22, R3, 0x1000000, R22 ;  /* 0x0100000003167824 */ /* 0x000fe200078e0216 */
[----:B------:R-:W-:Y:S01]  /*35fa0*/  LOP3.LUT R3, R153, 0xffff, RZ, 0xc0, !PT ;  /* 0x0000ffff99037812 */ /* 0x000fe200078ec0ff */
[----:B------:R-:W-:Y:S01]  /*35fb0*/  IMAD.IADD R12, R12, 0x1, R6 ;  /* 0x000000010c0c7824 */ /* 0x000fe200078e0206 */
[----:B------:R-:W-:Y:S01]  /*35fc0*/  LOP3.LUT R38, R193, 0xffff, RZ, 0xc0, !PT ;  /* 0x0000ffffc1267812 */ /* 0x000fe200078ec0ff */
[----:B------:R-:W-:Y:S01]  /*35fd0*/  IMAD.U32 R6, R37, 0x10000, RZ ;  /* 0x0001000025067824 */ /* 0x000fe200078e00ff */
[----:B------:R-:W-:Y:S01]  /*35fe0*/  LOP3.LUT R30, R189, 0xffff, RZ, 0xc0, !PT ;  /* 0x0000ffffbd1e7812 */ /* 0x000fe200078ec0ff */
[----:B------:R-:W-:Y:S01]  /*35ff0*/  IMAD R23, R3, 0x1000000, R23 ;  /* 0x0100000003177824 */ /* 0x000fe200078e0217 */
[----:B------:R-:W-:Y:S02]  /*36000*/  LOP3.LUT R3, R151, 0xffff, RZ, 0xc0, !PT ;  /* 0x0000ffff97037812 */ /* 0x000fe400078ec0ff */
[----:B------:R-:W-:Y:S01]  /*36010*/  LOP3.LUT R14, R38, 0xff, RZ, 0xc0, !PT ;  /* 0x000000ff260e7812 */ /* 0x000fe200078ec0ff */
[----:B------:R-:W-:Y:S01]  /*36020*/  IMAD R12, R30, 0x1000000, R12 ;  /* 0x010000001e0c7824 */ /* 0x000fe200078e020c */
[----:B------:R-:W-:Y:S01]  /*36030*/  LOP3.LUT R6, R6, 0xff0000, RZ, 0xc0, !PT ;  /* 0x00ff000006067812 */ /* 0x000fe200078ec0ff */
[----:B------:R-:W-:Y:S01]  /*36040*/  IMAD R16, R3, 0x1000000, R16 ;  /* 0x0100000003107824 */ /* 0x000fe200078e0210 */
[----:B------:R-:W-:Y:S01]  /*36050*/  LOP3.LUT R3, R149, 0xffff, RZ, 0xc0, !PT ;  /* 0x0000ffff95037812 */ /* 0x000fe200078ec0ff */
[----:B0-----:R0:W1:Y:S01]  /*36060*/  SHFL.DOWN PT, R20, R20, 0x1, R98 ;  /* 0x0820000014147989 */ /* 0x00106200000e0062 */
[----:B------:R-:W-:-:S02]  /*36070*/  PRMT R14, R176, 0x7604, R14 ;  /* 0x00007604b00e7816 */ /* 0x000fc4000000000e */
[----:B------:R-:W-:Y:S01]  /*36080*/  LOP3.LUT R43, R187, 0xffff, RZ, 0xc0, !PT ;  /* 0x0000ffffbb2b7812 */ /* 0x000fe200078ec0ff */
[----:B------:R-:W-:Y:S01]  /*36090*/  IMAD R17, R3, 0x1000000, R17 ;  /* 0x0100000003117824 */ /* 0x000fe200078e0211 */
[----:B------:R-:W-:Y:S01]  /*360a0*/  LOP3.LUT R3, R147, 0xffff, RZ, 0xc0, !PT ;  /* 0x0000ffff93037812 */ /* 0x000fe200078ec0ff */
[----:B------:R-:W-:Y:S01]  /*360b0*/  IMAD.IADD R14, R14, 0x1, R6 ;  /* 0x000000010e0e7824 */ /* 0x000fe200078e0206 */
        /* <DEDUP_REMOVED lines=10> */
[----:B------:R0:W2:Y:S01]  /*36160*/  SHFL.DOWN PT, R22, R22, 0x1, R98 ;  /* 0x0820000016167989 */ /* 0x0000a200000e0062 */
[----:B------:R-:W-:Y:S01]  /*36170*/  IMAD R21, R26, 0x1000000, R21 ;  /* 0x010000001a157824 */ /* 0x000fe200078e0215 */
[----:B------:R-:W-:-:S02]  /*36180*/  PRMT R25, R179, 0x7604, R25 ;  /* 0x00007604b3197816 */ /* 0x000fc40000000019 */
[----:B------:R0:W3:Y:S04]  /*36190*/  SHFL.DOWN PT, R23, R23, 0x1, R98 ;  /* 0x0820000017177989 */ /* 0x0000e800000e0062 */
[----:B------:R0:W4:Y:S04]  /*361a0*/  SHFL.DOWN PT, R25, R25, 0x1, R98 ;  /* 0x0820000019197989 */ /* 0x00012800000e0062 */
[----:B------:R0:W0:Y:S04]  /*361b0*/  SHFL.DOWN PT, R16, R16, 0x1, R98 ;  /* 0x0820000010107989 */ /* 0x00002800000e0062 */
        /* <DEDUP_REMOVED lines=9> */
[----:B-----5:R0:W0:Y:S04]  /*36250*/  SHFL.DOWN PT, R6, R10, 0x1, R98 ;  /* 0x082000000a067989 */ /* 0x02002800000e0062 */
[----:B------:R0:W0:Y:S04]  /*36260*/  SHFL.DOWN PT, R7, R11, 0x1, R98 ;  /* 0x082000000b077989 */ /* 0x00002800000e0062 */
[----:B------:R0:W0:Y:S04]  /*36270*/  SHFL.DOWN PT, R8, R4, 0x1, R98 ;  /* 0x0820000004087989 */ /* 0x00002800000e0062 */
[----:B-1234-:R0:W0:Y:S02]  /*36280*/  SHFL.DOWN PT, R9, R5, 0x1, R98 ;  /* 0x0820000005097989 */ /* 0x01e02400000e0062 */
.L_x_1467:
[----:B------:R-:W1:Y:S01]  /*36290*/  S2R R31, SR_LANEID ;  /* 0x00000000001f7919 */ /* 0x000e620000000000 */
[----:B------:R-:W-:Y:S01]  /*362a0*/  BSSY.RECONVERGENT B1, `(.L_x_451) ;  /* 0x00000e5000017945 */ /* 0x000fe20003800200 */
[----:B-1----:R-:W-:-:S13]  /*362b0*/  ISETP.GE.AND P0, PT, R31, R98, PT ;  /* 0x000000621f00720c */ /* 0x002fda0003f06270 */
[----:B------:R-:W-:Y:S05]  /*362c0*/  @P0 BRA `(.L_x_452) ;  /* 0x0000000c00880947 */ /* 0x000fea0003800000 */
[----:B0-----:R0:W-:Y:S01]  /*362d0*/  STL.128 [R1+0x70], R16 ;  /* 0x0000701001007387 */ /* 0x0011e20000100c00 */
[----:B------:R-:W-:Y:S01]  /*362e0*/  ISETP.NE.U32.AND P0, PT, R10, RZ, PT ;  /* 0x000000ff0a00720c */ /* 0x000fe20003f05070 */
[----:B------:R-:W-:Y:S02]  /*362f0*/  BSSY.RECONVERGENT B0, `(.L_x_453) ;  /* 0x00000dd000007945 */ /* 0x000fe40003800200 */
[----:B------:R1:W-:Y:S01]  /*36300*/  STL.128 [R1+0x60], R20 ;  /* 0x0000601401007387 */ /* 0x0003e20000100c00 */
[----:B------:R-:W-:-:S03]  /*36310*/  ISETP.NE.AND.EX P0, PT, R11, RZ, PT, P0 ;  /* 0x000000ff0b00720c */ /* 0x000fc60003f05300 */
[----:B------:R2:W-:Y:S04]  /*36320*/  STL.128 [R1+0x50], R12 ;  /* 0x0000500c01007387 */ /* 0x0005e80000100c00 */
[----:B------:R-:W-:Y:S01]  /*36330*/  STL.64 [R1], R10 ;  /* 0x0000000a01007387 */ /* 0x000fe20000100a00 */
[----:B0-----:R-:W-:-:S03]  /*36340*/  LOP3.LUT R18, R178, 0xffff, RZ, 0xc0, !PT ;  /* 0x0000ffffb2127812 */ /* 0x001fc600078ec0ff */
[----:B------:R-:W-:Y:S01]  /*36350*/  STL [R1+0x3c], R27 ;  /* 0x00003c1b01007387 */ /* 0x000fe20000100800 */
[----:B------:R-:W-:Y:S02]  /*36360*/  LOP3.LUT R16, R177, 0xffff, RZ, 0xc0, !PT ;  /* 0x0000ffffb1107812 */ /* 0x000fe400078ec0ff */
[----:B------:R-:W-:Y:S01]  /*36370*/  PRMT R40, R40, 0x3340, R18 ;  /* 0x0000334028287816 */ /* 0x000fe20000000012 */
[----:B------:R-:W-:Y:S01]  /*36380*/  STL.64 [R1+0x40], R4 ;  /* 0x0000400401007387 */ /* 0x000fe20000100a00 */
[----:B------:R-:W-:Y:S02]  /*36390*/  LOP3.LUT R18, R175, 0xffff, RZ, 0xc0, !PT ;  /* 0x0000ffffaf127812 */ /* 0x000fe400078ec0ff */
[----:B-1----:R-:W-:Y:S01]  /*363a0*/  LOP3.LUT R22, R158, 0xffff, RZ, 0xc0, !PT ;  /* 0x0000ffff9e167812 */ /* 0x002fe200078ec0ff */
[----:B------:R-:W-:Y:S01]  /*363b0*/  STL.64 [R1+0x48], R6 ;  /* 0x0000480601007387 */ /* 0x000fe20000100a00 */
[----:B------:R-:W-:Y:S02]  /*363c0*/  PRMT R36, R36, 0x3340, R18 ;  /* 0x0000334024247816 */ /* 0x000fe40000000012 */
[----:B------:R-:W-:Y:S01]  /*363d0*/  LOP3.LUT R18, R176, 0xffff, RZ, 0xc0, !PT ;  /* 0x0000ffffb0127812 */ /* 0x000fe200078ec0ff */
[----:B------:R-:W-:Y:S01]  /*363e0*/  STL [R1+0x84], R3 ;  /* 0x0000840301007387 */ /* 0x000fe20000100800 */
[----:B------:R-:W-:-:S02]  /*363f0*/  PRMT R21, R41, 0x3340, R43 ;  /* 0x0000334029157816 */ /* 0x000fc4000000002b */
[----:B------:R-:W-:Y:S01]  /*36400*/  PRMT R38, R38, 0x3340, R18 ;  /* 0x0000334026267816 */ /* 0x000fe20000000012 */
[----:B------:R-:W-:Y:S01]  /*36410*/  STL.64 [R1+0x88], R8 ;  /* 0x0000880801007387 */ /* 0x000fe20000100a00 */
[----:B------:R-:W-:Y:S02]  /*36420*/  LOP3.LUT R18, R173, 0xffff, RZ, 0xc0, !PT ;  /* 0x0000ffffad127812 */ /* 0x000fe400078ec0ff */
[----:B------:R-:W-:Y:S02]  /*36430*/  PRMT R16, R42, 0x3340, R16 ;  /* 0x000033402a107816 */ /* 0x000fe40000000010 */
[----:B------:R-:W-:Y:S02]  /*36440*/  PRMT R34, R34, 0x3340, R18 ;  /* 0x0000334022227816 */ /* 0x000fe40000000012 */
[----:B------:R-:W-:Y:S02]  /*36450*/  LOP3.LUT R18, R157, 0xffff, RZ, 0xc0, !PT ;  /* 0x0000ffff9d127812 */ /* 0x000fe400078ec0ff */
[----:B------:R-:W-:-:S02]  /*36460*/  LOP3.LUT R23, R166, 0xffff, RZ, 0xc0, !PT ;  /* 0x0000ffffa6177812 */ /* 0x000fc400078ec0ff */
[----:B------:R-:W-:Y:S02]  /*36470*/  PRMT R18, R22, 0x3340, R18 ;  /* 0x0000334016127816 */ /* 0x000fe40000000012 */
        /* <DEDUP_REMOVED lines=10> */
[----:B------:R-:W-:-:S02]  /*36520*/  LOP3.LUT R28, R172, 0xffff, RZ, 0xc0, !PT ;  /* 0x0000ffffac1c7812 */ /* 0x000fc400078ec0ff */
[----:B------:R-:W-:Y:S01]  /*36530*/  LOP3.LUT R22, R150, 0xffff, RZ, 0xc0, !PT ;  /* 0x0000ffff96167812 */ /* 0x000fe200078ec0ff */
[----:B------:R0:W-:Y:S01]  /*36540*/  STL.128 [R1+0x10], R16 ;  /* 0x0000101001007387 */ /* 0x0001e20000100c00 */
[----:B------:R-:W-:Y:S02]  /*36550*/  LOP3.LUT R26, R169, 0xffff, RZ, 0xc0, !PT ;  /* 0x0000ffffa91a7812 */ /* 0x000fe400078ec0ff */
[----:B------:R-:W-:Y:S02]  /*36560*/  LOP3.LUT R23, R152, 0xffff, RZ, 0xc0, !PT ;  /* 0x0000ffff98177812 */ /* 0x000fe400078ec0ff */
[----:B------:R-:W-:Y:S02]  /*36570*/  LOP3.LUT R29, R163, 0xffff, RZ, 0xc0, !PT ;  /* 0x0000ffffa31d7812 */ /* 0x000fe400078ec0ff */
[----:B--2---:R-:W-:Y:S02]  /*36580*/  LOP3.LUT R15, R145, 0xffff, RZ, 0xc0, !PT ;  /* 0x0000ffff910f7812 */ /* 0x004fe400078ec0ff */
[----:B------:R-:W-:-:S02]  /*36590*/  LOP3.LUT R13, R167, 0xffff, RZ, 0xc0, !PT ;  /* 0x0000ffffa70d7812 */ /* 0x000fc400078ec0ff */
[----:B------:R-:W-:Y:S02]  /*365a0*/  LOP3.LUT R14, R160, 0xffff, RZ, 0xc0, !PT ;  /* 0x0000ffffa00e7812 */ /* 0x000fe400078ec0ff */
[----:B------:R-:W-:Y:S02]  /*365b0*/  PRMT R20, R39, 0x3340, R30 ;  /* 0x0000334027147816 */ /* 0x000fe4000000001e */
[----:B------:R-:W-:Y:S02]  /*365c0*/  PRMT R13, R14, 0x3340, R13 ;  /* 0x000033400e0d7816 */ /* 0x000fe4000000000d */
[----:B0-----:R-:W-:Y:S02]  /*365d0*/  LOP3.LUT R17, R153, 0xffff, RZ, 0xc0, !PT ;  /* 0x0000ffff99117812 */ /* 0x001fe400078ec0ff */
        /* <DEDUP_REMOVED lines=17> */
[----:B------:R-:W-:Y:S02]  /*366f0*/  PRMT R26, R22, 0x3340, R26 ;  /* 0x00003340161a7816 */ /* 0x000fe4000000001a */
[----:B------:R-:W-:Y:S01]  /*36700*/  LOP3.LUT R22, R151, 0xffff, RZ, 0xc0, !PT ;  /* 0x0000ffff97167812 */ /* 0x000fe200078ec0ff */
[----:B------:R-:W-:Y:S01]  /*36710*/  STL.64 [R1+0x8], R20 ;  /* 0x0000081401007387 */ /* 0x000fe20000100a00 */
[----:B------:R-:W-:-:S02]  /*36720*/  PRMT R19, R26, 0x5410, R19 ;  /* 0x000054101a137816 */ /* 0x000fc40000000013 */
[----:B------:R-:W-:Y:S02]  /*36730*/  PRMT R22, R23, 0x3340, R22 ;  /* 0x0000334017167816 */ /* 0x000fe40000000016 */
[----:B------:R-:W-:-:S04]  /*36740*/  LOP3.LUT R23, R170, 0xffff, RZ, 0xc0, !PT ;  /* 0x0000ffffaa177812 */ /* 0x000fc800078ec0ff */
[----:B------:R-:W-:-:S04]  /*36750*/  PRMT R23, R29, 0x3340, R23 ;  /* 0x000033401d177816 */ /* 0x000fc80000000017 */
[----:B------:R-:W-:-:S05]  /*36760*/  PRMT R18, R23, 0x5410, R22 ;  /* 0x0000541017127816 */ /* 0x000fca0000000016 */
[----:B------:R0:W-:Y:S02]  /*36770*/  STL.128 [R1+0x20], R16 ;  /* 0x0000201001007387 */ /* 0x0001e40000100c00 */
[----:B0-----:R-:W-:Y:S02]  /*36780*/  LOP3.LUT R16, R146, 0xffff, RZ, 0xc0, !PT ;  /* 0x0000ffff92107812 */ /* 0x001fe400078ec0ff */
[----:B------:R-:W-:Y:S02]  /*36790*/  LOP3.LUT R17, R161, 0xffff, RZ, 0xc0, !PT ;  /* 0x0000ffffa1117812 */ /* 0x000fe400078ec0ff */
[----:B------:R-:W-:Y:S02]  /*367a0*/  PRMT R15, R16, 0x3340, R15 ;  /* 0x00003340100f7816 */ /* 0x000fe4000000000f */
[----:B------:R-:W-:Y:S02]  /*367b0*/  LOP3.LUT R16, R148, 0xffff, RZ, 0xc0, !PT ;  /* 0x0000ffff94107812 */ /* 0x000fe400078ec0ff */
[----:B------:R-:W-:-:S02]  /*367c0*/  PRMT R15, R13, 0x5410, R15 ;  /* 0x000054100d0f7816 */ /* 0x000fc4000000000f */
[----:B------:R-:W-:Y:S02]  /*367d0*/  PRMT R14, R16, 0x3340, R14 ;  /* 0x00003340100e7816 */ /* 0x000fe4000000000e */
[----:B------:R-:W-:Y:S02]  /*367e0*/  LOP3.LUT R16, R168, 0xffff, RZ, 0xc0, !PT ;  /* 0x0000ffffa8107812 */ /* 0x000fe400078ec0ff */
[--C-:B------:R-:W-:Y:S02]  /*367f0*/  SHF.R.U32.HI R13, RZ, 0x8, R25.reuse ;  /* 0x00000008ff0d7819 */ /* 0x100fe40000011619 */
[----:B------:R-:W-:Y:S02]  /*36800*/  PRMT R16, R17, 0x3340, R16 ;  /* 0x0000334011107816 */ /* 0x000fe40000000010 */
[----:B------:R-:W-:Y:S02]  /*36810*/  PRMT R25, R13, 0x7604, R25 ;  /* 0x000076040d197816 */ /* 0x000fe40000000019 */
[----:B------:R-:W-:-:S02]  /*36820*/  PRMT R13, R179, 0x7604, R159 ;  /* 0x00007604b30d7816 */ /* 0x000fc4000000009f */
[----:B------:R-:W-:Y:S01]  /*36830*/  PRMT R14, R16, 0x5410, R14 ;  /* 0x00005410100e7816 */ /* 0x000fe2000000000e */
[----:B------:R0:W-:Y:S01]  /*36840*/  STL.U16 [R1+0x80], R25 ;  /* 0x0000801901007387 */ /* 0x0001e20000100400 */
[----:B------:R-:W-:-:S03]  /*36850*/  IADD3 R18, P1, PT, R6, R10, RZ ;  /* 0x0000000a06127210 */ /* 0x000fc60007f3e0ff */
[----:B------:R0:W-:Y:S02]  /*36860*/  STL.U16 [R1+0x38], R13 ;  /* 0x0000380d01007387 */ /* 0x0001e40000100400 */
[----:B------:R-:W-:Y:S02]  /*36870*/  IMAD.X R19, R7, 0x1, R11, P1 ;  /* 0x0000000107137824 */ /* 0x000fe400008e060b */
[----:B------:R0:W-:Y:S01]  /*36880*/  STL.64 [R1+0x30], R14 ;  /* 0x0000300e01007387 */ /* 0x0001e20000100a00 */
[----:B------:R-:W-:Y:S05]  /*36890*/  @P0 BRA `(.L_x_454) ;  /* 0x0000000800080947 */ /* 0x000fea0003800000 */
[----:B------:R-:W-:Y:S01]  /*368a0*/  DADD R8, R4, R8 ;  /* 0x0000000004087229 */ /* 0x000fe20000000008 */
[----:B------:R1:W-:Y:S01]  /*368b0*/  STL.U8 [R1+0xd8], RZ ;  /* 0x0000d8ff01007387 */ /* 0x0003e20000100000 */
[----:B------:R-:W-:Y:S01]  /*368c0*/  IMAD.IADD R4, R27, 0x1, R3 ;  /* 0x000000011b047824 */ /* 0x000fe200078e0203 */
[----:B------:R-:W-:Y:S01]  /*368d0*/  BSSY.RECONVERGENT B2, `(.L_x_455) ;  /* 0x000000a000027945 */ /* 0x000fe20003800200 */
[----:B------:R-:W-:-:S03]  /*368e0*/  IMAD.MOV.U32 R6, RZ, RZ, RZ ;  /* 0x000000ffff067224 */ /* 0x000fc600078e00ff */
[----:B------:R1:W-:Y:S04]  /*368f0*/  STL.64 [R1+0x110], R8 ;  /* 0x0001100801007387 */ /* 0x0003e80000100a00 */
[----:B------:R1:W-:Y:S02]  /*36900*/  STL [R1+0x10c], R4 ;  /* 0x00010c0401007387 */ /* 0x0003e40000100800 */
.L_x_456:
[----:B-1----:R-:W-:-:S05]  /*36910*/  IMAD.IADD R4, R1, 0x1, R6 ;  /* 0x0000000101047824 */ /* 0x002fca00078e0206 */
[----:B------:R-:W2:Y:S02]  /*36920*/  LDL.U8 R3, [R4+0xd8] ;  /* 0x0000d80004037983 */ /* 0x000ea40000100000 */
[----:B--2---:R-:W-:Y:S01]  /*36930*/  ISETP.NE.AND P0, PT, R3, RZ, PT ;  /* 0x000000ff0300720c */ /* 0x004fe20003f05270 */
[----:B------:R-:W-:Y:S02]  /*36940*/  IMAD.MOV.U32 R3, RZ, RZ, R6 ;  /* 0x000000ffff037224 */ /* 0x000fe400078e0006 */
[----:B------:R-:W-:-:S10]  /*36950*/  VIADD R6, R6, 0x1 ;  /* 0x0000000106067836 */ /* 0x000fd40000000000 */
[----:B------:R-:W-:Y:S05]  /*36960*/  @P0 BRA `(.L_x_456) ;  /* 0xfffffffc00e80947 */ /* 0x000fea000383ffff */
[----:B------:R-:W-:Y:S05]  /*36970*/  BSYNC.RECONVERGENT B2 ;  /* 0x0000000000027941 */ /* 0x000fea0003800200 */
.L_x_455:
[----:B------:R-:W-:Y:S01]  /*36980*/  LOP3.LUT P0, RZ, R12, 0xff, RZ, 0xc0, !PT ;  /* 0x000000ff0cff7812 */ /* 0x000fe2000780c0ff */
[----:B------:R-:W-:Y:S01]  /*36990*/  BSSY.RECONVERGENT B2, `(.L_x_457) ;  /* 0x000000f000027945 */ /* 0x000fe20003800200 */
[----:B------:R-:W-:-:S11]  /*369a0*/  IMAD.MOV.U32 R4, RZ, RZ, R3 ;  /* 0x000000ffff047224 */ /* 0x000fd600078e0003 */
[----:B------:R-:W-:Y:S05]  /*369b0*/  @!P0 BRA `(.L_x_458) ;  /* 0x0000000000308947 */ /* 0x000fea0003800000 */
[----:B------:R-:W-:Y:S01]  /*369c0*/  BSSY.RECONVERGENT B3, `(.L_x_459) ;  /* 0x000000a000037945 */ /* 0x000fe20003800200 */
[----:B------:R-:W-:-:S07]  /*369d0*/  IMAD.MOV.U32 R4, RZ, RZ, RZ ;  /* 0x000000ffff047224 */ /* 0x000fce00078e00ff */
.L_x_460:
        /* <DEDUP_REMOVED lines=9> */
.L_x_459:
[----:B------:R-:W-:-:S07]  /*36a70*/  IMAD.MOV.U32 R4, RZ, RZ, R5 ;  /* 0x000000ffff047224 */ /* 0x000fce00078e0005 */
.L_x_458:
[----:B------:R-:W-:Y:S05]  /*36a80*/  BSYNC.RECONVERGENT B2 ;  /* 0x0000000000027941 */ /* 0x000fea0003800200 */
.L_x_457:
[----:B------:R-:W-:Y:S01]  /*36a90*/  IMAD.IADD R3, R1, 0x1, R4 ;  /* 0x0000000101037824 */ /* 0x000fe200078e0204 */
[----:B------:R-:W-:Y:S01]  /*36aa0*/  BSSY.RECONVERGENT B2, `(.L_x_461) ;  /* 0x0000009000027945 */ /* 0x000fe20003800200 */
[----:B------:R-:W-:-:S03]  /*36ab0*/  IMAD.MOV.U32 R4, RZ, RZ, RZ ;  /* 0x000000ffff047224 */ /* 0x000fc600078e00ff */
[----:B------:R1:W-:Y:S04]  /*36ac0*/  STL.U8 [R3+0xd8], RZ ;  /* 0x0000d8ff03007387 */ /* 0x0003e80000100000 */
.L_x_462:
[----:B------:R-:W-:-:S05]  /*36ad0*/  IMAD.IADD R5, R1, 0x1, R4 ;  /* 0x0000000101057824 */ /* 0x000fca00078e0204 */
[----:B-1----:R-:W2:Y:S02]  /*36ae0*/  LDL.U8 R3, [R5+0xd8] ;  /* 0x0000d80005037983 */ /* 0x002ea40000100000 */
[----:B--2---:R-:W-:Y:S01]  /*36af0*/  ISETP.NE.AND P0, PT, R3, RZ, PT ;  /* 0x000000ff0300720c */ /* 0x004fe20003f05270 */
[----:B------:R-:W-:Y:S02]  /*36b00*/  IMAD.MOV.U32 R3, RZ, RZ, R4 ;  /* 0x000000ffff037224 */ /* 0x000fe400078e0004 */
[----:B------:R-:W-:-:S10]  /*36b10*/  VIADD R4, R4, 0x1 ;  /* 0x0000000104047836 */ /* 0x000fd40000000000 */
[----:B------:R-:W-:Y:S05]  /*36b20*/  @P0 BRA `(.L_x_462) ;  /* 0xfffffffc00e80947 */ /* 0x000fea000383ffff */
[----:B------:R-:W-:Y:S05]  /*36b30*/  BSYNC.RECONVERGENT B2 ;  /* 0x0000000000027941 */ /* 0x000fea0003800200 */
.L_x_461:
[----:B------:R-:W-:Y:S01]  /*36b40*/  LOP3.LUT P0, RZ, R85, 0xff, RZ, 0xc0, !PT ;  /* 0x000000ff55ff7812 */ /* 0x000fe2000780c0ff */
[----:B------:R-:W-:Y:S01]  /*36b50*/  BSSY.RECONVERGENT B2, `(.L_x_463) ;  /* 0x000000f000027945 */ /* 0x000fe20003800200 */
[----:B------:R-:W-:-:S11]  /*36b60*/  IMAD.MOV.U32 R4, RZ, RZ, R3 ;  /* 0x000000ffff047224 */ /* 0x000fd600078e0003 */
[----:B------:R-:W-:Y:S05]  /*36b70*/  @!P0 BRA `(.L_x_464) ;  /* 0x0000000000308947 */ /* 0x000fea0003800000 */
[----:B------:R-:W-:Y:S01]  /*36b80*/  BSSY.RECONVERGENT B3, `(.L_x_465) ;  /* 0x000000a000037945 */ /* 0x000fe20003800200 */
[----:B------:R-:W-:-:S07]  /*36b90*/  IMAD.MOV.U32 R4, RZ, RZ, RZ ;  /* 0x000000ffff047224 */ /* 0x000fce00078e00ff */
.L_x_466:
        /* <DEDUP_REMOVED lines=9> */
.L_x_465:
[----:B------:R-:W-:-:S07]  /*36c30*/  IMAD.MOV.U32 R4, RZ, RZ, R5 ;  /* 0x000000ffff047224 */ /* 0x000fce00078e0005 */
.L_x_464:
[----:B------:R-:W-:Y:S05]  /*36c40*/  BSYNC.RECONVERGENT B2 ;  /* 0x0000000000027941 */ /* 0x000fea0003800200 */
.L_x_463:
[----:B------:R-:W-:-:S05]  /*36c50*/  IMAD.IADD R3, R1, 0x1, R4 ;  /* 0x0000000101037824 */ /* 0x000fca00078e0204 */
[----:B------:R1:W-:Y:S04]  /*36c60*/  STL.U8 [R3+0xd8], RZ ;  /* 0x0000d8ff03007387 */ /* 0x0003e80000100000 */
[----:B0-----:R-:W2:Y:S04]  /*36c70*/  LDL.128 R12, [R1+0xe0] ;  /* 0x0000e000010c7983 */ /* 0x001ea80000100c00 */
[----:B------:R-:W3:Y:S04]  /*36c80*/  LDL.128 R8, [R1+0xf0] ;  /* 0x0000f00001087983 */ /* 0x000ee80000100c00 */
[----:B------:R-:W4:Y:S04]  /*36c90*/  LDL.64 R6, [R1+0xd8] ;  /* 0x0000d80001067983 */ /* 0x000f280000100a00 */
[----:B------:R-:W4:Y:S04]  /*36ca0*/  LDL.64 R16, [R1+0x100] ;  /* 0x0001000001107983 */ /* 0x000f280000100a00 */
[----:B------:R-:W4:Y:S04]  /*36cb0*/  LDL.U16 R179, [R1+0x108] ;  /* 0x0001080001b37983 */ /* 0x000f280000100400 */
[----:B------:R1:W5:Y:S04]  /*36cc0*/  LDL.64 R4, [R1+0x110] ;  /* 0x0001100001047983 */ /* 0x0003680000100a00 */
[----:B------:R1:W5:Y:S01]  /*36cd0*/  LDL R27, [R1+0x10c] ;  /* 0x00010c00011b7983 */ /* 0x0003620000100800 */
        /* <DEDUP_REMOVED lines=61> */
[----:B-1----:R-:W-:-:S07]  /*370b0*/  PRMT R145, R17, 0x7610, R145 ;  /* 0x0000761011917816 */ /* 0x002fce0000000091 */
.L_x_454:
[----:B------:R-:W-:Y:S05]  /*370c0*/  BSYNC.RECONVERGENT B0 ;  /* 0x0000000000007941 */ /* 0x000fea0003800200 */
.L_x_453:
[----:B------:R-:W-:Y:S02]  /*370d0*/  IMAD.MOV.U32 R10, RZ, RZ, R18 ;  /* 0x000000ffff0a7224 */ /* 0x000fe400078e0012 */
[----:B------:R-:W-:-:S07]  /*370e0*/  IMAD.MOV.U32 R11, RZ, RZ, R19 ;  /* 0x000000ffff0b7224 */ /* 0x000fce00078e0013 */
.L_x_452:
[----:B------:R-:W-:Y:S05]  /*370f0*/  BSYNC.RECONVERGENT B1 ;  /* 0x0000000000017941 */ /* 0x000fea0003800200 */
.L_x_451:
[----:B0-----:R-:W-:Y:S01]  /*37100*/  LOP3.LUT R3, R166, 0xff, RZ, 0xc0, !PT ;  /* 0x000000ffa6037812 */ /* 0x001fe200078ec0ff */
[----:B------:R-:W-:Y:S01]  /*37110*/  IMAD.U32 R22, R156, 0x10000, RZ ;  /* 0x000100009c167824 */ /* 0x000fe200078e00ff */
[----:B------:R-:W-:Y:S01]  /*37120*/  LOP3.LUT R13, R165, 0xff, RZ, 0xc0, !PT ;  /* 0x000000ffa50d7812 */ /* 0x000fe200078ec0ff */
[----:B------:R-:W-:Y:S01]  /*37130*/  IMAD.U32 R6, R152, 0x10000, RZ ;  /* 0x0001000098067824 */ /* 0x000fe200078e00ff */
[----:B------:R-:W-:Y:S01]  /*37140*/  LOP3.LUT R7, R163, 0xff, RZ, 0xc0, !PT ;  /* 0x000000ffa3077812 */ /* 0x000fe200078ec0ff */
[----:B------:R-:W-:Y:S01]  /*37150*/  IMAD.U32 R9, R158, 0x10000, RZ ;  /* 0x000100009e097824 */ /* 0x000fe200078e00ff */
[----:B------:R-:W-:Y:S01]  /*37160*/  PRMT R20, R174, 0x7604, R3 ;  /* 0x00007604ae147816 */ /* 0x000fe20000000003 */
[----:B------:R-:W-:Y:S01]  /*37170*/  IMAD.U32 R8, R154, 0x10000, RZ ;  /* 0x000100009a087824 */ /* 0x000fe200078e00ff */
[----:B------:R-:W-:Y:S01]  /*37180*/  PRMT R3, R172, 0x7604, R13 ;  /* 0x00007604ac037816 */ /* 0x000fe2000000000d */
[----:B------:R-:W-:Y:S01]  /*37190*/  UMOV UR4, 0xffffffff ;  /* 0xffffffff00047882 */ /* 0x000fe20000000000 */
[----:B------:R-:W-:-:S02]  /*371a0*/  LOP3.LUT R22, R22, 0xff0000, RZ, 0xc0, !PT ;  /* 0x00ff000016167812 */ /* 0x000fc400078ec0ff */
[----:B------:R-:W-:Y:S02]  /*371b0*/  PRMT R7, R170, 0x7604, R7 ;  /* 0x00007604aa077816 */ /* 0x000fe40000000007 */
[----:B------:R-:W-:Y:S01]  /*371c0*/  LOP3.LUT R6, R6, 0xff0000, RZ, 0xc0, !PT ;  /* 0x00ff000006067812 */ /* 0x000fe200078ec0ff */
[----:B------:R-:W-:Y:S01]  /*371d0*/  IMAD.IADD R22, R3, 0x1, R22 ;  /* 0x0000000103167824 */ /* 0x000fe200078e0216 */
[----:B------:R-:W-:Y:S01]  /*371e0*/  LOP3.LUT R36, R190, 0xffff, RZ, 0xc0, !PT ;  /* 0x0000ffffbe247812 */ /* 0x000fe200078ec0ff */
[----:B------:R-:W-:Y:S01]  /*371f0*/  IMAD.U32 R3, R150, 0x10000, RZ ;  /* 0x0001000096037824 */ /* 0x000fe200078e00ff */
[----:B------:R-:W-:Y:S01]  /*37200*/  LOP3.LUT R12, R164, 0xff, RZ, 0xc0, !PT ;  /* 0x000000ffa40c7812 */ /* 0x000fe200078ec0ff */
[----:B------:R-:W-:Y:S01]  /*37210*/  IMAD.IADD R16, R7, 0x1, R6 ;  /* 0x0000000107107824 */ /* 0x000fe200078e0206 */
[----:B------:R-:W-:Y:S02]  /*37220*/  LOP3.LUT R6, R162, 0xff, RZ, 0xc0, !PT ;  /* 0x000000ffa2067812 */ /* 0x000fe400078ec0ff */
[----:B------:R-:W-:-:S02]  /*37230*/  LOP3.LUT R3, R3, 0xff0000, RZ, 0xc0, !PT ;  /* 0x00ff000003037812 */ /* 0x000fc400078ec0ff */
[----:B------:R-:W-:Y:S02]  /*37240*/  PRMT R6, R169, 0x7604, R6 ;  /* 0x00007604a9067816 */ /* 0x000fe40000000006 */
[----:B------:R-:W-:Y:S02]  /*37250*/  LOP3.LUT R37, R85, 0xffff, RZ, 0xc0, !PT ;  /* 0x0000ffff55257812 */ /* 0x000fe400078ec0ff */
[----:B------:R-:W-:Y:S01]  /*37260*/  PRMT R23, R171, 0x7604, R12 ;  /* 0x00007604ab177816 */ /* 0x000fe2000000000c */
[----:B------:R-:W-:Y:S01]  /*37270*/  IMAD.IADD R17, R6, 0x1, R3 ;  /* 0x0000000106117824 */ /* 0x000fe200078e0203 */
[----:B------:R-:W-:Y:S01]  /*37280*/  LOP3.LUT R12, R37, 0xff, RZ, 0xc0, !PT ;  /* 0x000000ff250c7812 */ /* 0x000fe200078ec0ff */
[----:B------:R-:W-:Y:S01]  /*37290*/  IMAD.U32 R3, R36, 0x10000, RZ ;  /* 0x0001000024037824 */ /* 0x000fe200078e00ff */
[----:B------:R-:W-:Y:S02]  /*372a0*/  LOP3.LUT R34, R186, 0xffff, RZ, 0xc0, !PT ;  /* 0x0000ffffba227812 */ /* 0x000fe400078ec0ff */
[----:B------:R-:W-:-:S02]  /*372b0*/  PRMT R12, R178, 0x7604, R12 ;  /* 0x00007604b20c7816 */ /* 0x000fc4000000000c */
[----:B------:R-:W-:Y:S02]  /*372c0*/  LOP3.LUT R3, R3, 0xff0000, RZ, 0xc0, !PT ;  /* 0x00ff000003037812 */ /* 0x000fe400078ec0ff */
[----:B------:R-:W-:Y:S02]  /*372d0*/  LOP3.LUT R35, R193, 0xffff, RZ, 0xc0, !PT ;  /* 0x0000ffffc1237812 */ /* 0x000fe400078ec0ff */
[----:B------:R-:W-:Y:S01]  /*372e0*/  LOP3.LUT R28, R182, 0xffff, RZ, 0xc0, !PT ;  /* 0x0000ffffb61c7812 */ /* 0x000fe200078ec0ff */
        /* <DEDUP_REMOVED lines=9> */
[----:B------:R-:W-:Y:S01]  /*37380*/  PRMT R21, R173, 0x7604, R21 ;  /* 0x00007604ad157816 */ /* 0x000fe20000000015 */
[----:B------:R-:W-:Y:S01]  /*37390*/  IMAD.U32 R3, R28, 0x10000, RZ ;  /* 0x000100001c037824 */ /* 0x000fe200078e00ff */
[----:B------:R-:W-:Y:S01]  /*373a0*/  LOP3.LUT R6, R160, 0xff, RZ, 0xc0, !PT ;  /* 0x000000ffa0067812 */ /* 0x000fe200078ec0ff */
[----:B------:R-:W-:Y:S01]  /*373b0*/  IMAD.IADD R20, R20, 0x1, R9 ;  /* 0x0000000114147824 */ /* 0x000fe200078e0209 */
[----:B------:R-:W-:-:S02]  /*373c0*/  LOP3.LUT R8, R8, 0xff0000, RZ, 0xc0, !PT ;  /* 0x00ff000008087812 */ /* 0x000fc400078ec0ff */
[----:B------:R-:W-:Y:S02]  /*373d0*/  LOP3.LUT R3, R3, 0xff0000, RZ, 0xc0, !PT ;  /* 0x00ff000003037812 */ /* 0x000fe400078ec0ff */
[----:B------:R-:W-:Y:S01]  /*373e0*/  PRMT R19, R167, 0x7604, R6 ;  /* 0x00007604a7137816 */ /* 0x000fe20000000006 */
[----:B------:R-:W-:Y:S01]  /*373f0*/  IMAD.U32 R6, R146, 0x10000, RZ ;  /* 0x0001000092067824 */ /* 0x000fe200078e00ff */
[----:B------:R-:W-:Y:S01]  /*37400*/  LOP3.LUT R42, R188, 0xffff, RZ, 0xc0, !PT ;  /* 0x0000ffffbc2a7812 */ /* 0x000fe200078ec0ff */
[----:B------:R-:W-:Y:S01]  /*37410*/  IMAD.IADD R21, R21, 0x1, R3 ;  /* 0x0000000115157824 */ /* 0x000fe200078e0203 */
[----:B------:R-:W-:Y:S01]  /*37420*/  LOP3.LUT R3, R157, 0xffff, RZ, 0xc0, !PT ;  /* 0x0000ffff9d037812 */ /* 0x000fe200078ec0ff */
[----:B------:R-:W-:Y:S01]  /*37430*/  IMAD.IADD R23, R23, 0x1, R8 ;  /* 0x0000000117177824 */ /* 0x000fe200078e0208 */
[----:B------:R-:W-:Y:S01]  /*37440*/  LOP3.LUT R6, R6, 0xff0000, RZ, 0xc0, !PT ;  /* 0x00ff000006067812 */ /* 0x000fe200078ec0ff */
[----:B------:R-:W-:Y:S01]  /*37450*/  IMAD.U32 R8, R148, 0x10000, RZ ;  /* 0x0001000094087824 */ /* 0x000fe200078e00ff */
        /* <DEDUP_REMOVED lines=8> */
[----:B------:R-:W-:-:S02]  /*374e0*/  LOP3.LUT R3, R153, 0xffff, RZ, 0xc0, !PT ;  /* 0x0000ffff99037812 */ /* 0x000fc400078ec0ff */
[----:B------:R-:W-:Y:S02]  /*374f0*/  PRMT R13, R177, 0x7604, R13 ;  /* 0x00007604b10d7816 */ /* 0x000fe4000000000d */
[----:B------:R-:W-:Y:S01]  /*37500*/  LOP3.LUT R6, R6, 0xff0000, RZ, 0xc0, !PT ;  /* 0x00ff000006067812 */ /* 0x000fe200078ec0ff */
[----:B------:R-:W-:Y:S01]  /*37510*/  IMAD R23, R3, 0x1000000, R23 ;  /* 0x0100000003177824 */ /* 0x000fe200078e0217 */
[----:B------:R-:W-:Y:S02]  /*37520*/  LOP3.LUT R3, R151, 0xffff, RZ, 0xc0, !PT ;  /* 0x0000ffff97037812 */ /* 0x000fe400078ec0ff */
[----:B------:R-:W-:Y:S01]  /*37530*/  LOP3.LUT R30, R184, 0xffff, RZ, 0xc0, !PT ;  /* 0x0000ffffb81e7812 */ /* 0x000fe200078ec0ff */
[----:B------:R-:W-:Y:S01]  /*37540*/  IMAD.IADD R13, R13, 0x1, R6 ;  /* 0x000000010d0d7824 */ /* 0x000fe200078e0206 */
[----:B------:R-:W-:Y:S01]  /*37550*/  LOP3.LUT R33, R192, 0xffff, RZ, 0xc0, !PT ;  /* 0x0000ffffc0217812 */ /* 0x000fe200078ec0ff */
[----:B------:R-:W-:Y:S01]  /*37560*/  IMAD R16, R3, 0x1000000, R16 ;  /* 0x0100000003107824 */ /* 0x000fe200078e0210 */
[----:B------:R-:W-:Y:S01]  /*37570*/  LOP3.LUT R3, R149, 0xffff, RZ, 0xc0, !PT ;  /* 0x0000ffff95037812 */ /* 0x000fe200078ec0ff */
[----:B------:R-:W-:Y:S01]  /*37580*/  IMAD.U32 R6, R30, 0x10000, RZ ;  /* 0x000100001e067824 */ /* 0x000fe200078e00ff */
[----:B------:R-:W-:-:S02]  /*37590*/  PRMT R7, R168, 0x7604, R7 ;  /* 0x00007604a8077816 */ /* 0x000fc40000000007 */
[----:B------:R-:W-:Y:S01]  /*375a0*/  LOP3.LUT R8, R8, 0xff0000, RZ, 0xc0, !PT ;  /* 0x00ff000008087812 */ /* 0x000fe200078ec0ff */
[----:B------:R-:W-:Y:S01]  /*375b0*/  IMAD R17, R3, 0x1000000, R17 ;  /* 0x0100000003117824 */ /* 0x000fe200078e0211 */
[----:B------:R-:W-:Y:S02]  /*375c0*/  LOP3.LUT R15, R33, 0xff, RZ, 0xc0, !PT ;  /* 0x000000ff210f7812 */ /* 0x000fe400078ec0ff */
[----:B------:R-:W-:Y:S01]  /*375d0*/  LOP3.LUT R3, R147, 0xffff, RZ, 0xc0, !PT ;  /* 0x0000ffff93037812 */ /* 0x000fe200078ec0ff */
[----:B------:R-:W-:Y:S01]  /*375e0*/  IMAD.IADD R18, R7, 0x1, R8 ;  /* 0x0000000107127824 */ /* 0x000fe200078e0208 */
[----:B------:R-:W-:Y:S02]  /*375f0*/  PRMT R15, R175, 0x7604, R15 ;  /* 0x00007604af0f7816 */ /* 0x000fe4000000000f */
[----:B------:R-:W-:Y:S01]  /*37600*/  LOP3.LUT R6, R6, 0xff0000, RZ, 0xc0, !PT ;  /* 0x00ff000006067812 */ /* 0x000fe200078ec0ff */
[----:B------:R-:W-:Y:S01]  /*37610*/  IMAD R18, R3, 0x1000000, R18 ;  /* 0x0100000003127824 */ /* 0x000fe200078e0212 */
[----:B------:R-:W-:-:S02]  /*37620*/  LOP3.LUT R3, R145, 0xffff, RZ, 0xc0, !PT ;  /* 0x0000ffff91037812 */ /* 0x000fc400078ec0ff */
        /* <DEDUP_REMOVED lines=11> */
[----:B------:R-:W-:-:S02]  /*376e0*/  IMAD R15, R39, 0x1000000, R15 ;  /* 0x01000000270f7824 */ /* 0x000fc400078e020f */
[----:B------:R-:W-:Y:S01]  /*376f0*/  IMAD R21, R40, 0x1000000, R21 ;  /* 0x0100000028157824 */ /* 0x000fe200078e0215 */
[----:B------:R-:W-:Y:S01]  /*37700*/  PRMT R25, R179, 0x7604, R25 ;  /* 0x00007604b3197816 */ /* 0x000fe20000000019 */
[----:B------:R-:W-:Y:S06]  /*37710*/  BRA.DIV UR4, `(.L_x_467) ;  /* 0x0000074204107947 */ /* 0x000fec000b800000 */
[----:B------:R0:W1:Y:S04]  /*37720*/  SHFL.DOWN PT, R25, R25, 0x2, R98 ;  /* 0x0840000019197989 */ /* 0x00006800000e0062 */
[----:B------:R0:W2:Y:S04]  /*37730*/  SHFL.DOWN PT, R12, R12, 0x2, R98 ;  /* 0x084000000c0c7989 */ /* 0x0000a800000e0062 */
        /* <DEDUP_REMOVED lines=14> */
[----:B------:R0:W0:Y:S04]  /*37820*/  SHFL.DOWN PT, R8, R4, 0x2, R98 ;  /* 0x0840000004087989 */ /* 0x00002800000e0062 */
[----:B-1234-:R0:W0:Y:S02]  /*37830*/  SHFL.DOWN PT, R9, R5, 0x2, R98 ;  /* 0x0840000005097989 */ /* 0x01e02400000e0062 */
.L_x_1487:
[----:B------:R-:W1:Y:S01]  /*37840*/  S2R R31, SR_LANEID ;  /* 0x00000000001f7919 */ /* 0x000e620000000000 */
[----:B------:R-:W-:Y:S01]  /*37850*/  BSSY.RECONVERGENT B1, `(.L_x_468) ;  /* 0x00000e6000017945 */ /* 0x000fe20003800200 */
[----:B-1----:R-:W-:-:S05]  /*37860*/  VIADD R31, R31, 0x2 ;  /* 0x000000021f1f7836 */ /* 0x002fca0000000000 */
[----:B------:R-:W-:-:S13]  /*37870*/  ISETP.GT.AND P0, PT, R31, R98, PT ;  /* 0x000000621f00720c */ /* 0x000fda0003f04270 */
        /* <DEDUP_REMOVED lines=41> */
[----:B------:R-:W-:Y:S02]  /*37b10*/  PRMT R20, R36, 0x3340, R26 ;  /* 0x0000334024147816 */ /* 0x000fe4000000001a */
[----:B------:R-:W-:Y:S02]  /*37b20*/  LOP3.LUT R26, R169, 0xffff, RZ, 0xc0, !PT ;  /* 0x0000ffffa91a7812 */ /* 0x000fe400078ec0ff */
[----:B------:R-:W-:Y:S02]  /*37b30*/  LOP3.LUT R23, R152, 0xffff, RZ, 0xc0, !PT ;  /* 0x0000ffff98177812 */ /* 0x000fe400078ec0ff */
[----:B------:R-:W-:Y:S02]  /*37b40*/  LOP3.LUT R29, R163, 0xffff, RZ, 0xc0, !PT ;  /* 0x0000ffffa31d7812 */ /* 0x000fe400078ec0ff */
[----:B--2---:R-:W-:-:S02]  /*37b50*/  LOP3.LUT R15, R145, 0xffff, RZ, 0xc0, !PT ;  /* 0x0000ffff910f7812 */ /* 0x004fc400078ec0ff */
[----:B------:R-:W-:Y:S02]  /*37b60*/  LOP3.LUT R13, R167, 0xffff, RZ, 0xc0, !PT ;  /* 0x0000ffffa70d7812 */ /* 0x000fe400078ec0ff */
[----:B------:R-:W-:Y:S02]  /*37b70*/  LOP3.LUT R14, R160, 0xffff, RZ, 0xc0, !PT ;  /* 0x0000ffffa00e7812 */ /* 0x000fe400078ec0ff */
[----:B------:R-:W-:Y:S02]  /*37b80*/  PRMT R20, R37, 0x5410, R20 ;  /* 0x0000541025147816 */ /* 0x000fe40000000014 */
[----:B0-----:R-:W-:Y:S02]  /*37b90*/  LOP3.LUT R17, R153, 0xffff, RZ, 0xc0, !PT ;  /* 0x0000ffff99117812 */ /* 0x001fe400078ec0ff */
[----:B------:R-:W-:Y:S01]  /*37ba0*/  LOP3.LUT R16, R154, 0xffff, RZ, 0xc0, !PT ;  /* 0x0000ffff9a107812 */ /* 0x000fe200078ec0ff */
[----:B------:R-:W-:Y:S01]  /*37bb0*/  STL.64 [R1+0x8], R20 ;  /* 0x0000081401007387 */ /* 0x000fe20000100a00 */
        /* <DEDUP_REMOVED lines=49> */
.L_x_473:
[----:B-1----:R-:W-:-:S05]  /*37ed0*/  IMAD.IADD R4, R1, 0x1, R6 ;  /* 0x0000000101047824 */ /* 0x002fca00078e0206 */
[----:B------:R-:W2:Y:S02]  /*37ee0*/  LDL.U8 R3, [R4+0xd8] ;  /* 0x0000d80004037983 */ /* 0x000ea40000100000 */
[----:B--2---:R-:W-:Y:S01]  /*37ef0*/  ISETP.NE.AND P0, PT, R3, RZ, PT ;  /* 0x000000ff0300720c */ /* 0x004fe20003f05270 */
[----:B------:R-:W-:Y:S02]  /*37f00*/  IMAD.MOV.U32 R3, RZ, RZ, R6 ;  /* 0x000000ffff037224 */ /* 0x000fe400078e0006 */
[----:B------:R-:W-:-:S10]  /*37f10*/  VIADD R6, R6, 0x1 ;  /* 0x0000000106067836 */ /* 0x000fd40000000000 */
[----:B------:R-:W-:Y:S05]  /*37f20*/  @P0 BRA `(.L_x_473) ;  /* 0xfffffffc00e80947 */ /* 0x000fea000383ffff */
[----:B------:R-:W-:Y:S05]  /*37f30*/  BSYNC.RECONVERGENT B2 ;  /* 0x0000000000027941 */ /* 0x000fea0003800200 */
.L_x_472:
[----:B------:R-:W-:Y:S01]  /*37f40*/  LOP3.LUT P0, RZ, R12, 0xff, RZ, 0xc0, !PT ;  /* 0x000000ff0cff7812 */ /* 0x000fe2000780c0ff */
[----:B------:R-:W-:Y:S01]  /*37f50*/  BSSY.RECONVERGENT B2, `(.L_x_474) ;  /* 0x000000f000027945 */ /* 0x000fe20003800200 */
[----:B------:R-:W-:-:S11]  /*37f60*/  IMAD.MOV.U32 R4, RZ, RZ, R3 ;  /* 0x000000ffff047224 */ /* 0x000fd600078e0003 */
[----:B------:R-:W-:Y:S05]  /*37f70*/  @!P0 BRA `(.L_x_475) ;  /* 0x0000000000308947 */ /* 0x000fea0003800000 */
[----:B------:R-:W-:Y:S01]  /*37f80*/  BSSY.RECONVERGENT B3, `(.L_x_476) ;  /* 0x000000a000037945 */ /* 0x000fe20003800200 */
[----:B------:R-:W-:-:S07]  /*37f90*/  IMAD.MOV.U32 R4, RZ, RZ, RZ ;  /* 0x000000ffff047224 */ /* 0x000fce00078e00ff */
.L_x_477:
        /* <DEDUP_REMOVED lines=9> */
.L_x_476:
[----:B------:R-:W-:-:S07]  /*38030*/  IMAD.MOV.U32 R4, RZ, RZ, R5 ;  /* 0x000000ffff047224 */ /* 0x000fce00078e0005 */
.L_x_475:
[----:B------:R-:W-:Y:S05]  /*38040*/  BSYNC.RECONVERGENT B2 ;  /* 0x0000000000027941 */ /* 0x000fea0003800200 */
.L_x_474:
[----:B------:R-:W-:Y:S01]  /*38050*/  IMAD.IADD R3, R1, 0x1, R4 ;  /* 0x0000000101037824 */ /* 0x000fe200078e0204 */
[----:B------:R-:W-:Y:S01]  /*38060*/  BSSY.RECONVERGENT B2, `(.L_x_478) ;  /* 0x0000009000027945 */ /* 0x000fe20003800200 */
[----:B------:R-:W-:-:S03]  /*38070*/  IMAD.MOV.U32 R4, RZ, RZ, RZ ;  /* 0x000000ffff047224 */ /* 0x000fc600078e00ff */
[----:B------:R1:W-:Y:S04]  /*38080*/  STL.U8 [R3+0xd8], RZ ;  /* 0x0000d8ff03007387 */ /* 0x0003e80000100000 */
.L_x_479:
[----:B------:R-:W-:-:S05]  /*38090*/  IMAD.IADD R5, R1, 0x1, R4 ;  /* 0x0000000101057824 */ /* 0x000fca00078e0204 */
[----:B-1----:R-:W2:Y:S02]  /*380a0*/  LDL.U8 R3, [R5+0xd8] ;  /* 0x0000d80005037983 */ /* 0x002ea40000100000 */
[----:B--2---:R-:W-:Y:S01]  /*380b0*/  ISETP.NE.AND P0, PT, R3, RZ, PT ;  /* 0x000000ff0300720c */ /* 0x004fe20003f05270 */
[----:B------:R-:W-:Y:S02]  /*380c0*/  IMAD.MOV.U32 R3, RZ, RZ, R4 ;  /* 0x000000ffff037224 */ /* 0x000fe400078e0004 */
[----:B------:R-:W-:-:S10]  /*380d0*/  VIADD R4, R4, 0x1 ;  /* 0x0000000104047836 */ /* 0x000fd40000000000 */
[----:B------:R-:W-:Y:S05]  /*380e0*/  @P0 BRA `(.L_x_479) ;  /* 0xfffffffc00e80947 */ /* 0x000fea000383ffff */
[----:B------:R-:W-:Y:S05]  /*380f0*/  BSYNC.RECONVERGENT B2 ;  /* 0x0000000000027941 */ /* 0x000fea0003800200 */
.L_x_478:
[----:B------:R-:W-:Y:S01]  /*38100*/  LOP3.LUT P0, RZ, R85, 0xff, RZ, 0xc0, !PT ;  /* 0x000000ff55ff7812 */ /* 0x000fe2000780c0ff */
[----:B------:R-:W-:Y:S01]  /*38110*/  BSSY.RECONVERGENT B2, `(.L_x_480) ;  /* 0x000000f000027945 */ /* 0x000fe20003800200 */
[----:B------:R-:W-:-:S11]  /*38120*/  IMAD.MOV.U32 R4, RZ, RZ, R3 ;  /* 0x000000ffff047224 */ /* 0x000fd600078e0003 */
[----:B------:R-:W-:Y:S05]  /*38130*/  @!P0 BRA `(.L_x_481) ;  /* 0x0000000000308947 */ /* 0x000fea0003800000 */
[----:B------:R-:W-:Y:S01]  /*38140*/  BSSY.RECONVERGENT B3, `(.L_x_482) ;  /* 0x000000a000037945 */ /* 0x000fe20003800200 */
[----:B------:R-:W-:-:S07]  /*38150*/  IMAD.MOV.U32 R4, RZ, RZ, RZ ;  /* 0x000000ffff047224 */ /* 0x000fce00078e00ff */
.L_x_483:
        /* <DEDUP_REMOVED lines=9> */
.L_x_482:
[----:B------:R-:W-:-:S07]  /*381f0*/  IMAD.MOV.U32 R4, RZ, RZ, R5 ;  /* 0x000000ffff047224 */ /* 0x000fce00078e0005 */
.L_x_481:
[----:B------:R-:W-:Y:S05]  /*38200*/  BSYNC.RECONVERGENT B2 ;  /* 0x0000000000027941 */ /* 0x000fea0003800200 */
.L_x_480:
        /* <DEDUP_REMOVED lines=71> */
.L_x_471:
[----:B------:R-:W-:Y:S05]  /*38680*/  BSYNC.RECONVERGENT B0 ;  /* 0x0000000000007941 */ /* 0x000fea0003800200 */
.L_x_470:
[----:B------:R-:W-:Y:S02]  /*38690*/  IMAD.MOV.U32 R10, RZ, RZ, R18 ;  /* 0x000000ffff0a7224 */ /* 0x000fe400078e0012 */
[----:B------:R-:W-:-:S07]  /*386a0*/  IMAD.MOV.U32 R11, RZ, RZ, R19 ;  /* 0x000000ffff0b7224 */ /* 0x000fce00078e0013 */
.L_x_469:
[----:B------:R-:W-:Y:S05]  /*386b0*/  BSYNC.RECONVERGENT B1 ;  /* 0x0000000000017941 */ /* 0x000fea0003800200 */
.L_x_468:
        /* <DEDUP_REMOVED lines=116> */
.L_x_1507:
        /* <DEDUP_REMOVED lines=105> */
.L_x_490:
[----:B-1----:R-:W-:-:S05]  /*39490*/  IMAD.IADD R4, R1, 0x1, R6 ;  /* 0x0000000101047824 */ /* 0x002fca00078e0206 */
[----:B------:R-:W2:Y:S02]  /*394a0*/  LDL.U8 R3, [R4+0xd8] ;  /* 0x0000d80004037983 */ /* 0x000ea40000100000 */
[----:B--2---:R-:W-:Y:S01]  /*394b0*/  ISETP.NE.AND P0, PT, R3, RZ, PT ;  /* 0x000000ff0300720c */ /* 0x004fe20003f05270 */
[----:B------:R-:W-:Y:S02]  /*394c0*/  IMAD.MOV.U32 R3, RZ, RZ, R6 ;  /* 0x000000ffff037224 */ /* 0x000fe400078e0006 */
[----:B------:R-:W-:-:S10]  /*394d0*/  VIADD R6, R6, 0x1 ;  /* 0x0000000106067836 */ /* 0x000fd40000000000 */
[----:B------:R-:W-:Y:S05]  /*394e0*/  @P0 BRA `(.L_x_490) ;  /* 0xfffffffc00e80947 */ /* 0x000fea000383ffff */
[----:B------:R-:W-:Y:S05]  /*394f0*/  BSYNC.RECONVERGENT B2 ;  /* 0x0000000000027941 */ /* 0x000fea0003800200 */
.L_x_489:
[----:B------:R-:W-:Y:S01]  /*39500*/  LOP3.LUT P0, RZ, R12, 0xff, RZ, 0xc0, !PT ;  /* 0x000000ff0cff7812 */ /* 0x000fe2000780c0ff */
[----:B------:R-:W-:Y:S01]  /*39510*/  BSSY.RECONVERGENT B2, `(.L_x_491) ;  /* 0x000000f000027945 */ /* 0x000fe20003800200 */
[----:B------:R-:W-:-:S11]  /*39520*/  IMAD.MOV.U32 R4, RZ, RZ, R3 ;  /* 0x000000ffff047224 */ /* 0x000fd600078e0003 */
[----:B------:R-:W-:Y:S05]  /*39530*/  @!P0 BRA `(.L_x_492) ;  /* 0x0000000000308947 */ /* 0x000fea0003800000 */
[----:B------:R-:W-:Y:S01]  /*39540*/  BSSY.RECONVERGENT B3, `(.L_x_493) ;  /* 0x000000a000037945 */ /* 0x000fe20003800200 */
[----:B------:R-:W-:-:S07]  /*39550*/  IMAD.MOV.U32 R4, RZ, RZ, RZ ;  /* 0x000000ffff047224 */ /* 0x000fce00078e00ff */
.L_x_494:
        /* <DEDUP_REMOVED lines=9> */
.L_x_493:
[----:B------:R-:W-:-:S07]  /*395f0*/  IMAD.MOV.U32 R4, RZ, RZ, R5 ;  /* 0x000000ffff047224 */ /* 0x000fce00078e0005 */
.L_x_492:
[----:B------:R-:W-:Y:S05]  /*39600*/  BSYNC.RECONVERGENT B2 ;  /* 0x0000000000027941 */ /* 0x000fea0003800200 */
.L_x_491:
[----:B------:R-:W-:Y:S01]  /*39610*/  IMAD.IADD R3, R1, 0x1, R4 ;  /* 0x0000000101037824 */ /* 0x000fe200078e0204 */
[----:B------:R-:W-:Y:S01]  /*39620*/  BSSY.RECONVERGENT B2, `(.L_x_495) ;  /* 0x0000009000027945 */ /* 0x000fe20003800200 */
[----:B------:R-:W-:-:S03]  /*39630*/  IMAD.MOV.U32 R4, RZ, RZ, RZ ;  /* 0x000000ffff047224 */ /* 0x000fc600078e00ff */
[----:B------:R1:W-:Y:S04]  /*39640*/  STL.U8 [R3+0xd8], RZ ;  /* 0x0000d8ff03007387 */ /* 0x0003e80000100000 */
.L_x_496:
[----:B------:R-:W-:-:S05]  /*39650*/  IMAD.IADD R5, R1, 0x1, R4 ;  /* 0x0000000101057824 */ /* 0x000fca00078e0204 */
[----:B-1----:R-:W2:Y:S02]  /*39660*/  LDL.U8 R3, [R5+0xd8] ;  /* 0x0000d80005037983 */ /* 0x002ea40000100000 */
[----:B--2---:R-:W-:Y:S01]  /*39670*/  ISETP.NE.AND P0, PT, R3, RZ, PT ;  /* 0x000000ff0300720c */ /* 0x004fe20003f05270 */
[----:B------:R-:W-:Y:S02]  /*39680*/  IMAD.MOV.U32 R3, RZ, RZ, R4 ;  /* 0x000000ffff037224 */ /* 0x000fe400078e0004 */
[----:B------:R-:W-:-:S10]  /*39690*/  VIADD R4, R4, 0x1 ;  /* 0x0000000104047836 */ /* 0x000fd40000000000 */
[----:B------:R-:W-:Y:S05]  /*396a0*/  @P0 BRA `(.L_x_496) ;  /* 0xfffffffc00e80947 */ /* 0x000fea000383ffff */
[----:B------:R-:W-:Y:S05]  /*396b0*/  BSYNC.RECONVERGENT B2 ;  /* 0x0000000000027941 */ /* 0x000fea0003800200 */
.L_x_495:
[----:B------:R-:W-:Y:S01]  /*396c0*/  LOP3.LUT P0, RZ, R85, 0xff, RZ, 0xc0, !PT ;  /* 0x000000ff55ff7812 */ /* 0x000fe2000780c0ff */
[----:B------:R-:W-:Y:S01]  /*396d0*/  BSSY.RECONVERGENT B2, `(.L_x_497) ;  /* 0x000000f000027945 */ /* 0x000fe20003800200 */
[----:B------:R-:W-:-:S11]  /*396e0*/  IMAD.MOV.U32 R4, RZ, RZ, R3 ;  /* 0x000000ffff047224 */ /* 0x000fd600078e0003 */
[----:B------:R-:W-:Y:S05]  /*396f0*/  @!P0 BRA `(.L_x_498) ;  /* 0x0000000000308947 */ /* 0x000fea0003800000 */
[----:B------:R-:W-:Y:S01]  /*39700*/  BSSY.RECONVERGENT B3, `(.L_x_499) ;  /* 0x000000a000037945 */ /* 0x000fe20003800200 */
[----:B------:R-:W-:-:S07]  /*39710*/  IMAD.MOV.U32 R4, RZ, RZ, RZ ;  /* 0x000000ffff047224 */ /* 0x000fce00078e00ff */
.L_x_500:
        /* <DEDUP_REMOVED lines=9> */
.L_x_499:
[----:B------:R-:W-:-:S07]  /*397b0*/  IMAD.MOV.U32 R4, RZ, RZ, R5 ;  /* 0x000000ffff047224 */ /* 0x000fce00078e0005 */
.L_x_498:
[----:B------:R-:W-:Y:S05]  /*397c0*/  BSYNC.RECONVERGENT B2 ;  /* 0x0000000000027941 */ /* 0x000fea0003800200 */
.L_x_497:
        /* <DEDUP_REMOVED lines=71> */
.L_x_488:
[----:B------:R-:W-:Y:S05]  /*39c40*/  BSYNC.RECONVERGENT B0 ;  /* 0x0000000000007941 */ /* 0x000fea0003800200 */
.L_x_487:
[----:B------:R-:W-:Y:S02]  /*39c50*/  IMAD.MOV.U32 R10, RZ, RZ, R18 ;  /* 0x000000ffff0a7224 */ /* 0x000fe400078e0012 */
[----:B------:R-:W-:-:S07]  /*39c60*/  IMAD.MOV.U32 R11, RZ, RZ, R19 ;  /* 0x000000ffff0b7224 */ /* 0x000fce00078e0013 */
.L_x_486:
[----:B------:R-:W-:Y:S05]  /*39c70*/  BSYNC.RECONVERGENT B1 ;  /* 0x0000000000017941 */ /* 0x000fea0003800200 */
.L_x_485:
        /* <DEDUP_REMOVED lines=116> */
.L_x_1527:
        /* <DEDUP_REMOVED lines=105> */
.L_x_507:
[----:B-1----:R-:W-:-:S05]  /*3aa50*/  IMAD.IADD R4, R1, 0x1, R6 ;  /* 0x0000000101047824 */ /* 0x002fca00078e0206 */
[----:B------:R-:W2:Y:S02]  /*3aa60*/  LDL.U8 R3, [R4+0xd8] ;  /* 0x0000d80004037983 */ /* 0x000ea40000100000 */
[----:B--2---:R-:W-:Y:S01]  /*3aa70*/  ISETP.NE.AND P0, PT, R3, RZ, PT ;  /* 0x000000ff0300720c */ /* 0x004fe20003f05270 */
[----:B------:R-:W-:Y:S02]  /*3aa80*/  IMAD.MOV.U32 R3, RZ, RZ, R6 ;  /* 0x000000ffff037224 */ /* 0x000fe400078e0006 */
[----:B------:R-:W-:-:S10]  /*3aa90*/  VIADD R6, R6, 0x1 ;  /* 0x0000000106067836 */ /* 0x000fd40000000000 */
[----:B------:R-:W-:Y:S05]  /*3aaa0*/  @P0 BRA `(.L_x_507) ;  /* 0xfffffffc00e80947 */ /* 0x000fea000383ffff */
[----:B------:R-:W-:Y:S05]  /*3aab0*/  BSYNC.RECONVERGENT B2 ;  /* 0x0000000000027941 */ /* 0x000fea0003800200 */
.L_x_506:
[----:B------:R-:W-:Y:S01]  /*3aac0*/  LOP3.LUT P0, RZ, R12, 0xff, RZ, 0xc0, !PT ;  /* 0x000000ff0cff7812 */ /* 0x000fe2000780c0ff */
[----:B------:R-:W-:Y:S01]  /*3aad0*/  BSSY.RECONVERGENT B2, `(.L_x_508) ;  /* 0x000000f000027945 */ /* 0x000fe20003800200 */
[----:B------:R-:W-:-:S11]  /*3aae0*/  IMAD.MOV.U32 R4, RZ, RZ, R3 ;  /* 0x000000ffff047224 */ /* 0x000fd600078e0003 */
[----:B------:R-:W-:Y:S05]  /*3aaf0*/  @!P0 BRA `(.L_x_509) ;  /* 0x0000000000308947 */ /* 0x000fea0003800000 */
[----:B------:R-:W-:Y:S01]  /*3ab00*/  BSSY.RECONVERGENT B3, `(.L_x_510) ;  /* 0x000000a000037945 */ /* 0x000fe20003800200 */
[----:B------:R-:W-:-:S07]  /*3ab10*/  IMAD.MOV.U32 R4, RZ, RZ, RZ ;  /* 0x000000ffff047224 */ /* 0x000fce00078e00ff */
.L_x_511:
        /* <DEDUP_REMOVED lines=9> */
.L_x_510:
[----:B------:R-:W-:-:S07]  /*3abb0*/  IMAD.MOV.U32 R4, RZ, RZ, R5 ;  /* 0x000000ffff047224 */ /* 0x000fce00078e0005 */
.L_x_509:
[----:B------:R-:W-:Y:S05]  /*3abc0*/  BSYNC.RECONVERGENT B2 ;  /* 0x0000000000027941 */ /* 0x000fea0003800200 */
.L_x_508:
[----:B------:R-:W-:Y:S01]  /*3abd0*/  IMAD.IADD R3, R1, 0x1, R4 ;  /* 0x0000000101037824 */ /* 0x000fe200078e0204 */
[----:B------:R-:W-:Y:S01]  /*3abe0*/  BSSY.RECONVERGENT B2, `(.L_x_512) ;  /* 0x0000009000027945 */ /* 0x000fe20003800200 */
[----:B------:R-:W-:-:S03]  /*3abf0*/  IMAD.MOV.U32 R4, RZ, RZ, RZ ;  /* 0x000000ffff047224 */ /* 0x000fc600078e00ff */
[----:B------:R1:W-:Y:S04]  /*3ac00*/  STL.U8 [R3+0xd8], RZ ;  /* 0x0000d8ff03007387 */ /* 0x0003e80000100000 */
.L_x_513:
[----:B------:R-:W-:-:S05]  /*3ac10*/  IMAD.IADD R5, R1, 0x1, R4 ;  /* 0x0000000101057824 */ /* 0x000fca00078e0204 */
[----:B-1----:R-:W2:Y:S02]  /*3ac20*/  LDL.U8 R3, [R5+0xd8] ;  /* 0x0000d80005037983 */ /* 0x002ea40000100000 */
[----:B--2---:R-:W-:Y:S01]  /*3ac30*/  ISETP.NE.AND P0, PT, R3, RZ, PT ;  /* 0x000000ff0300720c */ /* 0x004fe20003f05270 */
[----:B------:R-:W-:Y:S02]  /*3ac40*/  IMAD.MOV.U32 R3, RZ, RZ, R4 ;  /* 0x000000ffff037224 */ /* 0x000fe400078e0004 */
[----:B------:R-:W-:-:S10]  /*3ac50*/  VIADD R4, R4, 0x1 ;  /* 0x0000000104047836 */ /* 0x000fd40000000000 */
[----:B------:R-:W-:Y:S05]  /*3ac60*/  @P0 BRA `(.L_x_513) ;  /* 0xfffffffc00e80947 */ /* 0x000fea000383ffff */
[----:B------:R-:W-:Y:S05]  /*3ac70*/  BSYNC.RECONVERGENT B2 ;  /* 0x0000000000027941 */ /* 0x000fea0003800200 */
.L_x_512:
[----:B------:R-:W-:Y:S01]  /*3ac80*/  LOP3.LUT P0, RZ, R85, 0xff, RZ, 0xc0, !PT ;  /* 0x000000ff55ff7812 */ /* 0x000fe2000780c0ff */
[----:B------:R-:W-:Y:S01]  /*3ac90*/  BSSY.RECONVERGENT B2, `(.L_x_514) ;  /* 0x000000f000027945 */ /* 0x000fe20003800200 */
[----:B------:R-:W-:-:S11]  /*3aca0*/  IMAD.MOV.U32 R4, RZ, RZ, R3 ;  /* 0x000000ffff047224 */ /* 0x000fd600078e0003 */
[----:B------:R-:W-:Y:S05]  /*3acb0*/  @!P0 BRA `(.L_x_515) ;  /* 0x0000000000308947 */ /* 0x000fea0003800000 */
[----:B------:R-:W-:Y:S01]  /*3acc0*/  BSSY.RECONVERGENT B3, `(.L_x_516) ;  /* 0x000000a000037945 */ /* 0x000fe20003800200 */
[----:B------:R-:W-:-:S07]  /*3acd0*/  IMAD.MOV.U32 R4, RZ, RZ, RZ ;  /* 0x000000ffff047224 */ /* 0x000fce00078e00ff */
.L_x_517:
        /* <DEDUP_REMOVED lines=9> */
.L_x_516:
[----:B------:R-:W-:-:S07]  /*3ad70*/  IMAD.MOV.U32 R4, RZ, RZ, R5 ;  /* 0x000000ffff047224 */ /* 0x000fce00078e0005 */
.L_x_515:
[----:B------:R-:W-:Y:S05]  /*3ad80*/  BSYNC.RECONVERGENT B2 ;  /* 0x0000000000027941 */ /* 0x000fea0003800200 */
.L_x_514:
        /* <DEDUP_REMOVED lines=71> */
.L_x_505:
[----:B------:R-:W-:Y:S05]  /*3b200*/  BSYNC.RECONVERGENT B0 ;  /* 0x0000000000007941 */ /* 0x000fea0003800200 */
.L_x_504:
[----:B------:R-:W-:Y:S02]  /*3b210*/  IMAD.MOV.U32 R10, RZ, RZ, R18 ;  /* 0x000000ffff0a7224 */ /* 0x000fe400078e0012 */
[----:B------:R-:W-:-:S07]  /*3b220*/  IMAD.MOV.U32 R11, RZ, RZ, R19 ;  /* 0x000000ffff0b7224 */ /* 0x000fce00078e0013 */
.L_x_503:
[----:B------:R-:W-:Y:S05]  /*3b230*/  BSYNC.RECONVERGENT B1 ;  /* 0x0000000000017941 */ /* 0x000fea0003800200 */
.L_x_502:
        /* <DEDUP_REMOVED lines=116> */
.L_x_1547:
        /* <DEDUP_REMOVED lines=105> */
.L_x_524:
[----:B-1----:R-:W-:-:S05]  /*3c010*/  IMAD.IADD R4, R1, 0x1, R6 ;  /* 0x0000000101047824 */ /* 0x002fca00078e0206 */
[----:B------:R-:W2:Y:S02]  /*3c020*/  LDL.U8 R3, [R4+0xd8] ;  /* 0x0000d80004037983 */ /* 0x000ea40000100000 */
[----:B--2---:R-:W-:Y:S01]  /*3c030*/  ISETP.NE.AND P0, PT, R3, RZ, PT ;  /* 0x000000ff0300720c */ /* 0x004fe20003f05270 */
[----:B------:R-:W-:Y:S02]  /*3c040*/  IMAD.MOV.U32 R3, RZ, RZ, R6 ;  /* 0x000000ffff037224 */ /* 0x000fe400078e0006 */
[----:B------:R-:W-:-:S10]  /*3c050*/  VIADD R6, R6, 0x1 ;  /* 0x0000000106067836 */ /* 0x000fd40000000000 */
[----:B------:R-:W-:Y:S05]  /*3c060*/  @P0 BRA `(.L_x_524) ;  /* 0xfffffffc00e80947 */ /* 0x000fea000383ffff */
[----:B------:R-:W-:Y:S05]  /*3c070*/  BSYNC.RECONVERGENT B2 ;  /* 0x0000000000027941 */ /* 0x000fea0003800200 */
.L_x_523:
[----:B------:R-:W-:Y:S01]  /*3c080*/  LOP3.LUT P0, RZ, R12, 0xff, RZ, 0xc0, !PT ;  /* 0x000000ff0cff7812 */ /* 0x000fe2000780c0ff */
[----:B------:R-:W-:Y:S01]  /*3c090*/  BSSY.RECONVERGENT B2, `(.L_x_525) ;  /* 0x000000f000027945 */ /* 0x000fe20003800200 */
[----:B------:R-:W-:-:S11]  /*3c0a0*/  IMAD.MOV.U32 R4, RZ, RZ, R3 ;  /* 0x000000ffff047224 */ /* 0x000fd600078e0003 */
[----:B------:R-:W-:Y:S05]  /*3c0b0*/  @!P0 BRA `(.L_x_526) ;  /* 0x0000000000308947 */ /* 0x000fea0003800000 */
[----:B------:R-:W-:Y:S01]  /*3c0c0*/  BSSY.RECONVERGENT B3, `(.L_x_527) ;  /* 0x000000a000037945 */ /* 0x000fe20003800200 */
[----:B------:R-:W-:-:S07]  /*3c0d0*/  IMAD.MOV.U32 R4, RZ, RZ, RZ ;  /* 0x000000ffff047224 */ /* 0x000fce00078e00ff */
.L_x_528:
        /* <DEDUP_REMOVED lines=9> */
.L_x_527:
[----:B------:R-:W-:-:S07]  /*3c170*/  IMAD.MOV.U32 R4, RZ, RZ, R5 ;  /* 0x000000ffff047224 */ /* 0x000fce00078e0005 */
.L_x_526:
[----:B------:R-:W-:Y:S05]  /*3c180*/  BSYNC.RECONVERGENT B2 ;  /* 0x0000000000027941 */ /* 0x000fea0003800200 */
.L_x_525:
[----:B------:R-:W-:Y:S01]  /*3c190*/  IMAD.IADD R3, R1, 0x1, R4 ;  /* 0x0000000101037824 */ /* 0x000fe200078e0204 */
[----:B------:R-:W-:Y:S01]  /*3c1a0*/  BSSY.RECONVERGENT B2, `(.L_x_529) ;  /* 0x0000009000027945 */ /* 0x000fe20003800200 */
[----:B------:R-:W-:-:S03]  /*3c1b0*/  IMAD.MOV.U32 R4, RZ, RZ, RZ ;  /* 0x000000ffff047224 */ /* 0x000fc600078e00ff */
[----:B------:R1:W-:Y:S04]  /*3c1c0*/  STL.U8 [R3+0xd8], RZ ;  /* 0x0000d8ff03007387 */ /* 0x0003e80000100000 */
.L_x_530:
[----:B------:R-:W-:-:S05]  /*3c1d0*/  IMAD.IADD R5, R1, 0x1, R4 ;  /* 0x0000000101057824 */ /* 0x000fca00078e0204 */
[----:B-1----:R-:W2:Y:S02]  /*3c1e0*/  LDL.U8 R3, [R5+0xd8] ;  /* 0x0000d80005037983 */ /* 0x002ea40000100000 */
[----:B--2---:R-:W-:Y:S01]  /*3c1f0*/  ISETP.NE.AND P0, PT, R3, RZ, PT ;  /* 0x000000ff0300720c */ /* 0x004fe20003f05270 */
[----:B------:R-:W-:Y:S02]  /*3c200*/  IMAD.MOV.U32 R3, RZ, RZ, R4 ;  /* 0x000000ffff037224 */ /* 0x000fe400078e0004 */
[----:B------:R-:W-:-:S10]  /*3c210*/  VIADD R4, R4, 0x1 ;  /* 0x0000000104047836 */ /* 0x000fd40000000000 */
[----:B------:R-:W-:Y:S05]  /*3c220*/  @P0 BRA `(.L_x_530) ;  /* 0xfffffffc00e80947 */ /* 0x000fea000383ffff */
[----:B------:R-:W-:Y:S05]  /*3c230*/  BSYNC.RECONVERGENT B2 ;  /* 0x0000000000027941 */ /* 0x000fea0003800200 */
.L_x_529:
[----:B------:R-:W-:Y:S01]  /*3c240*/  LOP3.LUT P0, RZ, R85, 0xff, RZ, 0xc0, !PT ;  /* 0x000000ff55ff7812 */ /* 0x000fe2000780c0ff */
[----:B------:R-:W-:Y:S01]  /*3c250*/  BSSY.RECONVERGENT B2, `(.L_x_531) ;  /* 0x000000f000027945 */ /* 0x000fe20003800200 */
[----:B------:R-:W-:-:S11]  /*3c260*/  IMAD.MOV.U32 R4, RZ, RZ, R3 ;  /* 0x000000ffff047224 */ /* 0x000fd600078e0003 */
[----:B------:R-:W-:Y:S05]  /*3c270*/  @!P0 BRA `(.L_x_532) ;  /* 0x0000000000308947 */ /* 0x000fea0003800000 */
[----:B------:R-:W-:Y:S01]  /*3c280*/  BSSY.RECONVERGENT B3, `(.L_x_533) ;  /* 0x000000a000037945 */ /* 0x000fe20003800200 */
[----:B------:R-:W-:-:S07]  /*3c290*/  IMAD.MOV.U32 R4, RZ, RZ, RZ ;  /* 0x000000ffff047224 */ /* 0x000fce00078e00ff */
.L_x_534:
        /* <DEDUP_REMOVED lines=9> */
.L_x_533:
[----:B------:R-:W-:-:S07]  /*3c330*/  IMAD.MOV.U32 R4, RZ, RZ, R5 ;  /* 0x000000ffff047224 */ /* 0x000fce00078e0005 */
.L_x_532:
[----:B------:R-:W-:Y:S05]  /*3c340*/  BSYNC.RECONVERGENT B2 ;  /* 0x0000000000027941 */ /* 0x000fea0003800200 */
.L_x_531:
        /* <DEDUP_REMOVED lines=71> */
.L_x_522:
[----:B------:R-:W-:Y:S05]  /*3c7c0*/  BSYNC.RECONVERGENT B0 ;  /* 0x0000000000007941 */ /* 0x000fea0003800200 */
.L_x_521:
[----:B------:R-:W-:Y:S02]  /*3c7d0*/  IMAD.MOV.U32 R10, RZ, RZ, R18 ;  /* 0x000000ffff0a7224 */ /* 0x000fe400078e0012 */
[----:B------:R-:W-:-:S07]  /*3c7e0*/  IMAD.MOV.U32 R11, RZ, RZ, R19 ;  /* 0x000000ffff0b7224 */ /* 0x000fce00078e0013 */
.L_x_520:
[----:B------:R-:W-:Y:S05]  /*3c7f0*/  BSYNC.RECONVERGENT B1 ;  /* 0x0000000000017941 */ /* 0x000fea0003800200 */
.L_x_519:
[----:B0-----:R-:W-:Y:S01]  /*3c800*/  LOP3.LUT R13, R187, 0xffff, RZ, 0xc0, !PT ;  /* 0x0000ffffbb0d7812 */ /* 0x001fe200078ec0ff */
[----:B------:R-:W0:Y:S01]  /*3c810*/  S2UR UR4, SR_CTAID.X ;  /* 0x00000000000479c3 */ /* 0x000e220000002500 */
[----:B------:R-:W-:Y:S01]  /*3c820*/  LOP3.LUT R6, R188, 0xffff, RZ, 0xc0, !PT ;  /* 0x0000ffffbc067812 */ /* 0x000fe200078ec0ff */
[----:B-----5:R-:W-:Y:S01]  /*3c830*/  STL [R1+0x154], R27 ;  /* 0x0001541b01007387 */ /* 0x020fe20000100800 */
[----:B------:R-:W-:Y:S02]  /*3c840*/  LOP3.LUT R3, R194, 0xffff, RZ, 0xc0, !PT ;  /* 0x0000ffffc2037812 */ /* 0x000fe400078ec0ff */
[----:B------:R-:W-:Y:S01]  /*3c850*/  PRMT R13, R6, 0x3340, R13 ;  /* 0x00003340060d7816 */ /* 0x000fe2000000000d */
[----:B------:R-:W-:Y:S01]  /*3c860*/  STL.64 [R1+0x158], R4 ;  /* 0x0001580401007387 */ /* 0x000fe20000100a00 */
[----:B------:R-:W-:Y:S02]  /*3c870*/  LOP3.LUT R6, R177, 0xffff, RZ, 0xc0, !PT ;  /* 0x0000ffffb1067812 */ /* 0x000fe400078ec0ff */
[----:B------:R-:W-:Y:S01]  /*3c880*/  LOP3.LUT R12, R189, 0xffff, RZ, 0xc0, !PT ;  /* 0x0000ffffbd0c7812 */ /* 0x000fe200078ec0ff */
[----:B------:R-:W-:Y:S01]  /*3c890*/  STL.U8 [R1+0x4d0], R159 ;  /* 0x0004d09f01007387 */ /* 0x000fe20000100000 */
[----:B------:R-:W-:-:S02]  /*3c8a0*/  PRMT R6, R3, 0x3340, R6 ;  /* 0x0000334003067816 */ /* 0x000fc40000000006 */
[----:B------:R-:W-:Y:S01]  /*3c8b0*/  LOP3.LUT R3, R190, 0xffff, RZ, 0xc0, !PT ;  /* 0x0000ffffbe037812 */ /* 0x000fe200078ec0ff */
[----:B------:R-:W-:Y:S01]  /*3c8c0*/  STL.U8 [R1+0x4d1], R179 ;  /* 0x0004d1b301007387 */ /* 0x000fe20000100000 */
[----:B------:R-:W-:Y:S02]  /*3c8d0*/  LOP3.LUT R8, R85, 0xffff, RZ, 0xc0, !PT ;  /* 0x0000ffff55087812 */ /* 0x000fe400078ec0ff */
[----:B------:R-:W-:Y:S01]  /*3c8e0*/  PRMT R12, R3, 0x3340, R12 ;  /* 0x00003340030c7816 */ /* 0x000fe2000000000c */
[----:B------:R-:W-:Y:S01]  /*3c8f0*/  STL [R1+0x4d4], R27 ;  /* 0x0004d41b01007387 */ /* 0x000fe20000100800 */
[----:B------:R-:W-:Y:S02]  /*3c900*/  LOP3.LUT R3, R178, 0xffff, RZ, 0xc0, !PT ;  /* 0x0000ffffb2037812 */ /* 0x000fe400078ec0ff */
[----:B------:R-:W-:Y:S01]  /*3c910*/  LOP3.LUT R15, R183, 0xffff, RZ, 0xc0, !PT ;  /* 0x0000ffffb70f7812 */ /* 0x000fe200078ec0ff */
[----:B------:R-:W-:Y:S01]  /*3c920*/  STL.64 [R1+0x4d8], R4 ;  /* 0x0004d80401007387 */ /* 0x000fe20000100a00 */
        /* <DEDUP_REMOVED lines=22> */
[----:B------:R-:W-:Y:S01]  /*3ca90*/  LOP3.LUT R7, R157, 0xffff, RZ, 0xc0, !PT ;  /* 0x0000ffff9d077812 */ /* 0x000fe200078ec0ff */
[----:B------:R-:W-:Y:S01]  /*3caa0*/  STL.128 [R1+0x120], R12 ;  /* 0x0001200c01007387 */ /* 0x000fe20000100c00 */
[----:B------:R-:W-:Y:S02]  /*3cab0*/  LOP3.LUT R8, R158, 0xffff, RZ, 0xc0, !PT ;  /* 0x0000ffff9e087812 */ /* 0x000fe400078ec0ff */
[----:B------:R-:W-:Y:S01]  /*3cac0*/  LOP3.LUT R9, R166, 0xffff, RZ, 0xc0, !PT ;  /* 0x0000ffffa6097812 */ /* 0x000fe200078ec0ff */
[----:B------:R1:W-:Y:S01]  /*3cad0*/  STL.128 [R1+0x4a0], R12 ;  /* 0x0004a00c01007387 */ /* 0x0003e20000100c00 */
[----:B------:R-:W-:-:S02]  /*3cae0*/  PRMT R7, R8, 0x3340, R7 ;  /* 0x0000334008077816 */ /* 0x000fc40000000007 */
[----:B------:R-:W-:Y:S02]  /*3caf0*/  LOP3.LUT R8, R174, 0xffff, RZ, 0xc0, !PT ;  /* 0x0000ffffae087812 */ /* 0x000fe400078ec0ff */
[----:B------:R-:W-:Y:S02]  /*3cb00*/  ISETP.NE.AND P0, PT, R2, 0x65, PT ;  /* 0x000000650200780c */ /* 0x000fe40003f05270 */
[----:B------:R-:W-:Y:S02]  /*3cb10*/  PRMT R8, R9, 0x3340, R8 ;  /* 0x0000334009087816 */ /* 0x000fe40000000008 */
[----:B------:R-:W-:Y:S02]  /*3cb20*/  LOP3.LUT R9, R164, 0xffff, RZ, 0xc0, !PT ;  /* 0x0000ffffa4097812 */ /* 0x000fe400078ec0ff */
[----:B-1----:R-:W-:Y:S02]  /*3cb30*/  LOP3.LUT R15, R153, 0xffff, RZ, 0xc0, !PT ;  /* 0x0000ffff990f7812 */ /* 0x002fe400078ec0ff */
[----:B------:R-:W-:-:S02]  /*3cb40*/  LOP3.LUT R12, R154, 0xffff, RZ, 0xc0, !PT ;  /* 0x0000ffff9a0c7812 */ /* 0x000fc400078ec0ff */
[----:B------:R-:W-:Y:S02]  /*3cb50*/  LOP3.LUT R14, R171, 0xffff, RZ, 0xc0, !PT ;  /* 0x0000ffffab0e7812 */ /* 0x000fe400078ec0ff */
[----:B------:R-:W-:Y:S02]  /*3cb60*/  PRMT R15, R12, 0x3340, R15 ;  /* 0x000033400c0f7816 */ /* 0x000fe4000000000f */
[----:B------:R-:W-:Y:S02]  /*3cb70*/  PRMT R14, R9, 0x3340, R14 ;  /* 0x00003340090e7816 */ /* 0x000fe4000000000e */
[----:B------:R-:W-:Y:S02]  /*3cb80*/  LOP3.LUT R9, R155, 0xffff, RZ, 0xc0, !PT ;  /* 0x0000ffff9b097812 */ /* 0x000fe400078ec0ff */
[----:B------:R-:W-:Y:S02]  /*3cb90*/  LOP3.LUT R12, R156, 0xffff, RZ, 0xc0, !PT ;  /* 0x0000ffff9c0c7812 */ /* 0x000fe400078ec0ff */
[----:B------:R-:W-:-:S02]  /*3cba0*/  LOP3.LUT R13, R165, 0xffff, RZ, 0xc0, !PT ;  /* 0x0000ffffa50d7812 */ /* 0x000fc400078ec0ff */
[----:B------:R-:W-:Y:S02]  /*3cbb0*/  PRMT R9, R12, 0x3340, R9 ;  /* 0x000033400c097816 */ /* 0x000fe40000000009 */
[----:B------:R-:W-:Y:S02]  /*3cbc0*/  LOP3.LUT R12, R172, 0xffff, RZ, 0xc0, !PT ;  /* 0x0000ffffac0c7812 */ /* 0x000fe400078ec0ff */
[----:B------:R-:W-:Y:S02]  /*3cbd0*/  PRMT R15, R14, 0x5410, R15 ;  /* 0x000054100e0f7816 */ /* 0x000fe4000000000f */
        /* <DEDUP_REMOVED lines=13> */
[----:B------:R-:W-:Y:S01]  /*3ccb0*/  LOP3.LUT R8, R170, 0xffff, RZ, 0xc0, !PT ;  /* 0x0000ffffaa087812 */ /* 0x000fe200078ec0ff */
[----:B------:R-:W-:Y:S01]  /*3ccc0*/  STL.128 [R1+0x130], R12 ;  /* 0x0001300c01007387 */ /* 0x000fe20000100c00 */
[----:B------:R-:W-:-:S03]  /*3ccd0*/  LOP3.LUT R9, R163, 0xffff, RZ, 0xc0, !PT ;  /* 0x0000ffffa3097812 */ /* 0x000fc600078ec0ff */
[----:B------:R1:W-:Y:S01]  /*3cce0*/  STL.128 [R1+0x4b0], R12 ;  /* 0x0004b00c01007387 */ /* 0x0003e20000100c00 */
[----:B------:R-:W-:Y:S02]  /*3ccf0*/  PRMT R8, R9, 0x3340, R8 ;  /* 0x0000334009087816 */ /* 0x000fe40000000008 */
[----:B------:R-:W-:Y:S02]  /*3cd00*/  LOP3.LUT R9, R160, 0xffff, RZ, 0xc0, !PT ;  /* 0x0000ffffa0097812 */ /* 0x000fe400078ec0ff */
[----:B-1----:R-:W-:Y:S02]  /*3cd10*/  LOP3.LUT R15, R145, 0xffff, RZ, 0xc0, !PT ;  /* 0x0000ffff910f7812 */ /* 0x002fe400078ec0ff */
        /* <DEDUP_REMOVED lines=10> */
[----:B------:R-:W-:Y:S02]  /*3cdc0*/  PRMT R16, R13, 0x3340, R12 ;  /* 0x000033400d107816 */ /* 0x000fe4000000000c */
[----:B------:R-:W-:Y:S01]  /*3cdd0*/  PRMT R13, R6, 0x5410, R3 ;  /* 0x00005410060d7816 */ /* 0x000fe20000000003 */
[----:B------:R-:W-:Y:S01]  /*3cde0*/  IMAD.MOV.U32 R6, RZ, RZ, R10 ;  /* 0x000000ffff067224 */ /* 0x000fe200078e000a */
[----:B------:R-:W1:Y:S01]  /*3cdf0*/  S2R R3, SR_TID.X ;  /* 0x0000000000037919 */ /* 0x000e620000002100 */
[----:B------:R-:W-:Y:S01]  /*3ce00*/  PRMT R12, R8, 0x5410, R7 ;  /* 0x00005410080c7816 */ /* 0x000fe20000000007 */
[----:B------:R-:W-:Y:S01]  /*3ce10*/  IMAD.MOV.U32 R7, RZ, RZ, R11 ;  /* 0x000000ffff077224 */ /* 0x000fe200078e000b */
[----:B------:R-:W-:Y:S02]  /*3ce20*/  PRMT R14, R16, 0x5410, R9 ;  /* 0x00005410100e7816 */ /* 0x000fe40000000009 */
[----:B------:R-:W-:-:S02]  /*3ce30*/  PRMT R8, R179, 0x7604, R159 ;  /* 0x00007604b3087816 */ /* 0x000fc4000000009f */
[----:B------:R2:W-:Y:S04]  /*3ce40*/  STL.64 [R1+0x118], R6 ;  /* 0x0001180601007387 */ /* 0x0005e80000100a00 */
[----:B------:R2:W-:Y:S04]  /*3ce50*/  STL.128 [R1+0x140], R12 ;  /* 0x0001400c01007387 */ /* 0x0005e80000100c00 */
[----:B------:R2:W-:Y:S04]  /*3ce60*/  STL.128 [R1+0x4c0], R12 ;  /* 0x0004c00c01007387 */ /* 0x0005e80000100c00 */
[----:B------:R2:W-:Y:S04]  /*3ce70*/  STL.64 [R1+0x498], R6 ;  /* 0x0004980601007387 */ /* 0x0005e80000100a00 */
[----:B------:R2:W-:Y:S01]  /*3ce80*/  STL.U16 [R1+0x150], R8 ;  /* 0x0001500801007387 */ /* 0x0005e20000100400 */
[----:B-1----:R-:W-:-:S05]  /*3ce90*/  LOP3.LUT R3, RZ, R3, RZ, 0x33, !PT ;  /* 0x00000003ff037212 */ /* 0x002fca00078e33ff */
[----:B0-----:R-:W-:Y:S01]  /*3cea0*/  VIADD R26, R3, UR4 ;  /* 0x00000004031a7c36 */ /* 0x001fe20008000000 */
[----:B------:R-:W-:-:S03]  /*3ceb0*/  UMOV UR4, 0xffffffff ;  /* 0xffffffff00047882 */ /* 0x000fc60000000000 */
[----:B--2---:R-:W-:Y:S05]  /*3cec0*/  BRA.DIV UR4, `(.L_x_535) ;  /* 0x0000070204347947 */ /* 0x004fea000b800000 */
[----:B------:R-:W-:-:S13]  /*3ced0*/  VOTE.ALL P0, P0 ;  /* 0x0000000000ff7806 */ /* 0x000fda0000000000 */
.L_x_1550:
[----:B------:R-:W-:Y:S05]  /*3cee0*/  @!P0 BRA `(.L_x_536) ;  /* 0x0000008c00d08947 */ /* 0x000fea0003800000 */
.L_x_632:
[----:B------:R-:W-:Y:S05]  /*3cef0*/  YIELD ;  /* 0x0000000000007946 */ /* 0x000fea0003800000 */
.L_x_538:
[----:B------:R-:W2:Y:S02]  /*3cf00*/  LDL.64 R6, [R1+0x570] ;  /* 0x0005700001067983 */ /* 0x000ea40000100a00 */
[----:B--2---:R-:W-:-:S05]  /*3cf10*/  IMAD.WIDE R6, R26, 0x4, R6 ;  /* 0x000000041a067825 */ /* 0x004fca00078e0206 */
        /* <DEDUP_REMOVED lines=10> */
.L_x_1553:
[----:B------:R-:W-:Y:S05]  /*3cfc0*/  @P0 BRA `(.L_x_538) ;  /* 0xfffffffc00cc0947 */ /* 0x000fea000383ffff */
[----:B------:R-:W-:Y:S01]  /*3cfd0*/  ISETP.NE.AND P0, PT, R25, 0x65, PT ;  /* 0x000000651900780c */ /* 0x000fe20003f05270 */
[----:B------:R-:W-:-:S12]  /*3cfe0*/  BSSY.RECONVERGENT B0, `(.L_x_539) ;  /* 0x0000079000007945 */ /* 0x000fd80003800200 */
[----:B------:R-:W-:Y:S05]  /*3cff0*/  @!P0 BRA `(.L_x_540) ;  /* 0x0000000000f88947 */ /* 0x000fea0003800000 */
[----:B------:R-:W-:Y:S01]  /*3d000*/  ISETP.NE.AND P1, PT, R25, 0x64, PT ;  /* 0x000000641900780c */ /* 0x000fe20003f25270 */
[----:B------:R-:W-:Y:S01]  /*3d010*/  IMAD.MOV.U32 R9, RZ, RZ, RZ ;  /* 0x000000ffff097224 */ /* 0x000fe200078e00ff */
[----:B------:R-:W-:Y:S02]  /*3d020*/  PRMT R100, RZ, 0x7610, R100 ;  /* 0x00007610ff647816 */ /* 0x000fe40000000064 */
[----:B------:R-:W-:-:S09]  /*3d030*/  CS2R R6, SRZ ;  /* 0x0000000000067805 */ /* 0x000fd2000001ff00 */
[----:B------:R-:W-:Y:S05]  /*3d040*/  @P1 BRA `(.L_x_541) ;  /* 0x0000000400c81947 */ /* 0x000fea0003800000 */
[----:B------:R-:W2:Y:S02]  /*3d050*/  LDL.64 R6, [R1+0x578] ;  /* 0x0005780001067983 */ /* 0x000ea40000100a00 */
        /* <DEDUP_REMOVED lines=9> */
[----:B------:R-:W5:Y:S01]  /*3d0f0*/  LD.E.64.STRONG.GPU R6, desc[UR8][R6.64+0x40] ;  /* 0x0000400806067980 */ /* 0x000f62000c10fb00 */
[----:B--2---:R-:W-:-:S02]  /*3d100*/  SHF.R.U64 R83, R42, 0x8, R43 ;  /* 0x000000082a537819 */ /* 0x004fc4000000122b */
[C-C-:B------:R-:W-:Y:S02]  /*3d110*/  SHF.R.U64 R82, R42.reuse, 0x10, R43.reuse ;  /* 0x000000102a527819 */ /* 0x140fe4000000122b */
[C---:B------:R-:W-:Y:S02]  /*3d120*/  SHF.R.U64 R81, R42.reuse, 0x18, R43 ;  /* 0x000000182a517819 */ /* 0x040fe4000000122b */
[----:B------:R-:W-:Y:S02]  /*3d130*/  PRMT R100, R42, 0x7610, R100 ;  /* 0x000076102a647816 */ /* 0x000fe40000000064 */
[C-C-:B---3--:R-:W-:Y:S02]  /*3d140*/  SHF.R.U64 R77, R40.reuse, 0x8, R41.reuse ;  /* 0x00000008284d7819 */ /* 0x148fe40000001229 */
[C-C-:B------:R-:W-:Y:S02]  /*3d150*/  SHF.R.U64 R76, R40.reuse, 0x10, R41.reuse ;  /* 0x00000010284c7819 */ /* 0x140fe40000001229 */
[----:B------:R-:W-:-:S02]  /*3d160*/  SHF.R.U64 R75, R40, 0x18, R41 ;  /* 0x00000018284b7819 */ /* 0x000fc40000001229 */
[----:B------:R-:W-:Y:S02]  /*3d170*/  PRMT R42, R40, 0x7610, R42 ;  /* 0x00007610282a7816 */ /* 0x000fe4000000002a */
[C-C-:B----4-:R-:W-:Y:S02]  /*3d180*/  SHF.R.U64 R71, R38.reuse, 0x8, R39.reuse ;  /* 0x0000000826477819 */ /* 0x150fe40000001227 */
[C-C-:B------:R-:W-:Y:S02]  /*3d190*/  SHF.R.U64 R70, R38.reuse, 0x10, R39.reuse ;  /* 0x0000001026467819 */ /* 0x140fe40000001227 */
[C---:B------:R-:W-:Y:S02]  /*3d1a0*/  SHF.R.U64 R69, R38.reuse, 0x18, R39 ;  /* 0x0000001826457819 */ /* 0x040fe40000001227 */
[----:B------:R-:W-:Y:S02]  /*3d1b0*/  PRMT R40, R38, 0x7610, R40 ;  /* 0x0000761026287816 */ /* 0x000fe40000000028 */
[----:B------:R-:W-:-:S02]  /*3d1c0*/  SHF.R.U64 R65, R36, 0x8, R37 ;  /* 0x0000000824417819 */ /* 0x000fc40000001225 */
[C-C-:B------:R-:W-:Y:S02]  /*3d1d0*/  SHF.R.U64 R64, R36.reuse, 0x10, R37.reuse ;  /* 0x0000001024407819 */ /* 0x140fe40000001225 */
[C---:B------:R-:W-:Y:S02]  /*3d1e0*/  SHF.R.U64 R63, R36.reuse, 0x18, R37 ;  /* 0x00000018243f7819 */ /* 0x040fe40000001225 */
[----:B------:R-:W-:Y:S02]  /*3d1f0*/  PRMT R38, R36, 0x7610, R38 ;  /* 0x0000761024267816 */ /* 0x000fe40000000026 */
[C-C-:B------:R-:W-:Y:S02]  /*3d200*/  SHF.R.U64 R59, R34.reuse, 0x8, R35.reuse ;  /* 0x00000008223b7819 */ /* 0x140fe40000001223 */
[C-C-:B------:R-:W-:Y:S02]  /*3d210*/  SHF.R.U64 R58, R34.reuse, 0x10, R35.reuse ;  /* 0x00000010223a7819 */ /* 0x140fe40000001223 */
[----:B------:R-:W-:-:S02]  /*3d220*/  SHF.R.U64 R57, R34, 0x18, R35 ;  /* 0x0000001822397819 */ /* 0x000fc40000001223 */
[----:B------:R-:W-:Y:S02]  /*3d230*/  PRMT R36, R34, 0x7610, R36 ;  /* 0x0000761022247816 */ /* 0x000fe40000000024 */
[--C-:B------:R-:W-:Y:S02]  /*3d240*/  SHF.R.U32.HI R80, RZ, 0x8, R43.reuse ;  /* 0x00000008ff507819 */ /* 0x100fe4000001162b */
[--C-:B------:R-:W-:Y:S02]  /*3d250*/  SHF.R.U32.HI R79, RZ, 0x10, R43.reuse ;  /* 0x00000010ff4f7819 */ /* 0x100fe4000001162b */
[----:B------:R-:W-:Y:S02]  /*3d260*/  SHF.R.U32.HI R78, RZ, 0x18, R43 ;  /* 0x00000018ff4e7819 */ /* 0x000fe4000001162b */
[--C-:B------:R-:W-:Y:S02]  /*3d270*/  SHF.R.U32.HI R74, RZ, 0x8, R41.reuse ;  /* 0x00000008ff4a7819 */ /* 0x100fe40000011629 */
[----:B------:R-:W-:-:S02]  /*3d280*/  SHF.R.U32.HI R73, RZ, 0x10, R41 ;  /* 0x00000010ff497819 */ /* 0x000fc40000011629 */
[----:B------:R-:W-:Y:S02]  /*3d290*/  SHF.R.U32.HI R72, RZ, 0x18, R41 ;  /* 0x00000018ff487819 */ /* 0x000fe40000011629 */
        /* <DEDUP_REMOVED lines=9> */
[C-C-:B------:R-:W-:Y:S02]  /*3d330*/  SHF.R.U64 R53, R12.reuse, 0x8, R13.reuse ;  /* 0x000000080c357819 */ /* 0x140fe4000000120d */
[----:B------:R-:W-:-:S02]  /*3d340*/  SHF.R.U64 R52, R12, 0x10, R13 ;  /* 0x000000100c347819 */ /* 0x000fc4000000120d */
[C-C-:B------:R-:W-:Y:S02]  /*3d350*/  SHF.R.U64 R51, R12.reuse, 0x18, R13.reuse ;  /* 0x000000180c337819 */ /* 0x140fe4000000120d */
[----:B------:R-:W-:Y:S02]  /*3d360*/  PRMT R34, R12, 0x7610, R34 ;  /* 0x000076100c227816 */ /* 0x000fe40000000022 */
[--C-:B------:R-:W-:Y:S02]  /*3d370*/  SHF.R.U32.HI R50, RZ, 0x8, R13.reuse ;  /* 0x00000008ff327819 */ /* 0x100fe4000001160d */
[--C-:B------:R-:W-:Y:S02]  /*3d380*/  SHF.R.U32.HI R49, RZ, 0x10, R13.reuse ;  /* 0x00000010ff317819 */ /* 0x100fe4000001160d */
[----:B------:R-:W-:Y:S02]  /*3d390*/  SHF.R.U32.HI R48, RZ, 0x18, R13 ;  /* 0x00000018ff307819 */ /* 0x000fe4000001160d */
[----:B------:R-:W-:-:S02]  /*3d3a0*/  PRMT R33, R13, 0x7610, R33 ;  /* 0x000076100d217816 */ /* 0x000fc40000000021 */
[C---:B------:R-:W-:Y:S02]  /*3d3b0*/  SHF.R.U64 R47, R8.reuse, 0x8, R9 ;  /* 0x00000008082f7819 */ /* 0x040fe40000001209 */
[----:B------:R-:W-:Y:S01]  /*3d3c0*/  PRMT R84, R8, 0x7610, R84 ;  /* 0x0000761008547816 */ /* 0x000fe20000000054 */
[----:B0-----:R-:W-:Y:S06]  /*3d3d0*/  BRA `(.L_x_541) ;  /* 0x0000000000e47947 */ /* 0x001fec0003800000 */
.L_x_540:
        /* <DEDUP_REMOVED lines=11> */
[----:B--2---:R-:W-:-:S02]  /*3d490*/  PRMT R84, R8, 0x7610, R84 ;  /* 0x0000761008547816 */ /* 0x004fc40000000054 */
[----:B------:R-:W-:Y:S02]  /*3d4a0*/  SHF.R.U64 R8, R8, 0x8, R9 ;  /* 0x0000000808087819 */ /* 0x000fe40000001209 */
[C-C-:B---3--:R-:W-:Y:S02]  /*3d4b0*/  SHF.R.U64 R83, R42.reuse, 0x8, R43.reuse ;  /* 0x000000082a537819 */ /* 0x148fe4000000122b */
[C-C-:B------:R-:W-:Y:S02]  /*3d4c0*/  SHF.R.U64 R82, R42.reuse, 0x10, R43.reuse ;  /* 0x000000102a527819 */ /* 0x140fe4000000122b */
[C---:B------:R-:W-:Y:S02]  /*3d4d0*/  SHF.R.U64 R81, R42.reuse, 0x18, R43 ;  /* 0x000000182a517819 */ /* 0x040fe4000000122b */
[----:B------:R-:W-:Y:S02]  /*3d4e0*/  PRMT R100, R42, 0x7610, R100 ;  /* 0x000076102a647816 */ /* 0x000fe40000000064 */
[----:B----4-:R-:W-:-:S02]  /*3d4f0*/  SHF.R.U64 R77, R40, 0x8, R41 ;  /* 0x00000008284d7819 */ /* 0x010fc40000001229 */
[C-C-:B------:R-:W-:Y:S02]  /*3d500*/  SHF.R.U64 R76, R40.reuse, 0x10, R41.reuse ;  /* 0x00000010284c7819 */ /* 0x140fe40000001229 */
[C---:B------:R-:W-:Y:S02]  /*3d510*/  SHF.R.U64 R75, R40.reuse, 0x18, R41 ;  /* 0x00000018284b7819 */ /* 0x040fe40000001229 */
[----:B------:R-:W-:Y:S02]  /*3d520*/  PRMT R42, R40, 0x7610, R42 ;  /* 0x00007610282a7816 */ /* 0x000fe4000000002a */
[C-C-:B------:R-:W-:Y:S02]  /*3d530*/  SHF.R.U64 R71, R38.reuse, 0x8, R39.reuse ;  /* 0x0000000826477819 */ /* 0x140fe40000001227 */
[C-C-:B------:R-:W-:Y:S02]  /*3d540*/  SHF.R.U64 R70, R38.reuse, 0x10, R39.reuse ;  /* 0x0000001026467819 */ /* 0x140fe40000001227 */
[----:B------:R-:W-:-:S02]  /*3d550*/  SHF.R.U64 R69, R38, 0x18, R39 ;  /* 0x0000001826457819 */ /* 0x000fc40000001227 */
[----:B------:R-:W-:Y:S02]  /*3d560*/  PRMT R40, R38, 0x7610, R40 ;  /* 0x0000761026287816 */ /* 0x000fe40000000028 */
[C-C-:B------:R-:W-:Y:S02]  /*3d570*/  SHF.R.U64 R65, R36.reuse, 0x8, R37.reuse ;  /* 0x0000000824417819 */ /* 0x140fe40000001225 */
[C-C-:B------:R-:W-:Y:S02]  /*3d580*/  SHF.R.U64 R64, R36.reuse, 0x10, R37.reuse ;  /* 0x0000001024407819 */ /* 0x140fe40000001225 */
[C---:B------:R-:W-:Y:S02]  /*3d590*/  SHF.R.U64 R63, R36.reuse, 0x18, R37 ;  /* 0x00000018243f7819 */ /* 0x040fe40000001225 */
[----:B------:R-:W-:Y:S02]  /*3d5a0*/  PRMT R38, R36, 0x7610, R38 ;  /* 0x0000761024267816 */ /* 0x000fe40000000026 */
[----:B------:R-:W-:-:S02]  /*3d5b0*/  SHF.R.U64 R59, R34, 0x8, R35 ;  /* 0x00000008223b7819 */ /* 0x000fc40000001223 */
[C-C-:B------:R-:W-:Y:S02]  /*3d5c0*/  SHF.R.U64 R58, R34.reuse, 0x10, R35.reuse ;  /* 0x00000010223a7819 */ /* 0x140fe40000001223 */
[C---:B------:R-:W-:Y:S02]  /*3d5d0*/  SHF.R.U64 R57, R34.reuse, 0x18, R35 ;  /* 0x0000001822397819 */ /* 0x040fe40000001223 */
[----:B------:R-:W-:Y:S02]  /*3d5e0*/  PRMT R36, R34, 0x7610, R36 ;  /* 0x0000761022247816 */ /* 0x000fe40000000024 */
[--C-:B------:R-:W-:Y:S02]  /*3d5f0*/  SHF.R.U32.HI R80, RZ, 0x8, R43.reuse ;  /* 0x00000008ff507819 */ /* 0x100fe4000001162b */
[--C-:B------:R-:W-:Y:S02]  /*3d600*/  SHF.R.U32.HI R79, RZ, 0x10, R43.reuse ;  /* 0x00000010ff4f7819 */ /* 0x100fe4000001162b */
[----:B------:R-:W-:-:S02]  /*3d610*/  SHF.R.U32.HI R78, RZ, 0x18, R43 ;  /* 0x00000018ff4e7819 */ /* 0x000fc4000001162b */
[--C-:B------:R-:W-:Y:S02]  /*3d620*/  SHF.R.U32.HI R74, RZ, 0x8, R41.reuse ;  /* 0x00000008ff4a7819 */ /* 0x100fe40000011629 */
[--C-:B------:R-:W-:Y:S02]  /*3d630*/  SHF.R.U32.HI R73, RZ, 0x10, R41.reuse ;  /* 0x00000010ff497819 */ /* 0x100fe40000011629 */
[----:B------:R-:W-:Y:S02]  /*3d640*/  SHF.R.U32.HI R72, RZ, 0x18, R41 ;  /* 0x00000018ff487819 */ /* 0x000fe40000011629 */
        /* <DEDUP_REMOVED lines=9> */
[C-C-:B------:R-:W-:Y:S02]  /*3d6e0*/  SHF.R.U64 R53, R12.reuse, 0x8, R13.reuse ;  /* 0x000000080c357819 */ /* 0x140fe4000000120d */
[C-C-:B------:R-:W-:Y:S02]  /*3d6f0*/  SHF.R.U64 R52, R12.reuse, 0x10, R13.reuse ;  /* 0x000000100c347819 */ /* 0x140fe4000000120d */
[C-C-:B------:R-:W-:Y:S02]  /*3d700*/  SHF.R.U64 R51, R12.reuse, 0x18, R13.reuse ;  /* 0x000000180c337819 */ /* 0x140fe4000000120d */
[----:B------:R-:W-:Y:S02]  /*3d710*/  PRMT R34, R12, 0x7610, R34 ;  /* 0x000076100c227816 */ /* 0x000fe40000000022 */
[--C-:B------:R-:W-:Y:S02]  /*3d720*/  SHF.R.U32.HI R50, RZ, 0x8, R13.reuse ;  /* 0x00000008ff327819 */ /* 0x100fe4000001160d */
[----:B------:R-:W-:-:S02]  /*3d730*/  SHF.R.U32.HI R49, RZ, 0x10, R13 ;  /* 0x00000010ff317819 */ /* 0x000fc4000001160d */
[----:B------:R-:W-:Y:S02]  /*3d740*/  SHF.R.U32.HI R48, RZ, 0x18, R13 ;  /* 0x00000018ff307819 */ /* 0x000fe4000001160d */
[----:B------:R-:W-:Y:S02]  /*3d750*/  PRMT R33, R13, 0x7610, R33 ;  /* 0x000076100d217816 */ /* 0x000fe40000000021 */
[----:B0-----:R-:W-:-:S07]  /*3d760*/  PRMT R47, R8, 0x7610, R47 ;  /* 0x00007610082f7816 */ /* 0x001fce000000002f */
.L_x_541:
[----:B------:R-:W-:Y:S05]  /*3d770*/  BSYNC.RECONVERGENT B0 ;  /* 0x0000000000007941 */ /* 0x000fea0003800200 */
.L_x_539:
[----:B------:R-:W-:-:S03]  /*3d780*/  UMOV UR4, 0xffffffff ;  /* 0xffffffff00047882 */ /* 0x000fc60000000000 */
[----:B------:R-:W-:Y:S05]  /*3d790*/  BRA.DIV UR4, `(.L_x_542) ;  /* 0x000006fa04487947 */ /* 0x000fea000b800000 */
[----:B------:R-:W-:Y:S01]  /*3d7a0*/  LOP3.LUT R224, R82, 0xffff, RZ, 0xc0, !PT ;  /* 0x0000ffff52e07812 */ /* 0x000fe200078ec0ff */
[----:B------:R-:W0:Y:S01]  /*3d7b0*/  S2R R88, SR_GEMASK ;  /* 0x0000000000587919 */ /* 0x000e220000003c00 */
[----:B------:R-:W-:Y:S02]  /*3d7c0*/  LOP3.LUT R222, R100, 0xffff, RZ, 0xc0, !PT ;  /* 0x0000ffff64de7812 */ /* 0x000fe400078ec0ff */
[----:B------:R-:W-:Y:S01]  /*3d7d0*/  LOP3.LUT R229, R70, 0xffff, RZ, 0xc0, !PT ;  /* 0x0000ffff46e57812 */ /* 0x000fe200078ec0ff */
[----:B------:R-:W-:Y:S01]  /*3d7e0*/  IMAD.U32 R8, R224, 0x10000, RZ ;  /* 0x00010000e0087824 */ /* 0x000fe200078e00ff */
[----:B------:R-:W-:Y:S02]  /*3d7f0*/  LOP3.LUT R12, R222, 0xff, RZ, 0xc0, !PT ;  /* 0x000000ffde0c7812 */ /* 0x000fe400078ec0ff */
[----:B------:R-:W-:Y:S02]  /*3d800*/  LOP3.LUT R226, R79, 0xffff, RZ, 0xc0, !PT ;  /* 0x0000ffff4fe27812 */ /* 0x000fe400078ec0ff */
[----:B------:R-:W-:-:S02]  /*3d810*/  PRMT R12, R83, 0x7604, R12 ;  /* 0x00007604530c7816 */ /* 0x000fc4000000000c */
[----:B------:R-:W-:Y:S01]  /*3d820*/  LOP3.LUT R8, R8, 0xff0000, RZ, 0xc0, !PT ;  /* 0x00ff000008087812 */ /* 0x000fe200078ec0ff */
[----:B------:R-:W-:Y:S01]  /*3d830*/  IMAD.U32 R19, R226, 0x10000, RZ ;  /* 0x00010000e2137824 */ /* 0x000fe200078e00ff */
[----:B------:R-:W-:Y:S02]  /*3d840*/  LOP3.LUT R228, R73, 0xffff, RZ, 0xc0, !PT ;  /* 0x0000ffff49e47812 */ /* 0x000fe400078ec0ff */
[----:B------:R-:W-:Y:S01]  /*3d850*/  LOP3.LUT R219, R40, 0xffff, RZ, 0xc0, !PT ;  /* 0x0000ffff28db7812 */ /* 0x000fe200078ec0ff */
[----:B------:R-:W-:Y:S01]  /*3d860*/  IMAD.IADD R12, R12, 0x1, R8 ;  /* 0x000000010c0c7824 */ /* 0x000fe200078e0208 */
[----:B------:R-:W-:Y:S01]  /*3d870*/  LOP3.LUT R225, R43, 0xffff, RZ, 0xc0, !PT ;  /* 0x0000ffff2be17812 */ /* 0x000fe200078ec0ff */
[----:B------:R-:W-:Y:S01]  /*3d880*/  IMAD.U32 R8, R229, 0x10000, RZ ;  /* 0x00010000e5087824 */ /* 0x000fe200078e00ff */
        /* <DEDUP_REMOVED lines=10> */
[----:B------:R-:W-:-:S02]  /*3d930*/  LOP3.LUT R232, R61, 0xffff, RZ, 0xc0, !PT ;  /* 0x0000ffff3de87812 */ /* 0x000fc400078ec0ff */
[----:B------:R-:W-:Y:S01]  /*3d940*/  LOP3.LUT R227, R76, 0xffff, RZ, 0xc0, !PT ;  /* 0x0000ffff4ce37812 */ /* 0x000fe200078ec0ff */
[----:B------:R-:W-:Y:S01]  /*3d950*/  IMAD.IADD R13, R13, 0x1, R19 ;  /* 0x000000010d0d7824 */ /* 0x000fe200078e0213 */
[----:B------:R-:W-:Y:S01]  /*3d960*/  PRMT R15, R74, 0x7604, R15 ;  /* 0x000076044a0f7816 */ /* 0x000fe2000000000f */
[----:B------:R-:W-:Y:S01]  /*3d970*/  IMAD.U32 R8, R232, 0x10000, RZ ;  /* 0x00010000e8087824 */ /* 0x000fe200078e00ff */
[----:B------:R-:W-:Y:S01]  /*3d980*/  LOP3.LUT R17, R17, 0xff0000, RZ, 0xc0, !PT ;  /* 0x00ff000011117812 */ /* 0x000fe200078ec0ff */
[----:B------:R-:W-:Y:S01]  /*3d990*/  IMAD.U32 R18, R227, 0x10000, RZ ;  /* 0x00010000e3127824 */ /* 0x000fe200078e00ff */
[----:B------:R-:W-:Y:S02]  /*3d9a0*/  LOP3.LUT R230, R67, 0xffff, RZ, 0xc0, !PT ;  /* 0x0000ffff43e67812 */ /* 0x000fe400078ec0ff */
[----:B------:R-:W-:Y:S01]  /*3d9b0*/  LOP3.LUT R216, R37, 0xffff, RZ, 0xc0, !PT ;  /* 0x0000ffff25d87812 */ /* 0x000fe200078ec0ff */
[----:B------:R-:W-:Y:S01]  /*3d9c0*/  IMAD.IADD R15, R15, 0x1, R17 ;  /* 0x000000010f0f7824 */ /* 0x000fe200078e0211 */
[----:B------:R-:W-:Y:S01]  /*3d9d0*/  LOP3.LUT R221, R42, 0xffff, RZ, 0xc0, !PT ;  /* 0x0000ffff2add7812 */ /* 0x000fe200078ec0ff */
[----:B------:R-:W-:Y:S01]  /*3d9e0*/  IMAD.U32 R21, R230, 0x10000, RZ ;  /* 0x00010000e6157824 */ /* 0x000fe200078e00ff */
        /* <DEDUP_REMOVED lines=9> */
[----:B------:R-:W-:Y:S02]  /*3da80*/  LOP3.LUT R231, R64, 0xffff, RZ, 0xc0, !PT ;  /* 0x0000ffff40e77812 */ /* 0x000fe400078ec0ff */
[----:B------:R-:W-:Y:S01]  /*3da90*/  PRMT R17, R68, 0x7604, R17 ;  /* 0x0000760444117816 */ /* 0x000fe20000000011 */
[----:B------:R-:W-:Y:S01]  /*3daa0*/  IMAD.IADD R14, R14, 0x1, R18 ;  /* 0x000000010e0e7824 */ /* 0x000fe200078e0212 */
        /* <DEDUP_REMOVED lines=16> */
[----:B------:R-:W-:-:S02]  /*3dbb0*/  LOP3.LUT R236, R49, 0xffff, RZ, 0xc0, !PT ;  /* 0x0000ffff31ec7812 */ /* 0x000fc400078ec0ff */
[----:B------:R-:W-:Y:S01]  /*3dbc0*/  LOP3.LUT R215, R36, 0xffff, RZ, 0xc0, !PT ;  /* 0x0000ffff24d77812 */ /* 0x000fe200078ec0ff */
[----:B------:R-:W-:Y:S01]  /*3dbd0*/  IMAD.IADD R21, R21, 0x1, R8 ;  /* 0x0000000115157824 */ /* 0x000fe200078e0208 */
[----:B------:R-:W-:Y:S01]  /*3dbe0*/  LOP3.LUT R86, R33, 0xffff, RZ, 0xc0, !PT ;  /* 0x0000ffff21567812 */ /* 0x000fe200078ec0ff */
[----:B------:R-:W-:Y:S01]  /*3dbf0*/  IMAD.U32 R8, R236, 0x10000, RZ ;  /* 0x00010000ec087824 */ /* 0x000fe200078e00ff */
[----:B------:R-:W-:Y:S02]  /*3dc00*/  LOP3.LUT R20, R215, 0xff, RZ, 0xc0, !PT ;  /* 0x000000ffd7147812 */ /* 0x000fe400078ec0ff */
[----:B------:R-:W-:Y:S02]  /*3dc10*/  LOP3.LUT R23, R86, 0xff, RZ, 0xc0, !PT ;  /* 0x000000ff56177812 */ /* 0x000fe400078ec0ff */
[----:B------:R-:W-:Y:S02]  /*3dc20*/  PRMT R20, R59, 0x7604, R20 ;  /* 0x000076043b147816 */ /* 0x000fe40000000014 */
[----:B------:R-:W-:-:S02]  /*3dc30*/  LOP3.LUT R22, R22, 0xff0000, RZ, 0xc0, !PT ;  /* 0x00ff000016167812 */ /* 0x000fc400078ec0ff */
        /* <DEDUP_REMOVED lines=8> */
[----:B------:R-:W-:-:S02]  /*3dcc0*/  LOP3.LUT R22, R87, 0xff, RZ, 0xc0, !PT ;  /* 0x000000ff57167812 */ /* 0x000fc400078ec0ff */
[----:B------:R-:W-:Y:S02]  /*3dcd0*/  VOTE.ANY R8, PT, !P0 ;  /* 0x0000000000087806 */ /* 0x000fe400040e0100 */
[----:B------:R-:W-:Y:S02]  /*3dce0*/  PRMT R22, R53, 0x7604, R22 ;  /* 0x0000760435167816 */ /* 0x000fe40000000016 */
[----:B------:R-:W-:Y:S02]  /*3dcf0*/  LOP3.LUT R28, R28, 0xff0000, RZ, 0xc0, !PT ;  /* 0x00ff00001c1c7812 */ /* 0x000fe400078ec0ff */
[----:B0-----:R-:W-:Y:S02]  /*3dd00*/  LOP3.LUT R8, R8, 0x80000000, R88, 0xec, !PT ;  /* 0x8000000008087812 */ /* 0x001fe400078eec58 */
[----:B------:R-:W-:Y:S01]  /*3dd10*/  LOP3.LUT R237, R81, 0xffff, RZ, 0xc0, !PT ;  /* 0x0000ffff51ed7812 */ /* 0x000fe200078ec0ff */
[----:B------:R-:W-:Y:S01]  /*3dd20*/  IMAD.IADD R22, R22, 0x1, R28 ;  /* 0x0000000116167824 */ /* 0x000fe200078e021c */
[----:B------:R-:W-:Y:S01]  /*3dd30*/  LOP3.LUT R238, R78, 0xffff, RZ, 0xc0, !PT ;  /* 0x0000ffff4eee7812 */ /* 0x000fe200078ec0ff */
[----:B------:R-:W-:Y:S01]  /*3dd40*/  VIADD R28, R8, 0xffffffff ;  /* 0xffffffff081c7836 */ /* 0x000fe20000000000 */
[----:B------:R-:W-:Y:S01]  /*3dd50*/  LOP3.LUT R239, R75, 0xffff, RZ, 0xc0, !PT ;  /* 0x0000ffff4bef7812 */ /* 0x000fe200078ec0ff */
[----:B------:R-:W-:Y:S01]  /*3dd60*/  IMAD R12, R237, 0x1000000, R12 ;  /* 0x01000000ed0c7824 */ /* 0x000fe200078e020c */
[----:B------:R-:W-:Y:S01]  /*3dd70*/  LOP3.LUT R240, R72, 0xffff, RZ, 0xc0, !PT ;  /* 0x0000ffff48f07812 */ /* 0x000fe200078ec0ff */
[----:B------:R-:W-:Y:S01]  /*3dd80*/  IMAD R13, R238, 0x1000000, R13 ;  /* 0x01000000ee0d7824 */ /* 0x000fe200078e020d */
[----:B------:R-:W-:Y:S01]  /*3dd90*/  LOP3.LUT R8, R8, R28, RZ, 0xc, !PT ;  /* 0x0000001c08087212 */ /* 0x000fe200078e0cff */
[----:B------:R-:W-:Y:S01]  /*3dda0*/  IMAD R14, R239, 0x1000000, R14 ;  /* 0x01000000ef0e7824 */ /* 0x000fe200078e020e */
[----:B------:R-:W-:Y:S01]  /*3ddb0*/  LOP3.LUT R241, R69, 0xffff, RZ, 0xc0, !PT ;  /* 0x0000ffff45f17812 */ /* 0x000fe200078ec0ff */
[----:B------:R-:W-:Y:S01]  /*3ddc0*/  IMAD R15, R240, 0x1000000, R15 ;  /* 0x01000000f00f7824 */ /* 0x000fe200078e020f */
[----:B------:R-:W0:Y:S01]  /*3ddd0*/  POPC R98, R8 ;  /* 0x0000000800627309 */ /* 0x000e220000000000 */
[----:B------:R-:W-:-:S02]  /*3dde0*/  LOP3.LUT R242, R66, 0xffff, RZ, 0xc0, !PT ;  /* 0x0000ffff42f27812 */ /* 0x000fc400078ec0ff */
        /* <DEDUP_REMOVED lines=12> */
[----:B------:R-:W-:Y:S01]  /*3deb0*/  LOP3.LUT R44, R44, 0xff, R84, 0xf8, !PT ;  /* 0x000000ff2c2c7812 */ /* 0x000fe200078ef854 */
[----:B------:R-:W-:Y:S01]  /*3dec0*/  IMAD R22, R247, 0x1000000, R22 ;  /* 0x01000000f7167824 */ /* 0x000fe200078e0216 */
[----:B------:R-:W-:Y:S01]  /*3ded0*/  LOP3.LUT R28, R47, 0xff, RZ, 0xc0, !PT ;  /* 0x000000ff2f1c7812 */ /* 0x000fe200078ec0ff */
[----:B------:R-:W-:Y:S01]  /*3dee0*/  IMAD R23, R248, 0x1000000, R23 ;  /* 0x01000000f8177824 */ /* 0x000fe200078e0217 */
[----:B0-----:R0:W1:Y:S03]  /*3def0*/  SHFL.DOWN PT, R12, R12, 0x1, R98 ;  /* 0x082000000c0c7989 */ /* 0x00106600000e0062 */
[----:B------:R-:W-:Y:S01]  /*3df00*/  IMAD R44, R28, 0x100, R44 ;  /* 0x000001001c2c7824 */ /* 0x000fe200078e022c */
        /* <DEDUP_REMOVED lines=17> */
.L_x_1574:
[----:B------:R-:W1:Y:S01]  /*3e020*/  S2R R88, SR_LANEID ;  /* 0x0000000000587919 */ /* 0x000e620000000000 */
[----:B------:R-:W-:Y:S01]  /*3e030*/  BSSY.RECONVERGENT B1, `(.L_x_543) ;  /* 0x0000132000017945 */ /* 0x000fe20003800200 */
[----:B------:R-:W-:Y:S01]  /*3e040*/  IMAD.MOV.U32 R102, RZ, RZ, R2 ;  /* 0x000000ffff667224 */ /* 0x000fe200078e0002 */
        /* <DEDUP_REMOVED lines=16> */
[----:B-1----:R-:W-:Y:S02]  /*3e150*/  ISETP.GE.AND P0, PT, R88, R98, PT ;  /* 0x000000625800720c */ /* 0x002fe40003f06270 */
        /* <DEDUP_REMOVED lines=35> */
[----:B------:R-:W-:Y:S01]  /*3e390*/  LOP3.LUT R8, R80, 0xffff, RZ, 0xc0, !PT ;  /* 0x0000ffff50087812 */ /* 0x000fe200078ec0ff */
[----:B------:R1:W-:Y:S01]  /*3e3a0*/  STL.128 [R1+0x50], R12 ;  /* 0x0000500c01007387 */ /* 0x0003e20000100c00 */
[----:B------:R-:W-:Y:S01]  /*3e3b0*/  PRMT R236, R236, 0x3340, R248 ;  /* 0x00003340ecec7816 */ /* 0x000fe200000000f8 */
[----:B------:R-:W-:Y:S01]  /*3e3c0*/  BSSY.RECONVERGENT B0, `(.L_x_545) ;  /* 0x00000f6000007945 */ /* 0x000fe20003800200 */
[----:B------:R-:W-:Y:S01]  /*3e3d0*/  PRMT R225, R225, 0x3340, R8 ;  /* 0x00003340e1e17816 */ /* 0x000fe20000000008 */
[----:B0-----:R0:W-:Y:S01]  /*3e3e0*/  STL.128 [R1+0x60], R16 ;  /* 0x0000601001007387 */ /* 0x0011e20000100c00 */
[----:B------:R-:W-:Y:S02]  /*3e3f0*/  LOP3.LUT R8, R83, 0xffff, RZ, 0xc0, !PT ;  /* 0x0000ffff53087812 */ /* 0x000fe400078ec0ff */
[----:B------:R-:W-:Y:S01]  /*3e400*/  PRMT R235, R235, 0x3340, R247 ;  /* 0x00003340ebeb7816 */ /* 0x000fe200000000f7 */
[----:B------:R2:W-:Y:S01]  /*3e410*/  STL.128 [R1+0x70], R20 ;  /* 0x0000701401007387 */ /* 0x0005e20000100c00 */
[----:B------:R-:W-:-:S02]  /*3e420*/  PRMT R222, R222, 0x3340, R8 ;  /* 0x00003340dede7816 */ /* 0x000fc40000000008 */
[----:B------:R-:W-:Y:S01]  /*3e430*/  LOP3.LUT R8, R77, 0xffff, RZ, 0xc0, !PT ;  /* 0x0000ffff4d087812 */ /* 0x000fe200078ec0ff */
[----:B------:R-:W-:Y:S01]  /*3e440*/  STL.64 [R1], R2 ;  /* 0x0000000201007387 */ /* 0x000fe20000100a00 */
[----:B------:R-:W-:Y:S02]  /*3e450*/  ISETP.NE.U32.AND P0, PT, R2, RZ, PT ;  /* 0x000000ff0200720c */ /* 0x000fe40003f05070 */
[----:B------:R-:W-:Y:S01]  /*3e460*/  PRMT R221, R221, 0x3340, R8 ;  /* 0x00003340dddd7816 */ /* 0x000fe20000000008 */
[----:B------:R-:W-:Y:S01]  /*3e470*/  STL [R1+0x3c], R9 ;  /* 0x00003c0901007387 */ /* 0x000fe20000100800 */
[----:B-1----:R-:W-:Y:S02]  /*3e480*/  LOP3.LUT R13, R74, 0xffff, RZ, 0xc0, !PT ;  /* 0x0000ffff4a0d7812 */ /* 0x002fe400078ec0ff */
[----:B------:R-:W-:Y:S01]  /*3e490*/  LOP3.LUT R8, R71, 0xffff, RZ, 0xc0, !PT ;  /* 0x0000ffff47087812 */ /* 0x000fe200078ec0ff */
[----:B------:R-:W-:Y:S01]  /*3e4a0*/  STL.64 [R1+0x40], R6 ;  /* 0x0000400601007387 */ /* 0x000fe20000100a00 */
[----:B------:R-:W-:-:S02]  /*3e4b0*/  PRMT R220, R220, 0x3340, R13 ;  /* 0x00003340dcdc7816 */ /* 0x000fc4000000000d */
[----:B------:R-:W-:Y:S01]  /*3e4c0*/  LOP3.LUT R13, R68, 0xffff, RZ, 0xc0, !PT ;  /* 0x0000ffff440d7812 */ /* 0x000fe200078ec0ff */
[----:B------:R-:W-:Y:S01]  /*3e4d0*/  STL.64 [R1+0x48], R28 ;  /* 0x0000481c01007387 */ /* 0x000fe20000100a00 */
[----:B------:R-:W-:Y:S02]  /*3e4e0*/  PRMT R219, R219, 0x3340, R8 ;  /* 0x00003340dbdb7816 */ /* 0x000fe40000000008 */
[----:B------:R-:W-:Y:S01]  /*3e4f0*/  LOP3.LUT R8, R65, 0xffff, RZ, 0xc0, !PT ;  /* 0x0000ffff41087812 */ /* 0x000fe200078ec0ff */
[----:B------:R-:W-:Y:S01]  /*3e500*/  STL [R1+0x84], R195 ;  /* 0x000084c301007387 */ /* 0x000fe20000100800 */
[----:B------:R-:W-:Y:S02]  /*3e510*/  PRMT R218, R218, 0x3340, R13 ;  /* 0x00003340dada7816 */ /* 0x000fe4000000000d */
[----:B------:R-:W-:Y:S01]  /*3e520*/  LOP3.LUT R13, R62, 0xffff, RZ, 0xc0, !PT ;  /* 0x0000ffff3e0d7812 */ /* 0x000fe200078ec0ff */
[----:B------:R-:W-:Y:S01]  /*3e530*/  STL.64 [R1+0x88], R30 ;  /* 0x0000881e01007387 */ /* 0x000fe20000100a00 */
[----:B------:R-:W-:-:S02]  /*3e540*/  PRMT R217, R217, 0x3340, R8 ;  /* 0x00003340d9d97816 */ /* 0x000fc40000000008 */
[----:B------:R-:W-:Y:S02]  /*3e550*/  LOP3.LUT R8, R59, 0xffff, RZ, 0xc0, !PT ;  /* 0x0000ffff3b087812 */ /* 0x000fe400078ec0ff */
[----:B------:R-:W-:Y:S02]  /*3e560*/  PRMT R216, R216, 0x3340, R13 ;  /* 0x00003340d8d87816 */ /* 0x000fe4000000000d */
[----:B------:R-:W-:Y:S02]  /*3e570*/  LOP3.LUT R13, R56, 0xffff, RZ, 0xc0, !PT ;  /* 0x0000ffff380d7812 */ /* 0x000fe400078ec0ff */
[----:B------:R-:W-:Y:S02]  /*3e580*/  PRMT R215, R215, 0x3340, R8 ;  /* 0x00003340d7d77816 */ /* 0x000fe40000000008 */
[----:B------:R-:W-:Y:S02]  /*3e590*/  LOP3.LUT R8, R53, 0xffff, RZ, 0xc0, !PT ;  /* 0x0000ffff35087812 */ /* 0x000fe400078ec0ff */
[----:B------:R-:W-:-:S02]  /*3e5a0*/  PRMT R214, R214, 0x3340, R13 ;  /* 0x00003340d6d67816 */ /* 0x000fc4000000000d */
[----:B------:R-:W-:Y:S02]  /*3e5b0*/  LOP3.LUT R13, R50, 0xffff, RZ, 0xc0, !PT ;  /* 0x0000ffff320d7812 */ /* 0x000fe400078ec0ff */
[----:B------:R-:W-:Y:S02]  /*3e5c0*/  PRMT R8, R87, 0x3340, R8 ;  /* 0x0000334057087816 */ /* 0x000fe40000000008 */
[----:B------:R-:W-:Y:S02]  /*3e5d0*/  SHF.R.U32.HI R87, RZ, 0x8, R223 ;  /* 0x00000008ff577819 */ /* 0x000fe400000116df */
[----:B------:R-:W-:Y:S02]  /*3e5e0*/  PRMT R86, R86, 0x3340, R13 ;  /* 0x0000334056567816 */ /* 0x000fe4000000000d */
[----:B0-----:R-:W-:Y:S02]  /*3e5f0*/  PRMT R17, R228, 0x3340, R240 ;  /* 0x00003340e4117816 */ /* 0x001fe400000000f0 */
[----:B------:R-:W-:-:S02]  /*3e600*/  PRMT R16, R227, 0x3340, R239 ;  /* 0x00003340e3107816 */ /* 0x000fc400000000ef */
[----:B------:R-:W-:Y:S02]  /*3e610*/  PRMT R19, R230, 0x3340, R242 ;  /* 0x00003340e6137816 */ /* 0x000fe400000000f2 */
[----:B------:R-:W-:Y:S02]  /*3e620*/  PRMT R18, R229, 0x3340, R241 ;  /* 0x00003340e5127816 */ /* 0x000fe400000000f1 */
[----:B--2---:R-:W-:Y:S02]  /*3e630*/  PRMT R21, R232, 0x3340, R244 ;  /* 0x00003340e8157816 */ /* 0x004fe400000000f4 */
[----:B------:R-:W-:Y:S02]  /*3e640*/  PRMT R20, R231, 0x3340, R243 ;  /* 0x00003340e7147816 */ /* 0x000fe400000000f3 */
[----:B------:R-:W-:Y:S02]  /*3e650*/  PRMT R23, R234, 0x3340, R246 ;  /* 0x00003340ea177816 */ /* 0x000fe400000000f6 */
[----:B------:R-:W-:-:S02]  /*3e660*/  PRMT R22, R233, 0x3340, R245 ;  /* 0x00003340e9167816 */ /* 0x000fc400000000f5 */
[----:B------:R-:W-:Y:S02]  /*3e670*/  PRMT R223, R87, 0x7604, R223 ;  /* 0x0000760457df7816 */ /* 0x000fe400000000df */
[----:B------:R-:W-:Y:S02]  /*3e680*/  PRMT R87, R86, 0x5410, R236 ;  /* 0x0000541056577816 */ /* 0x000fe400000000ec */
[----:B------:R-:W-:Y:S01]  /*3e690*/  PRMT R13, R47, 0x7604, R84 ;  /* 0x000076042f0d7816 */ /* 0x000fe20000000054 */
[----:B------:R-:W-:Y:S01]  /*3e6a0*/  STL.U16 [R1+0x80], R223 ;  /* 0x000080df01007387 */ /* 0x000fe20000100400 */
[----:B------:R-:W-:Y:S02]  /*3e6b0*/  PRMT R17, R220, 0x5410, R17 ;  /* 0x00005410dc117816 */ /* 0x000fe40000000011 */
[----:B------:R-:W-:Y:S01]  /*3e6c0*/  PRMT R16, R221, 0x5410, R16 ;  /* 0x00005410dd107816 */ /* 0x000fe20000000010 */
[----:B------:R-:W-:Y:S01]  /*3e6d0*/  STL.U16 [R1+0x38], R13 ;  /* 0x0000380d01007387 */ /* 0x000fe20000100400 */
[----:B------:R-:W-:-:S02]  /*3e6e0*/  PRMT R19, R218, 0x5410, R19 ;  /* 0x00005410da137816 */ /* 0x000fc40000000013 */
[----:B------:R-:W-:Y:S02]  /*3e6f0*/  PRMT R18, R219, 0x5410, R18 ;  /* 0x00005410db127816 */ /* 0x000fe40000000012 */
[----:B------:R-:W-:Y:S02]  /*3e700*/  PRMT R21, R216, 0x5410, R21 ;  /* 0x00005410d8157816 */ /* 0x000fe40000000015 */
[----:B------:R-:W-:Y:S01]  /*3e710*/  PRMT R20, R217, 0x5410, R20 ;  /* 0x00005410d9147816 */ /* 0x000fe20000000014 */
[----:B------:R-:W-:Y:S01]  /*3e720*/  STL.128 [R1+0x10], R16 ;  /* 0x0000101001007387 */ /* 0x000fe20000100c00 */
[----:B------:R-:W-:Y:S02]  /*3e730*/  PRMT R23, R214, 0x5410, R23 ;  /* 0x00005410d6177816 */ /* 0x000fe40000000017 */
[----:B------:R-:W-:Y:S02]  /*3e740*/  PRMT R22, R215, 0x5410, R22 ;  /* 0x00005410d7167816 */ /* 0x000fe40000000016 */
[----:B------:R-:W-:-:S02]  /*3e750*/  PRMT R86, R8, 0x5410, R235 ;  /* 0x0000541008567816 */ /* 0x000fc400000000eb */
[----:B------:R-:W-:Y:S01]  /*3e760*/  ISETP.NE.AND.EX P0, PT, R3, RZ, PT, P0 ;  /* 0x000000ff0300720c */ /* 0x000fe20003f05300 */
[----:B------:R-:W-:Y:S01]  /*3e770*/  STL.128 [R1+0x20], R20 ;  /* 0x0000201401007387 */ /* 0x000fe20000100c00 */
[----:B------:R-:W-:Y:S02]  /*3e780*/  PRMT R15, R226, 0x3340, R238 ;  /* 0x00003340e20f7816 */ /* 0x000fe400000000ee */
[----:B------:R-:W-:Y:S01]  /*3e790*/  PRMT R14, R224, 0x3340, R237 ;  /* 0x00003340e00e7816 */ /* 0x000fe200000000ed */
[----:B------:R-:W-:Y:S01]  /*3e7a0*/  STL.64 [R1+0x30], R86 ;  /* 0x0000305601007387 */ /* 0x000fe20000100a00 */
[----:B------:R-:W-:Y:S02]  /*3e7b0*/  PRMT R15, R225, 0x5410, R15 ;  /* 0x00005410e10f7816 */ /* 0x000fe4000000000f */
[----:B------:R-:W-:Y:S02]  /*3e7c0*/  PRMT R14, R222, 0x5410, R14 ;  /* 0x00005410de0e7816 */ /* 0x000fe4000000000e */
        /* <DEDUP_REMOVED lines=53> */
[----:B------:R-:W-:Y:S01]  /*3eb20*/  IMAD.IADD R9, R9, 0x1, R195 ;  /* 0x0000000109097824 */ /* 0x000fe200078e02c3 */
[----:B------:R-:W-:Y:S01]  /*3eb30*/  STL.U8 [R1+0xd8], RZ ;  /* 0x0000d8ff01007387 */ /* 0x000fe20000100000 */
[----:B------:R-:W-:Y:S01]  /*3eb40*/  DADD R6, R6, R14 ;  /* 0x0000000006067229 */ /* 0x000fe2000000000e */
[----:B------:R-:W-:Y:S02]  /*3eb50*/  BSSY.RECONVERGENT B2, `(.L_x_547) ;  /* 0x000000a000027945 */ /* 0x000fe40003800200 */
[----:B------:R-:W-:Y:S04]  /*3eb60*/  STL [R1+0x10c], R9 ;  /* 0x00010c0901007387 */ /* 0x000fe80000100800 */
[----:B------:R0:W-:Y:S02]  /*3eb70*/  STL.64 [R1+0x110], R6 ;  /* 0x0001100601007387 */ /* 0x0001e40000100a00 */
[----:B0-----:R-:W-:-:S07]  /*3eb80*/  IMAD.MOV.U32 R6, RZ, RZ, RZ ;  /* 0x000000ffff067224 */ /* 0x001fce00078e00ff */
.L_x_548:
[----:B------:R-:W-:-:S06]  /*3eb90*/  IMAD.IADD R7, R1, 0x1, R6 ;  /* 0x0000000101077824 */ /* 0x000fcc00078e0206 */
[----:B------:R-:W2:Y:S02]  /*3eba0*/  LDL.U8 R7, [R7+0xd8] ;  /* 0x0000d80007077983 */ /* 0x000ea40000100000 */
[----:B--2---:R-:W-:Y:S01]  /*3ebb0*/  ISETP.NE.AND P0, PT, R7, RZ, PT ;  /* 0x000000ff0700720c */ /* 0x004fe20003f05270 */
[----:B------:R-:W-:Y:S02]  /*3ebc0*/  IMAD.MOV.U32 R7, RZ, RZ, R6 ;  /* 0x000000ffff077224 */ /* 0x000fe400078e0006 */
[----:B------:R-:W-:-:S10]  /*3ebd0*/  VIADD R6, R6, 0x1 ;  /* 0x0000000106067836 */ /* 0x000fd40000000000 */
[----:B------:R-:W-:Y:S05]  /*3ebe0*/  @P0 BRA `(.L_x_548) ;  /* 0xfffffffc00e80947 */ /* 0x000fea000383ffff */
[----:B------:R-:W-:Y:S05]  /*3ebf0*/  BSYNC.RECONVERGENT B2 ;  /* 0x0000000000027941 */ /* 0x000fea0003800200 */
.L_x_547:
[----:B------:R-:W-:Y:S01]  /*3ec00*/  LOP3.LUT P0, RZ, R12, 0xff, RZ, 0xc0, !PT ;  /* 0x000000ff0cff7812 */ /* 0x000fe2000780c0ff */
[----:B------:R-:W-:Y:S01]  /*3ec10*/  BSSY.RECONVERGENT B2, `(.L_x_549) ;  /* 0x000000e000027945 */ /* 0x000fe20003800200 */
[----:B------:R-:W-:-:S11]  /*3ec20*/  IMAD.MOV.U32 R8, RZ, RZ, R7 ;  /* 0x000000ffff087224 */ /* 0x000fd600078e0007 */
[----:B------:R-:W-:Y:S05]  /*3ec30*/  @!P0 BRA `(.L_x_550) ;  /* 0x00000000002c8947 */ /* 0x000fea0003800000 */
[----:B------:R-:W-:Y:S01]  /*3ec40*/  BSSY.RECONVERGENT B3, `(.L_x_550) ;  /* 0x000000a000037945 */ /* 0x000fe20003800200 */
[----:B------:R-:W-:-:S07]  /*3ec50*/  IMAD.MOV.U32 R6, RZ, RZ, RZ ;  /* 0x000000ffff067224 */ /* 0x000fce00078e00ff */
.L_x_551:
[----:B------:R-:W-:-:S05]  /*3ec60*/  IADD3 R8, PT, PT, R1, R6, R7 ;  /* 0x0000000601087210 */ /* 0x000fca0007ffe007 */
[----:B------:R0:W-:Y:S02]  /*3ec70*/  STL.U8 [R8+0xd8], R12 ;  /* 0x0000d80c08007387 */ /* 0x0001e40000100000 */
[----:B0-----:R-:W-:-:S06]  /*3ec80*/  IMAD.IADD R12, R1, 0x1, R6 ;  /* 0x00000001010c7824 */ /* 0x001fcc00078e0206 */
[----:B------:R-:W2:Y:S01]  /*3ec90*/  LDL.U8 R12, [R12+0x51] ;  /* 0x000051000c0c7983 */ /* 0x000ea20000100000 */
[----:B------:R-:W-:-:S04]  /*3eca0*/  VIADD R6, R6, 0x1 ;  /* 0x0000000106067836 */ /* 0x000fc80000000000 */
[----:B------:R-:W-:Y:S01]  /*3ecb0*/  IMAD.IADD R8, R6, 0x1, R7 ;  /* 0x0000000106087824 */ /* 0x000fe200078e0207 */
[----:B--2---:R-:W-:-:S13]  /*3ecc0*/  ISETP.NE.AND P0, PT, R12, RZ, PT ;  /* 0x000000ff0c00720c */ /* 0x004fda0003f05270 */
[----:B------:R-:W-:Y:S05]  /*3ecd0*/  @P0 BRA `(.L_x_551) ;  /* 0xfffffffc00e00947 */ /* 0x000fea000383ffff */
[----:B------:R-:W-:Y:S05]  /*3ece0*/  BSYNC.RECONVERGENT B3 ;  /* 0x0000000000037941 */ /* 0x000fea0003800200 */
.L_x_550:
[----:B------:R-:W-:Y:S05]  /*3ecf0*/  BSYNC.RECONVERGENT B2 ;  /* 0x0000000000027941 */ /* 0x000fea0003800200 */
.L_x_549:
[----:B------:R-:W-:Y:S01]  /*3ed00*/  IMAD.IADD R8, R1, 0x1, R8 ;  /* 0x0000000101087824 */ /* 0x000fe200078e0208 */
[----:B------:R-:W-:Y:S01]  /*3ed10*/  BSSY.RECONVERGENT B2, `(.L_x_552) ;  /* 0x0000009000027945 */ /* 0x000fe20003800200 */
[----:B------:R-:W-:-:S03]  /*3ed20*/  IMAD.MOV.U32 R6, RZ, RZ, RZ ;  /* 0x000000ffff067224 */ /* 0x000fc600078e00ff */
[----:B------:R0:W-:Y:S04]  /*3ed30*/  STL.U8 [R8+0xd8], RZ ;  /* 0x0000d8ff08007387 */ /* 0x0001e80000100000 */
.L_x_553:
[----:B------:R-:W-:-:S06]  /*3ed40*/  IMAD.IADD R7, R1, 0x1, R6 ;  /* 0x0000000101077824 */ /* 0x000fcc00078e0206 */
[----:B------:R-:W2:Y:S02]  /*3ed50*/  LDL.U8 R7, [R7+0xd8] ;  /* 0x0000d80007077983 */ /* 0x000ea40000100000 */
[----:B--2---:R-:W-:Y:S01]  /*3ed60*/  ISETP.NE.AND P0, PT, R7, RZ, PT ;  /* 0x000000ff0700720c */ /* 0x004fe20003f05270 */
[----:B------:R-:W-:Y:S02]  /*3ed70*/  IMAD.MOV.U32 R7, RZ, RZ, R6 ;  /* 0x000000ffff077224 */ /* 0x000fe400078e0006 */
[----:B------:R-:W-:-:S10]  /*3ed80*/  VIADD R6, R6, 0x1 ;  /* 0x0000000106067836 */ /* 0x000fd40000000000 */
[----:B------:R-:W-:Y:S05]  /*3ed90*/  @P0 BRA `(.L_x_553) ;  /* 0xfffffffc00e80947 */ /* 0x000fea000383ffff */
[----:B------:R-:W-:Y:S05]  /*3eda0*/  BSYNC.RECONVERGENT B2 ;  /* 0x0000000000027941 */ /* 0x000fea0003800200 */
.L_x_552:
[----:B------:R-:W-:Y:S01]  /*3edb0*/  LOP3.LUT P0, RZ, R100, 0xff, RZ, 0xc0, !PT ;  /* 0x000000ff64ff7812 */ /* 0x000fe2000780c0ff */
[----:B------:R-:W-:Y:S01]  /*3edc0*/  BSSY.RECONVERGENT B2, `(.L_x_554) ;  /* 0x000000e000027945 */ /* 0x000fe20003800200 */
[----:B0-----:R-:W-:-:S11]  /*3edd0*/  IMAD.MOV.U32 R8, RZ, RZ, R7 ;  /* 0x000000ffff087224 */ /* 0x001fd600078e0007 */
[----:B------:R-:W-:Y:S05]  /*3ede0*/  @!P0 BRA `(.L_x_555) ;  /* 0x00000000002c8947 */ /* 0x000fea0003800000 */
[----:B------:R-:W-:Y:S01]  /*3edf0*/  BSSY.RECONVERGENT B3, `(.L_x_555) ;  /* 0x000000a000037945 */ /* 0x000fe20003800200 */
[----:B------:R-:W-:-:S07]  /*3ee00*/  IMAD.MOV.U32 R6, RZ, RZ, RZ ;  /* 0x000000ffff067224 */ /* 0x000fce00078e00ff */
.L_x_556:
        /* <DEDUP_REMOVED lines=9> */
.L_x_555:
[----:B------:R-:W-:Y:S05]  /*3eea0*/  BSYNC.RECONVERGENT B2 ;  /* 0x0000000000027941 */ /* 0x000fea0003800200 */
.L_x_554:
[----:B------:R-:W-:-:S05]  /*3eeb0*/  IMAD.IADD R8, R1, 0x1, R8 ;  /* 0x0000000101087824 */ /* 0x000fca00078e0208 */
[----:B------:R0:W-:Y:S04]  /*3eec0*/  STL.U8 [R8+0xd8], RZ ;  /* 0x0000d8ff08007387 */ /* 0x0001e80000100000 */
[----:B------:R-:W2:Y:S04]  /*3eed0*/  LDL.128 R16, [R1+0xe0] ;  /* 0x0000e00001107983 */ /* 0x000ea80000100c00 */
        /* <DEDUP_REMOVED lines=31> */
[C---:B0-----:R-:W-:Y:S02]  /*3f0d0*/  PRMT R8, R20.reuse, 0x7771, RZ ;  /* 0x0000777114087816 */ /* 0x041fe400000000ff */
        /* <DEDUP_REMOVED lines=36> */
.L_x_546:
[----:B------:R-:W-:Y:S05]  /*3f320*/  BSYNC.RECONVERGENT B0 ;  /* 0x0000000000007941 */ /* 0x000fea0003800200 */
.L_x_545:
[----:B------:R-:W-:-:S05]  /*3f330*/  IADD3 R102, P0, PT, R2, R28, RZ ;  /* 0x0000001c02667210 */ /* 0x000fca0007f1e0ff */
[----:B------:R-:W-:-:S08]  /*3f340*/  IMAD.X R101, R3, 0x1, R29, P0 ;  /* 0x0000000103657824 */ /* 0x000fd000000e061d */
.L_x_544:
[----:B------:R-:W-:Y:S05]  /*3f350*/  BSYNC.RECONVERGENT B1 ;  /* 0x0000000000017941 */ /* 0x000fea0003800200 */
.L_x_543:
[----:B------:R-:W-:Y:S01]  /*3f360*/  LOP3.LUT R224, R94, 0xffff, RZ, 0xc0, !PT ;  /* 0x0000ffff5ee07812 */ /* 0x000fe200078ec0ff */
[----:B------:R-:W-:Y:S01]  /*3f370*/  UMOV UR4, 0xffffffff ;  /* 0xffffffff00047882 */ /* 0x000fe20000000000 */
[----:B------:R-:W-:Y:S02]  /*3f380*/  LOP3.LUT R222, R90, 0xffff, RZ, 0xc0, !PT ;  /* 0x0000ffff5ade7812 */ /* 0x000fe400078ec0ff */
[----:B0-----:R-:W-:Y:S01]  /*3f390*/  LOP3.LUT R223, R92, 0xffff, RZ, 0xc0, !PT ;  /* 0x0000ffff5cdf7812 */ /* 0x001fe200078ec0ff */
[----:B------:R-:W-:Y:S01]  /*3f3a0*/  IMAD.U32 R14, R224, 0x10000, RZ ;  /* 0x00010000e00e7824 */ /* 0x000fe200078e00ff */
[----:B------:R-:W-:Y:S01]  /*3f3b0*/  LOP3.LUT R221, R100, 0xffff, RZ, 0xc0, !PT ;  /* 0x0000ffff64dd7812 */ /* 0x000fe200078ec0ff */
[----:B------:R-:W-:Y:S01]  /*3f3c0*/  IMAD.U32 R15, R222, 0x10000, RZ ;  /* 0x00010000de0f7824 */ /* 0x000fe200078e00ff */
[----:B------:R-:W-:Y:S02]  /*3f3d0*/  LOP3.LUT R13, R223, 0xff, RZ, 0xc0, !PT ;  /* 0x000000ffdf0d7812 */ /* 0x000fe400078ec0ff */
[----:B------:R-:W-:-:S02]  /*3f3e0*/  LOP3.LUT R12, R221, 0xff, RZ, 0xc0, !PT ;  /* 0x000000ffdd0c7812 */ /* 0x000fc400078ec0ff */
[----:B------:R-:W-:Y:S02]  /*3f3f0*/  PRMT R13, R93, 0x7604, R13 ;  /* 0x000076045d0d7816 */ /* 0x000fe4000000000d */
[----:B------:R-:W-:Y:S02]  /*3f400*/  LOP3.LUT R14, R14, 0xff0000, RZ, 0xc0, !PT ;  /* 0x00ff00000e0e7812 */ /* 0x000fe400078ec0ff */
[----:B------:R-:W-:Y:S02]  /*3f410*/  LOP3.LUT R226, R99, 0xffff, RZ, 0xc0, !PT ;  /* 0x0000ffff63e27812 */ /* 0x000fe400078ec0ff */
[----:B------:R-:W-:Y:S01]  /*3f420*/  LOP3.LUT R229, R110, 0xffff, RZ, 0xc0, !PT ;  /* 0x0000ffff6ee57812 */ /* 0x000fe200078ec0ff */
[----:B------:R-:W-:Y:S01]  /*3f430*/  IMAD.IADD R13, R13, 0x1, R14 ;  /* 0x000000010d0d7824 */ /* 0x000fe200078e020e */
[----:B------:R-:W-:Y:S01]  /*3f440*/  PRMT R12, R8, 0x7604, R12 ;  /* 0x00007604080c7816 */ /* 0x000fe2000000000c */
[----:B------:R-:W-:Y:S01]  /*3f450*/  IMAD.U32 R19, R226, 0x10000, RZ ;  /* 0x00010000e2137824 */ /* 0x000fe200078e00ff */
        /* <DEDUP_REMOVED lines=67> */
[----:B------:R-:W-:Y:S02]  /*3f890*/  LOP3.LUT R144, R144, 0xff, R140, 0xf8, !PT ;  /* 0x000000ff90907812 */ /* 0x000fe400078ef88c */
[----:B------:R-:W-:Y:S02]  /*3f8a0*/  PRMT R23, R137, 0x7604, R23 ;  /* 0x0000760489177816 */ /* 0x000fe40000000017 */
[----:B------:R-:W-:Y:S02]  /*3f8b0*/  LOP3.LUT R28, R28, 0xff0000, RZ, 0xc0, !PT ;  /* 0x00ff00001c1c7812 */ /* 0x000fe400078ec0ff */
[----:B------:R-:W-:Y:S02]  /*3f8c0*/  LOP3.LUT R237, R91, 0xffff, RZ, 0xc0, !PT ;  /* 0x0000ffff5bed7812 */ /* 0x000fe400078ec0ff */
        /* <DEDUP_REMOVED lines=24> */
[----:B------:R-:W-:Y:S02]  /*3fa50*/  IMAD R22, R247, 0x1000000, R22 ;  /* 0x01000000f7167824 */ /* 0x000fe400078e0216 */
[----:B------:R-:W-:Y:S01]  /*3fa60*/  IMAD R23, R248, 0x1000000, R23 ;  /* 0x01000000f8177824 */ /* 0x000fe200078e0217 */
        /* <DEDUP_REMOVED lines=19> */
.L_x_1594:
[----:B------:R-:W1:Y:S01]  /*3fba0*/  S2R R88, SR_LANEID ;  /* 0x0000000000587919 */ /* 0x000e620000000000 */
[----:B------:R-:W-:Y:S01]  /*3fbb0*/  BSSY.RECONVERGENT B1, `(.L_x_558) ;  /* 0x00000d3000017945 */ /* 0x000fe20003800200 */
[----:B-1----:R-:W-:-:S05]  /*3fbc0*/  VIADD R88, R88, 0x2 ;  /* 0x0000000258587836 */ /* 0x002fca0000000000 */
[----:B------:R-:W-:-:S13]  /*3fbd0*/  ISETP.GT.AND P0, PT, R88, R98, PT ;  /* 0x000000625800720c */ /* 0x000fda0003f04270 */
[----:B------:R-:W-:Y:S05]  /*3fbe0*/  @P0 BRA `(.L_x_559) ;  /* 0x0000000c003c0947 */ /* 0x000fea0003800000 */
[----:B------:R1:W-:Y:S01]  /*3fbf0*/  STL.128 [R1+0x50], R12 ;  /* 0x0000500c01007387 */ /* 0x0003e20000100c00 */
[----:B------:R-:W-:Y:S01]  /*3fc00*/  LOP3.LUT R88, R113, 0xffff, RZ, 0xc0, !PT ;  /* 0x0000ffff71587812 */ /* 0x000fe200078ec0ff */
[----:B------:R-:W-:Y:S01]  /*3fc10*/  BSSY.RECONVERGENT B0, `(.L_x_560) ;  /* 0x00000ca000007945 */ /* 0x000fe20003800200 */
[----:B------:R-:W-:Y:S01]  /*3fc20*/  PRMT R236, R236, 0x3340, R248 ;  /* 0x00003340ecec7816 */ /* 0x000fe200000000f8 */
[----:B0-----:R0:W-:Y:S01]  /*3fc30*/  STL.128 [R1+0x60], R16 ;  /* 0x0000601001007387 */ /* 0x0011e20000100c00 */
[----:B------:R-:W-:Y:S02]  /*3fc40*/  PRMT R218, R218, 0x3340, R88 ;  /* 0x00003340dada7816 */ /* 0x000fe40000000058 */
[----:B------:R-:W-:Y:S01]  /*3fc50*/  LOP3.LUT R88, R121, 0xffff, RZ, 0xc0, !PT ;  /* 0x0000ffff79587812 */ /* 0x000fe200078ec0ff */
[----:B------:R2:W-:Y:S01]  /*3fc60*/  STL.128 [R1+0x70], R20 ;  /* 0x0000701401007387 */ /* 0x0005e20000100c00 */
[----:B------:R-:W-:Y:S02]  /*3fc70*/  PRMT R235, R235, 0x3340, R247 ;  /* 0x00003340ebeb7816 */ /* 0x000fe400000000f7 */
[----:B------:R-:W-:Y:S01]  /*3fc80*/  PRMT R216, R216, 0x3340, R88 ;  /* 0x00003340d8d87816 */ /* 0x000fe20000000058 */
[----:B------:R-:W-:Y:S01]  /*3fc90*/  STL [R1+0x3c], R9 ;  /* 0x00003c0901007387 */ /* 0x000fe20000100800 */
[----:B------:R-:W-:-:S02]  /*3fca0*/  LOP3.LUT R88, R129, 0xffff, RZ, 0xc0, !PT ;  /* 0x0000ffff81587812 */ /* 0x000fc400078ec0ff */
[----:B------:R-:W-:Y:S01]  /*3fcb0*/  ISETP.NE.U32.AND P0, PT, R102, RZ, PT ;  /* 0x000000ff6600720c */ /* 0x000fe20003f05070 */
[----:B------:R-:W-:Y:S01]  /*3fcc0*/  STL.64 [R1+0x40], R6 ;  /* 0x0000400601007387 */ /* 0x000fe20000100a00 */
[----:B-1----:R-:W-:Y:S01]  /*3fcd0*/  LOP3.LUT R13, R93, 0xffff, RZ, 0xc0, !PT ;  /* 0x0000ffff5d0d7812 */ /* 0x002fe200078ec0ff */
[----:B------:R-:W-:Y:S01]  /*3fce0*/  IMAD.MOV.U32 R14, RZ, RZ, R102 ;  /* 0x000000ffff0e7224 */ /* 0x000fe200078e0066 */
[----:B------:R-:W-:Y:S01]  /*3fcf0*/  PRMT R214, R214, 0x3340, R88 ;  /* 0x00003340d6d67816 */ /* 0x000fe20000000058 */
[----:B------:R-:W-:Y:S01]  /*3fd00*/  STL [R1+0x84], R195 ;  /* 0x000084c301007387 */ /* 0x000fe20000100800 */
[----:B------:R-:W-:Y:S01]  /*3fd10*/  PRMT R223, R223, 0x3340, R13 ;  /* 0x00003340dfdf7816 */ /* 0x000fe2000000000d */
[----:B------:R-:W-:Y:S01]  /*3fd20*/  IMAD.MOV.U32 R15, RZ, RZ, R101 ;  /* 0x000000ffff0f7224 */ /* 0x000fe200078e0065 */
[----:B------:R-:W-:Y:S01]  /*3fd30*/  LOP3.LUT R13, R8, 0xffff, RZ, 0xc0, !PT ;  /* 0x0000ffff080d7812 */ /* 0x000fe200078ec0ff */
[----:B------:R-:W-:Y:S01]  /*3fd40*/  STL.64 [R1+0x88], R30 ;  /* 0x0000881e01007387 */ /* 0x000fe20000100a00 */
[----:B------:R-:W-:-:S02]  /*3fd50*/  LOP3.LUT R88, R137, 0xffff, RZ, 0xc0, !PT ;  /* 0x0000ffff89587812 */ /* 0x000fc400078ec0ff */
[----:B------:R-:W-:Y:S01]  /*3fd60*/  PRMT R221, R221, 0x3340, R13 ;  /* 0x00003340dddd7816 */ /* 0x000fe2000000000d */
[----:B------:R-:W-:Y:S01]  /*3fd70*/  STL.64 [R1], R14 ;  /* 0x0000000e01007387 */ /* 0x000fe20000100a00 */
[----:B------:R-:W-:Y:S02]  /*3fd80*/  LOP3.LUT R13, R105, 0xffff, RZ, 0xc0, !PT ;  /* 0x0000ffff690d7812 */ /* 0x000fe400078ec0ff */
[----:B------:R-:W-:Y:S01]  /*3fd90*/  PRMT R86, R86, 0x3340, R88 ;  /* 0x0000334056567816 */ /* 0x000fe20000000058 */
[----:B------:R-:W-:Y:S01]  /*3fda0*/  STL.64 [R1+0x48], R28 ;  /* 0x0000481c01007387 */ /* 0x000fe20000100a00 */
[----:B------:R-:W-:Y:S02]  /*3fdb0*/  PRMT R227, R227, 0x3340, R13 ;  /* 0x00003340e3e37816 */ /* 0x000fe4000000000d */
[----:B------:R-:W-:Y:S02]  /*3fdc0*/  LOP3.LUT R13, R97, 0xffff, RZ, 0xc0, !PT ;  /* 0x0000ffff610d7812 */ /* 0x000fe400078ec0ff */
[----:B0-----:R-:W-:-:S02]  /*3fdd0*/  PRMT R17, R228, 0x3340, R240 ;  /* 0x00003340e4117816 */ /* 0x001fc400000000f0 */
        /* <DEDUP_REMOVED lines=11> */
[----:B--2---:R-:W-:-:S02]  /*3fe90*/  PRMT R21, R232, 0x3340, R244 ;  /* 0x00003340e8157816 */ /* 0x004fc400000000f4 */
[----:B------:R-:W-:Y:S02]  /*3fea0*/  PRMT R13, R87, 0x3340, R13 ;  /* 0x00003340570d7816 */ /* 0x000fe4000000000d */
[----:B------:R-:W-:Y:S02]  /*3feb0*/  PRMT R87, R142, 0x7604, R140 ;  /* 0x000076048e577816 */ /* 0x000fe4000000008c */
[----:B------:R-:W-:Y:S02]  /*3fec0*/  PRMT R20, R231, 0x3340, R243 ;  /* 0x00003340e7147816 */ /* 0x000fe400000000f3 */
[----:B------:R-:W-:Y:S01]  /*3fed0*/  PRMT R23, R234, 0x3340, R246 ;  /* 0x00003340ea177816 */ /* 0x000fe200000000f6 */
[----:B------:R0:W-:Y:S01]  /*3fee0*/  STL.U16 [R1+0x38], R87 ;  /* 0x0000385701007387 */ /* 0x0001e20000100400 */
[----:B------:R-:W-:Y:S02]  /*3fef0*/  PRMT R22, R233, 0x3340, R245 ;  /* 0x00003340e9167816 */ /* 0x000fe400000000f5 */
[----:B------:R-:W-:-:S02]  /*3ff00*/  SHF.R.U32.HI R88, RZ, 0x8, R220 ;  /* 0x00000008ff587819 */ /* 0x000fc400000116dc */
[----:B------:R-:W-:Y:S02]  /*3ff10*/  PRMT R17, R227, 0x5410, R17 ;  /* 0x00005410e3117816 */ /* 0x000fe40000000011 */
[----:B------:R-:W-:Y:S02]  /*3ff20*/  PRMT R16, R225, 0x5410, R16 ;  /* 0x00005410e1107816 */ /* 0x000fe40000000010 */
[----:B------:R-:W-:Y:S02]  /*3ff30*/  PRMT R220, R88, 0x7604, R220 ;  /* 0x0000760458dc7816 */ /* 0x000fe400000000dc */
[----:B0-----:R-:W-:Y:S02]  /*3ff40*/  PRMT R87, R86, 0x5410, R236 ;  /* 0x0000541056577816 */ /* 0x001fe400000000ec */
[----:B------:R-:W-:Y:S01]  /*3ff50*/  PRMT R19, R218, 0x5410, R19 ;  /* 0x00005410da137816 */ /* 0x000fe20000000013 */
[----:B------:R-:W-:Y:S01]  /*3ff60*/  STL.U16 [R1+0x80], R220 ;  /* 0x000080dc01007387 */ /* 0x000fe20000100400 */
[----:B------:R-:W-:-:S02]  /*3ff70*/  PRMT R18, R219, 0x5410, R18 ;  /* 0x00005410db127816 */ /* 0x000fc40000000012 */
[----:B------:R-:W-:Y:S02]  /*3ff80*/  PRMT R21, R216, 0x5410, R21 ;  /* 0x00005410d8157816 */ /* 0x000fe40000000015 */
[----:B------:R-:W-:Y:S01]  /*3ff90*/  PRMT R20, R217, 0x5410, R20 ;  /* 0x00005410d9147816 */ /* 0x000fe20000000014 */
[----:B------:R-:W-:Y:S01]  /*3ffa0*/  STL.128 [R1+0x10], R16 ;  /* 0x0000101001007387 */ /* 0x000fe20000100c00 */
[----:B------:R-:W-:Y:S02]  /*3ffb0*/  PRMT R23, R214, 0x5410, R23 ;  /* 0x00005410d6177816 */ /* 0x000fe40000000017 */
[----:B------:R-:W-:Y:S02]  /*3ffc0*/  PRMT R22, R215, 0x5410, R22 ;  /* 0x00005410d7167816 */ /* 0x000fe40000000016 */
[----:B------:R-:W-:Y:S02]  /*3ffd0*/  PRMT R86, R13, 0x5410, R235 ;  /* 0x000054100d567816 */ /* 0x000fe400000000eb */
[----:B------:R-:W-:Y:S01]  /*3ffe0*/  ISETP.NE.AND.EX P0, PT, R101, RZ, PT, P0 ;  /* 0x000000ff6500720c */ /* 0x000fe20003f05300 */
[----:B------:R-:W-:Y:S01]  /*3fff0*/  STL.128 [R1+0x20], R20 ;  /* 0x0000201401007387 */ /* 0x000fe20000100c00 */
[----:B------:R-:W-:-:S02]  /*40000*/  PRMT R15, R224, 0x3340, R238 ;  /* 0x00003340e00f7816 */ /* 0x000fc400000000ee */
[----:B------:R-:W-:Y:S01]  /*40010*/  PRMT R14, R222, 0x3340, R237 ;  /* 0x00003340de0e7816 */ /* 0x000fe200000000ed */
[----:B------:R-:W-:Y:S01]  /*40020*/  STL.64 [R1+0x30], R86 ;  /* 0x0000305601007387 */ /* 0x000fe20000100a00 */
[----:B------:R-:W-:Y:S02]  /*40030*/  PRMT R15, R223, 0x5410, R15 ;  /* 0x00005410df0f7816 */ /* 0x000fe4000000000f */
[----:B------:R-:W-:Y:S02]  /*40040*/  PRMT R14, R221, 0x5410, R14 ;  /* 0x00005410dd0e7816 */ /* 0x000fe4000000000e */
[----:B------:R-:W-:-:S03]  /*40050*/  IADD3 R28, P1, PT, R28, R102, RZ ;  /* 0x000000661c1c7210 */ /* 0x000fc60007f3e0ff */
[----:B------:R0:W-:Y:S02]  /*40060*/  STL.64 [R1+0x8], R14 ;  /* 0x0000080e01007387 */ /* 0x0001e40000100a00 */
[----:B------:R-:W-:Y:S02]  /*40070*/  IMAD.X R29, R29, 0x1, R101, P1 ;  /* 0x000000011d1d7824 */ /* 0x000fe400008e0665 */
[----:B0-----:R-:W-:Y:S02]  /*40080*/  IMAD.MOV.U32 R14, RZ, RZ, R30 ;  /* 0x000000ffff0e7224 */ /* 0x001fe400078e001e */
[----:B------:R-:W-:Y:S01]  /*40090*/  IMAD.MOV.U32 R15, RZ, RZ, R31 ;  /* 0x000000ffff0f7224 */ /* 0x000fe200078e001f */
        /* <DEDUP_REMOVED lines=8> */
.L_x_563:
[----:B------:R-:W-:-:S06]  /*40120*/  IMAD.IADD R7, R1, 0x1, R6 ;  /* 0x0000000101077824 */ /* 0x000fcc00078e0206 */
[----:B------:R-:W2:Y:S02]  /*40130*/  LDL.U8 R7, [R7+0xd8] ;  /* 0x0000d80007077983 */ /* 0x000ea40000100000 */
[----:B--2---:R-:W-:Y:S01]  /*40140*/  ISETP.NE.AND P0, PT, R7, RZ, PT ;  /* 0x000000ff0700720c */ /* 0x004fe20003f05270 */
[----:B------:R-:W-:Y:S02]  /*40150*/  IMAD.MOV.U32 R7, RZ, RZ, R6 ;  /* 0x000000ffff077224 */ /* 0x000fe400078e0006 */
[----:B------:R-:W-:-:S10]  /*40160*/  VIADD R6, R6, 0x1 ;  /* 0x0000000106067836 */ /* 0x000fd40000000000 */
[----:B------:R-:W-:Y:S05]  /*40170*/  @P0 BRA `(.L_x_563) ;  /* 0xfffffffc00e80947 */ /* 0x000fea000383ffff */
[----:B------:R-:W-:Y:S05]  /*40180*/  BSYNC.RECONVERGENT B2 ;  /* 0x0000000000027941 */ /* 0x000fea0003800200 */
.L_x_562:
[----:B------:R-:W-:Y:S01]  /*40190*/  LOP3.LUT P0, RZ, R12, 0xff, RZ, 0xc0, !PT ;  /* 0x000000ff0cff7812 */ /* 0x000fe2000780c0ff */
[----:B------:R-:W-:Y:S01]  /*401a0*/  BSSY.RECONVERGENT B2, `(.L_x_564) ;  /* 0x000000e000027945 */ /* 0x000fe20003800200 */
[----:B------:R-:W-:-:S11]  /*401b0*/  IMAD.MOV.U32 R8, RZ, RZ, R7 ;  /* 0x000000ffff087224 */ /* 0x000fd600078e0007 */
[----:B------:R-:W-:Y:S05]  /*401c0*/  @!P0 BRA `(.L_x_565) ;  /* 0x00000000002c8947 */ /* 0x000fea0003800000 */
[----:B------:R-:W-:Y:S01]  /*401d0*/  BSSY.RECONVERGENT B3, `(.L_x_565) ;  /* 0x000000a000037945 */ /* 0x000fe20003800200 */
[----:B------:R-:W-:-:S07]  /*401e0*/  IMAD.MOV.U32 R6, RZ, RZ, RZ ;  /* 0x000000ffff067224 */ /* 0x000fce00078e00ff */
.L_x_566:
        /* <DEDUP_REMOVED lines=9> */
.L_x_565:
[----:B------:R-:W-:Y:S05]  /*40280*/  BSYNC.RECONVERGENT B2 ;  /* 0x0000000000027941 */ /* 0x000fea0003800200 */
.L_x_564:
[----:B------:R-:W-:Y:S01]  /*40290*/  IMAD.IADD R8, R1, 0x1, R8 ;  /* 0x0000000101087824 */ /* 0x000fe200078e0208 */
[----:B------:R-:W-:Y:S01]  /*402a0*/  BSSY.RECONVERGENT B2, `(.L_x_567) ;  /* 0x0000009000027945 */ /* 0x000fe20003800200 */
[----:B------:R-:W-:-:S03]  /*402b0*/  IMAD.MOV.U32 R6, RZ, RZ, RZ ;  /* 0x000000ffff067224 */ /* 0x000fc600078e00ff */
[----:B------:R0:W-:Y:S04]  /*402c0*/  STL.U8 [R8+0xd8], RZ ;  /* 0x0000d8ff08007387 */ /* 0x0001e80000100000 */
.L_x_568:
[----:B------:R-:W-:-:S06]  /*402d0*/  IMAD.IADD R7, R1, 0x1, R6 ;  /* 0x0000000101077824 */ /* 0x000fcc00078e0206 */
[----:B------:R-:W2:Y:S02]  /*402e0*/  LDL.U8 R7, [R7+0xd8] ;  /* 0x0000d80007077983 */ /* 0x000ea40000100000 */
[----:B--2---:R-:W-:Y:S01]  /*402f0*/  ISETP.NE.AND P0, PT, R7, RZ, PT ;  /* 0x000000ff0700720c */ /* 0x004fe20003f05270 */
[----:B------:R-:W-:Y:S02]  /*40300*/  IMAD.MOV.U32 R7, RZ, RZ, R6 ;  /* 0x000000ffff077224 */ /* 0x000fe400078e0006 */
[----:B------:R-:W-:-:S10]  /*40310*/  VIADD R6, R6, 0x1 ;  /* 0x0000000106067836 */ /* 0x000fd40000000000 */
[----:B------:R-:W-:Y:S05]  /*40320*/  @P0 BRA `(.L_x_568) ;  /* 0xfffffffc00e80947 */ /* 0x000fea000383ffff */
[----:B------:R-:W-:Y:S05]  /*40330*/  BSYNC.RECONVERGENT B2 ;  /* 0x0000000000027941 */ /* 0x000fea0003800200 */
.L_x_567:
[----:B------:R-:W-:Y:S01]  /*40340*/  LOP3.LUT P0, RZ, R100, 0xff, RZ, 0xc0, !PT ;  /* 0x000000ff64ff7812 */ /* 0x000fe2000780c0ff */
[----:B------:R-:W-:Y:S01]  /*40350*/  BSSY.RECONVERGENT B2, `(.L_x_569) ;  /* 0x000000e000027945 */ /* 0x000fe20003800200 */
[----:B0-----:R-:W-:-:S11]  /*40360*/  IMAD.MOV.U32 R8, RZ, RZ, R7 ;  /* 0x000000ffff087224 */ /* 0x001fd600078e0007 */
[----:B------:R-:W-:Y:S05]  /*40370*/  @!P0 BRA `(.L_x_570) ;  /* 0x00000000002c8947 */ /* 0x000fea0003800000 */
[----:B------:R-:W-:Y:S01]  /*40380*/  BSSY.RECONVERGENT B3, `(.L_x_570) ;  /* 0x000000a000037945 */ /* 0x000fe20003800200 */
[----:B------:R-:W-:-:S07]  /*40390*/  IMAD.MOV.U32 R6, RZ, RZ, RZ ;  /* 0x000000ffff067224 */ /* 0x000fce00078e00ff */
.L_x_571:
        /* <DEDUP_REMOVED lines=9> */
.L_x_570:
[----:B------:R-:W-:Y:S05]  /*40430*/  BSYNC.RECONVERGENT B2 ;  /* 0x0000000000027941 */ /* 0x000fea0003800200 */
.L_x_569:
        /* <DEDUP_REMOVED lines=71> */
.L_x_561:
[----:B------:R-:W-:Y:S05]  /*408b0*/  BSYNC.RECONVERGENT B0 ;  /* 0x0000000000007941 */ /* 0x000fea0003800200 */
.L_x_560:
[----:B------:R-:W-:Y:S02]  /*408c0*/  IMAD.MOV.U32 R102, RZ, RZ, R28 ;  /* 0x000000ffff667224 */ /* 0x000fe400078e001c */
[----:B------:R-:W-:-:S07]  /*408d0*/  IMAD.MOV.U32 R101, RZ, RZ, R29 ;  /* 0x000000ffff657224 */ /* 0x000fce00078e001d */
.L_x_559:
[----:B------:R-:W-:Y:S05]  /*408e0*/  BSYNC.RECONVERGENT B1 ;  /* 0x0000000000017941 */ /* 0x000fea0003800200 */
.L_x_558:
[----:B------:R-:W-:Y:S01]  /*408f0*/  LOP3.LUT R224, R94, 0xffff, RZ, 0xc0, !PT ;  /* 0x0000ffff5ee07812 */ /* 0x000fe200078ec0ff */
[----:B------:R-:W-:Y:S01]  /*40900*/  UMOV UR4, 0xffffffff ;  /* 0xffffffff00047882 */ /* 0x000fe20000000000 */
[----:B------:R-:W-:Y:S02]  /*40910*/  LOP3.LUT R222, R90, 0xffff, RZ, 0xc0, !PT ;  /* 0x0000ffff5ade7812 */ /* 0x000fe400078ec0ff */
[----:B------:R-:W-:Y:S01]  /*40920*/  LOP3.LUT R223, R92, 0xffff, RZ, 0xc0, !PT ;  /* 0x0000ffff5cdf7812 */ /* 0x000fe200078ec0ff */
        /* <DEDUP_REMOVED lines=11> */
[----:B0-----:R-:W-:Y:S01]  /*409e0*/  IMAD.U32 R19, R226, 0x10000, RZ ;  /* 0x00010000e2137824 */ /* 0x001fe200078e00ff */
        /* <DEDUP_REMOVED lines=116> */
.L_x_1614:
        /* <DEDUP_REMOVED lines=88> */
.L_x_578:
[----:B------:R-:W-:-:S06]  /*416b0*/  IMAD.IADD R7, R1, 0x1, R6 ;  /* 0x0000000101077824 */ /* 0x000fcc00078e0206 */
[----:B------:R-:W2:Y:S02]  /*416c0*/  LDL.U8 R7, [R7+0xd8] ;  /* 0x0000d80007077983 */ /* 0x000ea40000100000 */
[----:B--2---:R-:W-:Y:S01]  /*416d0*/  ISETP.NE.AND P0, PT, R7, RZ, PT ;  /* 0x000000ff0700720c */ /* 0x004fe20003f05270 */
[----:B------:R-:W-:Y:S02]  /*416e0*/  IMAD.MOV.U32 R7, RZ, RZ, R6 ;  /* 0x000000ffff077224 */ /* 0x000fe400078e0006 */
[----:B------:R-:W-:-:S10]  /*416f0*/  VIADD R6, R6, 0x1 ;  /* 0x0000000106067836 */ /* 0x000fd40000000000 */
[----:B------:R-:W-:Y:S05]  /*41700*/  @P0 BRA `(.L_x_578) ;  /* 0xfffffffc00e80947 */ /* 0x000fea000383ffff */
[----:B------:R-:W-:Y:S05]  /*41710*/  BSYNC.RECONVERGENT B2 ;  /* 0x0000000000027941 */ /* 0x000fea0003800200 */
.L_x_577:
[----:B------:R-:W-:Y:S01]  /*41720*/  LOP3.LUT P0, RZ, R12, 0xff, RZ, 0xc0, !PT ;  /* 0x000000ff0cff7812 */ /* 0x000fe2000780c0ff */
[----:B------:R-:W-:Y:S01]  /*41730*/  BSSY.RECONVERGENT B2, `(.L_x_579) ;  /* 0x000000e000027945 */ /* 0x000fe20003800200 */
[----:B------:R-:W-:-:S11]  /*41740*/  IMAD.MOV.U32 R8, RZ, RZ, R7 ;  /* 0x000000ffff087224 */ /* 0x000fd600078e0007 */
[----:B------:R-:W-:Y:S05]  /*41750*/  @!P0 BRA `(.L_x_580) ;  /* 0x00000000002c8947 */ /* 0x000fea0003800000 */
[----:B------:R-:W-:Y:S01]  /*41760*/  BSSY.RECONVERGENT B3, `(.L_x_580) ;  /* 0x000000a000037945 */ /* 0x000fe20003800200 */
[----:B------:R-:W-:-:S07]  /*41770*/  IMAD.MOV.U32 R6, RZ, RZ, RZ ;  /* 0x000000ffff067224 */ /* 0x000fce00078e00ff */
.L_x_581:
        /* <DEDUP_REMOVED lines=9> */
.L_x_580:
[----:B------:R-:W-:Y:S05]  /*41810*/  BSYNC.RECONVERGENT B2 ;  /* 0x0000000000027941 */ /* 0x000fea0003800200 */
.L_x_579:
[----:B------:R-:W-:Y:S01]  /*41820*/  IMAD.IADD R8, R1, 0x1, R8 ;  /* 0x0000000101087824 */ /* 0x000fe200078e0208 */
[----:B------:R-:W-:Y:S01]  /*41830*/  BSSY.RECONVERGENT B2, `(.L_x_582) ;  /* 0x0000009000027945 */ /* 0x000fe20003800200 */
[----:B------:R-:W-:-:S03]  /*41840*/  IMAD.MOV.U32 R6, RZ, RZ, RZ ;  /* 0x000000ffff067224 */ /* 0x000fc600078e00ff */
[----:B------:R0:W-:Y:S04]  /*41850*/  STL.U8 [R8+0xd8], RZ ;  /* 0x0000d8ff08007387 */ /* 0x0001e80000100000 */
.L_x_583:
[----:B------:R-:W-:-:S06]  /*41860*/  IMAD.IADD R7, R1, 0x1, R6 ;  /* 0x0000000101077824 */ /* 0x000fcc00078e0206 */
[----:B------:R-:W2:Y:S02]  /*41870*/  LDL.U8 R7, [R7+0xd8] ;  /* 0x0000d80007077983 */ /* 0x000ea40000100000 */
[----:B--2---:R-:W-:Y:S01]  /*41880*/  ISETP.NE.AND P0, PT, R7, RZ, PT ;  /* 0x000000ff0700720c */ /* 0x004fe20003f05270 */
[----:B------:R-:W-:Y:S02]  /*41890*/  IMAD.MOV.U32 R7, RZ, RZ, R6 ;  /* 0x000000ffff077224 */ /* 0x000fe400078e0006 */
[----:B------:R-:W-:-:S10]  /*418a0*/  VIADD R6, R6, 0x1 ;  /* 0x0000000106067836 */ /* 0x000fd40000000000 */
[----:B------:R-:W-:Y:S05]  /*418b0*/  @P0 BRA `(.L_x_583) ;  /* 0xfffffffc00e80947 */ /* 0x000fea000383ffff */
[----:B------:R-:W-:Y:S05]  /*418c0*/  BSYNC.RECONVERGENT B2 ;  /* 0x0000000000027941 */ /* 0x000fea0003800200 */
.L_x_582:
[----:B------:R-:W-:Y:S01]  /*418d0*/  LOP3.LUT P0, RZ, R100, 0xff, RZ, 0xc0, !PT ;  /* 0x000000ff64ff7812 */ /* 0x000fe2000780c0ff */
[----:B------:R-:W-:Y:S01]  /*418e0*/  BSSY.RECONVERGENT B2, `(.L_x_584) ;  /* 0x000000e000027945 */ /* 0x000fe20003800200 */
[----:B0-----:R-:W-:-:S11]  /*418f0*/  IMAD.MOV.U32 R8, RZ, RZ, R7 ;  /* 0x000000ffff087224 */ /* 0x001fd600078e0007 */
[----:B------:R-:W-:Y:S05]  /*41900*/  @!P0 BRA `(.L_x_585) ;  /* 0x00000000002c8947 */ /* 0x000fea0003800000 */
[----:B------:R-:W-:Y:S01]  /*41910*/  BSSY.RECONVERGENT B3, `(.L_x_585) ;  /* 0x000000a000037945 */ /* 0x000fe20003800200 */
[----:B------:R-:W-:-:S07]  /*41920*/  IMAD.MOV.U32 R6, RZ, RZ, RZ ;  /* 0x000000ffff067224 */ /* 0x000fce00078e00ff */
.L_x_586:
        /* <DEDUP_REMOVED lines=9> */
.L_x_585:
[----:B------:R-:W-:Y:S05]  /*419c0*/  BSYNC.RECONVERGENT B2 ;  /* 0x0000000000027941 */ /* 0x000fea0003800200 */
.L_x_584:
        /* <DEDUP_REMOVED lines=71> */
.L_x_576:
[----:B------:R-:W-:Y:S05]  /*41e40*/  BSYNC.RECONVERGENT B0 ;  /* 0x0000000000007941 */ /* 0x000fea0003800200 */
.L_x_575:
[----:B------:R-:W-:Y:S02]  /*41e50*/  IMAD.MOV.U32 R102, RZ, RZ, R28 ;  /* 0x000000ffff667224 */ /* 0x000fe400078e001c */
[----:B------:R-:W-:-:S07]  /*41e60*/  IMAD.MOV.U32 R101, RZ, RZ, R29 ;  /* 0x000000ffff657224 */ /* 0x000fce00078e001d */
.L_x_574:
[----:B------:R-:W-:Y:S05]  /*41e70*/  BSYNC.RECONVERGENT B1 ;  /* 0x0000000000017941 */ /* 0x000fea0003800200 */
.L_x_573:
        /* <DEDUP_REMOVED lines=132> */
.L_x_1634:
        /* <DEDUP_REMOVED lines=88> */
.L_x_593:
[----:B------:R-:W-:-:S06]  /*42c40*/  IMAD.IADD R7, R1, 0x1, R6 ;  /* 0x0000000101077824 */ /* 0x000fcc00078e0206 */
[----:B------:R-:W2:Y:S02]  /*42c50*/  LDL.U8 R7, [R7+0xd8] ;  /* 0x0000d80007077983 */ /* 0x000ea40000100000 */
[----:B--2---:R-:W-:Y:S01]  /*42c60*/  ISETP.NE.AND P0, PT, R7, RZ, PT ;  /* 0x000000ff0700720c */ /* 0x004fe20003f05270 */
[----:B------:R-:W-:Y:S02]  /*42c70*/  IMAD.MOV.U32 R7, RZ, RZ, R6 ;  /* 0x000000ffff077224 */ /* 0x000fe400078e0006 */
[----:B------:R-:W-:-:S10]  /*42c80*/  VIADD R6, R6, 0x1 ;  /* 0x0000000106067836 */ /* 0x000fd40000000000 */
[----:B------:R-:W-:Y:S05]  /*42c90*/  @P0 BRA `(.L_x_593) ;  /* 0xfffffffc00e80947 */ /* 0x000fea000383ffff */
[----:B------:R-:W-:Y:S05]  /*42ca0*/  BSYNC.RECONVERGENT B2 ;  /* 0x0000000000027941 */ /* 0x000fea0003800200 */
.L_x_592:
[----:B------:R-:W-:Y:S01]  /*42cb0*/  LOP3.LUT P0, RZ, R12, 0xff, RZ, 0xc0, !PT ;  /* 0x000000ff0cff7812 */ /* 0x000fe2000780c0ff */
[----:B------:R-:W-:Y:S01]  /*42cc0*/  BSSY.RECONVERGENT B2, `(.L_x_594) ;  /* 0x000000e000027945 */ /* 0x000fe20003800200 */
[----:B------:R-:W-:-:S11]  /*42cd0*/  IMAD.MOV.U32 R8, RZ, RZ, R7 ;  /* 0x000000ffff087224 */ /* 0x000fd600078e0007 */
[----:B------:R-:W-:Y:S05]  /*42ce0*/  @!P0 BRA `(.L_x_595) ;  /* 0x00000000002c8947 */ /* 0x000fea0003800000 */
[----:B------:R-:W-:Y:S01]  /*42cf0*/  BSSY.RECONVERGENT B3, `(.L_x_595) ;  /* 0x000000a000037945 */ /* 0x000fe20003800200 */
[----:B------:R-:W-:-:S07]  /*42d00*/  IMAD.MOV.U32 R6, RZ, RZ, RZ ;  /* 0x000000ffff067224 */ /* 0x000fce00078e00ff */
.L_x_596:
        /* <DEDUP_REMOVED lines=9> */
.L_x_595:
[----:B------:R-:W-:Y:S05]  /*42da0*/  BSYNC.RECONVERGENT B2 ;  /* 0x0000000000027941 */ /* 0x000fea0003800200 */
.L_x_594:
[----:B------:R-:W-:Y:S01]  /*42db0*/  IMAD.IADD R8, R1, 0x1, R8 ;  /* 0x0000000101087824 */ /* 0x000fe200078e0208 */
[----:B------:R-:W-:Y:S01]  /*42dc0*/  BSSY.RECONVERGENT B2, `(.L_x_597) ;  /* 0x0000009000027945 */ /* 0x000fe20003800200 */
[----:B------:R-:W-:-:S03]  /*42dd0*/  IMAD.MOV.U32 R6, RZ, RZ, RZ ;  /* 0x000000ffff067224 */ /* 0x000fc600078e00ff */
[----:B------:R0:W-:Y:S04]  /*42de0*/  STL.U8 [R8+0xd8], RZ ;  /* 0x0000d8ff08007387 */ /* 0x0001e80000100000 */
.L_x_598:
[----:B------:R-:W-:-:S06]  /*42df0*/  IMAD.IADD R7, R1, 0x1, R6 ;  /* 0x0000000101077824 */ /* 0x000fcc00078e0206 */
[----:B------:R-:W2:Y:S02]  /*42e00*/  LDL.U8 R7, [R7+0xd8] ;  /* 0x0000d80007077983 */ /* 0x000ea40000100000 */
[----:B--2---:R-:W-:Y:S01]  /*42e10*/  ISETP.NE.AND P0, PT, R7, RZ, PT ;  /* 0x000000ff0700720c */ /* 0x004fe20003f05270 */
[----:B------:R-:W-:Y:S02]  /*42e20*/  IMAD.MOV.U32 R7, RZ, RZ, R6 ;  /* 0x000000ffff077224 */ /* 0x000fe400078e0006 */
[----:B------:R-:W-:-:S10]  /*42e30*/  VIADD R6, R6, 0x1 ;  /* 0x0000000106067836 */ /* 0x000fd40000000000 */
[----:B------:R-:W-:Y:S05]  /*42e40*/  @P0 BRA `(.L_x_598) ;  /* 0xfffffffc00e80947 */ /* 0x000fea000383ffff */
[----:B------:R-:W-:Y:S05]  /*42e50*/  BSYNC.RECONVERGENT B2 ;  /* 0x0000000000027941 */ /* 0x000fea0003800200 */
.L_x_597:
[----:B------:R-:W-:Y:S01]  /*42e60*/  LOP3.LUT P0, RZ, R100, 0xff, RZ, 0xc0, !PT ;  /* 0x000000ff64ff7812 */ /* 0x000fe2000780c0ff */
[----:B------:R-:W-:Y:S01]  /*42e70*/  BSSY.RECONVERGENT B2, `(.L_x_599) ;  /* 0x000000e000027945 */ /* 0x000fe20003800200 */
[----:B0-----:R-:W-:-:S11]  /*42e80*/  IMAD.MOV.U32 R8, RZ, RZ, R7 ;  /* 0x000000ffff087224 */ /* 0x001fd600078e0007 */
[----:B------:R-:W-:Y:S05]  /*42e90*/  @!P0 BRA `(.L_x_600) ;  /* 0x00000000002c8947 */ /* 0x000fea0003800000 */
[----:B------:R-:W-:Y:S01]  /*42ea0*/  BSSY.RECONVERGENT B3, `(.L_x_600) ;  /* 0x000000a000037945 */ /* 0x000fe20003800200 */
[----:B------:R-:W-:-:S07]  /*42eb0*/  IMAD.MOV.U32 R6, RZ, RZ, RZ ;  /* 0x000000ffff067224 */ /* 0x000fce00078e00ff */
.L_x_601:
        /* <DEDUP_REMOVED lines=9> */
.L_x_600:
[----:B------:R-:W-:Y:S05]  /*42f50*/  BSYNC.RECONVERGENT B2 ;  /* 0x0000000000027941 */ /* 0x000fea0003800200 */
.L_x_599:
        /* <DEDUP_REMOVED lines=71> */
.L_x_591:
[----:B------:R-:W-:Y:S05]  /*433d0*/  BSYNC.RECONVERGENT B0 ;  /* 0x0000000000007941 */ /* 0x000fea0003800200 */
.L_x_590:
[----:B------:R-:W-:Y:S02]  /*433e0*/  IMAD.MOV.U32 R102, RZ, RZ, R28 ;  /* 0x000000ffff667224 */ /* 0x000fe400078e001c */
[----:B------:R-:W-:-:S07]  /*433f0*/  IMAD.MOV.U32 R101, RZ, RZ, R29 ;  /* 0x000000ffff657224 */ /* 0x000fce00078e001d */
.L_x_589:
[----:B------:R-:W-:Y:S05]  /*43400*/  BSYNC.RECONVERGENT B1 ;  /* 0x0000000000017941 */ /* 0x000fea0003800200 */
.L_x_588:
        /* <DEDUP_REMOVED lines=132> */
.L_x_1654:
        /* <DEDUP_REMOVED lines=88> */
.L_x_608:
[----:B------:R-:W-:-:S06]  /*441d0*/  IMAD.IADD R7, R1, 0x1, R6 ;  /* 0x0000000101077824 */ /* 0x000fcc00078e0206 */
[----:B------:R-:W2:Y:S02]  /*441e0*/  LDL.U8 R7, [R7+0xd8] ;  /* 0x0000d80007077983 */ /* 0x000ea40000100000 */
[----:B--2---:R-:W-:Y:S01]  /*441f0*/  ISETP.NE.AND P0, PT, R7, RZ, PT ;  /* 0x000000ff0700720c */ /* 0x004fe20003f05270 */
[----:B------:R-:W-:Y:S02]  /*44200*/  IMAD.MOV.U32 R7, RZ, RZ, R6 ;  /* 0x000000ffff077224 */ /* 0x000fe400078e0006 */
[----:B------:R-:W-:-:S10]  /*44210*/  VIADD R6, R6, 0x1 ;  /* 0x0000000106067836 */ /* 0x000fd40000000000 */
[----:B------:R-:W-:Y:S05]  /*44220*/  @P0 BRA `(.L_x_608) ;  /* 0xfffffffc00e80947 */ /* 0x000fea000383ffff */
[----:B------:R-:W-:Y:S05]  /*44230*/  BSYNC.RECONVERGENT B2 ;  /* 0x0000000000027941 */ /* 0x000fea0003800200 */
.L_x_607:
[----:B------:R-:W-:Y:S01]  /*44240*/  LOP3.LUT P0, RZ, R12, 0xff, RZ, 0xc0, !PT ;  /* 0x000000ff0cff7812 */ /* 0x000fe2000780c0ff */
[----:B------:R-:W-:Y:S01]  /*44250*/  BSSY.RECONVERGENT B2, `(.L_x_609) ;  /* 0x000000e000027945 */ /* 0x000fe20003800200 */
[----:B------:R-:W-:-:S11]  /*44260*/  IMAD.MOV.U32 R8, RZ, RZ, R7 ;  /* 0x000000ffff087224 */ /* 0x000fd600078e0007 */
[----:B------:R-:W-:Y:S05]  /*44270*/  @!P0 BRA `(.L_x_610) ;  /* 0x00000000002c8947 */ /* 0x000fea0003800000 */
[----:B------:R-:W-:Y:S01]  /*44280*/  BSSY.RECONVERGENT B3, `(.L_x_610) ;  /* 0x000000a000037945 */ /* 0x000fe20003800200 */
[----:B------:R-:W-:-:S07]  /*44290*/  IMAD.MOV.U32 R6, RZ, RZ, RZ ;  /* 0x000000ffff067224 */ /* 0x000fce00078e00ff */
.L_x_611:
        /* <DEDUP_REMOVED lines=9> */
.L_x_610:
[----:B------:R-:W-:Y:S05]  /*44330*/  BSYNC.RECONVERGENT B2 ;  /* 0x0000000000027941 */ /* 0x000fea0003800200 */
.L_x_609:
[----:B------:R-:W-:Y:S01]  /*44340*/  IMAD.IADD R8, R1, 0x1, R8 ;  /* 0x0000000101087824 */ /* 0x000fe200078e0208 */
[----:B------:R-:W-:Y:S01]  /*44350*/  BSSY.RECONVERGENT B2, `(.L_x_612) ;  /* 0x0000009000027945 */ /* 0x000fe20003800200 */
[----:B------:R-:W-:-:S03]  /*44360*/  IMAD.MOV.U32 R6, RZ, RZ, RZ ;  /* 0x000000ffff067224 */ /* 0x000fc600078e00ff */
[----:B------:R0:W-:Y:S04]  /*44370*/  STL.U8 [R8+0xd8], RZ ;  /* 0x0000d8ff08007387 */ /* 0x0001e80000100000 */
.L_x_613:
[----:B------:R-:W-:-:S06]  /*44380*/  IMAD.IADD R7, R1, 0x1, R6 ;  /* 0x0000000101077824 */ /* 0x000fcc00078e0206 */
[----:B------:R-:W2:Y:S02]  /*44390*/  LDL.U8 R7, [R7+0xd8] ;  /* 0x0000d80007077983 */ /* 0x000ea40000100000 */
[----:B--2---:R-:W-:Y:S01]  /*443a0*/  ISETP.NE.AND P0, PT, R7, RZ, PT ;  /* 0x000000ff0700720c */ /* 0x004fe20003f05270 */
[----:B------:R-:W-:Y:S02]  /*443b0*/  IMAD.MOV.U32 R7, RZ, RZ, R6 ;  /* 0x000000ffff077224 */ /* 0x000fe400078e0006 */
[----:B------:R-:W-:-:S10]  /*443c0*/  VIADD R6, R6, 0x1 ;  /* 0x0000000106067836 */ /* 0x000fd40000000000 */
[----:B------:R-:W-:Y:S05]  /*443d0*/  @P0 BRA `(.L_x_613) ;  /* 0xfffffffc00e80947 */ /* 0x000fea000383ffff */
[----:B------:R-:W-:Y:S05]  /*443e0*/  BSYNC.RECONVERGENT B2 ;  /* 0x0000000000027941 */ /* 0x000fea0003800200 */
.L_x_612:
[----:B------:R-:W-:Y:S01]  /*443f0*/  LOP3.LUT P0, RZ, R100, 0xff, RZ, 0xc0, !PT ;  /* 0x000000ff64ff7812 */ /* 0x000fe2000780c0ff */
[----:B------:R-:W-:Y:S01]  /*44400*/  BSSY.RECONVERGENT B2, `(.L_x_614) ;  /* 0x000000e000027945 */ /* 0x000fe20003800200 */
[----:B0-----:R-:W-:-:S11]  /*44410*/  IMAD.MOV.U32 R8, RZ, RZ, R7 ;  /* 0x000000ffff087224 */ /* 0x001fd600078e0007 */
[----:B------:R-:W-:Y:S05]  /*44420*/  @!P0 BRA `(.L_x_615) ;  /* 0x00000000002c8947 */ /* 0x000fea0003800000 */
[----:B------:R-:W-:Y:S01]  /*44430*/  BSSY.RECONVERGENT B3, `(.L_x_615) ;  /* 0x000000a000037945 */ /* 0x000fe20003800200 */
[----:B------:R-:W-:-:S07]  /*44440*/  IMAD.MOV.U32 R6, RZ, RZ, RZ ;  /* 0x000000ffff067224 */ /* 0x000fce00078e00ff */
.L_x_616:
        /* <DEDUP_REMOVED lines=9> */
.L_x_615:
[----:B------:R-:W-:Y:S05]  /*444e0*/  BSYNC.RECONVERGENT B2 ;  /* 0x0000000000027941 */ /* 0x000fea0003800200 */
.L_x_614:
        /* <DEDUP_REMOVED lines=71> */
.L_x_606:
[----:B------:R-:W-:Y:S05]  /*44960*/  BSYNC.RECONVERGENT B0 ;  /* 0x0000000000007941 */ /* 0x000fea0003800200 */
.L_x_605:
[----:B------:R-:W-:Y:S02]  /*44970*/  IMAD.MOV.U32 R102, RZ, RZ, R28 ;  /* 0x000000ffff667224 */ /* 0x000fe400078e001c */
[----:B------:R-:W-:-:S07]  /*44980*/  IMAD.MOV.U32 R101, RZ, RZ, R29 ;  /* 0x000000ffff657224 */ /* 0x000fce00078e001d */
.L_x_604:
[----:B------:R-:W-:Y:S05]  /*44990*/  BSYNC.RECONVERGENT B1 ;  /* 0x0000000000017941 */ /* 0x000fea0003800200 */
.L_x_603:
[----:B0-----:R-:W-:Y:S01]  /*449a0*/  LOP3.LUT R17, R115, 0xffff, RZ, 0xc0, !PT ;  /* 0x0000ffff73117812 */ /* 0x001fe200078ec0ff */
[----:B-----5:R-:W-:Y:S01]  /*449b0*/  STL [R1+0x154], R9 ;  /* 0x0001540901007387 */ /* 0x020fe20000100800 */
[----:B------:R-:W-:Y:S01]  /*449c0*/  LOP3.LUT R114, R114, 0xffff, RZ, 0xc0, !PT ;  /* 0x0000ffff72727812 */ /* 0x000fe200078ec0ff */
[----:B------:R-:W-:Y:S01]  /*449d0*/  BSSY.RECONVERGENT B0, `(.L_x_617) ;  /* 0x00000e1000007945 */ /* 0x000fe20003800200 */
[----:B------:R-:W-:Y:S01]  /*449e0*/  LOP3.LUT R16, R113, 0xffff, RZ, 0xc0, !PT ;  /* 0x0000ffff71107812 */ /* 0x000fe200078ec0ff */
[----:B------:R-:W-:Y:S01]  /*449f0*/  STL.64 [R1+0x158], R6 ;  /* 0x0001580601007387 */ /* 0x000fe20000100a00 */
        /* <DEDUP_REMOVED lines=56> */
[----:B------:R-:W-:Y:S01]  /*44d80*/  IMAD.MOV.U32 R28, RZ, RZ, R102 ;  /* 0x000000ffff1c7224 */ /* 0x000fe200078e0066 */
[----:B------:R-:W-:Y:S01]  /*44d90*/  PRMT R140, R142, 0x7604, R140 ;  /* 0x000076048e8c7816 */ /* 0x000fe2000000008c */
[----:B------:R-:W-:Y:S01]  /*44da0*/  IMAD.MOV.U32 R29, RZ, RZ, R101 ;  /* 0x000000ffff1d7224 */ /* 0x000fe200078e0065 */
[----:B------:R-:W-:-:S02]  /*44db0*/  PRMT R12, R89, 0x5410, R90 ;  /* 0x00005410590c7816 */ /* 0x000fc4000000005a */
[----:B------:R-:W-:Y:S01]  /*44dc0*/  PRMT R15, R104, 0x5410, R15 ;  /* 0x00005410680f7816 */ /* 0x000fe2000000000f */
[----:B------:R-:W-:Y:S01]  /*44dd0*/  STL.U16 [R1+0x150], R140 ;  /* 0x0001508c01007387 */ /* 0x000fe20000100400 */
[----:B------:R-:W-:Y:S02]  /*44de0*/  PRMT R14, R96, 0x5410, R14 ;  /* 0x00005410600e7816 */ /* 0x000fe4000000000e */
[----:B------:R-:W-:Y:S01]  /*44df0*/  PRMT R18, R23, 0x5410, R22 ;  /* 0x0000541017127816 */ /* 0x000fe20000000016 */
[----:B------:R-:W-:Y:S01]  /*44e00*/  STL.64 [R1+0x118], R28 ;  /* 0x0001181c01007387 */ /* 0x000fe20000100a00 */
[----:B------:R-:W-:Y:S02]  /*44e10*/  LOP3.LUT R30, R127, 0xffff, RZ, 0xc0, !PT ;  /* 0x0000ffff7f1e7812 */ /* 0x000fe400078ec0ff */
[----:B------:R-:W-:Y:S01]  /*44e20*/  LOP3.LUT R126, R126, 0xffff, RZ, 0xc0, !PT ;  /* 0x0000ffff7e7e7812 */ /* 0x000fe200078ec0ff */
[----:B------:R-:W-:Y:S01]  /*44e30*/  STL.128 [R1+0x120], R12 ;  /* 0x0001200c01007387 */ /* 0x000fe20000100c00 */
[----:B------:R-:W-:-:S02]  /*44e40*/  LOP3.LUT R31, R125, 0xffff, RZ, 0xc0, !PT ;  /* 0x0000ffff7d1f7812 */ /* 0x000fc400078ec0ff */
[----:B------:R-:W-:Y:S01]  /*44e50*/  LOP3.LUT R124, R124, 0xffff, RZ, 0xc0, !PT ;  /* 0x0000ffff7c7c7812 */ /* 0x000fe200078ec0ff */
[----:B------:R-:W-:Y:S01]  /*44e60*/  STL.128 [R1+0x130], R16 ;  /* 0x0001301001007387 */ /* 0x000fe20000100c00 */
        /* <DEDUP_REMOVED lines=8> */
[----:B------:R-:W-:Y:S02]  /*44ef0*/  ISETP.NE.U32.AND P0, PT, R10, RZ, PT ;  /* 0x000000ff0a00720c */ /* 0x000fe40003f05070 */
[----:B------:R-:W-:Y:S02]  /*44f00*/  PRMT R30, R126, 0x3340, R30 ;  /* 0x000033407e1e7816 */ /* 0x000fe4000000001e */
[----:B------:R-:W-:-:S02]  /*44f10*/  PRMT R31, R124, 0x3340, R31 ;  /* 0x000033407c1f7816 */ /* 0x000fc4000000001f */
[----:B------:R-:W-:Y:S02]  /*44f20*/  PRMT R86, R138, 0x3340, R86 ;  /* 0x000033408a567816 */ /* 0x000fe40000000056 */
[----:B------:R-:W-:Y:S02]  /*44f30*/  PRMT R87, R136, 0x3340, R87 ;  /* 0x0000334088577816 */ /* 0x000fe40000000057 */
[----:B------:R-:W-:Y:S02]  /*44f40*/  PRMT R8, R134, 0x3340, R135 ;  /* 0x0000334086087816 */ /* 0x000fe40000000087 */
[----:B------:R-:W-:Y:S02]  /*44f50*/  PRMT R88, R132, 0x3340, R88 ;  /* 0x0000334084587816 */ /* 0x000fe40000000058 */
[----:B------:R-:W-:Y:S02]  /*44f60*/  ISETP.NE.AND.EX P0, PT, R11, RZ, PT, P0 ;  /* 0x000000ff0b00720c */ /* 0x000fe40003f05300 */
[----:B------:R-:W-:-:S02]  /*44f70*/  PRMT R20, R31, 0x5410, R30 ;  /* 0x000054101f147816 */ /* 0x000fc4000000001e */
[----:B------:R-:W-:Y:S02]  /*44f80*/  PRMT R23, R87, 0x5410, R86 ;  /* 0x0000541057177816 */ /* 0x000fe40000000056 */
[----:B------:R-:W-:-:S05]  /*44f90*/  PRMT R22, R88, 0x5410, R8 ;  /* 0x0000541058167816 */ /* 0x000fca0000000008 */
[----:B------:R0:W-:Y:S02]  /*44fa0*/  STL.128 [R1+0x140], R20 ;  /* 0x0001401401007387 */ /* 0x0001e40000100c00 */
[----:B0-----:R-:W-:-:S05]  /*44fb0*/  IADD3 R20, P1, PT, R10, R102, RZ ;  /* 0x000000660a147210 */ /* 0x001fca0007f3e0ff */
[----:B------:R-:W-:Y:S01]  /*44fc0*/  IMAD.X R21, R11, 0x1, R101, P1 ;  /* 0x000000010b157824 */ /* 0x000fe200008e0665 */
[----:B------:R-:W-:Y:S07]  /*44fd0*/  @P0 BRA `(.L_x_618) ;  /* 0x0000000800000947 */ /* 0x000fee0003800000 */
[----:B------:R-:W-:Y:S01]  /*44fe0*/  DADD R6, R4, R6 ;  /* 0x0000000004067229 */ /* 0x000fe20000000006 */
[----:B------:R-:W-:Y:S01]  /*44ff0*/  IMAD.IADD R9, R27, 0x1, R9 ;  /* 0x000000011b097824 */ /* 0x000fe200078e0209 */
[----:B------:R0:W-:Y:S01]  /*45000*/  STL.U8 [R1], RZ ;  /* 0x000000ff01007387 */ /* 0x0001e20000100000 */
[----:B------:R-:W-:Y:S01]  /*45010*/  BSSY.RECONVERGENT B1, `(.L_x_619) ;  /* 0x000000a000017945 */ /* 0x000fe20003800200 */
[----:B------:R-:W-:Y:S02]  /*45020*/  IMAD.MOV.U32 R8, RZ, RZ, RZ ;  /* 0x000000ffff087224 */ /* 0x000fe400078e00ff */
[----:B------:R0:W-:Y:S04]  /*45030*/  STL [R1+0x34], R9 ;  /* 0x0000340901007387 */ /* 0x0001e80000100800 */
[----:B------:R0:W-:Y:S02]  /*45040*/  STL.64 [R1+0x38], R6 ;  /* 0x0000380601007387 */ /* 0x0001e40000100a00 */
.L_x_620:
[----:B------:R-:W-:-:S05]  /*45050*/  IMAD.IADD R5, R1, 0x1, R8 ;  /* 0x0000000101057824 */ /* 0x000fca00078e0208 */
[----:B------:R-:W2:Y:S02]  /*45060*/  LDL.U8 R4, [R5] ;  /* 0x0000000005047983 */ /* 0x000ea40000100000 */
[----:B--2---:R-:W-:Y:S01]  /*45070*/  ISETP.NE.AND P0, PT, R4, RZ, PT ;  /* 0x000000ff0400720c */ /* 0x004fe20003f05270 */
[----:B------:R-:W-:Y:S02]  /*45080*/  IMAD.MOV.U32 R4, RZ, RZ, R8 ;  /* 0x000000ffff047224 */ /* 0x000fe400078e0008 */
[----:B------:R-:W-:-:S10]  /*45090*/  VIADD R8, R8, 0x1 ;  /* 0x0000000108087836 */ /* 0x000fd40000000000 */
[----:B------:R-:W-:Y:S05]  /*450a0*/  @P0 BRA `(.L_x_620) ;  /* 0xfffffffc00e80947 */ /* 0x000fea000383ffff */
[----:B------:R-:W-:Y:S05]  /*450b0*/  BSYNC.RECONVERGENT B1 ;  /* 0x0000000000017941 */ /* 0x000fea0003800200 */
.L_x_619:
[----:B------:R-:W-:Y:S01]  /*450c0*/  LOP3.LUT P0, RZ, R100, 0xff, RZ, 0xc0, !PT ;  /* 0x000000ff64ff7812 */ /* 0x000fe2000780c0ff */
[----:B------:R-:W-:-:S12]  /*450d0*/  BSSY.RECONVERGENT B1, `(.L_x_621) ;  /* 0x000000e000017945 */ /* 0x000fd80003800200 */
[----:B------:R-:W-:Y:S05]  /*450e0*/  @!P0 BRA `(.L_x_622) ;  /* 0x0000000000308947 */ /* 0x000fea0003800000 */
[----:B------:R-:W-:Y:S01]  /*450f0*/  BSSY.RECONVERGENT B2, `(.L_x_623) ;  /* 0x000000a000027945 */ /* 0x000fe20003800200 */
[----:B0-----:R-:W-:-:S07]  /*45100*/  IMAD.MOV.U32 R6, RZ, RZ, RZ ;  /* 0x000000ffff067224 */ /* 0x001fce00078e00ff */
.L_x_624:
        /* <DEDUP_REMOVED lines=9> */
.L_x_623:
[----:B------:R-:W-:-:S07]  /*451a0*/  IMAD.MOV.U32 R4, RZ, RZ, R5 ;  /* 0x000000ffff047224 */ /* 0x000fce00078e0005 */
.L_x_622:
[----:B------:R-:W-:Y:S05]  /*451b0*/  BSYNC.RECONVERGENT B1 ;  /* 0x0000000000017941 */ /* 0x000fea0003800200 */
.L_x_621:
[----:B------:R-:W-:Y:S01]  /*451c0*/  IMAD.IADD R5, R1, 0x1, R4 ;  /* 0x0000000101057824 */ /* 0x000fe200078e0204 */
[----:B------:R-:W-:Y:S01]  /*451d0*/  BSSY.RECONVERGENT B1, `(.L_x_625) ;  /* 0x0000009000017945 */ /* 0x000fe20003800200 */
[----:B------:R-:W-:-:S03]  /*451e0*/  IMAD.MOV.U32 R4, RZ, RZ, RZ ;  /* 0x000000ffff047224 */ /* 0x000fc600078e00ff */
[----:B------:R1:W-:Y:S04]  /*451f0*/  STL.U8 [R5], RZ ;  /* 0x000000ff05007387 */ /* 0x0003e80000100000 */
.L_x_626:
[----:B0-----:R-:W-:-:S05]  /*45200*/  IMAD.IADD R6, R1, 0x1, R4 ;  /* 0x0000000101067824 */ /* 0x001fca00078e0204 */
[----:B-1----:R-:W2:Y:S02]  /*45210*/  LDL.U8 R5, [R6] ;  /* 0x0000000006057983 */ /* 0x002ea40000100000 */
[----:B--2---:R-:W-:Y:S01]  /*45220*/  ISETP.NE.AND P0, PT, R5, RZ, PT ;  /* 0x000000ff0500720c */ /* 0x004fe20003f05270 */
[----:B------:R-:W-:Y:S02]  /*45230*/  IMAD.MOV.U32 R5, RZ, RZ, R4 ;  /* 0x000000ffff057224 */ /* 0x000fe400078e0004 */
[----:B------:R-:W-:-:S10]  /*45240*/  VIADD R4, R4, 0x1 ;  /* 0x0000000104047836 */ /* 0x000fd40000000000 */
[----:B------:R-:W-:Y:S05]  /*45250*/  @P0 BRA `(.L_x_626) ;  /* 0xfffffffc00e80947 */ /* 0x000fea000383ffff */
[----:B------:R-:W-:Y:S05]  /*45260*/  BSYNC.RECONVERGENT B1 ;  /* 0x0000000000017941 */ /* 0x000fea0003800200 */
.L_x_625:
[----:B------:R-:W-:Y:S01]  /*45270*/  LOP3.LUT P0, RZ, R85, 0xff, RZ, 0xc0, !PT ;  /* 0x000000ff55ff7812 */ /* 0x000fe2000780c0ff */
[----:B------:R-:W-:Y:S01]  /*45280*/  BSSY.RECONVERGENT B1, `(.L_x_627) ;  /* 0x000000f000017945 */ /* 0x000fe20003800200 */
[----:B------:R-:W-:-:S11]  /*45290*/  IMAD.MOV.U32 R4, RZ, RZ, R5 ;  /* 0x000000ffff047224 */ /* 0x000fd600078e0005 */
[----:B------:R-:W-:Y:S05]  /*452a0*/  @!P0 BRA `(.L_x_628) ;  /* 0x0000000000308947 */ /* 0x000fea0003800000 */
[----:B------:R-:W-:Y:S01]  /*452b0*/  BSSY.RECONVERGENT B2, `(.L_x_629) ;  /* 0x000000a000027945 */ /* 0x000fe20003800200 */
[----:B------:R-:W-:-:S07]  /*452c0*/  IMAD.MOV.U32 R4, RZ, RZ, RZ ;  /* 0x000000ffff047224 */ /* 0x000fce00078e00ff */
.L_x_630:
        /* <DEDUP_REMOVED lines=9> */
.L_x_629:
[----:B------:R-:W-:-:S07]  /*45360*/  IMAD.MOV.U32 R4, RZ, RZ, R6 ;  /* 0x000000ffff047224 */ /* 0x000fce00078e0006 */
.L_x_628:
[----:B------:R-:W-:Y:S05]  /*45370*/  BSYNC.RECONVERGENT B1 ;  /* 0x0000000000017941 */ /* 0x000fea0003800200 */
.L_x_627:
        /* <DEDUP_REMOVED lines=70> */
.L_x_618:
[----:B------:R-:W-:Y:S05]  /*457e0*/  BSYNC.RECONVERGENT B0 ;  /* 0x0000000000007941 */ /* 0x000fea0003800200 */
.L_x_617:
[----:B------:R-:W-:Y:S01]  /*457f0*/  LOP3.LUT R9, R187, 0xffff, RZ, 0xc0, !PT ;  /* 0x0000ffffbb097812 */ /* 0x000fe200078ec0ff */
[----:B------:R-:W-:Y:S01]  /*45800*/  STL.64 [R1+0x498], R20 ;  /* 0x0004981401007387 */ /* 0x000fe20000100a00 */
[----:B------:R-:W-:Y:S01]  /*45810*/  LOP3.LUT R6, R188, 0xffff, RZ, 0xc0, !PT ;  /* 0x0000ffffbc067812 */ /* 0x000fe200078ec0ff */
[----:B------:R-:W-:Y:S01]  /*45820*/  UMOV UR4, 0xffffffff ;  /* 0xffffffff00047882 */ /* 0x000fe20000000000 */
[----:B------:R-:W-:Y:S01]  /*45830*/  LOP3.LUT R7, R194, 0xffff, RZ, 0xc0, !PT ;  /* 0x0000ffffc2077812 */ /* 0x000fe200078ec0ff */
[----:B------:R-:W-:Y:S01]  /*45840*/  STL.U8 [R1+0x4d0], R159 ;  /* 0x0004d09f01007387 */ /* 0x000fe20000100000 */
[----:B------:R-:W-:Y:S01]  /*45850*/  PRMT R9, R6, 0x3340, R9 ;  /* 0x0000334006097816 */ /* 0x000fe20000000009 */
[----:B------:R-:W-:Y:S01]  /*45860*/  VIADD R26, R26, 0xffffffe0 ;  /* 0xffffffe01a1a7836 */ /* 0x000fe20000000000 */
[----:B------:R-:W-:Y:S01]  /*45870*/  LOP3.LUT R6, R177, 0xffff, RZ, 0xc0, !PT ;  /* 0x0000ffffb1067812 */ /* 0x000fe200078ec0ff */
[----:B------:R-:W-:Y:S01]  /*45880*/  STL.U8 [R1+0x4d1], R179 ;  /* 0x0004d1b301007387 */ /* 0x000fe20000100000 */
[----:B------:R-:W-:-:S02]  /*45890*/  LOP3.LUT R8, R189, 0xffff, RZ, 0xc0, !PT ;  /* 0x0000ffffbd087812 */ /* 0x000fc400078ec0ff */
[----:B------:R-:W-:Y:S01]  /*458a0*/  PRMT R6, R7, 0x3340, R6 ;  /* 0x0000334007067816 */ /* 0x000fe20000000006 */
[----:B-----5:R-:W-:Y:S01]  /*458b0*/  STL [R1+0x4d4], R27 ;  /* 0x0004d41b01007387 */ /* 0x020fe20000100800 */
[----:B------:R-:W-:Y:S02]  /*458c0*/  LOP3.LUT R7, R85, 0xffff, RZ, 0xc0, !PT ;  /* 0x0000ffff55077812 */ /* 0x000fe400078ec0ff */
[----:B------:R-:W-:Y:S01]  /*458d0*/  PRMT R9, R6, 0x5410, R9 ;  /* 0x0000541006097816 */ /* 0x000fe20000000009 */
[----:B------:R-:W-:Y:S01]  /*458e0*/  STL.64 [R1+0x4d8], R4 ;  /* 0x0004d80401007387 */ /* 0x000fe20000100a00 */
        /* <DEDUP_REMOVED lines=9> */
[----:B------:R-:W-:Y:S02]  /*45980*/  ISETP.NE.AND P0, PT, R25, 0x65, PT ;  /* 0x000000651900780c */ /* 0x000fe40003f05270 */
        /* <DEDUP_REMOVED lines=68> */
[----:B------:R0:W-:Y:S02]  /*45dd0*/  STL.128 [R1+0x4c0], R8 ;  /* 0x0004c00801007387 */ /* 0x0001e40000100c00 */
[----:B0-----:R-:W-:Y:S02]  /*45de0*/  IMAD.MOV.U32 R10, RZ, RZ, R20 ;  /* 0x000000ffff0a7224 */ /* 0x001fe400078e0014 */
[----:B------:R-:W-:Y:S01]  /*45df0*/  IMAD.MOV.U32 R11, RZ, RZ, R21 ;  /* 0x000000ffff0b7224 */ /* 0x000fe200078e0015 */
[----:B------:R-:W-:Y:S06]  /*45e00*/  BRA.DIV UR4, `(.L_x_631) ;  /* 0x0000069a040c7947 */ /* 0x000fec000b800000 */
[----:B------:R-:W-:-:S13]  /*45e10*/  VOTE.ALL P0, P0 ;  /* 0x0000000000ff7806 */ /* 0x000fda0000000000 */
.L_x_1657:
[----:B------:R-:W-:Y:S05]  /*45e20*/  @P0 BRA `(.L_x_632) ;  /* 0xffffff7000300947 */ /* 0x000fea000383ffff */
.L_x_536:
[----:B------:R-:W0:Y:S01]  /*45e30*/  S2R R92, SR_TID.X ;  /* 0x00000000005c7919 */ /* 0x000e220000002100 */
[----:B------:R-:W-:Y:S01]  /*45e40*/  BSSY.RECONVERGENT B0, `(.L_x_633) ;  /* 0x000030f000007945 */ /* 0x000fe20003800200 */
[----:B------:R-:W-:Y:S02]  /*45e50*/  IMAD.MOV.U32 R2, RZ, RZ, R10 ;  /* 0x000000ffff027224 */ /* 0x000fe400078e000a */
[----:B------:R-:W-:Y:S01]  /*45e60*/  IMAD.MOV.U32 R3, RZ, RZ, R11 ;  /* 0x000000ffff037224 */ /* 0x000fe200078e000b */
[----:B0-----:R-:W-:-:S13]  /*45e70*/  ISETP.NE.AND P0, PT, R92, RZ, PT ;  /* 0x000000ff5c00720c */ /* 0x001fda0003f05270 */
[----:B------:R-:W-:Y:S05]  /*45e80*/  @P0 BRA `(.L_x_634) ;  /* 0x0000003000280947 */ /* 0x000fea0003800000 */
[----:B------:R-:W2:Y:S02]  /*45e90*/  LDL.64 R6, [R1+0x598] ;  /* 0x0005980001067983 */ /* 0x000ea40000100a00 */
[----:B--2---:R-:W-:-:S04]  /*45ea0*/  ISETP.NE.U32.AND P0, PT, R6, RZ, PT ;  /* 0x000000ff0600720c */ /* 0x004fc80003f05070 */
[----:B------:R-:W-:-:S13]  /*45eb0*/  ISETP.NE.AND.EX P0, PT, R7, RZ, PT, P0 ;  /* 0x000000ff0700720c */ /* 0x000fda0003f05300 */
[----:B------:R-:W-:Y:S05]  /*45ec0*/  @P0 BRA `(.L_x_635) ;  /* 0x0000000c00380947 */ /* 0x000fea0003800000 */
[----:B------:R-:W-:Y:S01]  /*45ed0*/  DADD R198, R198, R4 ;  /* 0x00000000c6c67229 */ /* 0x000fe20000000004 */
[----:B------:R-:W-:Y:S01]  /*45ee0*/  IMAD.IADD R6, R249, 0x1, R27 ;  /* 0x00000001f9067824 */ /* 0x000fe200078e021b */
[----:B------:R0:W-:Y:S01]  /*45ef0*/  STL.U8 [R1], RZ ;  /* 0x000000ff01007387 */ /* 0x0001e20000100000 */
[----:B------:R-:W-:Y:S01]  /*45f00*/  BSSY.RECONVERGENT B1, `(.L_x_636) ;  /* 0x000000a000017945 */ /* 0x000fe20003800200 */
[----:B------:R-:W-:Y:S02]  /*45f10*/  IMAD.MOV.U32 R8, RZ, RZ, RZ ;  /* 0x000000ffff087224 */ /* 0x000fe400078e00ff */
[----:B------:R0:W-:Y:S04]  /*45f20*/  STL [R1+0x34], R6 ;  /* 0x0000340601007387 */ /* 0x0001e80000100800 */
[----:B------:R0:W-:Y:S02]  /*45f30*/  STL.64 [R1+0x38], R198 ;  /* 0x000038c601007387 */ /* 0x0001e40000100a00 */
.L_x_637:
[----:B0-----:R-:W-:-:S06]  /*45f40*/  IMAD.IADD R6, R1, 0x1, R8 ;  /* 0x0000000101067824 */ /* 0x001fcc00078e0208 */
[----:B------:R-:W2:Y:S01]  /*45f50*/  LDL.U8 R6, [R6] ;  /* 0x0000000006067983 */ /* 0x000ea20000100000 */
[----:B------:R-:W-:Y:S02]  /*45f60*/  IMAD.MOV.U32 R7, RZ, RZ, R8 ;  /* 0x000000ffff077224 */ /* 0x000fe400078e0008 */
[----:B------:R-:W-:Y:S01]  /*45f70*/  VIADD R8, R8, 0x1 ;  /* 0x0000000108087836 */ /* 0x000fe20000000000 */
[----:B--2---:R-:W-:-:S13]  /*45f80*/  ISETP.NE.AND P0, PT, R6, RZ, PT ;  /* 0x000000ff0600720c */ /* 0x004fda0003f05270 */
[----:B------:R-:W-:Y:S05]  /*45f90*/  @P0 BRA `(.L_x_637) ;  /* 0xfffffffc00e80947 */ /* 0x000fea000383ffff */
[----:B------:R-:W-:Y:S05]  /*45fa0*/  BSYNC.RECONVERGENT B1 ;  /* 0x0000000000017941 */ /* 0x000fea0003800200 */
.L_x_636:
[----:B------:R-:W-:Y:S01]  /*45fb0*/  LOP3.LUT P0, RZ, R85, 0xff, RZ, 0xc0, !PT ;  /* 0x000000ff55ff7812 */ /* 0x000fe2000780c0ff */
[----:B------:R-:W-:Y:S01]  /*45fc0*/  BSSY.RECONVERGENT B1, `(.L_x_638) ;  /* 0x0000010000017945 */ /* 0x000fe20003800200 */
[----:B------:R-:W-:-:S11]  /*45fd0*/  IMAD.MOV.U32 R6, RZ, RZ, R7 ;  /* 0x000000ffff067224 */ /* 0x000fd600078e0007 */
[----:B------:R-:W-:Y:S05]  /*45fe0*/  @!P0 BRA `(.L_x_639) ;  /* 0x0000000000348947 */ /* 0x000fea0003800000 */
[----:B------:R-:W-:Y:S01]  /*45ff0*/  BSSY.RECONVERGENT B2, `(.L_x_640) ;  /* 0x000000b000027945 */ /* 0x000fe20003800200 */
[----:B------:R-:W-:Y:S01]  /*46000*/  IMAD.MOV.U32 R6, RZ, RZ, RZ ;  /* 0x000000ffff067224 */ /* 0x000fe200078e00ff */
[----:B------:R-:W-:-:S07]  /*46010*/  PRMT R8, R85, 0x7610, R8 ;  /* 0x0000761055087816 */ /* 0x000fce0000000008 */
.L_x_641:
        /* <DEDUP_REMOVED lines=9> */
.L_x_640:
[----:B------:R-:W-:-:S07]  /*460b0*/  IMAD.MOV.U32 R6, RZ, RZ, R9 ;  /* 0x000000ffff067224 */ /* 0x000fce00078e0009 */
.L_x_639:
[----:B------:R-:W-:Y:S05]  /*460c0*/  BSYNC.RECONVERGENT B1 ;  /* 0x0000000000017941 */ /* 0x000fea0003800200 */
.L_x_638:
[----:B------:R-:W-:Y:S01]  /*460d0*/  IMAD.IADD R7, R1, 0x1, R6 ;  /* 0x0000000101077824 */ /* 0x000fe200078e0206 */
[----:B------:R-:W-:Y:S01]  /*460e0*/  BSSY.RECONVERGENT B1, `(.L_x_642) ;  /* 0x0000009000017945 */ /* 0x000fe20003800200 */
[----:B------:R-:W-:-:S03]  /*460f0*/  IMAD.MOV.U32 R6, RZ, RZ, RZ ;  /* 0x000000ffff067224 */ /* 0x000fc600078e00ff */
[----:B------:R0:W-:Y:S04]  /*46100*/  STL.U8 [R7], RZ ;  /* 0x000000ff07007387 */ /* 0x0001e80000100000 */
.L_x_643:
[----:B------:R-:W-:-:S05]  /*46110*/  IMAD.IADD R8, R1, 0x1, R6 ;  /* 0x0000000101087824 */ /* 0x000fca00078e0206 */
[----:B0-----:R-:W2:Y:S02]  /*46120*/  LDL.U8 R7, [R8] ;  /* 0x0000000008077983 */ /* 0x001ea40000100000 */
[----:B--2---:R-:W-:Y:S01]  /*46130*/  ISETP.NE.AND P0, PT, R7, RZ, PT ;  /* 0x000000ff0700720c */ /* 0x004fe20003f05270 */
[----:B------:R-:W-:Y:S02]  /*46140*/  IMAD.MOV.U32 R7, RZ, RZ, R6 ;  /* 0x000000ffff077224 */ /* 0x000fe400078e0006 */
[----:B------:R-:W-:-:S10]  /*46150*/  VIADD R6, R6, 0x1 ;  /* 0x0000000106067836 */ /* 0x000fd40000000000 */
[----:B------:R-:W-:Y:S05]  /*46160*/  @P0 BRA `(.L_x_643) ;  /* 0xfffffffc00e80947 */ /* 0x000fea000383ffff */
[----:B------:R-:W-:Y:S05]  /*46170*/  BSYNC.RECONVERGENT B1 ;  /* 0x0000000000017941 */ /* 0x000fea0003800200 */
.L_x_642:
[----:B------:R-:W-:Y:S01]  /*46180*/  LOP3.LUT P0, RZ, R24, 0xff, RZ, 0xc0, !PT ;  /* 0x000000ff18ff7812 */ /* 0x000fe2000780c0ff */
[----:B------:R-:W-:Y:S01]  /*46190*/  BSSY.RECONVERGENT B1, `(.L_x_644) ;  /* 0x000000f000017945 */ /* 0x000fe20003800200 */
[----:B------:R-:W-:-:S11]  /*461a0*/  IMAD.MOV.U32 R6, RZ, RZ, R7 ;  /* 0x000000ffff067224 */ /* 0x000fd600078e0007 */
[----:B------:R-:W-:Y:S05]  /*461b0*/  @!P0 BRA `(.L_x_645) ;  /* 0x0000000000308947 */ /* 0x000fea0003800000 */
[----:B------:R-:W-:Y:S01]  /*461c0*/  BSSY.RECONVERGENT B2, `(.L_x_646) ;  /* 0x000000a000027945 */ /* 0x000fe20003800200 */
[----:B------:R-:W-:-:S07]  /*461d0*/  IMAD.MOV.U32 R6, RZ, RZ, RZ ;  /* 0x000000ffff067224 */ /* 0x000fce00078e00ff */
.L_x_647:
        /* <DEDUP_REMOVED lines=9> */
.L_x_646:
[----:B------:R-:W-:-:S07]  /*46270*/  IMAD.MOV.U32 R6, RZ, RZ, R8 ;  /* 0x000000ffff067224 */ /* 0x000fce00078e0008 */
.L_x_645:
[----:B------:R-:W-:Y:S05]  /*46280*/  BSYNC.RECONVERGENT B1 ;  /* 0x0000000000017941 */ /* 0x000fea0003800200 */
.L_x_644:
        /* <DEDUP_REMOVED lines=17> */
[----:B---3--:R-:W-:Y:S02]  /*463a0*/  PRMT R45, R8, 0x7770, RZ ;  /* 0x00007770082d7816 */ /* 0x008fe400000000ff */
        /* <DEDUP_REMOVED lines=35> */
[C---:B------:R-:W-:Y:S02]  /*465e0*/  PRMT R24, R16.reuse, 0x7770, RZ ;  /* 0x0000777010187816 */ /* 0x040fe400000000ff */
[C---:B------:R-:W-:Y:S01]  /*465f0*/  PRMT R57, R16.reuse, 0x7771, RZ ;  /* 0x0000777110397816 */ /* 0x040fe200000000ff */
[----:B------:R1:W-:Y:S01]  /*46600*/  STL.S16 [R1+0x5bc], R37 ;  /* 0x0005bc2501007387 */ /* 0x0003e20000100600 */
[----:B------:R-:W-:Y:S02]  /*46610*/  PRMT R56, R16, 0x7773, RZ ;  /* 0x0000777310387816 */ /* 0x000fe400000000ff */
[----:B------:R-:W-:Y:S02]  /*46620*/  PRMT R47, R19, 0x7773, RZ ;  /* 0x00007773132f7816 */ /* 0x000fe400000000ff */
[----:B----4-:R-:W-:-:S02]  /*46630*/  PRMT R28, R12, 0x7770, RZ ;  /* 0x000077700c1c7816 */ /* 0x010fc400000000ff */
[----:B------:R-:W-:Y:S01]  /*46640*/  PRMT R36, R34, 0x7610, R36 ;  /* 0x0000761022247816 */ /* 0x000fe20000000024 */
[----:B------:R1:W-:Y:S01]  /*46650*/  STL.S16 [R1+0x71c], R47 ;  /* 0x00071c2f01007387 */ /* 0x0003e20000100600 */
[----:B------:R-:W-:Y:S02]  /*46660*/  PRMT R16, R17, 0x7772, RZ ;  /* 0x0000777211107816 */ /* 0x000fe400000000ff */
[----:B------:R-:W-:Y:S01]  /*46670*/  PRMT R26, R12, 0x7771, RZ ;  /* 0x000077710c1a7816 */ /* 0x000fe200000000ff */
[----:B------:R1:W-:Y:S01]  /*46680*/  STL.S16 [R1+0x620], R36 ;  /* 0x0006202401007387 */ /* 0x0003e20000100600 */
[C---:B------:R-:W-:Y:S02]  /*46690*/  PRMT R22, R13.reuse, 0x7770, RZ ;  /* 0x000077700d167816 */ /* 0x040fe400000000ff */
[C---:B------:R-:W-:Y:S02]  /*466a0*/  PRMT R21, R13.reuse, 0x7771, RZ ;  /* 0x000077710d157816 */ /* 0x040fe400000000ff */
[----:B------:R-:W-:-:S02]  /*466b0*/  PRMT R19, R13, 0x7772, RZ ;  /* 0x000077720d137816 */ /* 0x000fc400000000ff */
[----:B------:R-:W-:Y:S02]  /*466c0*/  PRMT R20, R13, 0x7773, RZ ;  /* 0x000077730d147816 */ /* 0x000fe400000000ff */
[----:B------:R-:W-:Y:S02]  /*466d0*/  PRMT R34, R33, 0x7610, R34 ;  /* 0x0000761021227816 */ /* 0x000fe40000000022 */
[C---:B------:R-:W-:Y:S02]  /*466e0*/  PRMT R23, R12.reuse, 0x7772, RZ ;  /* 0x000077720c177816 */ /* 0x040fe400000000ff */
[----:B------:R-:W-:Y:S01]  /*466f0*/  PRMT R25, R12, 0x7773, RZ ;  /* 0x000077730c197816 */ /* 0x000fe200000000ff */
[----:B------:R1:W-:Y:S01]  /*46700*/  STL.S16 [R1+0x618], R34 ;  /* 0x0006182201007387 */ /* 0x0003e20000100600 */
[----:B------:R-:W-:Y:S02]  /*46710*/  PRMT R13, R14, 0x7772, RZ ;  /* 0x000077720e0d7816 */ /* 0x000fe400000000ff */
[----:B------:R-:W-:Y:S01]  /*46720*/  PRMT R33, R31, 0x7610, R33 ;  /* 0x000076101f217816 */ /* 0x000fe20000000021 */
[----:B------:R1:W-:Y:S01]  /*46730*/  STL.S16 [R1+0x604], R25 ;  /* 0x0006041901007387 */ /* 0x0003e20000100600 */
[----:B------:R-:W-:-:S02]  /*46740*/  PRMT R30, R11, 0x7773, RZ ;  /* 0x000077730b1e7816 */ /* 0x000fc400000000ff */
[----:B------:R-:W-:Y:S01]  /*46750*/  PRMT R12, R15, 0x7770, RZ ;  /* 0x000077700f0c7816 */ /* 0x000fe200000000ff */
[----:B------:R1:W-:Y:S01]  /*46760*/  STL.S16 [R1+0x5b8], R33 ;  /* 0x0005b82101007387 */ /* 0x0003e20000100600 */
[----:B------:R-:W-:Y:S02]  /*46770*/  PRMT R31, R29, 0x7610, R31 ;  /* 0x000076101d1f7816 */ /* 0x000fe4000000001f */
[C---:B------:R-:W-:Y:S01]  /*46780*/  PRMT R54, R17.reuse, 0x7770, RZ ;  /* 0x0000777011367816 */ /* 0x040fe200000000ff */
[----:B------:R1:W-:Y:S01]  /*46790*/  STL.S16 [R1+0x610], R30 ;  /* 0x0006101e01007387 */ /* 0x0003e20000100600 */
[----:B------:R-:W-:Y:S02]  /*467a0*/  PRMT R53, R17, 0x7771, RZ ;  /* 0x0000777111357816 */ /* 0x000fe400000000ff */
[----:B------:R-:W-:Y:S01]  /*467b0*/  PRMT R35, R10, 0x7773, RZ ;  /* 0x000077730a237816 */ /* 0x000fe200000000ff */
[----:B------:R1:W-:Y:S01]  /*467c0*/  STL.S16 [R1+0x614], R31 ;  /* 0x0006141f01007387 */ /* 0x0003e20000100600 */
[----:B------:R-:W-:-:S02]  /*467d0*/  PRMT R11, R15, 0x7771, RZ ;  /* 0x000077710f0b7816 */ /* 0x000fc400000000ff */
[----:B------:R-:W-:Y:S01]  /*467e0*/  PRMT R59, R56, 0x7610, R59 ;  /* 0x00007610383b7816 */ /* 0x000fe2000000003b */
[----:B------:R1:W-:Y:S01]  /*467f0*/  STL.S16 [R1+0x61c], R35 ;  /* 0x00061c2301007387 */ /* 0x0003e20000100600 */
[----:B------:R-:W-:Y:S02]  /*46800*/  PRMT R29, R28, 0x7610, R29 ;  /* 0x000076101c1d7816 */ /* 0x000fe4000000001d */
[C---:B------:R-:W-:Y:S01]  /*46810*/  PRMT R7, R18.reuse, 0x7770, RZ ;  /* 0x0000777012077816 */ /* 0x040fe200000000ff */
[----:B------:R1:W-:Y:S01]  /*46820*/  STL.S16 [R1+0x714], R59 ;  /* 0x0007143b01007387 */ /* 0x0003e20000100600 */
[----:B0-----:R-:W-:Y:S02]  /*46830*/  PRMT R6, R18, 0x7771, RZ ;  /* 0x0000777112067816 */ /* 0x001fe400000000ff */
[----:B------:R-:W-:Y:S01]  /*46840*/  PRMT R43, R8, 0x7773, RZ ;  /* 0x00007773082b7816 */ /* 0x000fe200000000ff */
[----:B------:R1:W-:Y:S01]  /*46850*/  STL.S16 [R1+0x60c], R29 ;  /* 0x00060c1d01007387 */ /* 0x0003e20000100600 */
[----:B------:R-:W-:-:S02]  /*46860*/  PRMT R39, R9, 0x7773, RZ ;  /* 0x0000777309277816 */ /* 0x000fc400000000ff */
[C---:B------:R-:W-:Y:S01]  /*46870*/  PRMT R10, R15.reuse, 0x7772, RZ ;  /* 0x000077720f0a7816 */ /* 0x040fe200000000ff */
[----:B------:R1:W-:Y:S01]  /*46880*/  STL.S16 [R1+0x638], R43 ;  /* 0x0006382b01007387 */ /* 0x0003e20000100600 */
[----:B------:R-:W-:Y:S02]  /*46890*/  PRMT R56, R16, 0x7610, R56 ;  /* 0x0000761010387816 */ /* 0x000fe40000000038 */
[----:B------:R-:W-:Y:S01]  /*468a0*/  PRMT R28, R26, 0x7610, R28 ;  /* 0x000076101a1c7816 */ /* 0x000fe2000000001c */
[----:B------:R1:W-:Y:S01]  /*468b0*/  STL.S16 [R1+0x62c], R39 ;  /* 0x00062c2701007387 */ /* 0x0003e20000100600 */
[----:B------:R-:W-:Y:S02]  /*468c0*/  PRMT R15, R15, 0x7773, RZ ;  /* 0x000077730f0f7816 */ /* 0x000fe400000000ff */
[C---:B------:R-:W-:Y:S01]  /*468d0*/  PRMT R9, R58.reuse, 0x7770, RZ ;  /* 0x000077703a097816 */ /* 0x040fe200000000ff */
[----:B------:R1:W-:Y:S01]  /*468e0*/  STL.S16 [R1+0x734], R56 ;  /* 0x0007343801007387 */ /* 0x0003e20000100600 */
[----:B------:R-:W-:-:S02]  /*468f0*/  PRMT R8, R58, 0x7771, RZ ;  /* 0x000077713a087816 */ /* 0x000fc400000000ff */
        /* <DEDUP_REMOVED lines=24> */
[----:B------:R-:W-:Y:S01]  /*46a80*/  PRMT R14, R14, 0x7773, RZ ;  /* 0x000077730e0e7816 */ /* 0x000fe200000000ff */
[----:B------:R1:W-:Y:S01]  /*46a90*/  STL.S16 [R1+0x5d8], R53 ;  /* 0x0005d83501007387 */ /* 0x0003e20000100600 */
[----:B------:R-:W-:-:S02]  /*46aa0*/  PRMT R19, R20, 0x7610, R19 ;  /* 0x0000761014137816 */ /* 0x000fc40000000013 */
        /* <DEDUP_REMOVED lines=16> */
.L_x_635:
[----:B-1----:R-:W2:Y:S04]  /*46bb0*/  LDL.LU R41, [R1+0x5d8] ;  /* 0x0005d80001297983 */ /* 0x002ea80000300800 */
[----:B------:R-:W3:Y:S04]  /*46bc0*/  LDL.LU R37, [R1+0x5c0] ;  /* 0x0005c00001257983 */ /* 0x000ee80000300800 */
[----:B------:R-:W4:Y:S04]  /*46bd0*/  LDL.LU R35, [R1+0x604] ;  /* 0x0006040001237983 */ /* 0x000f280000300800 */
        /* <DEDUP_REMOVED lines=29> */
[----:B------:R-:W4:Y:S01]  /*46db0*/  LDL.64 R6, [R1+0x580] ;  /* 0x0005800001067983 */ /* 0x000f220000100a00 */
[----:B--2---:R-:W-:-:S02]  /*46dc0*/  IMAD.MOV.U32 R44, RZ, RZ, R41 ;  /* 0x000000ffff2c7224 */ /* 0x004fc400078e0029 */
[----:B---3--:R-:W-:Y:S02]  /*46dd0*/  IMAD.MOV.U32 R41, RZ, RZ, R37 ;  /* 0x000000ffff297224 */ /* 0x008fe400078e0025 */
[----:B----4-:R-:W-:Y:S02]  /*46de0*/  IMAD.MOV.U32 R37, RZ, RZ, R35 ;  /* 0x000000ffff257224 */ /* 0x010fe400078e0023 */
[----:B------:R-:W-:Y:S01]  /*46df0*/  IMAD.MOV.U32 R35, RZ, RZ, R9 ;  /* 0x000000ffff237224 */ /* 0x000fe200078e0009 */
[----:B------:R-:W-:Y:S02]  /*46e00*/  LOP3.LUT R9, R24, 0xffff, RZ, 0xc0, !PT ;  /* 0x0000ffff18097812 */ /* 0x000fe400078ec0ff */
[----:B------:R-:W-:Y:S02]  /*46e10*/  LOP3.LUT R16, R26, 0xff, RZ, 0xc0, !PT ;  /* 0x000000ff1a107812 */ /* 0x000fe400078ec0ff */
[C---:B------:R-:W-:Y:S02]  /*46e20*/  PRMT R26, R17.reuse, 0x7604, R26 ;  /* 0x00007604111a7816 */ /* 0x040fe4000000001a */
[----:B------:R-:W-:Y:S01]  /*46e30*/  PRMT R16, R17, 0x7604, R16 ;  /* 0x0000760411107816 */ /* 0x000fe20000000010 */
[----:B------:R-:W-:Y:S01]  /*46e40*/  IMAD.MOV.U32 R46, RZ, RZ, R43 ;  /* 0x000000ffff2e7224 */ /* 0x000fe200078e002b */
[----:B------:R-:W-:Y:S01]  /*46e50*/  LOP3.LUT R17, R9, 0xff, RZ, 0xc0, !PT ;  /* 0x000000ff09117812 */ /* 0x000fe200078ec0ff */
[----:B------:R-:W-:-:S03]  /*46e60*/  IMAD.MOV.U32 R45, RZ, RZ, R42 ;  /* 0x000000ffff2d7224 */ /* 0x000fc600078e002a */
[C---:B------:R-:W-:Y:S01]  /*46e70*/  PRMT R17, R46.reuse, 0x7604, R17 ;  /* 0x000076042e117816 */ /* 0x040fe20000000011 */
[----:B------:R-:W-:Y:S02]  /*46e80*/  IMAD.MOV.U32 R43, RZ, RZ, R40 ;  /* 0x000000ffff2b7224 */ /* 0x000fe400078e0028 */
[----:B------:R-:W-:Y:S01]  /*46e90*/  IMAD.MOV.U32 R40, RZ, RZ, R34 ;  /* 0x000000ffff287224 */ /* 0x000fe200078e0022 */
[----:B------:R-:W-:Y:S01]  /*46ea0*/  LOP3.LUT R34, R46, 0xffff, RZ, 0xc0, !PT ;  /* 0x0000ffff2e227812 */ /* 0x000fe200078ec0ff */
[----:B------:R-:W-:Y:S02]  /*46eb0*/  IMAD.MOV.U32 R46, RZ, RZ, R45 ;  /* 0x000000ffff2e7224 */ /* 0x000fe400078e002d */
[----:B------:R-:W-:Y:S02]  /*46ec0*/  IMAD.MOV.U32 R42, RZ, RZ, R39 ;  /* 0x000000ffff2a7224 */ /* 0x000fe400078e0027 */
[----:B------:R-:W-:Y:S02]  /*46ed0*/  IMAD.MOV.U32 R45, RZ, RZ, R44 ;  /* 0x000000ffff2d7224 */ /* 0x000fe400078e002c */
[----:B------:R-:W-:-:S02]  /*46ee0*/  IMAD.MOV.U32 R39, RZ, RZ, R15 ;  /* 0x000000ffff277224 */ /* 0x000fc400078e000f */
[----:B------:R-:W-:Y:S01]  /*46ef0*/  IMAD.MOV.U32 R44, RZ, RZ, R43 ;  /* 0x000000ffff2c7224 */ /* 0x000fe200078e002b */
[----:B------:R-:W-:Y:S01]  /*46f00*/  PRMT R34, R9, 0x3340, R34 ;  /* 0x0000334009227816 */ /* 0x000fe20000000022 */
[----:B------:R-:W-:Y:S01]  /*46f10*/  IMAD.MOV.U32 R43, RZ, RZ, R42 ;  /* 0x000000ffff2b7224 */ /* 0x000fe200078e002a */
[----:B------:R-:W2:Y:S01]  /*46f20*/  LDL.LU R15, [R1+0x5fc] ;  /* 0x0005fc00010f7983 */ /* 0x000ea20000300800 */
[----:B------:R-:W-:Y:S02]  /*46f30*/  IMAD.MOV.U32 R42, RZ, RZ, R41 ;  /* 0x000000ffff2a7224 */ /* 0x000fe400078e0029 */
[----:B------:R-:W-:Y:S02]  /*46f40*/  IMAD.MOV.U32 R41, RZ, RZ, R40 ;  /* 0x000000ffff297224 */ /* 0x000fe400078e0028 */
[----:B------:R-:W-:Y:S02]  /*46f50*/  IMAD.MOV.U32 R40, RZ, RZ, R39 ;  /* 0x000000ffff287224 */ /* 0x000fe400078e0027 */
[----:B------:R-:W-:-:S02]  /*46f60*/  IMAD.MOV.U32 R39, RZ, RZ, R35 ;  /* 0x000000ffff277224 */ /* 0x000fc400078e0023 */
[----:B------:R-:W-:Y:S02]  /*46f70*/  IMAD.MOV.U32 R35, RZ, RZ, R30 ;  /* 0x000000ffff237224 */ /* 0x000fe400078e001e */
[----:B------:R-:W-:Y:S02]  /*46f80*/  IMAD.MOV.U32 R30, RZ, RZ, R18 ;  /* 0x000000ffff1e7224 */ /* 0x000fe400078e0012 */
[----:B------:R-:W-:Y:S02]  /*46f90*/  IMAD.MOV.U32 R18, RZ, RZ, R8 ;  /* 0x000000ffff127224 */ /* 0x000fe400078e0008 */
[----:B------:R-:W3:Y:S01]  /*46fa0*/  LDL.LU R8, [R1+0x724] ;  /* 0x0007240001087983 */ /* 0x000ee20000300800 */
[----:B------:R-:W-:Y:S02]  /*46fb0*/  IMAD.MOV.U32 R49, RZ, RZ, R46 ;  /* 0x000000ffff317224 */ /* 0x000fe400078e002e */
[----:B------:R-:W-:Y:S02]  /*46fc0*/  IMAD.MOV.U32 R46, RZ, RZ, R43 ;  /* 0x000000ffff2e7224 */ /* 0x000fe400078e002b */
[----:B------:R-:W-:-:S02]  /*46fd0*/  IMAD.MOV.U32 R43, RZ, RZ, R39 ;  /* 0x000000ffff2b7224 */ /* 0x000fc400078e0027 */
[----:B------:R-:W-:Y:S02]  /*46fe0*/  IMAD.MOV.U32 R39, RZ, RZ, R18 ;  /* 0x000000ffff277224 */ /* 0x000fe400078e0012 */
[----:B------:R-:W-:Y:S02]  /*46ff0*/  IMAD.MOV.U32 R47, RZ, RZ, R44 ;  /* 0x000000ffff2f7224 */ /* 0x000fe400078e002c */
[----:B------:R-:W-:Y:S02]  /*47000*/  IMAD.MOV.U32 R44, RZ, RZ, R41 ;  /* 0x000000ffff2c7224 */ /* 0x000fe400078e0029 */
[----:B------:R-:W-:Y:S01]  /*47010*/  IMAD.MOV.U32 R41, RZ, RZ, R35 ;  /* 0x000000ffff297224 */ /* 0x000fe200078e0023 */
[----:B------:R-:W-:Y:S02]  /*47020*/  LOP3.LUT R35, R49, 0xffff, RZ, 0xc0, !PT ;  /* 0x0000ffff31237812 */ /* 0x000fe400078ec0ff */
[----:B---3--:R-:W-:-:S04]  /*47030*/  LOP3.LUT R8, R8, 0xffff, RZ, 0xc0, !PT ;  /* 0x0000ffff08087812 */ /* 0x008fc800078ec0ff */
[----:B------:R-:W-:-:S04]  /*47040*/  LOP3.LUT R18, R8, 0xff, RZ, 0xc0, !PT ;  /* 0x000000ff08127812 */ /* 0x000fc800078ec0ff */
[----:B------:R-:W-:Y:S02]  /*47050*/  PRMT R18, R49, 0x7604, R18 ;  /* 0x0000760431127816 */ /* 0x000fe40000000012 */
[----:B------:R-:W3:Y:S01]  /*47060*/  LDL.LU R49, [R1+0x710] ;  /* 0x0007100001317983 */ /* 0x000ee20000300800 */
[----:B------:R-:W-:-:S04]  /*47070*/  IMAD.MOV.U32 R48, RZ, RZ, R45 ;  /* 0x000000ffff307224 */ /* 0x000fc800078e002d */
[----:B------:R-:W-:Y:S02]  /*47080*/  IMAD.MOV.U32 R50, RZ, RZ, R48 ;  /* 0x000000ffff327224 */ /* 0x000fe400078e0030 */
[----:B------:R-:W-:Y:S02]  /*47090*/  IMAD.MOV.U32 R48, RZ, RZ, R46 ;  /* 0x000000ffff307224 */ /* 0x000fe400078e002e */
[----:B------:R-:W-:Y:S02]  /*470a0*/  IMAD.MOV.U32 R46, RZ, RZ, R44 ;  /* 0x000000ffff2e7224 */ /* 0x000fe400078e002c */
[----:B------:R-:W-:Y:S02]  /*470b0*/  IMAD.MOV.U32 R44, RZ, RZ, R41 ;  /* 0x000000ffff2c7224 */ /* 0x000fe400078e0029 */
[----:B------:R-:W-:Y:S02]  /*470c0*/  IMAD.MOV.U32 R41, RZ, RZ, R39 ;  /* 0x000000ffff297224 */ /* 0x000fe400078e0027 */
[----:B------:R-:W-:-:S02]  /*470d0*/  IMAD.MOV.U32 R45, RZ, RZ, R42 ;  /* 0x000000ffff2d7224 */ /* 0x000fc400078e002a */
[----:B------:R-:W-:Y:S01]  /*470e0*/  IMAD.MOV.U32 R39, RZ, RZ, R19 ;  /* 0x000000ffff277224 */ /* 0x000fe200078e0013 */
[----:B------:R-:W-:Y:S01]  /*470f0*/  PRMT R35, R8, 0x3340, R35 ;  /* 0x0000334008237816 */ /* 0x000fe20000000023 */
[----:B------:R-:W-:Y:S01]  /*47100*/  IMAD.MOV.U32 R42, RZ, RZ, R40 ;  /* 0x000000ffff2a7224 */ /* 0x000fe200078e0028 */
[----:B------:R-:W-:Y:S01]  /*47110*/  LOP3.LUT R8, R50, 0xffff, RZ, 0xc0, !PT ;  /* 0x0000ffff32087812 */ /* 0x000fe200078ec0ff */
[----:B------:R-:W-:Y:S02]  /*47120*/  IMAD.MOV.U32 R40, RZ, RZ, R30 ;  /* 0x000000ffff287224 */ /* 0x000fe400078e001e */
[----:B------:R-:W4:Y:S01]  /*47130*/  LDL.LU R30, [R1+0x630] ;  /* 0x00063000011e7983 */ /* 0x000f220000300800 */
[----:B---3--:R-:W-:Y:S01]  /*47140*/  LOP3.LUT R9, R49, 0xffff, RZ, 0xc0, !PT ;  /* 0x0000ffff31097812 */ /* 0x008fe200078ec0ff */
[----:B------:R-:W-:-:S03]  /*47150*/  IMAD.MOV.U32 R49, RZ, RZ, R47 ;  /* 0x000000ffff317224 */ /* 0x000fc600078e002f */
[----:B------:R-:W-:Y:S01]  /*47160*/  LOP3.LUT R19, R9, 0xff, RZ, 0xc0, !PT ;  /* 0x000000ff09137812 */ /* 0x000fe200078ec0ff */
[----:B------:R-:W-:Y:S02]  /*47170*/  IMAD.MOV.U32 R47, RZ, RZ, R45 ;  /* 0x000000ffff2f7224 */ /* 0x000fe400078e002d */
        /* <DEDUP_REMOVED lines=8> */
[----:B------:R-:W-:Y:S01]  /*47200*/  IMAD.MOV.U32 R46, RZ, RZ, R45 ;  /* 0x000000ffff2e7224 */ /* 0x000fe200078e002d */
[----:B------:R-:W-:Y:S01]  /*47210*/  PRMT R8, R9, 0x3340, R8 ;  /* 0x0000334009087816 */ /* 0x000fe20000000008 */
[----:B------:R-:W-:Y:S01]  /*47220*/  IMAD.MOV.U32 R45, RZ, RZ, R44 ;  /* 0x000000ffff2d7224 */ /* 0x000fe200078e002c */
[----:B------:R-:W3:Y:S01]  /*47230*/  LDL.LU R36, [R1+0x5e8] ;  /* 0x0005e80001247983 */ /* 0x000ee20000300800 */
[----:B------:R-:W-:Y:S02]  /*47240*/  IMAD.MOV.U32 R44, RZ, RZ, R43 ;  /* 0x000000ffff2c7224 */ /* 0x000fe400078e002b */
[----:B------:R-:W-:-:S02]  /*47250*/  IMAD.MOV.U32 R43, RZ, RZ, R41 ;  /* 0x000000ffff2b7224 */ /* 0x000fc400078e0029 */
[----:B------:R-:W-:Y:S02]  /*47260*/  IMAD.MOV.U32 R41, RZ, RZ, R40 ;  /* 0x000000ffff297224 */ /* 0x000fe400078e0028 */
[----:B------:R-:W-:Y:S02]  /*47270*/  IMAD.MOV.U32 R40, RZ, RZ, R39 ;  /* 0x000000ffff287224 */ /* 0x000fe400078e0027 */
[----:B------:R-:W-:Y:S02]  /*47280*/  IMAD.MOV.U32 R39, RZ, RZ, R38 ;  /* 0x000000ffff277224 */ /* 0x000fe400078e0026 */
[----:B------:R-:W-:Y:S02]  /*47290*/  IMAD.MOV.U32 R38, RZ, RZ, R20 ;  /* 0x000000ffff267224 */ /* 0x000fe400078e0014 */
[----:B------:R-:W-:Y:S02]  /*472a0*/  IMAD.MOV.U32 R20, RZ, RZ, R10 ;  /* 0x000000ffff147224 */ /* 0x000fe400078e000a */
[----:B------:R-:W2:Y:S01]  /*472b0*/  LDL.LU R10, [R1+0x708] ;  /* 0x00070800010a7983 */ /* 0x000ea20000300800 */
[----:B------:R-:W-:-:S02]  /*472c0*/  IMAD.MOV.U32 R52, RZ, RZ, R50 ;  /* 0x000000ffff347224 */ /* 0x000fc400078e0032 */
[----:B------:R-:W-:Y:S02]  /*472d0*/  IMAD.MOV.U32 R50, RZ, RZ, R48 ;  /* 0x000000ffff327224 */ /* 0x000fe400078e0030 */
[----:B------:R-:W-:Y:S02]  /*472e0*/  IMAD.MOV.U32 R48, RZ, RZ, R46 ;  /* 0x000000ffff307224 */ /* 0x000fe400078e002e */
[----:B------:R-:W-:Y:S02]  /*472f0*/  IMAD.MOV.U32 R46, RZ, RZ, R44 ;  /* 0x000000ffff2e7224 */ /* 0x000fe400078e002c */
[----:B------:R-:W-:Y:S02]  /*47300*/  IMAD.MOV.U32 R44, RZ, RZ, R41 ;  /* 0x000000ffff2c7224 */ /* 0x000fe400078e0029 */
[----:B------:R-:W-:Y:S02]  /*47310*/  IMAD.MOV.U32 R41, RZ, RZ, R38 ;  /* 0x000000ffff297224 */ /* 0x000fe400078e0026 */
[----:B------:R-:W4:Y:S01]  /*47320*/  LDL.LU R38, [R1+0x70c] ;  /* 0x00070c0001267983 */ /* 0x000f220000300800 */
[----:B------:R-:W-:-:S02]  /*47330*/  IMAD.MOV.U32 R51, RZ, RZ, R49 ;  /* 0x000000ffff337224 */ /* 0x000fc400078e0031 */
[----:B------:R-:W-:Y:S02]  /*47340*/  IMAD.MOV.U32 R49, RZ, RZ, R47 ;  /* 0x000000ffff317224 */ /* 0x000fe400078e002f */
[----:B------:R-:W-:Y:S02]  /*47350*/  IMAD.MOV.U32 R47, RZ, RZ, R45 ;  /* 0x000000ffff2f7224 */ /* 0x000fe400078e002d */
[----:B------:R-:W-:Y:S02]  /*47360*/  IMAD.MOV.U32 R45, RZ, RZ, R43 ;  /* 0x000000ffff2d7224 */ /* 0x000fe400078e002b */
[----:B------:R-:W-:Y:S02]  /*47370*/  IMAD.MOV.U32 R43, RZ, RZ, R40 ;  /* 0x000000ffff2b7224 */ /* 0x000fe400078e0028 */
[----:B------:R-:W-:Y:S02]  /*47380*/  IMAD.MOV.U32 R40, RZ, RZ, R39 ;  /* 0x000000ffff287224 */ /* 0x000fe400078e0027 */
[----:B------:R-:W-:Y:S01]  /*47390*/  IMAD.MOV.U32 R39, RZ, RZ, R20 ;  /* 0x000000ffff277224 */ /* 0x000fe200078e0014 */
[----:B------:R-:W-:-:S02]  /*473a0*/  LOP3.LUT R9, R52, 0xffff, RZ, 0xc0, !PT ;  /* 0x0000ffff34097812 */ /* 0x000fc400078ec0ff */
[----:B--2---:R-:W-:-:S04]  /*473b0*/  LOP3.LUT R10, R10, 0xffff, RZ, 0xc0, !PT ;  /* 0x0000ffff0a0a7812 */ /* 0x004fc800078ec0ff */
[----:B------:R-:W-:-:S04]  /*473c0*/  LOP3.LUT R20, R10, 0xff, RZ, 0xc0, !PT ;  /* 0x000000ff0a147812 */ /* 0x000fc800078ec0ff */
[----:B------:R-:W-:Y:S01]  /*473d0*/  PRMT R20, R52, 0x7604, R20 ;  /* 0x0000760434147816 */ /* 0x000fe20000000014 */
[----:B------:R-:W-:Y:S02]  /*473e0*/  IMAD.MOV.U32 R52, RZ, RZ, R51 ;  /* 0x000000ffff347224 */ /* 0x000fe400078e0033 */
[----:B------:R-:W-:Y:S02]  /*473f0*/  IMAD.MOV.U32 R51, RZ, RZ, R50 ;  /* 0x000000ffff337224 */ /* 0x000fe400078e0032 */
[----:B------:R-:W-:Y:S02]  /*47400*/  IMAD.MOV.U32 R50, RZ, RZ, R49 ;  /* 0x000000ffff327224 */ /* 0x000fe400078e0031 */
[----:B------:R-:W-:Y:S02]  /*47410*/  IMAD.MOV.U32 R49, RZ, RZ, R48 ;  /* 0x000000ffff317224 */ /* 0x000fe400078e0030 */
[----:B------:R-:W-:Y:S02]  /*47420*/  IMAD.MOV.U32 R48, RZ, RZ, R47 ;  /* 0x000000ffff307224 */ /* 0x000fe400078e002f */
[----:B------:R-:W-:-:S02]  /*47430*/  IMAD.MOV.U32 R47, RZ, RZ, R46 ;  /* 0x000000ffff2f7224 */ /* 0x000fc400078e002e */
[----:B------:R-:W-:Y:S02]  /*47440*/  IMAD.MOV.U32 R46, RZ, RZ, R45 ;  /* 0x000000ffff2e7224 */ /* 0x000fe400078e002d */
[----:B------:R-:W-:Y:S02]  /*47450*/  IMAD.MOV.U32 R45, RZ, RZ, R44 ;  /* 0x000000ffff2d7224 */ /* 0x000fe400078e002c */
[----:B------:R-:W-:Y:S02]  /*47460*/  IMAD.MOV.U32 R44, RZ, RZ, R43 ;  /* 0x000000ffff2c7224 */ /* 0x000fe400078e002b */
[----:B------:R-:W-:Y:S02]  /*47470*/  IMAD.MOV.U32 R43, RZ, RZ, R39 ;  /* 0x000000ffff2b7224 */ /* 0x000fe400078e0027 */
[----:B----4-:R-:W-:Y:S02]  /*47480*/  IMAD.MOV.U32 R39, RZ, RZ, R38 ;  /* 0x000000ffff277224 */ /* 0x010fe400078e0026 */
[----:B------:R-:W-:-:S02]  /*47490*/  IMAD.MOV.U32 R38, RZ, RZ, R33 ;  /* 0x000000ffff267224 */ /* 0x000fc400078e0021 */
[----:B------:R-:W-:Y:S02]  /*474a0*/  IMAD.MOV.U32 R33, RZ, RZ, R21 ;  /* 0x000000ffff217224 */ /* 0x000fe400078e0015 */
[----:B------:R-:W-:Y:S02]  /*474b0*/  IMAD.MOV.U32 R21, RZ, RZ, R11 ;  /* 0x000000ffff157224 */ /* 0x000fe400078e000b */
[----:B------:R-:W2:Y:S01]  /*474c0*/  LDL.LU R11, [R1+0x640] ;  /* 0x00064000010b7983 */ /* 0x000ea20000300800 */
[----:B------:R-:W-:Y:S02]  /*474d0*/  IMAD.MOV.U32 R54, RZ, RZ, R52 ;  /* 0x000000ffff367224 */ /* 0x000fe400078e0034 */
[----:B------:R-:W-:Y:S02]  /*474e0*/  IMAD.MOV.U32 R52, RZ, RZ, R50 ;  /* 0x000000ffff347224 */ /* 0x000fe400078e0032 */
[----:B------:R-:W-:Y:S02]  /*474f0*/  IMAD.MOV.U32 R50, RZ, RZ, R47 ;  /* 0x000000ffff327224 */ /* 0x000fe400078e002f */
[----:B------:R-:W-:-:S02]  /*47500*/  IMAD.MOV.U32 R47, RZ, RZ, R45 ;  /* 0x000000ffff2f7224 */ /* 0x000fc400078e002d */
[----:B------:R-:W-:Y:S02]  /*47510*/  IMAD.MOV.U32 R45, RZ, RZ, R39 ;  /* 0x000000ffff2d7224 */ /* 0x000fe400078e0027 */
[----:B------:R-:W-:Y:S02]  /*47520*/  IMAD.MOV.U32 R39, RZ, RZ, R33 ;  /* 0x000000ffff277224 */ /* 0x000fe400078e0021 */
[----:B------:R-:W4:Y:S01]  /*47530*/  LDL.LU R33, [R1+0x614] ;  /* 0x0006140001217983 */ /* 0x000f220000300800 */
[----:B------:R-:W-:Y:S02]  /*47540*/  IMAD.MOV.U32 R53, RZ, RZ, R51 ;  /* 0x000000ffff357224 */ /* 0x000fe400078e0033 */
[----:B------:R-:W-:Y:S02]  /*47550*/  IMAD.MOV.U32 R51, RZ, RZ, R49 ;  /* 0x000000ffff337224 */ /* 0x000fe400078e0031 */
[----:B------:R-:W-:Y:S02]  /*47560*/  IMAD.MOV.U32 R49, RZ, RZ, R46 ;  /* 0x000000ffff317224 */ /* 0x000fe400078e002e */
[----:B------:R-:W-:-:S02]  /*47570*/  IMAD.MOV.U32 R46, RZ, RZ, R44 ;  /* 0x000000ffff2e7224 */ /* 0x000fc400078e002c */
[----:B------:R-:W-:Y:S02]  /*47580*/  IMAD.MOV.U32 R44, RZ, RZ, R38 ;  /* 0x000000ffff2c7224 */ /* 0x000fe400078e0026 */
[----:B------:R-:W-:Y:S01]  /*47590*/  IMAD.MOV.U32 R38, RZ, RZ, R21 ;  /* 0x000000ffff267224 */ /* 0x000fe200078e0015 */
[----:B------:R-:W-:Y:S02]  /*475a0*/  PRMT R9, R10, 0x3340, R9 ;  /* 0x000033400a097816 */ /* 0x000fe40000000009 */
[----:B------:R-:W-:Y:S02]  /*475b0*/  LOP3.LUT R10, R54, 0xffff, RZ, 0xc0, !PT ;  /* 0x0000ffff360a7812 */ /* 0x000fe400078ec0ff */
        /* <DEDUP_REMOVED lines=13> */
[----:B------:R-:W-:Y:S02]  /*47690*/  IMAD.MOV.U32 R39, RZ, RZ, R38 ;  /* 0x000000ffff277224 */ /* 0x000fe400078e0026 */
[----:B----4-:R-:W-:-:S02]  /*476a0*/  IMAD.MOV.U32 R38, RZ, RZ, R33 ;  /* 0x000000ffff267224 */ /* 0x010fc400078e0021 */
[----:B------:R-:W-:Y:S02]  /*476b0*/  IMAD.MOV.U32 R33, RZ, RZ, R25 ;  /* 0x000000ffff217224 */ /* 0x000fe400078e0019 */
[----:B------:R-:W-:Y:S02]  /*476c0*/  IMAD.MOV.U32 R25, RZ, RZ, R22 ;  /* 0x000000ffff197224 */ /* 0x000fe400078e0016 */
[----:B------:R-:W-:Y:S02]  /*476d0*/  IMAD.MOV.U32 R22, RZ, RZ, R12 ;  /* 0x000000ffff167224 */ /* 0x000fe400078e000c */
[----:B------:R-:W2:Y:S01]  /*476e0*/  LDL.LU R12, [R1+0x634] ;  /* 0x00063400010c7983 */ /* 0x000ea20000300800 */
        /* <DEDUP_REMOVED lines=8> */
[----:B------:R-:W-:Y:S01]  /*47770*/  IMAD.MOV.U32 R55, RZ, RZ, R53 ;  /* 0x000000ffff377224 */ /* 0x000fe200078e0035 */
[----:B------:R-:W-:Y:S01]  /*47780*/  PRMT R10, R11, 0x3340, R10 ;  /* 0x000033400b0a7816 */ /* 0x000fe2000000000a */
[----:B------:R-:W-:Y:S01]  /*47790*/  IMAD.MOV.U32 R53, RZ, RZ, R51 ;  /* 0x000000ffff357224 */ /* 0x000fe200078e0033 */
[----:B------:R-:W-:Y:S01]  /*477a0*/  LOP3.LUT R11, R56, 0xffff, RZ, 0xc0, !PT ;  /* 0x0000ffff380b7812 */ /* 0x000fe200078ec0ff */
[----:B------:R-:W-:-:S02]  /*477b0*/  IMAD.MOV.U32 R51, RZ, RZ, R49 ;  /* 0x000000ffff337224 */ /* 0x000fc400078e0031 */
[----:B------:R-:W-:Y:S02]  /*477c0*/  IMAD.MOV.U32 R49, RZ, RZ, R46 ;  /* 0x000000ffff317224 */ /* 0x000fe400078e002e */
[----:B------:R-:W-:Y:S01]  /*477d0*/  IMAD.MOV.U32 R46, RZ, RZ, R44 ;  /* 0x000000ffff2e7224 */ /* 0x000fe200078e002c */
        /* <DEDUP_REMOVED lines=23> */
[----:B------:R-:W-:Y:S01]  /*47950*/  IMAD.MOV.U32 R57, RZ, RZ, R55 ;  /* 0x000000ffff397224 */ /* 0x000fe200078e0037 */
[----:B------:R-:W-:Y:S01]  /*47960*/  PRMT R11, R12, 0x3340, R11 ;  /* 0x000033400c0b7816 */ /* 0x000fe2000000000b */
[----:B------:R-:W-:Y:S01]  /*47970*/  IMAD.MOV.U32 R55, RZ, RZ, R53 ;  /* 0x000000ffff377224 */ /* 0x000fe200078e0035 */
[----:B------:R-:W-:Y:S01]  /*47980*/  LOP3.LUT R12, R58, 0xffff, RZ, 0xc0, !PT ;  /* 0x0000ffff3a0c7812 */ /* 0x000fe200078ec0ff */
[----:B------:R-:W-:Y:S02]  /*47990*/  IMAD.MOV.U32 R53, RZ, RZ, R51 ;  /* 0x000000ffff357224 */ /* 0x000fe400078e0033 */
[----:B------:R-:W-:Y:S02]  /*479a0*/  IMAD.MOV.U32 R51, RZ, RZ, R45 ;  /* 0x000000ffff337224 */ /* 0x000fe400078e002d */
[----:B------:R-:W-:Y:S01]  /*479b0*/  IMAD.MOV.U32 R44, RZ, RZ, R38 ;  /* 0x000000ffff2c7224 */ /* 0x000fe200078e0026 */
[----:B------:R-:W4:Y:S04]  /*479c0*/  LDL.LU R45, [R1+0x5f0] ;  /* 0x0005f000012d7983 */ /* 0x000f280000300800 */
[----:B------:R-:W4:Y:S01]  /*479d0*/  LDL.LU R38, [R1+0x610] ;  /* 0x0006100001267983 */ /* 0x000f220000300800 */
        /* <DEDUP_REMOVED lines=43> */
[----:B------:R-:W-:Y:S01]  /*47c90*/  IMAD.MOV.U32 R48, RZ, RZ, R29 ;  /* 0x000000ffff307224 */ /* 0x000fe200078e001d */
[----:B------:R-:W2:Y:S01]  /*47ca0*/  LDL.LU R51, [R1+0x62c] ;  /* 0x00062c0001337983 */ /* 0x000ea20000300800 */
[----:B------:R-:W-:-:S03]  /*47cb0*/  IMAD.MOV.U32 R29, RZ, RZ, R15 ;  /* 0x000000ffff1d7224 */ /* 0x000fc600078e000f */
[----:B------:R-:W2:Y:S01]  /*47cc0*/  LDL.LU R15, [R1+0x60c] ;  /* 0x00060c00010f7983 */ /* 0x000ea20000300800 */
[----:B------:R-:W-:Y:S02]  /*47cd0*/  IMAD.MOV.U32 R62, RZ, RZ, R60 ;  /* 0x000000ffff3e7224 */ /* 0x000fe400078e003c */
[----:B------:R-:W-:Y:S02]  /*47ce0*/  IMAD.MOV.U32 R60, RZ, RZ, R58 ;  /* 0x000000ffff3c7224 */ /* 0x000fe400078e003a */
[----:B------:R-:W-:Y:S02]  /*47cf0*/  IMAD.MOV.U32 R58, RZ, RZ, R56 ;  /* 0x000000ffff3a7224 */ /* 0x000fe400078e0038 */
[----:B------:R-:W-:Y:S01]  /*47d00*/  IMAD.MOV.U32 R56, RZ, RZ, R54 ;  /* 0x000000ffff387224 */ /* 0x000fe200078e0036 */
[----:B------:R-:W-:Y:S01]  /*47d10*/  LOP3.LUT R24, R60, 0xffff, RZ, 0xc0, !PT ;  /* 0x0000ffff3c187812 */ /* 0x000fe200078ec0ff */
[----:B------:R-:W-:Y:S02]  /*47d20*/  IMAD.MOV.U32 R54, RZ, RZ, R53 ;  /* 0x000000ffff367224 */ /* 0x000fe400078e0035 */
[----:B------:R-:W-:-:S02]  /*47d30*/  IMAD.MOV.U32 R53, RZ, RZ, R48 ;  /* 0x000000ffff357224 */ /* 0x000fc400078e0030 */
[----:B------:R-:W-:Y:S02]  /*47d40*/  IMAD.MOV.U32 R60, RZ, RZ, R57 ;  /* 0x000000ffff3c7224 */ /* 0x000fe400078e0039 */
[----:B------:R-:W-:Y:S02]  /*47d50*/  IMAD.MOV.U32 R57, RZ, RZ, R56 ;  /* 0x000000ffff397224 */ /* 0x000fe400078e0038 */
[----:B------:R-:W-:Y:S02]  /*47d60*/  IMAD.MOV.U32 R56, RZ, RZ, R55 ;  /* 0x000000ffff387224 */ /* 0x000fe400078e0037 */
[----:B------:R-:W-:Y:S01]  /*47d70*/  IMAD.MOV.U32 R55, RZ, RZ, R53 ;  /* 0x000000ffff377224 */ /* 0x000fe200078e0035 */
[----:B------:R-:W-:Y:S02]  /*47d80*/  PRMT R13, R14, 0x3340, R13 ;  /* 0x000033400e0d7816 */ /* 0x000fe4000000000d */
[----:B------:R-:W-:Y:S01]  /*47d90*/  LOP3.LUT R14, R62, 0xffff, RZ, 0xc0, !PT ;  /* 0x0000ffff3e0e7812 */ /* 0x000fe200078ec0ff */
[----:B------:R-:W-:Y:S01]  /*47da0*/  IMAD.MOV.U32 R48, RZ, RZ, R29 ;  /* 0x000000ffff307224 */ /* 0x000fe200078e001d */
[----:B------:R-:W-:-:S02]  /*47db0*/  LOP3.LUT R25, R25, 0xffff, RZ, 0xc0, !PT ;  /* 0x0000ffff19197812 */ /* 0x000fc400078ec0ff */
[----:B---3--:R-:W-:Y:S02]  /*47dc0*/  LOP3.LUT R36, R36, 0xffff, RZ, 0xc0, !PT ;  /* 0x0000ffff24247812 */ /* 0x008fe400078ec0ff */
[----:B------:R-:W-:Y:S02]  /*47dd0*/  LOP3.LUT R37, R37, 0xffff, RZ, 0xc0, !PT ;  /* 0x0000ffff25257812 */ /* 0x000fe400078ec0ff */
[----:B------:R-:W-:Y:S02]  /*47de0*/  LOP3.LUT R42, R42, 0xffff, RZ, 0xc0, !PT ;  /* 0x0000ffff2a2a7812 */ /* 0x000fe400078ec0ff */
[----:B------:R-:W-:Y:S01]  /*47df0*/  LOP3.LUT R44, R44, 0xffff, RZ, 0xc0, !PT ;  /* 0x0000ffff2c2c7812 */ /* 0x000fe200078ec0ff */
[----:B------:R-:W-:Y:S02]  /*47e00*/  IMAD.MOV.U32 R64, RZ, RZ, R54 ;  /* 0x000000ffff407224 */ /* 0x000fe400078e0036 */
[----:B----4-:R-:W-:Y:S02]  /*47e10*/  IMAD.MOV.U32 R54, RZ, RZ, R45 ;  /* 0x000000ffff367224 */ /* 0x010fe400078e002d */
[----:B------:R-:W-:-:S02]  /*47e20*/  IMAD.MOV.U32 R52, RZ, RZ, R50 ;  /* 0x000000ffff347224 */ /* 0x000fc400078e0032 */
[----:B------:R-:W3:Y:S01]  /*47e30*/  LDL.LU R50, [R1+0x608] ;  /* 0x0006080001327983 */ /* 0x000ee20000300800 */
[----:B------:R-:W-:Y:S02]  /*47e40*/  LOP3.LUT R48, R48, 0xffff, RZ, 0xc0, !PT ;  /* 0x0000ffff30307812 */ /* 0x000fe400078ec0ff */
[----:B------:R-:W-:Y:S02]  /*47e50*/  LOP3.LUT R52, R52, 0xffff, RZ, 0xc0, !PT ;  /* 0x0000ffff34347812 */ /* 0x000fe400078ec0ff */
[----:B------:R-:W-:Y:S01]  /*47e60*/  LOP3.LUT R46, R46, 0xffff, RZ, 0xc0, !PT ;  /* 0x0000ffff2e2e7812 */ /* 0x000fe200078ec0ff */
[----:B--2---:R-:W-:Y:S02]  /*47e70*/  IMAD.MOV.U32 R53, RZ, RZ, R51 ;  /* 0x000000ffff357224 */ /* 0x004fe400078e0033 */
[----:B------:R-:W-:Y:S01]  /*47e80*/  IMAD.MOV.U32 R51, RZ, RZ, R31 ;  /* 0x000000ffff337224 */ /* 0x000fe200078e001f */
[----:B------:R-:W-:Y:S01]  /*47e90*/  LOP3.LUT R15, R15, 0xffff, RZ, 0xc0, !PT ;  /* 0x0000ffff0f0f7812 */ /* 0x000fe200078ec0ff */
[----:B------:R-:W-:Y:S01]  /*47ea0*/  IMAD.MOV.U32 R31, RZ, RZ, R30 ;  /* 0x000000ffff1f7224 */ /* 0x000fe200078e001e */
[----:B------:R-:W-:-:S02]  /*47eb0*/  LOP3.LUT R30, R24, 0xff, RZ, 0xc0, !PT ;  /* 0x000000ff181e7812 */ /* 0x000fc400078ec0ff */
[C---:B------:R-:W-:Y:S02]  /*47ec0*/  LOP3.LUT R29, R15.reuse, 0xff, RZ, 0xc0, !PT ;  /* 0x000000ff0f1d7812 */ /* 0x040fe400078ec0ff */
[----:B------:R-:W-:Y:S02]  /*47ed0*/  PRMT R14, R15, 0x3340, R14 ;  /* 0x000033400f0e7816 */ /* 0x000fe4000000000e */
[C---:B------:R-:W-:Y:S02]  /*47ee0*/  LOP3.LUT R15, R61.reuse, 0xffff, RZ, 0xc0, !PT ;  /* 0x0000ffff3d0f7812 */ /* 0x040fe400078ec0ff */
[----:B------:R-:W-:Y:S01]  /*47ef0*/  PRMT R30, R61, 0x7604, R30 ;  /* 0x000076043d1e7816 */ /* 0x000fe2000000001e */
[----:B------:R-:W-:Y:S02]  /*47f00*/  IMAD.MOV.U32 R61, RZ, RZ, R60 ;  /* 0x000000ffff3d7224 */ /* 0x000fe400078e003c */
[----:B------:R-:W-:Y:S01]  /*47f10*/  IMAD.MOV.U32 R60, RZ, RZ, R57 ;  /* 0x000000ffff3c7224 */ /* 0x000fe200078e0039 */
[----:B------:R-:W-:Y:S01]  /*47f20*/  PRMT R15, R24, 0x3340, R15 ;  /* 0x00003340180f7816 */ /* 0x000fe2000000000f */
[----:B------:R-:W-:Y:S01]  /*47f30*/  IMAD.MOV.U32 R57, RZ, RZ, R56 ;  /* 0x000000ffff397224 */ /* 0x000fe200078e0038 */
[----:B------:R-:W-:Y:S01]  /*47f40*/  LOP3.LUT R24, R59, 0xffff, RZ, 0xc0, !PT ;  /* 0x0000ffff3b187812 */ /* 0x000fe200078ec0ff */
[----:B------:R-:W-:-:S02]  /*47f50*/  IMAD.MOV.U32 R56, RZ, RZ, R55 ;  /* 0x000000ffff387224 */ /* 0x000fc400078e0037 */
[----:B------:R-:W-:Y:S01]  /*47f60*/  IMAD.MOV.U32 R55, RZ, RZ, R31 ;  /* 0x000000ffff377224 */ /* 0x000fe200078e001f */
[C---:B------:R-:W-:Y:S02]  /*47f70*/  LOP3.LUT R31, R25.reuse, 0xff, RZ, 0xc0, !PT ;  /* 0x000000ff191f7812 */ /* 0x040fe400078ec0ff */
[----:B------:R-:W-:Y:S02]  /*47f80*/  PRMT R24, R25, 0x3340, R24 ;  /* 0x0000334019187816 */ /* 0x000fe40000000018 */
[----:B------:R-:W-:Y:S01]  /*47f90*/  PRMT R31, R59, 0x7604, R31 ;  /* 0x000076043b1f7816 */ /* 0x000fe2000000001f */
[----:B------:R-:W-:Y:S01]  /*47fa0*/  IMAD.MOV.U32 R59, RZ, RZ, R58 ;  /* 0x000000ffff3b7224 */ /* 0x000fe200078e003a */
[----:B------:R-:W-:Y:S01]  /*47fb0*/  LOP3.LUT R25, R61, 0xffff, RZ, 0xc0, !PT ;  /* 0x0000ffff3d197812 */ /* 0x000fe200078ec0ff */
[----:B------:R-:W-:Y:S02]  /*47fc0*/  IMAD.MOV.U32 R58, RZ, RZ, R49 ;  /* 0x000000ffff3a7224 */ /* 0x000fe400078e0031 */
[----:B------:R-:W-:Y:S01]  /*47fd0*/  IMAD.MOV.U32 R49, RZ, RZ, R33 ;  /* 0x000000ffff317224 */ /* 0x000fe200078e0021 */
[----:B------:R-:W-:-:S02]  /*47fe0*/  LOP3.LUT R33, R36, 0xff, RZ, 0xc0, !PT ;  /* 0x000000ff24217812 */ /* 0x000fc400078ec0ff */
[----:B------:R-:W-:Y:S02]  /*47ff0*/  PRMT R25, R36, 0x3340, R25 ;  /* 0x0000334024197816 */ /* 0x000fe40000000019 */
[----:B------:R-:W-:Y:S02]  /*48000*/  LOP3.LUT R36, R60, 0xffff, RZ, 0xc0, !PT ;  /* 0x0000ffff3c247812 */ /* 0x000fe400078ec0ff */
[----:B------:R-:W-:Y:S01]  /*48010*/  PRMT R29, R62, 0x7604, R29 ;  /* 0x000076043e1d7816 */ /* 0x000fe2000000001d */
[----:B------:R-:W-:Y:S01]  /*48020*/  IMAD.MOV.U32 R62, RZ, RZ, R55 ;  /* 0x000000ffff3e7224 */ /* 0x000fe200078e0037 */
[----:B------:R-:W-:Y:S01]  /*48030*/  PRMT R33, R61, 0x7604, R33 ;  /* 0x000076043d217816 */ /* 0x000fe20000000021 */
[----:B------:R-:W-:Y:S02]  /*48040*/  IMAD.MOV.U32 R55, RZ, RZ, R39 ;  /* 0x000000ffff377224 */ /* 0x000fe400078e0027 */
[----:B------:R-:W-:Y:S02]  /*48050*/  IMAD.MOV.U32 R61, RZ, RZ, R38 ;  /* 0x000000ffff3d7224 */ /* 0x000fe400078e0026 */
[----:B------:R-:W-:-:S02]  /*48060*/  IMAD.U32 R39, R36, 0x10000, RZ ;  /* 0x0001000024277824 */ /* 0x000fc400078e00ff */
[----:B------:R-:W-:-:S03]  /*48070*/  IMAD.U32 R38, R37, 0x10000, RZ ;  /* 0x0001000025267824 */ /* 0x000fc600078e00ff */
[----:B------:R-:W-:Y:S02]  /*48080*/  LOP3.LUT R39, R39, 0xff0000, RZ, 0xc0, !PT ;  /* 0x00ff000027277812 */ /* 0x000fe400078ec0ff */
[----:B------:R-:W-:-:S03]  /*48090*/  LOP3.LUT R38, R38, 0xff0000, RZ, 0xc0, !PT ;  /* 0x00ff000026267812 */ /* 0x000fc600078ec0ff */
[----:B------:R-:W-:Y:S01]  /*480a0*/  IMAD.IADD R18, R18, 0x1, R39 ;  /* 0x0000000112127824 */ /* 0x000fe200078e0227 */
[----:B------:R-:W-:Y:S01]  /*480b0*/  LOP3.LUT R39, R59, 0xffff, RZ, 0xc0, !PT ;  /* 0x0000ffff3b277812 */ /* 0x000fe200078ec0ff */
[----:B------:R-:W-:Y:S01]  /*480c0*/  IMAD.IADD R38, R17, 0x1, R38 ;  /* 0x0000000111267824 */ /* 0x000fe200078e0226 */
[----:B------:R-:W-:Y:S01]  /*480d0*/  LOP3.LUT R17, R58, 0xffff, RZ, 0xc0, !PT ;  /* 0x0000ffff3a117812 */ /* 0x000fe200078ec0ff */
[----:B------:R-:W-:Y:S02]  /*480e0*/  IMAD.MOV.U32 R60, RZ, RZ, R49 ;  /* 0x000000ffff3c7224 */ /* 0x000fe400078e0031 */
[----:B------:R-:W-:Y:S02]  /*480f0*/  IMAD.MOV.U32 R49, RZ, RZ, R40 ;  /* 0x000000ffff317224 */ /* 0x000fe400078e0028 */
[----:B------:R-:W-:Y:S02]  /*48100*/  IMAD.MOV.U32 R58, RZ, RZ, R41 ;  /* 0x000000ffff3a7224 */ /* 0x000fe400078e0029 */
[----:B------:R-:W-:-:S02]  /*48110*/  IMAD.U32 R40, R39, 0x10000, RZ ;  /* 0x0001000027287824 */ /* 0x000fc400078e00ff */
[----:B------:R-:W-:Y:S02]  /*48120*/  IMAD.U32 R41, R17, 0x10000, RZ ;  /* 0x0001000011297824 */ /* 0x000fe400078e00ff */
[----:B------:R-:W-:Y:S01]  /*48130*/  IMAD.MOV.U32 R59, RZ, RZ, R43 ;  /* 0x000000ffff3b7224 */ /* 0x000fe200078e002b */
[----:B------:R-:W-:Y:S02]  /*48140*/  LOP3.LUT R40, R40, 0xff0000, RZ, 0xc0, !PT ;  /* 0x00ff000028287812 */ /* 0x000fe400078ec0ff */
[----:B------:R-:W-:-:S03]  /*48150*/  LOP3.LUT R43, R41, 0xff0000, RZ, 0xc0, !PT ;  /* 0x00ff0000292b7812 */ /* 0x000fc600078ec0ff */
[----:B------:R-:W-:Y:S02]  /*48160*/  IMAD.IADD R41, R19, 0x1, R40 ;  /* 0x0000000113297824 */ /* 0x000fe400078e0228 */
[----:B------:R-:W-:Y:S02]  /*48170*/  IMAD.IADD R19, R20, 0x1, R43 ;  /* 0x0000000114137824 */ /* 0x000fe400078e022b */
[----:B------:R-:W-:-:S05]  /*48180*/  IMAD.U32 R20, R42, 0x10000, RZ ;  /* 0x000100002a147824 */ /* 0x000fca00078e00ff */
[----:B------:R-:W-:-:S05]  /*48190*/  LOP3.LUT R20, R20, 0xff0000, RZ, 0xc0, !PT ;  /* 0x00ff000014147812 */ /* 0x000fca00078ec0ff */
[----:B------:R-:W-:Y:S02]  /*481a0*/  IMAD.IADD R45, R21, 0x1, R20 ;  /* 0x00000001152d7824 */ /* 0x000fe400078e0214 */
[----:B------:R-:W-:Y:S01]  /*481b0*/  IMAD.U32 R21, R44, 0x10000, RZ ;  /* 0x000100002c157824 */ /* 0x000fe200078e00ff */
[----:B------:R-:W-:-:S04]  /*481c0*/  LOP3.LUT R40, R62, 0xffff, RZ, 0xc0, !PT ;  /* 0x0000ffff3e287812 */ /* 0x000fc800078ec0ff */
[----:B------:R-:W-:Y:S01]  /*481d0*/  LOP3.LUT R21, R21, 0xff0000, RZ, 0xc0, !PT ;  /* 0x00ff000015157812 */ /* 0x000fe200078ec0ff */
[----:B------:R-:W-:-:S04]  /*481e0*/  IMAD.MOV.U32 R62, RZ, RZ, R47 ;  /* 0x000000ffff3e7224 */ /* 0x000fc800078e002f */
[----:B------:R-:W-:Y:S02]  /*481f0*/  IMAD.IADD R47, R28, 0x1, R21 ;  /* 0x000000011c2f7824 */ /* 0x000fe400078e0215 */
[----:B------:R-:W-:Y:S02]  /*48200*/  IMAD.U32 R21, R48, 0x10000, RZ ;  /* 0x0001000030157824 */ /* 0x000fe400078e00ff */
[----:B------:R-:W-:-:S03]  /*48210*/  IMAD.U32 R43, R40, 0x10000, RZ ;  /* 0x00010000282b7824 */ /* 0x000fc600078e00ff */
[----:B------:R-:W-:Y:S01]  /*48220*/  LOP3.LUT R21, R21, 0xff0000, RZ, 0xc0, !PT ;  /* 0x00ff000015157812 */ /* 0x000fe200078ec0ff */
[----:B------:R-:W-:Y:S02]  /*48230*/  IMAD.MOV.U32 R66, RZ, RZ, R60 ;  /* 0x000000ffff427224 */ /* 0x000fe400078e003c */
[----:B------:R-:W-:Y:S01]  /*48240*/  IMAD.MOV.U32 R60, RZ, RZ, R59 ;  /* 0x000000ffff3c7224 */ /* 0x000fe200078e003b */
[----:B------:R-:W-:Y:S01]  /*48250*/  LOP3.LUT R43, R43, 0xff0000, RZ, 0xc0, !PT ;  /* 0x00ff00002b2b7812 */ /* 0x000fe200078ec0ff */
[----:B------:R-:W-:Y:S02]  /*48260*/  IMAD.MOV.U32 R59, RZ, RZ, R51 ;  /* 0x000000ffff3b7224 */ /* 0x000fe400078e0033 */
[----:B------:R-:W-:Y:S02]  /*48270*/  IMAD.IADD R51, R30, 0x1, R21 ;  /* 0x000000011e337824 */ /* 0x000fe400078e0215 */
[----:B------:R-:W-:Y:S02]  /*48280*/  IMAD.U32 R21, R52, 0x10000, RZ ;  /* 0x0001000034157824 */ /* 0x000fe400078e00ff */
[----:B------:R-:W-:-:S02]  /*48290*/  IMAD.IADD R43, R22, 0x1, R43 ;  /* 0x00000001162b7824 */ /* 0x000fc400078e022b */
[----:B------:R-:W-:Y:S01]  /*482a0*/  IMAD.U32 R20, R46, 0x10000, RZ ;  /* 0x000100002e147824 */ /* 0x000fe200078e00ff */
[----:B------:R-:W-:Y:S01]  /*482b0*/  LOP3.LUT R22, R21, 0xff0000, RZ, 0xc0, !PT ;  /* 0x00ff000015167812 */ /* 0x000fe200078ec0ff */
[----:B------:R-:W-:Y:S02]  /*482c0*/  IMAD.MOV.U32 R63, RZ, RZ, R61 ;  /* 0x000000ffff3f7224 */ /* 0x000fe400078e003d */
[----:B------:R-:W-:Y:S01]  /*482d0*/  IMAD.MOV.U32 R61, RZ, RZ, R58 ;  /* 0x000000ffff3d7224 */ /* 0x000fe200078e003a */
[----:B------:R-:W-:Y:S01]  /*482e0*/  LOP3.LUT R20, R20, 0xff0000, RZ, 0xc0, !PT ;  /* 0x00ff000014147812 */ /* 0x000fe200078ec0ff */
[----:B------:R-:W-:Y:S01]  /*482f0*/  IMAD.IADD R33, R33, 0x1, R22 ;  /* 0x0000000121217824 */ /* 0x000fe200078e0216 */
[----:B------:R-:W-:Y:S01]  /*48300*/  LOP3.LUT R22, R56, 0xffff, RZ, 0xc0, !PT ;  /* 0x0000ffff38167812 */ /* 0x000fe200078ec0ff */
[----:B------:R-:W-:Y:S02]  /*48310*/  IMAD.MOV.U32 R58, RZ, RZ, R53 ;  /* 0x000000ffff3a7224 */ /* 0x000fe400078e0035 */
[----:B------:R-:W-:Y:S01]  /*48320*/  IMAD.MOV.U32 R67, RZ, RZ, R49 ;  /* 0x000000ffff437224 */ /* 0x000fe200078e0031 */
[----:B------:R-:W-:Y:S01]  /*48330*/  PRMT R56, R17, 0x3340, R22 ;  /* 0x0000334011387816 */ /* 0x000fe20000000016 */
[----:B------:R-:W-:Y:S01]  /*48340*/  IMAD.IADD R49, R23, 0x1, R20 ;  /* 0x0000000117317824 */ /* 0x000fe200078e0214 */
[----:B------:R-:W-:Y:S01]  /*48350*/  LOP3.LUT R23, R58, 0xffff, RZ, 0xc0, !PT ;  /* 0x0000ffff3a177812 */ /* 0x000fe200078ec0ff */
[----:B------:R-:W-:Y:S01]  /*48360*/  IMAD R19, R22, 0x1000000, R19 ;  /* 0x0100000016137824 */ /* 0x000fe200078e0213 */
[----:B------:R-:W-:-:S02]  /*48370*/  LOP3.LUT R22, R59, 0xffff, RZ, 0xc0, !PT ;  /* 0x0000ffff3b167812 */ /* 0x000fc400078ec0ff */
[----:B------:R-:W2:Y:S01]  /*48380*/  LDL.LU.64 R58, [R1+0x598] ;  /* 0x00059800013a7983 */ /* 0x000ea20000300a00 */
[----:B---3--:R-:W-:Y:S02]  /*48390*/  LOP3.LUT R50, R50, 0xffff, RZ, 0xc0, !PT ;  /* 0x0000ffff32327812 */ /* 0x008fe400078ec0ff */
[----:B------:R-:W-:-:S03]  /*483a0*/  PRMT R40, R40, 0x3340, R23 ;  /* 0x0000334028287816 */ /* 0x000fc60000000017 */
[----:B------:R-:W-:Y:S02]  /*483b0*/  IMAD.U32 R20, R50, 0x10000, RZ ;  /* 0x0001000032147824 */ /* 0x000fe400078e00ff */
[----:B------:R-:W-:Y:S01]  /*483c0*/  IMAD R23, R23, 0x1000000, R43 ;  /* 0x0100000017177824 */ /* 0x000fe200078e022b */
[----:B------:R-:W-:Y:S01]  /*483d0*/  LOP3.LUT R54, R54, 0xffff, RZ, 0xc0, !PT ;  /* 0x0000ffff36367812 */ /* 0x000fe200078ec0ff */
[----:B------:R-:W0:Y:S01]  /*483e0*/  S2R R43, SR_CTAID.X ;  /* 0x00000000002b7919 */ /* 0x000e220000002500 */
[----:B------:R-:W-:-:S05]  /*483f0*/  LOP3.LUT R20, R20, 0xff0000, RZ, 0xc0, !PT ;  /* 0x00ff000014147812 */ /* 0x000fca00078ec0ff */
[----:B------:R-:W-:Y:S02]  /*48400*/  IMAD.IADD R53, R29, 0x1, R20 ;  /* 0x000000011d357824 */ /* 0x000fe400078e0214 */
[----:B------:R-:W-:Y:S01]  /*48410*/  IMAD.U32 R20, R54, 0x10000, RZ ;  /* 0x0001000036147824 */ /* 0x000fe200078e00ff */
[----:B------:R-:W-:Y:S01]  /*48420*/  LOP3.LUT R21, R66, 0xffff, RZ, 0xc0, !PT ;  /* 0x0000ffff42157812 */ /* 0x000fe200078ec0ff */
[----:B------:R-:W-:-:S03]  /*48430*/  IMAD.MOV.U32 R65, RZ, RZ, R64 ;  /* 0x000000ffff417224 */ /* 0x000fc600078e0040 */
[----:B------:R-:W-:Y:S01]  /*48440*/  LOP3.LUT R20, R20, 0xff0000, RZ, 0xc0, !PT ;  /* 0x00ff000014147812 */ /* 0x000fe200078ec0ff */
[----:B------:R-:W-:Y:S01]  /*48450*/  IMAD.MOV.U32 R64, RZ, RZ, R63 ;  /* 0x000000ffff407224 */ /* 0x000fe200078e003f */
[----:B------:R-:W-:Y:S01]  /*48460*/  PRMT R36, R36, 0x3340, R21 ;  /* 0x0000334024247816 */ /* 0x000fe20000000015 */
[----:B------:R-:W-:Y:S02]  /*48470*/  IMAD.MOV.U32 R63, RZ, RZ, R55 ;  /* 0x000000ffff3f7224 */ /* 0x000fe400078e0037 */
[----:B------:R-:W-:Y:S01]  /*48480*/  IMAD.IADD R55, R31, 0x1, R20 ;  /* 0x000000011f377824 */ /* 0x000fe200078e0214 */
[----:B------:R-:W-:Y:S01]  /*48490*/  LOP3.LUT R20, R67, 0xffff, RZ, 0xc0, !PT ;  /* 0x0000ffff43147812 */ /* 0x000fe200078ec0ff */
[----:B------:R-:W-:Y:S01]  /*484a0*/  IMAD R21, R21, 0x1000000, R18 ;  /* 0x0100000015157824 */ /* 0x000fe200078e0212 */
[----:B------:R-:W-:Y:S02]  /*484b0*/  LOP3.LUT R18, R57, 0xffff, RZ, 0xc0, !PT ;  /* 0x0000ffff39127812 */ /* 0x000fe400078ec0ff */
[----:B------:R-:W-:Y:S01]  /*484c0*/  PRMT R37, R37, 0x3340, R20 ;  /* 0x0000334025257816 */ /* 0x000fe20000000014 */
[----:B------:R-:W-:Y:S01]  /*484d0*/  IMAD R20, R20, 0x1000000, R38 ;  /* 0x0100000014147824 */ /* 0x000fe200078e0226 */
[----:B------:R-:W-:-:S02]  /*484e0*/  LOP3.LUT R29, R64, 0xffff, RZ, 0xc0, !PT ;  /* 0x0000ffff401d7812 */ /* 0x000fc400078ec0ff */
[----:B------:R-:W-:Y:S02]  /*484f0*/  PRMT R57, R39, 0x3340, R18 ;  /* 0x0000334027397816 */ /* 0x000fe40000000012 */
[----:B------:R-:W-:Y:S02]  /*48500*/  LOP3.LUT R28, R65, 0xffff, RZ, 0xc0, !PT ;  /* 0x0000ffff411c7812 */ /* 0x000fe400078ec0ff */
[----:B------:R-:W-:Y:S02]  /*48510*/  LOP3.LUT R30, R63, 0xffff, RZ, 0xc0, !PT ;  /* 0x0000ffff3f1e7812 */ /* 0x000fe400078ec0ff */
[----:B------:R-:W-:Y:S02]  /*48520*/  LOP3.LUT R31, R62, 0xffff, RZ, 0xc0, !PT ;  /* 0x0000ffff3e1f7812 */ /* 0x000fe400078ec0ff */
[----:B------:R-:W-:Y:S02]  /*48530*/  LOP3.LUT R38, R61, 0xffff, RZ, 0xc0, !PT ;  /* 0x0000ffff3d267812 */ /* 0x000fe400078ec0ff */
[----:B------:R-:W-:Y:S01]  /*48540*/  LOP3.LUT R39, R60, 0xffff, RZ, 0xc0, !PT ;  /* 0x0000ffff3c277812 */ /* 0x000fe200078ec0ff */
[----:B------:R-:W-:Y:S01]  /*48550*/  IMAD R18, R18, 0x1000000, R41 ;  /* 0x0100000012127824 */ /* 0x000fe200078e0229 */
[----:B------:R-:W-:Y:S01]  /*48560*/  PRMT R17, R42, 0x3340, R22 ;  /* 0x000033402a117816 */ /* 0x000fe20000000016 */
[----:B------:R-:W-:Y:S01]  /*48570*/  IMAD R22, R22, 0x1000000, R45 ;  /* 0x0100000016167824 */ /* 0x000fe200078e022d */
[----:B------:R-:W-:Y:S01]  /*48580*/  PRMT R44, R44, 0x3340, R29 ;  /* 0x000033402c2c7816 */ /* 0x000fe2000000001d */
[----:B------:R-:W-:Y:S01]  /*48590*/  IMAD R29, R29, 0x1000000, R47 ;  /* 0x010000001d1d7824 */ /* 0x000fe200078e022f */
[----:B------:R-:W-:-:S02]  /*485a0*/  PRMT R35, R35, 0x5410, R36 ;  /* 0x0000541023237816 */ /* 0x000fc40000000024 */
[----:B------:R-:W-:Y:S02]  /*485b0*/  PRMT R41, R46, 0x3340, R28 ;  /* 0x000033402e297816 */ /* 0x000fe4000000001c */
[----:B------:R-:W-:Y:S02]  /*485c0*/  PRMT R45, R50, 0x3340, R30 ;  /* 0x00003340322d7816 */ /* 0x000fe4000000001e */
[----:B------:R-:W-:Y:S02]  /*485d0*/  PRMT R48, R48, 0x3340, R31 ;  /* 0x0000334030307816 */ /* 0x000fe4000000001f */
[----:B------:R-:W-:Y:S02]  /*485e0*/  PRMT R47, R54, 0x3340, R38 ;  /* 0x00003340362f7816 */ /* 0x000fe40000000026 */
[----:B------:R-:W-:Y:S02]  /*485f0*/  PRMT R52, R52, 0x3340, R39 ;  /* 0x0000334034347816 */ /* 0x000fe40000000027 */
[----:B------:R-:W-:Y:S01]  /*48600*/  PRMT R34, R34, 0x5410, R37 ;  /* 0x0000541022227816 */ /* 0x000fe20000000025 */
[----:B------:R-:W-:Y:S01]  /*48610*/  IMAD R28, R28, 0x1000000, R49 ;  /* 0x010000001c1c7824 */ /* 0x000fe200078e0231 */
        /* <DEDUP_REMOVED lines=9> */
[----:B0-----:R-:W-:Y:S01]  /*486b0*/  IMAD.WIDE.U32 R6, R43, 0x48, R6 ;  /* 0x000000482b067825 */ /* 0x001fe200078e0006 */
[----:B------:R-:W-:-:S02]  /*486c0*/  PRMT R11, R11, 0x5410, R40 ;  /* 0x000054100b0b7816 */ /* 0x000fc40000000028 */
[----:B------:R-:W-:Y:S01]  /*486d0*/  PRMT R12, R12, 0x5410, R41 ;  /* 0x000054100c0c7816 */ /* 0x000fe20000000029 */
[----:B-----5:R-:W-:Y:S01]  /*486e0*/  IMAD.MOV.U32 R17, RZ, RZ, R249 ;  /* 0x000000ffff117224 */ /* 0x020fe200078e00f9 */
[----:B------:R-:W-:Y:S02]  /*486f0*/  PRMT R13, R13, 0x5410, R44 ;  /* 0x000054100d0d7816 */ /* 0x000fe4000000002c */
[----:B------:R-:W-:Y:S02]  /*48700*/  PRMT R14, R14, 0x5410, R45 ;  /* 0x000054100e0e7816 */ /* 0x000fe4000000002d */
[----:B------:R-:W-:Y:S01]  /*48710*/  PRMT R15, R15, 0x5410, R48 ;  /* 0x000054100f0f7816 */ /* 0x000fe20000000030 */
[----:B------:R-:W-:Y:S04]  /*48720*/  STL [R1+0x51c], R249 ;  /* 0x00051cf901007387 */ /* 0x000fe80000100800 */
[----:B------:R-:W-:Y:S04]  /*48730*/  STL.64 [R1+0x520], R198 ;  /* 0x000520c601007387 */ /* 0x000fe80000100a00 */
[----:B------:R-:W-:Y:S04]  /*48740*/  STL.U16 [R1+0x518], R26 ;  /* 0x0005181a01007387 */ /* 0x000fe80000100400 */
[----:B------:R-:W-:Y:S04]  /*48750*/  STL.64 [R1+0x4e8], R34 ;  /* 0x0004e82201007387 */ /* 0x000fe80000100a00 */
[----:B------:R-:W-:Y:S04]  /*48760*/  STL.128 [R1+0x4f0], R8 ;  /* 0x0004f00801007387 */ /* 0x000fe80000100c00 */
[----:B------:R-:W-:Y:S04]  /*48770*/  STL.128 [R1+0x500], R12 ;  /* 0x0005000c01007387 */ /* 0x000fe80000100c00 */
[----:B------:R-:W-:Y:S01]  /*48780*/  STL.64 [R1+0x510], R24 ;  /* 0x0005101801007387 */ /* 0x000fe20000100a00 */
[----:B--2---:R-:W-:-:S05]  /*48790*/  IADD3 R36, P0, PT, R2, R58, RZ ;  /* 0x0000003a02247210 */ /* 0x004fca0007f1e0ff */
[----:B------:R-:W-:-:S05]  /*487a0*/  IMAD.X R37, R3, 0x1, R59, P0 ;  /* 0x0000000103257824 */ /* 0x000fca00000e063b */
[----:B------:R-:W-:Y:S04]  /*487b0*/  STL.64 [R1+0x4e0], R36 ;  /* 0x0004e02401007387 */ /* 0x000fe80000100a00 */
[----:B------:R0:W-:Y:S04]  /*487c0*/  ST.E.64.STRONG.GPU desc[UR8][R6.64+0x938], R16 ;  /* 0x0009381006007985 */ /* 0x0001e8000c10fb08 */
[----:B------:R-:W-:Y:S04]  /*487d0*/  ST.E.64.STRONG.GPU desc[UR8][R6.64+0x908], R20 ;  /* 0x0009081406007985 */ /* 0x000fe8000c10fb08 */
[----:B------:R1:W-:Y:S04]  /*487e0*/  ST.E.64.STRONG.GPU desc[UR8][R6.64+0x910], R18 ;  /* 0x0009101206007985 */ /* 0x0003e8000c10fb08 */
[----:B------:R2:W-:Y:S04]  /*487f0*/  ST.E.64.STRONG.GPU desc[UR8][R6.64+0x918], R22 ;  /* 0x0009181606007985 */ /* 0x0005e8000c10fb08 */
[----:B------:R-:W-:Y:S04]  /*48800*/  ST.E.64.STRONG.GPU desc[UR8][R6.64+0x920], R28 ;  /* 0x0009201c06007985 */ /* 0x000fe8000c10fb08 */
[----:B------:R-:W-:Y:S04]  /*48810*/  ST.E.64.STRONG.GPU desc[UR8][R6.64+0x928], R30 ;  /* 0x0009281e06007985 */ /* 0x000fe8000c10fb08 */
[----:B------:R-:W-:Y:S04]  /*48820*/  ST.E.64.STRONG.GPU desc[UR8][R6.64+0x900], R36 ;  /* 0x0009002406007985 */ /* 0x000fe8000c10fb08 */
[----:B------:R-:W-:Y:S04]  /*48830*/  ST.E.64.STRONG.GPU desc[UR8][R6.64+0x940], R198 ;  /* 0x000940c606007985 */ /* 0x000fe8000c10fb08 */
[----:B------:R3:W-:Y:S04]  /*48840*/  ST.E.64.STRONG.GPU desc[UR8][R6.64+0x930], R38 ;  /* 0x0009302606007985 */ /* 0x0007e8000c10fb08 */
[----:B------:R-:W4:Y:S01]  /*48850*/  LDL.64 R40, [R1+0x570] ;  /* 0x0005700001287983 */ /* 0x000f220000100a00 */
[----:B------:R-:W-:-:S02]  /*48860*/  LOP3.LUT R33, R183, 0xffff, RZ, 0xc0, !PT ;  /* 0x0000ffffb7217812 */ /* 0x000fc400078ec0ff */
[----:B0-----:R-:W-:Y:S02]  /*48870*/  LOP3.LUT R16, R184, 0xffff, RZ, 0xc0, !PT ;  /* 0x0000ffffb8107812 */ /* 0x001fe400078ec0ff */
[----:B------:R-:W-:Y:S02]  /*48880*/  LOP3.LUT R17, R175, 0xffff, RZ, 0xc0, !PT ;  /* 0x0000ffffaf117812 */ /* 0x000fe400078ec0ff */
[----:B-1----:R-:W-:Y:S02]  /*48890*/  PRMT R19, R16, 0x3340, R33 ;  /* 0x0000334010137816 */ /* 0x002fe40000000021 */
[----:B------:R-:W-:Y:S02]  /*488a0*/  LOP3.LUT R16, R192, 0xffff, RZ, 0xc0, !PT ;  /* 0x0000ffffc0107812 */ /* 0x000fe400078ec0ff */
[----:B------:R-:W-:Y:S02]  /*488b0*/  LOP3.LUT R18, R185, 0xffff, RZ, 0xc0, !PT ;  /* 0x0000ffffb9127812 */ /* 0x000fe400078ec0ff */
[----:B------:R-:W-:-:S02]  /*488c0*/  LOP3.LUT R21, R186, 0xffff, RZ, 0xc0, !PT ;  /* 0x0000ffffba157812 */ /* 0x000fc400078ec0ff */
[----:B------:R-:W-:Y:S02]  /*488d0*/  LOP3.LUT R20, R176, 0xffff, RZ, 0xc0, !PT ;  /* 0x0000ffffb0147812 */ /* 0x000fe400078ec0ff */
[----:B--2---:R-:W-:Y:S02]  /*488e0*/  LOP3.LUT R23, R193, 0xffff, RZ, 0xc0, !PT ;  /* 0x0000ffffc1177812 */ /* 0x004fe400078ec0ff */
[----:B---3--:R-:W-:Y:S02]  /*488f0*/  LOP3.LUT R6, R187, 0xffff, RZ, 0xc0, !PT ;  /* 0x0000ffffbb067812 */ /* 0x008fe400078ec0ff */
[----:B------:R-:W-:Y:S02]  /*48900*/  LOP3.LUT R7, R188, 0xffff, RZ, 0xc0, !PT ;  /* 0x0000ffffbc077812 */ /* 0x000fe400078ec0ff */
[----:B------:R-:W-:Y:S01]  /*48910*/  PRMT R16, R16, 0x3340, R17 ;  /* 0x0000334010107816 */ /* 0x000fe20000000011 */
[----:B------:R-:W0:Y:S01]  /*48920*/  S2UR UR5, SR_CgaCtaId ;  /* 0x00000000000579c3 */ /* 0x000e220000008800 */
        /* <DEDUP_REMOVED lines=28> */
[----:B------:R-:W-:Y:S02]  /*48af0*/  LOP3.LUT R39, R157, 0xffff, RZ, 0xc0, !PT ;  /* 0x0000ffff9d277812 */ /* 0x000fe400078ec0ff */
[----:B------:R-:W-:Y:S02]  /*48b00*/  LOP3.LUT R6, R158, 0xffff, RZ, 0xc0, !PT ;  /* 0x0000ffff9e067812 */ /* 0x000fe400078ec0ff */
[----:B------:R-:W-:-:S02]  /*48b10*/  PRMT R33, R42, 0x3340, R33 ;  /* 0x000033402a217816 */ /* 0x000fc40000000021 */
[----:B------:R-:W-:Y:S02]  /*48b20*/  LOP3.LUT R42, R174, 0xffff, RZ, 0xc0, !PT ;  /* 0x0000ffffae2a7812 */ /* 0x000fe400078ec0ff */
[----:B------:R-:W-:Y:S02]  /*48b30*/  LOP3.LUT R45, R166, 0xffff, RZ, 0xc0, !PT ;  /* 0x0000ffffa62d7812 */ /* 0x000fe400078ec0ff */
        /* <DEDUP_REMOVED lines=20> */
[----:B------:R-:W-:Y:S02]  /*48c80*/  LOP3.LUT R52, R170, 0xffff, RZ, 0xc0, !PT ;  /* 0x0000ffffaa347812 */ /* 0x000fe400078ec0ff */
[----:B------:R-:W-:Y:S01]  /*48c90*/  LOP3.LUT R55, R163, 0xffff, RZ, 0xc0, !PT ;  /* 0x0000ffffa3377812 */ /* 0x000fe200078ec0ff */
[----:B------:R-:W-:Y:S01]  /*48ca0*/  UMOV UR4, 0x400 ;  /* 0x0000040000047882 */ /* 0x000fe20000000000 */
[----:B------:R-:W-:Y:S01]  /*48cb0*/  PRMT R46, R47, 0x3340, R46 ;  /* 0x000033402f2e7816 */ /* 0x000fe2000000002e */
[----:B0-----:R-:W-:Y:S01]  /*48cc0*/  ULEA UR4, UR5, UR4, 0x18 ;  /* 0x0000000405047291 */ /* 0x001fe2000f8ec0ff */
        /* <DEDUP_REMOVED lines=9> */
[----:B------:R-:W-:Y:S01]  /*48d60*/  IMAD.MOV.U32 R39, RZ, RZ, 0x65 ;  /* 0x00000065ff277424 */ /* 0x000fe200078e00ff */
        /* <DEDUP_REMOVED lines=8> */
[----:B----4-:R-:W-:Y:S01]  /*48df0*/  IMAD.WIDE.U32 R6, R43, 0x4, R40 ;  /* 0x000000042b067825 */ /* 0x010fe200078e0028 */
[----:B------:R-:W-:Y:S06]  /*48e00*/  MEMBAR.ALL.GPU ;  /* 0x0000000000007992 */ /* 0x000fec000000a000 */
[----:B------:R-:W-:-:S00]  /*48e10*/  ERRBAR ;  /* 0x00000000000079ab */ /* 0x000fc00000000000 */
[----:B------:R-:W-:Y:S06]  /*48e20*/  CGAERRBAR ;  /* 0x00000000000075ab */ /* 0x000fec0000000000 */
[----:B------:R0:W-:Y:S04]  /*48e30*/  ST.E.STRONG.GPU desc[UR8][R6.64+0x80], R39 ;  /* 0x0000802706007985 */ /* 0x0001e8000c10f908 */
[----:B------:R0:W-:Y:S04]  /*48e40*/  STS.128 [UR4+0x2b0], R16 ;  /* 0x0002b010ff007988 */ /* 0x0001e80008000c04 */
[----:B------:R0:W-:Y:S04]  /*48e50*/  STS.128 [UR4+0x2c0], R20 ;  /* 0x0002c014ff007988 */ /* 0x0001e80008000c04 */
[----:B------:R0:W-:Y:S04]  /*48e60*/  STS.128 [UR4+0x2d0], R28 ;  /* 0x0002d01cff007988 */ /* 0x0001e80008000c04 */
[----:B------:R0:W-:Y:S04]  /*48e70*/  STS.128 [UR4+0x300], R8 ;  /* 0x00030008ff007988 */ /* 0x0001e80008000c04 */
[----:B------:R0:W-:Y:S04]  /*48e80*/  STS.128 [UR4+0x310], R12 ;  /* 0x0003100cff007988 */ /* 0x0001e80008000c04 */
[----:B------:R0:W-:Y:S04]  /*48e90*/  STS.64 [UR4+0x2f0], R36 ;  /* 0x0002f024ff007988 */ /* 0x0001e80008000a04 */
[----:B------:R0:W-:Y:S04]  /*48ea0*/  STS.64 [UR4+0x2f8], R34 ;  /* 0x0002f822ff007988 */ /* 0x0001e80008000a04 */
[----:B------:R0:W-:Y:S04]  /*48eb0*/  STS.64 [UR4+0x320], R24 ;  /* 0x00032018ff007988 */ /* 0x0001e80008000a04 */
[----:B------:R0:W-:Y:S04]  /*48ec0*/  STS.64 [UR4+0x330], R198 ;  /* 0x000330c6ff007988 */ /* 0x0001e80008000a04 */
[----:B------:R0:W-:Y:S04]  /*48ed0*/  STS.U16 [UR4+0x328], R26 ;  /* 0x0003281aff007988 */ /* 0x0001e80008000404 */
[----:B------:R0:W-:Y:S04]  /*48ee0*/  STS [UR4+0x32c], R249 ;  /* 0x00032cf9ff007988 */ /* 0x0001e80008000804 */
[----:B------:R0:W-:Y:S04]  /*48ef0*/  STS.U16 [UR4+0x2e0], R33 ;  /* 0x0002e021ff007988 */ /* 0x0001e80008000404 */
[----:B------:R0:W-:Y:S04]  /*48f00*/  STS.64 [UR4+0x2a8], R2 ;  /* 0x0002a802ff007988 */ /* 0x0001e80008000a04 */
[----:B------:R0:W-:Y:S04]  /*48f10*/  STS [UR4+0x2e4], R27 ;  /* 0x0002e41bff007988 */ /* 0x0001e80008000804 */
[----:B------:R0:W-:Y:S02]  /*48f20*/  STS.64 [UR4+0x2e8], R4 ;  /* 0x0002e804ff007988 */ /* 0x0001e40008000a04 */
.L_x_634:
[----:B------:R-:W-:Y:S05]  /*48f30*/  BSYNC.RECONVERGENT B0 ;  /* 0x0000000000007941 */ /* 0x000fea0003800200 */
.L_x_633:
[----:B0-----:R-:W0:Y:S02]  /*48f40*/  S2R R6, SR_LANEID ;  /* 0x0000000000067919 */ /* 0x001e240000000000 */
[----:B0-----:R-:W-:-:S13]  /*48f50*/  ISETP.NE.AND P0, PT, R6, RZ, PT ;  /* 0x000000ff0600720c */ /* 0x001fda0003f05270 */
[----:B------:R-:W-:Y:S05]  /*48f60*/  @P0 BRA `(.L_x_648) ;  /* 0x0000003400340947 */ /* 0x000fea0003800000 */
[----:B------:R-:W0:Y:S01]  /*48f70*/  S2UR UR5, SR_CgaCtaId ;  /* 0x00000000000579c3 */ /* 0x000e220000008800 */
[----:B------:R-:W-:Y:S01]  /*48f80*/  LOP3.LUT R0, R187, 0xffff, RZ, 0xc0, !PT ;  /* 0x0000ffffbb007812 */ /* 0x000fe200078ec0ff */
[----:B------:R-:W-:Y:S01]  /*48f90*/  UMOV UR4, 0x400 ;  /* 0x0000040000047882 */ /* 0x000fe20000000000 */
[----:B------:R-:W-:Y:S01]  /*48fa0*/  LOP3.LUT R7, R188, 0xffff, RZ, 0xc0, !PT ;  /* 0x0000ffffbc077812 */ /* 0x000fe200078ec0ff */
[----:B------:R-:W-:Y:S01]  /*48fb0*/  STL [R1+0x3dc], R27 ;  /* 0x0003dc1b01007387 */ /* 0x000fe20000100800 */
[----:B------:R-:W-:Y:S01]  /*48fc0*/  LOP3.LUT R6, R177, 0xffff, RZ, 0xc0, !PT ;  /* 0x0000ffffb1067812 */ /* 0x000fe200078ec0ff */
[----:B------:R-:W-:Y:S01]  /*48fd0*/  IMAD.MOV.U32 R252, RZ, RZ, R27 ;  /* 0x000000fffffc7224 */ /* 0x000fe200078e001b */
[----:B------:R-:W-:Y:S01]  /*48fe0*/  LOP3.LUT R9, R194, 0xffff, RZ, 0xc0, !PT ;  /* 0x0000ffffc2097812 */ /* 0x000fe200078ec0ff */
[----:B------:R-:W-:Y:S01]  /*48ff0*/  STL.64 [R1+0x3a0], R2 ;  /* 0x0003a00201007387 */ /* 0x000fe20000100a00 */
[----:B------:R-:W-:Y:S01]  /*49000*/  LOP3.LUT R8, R189, 0xffff, RZ, 0xc0, !PT ;  /* 0x0000ffffbd087812 */ /* 0x000fe200078ec0ff */
[----:B------:R-:W-:Y:S01]  /*49010*/  IMAD.MOV.U32 R196, RZ, RZ, R2 ;  /* 0x000000ffffc47224 */ /* 0x000fe200078e0002 */
[----:B------:R-:W-:Y:S01]  /*49020*/  LOP3.LUT R11, R190, 0xffff, RZ, 0xc0, !PT ;  /* 0x0000ffffbe0b7812 */ /* 0x000fe200078ec0ff */
[----:B------:R-:W-:Y:S01]  /*49030*/  IMAD.MOV.U32 R197, RZ, RZ, R3 ;  /* 0x000000ffffc57224 */ /* 0x000fe200078e0003 */
[----:B------:R-:W-:Y:S01]  /*49040*/  LOP3.LUT R10, R178, 0xffff, RZ, 0xc0, !PT ;  /* 0x0000ffffb20a7812 */ /* 0x000fe200078ec0ff */
[----:B------:R-:W-:Y:S01]  /*49050*/  STL.64 [R1+0x3e0], R4 ;  /* 0x0003e00401007387 */ /* 0x000fe20000100a00 */
[----:B------:R-:W-:Y:S01]  /*49060*/  LOP3.LUT R13, R85, 0xffff, RZ, 0xc0, !PT ;  /* 0x0000ffff550d7812 */ /* 0x000fe200078ec0ff */
[----:B------:R-:W-:Y:S01]  /*49070*/  IMAD.MOV.U32 R250, RZ, RZ, R4 ;  /* 0x000000fffffa7224 */ /* 0x000fe200078e0004 */
[----:B------:R-:W-:Y:S01]  /*49080*/  PRMT R7, R7, 0x3340, R0 ;  /* 0x0000334007077816 */ /* 0x000fe20000000000 */
[----:B------:R-:W-:Y:S01]  /*49090*/  IMAD.MOV.U32 R251, RZ, RZ, R5 ;  /* 0x000000fffffb7224 */ /* 0x000fe200078e0005 */
[----:B------:R-:W-:-:S02]  /*490a0*/  PRMT R6, R9, 0x3340, R6 ;  /* 0x0000334009067816 */ /* 0x000fc40000000006 */
[----:B------:R-:W-:Y:S02]  /*490b0*/  LOP3.LUT R0, R183, 0xffff, RZ, 0xc0, !PT ;  /* 0x0000ffffb7007812 */ /* 0x000fe400078ec0ff */
[----:B------:R-:W-:Y:S01]  /*490c0*/  LOP3.LUT R9, R184, 0xffff, RZ, 0xc0, !PT ;  /* 0x0000ffffb8097812 */ /* 0x000fe200078ec0ff */
[----:B0-----:R-:W-:Y:S01]  /*490d0*/  ULEA UR4, UR5, UR4, 0x18 ;  /* 0x0000000405047291 */ /* 0x001fe2000f8ec0ff */
[----:B------:R-:W-:Y:S02]  /*490e0*/  PRMT R8, R11, 0x3340, R8 ;  /* 0x000033400b087816 */ /* 0x000fe40000000008 */
[----:B------:R-:W-:Y:S02]  /*490f0*/  PRMT R13, R13, 0x3340, R10 ;  /* 0x000033400d0d7816 */ /* 0x000fe4000000000a */
[----:B------:R-:W-:Y:S02]  /*49100*/  LOP3.LUT R10, R175, 0xffff, RZ, 0xc0, !PT ;  /* 0x0000ffffaf0a7812 */ /* 0x000fe400078ec0ff */
[----:B------:R-:W-:-:S02]  /*49110*/  LOP3.LUT R15, R192, 0xffff, RZ, 0xc0, !PT ;  /* 0x0000ffffc00f7812 */ /* 0x000fc400078ec0ff */
[----:B------:R-:W-:Y:S01]  /*49120*/  LOP3.LUT R12, R185, 0xffff, RZ, 0xc0, !PT ;  /* 0x0000ffffb90c7812 */ /* 0x000fe200078ec0ff */
[----:B------:R-:W-:Y:S01]  /*49130*/  STS [UR4+0x284], R27 ;  /* 0x0002841bff007988 */ /* 0x000fe20008000804 */
[----:B------:R-:W-:Y:S02]  /*49140*/  LOP3.LUT R17, R186, 0xffff, RZ, 0xc0, !PT ;  /* 0x0000ffffba117812 */ /* 0x000fe400078ec0ff */
[----:B------:R-:W-:Y:S01]  /*49150*/  LOP3.LUT R14, R176, 0xffff, RZ, 0xc0, !PT ;  /* 0x0000ffffb00e7812 */ /* 0x000fe200078ec0ff */
[----:B------:R-:W-:Y:S01]  /*49160*/  STS.64 [UR4+0x248], R2 ;  /* 0x00024802ff007988 */ /* 0x000fe20008000a04 */
[----:B------:R-:W-:Y:S02]  /*49170*/  LOP3.LUT R19, R193, 0xffff, RZ, 0xc0, !PT ;  /* 0x0000ffffc1137812 */ /* 0x000fe400078ec0ff */
[----:B------:R-:W-:Y:S01]  /*49180*/  PRMT R11, R9, 0x3340, R0 ;  /* 0x00003340090b7816 */ /* 0x000fe20000000000 */
[----:B------:R-:W-:Y:S01]  /*49190*/  STS.64 [UR4+0x288], R4 ;  /* 0x00028804ff007988 */ /* 0x000fe20008000a04 */
        /* <DEDUP_REMOVED lines=40> */
[----:B------:R-:W-:Y:S02]  /*49420*/  PRMT R10, R19, 0x5410, R12 ;  /* 0x00005410130a7816 */ /* 0x000fe4000000000c */
[----:B------:R-:W-:Y:S02]  /*49430*/  LOP3.LUT R9, R145, 0xffff, RZ, 0xc0, !PT ;  /* 0x0000ffff91097812 */ /* 0x000fe400078ec0ff */
[----:B------:R-:W-:Y:S01]  /*49440*/  LOP3.LUT R26, R146, 0xffff, RZ, 0xc0, !PT ;  /* 0x0000ffff921a7812 */ /* 0x000fe200078ec0ff */
[----:B------:R-:W-:Y:S01]  /*49450*/  IMAD.MOV.U32 R12, RZ, RZ, R10 ;  /* 0x000000ffff0c7224 */ /* 0x000fe200078e000a */
        /* <DEDUP_REMOVED lines=9> */
[----:B------:R-:W-:Y:S01]  /*494f0*/  PRMT R18, R29, 0x5410, R20 ;  /* 0x000054101d127816 */ /* 0x000fe20000000014 */
[----:B------:R-:W-:Y:S01]  /*49500*/  IMAD.MOV.U32 R15, RZ, RZ, R17 ;  /* 0x000000ffff0f7224 */ /* 0x000fe200078e0011 */
[----:B------:R-:W-:Y:S01]  /*49510*/  PRMT R21, R22, 0x5410, R21 ;  /* 0x0000541016157816 */ /* 0x000fe20000000015 */
[----:B------:R-:W-:Y:S01]  /*49520*/  IMAD.MOV.U32 R14, RZ, RZ, R16 ;  /* 0x000000ffff0e7224 */ /* 0x000fe200078e0010 */
[----:B------:R-:W-:Y:S01]  /*49530*/  PRMT R20, R33, 0x5410, R24 ;  /* 0x0000541021147816 */ /* 0x000fe20000000018 */
[----:B------:R0:W-:Y:S01]  /*49540*/  STS.128 [UR4+0x260], R16 ;  /* 0x00026010ff007988 */ /* 0x0001e20008000c04 */
[----:B------:R-:W-:-:S02]  /*49550*/  PRMT R26, R26, 0x3340, R9 ;  /* 0x000033401a1a7816 */ /* 0x000fc40000000009 */
[----:B------:R-:W-:Y:S02]  /*49560*/  PRMT R25, R28, 0x3340, R25 ;  /* 0x000033401c197816 */ /* 0x000fe40000000019 */
[----:B------:R-:W-:Y:S02]  /*49570*/  PRMT R30, R31, 0x3340, R30 ;  /* 0x000033401f1e7816 */ /* 0x000fe4000000001e */
[----:B------:R-:W-:Y:S02]  /*49580*/  PRMT R35, R35, 0x3340, R34 ;  /* 0x0000334023237816 */ /* 0x000fe40000000022 */
[----:B------:R-:W-:Y:S01]  /*49590*/  PRMT R8, R13, 0x5410, R8 ;  /* 0x000054100d087816 */ /* 0x000fe20000000008 */
[----:B------:R-:W-:Y:S01]  /*495a0*/  IMAD.MOV.U32 R13, RZ, RZ, R11 ;  /* 0x000000ffff0d7224 */ /* 0x000fe200078e000b */
[----:B------:R-:W-:Y:S02]  /*495b0*/  PRMT R9, R6, 0x5410, R7 ;  /* 0x0000541006097816 */ /* 0x000fe40000000007 */
[----:B------:R-:W-:Y:S01]  /*495c0*/  PRMT R23, R25, 0x5410, R26 ;  /* 0x0000541019177816 */ /* 0x000fe2000000001a */
[----:B0-----:R-:W-:Y:S01]  /*495d0*/  IMAD.MOV.U32 R17, RZ, RZ, R19 ;  /* 0x000000ffff117224 */ /* 0x001fe200078e0013 */
[----:B------:R-:W-:Y:S01]  /*495e0*/  PRMT R22, R35, 0x5410, R30 ;  /* 0x0000541023167816 */ /* 0x000fe2000000001e */
[----:B------:R-:W-:Y:S01]  /*495f0*/  IMAD.MOV.U32 R16, RZ, RZ, R18 ;  /* 0x000000ffff107224 */ /* 0x000fe200078e0012 */
[----:B------:R-:W-:Y:S01]  /*49600*/  STS.128 [UR4+0x250], R8 ;  /* 0x00025008ff007988 */ /* 0x000fe20008000c04 */
[----:B------:R-:W-:Y:S01]  /*49610*/  IMAD.MOV.U32 R18, RZ, RZ, R20 ;  /* 0x000000ffff127224 */ /* 0x000fe200078e0014 */
[----:B------:R-:W-:Y:S01]  /*49620*/  PRMT R53, R145, 0x7610, R53 ;  /* 0x0000761091357816 */ /* 0x000fe20000000035 */
[----:B------:R-:W-:Y:S01]  /*49630*/  IMAD.MOV.U32 R19, RZ, RZ, R21 ;  /* 0x000000ffff137224 */ /* 0x000fe200078e0015 */
[----:B------:R-:W-:Y:S01]  /*49640*/  STL.64 [R1+0x3a8], R8 ;  /* 0x0003a80801007387 */ /* 0x000fe20000100a00 */
[----:B------:R-:W-:-:S02]  /*49650*/  PRMT R52, R146, 0x7610, R52 ;  /* 0x0000761092347816 */ /* 0x000fc40000000034 */
[----:B------:R-:W-:Y:S01]  /*49660*/  PRMT R51, R167, 0x7610, R51 ;  /* 0x00007610a7337816 */ /* 0x000fe20000000033 */
[----:B------:R-:W-:Y:S01]  /*49670*/  STS.128 [UR4+0x270], R20 ;  /* 0x00027014ff007988 */ /* 0x000fe20008000c04 */
[----:B------:R-:W-:Y:S02]  /*49680*/  PRMT R50, R160, 0x7610, R50 ;  /* 0x00007610a0327816 */ /* 0x000fe40000000032 */
[----:B------:R-:W-:Y:S01]  /*49690*/  PRMT R49, R147, 0x7610, R49 ;  /* 0x0000761093317816 */ /* 0x000fe20000000031 */
[----:B------:R0:W-:Y:S01]  /*496a0*/  STL.64 [R1+0x3d0], R22 ;  /* 0x0003d01601007387 */ /* 0x0001e20000100a00 */
[----:B------:R-:W-:Y:S02]  /*496b0*/  PRMT R48, R148, 0x7610, R48 ;  /* 0x0000761094307816 */ /* 0x000fe40000000030 */
[----:B------:R-:W-:Y:S01]  /*496c0*/  PRMT R47, R168, 0x7610, R47 ;  /* 0x00007610a82f7816 */ /* 0x000fe2000000002f */
[----:B------:R-:W-:Y:S01]  /*496d0*/  STL.128 [R1+0x3b0], R12 ;  /* 0x0003b00c01007387 */ /* 0x000fe20000100c00 */
[----:B------:R-:W-:-:S02]  /*496e0*/  PRMT R46, R161, 0x7610, R46 ;  /* 0x00007610a12e7816 */ /* 0x000fc4000000002e */
[----:B------:R-:W-:Y:S01]  /*496f0*/  PRMT R45, R149, 0x7610, R45 ;  /* 0x00007610952d7816 */ /* 0x000fe2000000002d */
[----:B------:R1:W-:Y:S01]  /*49700*/  STL.128 [R1+0x3c0], R16 ;  /* 0x0003c01001007387 */ /* 0x0003e20000100c00 */
        /* <DEDUP_REMOVED lines=30> */
[----:B0-----:R-:W-:Y:S02]  /*498f0*/  PRMT R23, R158, 0x7610, R23 ;  /* 0x000076109e177816 */ /* 0x001fe40000000017 */
[----:B------:R-:W-:Y:S01]  /*49900*/  PRMT R22, R174, 0x7610, R22 ;  /* 0x00007610ae167816 */ /* 0x000fe20000000016 */
[----:B------:R-:W-:Y:S01]  /*49910*/  STL.S16 [R1+0x65c], R43 ;  /* 0x00065c2b01007387 */ /* 0x000fe20000100600 */
[----:B------:R-:W-:-:S02]  /*49920*/  PRMT R21, R166, 0x7610, R21 ;  /* 0x00007610a6157816 */ /* 0x000fc40000000015 */
[----:B------:R-:W-:Y:S01]  /*49930*/  PRMT R20, R183, 0x7610, R20 ;  /* 0x00007610b7147816 */ /* 0x000fe20000000014 */
[----:B------:R-:W-:Y:S01]  /*49940*/  STL.S16 [R1+0x6c8], R42 ;  /* 0x0006c82a01007387 */ /* 0x000fe20000100600 */
[----:B-1----:R-:W-:Y:S02]  /*49950*/  PRMT R19, R184, 0x7610, R19 ;  /* 0x00007610b8137816 */ /* 0x002fe40000000013 */
        /* <DEDUP_REMOVED lines=23> */
[----:B------:R-:W-:-:S03]  /*49ad0*/  PRMT R0, R179, 0x7604, R159 ;  /* 0x00007604b3007816 */ /* 0x000fc6000000009f */
        /* <DEDUP_REMOVED lines=29> */
[----:B------:R-:W-:Y:S04]  /*49cb0*/  STL.U16 [R1+0x3d8], R0 ;  /* 0x0003d80001007387 */ /* 0x000fe80000100400 */
[----:B------:R0:W-:Y:S02]  /*49cc0*/  STS.U16 [UR4+0x280], R0 ;  /* 0x00028000ff007988 */ /* 0x0001e40008000404 */
[----:B0-----:R-:W-:Y:S01]  /*49cd0*/  PRMT R0, R85, 0x7610, R0 ;  /* 0x0000761055007816 */ /* 0x001fe20000000000 */
[----:B------:R-:W-:Y:S06]  /*49ce0*/  BRA `(.L_x_648) ;  /* 0x0000002400d47947 */ /* 0x000fec0003800000 */
.L_x_440:
[----:B------:R-:W-:Y:S01]  /*49cf0*/  ISETP.NE.U32.AND P0, PT, R196, RZ, PT ;  /* 0x000000ffc400720c */ /* 0x000fe20003f05070 */
[----:B------:R-:W-:Y:S01]  /*49d00*/  BSSY.RECONVERGENT B0, `(.L_x_649) ;  /* 0x00000dd000007945 */ /* 0x000fe20003800200 */
[----:B------:R-:W-:Y:S02]  /*49d10*/  IADD3 R196, P1, PT, R76, R196, RZ ;  /* 0x000000c44cc47210 */ /* 0x000fe40007f3e0ff */
[----:B------:R-:W-:-:S03]  /*49d20*/  ISETP.NE.AND.EX P0, PT, R197, RZ, PT, P0 ;  /* 0x000000ffc500720c */ /* 0x000fc60003f05300 */
[----:B------:R-:W-:-:S10]  /*49d30*/  IMAD.X R197, R77, 0x1, R197, P1 ;  /* 0x000000014dc57824 */ /* 0x000fd400008e06c5 */
        /* <DEDUP_REMOVED lines=8> */
.L_x_652:
[----:B0-----:R-:W-:-:S06]  /*49dc0*/  IMAD.IADD R4, R1, 0x1, R16 ;  /* 0x0000000101047824 */ /* 0x001fcc00078e0210 */
[----:B------:R-:W2:Y:S01]  /*49dd0*/  LDL.U8 R4, [R4] ;  /* 0x0000000004047983 */ /* 0x000ea20000100000 */
[----:B------:R-:W-:Y:S02]  /*49de0*/  IMAD.MOV.U32 R5, RZ, RZ, R16 ;  /* 0x000000ffff057224 */ /* 0x000fe400078e0010 */
[----:B------:R-:W-:Y:S01]  /*49df0*/  VIADD R16, R16, 0x1 ;  /* 0x0000000110107836 */ /* 0x000fe20000000000 */
[----:B--2---:R-:W-:-:S13]  /*49e00*/  ISETP.NE.AND P0, PT, R4, RZ, PT ;  /* 0x000000ff0400720c */ /* 0x004fda0003f05270 */
[----:B------:R-:W-:Y:S05]  /*49e10*/  @P0 BRA `(.L_x_652) ;  /* 0xfffffffc00e80947 */ /* 0x000fea000383ffff */
[----:B------:R-:W-:Y:S05]  /*49e20*/  BSYNC.RECONVERGENT B1 ;  /* 0x0000000000017941 */ /* 0x000fea0003800200 */
.L_x_651:
[----:B------:R-:W-:Y:S01]  /*49e30*/  LOP3.LUT P0, RZ, R71, 0xff, RZ, 0xc0, !PT ;  /* 0x000000ff47ff7812 */ /* 0x000fe2000780c0ff */
[----:B------:R-:W-:Y:S01]  /*49e40*/  BSSY.RECONVERGENT B1, `(.L_x_653) ;  /* 0x0000010000017945 */ /* 0x000fe20003800200 */
[----:B------:R-:W-:-:S11]  /*49e50*/  IMAD.MOV.U32 R4, RZ, RZ, R5 ;  /* 0x000000ffff047224 */ /* 0x000fd600078e0005 */
[----:B------:R-:W-:Y:S05]  /*49e60*/  @!P0 BRA `(.L_x_654) ;  /* 0x0000000000348947 */ /* 0x000fea0003800000 */
[----:B------:R-:W-:Y:S01]  /*49e70*/  BSSY.RECONVERGENT B2, `(.L_x_655) ;  /* 0x000000b000027945 */ /* 0x000fe20003800200 */
[----:B------:R-:W-:Y:S01]  /*49e80*/  IMAD.MOV.U32 R4, RZ, RZ, RZ ;  /* 0x000000ffff047224 */ /* 0x000fe200078e00ff */
[----:B------:R-:W-:-:S07]  /*49e90*/  PRMT R6, R71, 0x7610, R6 ;  /* 0x0000761047067816 */ /* 0x000fce0000000006 */
.L_x_656:
        /* <DEDUP_REMOVED lines=9> */
.L_x_655:
[----:B------:R-:W-:-:S07]  /*49f30*/  IMAD.MOV.U32 R4, RZ, RZ, R7 ;  /* 0x000000ffff047224 */ /* 0x000fce00078e0007 */
.L_x_654:
[----:B------:R-:W-:Y:S05]  /*49f40*/  BSYNC.RECONVERGENT B1 ;  /* 0x0000000000017941 */ /* 0x000fea0003800200 */
.L_x_653:
[----:B------:R-:W-:Y:S01]  /*49f50*/  IMAD.IADD R5, R1, 0x1, R4 ;  /* 0x0000000101057824 */ /* 0x000fe200078e0204 */
[----:B------:R-:W-:Y:S01]  /*49f60*/  BSSY.RECONVERGENT B1, `(.L_x_657) ;  /* 0x0000009000017945 */ /* 0x000fe20003800200 */
[----:B------:R-:W-:-:S03]  /*49f70*/  IMAD.MOV.U32 R4, RZ, RZ, RZ ;  /* 0x000000ffff047224 */ /* 0x000fc600078e00ff */
[----:B------:R0:W-:Y:S04]  /*49f80*/  STL.U8 [R5], RZ ;  /* 0x000000ff05007387 */ /* 0x0001e80000100000 */
.L_x_658:
[----:B------:R-:W-:-:S05]  /*49f90*/  IMAD.IADD R6, R1, 0x1, R4 ;  /* 0x0000000101067824 */ /* 0x000fca00078e0204 */
[----:B0-----:R-:W2:Y:S02]  /*49fa0*/  LDL.U8 R5, [R6] ;  /* 0x0000000006057983 */ /* 0x001ea40000100000 */
[----:B--2---:R-:W-:Y:S01]  /*49fb0*/  ISETP.NE.AND P0, PT, R5, RZ, PT ;  /* 0x000000ff0500720c */ /* 0x004fe20003f05270 */
[----:B------:R-:W-:Y:S02]  /*49fc0*/  IMAD.MOV.U32 R5, RZ, RZ, R4 ;  /* 0x000000ffff057224 */ /* 0x000fe400078e0004 */
[----:B------:R-:W-:-:S10]  /*49fd0*/  VIADD R4, R4, 0x1 ;  /* 0x0000000104047836 */ /* 0x000fd40000000000 */
[----:B------:R-:W-:Y:S05]  /*49fe0*/  @P0 BRA `(.L_x_658) ;  /* 0xfffffffc00e80947 */ /* 0x000fea000383ffff */
[----:B------:R-:W-:Y:S05]  /*49ff0*/  BSYNC.RECONVERGENT B1 ;  /* 0x0000000000017941 */ /* 0x000fea0003800200 */
.L_x_657:
[----:B------:R-:W-:Y:S01]  /*4a000*/  LOP3.LUT P0, RZ, R0, 0xff, RZ, 0xc0, !PT ;  /* 0x000000ff00ff7812 */ /* 0x000fe2000780c0ff */
[----:B------:R-:W-:Y:S01]  /*4a010*/  BSSY.RECONVERGENT B1, `(.L_x_659) ;  /* 0x000000f000017945 */ /* 0x000fe20003800200 */
[----:B------:R-:W-:-:S11]  /*4a020*/  IMAD.MOV.U32 R4, RZ, RZ, R5 ;  /* 0x000000ffff047224 */ /* 0x000fd600078e0005 */
[----:B------:R-:W-:Y:S05]  /*4a030*/  @!P0 BRA `(.L_x_660) ;  /* 0x0000000000308947 */ /* 0x000fea0003800000 */
[----:B------:R-:W-:Y:S01]  /*4a040*/  BSSY.RECONVERGENT B2, `(.L_x_661) ;  /* 0x000000a000027945 */ /* 0x000fe20003800200 */
[----:B------:R-:W-:-:S07]  /*4a050*/  IMAD.MOV.U32 R4, RZ, RZ, RZ ;  /* 0x000000ffff047224 */ /* 0x000fce00078e00ff */
.L_x_662:
        /* <DEDUP_REMOVED lines=9> */
.L_x_661:
[----:B------:R-:W-:-:S07]  /*4a0f0*/  IMAD.MOV.U32 R4, RZ, RZ, R6 ;  /* 0x000000ffff047224 */ /* 0x000fce00078e0006 */
.L_x_660:
[----:B------:R-:W-:Y:S05]  /*4a100*/  BSYNC.RECONVERGENT B1 ;  /* 0x0000000000017941 */ /* 0x000fea0003800200 */
.L_x_659:
        /* <DEDUP_REMOVED lines=21> */
[C---:B--2---:R-:W-:Y:S02]  /*4a260*/  PRMT R95, R4.reuse, 0x7770, RZ ;  /* 0x00007770045f7816 */ /* 0x044fe400000000ff */
        /* <DEDUP_REMOVED lines=11> */
[C---:B---3--:R-:W-:Y:S02]  /*4a320*/  PRMT R107, R60.reuse, 0x7770, RZ ;  /* 0x000077703c6b7816 */ /* 0x048fe400000000ff */
        /* <DEDUP_REMOVED lines=14> */
[C---:B------:R-:W-:Y:S02]  /*4a410*/  PRMT R113, R62.reuse, 0x7770, RZ ;  /* 0x000077703e717816 */ /* 0x040fe400000000ff */
[C---:B------:R-:W-:Y:S02]  /*4a420*/  PRMT R114, R62.reuse, 0x7771, RZ ;  /* 0x000077713e727816 */ /* 0x040fe400000000ff */
[----:B------:R-:W-:-:S02]  /*4a430*/  PRMT R115, R62, 0x7772, RZ ;  /* 0x000077723e737816 */ /* 0x000fc400000000ff */
[C---:B------:R-:W-:Y:S02]  /*4a440*/  PRMT R116, R63.reuse, 0x7770, RZ ;  /* 0x000077703f747816 */ /* 0x040fe400000000ff */
[C---:B------:R-:W-:Y:S02]  /*4a450*/  PRMT R117, R63.reuse, 0x7771, RZ ;  /* 0x000077713f757816 */ /* 0x040fe400000000ff */
[----:B------:R-:W-:Y:S02]  /*4a460*/  PRMT R118, R63, 0x7772, RZ ;  /* 0x000077723f767816 */ /* 0x000fe400000000ff */
[----:B----4-:R-:W-:Y:S02]  /*4a470*/  PRMT R119, R89, 0x7770, RZ ;  /* 0x0000777059777816 */ /* 0x010fe400000000ff */
[----:B------:R-:W-:Y:S02]  /*4a480*/  PRMT R62, R62, 0x7773, RZ ;  /* 0x000077733e3e7816 */ /* 0x000fe400000000ff */
[----:B------:R-:W-:-:S02]  /*4a490*/  PRMT R63, R63, 0x7773, RZ ;  /* 0x000077733f3f7816 */ /* 0x000fc400000000ff */
[----:B------:R-:W-:Y:S02]  /*4a4a0*/  PRMT R89, R89, 0x7771, RZ ;  /* 0x0000777159597816 */ /* 0x000fe400000000ff */
[----:B------:R-:W-:Y:S02]  /*4a4b0*/  PRMT R136, R86, 0x7610, R136 ;  /* 0x0000761056887816 */ /* 0x000fe40000000088 */
        /* <DEDUP_REMOVED lines=97> */
.L_x_650:
[----:B------:R-:W-:Y:S05]  /*4aad0*/  BSYNC.RECONVERGENT B0 ;  /* 0x0000000000007941 */ /* 0x000fea0003800200 */
.L_x_649:
[----:B------:R-:W2:Y:S04]  /*4aae0*/  LDL R101, [R1+0x688] ;  /* 0x0006880001657983 */ /* 0x000ea80000100800 */
[----:B-1----:R-:W3:Y:S04]  /*4aaf0*/  LDL R100, [R1+0x6c8] ;  /* 0x0006c80001647983 */ /* 0x002ee80000100800 */
        /* <DEDUP_REMOVED lines=29> */
[----:B--2---:R-:W-:-:S02]  /*4acd0*/  IMAD.MOV.U32 R102, RZ, RZ, R101 ;  /* 0x000000ffff667224 */ /* 0x004fc400078e0065 */
[----:B---3--:R-:W-:Y:S02]  /*4ace0*/  IMAD.MOV.U32 R101, RZ, RZ, R100 ;  /* 0x000000ffff657224 */ /* 0x008fe400078e0064 */
[----:B------:R-:W-:Y:S02]  /*4acf0*/  IMAD.MOV.U32 R103, RZ, RZ, R102 ;  /* 0x000000ffff677224 */ /* 0x000fe400078e0066 */
[----:B----4-:R-:W-:Y:S02]  /*4ad00*/  IMAD.MOV.U32 R100, RZ, RZ, R99 ;  /* 0x000000ffff647224 */ /* 0x010fe400078e0063 */
        /* <DEDUP_REMOVED lines=41> */
[----:B------:R-:W2:Y:S01]  /*4afa0*/  LDL R4, [R1+0x69c] ;  /* 0x00069c0001047983 */ /* 0x000ea20000100800 */
        /* <DEDUP_REMOVED lines=8> */
[----:B------:R-:W-:Y:S01]  /*4b030*/  IMAD.MOV.U32 R80, RZ, RZ, R74 ;  /* 0x000000ffff507224 */ /* 0x000fe200078e004a */
[----:B------:R-:W3:Y:S01]  /*4b040*/  LDL R5, [R1+0x6a0] ;  /* 0x0006a00001057983 */ /* 0x000ee20000100800 */
[----:B------:R-:W-:-:S02]  /*4b050*/  IMAD.MOV.U32 R74, RZ, RZ, R72 ;  /* 0x000000ffff4a7224 */ /* 0x000fc400078e0048 */
[----:B------:R-:W-:Y:S02]  /*4b060*/  IMAD.MOV.U32 R72, RZ, RZ, R61 ;  /* 0x000000ffff487224 */ /* 0x000fe400078e003d */
[----:B------:R-:W-:Y:S02]  /*4b070*/  IMAD.MOV.U32 R61, RZ, RZ, R16 ;  /* 0x000000ffff3d7224 */ /* 0x000fe400078e0010 */
[----:B------:R-:W-:Y:S02]  /*4b080*/  IMAD.MOV.U32 R16, RZ, RZ, R7 ;  /* 0x000000ffff107224 */ /* 0x000fe400078e0007 */
[----:B------:R-:W-:Y:S02]  /*4b090*/  IMAD.MOV.U32 R7, RZ, RZ, R6 ;  /* 0x000000ffff077224 */ /* 0x000fe400078e0006 */
[----:B------:R-:W4:Y:S01]  /*4b0a0*/  LDL R6, [R1+0x6a4] ;  /* 0x0006a40001067983 */ /* 0x000f220000100800 */
        /* <DEDUP_REMOVED lines=31> */
[----:B------:R-:W-:Y:S01]  /*4b2a0*/  LOP3.LUT R73, R73, 0xffff, RZ, 0xc0, !PT ;  /* 0x0000ffff49497812 */ /* 0x000fe200078ec0ff */
[----:B------:R-:W-:-:S02]  /*4b2b0*/  IMAD.MOV.U32 R80, RZ, RZ, R61 ;  /* 0x000000ffff507224 */ /* 0x000fc400078e003d */
[----:B------:R-:W-:Y:S02]  /*4b2c0*/  IMAD.MOV.U32 R61, RZ, RZ, R16 ;  /* 0x000000ffff3d7224 */ /* 0x000fe400078e0010 */
[----:B------:R-:W-:Y:S02]  /*4b2d0*/  IMAD.MOV.U32 R74, RZ, RZ, R72 ;  /* 0x000000ffff4a7224 */ /* 0x000fe400078e0048 */
[----:B------:R-:W-:Y:S01]  /*4b2e0*/  IMAD.MOV.U32 R16, RZ, RZ, R7 ;  /* 0x000000ffff107224 */ /* 0x000fe200078e0007 */
[----:B------:R-:W4:Y:S01]  /*4b2f0*/  LDL R72, [R1+0x6a8] ;  /* 0x0006a80001487983 */ /* 0x000f220000100800 */
[----:B------:R-:W-:-:S03]  /*4b300*/  IMAD.MOV.U32 R109, RZ, RZ, R107 ;  /* 0x000000ffff6d7224 */ /* 0x000fc600078e006b */
[----:B------:R-:W4:Y:S01]  /*4b310*/  LDL R7, [R1+0x6b0] ;  /* 0x0006b00001077983 */ /* 0x000f220000100800 */
[----:B--2---:R-:W-:-:S04]  /*4b320*/  LOP3.LUT R4, R4, 0xffff, RZ, 0xc0, !PT ;  /* 0x0000ffff04047812 */ /* 0x004fc800078ec0ff */
[----:B------:R-:W-:Y:S02]  /*4b330*/  PRMT R73, R4, 0x3340, R73 ;  /* 0x0000334004497816 */ /* 0x000fe40000000049 */
[----:B---3--:R-:W-:Y:S02]  /*4b340*/  LOP3.LUT R5, R5, 0xffff, RZ, 0xc0, !PT ;  /* 0x0000ffff05057812 */ /* 0x008fe400078ec0ff */
[----:B----4-:R-:W-:-:S04]  /*4b350*/  LOP3.LUT R6, R6, 0xffff, RZ, 0xc0, !PT ;  /* 0x0000ffff06067812 */ /* 0x010fc800078ec0ff */
[----:B------:R-:W-:Y:S02]  /*4b360*/  PRMT R4, R6, 0x3340, R5 ;  /* 0x0000334006047816 */ /* 0x000fe40000000005 */
[----:B------:R-:W-:Y:S02]  /*4b370*/  LOP3.LUT R6, R109, 0xffff, RZ, 0xc0, !PT ;  /* 0x0000ffff6d067812 */ /* 0x000fe400078ec0ff */
        /* <DEDUP_REMOVED lines=17> */
[----:B------:R-:W3:Y:S01]  /*4b490*/  LDL R16, [R1+0x6ac] ;  /* 0x0006ac0001107983 */ /* 0x000ee20000100800 */
[----:B------:R-:W-:Y:S02]  /*4b4a0*/  LOP3.LUT R72, R72, 0xffff, RZ, 0xc0, !PT ;  /* 0x0000ffff48487812 */ /* 0x000fe400078ec0ff */
[----:B------:R-:W-:-:S04]  /*4b4b0*/  LOP3.LUT R7, R7, 0xffff, RZ, 0xc0, !PT ;  /* 0x0000ffff07077812 */ /* 0x000fc800078ec0ff */
[----:B------:R-:W-:Y:S02]  /*4b4c0*/  PRMT R72, R7, 0x3340, R72 ;  /* 0x0000334007487816 */ /* 0x000fe40000000048 */
[----:B--2---:R-:W-:Y:S02]  /*4b4d0*/  LOP3.LUT R7, R109, 0xffff, RZ, 0xc0, !PT ;  /* 0x0000ffff6d077812 */ /* 0x004fe400078ec0ff */
[----:B------:R-:W2:Y:S01]  /*4b4e0*/  LDL R109, [R1+0x68c] ;  /* 0x00068c00016d7983 */ /* 0x000ea20000100800 */
[----:B------:R-:W-:Y:S02]  /*4b4f0*/  IMAD.MOV.U32 R107, RZ, RZ, R103 ;  /* 0x000000ffff6b7224 */ /* 0x000fe400078e0067 */
[----:B------:R-:W-:Y:S02]  /*4b500*/  IMAD.MOV.U32 R103, RZ, RZ, R101 ;  /* 0x000000ffff677224 */ /* 0x000fe400078e0065 */
[----:B------:R-:W-:Y:S02]  /*4b510*/  IMAD.MOV.U32 R101, RZ, RZ, R99 ;  /* 0x000000ffff657224 */ /* 0x000fe400078e0063 */
[----:B------:R-:W-:-:S02]  /*4b520*/  IMAD.MOV.U32 R99, RZ, RZ, R96 ;  /* 0x000000ffff637224 */ /* 0x000fc400078e0060 */
[----:B------:R-:W-:Y:S02]  /*4b530*/  IMAD.MOV.U32 R96, RZ, RZ, R93 ;  /* 0x000000ffff607224 */ /* 0x000fe400078e005d */
[----:B------:R-:W-:Y:S01]  /*4b540*/  IMAD.MOV.U32 R93, RZ, RZ, R61 ;  /* 0x000000ffff5d7224 */ /* 0x000fe200078e003d */
[----:B------:R-:W-:Y:S02]  /*4b550*/  LOP3.LUT R61, R0, 0xffff, RZ, 0xc0, !PT ;  /* 0x0000ffff003d7812 */ /* 0x000fe400078ec0ff */
[----:B---3--:R-:W-:-:S04]  /*4b560*/  LOP3.LUT R16, R16, 0xffff, RZ, 0xc0, !PT ;  /* 0x0000ffff10107812 */ /* 0x008fc800078ec0ff */
        /* <DEDUP_REMOVED lines=9> */
[----:B--2---:R-:W-:Y:S01]  /*4b600*/  LOP3.LUT R61, R109, 0xffff, RZ, 0xc0, !PT ;  /* 0x0000ffff6d3d7812 */ /* 0x004fe200078ec0ff */
        /* <DEDUP_REMOVED lines=28> */
[----:B------:R-:W-:Y:S01]  /*4b7d0*/  IMAD.MOV.U32 R75, RZ, RZ, R63 ;  /* 0x000000ffff4b7224 */ /* 0x000fe200078e003f */
[----:B------:R-:W2:Y:S04]  /*4b7e0*/  LDL R18, [R1+0x690] ;  /* 0x0006900001127983 */ /* 0x000ea80000100800 */
[----:B------:R-:W3:Y:S01]  /*4b7f0*/  LDL R63, [R1+0x6fc] ;  /* 0x0006fc00013f7983 */ /* 0x000ee20000100800 */
[----:B------:R-:W-:-:S04]  /*4b800*/  IMAD.MOV.U32 R111, RZ, RZ, R110 ;  /* 0x000000ffff6f7224 */ /* 0x000fc800078e006e */
[----:B------:R-:W-:Y:S01]  /*4b810*/  IMAD.MOV.U32 R112, RZ, RZ, R111 ;  /* 0x000000ffff707224 */ /* 0x000fe200078e006f */
[----:B------:R-:W-:-:S03]  /*4b820*/  PRMT R6, R7, 0x3340, R6 ;  /* 0x0000334007067816 */ /* 0x000fc60000000006 */
[----:B------:R-:W-:Y:S01]  /*4b830*/  IMAD.MOV.U32 R113, RZ, RZ, R112 ;  /* 0x000000ffff717224 */ /* 0x000fe200078e0070 */
[----:B------:R-:W-:Y:S02]  /*4b840*/  PRMT R7, R61, 0x3340, R16 ;  /* 0x000033403d077816 */ /* 0x000fe40000000010 */
[----:B--2---:R-:W-:Y:S02]  /*4b850*/  LOP3.LUT R18, R18, 0xffff, RZ, 0xc0, !PT ;  /* 0x0000ffff12127812 */ /* 0x004fe400078ec0ff */
[----:B---3--:R-:W-:-:S04]  /*4b860*/  LOP3.LUT R63, R63, 0xffff, RZ, 0xc0, !PT ;  /* 0x0000ffff3f3f7812 */ /* 0x008fc800078ec0ff */
        /* <DEDUP_REMOVED lines=10> */
[----:B------:R-:W-:Y:S01]  /*4b910*/  IMAD.MOV.U32 R111, RZ, RZ, R110 ;  /* 0x000000ffff6f7224 */ /* 0x000fe200078e006e */
[----:B------:R-:W3:Y:S01]  /*4b920*/  LDL R24, [R1+0x694] ;  /* 0x0006940001187983 */ /* 0x000ee20000100800 */
[----:B------:R-:W-:Y:S02]  /*4b930*/  IMAD.MOV.U32 R110, RZ, RZ, R109 ;  /* 0x000000ffff6e7224 */ /* 0x000fe400078e006d */
[----:B------:R-:W-:-:S02]  /*4b940*/  IMAD.MOV.U32 R109, RZ, RZ, R108 ;  /* 0x000000ffff6d7224 */ /* 0x000fc400078e006c */
[----:B------:R-:W-:Y:S02]  /*4b950*/  IMAD.MOV.U32 R108, RZ, RZ, R107 ;  /* 0x000000ffff6c7224 */ /* 0x000fe400078e006b */
[----:B------:R-:W-:Y:S02]  /*4b960*/  IMAD.MOV.U32 R107, RZ, RZ, R96 ;  /* 0x000000ffff6b7224 */ /* 0x000fe400078e0060 */
[----:B------:R-:W-:Y:S02]  /*4b970*/  IMAD.MOV.U32 R96, RZ, RZ, R75 ;  /* 0x000000ffff607224 */ /* 0x000fe400078e004b */
[----:B------:R-:W4:Y:S01]  /*4b980*/  LDL R75, [R1+0x700] ;  /* 0x00070000014b7983 */ /* 0x000f220000100800 */
[----:B--2---:R-:W-:-:S03]  /*4b990*/  LOP3.LUT R63, R113, 0xffff, RZ, 0xc0, !PT ;  /* 0x0000ffff713f7812 */ /* 0x004fc600078ec0ff */
[----:B------:R-:W2:Y:S01]  /*4b9a0*/  LDL R113, [R1+0x67c] ;  /* 0x00067c0001717983 */ /* 0x000ea20000100800 */
[----:B------:R-:W-:Y:S02]  /*4b9b0*/  IMAD.MOV.U32 R112, RZ, RZ, R111 ;  /* 0x000000ffff707224 */ /* 0x000fe400078e006f */
[----:B------:R-:W-:Y:S02]  /*4b9c0*/  IMAD.MOV.U32 R111, RZ, RZ, R110 ;  /* 0x000000ffff6f7224 */ /* 0x000fe400078e006e */
[----:B------:R-:W-:Y:S02]  /*4b9d0*/  IMAD.MOV.U32 R110, RZ, RZ, R109 ;  /* 0x000000ffff6e7224 */ /* 0x000fe400078e006d */
[----:B------:R-:W-:Y:S02]  /*4b9e0*/  IMAD.MOV.U32 R91, RZ, RZ, R89 ;  /* 0x000000ffff5b7224 */ /* 0x000fe400078e0059 */
[----:B------:R-:W-:Y:S01]  /*4b9f0*/  IMAD.MOV.U32 R109, RZ, RZ, R108 ;  /* 0x000000ffff6d7224 */ /* 0x000fe200078e006c */
[----:B------:R-:W2:Y:S01]  /*4ba00*/  LDL R89, [R1+0x6f0] ;  /* 0x0006f00001597983 */ /* 0x000ea20000100800 */
[----:B---3--:R-:W-:Y:S01]  /*4ba10*/  LOP3.LUT R24, R24, 0xffff, RZ, 0xc0, !PT ;  /* 0x0000ffff18187812 */ /* 0x008fe200078ec0ff */
[----:B------:R-:W-:-:S02]  /*4ba20*/  IMAD.MOV.U32 R108, RZ, RZ, R107 ;  /* 0x000000ffff6c7224 */ /* 0x000fc400078e006b */
[----:B------:R-:W-:Y:S02]  /*4ba30*/  IMAD.MOV.U32 R107, RZ, RZ, R96 ;  /* 0x000000ffff6b7224 */ /* 0x000fe400078e0060 */
[----:B------:R-:W3:Y:S01]  /*4ba40*/  LDL R96, [R1+0x5cc] ;  /* 0x0005cc0001607983 */ /* 0x000ee20000100800 */
[----:B----4-:R-:W-:-:S04]  /*4ba50*/  LOP3.LUT R75, R75, 0xffff, RZ, 0xc0, !PT ;  /* 0x0000ffff4b4b7812 */ /* 0x010fc800078ec0ff */
[----:B------:R-:W-:Y:S02]  /*4ba60*/  PRMT R61, R75, 0x3340, R24 ;  /* 0x000033404b3d7816 */ /* 0x000fe40000000018 */
[----:B--2---:R-:W-:Y:S02]  /*4ba70*/  LOP3.LUT R24, R113, 0xffff, RZ, 0xc0, !PT ;  /* 0x0000ffff71187812 */ /* 0x004fe400078ec0ff */
[----:B------:R-:W2:Y:S01]  /*4ba80*/  LDL R113, [R1+0x6e8] ;  /* 0x0006e80001717983 */ /* 0x000ea20000100800 */
[----:B------:R-:W-:Y:S02]  /*4ba90*/  LOP3.LUT R60, R60, 0xffff, RZ, 0xc0, !PT ;  /* 0x0000ffff3c3c7812 */ /* 0x000fe400078ec0ff */
[----:B------:R-:W-:Y:S02]  /*4baa0*/  LOP3.LUT R87, R87, 0xffff, RZ, 0xc0, !PT ;  /* 0x0000ffff57577812 */ /* 0x000fe400078ec0ff */
[----:B------:R-:W-:Y:S02]  /*4bab0*/  LOP3.LUT R62, R62, 0xffff, RZ, 0xc0, !PT ;  /* 0x0000ffff3e3e7812 */ /* 0x000fe400078ec0ff */
[----:B------:R-:W-:-:S02]  /*4bac0*/  PRMT R73, R4, 0x5410, R73 ;  /* 0x0000541004497816 */ /* 0x000fc40000000049 */
[----:B------:R-:W-:Y:S02]  /*4bad0*/  LOP3.LUT R89, R89, 0xffff, RZ, 0xc0, !PT ;  /* 0x0000ffff59597812 */ /* 0x000fe400078ec0ff */
[----:B------:R-:W-:Y:S02]  /*4bae0*/  PRMT R4, R61, 0x5410, R16 ;  /* 0x000054103d047816 */ /* 0x000fe40000000010 */
[----:B------:R-:W-:Y:S02]  /*4baf0*/  PRMT R18, R63, 0x3340, R18 ;  /* 0x000033403f127816 */ /* 0x000fe40000000012 */
[----:B------:R-:W-:Y:S02]  /*4bb00*/  PRMT R60, R87, 0x3340, R60 ;  /* 0x00003340573c7816 */ /* 0x000fe4000000003c */
[----:B---3--:R-:W-:Y:S02]  /*4bb10*/  PRMT R16, R96, 0x7604, R98 ;  /* 0x0000760460107816 */ /* 0x008fe40000000062 */
[----:B------:R-:W0:Y:S01]  /*4bb20*/  S2R R96, SR_LANEID ;  /* 0x0000000000607919 */ /* 0x000e220000000000 */
[----:B------:R-:W-:-:S02]  /*4bb30*/  PRMT R89, R89, 0x3340, R62 ;  /* 0x0000334059597816 */ /* 0x000fc4000000003e */
        /* <DEDUP_REMOVED lines=23> */
[----:B------:R-:W-:-:S02]  /*4bcb0*/  LOP3.LUT R94, R94, 0xffff, RZ, 0xc0, !PT ;  /* 0x0000ffff5e5e7812 */ /* 0x000fc400078ec0ff */
[----:B------:R-:W-:Y:S02]  /*4bcc0*/  PRMT R90, R99, 0x3340, R90 ;  /* 0x00003340635a7816 */ /* 0x000fe4000000005a */
[----:B------:R-:W-:Y:S02]  /*4bcd0*/  PRMT R72, R5, 0x5410, R72 ;  /* 0x0000541005487816 */ /* 0x000fe40000000048 */
[----:B------:R-:W-:Y:S02]  /*4bce0*/  PRMT R5, R7, 0x5410, R6 ;  /* 0x0000541007057816 */ /* 0x000fe40000000006 */
[----:B------:R-:W-:Y:S02]  /*4bcf0*/  PRMT R6, R89, 0x5410, R60 ;  /* 0x0000541059067816 */ /* 0x000fe4000000003c */
[----:B------:R-:W-:Y:S01]  /*4bd00*/  PRMT R60, R93, 0x5410, R74 ;  /* 0x000054105d3c7816 */ /* 0x000fe2000000004a */
[----:B------:R1:W-:Y:S04]  /*4bd10*/  STL.U16 [R1+0x3d8], R16 ;  /* 0x0003d81001007387 */ /* 0x0003e80000100400 */
[----:B------:R1:W-:Y:S04]  /*4bd20*/  STL.64 [R1+0x3a8], R72 ;  /* 0x0003a84801007387 */ /* 0x0003e80000100a00 */
[----:B------:R1:W-:Y:S04]  /*4bd30*/  STL.64 [R1+0x3a0], R196 ;  /* 0x0003a0c401007387 */ /* 0x0003e80000100a00 */
[----:B-----5:R1:W-:Y:S04]  /*4bd40*/  STL [R1+0x3dc], R252 ;  /* 0x0003dcfc01007387 */ /* 0x0203e80000100800 */
[----:B------:R1:W-:Y:S01]  /*4bd50*/  STL.64 [R1+0x3e0], R250 ;  /* 0x0003e0fa01007387 */ /* 0x0003e20000100a00 */
[----:B0-----:R-:W-:-:S02]  /*4bd60*/  ISETP.NE.AND P0, PT, R96, RZ, PT ;  /* 0x000000ff6000720c */ /* 0x001fc40003f05270 */
[----:B--2---:R-:W-:-:S04]  /*4bd70*/  LOP3.LUT R75, R113, 0xffff, RZ, 0xc0, !PT ;  /* 0x0000ffff714b7812 */ /* 0x004fc800078ec0ff */
[----:B------:R-:W-:Y:S02]  /*4bd80*/  PRMT R75, R75, 0x3340, R24 ;  /* 0x000033404b4b7816 */ /* 0x000fe40000000018 */
[----:B------:R-:W-:-:S04]  /*4bd90*/  LOP3.LUT R24, R112, 0xffff, RZ, 0xc0, !PT ;  /* 0x0000ffff70187812 */ /* 0x000fc800078ec0ff */
[----:B------:R-:W-:Y:S02]  /*4bda0*/  PRMT R24, R63, 0x3340, R24 ;  /* 0x000033403f187816 */ /* 0x000fe40000000018 */
[----:B------:R-:W-:-:S04]  /*4bdb0*/  LOP3.LUT R63, R107, 0xffff, RZ, 0xc0, !PT ;  /* 0x0000ffff6b3f7812 */ /* 0x000fc800078ec0ff */
[----:B------:R-:W-:Y:S02]  /*4bdc0*/  PRMT R63, R63, 0x3340, R62 ;  /* 0x000033403f3f7816 */ /* 0x000fe4000000003e */
[----:B------:R-:W-:Y:S02]  /*4bdd0*/  PRMT R62, R95, 0x3340, R86 ;  /* 0x000033405f3e7816 */ /* 0x000fe40000000056 */
        /* <DEDUP_REMOVED lines=12> */
[----:B------:R1:W-:Y:S04]  /*4bea0*/  STL.128 [R1+0x3b0], R4 ;  /* 0x0003b00401007387 */ /* 0x0003e80000100c00 */
[----:B------:R1:W-:Y:S04]  /*4beb0*/  STL.128 [R1+0x3c0], R60 ;  /* 0x0003c03c01007387 */ /* 0x0003e80000100c00 */
[----:B------:R1:W-:Y:S01]  /*4bec0*/  STL.64 [R1+0x3d0], R74 ;  /* 0x0003d04a01007387 */ /* 0x0003e20000100a00 */
[----:B------:R-:W-:Y:S05]  /*4bed0*/  @P0 BRA `(.L_x_648) ;  /* 0x0000000400580947 */ /* 0x000fea0003800000 */
[----:B------:R-:W-:Y:S01]  /*4bee0*/  STL.128 [R1+0x3b0], R8 ;  /* 0x0003b00801007387 */ /* 0x000fe20000100c00 */
[----:B-1----:R-:W-:Y:S01]  /*4bef0*/  IMAD.MOV.U32 R250, RZ, RZ, R2 ;  /* 0x000000fffffa7224 */ /* 0x002fe200078e0002 */
[----:B------:R-:W-:Y:S01]  /*4bf00*/  PRMT R63, R67, 0x7610, R63 ;  /* 0x00007610433f7816 */ /* 0x000fe2000000003f */
[----:B------:R-:W-:Y:S01]  /*4bf10*/  IMAD.MOV.U32 R251, RZ, RZ, R3 ;  /* 0x000000fffffb7224 */ /* 0x000fe200078e0003 */
[----:B------:R-:W-:Y:S01]  /*4bf20*/  STL.128 [R1+0x3c0], R12 ;  /* 0x0003c00c01007387 */ /* 0x000fe20000100c00 */
[----:B------:R-:W-:Y:S01]  /*4bf30*/  IMAD.MOV.U32 R252, RZ, RZ, R17 ;  /* 0x000000fffffc7224 */ /* 0x000fe200078e0011 */
[----:B------:R-:W-:Y:S01]  /*4bf40*/  PRMT R62, R66, 0x7610, R62 ;  /* 0x00007610423e7816 */ /* 0x000fe2000000003e */
[----:B------:R-:W-:Y:S01]  /*4bf50*/  IMAD.MOV.U32 R196, RZ, RZ, R76 ;  /* 0x000000ffffc47224 */ /* 0x000fe200078e004c */
[----:B------:R0:W-:Y:S01]  /*4bf60*/  STL [R1+0x3dc], R17 ;  /* 0x0003dc1101007387 */ /* 0x0001e20000100800 */
[----:B------:R-:W-:Y:S01]  /*4bf70*/  PRMT R61, R65, 0x7610, R61 ;  /* 0x00007610413d7816 */ /* 0x000fe2000000003d */
[----:B------:R-:W-:Y:S01]  /*4bf80*/  IMAD.MOV.U32 R197, RZ, RZ, R77 ;  /* 0x000000ffffc57224 */ /* 0x000fe200078e004d */
[----:B------:R-:W-:Y:S01]  /*4bf90*/  PRMT R60, R64, 0x7610, R60 ;  /* 0x00007610403c7816 */ /* 0x000fe2000000003c */
[----:B------:R1:W-:Y:S01]  /*4bfa0*/  STL.64 [R1+0x3e0], R2 ;  /* 0x0003e00201007387 */ /* 0x0003e20000100a00 */
[----:B------:R-:W-:-:S02]  /*4bfb0*/  PRMT R24, R33, 0x7610, R24 ;  /* 0x0000761021187816 */ /* 0x000fc40000000018 */
[----:B------:R-:W-:Y:S01]  /*4bfc0*/  PRMT R18, R31, 0x7610, R18 ;  /* 0x000076101f127816 */ /* 0x000fe20000000012 */
[----:B------:R-:W-:Y:S01]  /*4bfd0*/  STL.64 [R1+0x3a8], R78 ;  /* 0x0003a84e01007387 */ /* 0x000fe20000100a00 */
[----:B------:R-:W-:Y:S02]  /*4bfe0*/  PRMT R16, R29, 0x7610, R16 ;  /* 0x000076101d107816 */ /* 0x000fe40000000010 */
[----:B0-----:R-:W-:Y:S01]  /*4bff0*/  PRMT R17, R30, 0x7610, R17 ;  /* 0x000076101e117816 */ /* 0x001fe20000000011 */
[----:B------:R-:W-:Y:S01]  /*4c000*/  STL.64 [R1+0x3d0], R84 ;  /* 0x0003d05401007387 */ /* 0x000fe20000100a00 */
[----:B------:R-:W-:Y:S02]  /*4c010*/  PRMT R15, R28, 0x7610, R15 ;  /* 0x000076101c0f7816 */ /* 0x000fe4000000000f */
[----:B------:R-:W-:Y:S01]  /*4c020*/  PRMT R14, R27, 0x7610, R14 ;  /* 0x000076101b0e7816 */ /* 0x000fe2000000000e */
[----:B------:R-:W-:Y:S01]  /*4c030*/  STL.64 [R1+0x3a0], R76 ;  /* 0x0003a04c01007387 */ /* 0x000fe20000100a00 */
        /* <DEDUP_REMOVED lines=15> */
[C---:B-1----:R-:W-:Y:S02]  /*4c130*/  PRMT R3, R70.reuse, 0x7610, R3 ;  /* 0x0000761046037816 */ /* 0x042fe40000000003 */
        /* <DEDUP_REMOVED lines=46> */
[----:B------:R0:W-:Y:S02]  /*4c420*/  STL.U16 [R1+0x3d8], R0 ;  /* 0x0003d80001007387 */ /* 0x0001e40000100400 */
[----:B0-----:R-:W-:-:S07]  /*4c430*/  PRMT R0, R71, 0x7610, R0 ;  /* 0x0000761047007816 */ /* 0x001fce0000000000 */
.L_x_648:
[----:B------:R-:W-:Y:S05]  /*4c440*/  WARPSYNC.ALL ;  /* 0x0000000000007948 */ /* 0x000fea0003800000 */
[----:B------:R-:W-:Y:S01]  /*4c450*/  ISETP.NE.AND P0, PT, R92, RZ, PT ;  /* 0x000000ff5c00720c */ /* 0x000fe20003f05270 */
[----:B------:R-:W0:Y:S01]  /*4c460*/  S2R R2, SR_CgaCtaId ;  /* 0x0000000000027919 */ /* 0x000e220000008800 */
[----:B------:R-:W-:Y:S01]  /*4c470*/  MOV R29, 0x400 ;  /* 0x00000400001d7802 */ /* 0x000fe20000000f00 */
[----:B------:R-:W-:Y:S01]  /*4c480*/  BSSY.RECONVERGENT B1, `(.L_x_663) ;  /* 0x0000238000017945 */ /* 0x000fe20003800200 */
[----:B------:R-:W-:Y:S02]  /*4c490*/  BAR.SYNC.DEFER_BLOCKING 0x0 ;  /* 0x0000000000007b1d */ /* 0x000fe40000010000 */
[----:B0-----:R-:W-:-:S05]  /*4c4a0*/  LEA R29, R2, R29, 0x18 ;  /* 0x0000001d021d7211 */ /* 0x001fca00078ec0ff */
[----:B------:R-:W0:Y:S04]  /*4c4b0*/  LDS.128 R12, [R29+0x260] ;  /* 0x000260001d0c7984 */ /* 0x000e280000000c00 */
[----:B-1----:R-:W1:Y:S04]  /*4c4c0*/  LDS.128 R4, [R29+0x250] ;  /* 0x000250001d047984 */ /* 0x002e680000000c00 */
[----:B------:R-:W2:Y:S04]  /*4c4d0*/  LDS.128 R16, [R29+0x270] ;  /* 0x000270001d107984 */ /* 0x000ea80000000c00 */
[----:B------:R-:W3:Y:S04]  /*4c4e0*/  LDS.U16 R23, [R29+0x280] ;  /* 0x000280001d177984 */ /* 0x000ee80000000400 */
[----:B------:R-:W4:Y:S04]  /*4c4f0*/  LDS.64 R20, [R29+0x248] ;  /* 0x000248001d147984 */ /* 0x000f280000000a00 */
[----:B------:R-:W5:Y:S04]  /*4c500*/  LDS R22, [R29+0x284] ;  /* 0x000284001d167984 */ /* 0x000f680000000800 */
[----:B------:R-:W5:Y:S01]  /*4c510*/  LDS.64 R2, [R29+0x288] ;  /* 0x000288001d027984 */ /* 0x000f620000000a00 */
[----:B0-----:R-:W-:-:S02]  /*4c520*/  IMAD.MOV.U32 R8, RZ, RZ, R14 ;  /* 0x000000ffff087224 */ /* 0x001fc400078e000e */
[----:B------:R-:W-:Y:S02]  /*4c530*/  IMAD.MOV.U32 R9, RZ, RZ, R15 ;  /* 0x000000ffff097224 */ /* 0x000fe400078e000f */
[----:B------:R-:W-:Y:S01]  /*4c540*/  IMAD.MOV.U32 R14, RZ, RZ, R12 ;  /* 0x000000ffff0e7224 */ /* 0x000fe200078e000c */
[----:B-1----:R0:W-:Y:S01]  /*4c550*/  STL.64 [R1+0x168], R4 ;  /* 0x0001680401007387 */ /* 0x0021e20000100a00 */
[----:B------:R-:W-:Y:S02]  /*4c560*/  IMAD.MOV.U32 R15, RZ, RZ, R13 ;  /* 0x000000ffff0f7224 */ /* 0x000fe400078e000d */
[----:B------:R-:W-:Y:S01]  /*4c570*/  IMAD.MOV.U32 R12, RZ, RZ, R6 ;  /* 0x000000ffff0c7224 */ /* 0x000fe200078e0006 */
[----:B--2---:R0:W-:Y:S01]  /*4c580*/  STL.64 [R1+0x190], R18 ;  /* 0x0001901201007387 */ /* 0x0041e20000100a00 */
[----:B------:R-:W-:Y:S02]  /*4c590*/  IMAD.MOV.U32 R10, RZ, RZ, R16 ;  /* 0x000000ffff0a7224 */ /* 0x000fe400078e0010 */
[----:B------:R-:W-:Y:S01]  /*4c5a0*/  IMAD.MOV.U32 R11, RZ, RZ, R17 ;  /* 0x000000ffff0b7224 */ /* 0x000fe200078e0011 */
[----:B---3--:R-:W-:Y:S01]  /*4c5b0*/  PRMT R6, R23, 0x7710, RZ ;  /* 0x0000771017067816 */ /* 0x008fe200000000ff */
[----:B------:R-:W-:Y:S01]  /*4c5c0*/  IMAD.MOV.U32 R13, RZ, RZ, R7 ;  /* 0x000000ffff0d7224 */ /* 0x000fe200078e0007 */
[----:B----4-:R0:W-:Y:S04]  /*4c5d0*/  STL.64 [R1+0x160], R20 ;  /* 0x0001601401007387 */ /* 0x0101e80000100a00 */
[----:B------:R0:W-:Y:S04]  /*4c5e0*/  STL.128 [R1+0x180], R8 ;  /* 0x0001800801007387 */ /* 0x0001e80000100c00 */
[----:B------:R0:W-:Y:S04]  /*4c5f0*/  STL.128 [R1+0x170], R12 ;  /* 0x0001700c01007387 */ /* 0x0001e80000100c00 */
[----:B------:R0:W-:Y:S04]  /*4c600*/  STL.U16 [R1+0x198], R6 ;  /* 0x0001980601007387 */ /* 0x0001e80000100400 */
[----:B-----5:R0:W-:Y:S04]  /*4c610*/  STL [R1+0x19c], R22 ;  /* 0x00019c1601007387 */ /* 0x0201e80000100800 */
[----:B------:R0:W-:Y:S01]  /*4c620*/  STL.64 [R1+0x1a0], R2 ;  /* 0x0001a00201007387 */ /* 0x0001e20000100a00 */
[----:B------:R-:W-:Y:S05]  /*4c630*/  @!P0 BRA `(.L_x_664) ;  /* 0x0000002000708947 */ /* 0x000fea0003800000 */
[----:B------:R-:W-:Y:S01]  /*4c640*/  ISETP.NE.U32.AND P0, PT, R196, RZ, PT ;  /* 0x000000ffc400720c */ /* 0x000fe20003f05070 */
[----:B------:R-:W-:Y:S01]  /*4c650*/  BSSY.RECONVERGENT B0, `(.L_x_665) ;  /* 0x00000db000007945 */ /* 0x000fe20003800200 */
[----:B------:R-:W-:Y:S02]  /*4c660*/  IADD3 R196, P1, PT, R20, R196, RZ ;  /* 0x000000c414c47210 */ /* 0x000fe40007f3e0ff */
[----:B------:R-:W-:-:S03]  /*4c670*/  ISETP.NE.AND.EX P0, PT, R197, RZ, PT, P0 ;  /* 0x000000ffc500720c */ /* 0x000fc60003f05300 */
[----:B------:R-:W-:-:S10]  /*4c680*/  IMAD.X R197, R21, 0x1, R197, P1 ;  /* 0x0000000115c57824 */ /* 0x000fd400008e06c5 */
[----:B------:R-:W-:Y:S05]  /*4c690*/  @P0 BRA `(.L_x_666) ;  /* 0x0000000c00580947 */ /* 0x000fea0003800000 */
[----:B0-----:R-:W-:Y:S01]  /*4c6a0*/  DADD R2, R250, R2 ;  /* 0x00000000fa027229 */ /* 0x001fe20000000002 */
[----:B------:R-:W-:Y:S01]  /*4c6b0*/  IMAD.IADD R22, R252, 0x1, R22 ;  /* 0x00000001fc167824 */ /* 0x000fe200078e0216 */
[----:B------:R0:W-:Y:S01]  /*4c6c0*/  STL.U8 [R1], RZ ;  /* 0x000000ff01007387 */ /* 0x0001e20000100000 */
[----:B------:R-:W-:Y:S01]  /*4c6d0*/  BSSY.RECONVERGENT B2, `(.L_x_667) ;  /* 0x000000b000027945 */ /* 0x000fe20003800200 */
[----:B------:R-:W-:Y:S01]  /*4c6e0*/  PRMT R4, R4, 0x7770, RZ ;  /* 0x0000777004047816 */ /* 0x000fe200000000ff */
[----:B------:R-:W-:Y:S01]  /*4c6f0*/  IMAD.MOV.U32 R6, RZ, RZ, RZ ;  /* 0x000000ffff067224 */ /* 0x000fe200078e00ff */
[----:B------:R0:W-:Y:S04]  /*4c700*/  STL [R1+0x34], R22 ;  /* 0x0000341601007387 */ /* 0x0001e80000100800 */
[----:B------:R0:W-:Y:S02]  /*4c710*/  STL.64 [R1+0x38], R2 ;  /* 0x0000380201007387 */ /* 0x0001e40000100a00 */
.L_x_668:
[----:B0-----:R-:W-:-:S06]  /*4c720*/  IMAD.IADD R2, R1, 0x1, R6 ;  /* 0x0000000101027824 */ /* 0x001fcc00078e0206 */
[----:B------:R-:W2:Y:S01]  /*4c730*/  LDL.U8 R2, [R2] ;  /* 0x0000000002027983 */ /* 0x000ea20000100000 */
[----:B------:R-:W-:Y:S02]  /*4c740*/  IMAD.MOV.U32 R3, RZ, RZ, R6 ;  /* 0x000000ffff037224 */ /* 0x000fe400078e0006 */
[----:B------:R-:W-:Y:S01]  /*4c750*/  VIADD R6, R6, 0x1 ;  /* 0x0000000106067836 */ /* 0x000fe20000000000 */
[----:B--2---:R-:W-:-:S13]  /*4c760*/  ISETP.NE.AND P0, PT, R2, RZ, PT ;  /* 0x000000ff0200720c */ /* 0x004fda0003f05270 */
[----:B------:R-:W-:Y:S05]  /*4c770*/  @P0 BRA `(.L_x_668) ;  /* 0xfffffffc00e80947 */ /* 0x000fea000383ffff */
[----:B------:R-:W-:Y:S05]  /*4c780*/  BSYNC.RECONVERGENT B2 ;  /* 0x0000000000027941 */ /* 0x000fea0003800200 */
.L_x_667:
[----:B------:R-:W-:Y:S01]  /*4c790*/  LOP3.LUT P0, RZ, R4, 0xff, RZ, 0xc0, !PT ;  /* 0x000000ff04ff7812 */ /* 0x000fe2000780c0ff */
[----:B------:R-:W-:-:S12]  /*4c7a0*/  IMAD.MOV.U32 R2, RZ, RZ, R3 ;  /* 0x000000ffff027224 */ /* 0x000fd800078e0003 */
[----:B------:R-:W-:Y:S05]  /*4c7b0*/  @!P0 BRA `(.L_x_669) ;  /* 0x0000000000308947 */ /* 0x000fea0003800000 */
[----:B------:R-:W-:Y:S01]  /*4c7c0*/  BSSY.RECONVERGENT B2, `(.L_x_670) ;  /* 0x000000a000027945 */ /* 0x000fe20003800200 */
[----:B------:R-:W-:-:S07]  /*4c7d0*/  IMAD.MOV.U32 R2, RZ, RZ, RZ ;  /* 0x000000ffff027224 */ /* 0x000fce00078e00ff */
.L_x_671:
        /* <DEDUP_REMOVED lines=9> */
.L_x_670:
[----:B------:R-:W-:-:S07]  /*4c870*/  IMAD.MOV.U32 R2, RZ, RZ, R5 ;  /* 0x000000ffff027224 */ /* 0x000fce00078e0005 */
.L_x_669:
[----:B------:R-:W-:Y:S01]  /*4c880*/  IMAD.IADD R3, R1, 0x1, R2 ;  /* 0x0000000101037824 */ /* 0x000fe200078e0202 */
[----:B------:R-:W-:Y:S01]  /*4c890*/  BSSY.RECONVERGENT B2, `(.L_x_672) ;  /* 0x0000009000027945 */ /* 0x000fe20003800200 */
[----:B------:R-:W-:-:S03]  /*4c8a0*/  IMAD.MOV.U32 R2, RZ, RZ, RZ ;  /* 0x000000ffff027224 */ /* 0x000fc600078e00ff */
[----:B------:R0:W-:Y:S04]  /*4c8b0*/  STL.U8 [R3], RZ ;  /* 0x000000ff03007387 */ /* 0x0001e80000100000 */
.L_x_673:
[----:B------:R-:W-:-:S05]  /*4c8c0*/  IMAD.IADD R4, R1, 0x1, R2 ;  /* 0x0000000101047824 */ /* 0x000fca00078e0202 */
[----:B0-----:R-:W2:Y:S02]  /*4c8d0*/  LDL.U8 R3, [R4] ;  /* 0x0000000004037983 */ /* 0x001ea40000100000 */
[----:B--2---:R-:W-:Y:S01]  /*4c8e0*/  ISETP.NE.AND P0, PT, R3, RZ, PT ;  /* 0x000000ff0300720c */ /* 0x004fe20003f05270 */
[----:B------:R-:W-:Y:S02]  /*4c8f0*/  IMAD.MOV.U32 R3, RZ, RZ, R2 ;  /* 0x000000ffff037224 */ /* 0x000fe400078e0002 */
[----:B------:R-:W-:-:S10]  /*4c900*/  VIADD R2, R2, 0x1 ;  /* 0x0000000102027836 */ /* 0x000fd40000000000 */
[----:B------:R-:W-:Y:S05]  /*4c910*/  @P0 BRA `(.L_x_673) ;  /* 0xfffffffc00e80947 */ /* 0x000fea000383ffff */
[----:B------:R-:W-:Y:S05]  /*4c920*/  BSYNC.RECONVERGENT B2 ;  /* 0x0000000000027941 */ /* 0x000fea0003800200 */
.L_x_672:
[----:B------:R-:W-:Y:S01]  /*4c930*/  LOP3.LUT P0, RZ, R0, 0xff, RZ, 0xc0, !PT ;  /* 0x000000ff00ff7812 */ /* 0x000fe2000780c0ff */
[----:B------:R-:W-:Y:S01]  /*4c940*/  BSSY.RECONVERGENT B2, `(.L_x_674) ;  /* 0x000000f000027945 */ /* 0x000fe20003800200 */
[----:B------:R-:W-:-:S11]  /*4c950*/  IMAD.MOV.U32 R2, RZ, RZ, R3 ;  /* 0x000000ffff027224 */ /* 0x000fd600078e0003 */
[----:B------:R-:W-:Y:S05]  /*4c960*/  @!P0 BRA `(.L_x_675) ;  /* 0x0000000000308947 */ /* 0x000fea0003800000 */
[----:B------:R-:W-:Y:S01]  /*4c970*/  BSSY.RECONVERGENT B3, `(.L_x_676) ;  /* 0x000000a000037945 */ /* 0x000fe20003800200 */
[----:B------:R-:W-:-:S07]  /*4c980*/  IMAD.MOV.U32 R2, RZ, RZ, RZ ;  /* 0x000000ffff027224 */ /* 0x000fce00078e00ff */
.L_x_677:
        /* <DEDUP_REMOVED lines=9> */
.L_x_676:
[----:B------:R-:W-:-:S07]  /*4ca20*/  IMAD.MOV.U32 R2, RZ, RZ, R4 ;  /* 0x000000ffff027224 */ /* 0x000fce00078e0004 */
.L_x_675:
[----:B------:R-:W-:Y:S05]  /*4ca30*/  BSYNC.RECONVERGENT B2 ;  /* 0x0000000000027941 */ /* 0x000fea0003800200 */
.L_x_674:
        /* <DEDUP_REMOVED lines=156> */
.L_x_666:
[----:B------:R-:W-:Y:S05]  /*4d400*/  BSYNC.RECONVERGENT B0 ;  /* 0x0000000000007941 */ /* 0x000fea0003800200 */
.L_x_665:
        /* <DEDUP_REMOVED lines=62> */
[----:B------:R-:W2:Y:S01]  /*4d7f0*/  LDL R8, [R1+0x69c] ;  /* 0x00069c0001087983 */ /* 0x000ea20000100800 */
[----:B------:R-:W-:-:S02]  /*4d800*/  IMAD.MOV.U32 R17, RZ, RZ, R9 ;  /* 0x000000ffff117224 */ /* 0x000fc400078e0009 */
[----:B------:R-:W-:Y:S02]  /*4d810*/  IMAD.MOV.U32 R9, RZ, RZ, R7 ;  /* 0x000000ffff097224 */ /* 0x000fe400078e0007 */
[----:B------:R-:W-:Y:S02]  /*4d820*/  IMAD.MOV.U32 R7, RZ, RZ, R6 ;  /* 0x000000ffff077224 */ /* 0x000fe400078e0006 */
[----:B------:R-:W-:Y:S02]  /*4d830*/  IMAD.MOV.U32 R6, RZ, RZ, R5 ;  /* 0x000000ffff067224 */ /* 0x000fe400078e0005 */
[----:B------:R-:W3:Y:S01]  /*4d840*/  LDL R5, [R1+0x674] ;  /* 0x0006740001057983 */ /* 0x000ee20000100800 */
        /* <DEDUP_REMOVED lines=18> */
[----:B---3--:R-:W-:Y:S02]  /*4d970*/  IMAD.MOV.U32 R6, RZ, RZ, R5 ;  /* 0x000000ffff067224 */ /* 0x008fe400078e0005 */
[----:B------:R-:W3:Y:S01]  /*4d980*/  LDL R5, [R1+0x6a4] ;  /* 0x0006a40001057983 */ /* 0x000ee20000100800 */
        /* <DEDUP_REMOVED lines=51> */
[----:B------:R-:W-:Y:S01]  /*4dcc0*/  LOP3.LUT R2, R2, 0xffff, RZ, 0xc0, !PT ;  /* 0x0000ffff02027812 */ /* 0x000fe200078ec0ff */
[----:B------:R-:W-:Y:S01]  /*4dcd0*/  IMAD.MOV.U32 R24, RZ, RZ, R21 ;  /* 0x000000ffff187224 */ /* 0x000fe200078e0015 */
[----:B------:R-:W4:Y:S01]  /*4dce0*/  LDL R4, [R1+0x6a8] ;  /* 0x0006a80001047983 */ /* 0x000f220000100800 */
[----:B------:R-:W-:Y:S02]  /*4dcf0*/  IMAD.MOV.U32 R21, RZ, RZ, R20 ;  /* 0x000000ffff157224 */ /* 0x000fe400078e0014 */
[----:B------:R-:W-:Y:S01]  /*4dd00*/  IMAD.MOV.U32 R20, RZ, RZ, R19 ;  /* 0x000000ffff147224 */ /* 0x000fe200078e0013 */
[----:B------:R-:W2:Y:S01]  /*4dd10*/  LDL R7, [R1+0x6b0] ;  /* 0x0006b00001077983 */ /* 0x000ea20000100800 */
[----:B------:R-:W-:Y:S02]  /*4dd20*/  IMAD.MOV.U32 R19, RZ, RZ, R17 ;  /* 0x000000ffff137224 */ /* 0x000fe400078e0011 */
[----:B------:R-:W-:-:S02]  /*4dd30*/  IMAD.MOV.U32 R17, RZ, RZ, R9 ;  /* 0x000000ffff117224 */ /* 0x000fc400078e0009 */
[----:B------:R-:W-:Y:S02]  /*4dd40*/  IMAD.MOV.U32 R9, RZ, RZ, R6 ;  /* 0x000000ffff097224 */ /* 0x000fe400078e0006 */
[----:B------:R-:W-:Y:S01]  /*4dd50*/  IMAD.MOV.U32 R42, RZ, RZ, R40 ;  /* 0x000000ffff2a7224 */ /* 0x000fe200078e0028 */
[----:B------:R-:W4:Y:S01]  /*4dd60*/  LDL R6, [R1+0x6ac] ;  /* 0x0006ac0001067983 */ /* 0x000f220000100800 */
[----:B---3--:R-:W-:-:S04]  /*4dd70*/  LOP3.LUT R5, R5, 0xffff, RZ, 0xc0, !PT ;  /* 0x0000ffff05057812 */ /* 0x008fc800078ec0ff */
[----:B------:R-:W-:Y:S02]  /*4dd80*/  PRMT R2, R5, 0x3340, R2 ;  /* 0x0000334005027816 */ /* 0x000fe40000000002 */
[----:B------:R-:W-:Y:S02]  /*4dd90*/  LOP3.LUT R5, R42, 0xffff, RZ, 0xc0, !PT ;  /* 0x0000ffff2a057812 */ /* 0x000fe400078ec0ff */
[----:B------:R-:W3:Y:S01]  /*4dda0*/  LDL R42, [R1+0x6f4] ;  /* 0x0006f400012a7983 */ /* 0x000ee20000100800 */
[----:B------:R-:W-:Y:S02]  /*4ddb0*/  IMAD.MOV.U32 R40, RZ, RZ, R36 ;  /* 0x000000ffff287224 */ /* 0x000fe400078e0024 */
[----:B------:R-:W-:Y:S02]  /*4ddc0*/  IMAD.MOV.U32 R36, RZ, RZ, R34 ;  /* 0x000000ffff247224 */ /* 0x000fe400078e0022 */
[----:B------:R-:W-:Y:S02]  /*4ddd0*/  IMAD.MOV.U32 R34, RZ, RZ, R30 ;  /* 0x000000ffff227224 */ /* 0x000fe400078e001e */
[----:B------:R-:W-:-:S02]  /*4dde0*/  IMAD.MOV.U32 R30, RZ, RZ, R27 ;  /* 0x000000ffff1e7224 */ /* 0x000fc400078e001b */
[----:B------:R-:W-:Y:S02]  /*4ddf0*/  IMAD.MOV.U32 R27, RZ, RZ, R25 ;  /* 0x000000ffff1b7224 */ /* 0x000fe400078e0019 */
[----:B------:R-:W-:Y:S02]  /*4de00*/  IMAD.MOV.U32 R25, RZ, RZ, R21 ;  /* 0x000000ffff197224 */ /* 0x000fe400078e0015 */
[----:B------:R-:W-:Y:S01]  /*4de10*/  IMAD.MOV.U32 R21, RZ, RZ, R9 ;  /* 0x000000ffff157224 */ /* 0x000fe200078e0009 */
[----:B------:R-:W-:Y:S02]  /*4de20*/  LOP3.LUT R9, R0, 0xffff, RZ, 0xc0, !PT ;  /* 0x0000ffff00097812 */ /* 0x000fe400078ec0ff */
[----:B----4-:R-:W-:-:S04]  /*4de30*/  LOP3.LUT R6, R6, 0xffff, RZ, 0xc0, !PT ;  /* 0x0000ffff06067812 */ /* 0x010fc800078ec0ff */
[----:B------:R-:W-:Y:S02]  /*4de40*/  PRMT R9, R9, 0x3340, R6 ;  /* 0x0000334009097816 */ /* 0x000fe40000000006 */
[----:B---3--:R-:W-:Y:S02]  /*4de50*/  LOP3.LUT R6, R42, 0xffff, RZ, 0xc0, !PT ;  /* 0x0000ffff2a067812 */ /* 0x008fe400078ec0ff */
[----:B------:R-:W3:Y:S01]  /*4de60*/  LDL R42, [R1+0x68c] ;  /* 0x00068c00012a7983 */ /* 0x000ee20000100800 */
[----:B------:R-:W-:Y:S02]  /*4de70*/  LOP3.LUT R4, R4, 0xffff, RZ, 0xc0, !PT ;  /* 0x0000ffff04047812 */ /* 0x000fe400078ec0ff */
[----:B--2---:R-:W-:-:S04]  /*4de80*/  LOP3.LUT R7, R7, 0xffff, RZ, 0xc0, !PT ;  /* 0x0000ffff07077812 */ /* 0x004fc800078ec0ff */
[----:B------:R-:W-:Y:S02]  /*4de90*/  PRMT R4, R7, 0x3340, R4 ;  /* 0x0000334007047816 */ /* 0x000fe40000000004 */
[----:B---3--:R-:W-:Y:S02]  /*4dea0*/  LOP3.LUT R7, R42, 0xffff, RZ, 0xc0, !PT ;  /* 0x0000ffff2a077812 */ /* 0x008fe400078ec0ff */
[----:B------:R-:W2:Y:S01]  /*4deb0*/  LDL R42, [R1+0x6f8] ;  /* 0x0006f800012a7983 */ /* 0x000ea20000100800 */
[----:B------:R-:W-:Y:S02]  /*4dec0*/  LOP3.LUT R3, R3, 0xffff, RZ, 0xc0, !PT ;  /* 0x0000ffff03037812 */ /* 0x000fe400078ec0ff */
[----:B------:R-:W-:Y:S01]  /*4ded0*/  LOP3.LUT R8, R8, 0xffff, RZ, 0xc0, !PT ;  /* 0x0000ffff08087812 */ /* 0x000fe200078ec0ff */
[----:B------:R-:W-:-:S03]  /*4dee0*/  IMAD.MOV.U32 R41, RZ, RZ, R37 ;  /* 0x000000ffff297224 */ /* 0x000fc600078e0025 */
[----:B------:R-:W-:Y:S02]  /*4def0*/  PRMT R3, R8, 0x3340, R3 ;  /* 0x0000334008037816 */ /* 0x000fe40000000003 */
[----:B------:R-:W-:Y:S02]  /*4df00*/  PRMT R5, R6, 0x3340, R5 ;  /* 0x0000334006057816 */ /* 0x000fe40000000005 */
[----:B--2---:R-:W-:Y:S01]  /*4df10*/  LOP3.LUT R8, R42, 0xffff, RZ, 0xc0, !PT ;  /* 0x0000ffff2a087812 */ /* 0x004fe200078ec0ff */
[----:B------:R-:W-:-:S04]  /*4df20*/  IMAD.MOV.U32 R42, RZ, RZ, R41 ;  /* 0x000000ffff2a7224 */ /* 0x000fc800078e0029 */
[----:B------:R-:W-:-:S04]  /*4df30*/  IMAD.MOV.U32 R43, RZ, RZ, R42 ;  /* 0x000000ffff2b7224 */ /* 0x000fc800078e002a */
[----:B------:R-:W-:-:S04]  /*4df40*/  IMAD.MOV.U32 R44, RZ, RZ, R43 ;  /* 0x000000ffff2c7224 */ /* 0x000fc800078e002b */
[----:B------:R-:W-:-:S04]  /*4df50*/  IMAD.MOV.U32 R45, RZ, RZ, R44 ;  /* 0x000000ffff2d7224 */ /* 0x000fc800078e002c */
[----:B------:R-:W-:-:S05]  /*4df60*/  IMAD.MOV.U32 R46, RZ, RZ, R45 ;  /* 0x000000ffff2e7224 */ /* 0x000fca00078e002d */
[----:B------:R-:W-:Y:S02]  /*4df70*/  LOP3.LUT R6, R46, 0xffff, RZ, 0xc0, !PT ;  /* 0x0000ffff2e067812 */ /* 0x000fe400078ec0ff */
[----:B------:R-:W2:Y:S01]  /*4df80*/  LDL R46, [R1+0x6e4] ;  /* 0x0006e400012e7983 */ /* 0x000ea20000100800 */
        /* <DEDUP_REMOVED lines=35> */
[----:B------:R-:W-:Y:S02]  /*4e1c0*/  PRMT R8, R8, 0x3340, R7 ;  /* 0x0000334008087816 */ /* 0x000fe40000000007 */
[----:B--2---:R-:W-:-:S02]  /*4e1d0*/  LOP3.LUT R7, R46, 0xffff, RZ, 0xc0, !PT ;  /* 0x0000ffff2e077812 */ /* 0x004fc400078ec0ff */
[----:B------:R-:W2:Y:S01]  /*4e1e0*/  LDL R46, [R1+0x67c] ;  /* 0x00067c00012e7983 */ /* 0x000ea20000100800 */
[----:B------:R-:W-:Y:S02]  /*4e1f0*/  IMAD.MOV.U32 R43, RZ, RZ, R42 ;  /* 0x000000ffff2b7224 */ /* 0x000fe400078e002a */
[----:B------:R-:W-:Y:S02]  /*4e200*/  IMAD.MOV.U32 R42, RZ, RZ, R41 ;  /* 0x000000ffff2a7224 */ /* 0x000fe400078e0029 */
[----:B------:R-:W-:Y:S02]  /*4e210*/  IMAD.MOV.U32 R41, RZ, RZ, R40 ;  /* 0x000000ffff297224 */ /* 0x000fe400078e0028 */
[----:B------:R-:W-:Y:S02]  /*4e220*/  IMAD.MOV.U32 R40, RZ, RZ, R30 ;  /* 0x000000ffff287224 */ /* 0x000fe400078e001e */
[----:B------:R-:W-:Y:S02]  /*4e230*/  IMAD.MOV.U32 R30, RZ, RZ, R13 ;  /* 0x000000ffff1e7224 */ /* 0x000fe400078e000d */
[----:B------:R-:W-:-:S02]  /*4e240*/  IMAD.MOV.U32 R13, RZ, RZ, R12 ;  /* 0x000000ffff0d7224 */ /* 0x000fc400078e000c */
[----:B------:R-:W-:Y:S01]  /*4e250*/  IMAD.MOV.U32 R44, RZ, RZ, R43 ;  /* 0x000000ffff2c7224 */ /* 0x000fe200078e002b */
[----:B------:R-:W2:Y:S01]  /*4e260*/  LDL R12, [R1+0x694] ;  /* 0x00069400010c7983 */ /* 0x000ea20000100800 */
[----:B------:R-:W-:Y:S02]  /*4e270*/  IMAD.MOV.U32 R43, RZ, RZ, R42 ;  /* 0x000000ffff2b7224 */ /* 0x000fe400078e002a */
[----:B------:R-:W-:Y:S02]  /*4e280*/  IMAD.MOV.U32 R42, RZ, RZ, R41 ;  /* 0x000000ffff2a7224 */ /* 0x000fe400078e0029 */
[----:B------:R-:W-:Y:S02]  /*4e290*/  IMAD.MOV.U32 R41, RZ, RZ, R40 ;  /* 0x000000ffff297224 */ /* 0x000fe400078e0028 */
[----:B------:R-:W-:Y:S02]  /*4e2a0*/  IMAD.MOV.U32 R40, RZ, RZ, R30 ;  /* 0x000000ffff287224 */ /* 0x000fe400078e001e */
[----:B------:R-:W-:-:S02]  /*4e2b0*/  IMAD.MOV.U32 R30, RZ, RZ, R13 ;  /* 0x000000ffff1e7224 */ /* 0x000fc400078e000d */
[----:B------:R-:W2:Y:S01]  /*4e2c0*/  LDL R13, [R1+0x700] ;  /* 0x00070000010d7983 */ /* 0x000ea20000100800 */
[----:B------:R-:W-:-:S03]  /*4e2d0*/  IMAD.MOV.U32 R20, RZ, RZ, R17 ;  /* 0x000000ffff147224 */ /* 0x000fc600078e0011 */
[----:B------:R-:W2:Y:S01]  /*4e2e0*/  LDL R17, [R1+0x6f0] ;  /* 0x0006f00001117983 */ /* 0x000ea20000100800 */
[----:B------:R-:W-:Y:S01]  /*4e2f0*/  IMAD.MOV.U32 R45, RZ, RZ, R44 ;  /* 0x000000ffff2d7224 */ /* 0x000fe200078e002c */
[----:B---3--:R-:W-:Y:S02]  /*4e300*/  LOP3.LUT R10, R10, 0xffff, RZ, 0xc0, !PT ;  /* 0x0000ffff0a0a7812 */ /* 0x008fe400078ec0ff */
[----:B----4-:R-:W-:-:S04]  /*4e310*/  LOP3.LUT R11, R11, 0xffff, RZ, 0xc0, !PT ;  /* 0x0000ffff0b0b7812 */ /* 0x010fc800078ec0ff */
[----:B------:R-:W-:Y:S01]  /*4e320*/  PRMT R10, R11, 0x3340, R10 ;  /* 0x000033400b0a7816 */ /* 0x000fe2000000000a */
[----:B------:R-:W-:Y:S02]  /*4e330*/  IMAD.MOV.U32 R44, RZ, RZ, R43 ;  /* 0x000000ffff2c7224 */ /* 0x000fe400078e002b */
[----:B------:R-:W-:Y:S02]  /*4e340*/  IMAD.MOV.U32 R43, RZ, RZ, R42 ;  /* 0x000000ffff2b7224 */ /* 0x000fe400078e002a */
[----:B------:R-:W-:Y:S02]  /*4e350*/  IMAD.MOV.U32 R42, RZ, RZ, R41 ;  /* 0x000000ffff2a7224 */ /* 0x000fe400078e0029 */
[----:B------:R-:W-:Y:S02]  /*4e360*/  IMAD.MOV.U32 R41, RZ, RZ, R40 ;  /* 0x000000ffff297224 */ /* 0x000fe400078e0028 */
[----:B------:R-:W-:Y:S02]  /*4e370*/  IMAD.MOV.U32 R40, RZ, RZ, R30 ;  /* 0x000000ffff287224 */ /* 0x000fe400078e001e */
[----:B------:R-:W3:Y:S01]  /*4e380*/  LDL R30, [R1+0x5cc] ;  /* 0x0005cc00011e7983 */ /* 0x000ee20000100800 */
[----:B--2---:R-:W-:-:S03]  /*4e390*/  LOP3.LUT R11, R46, 0xffff, RZ, 0xc0, !PT ;  /* 0x0000ffff2e0b7812 */ /* 0x004fc600078ec0ff */
[----:B------:R-:W2:Y:S01]  /*4e3a0*/  LDL R46, [R1+0x6e8] ;  /* 0x0006e800012e7983 */ /* 0x000ea20000100800 */
[----:B------:R-:W-:Y:S02]  /*4e3b0*/  LOP3.LUT R14, R14, 0xffff, RZ, 0xc0, !PT ;  /* 0x0000ffff0e0e7812 */ /* 0x000fe400078ec0ff */
[----:B------:R-:W-:Y:S02]  /*4e3c0*/  LOP3.LUT R15, R15, 0xffff, RZ, 0xc0, !PT ;  /* 0x0000ffff0f0f7812 */ /* 0x000fe400078ec0ff */
[----:B------:R-:W-:Y:S02]  /*4e3d0*/  LOP3.LUT R16, R16, 0xffff, RZ, 0xc0, !PT ;  /* 0x0000ffff10107812 */ /* 0x000fe400078ec0ff */
[----:B------:R-:W-:Y:S02]  /*4e3e0*/  LOP3.LUT R12, R12, 0xffff, RZ, 0xc0, !PT ;  /* 0x0000ffff0c0c7812 */ /* 0x000fe400078ec0ff */
[----:B------:R-:W-:Y:S02]  /*4e3f0*/  PRMT R7, R7, 0x3340, R6 ;  /* 0x0000334007077816 */ /* 0x000fe40000000006 */
        /* <DEDUP_REMOVED lines=42> */
[----:B------:R1:W-:Y:S04]  /*4e6a0*/  STL.64 [R1+0x3a0], R196 ;  /* 0x0003a0c401007387 */ /* 0x0003e80000100a00 */
[----:B------:R1:W-:Y:S04]  /*4e6b0*/  STL.64 [R1+0x3a8], R2 ;  /* 0x0003a80201007387 */ /* 0x0003e80000100a00 */
[----:B-----5:R1:W-:Y:S04]  /*4e6c0*/  STL [R1+0x3dc], R252 ;  /* 0x0003dcfc01007387 */ /* 0x0203e80000100800 */
[----:B------:R1:W-:Y:S01]  /*4e6d0*/  STL.64 [R1+0x3e0], R250 ;  /* 0x0003e0fa01007387 */ /* 0x0003e20000100a00 */
[----:B--2---:R-:W-:-:S04]  /*4e6e0*/  LOP3.LUT R12, R46, 0xffff, RZ, 0xc0, !PT ;  /* 0x0000ffff2e0c7812 */ /* 0x004fc800078ec0ff */
[----:B------:R-:W-:Y:S02]  /*4e6f0*/  PRMT R12, R12, 0x3340, R11 ;  /* 0x000033400c0c7816 */ /* 0x000fe4000000000b */
[----:B------:R-:W-:-:S04]  /*4e700*/  LOP3.LUT R11, R45, 0xffff, RZ, 0xc0, !PT ;  /* 0x0000ffff2d0b7812 */ /* 0x000fc800078ec0ff */
[----:B------:R-:W-:Y:S02]  /*4e710*/  PRMT R11, R14, 0x3340, R11 ;  /* 0x000033400e0b7816 */ /* 0x000fe4000000000b */
[----:B------:R-:W-:-:S04]  /*4e720*/  LOP3.LUT R14, R41, 0xffff, RZ, 0xc0, !PT ;  /* 0x0000ffff290e7812 */ /* 0x000fc800078ec0ff */
[----:B------:R-:W-:Y:S02]  /*4e730*/  PRMT R15, R15, 0x3340, R14 ;  /* 0x000033400f0f7816 */ /* 0x000fe4000000000e */
[----:B------:R-:W-:-:S04]  /*4e740*/  LOP3.LUT R14, R37, 0xffff, RZ, 0xc0, !PT ;  /* 0x0000ffff250e7812 */ /* 0x000fc800078ec0ff */
[----:B------:R-:W-:Y:S02]  /*4e750*/  PRMT R19, R19, 0x3340, R14 ;  /* 0x0000334013137816 */ /* 0x000fe4000000000e */
[----:B------:R-:W-:Y:S02]  /*4e760*/  PRMT R7, R12, 0x5410, R7 ;  /* 0x000054100c077816 */ /* 0x000fe40000000007 */
[----:B------:R-:W-:Y:S02]  /*4e770*/  PRMT R9, R16, 0x5410, R11 ;  /* 0x0000541010097816 */ /* 0x000fe4000000000b */
[----:B---3--:R-:W-:Y:S02]  /*4e780*/  PRMT R14, R30, 0x7604, R33 ;  /* 0x000076041e0e7816 */ /* 0x008fe40000000021 */
[----:B------:R-:W-:Y:S02]  /*4e790*/  PRMT R11, R20, 0x5410, R15 ;  /* 0x00005410140b7816 */ /* 0x000fe4000000000f */
[----:B------:R-:W-:-:S02]  /*4e7a0*/  PRMT R13, R24, 0x5410, R19 ;  /* 0x00005410180d7816 */ /* 0x000fc40000000013 */
[----:B------:R-:W-:Y:S01]  /*4e7b0*/  PRMT R12, R31, 0x5410, R26 ;  /* 0x000054101f0c7816 */ /* 0x000fe2000000001a */
[----:B------:R1:W-:Y:S04]  /*4e7c0*/  STL.U16 [R1+0x3d8], R14 ;  /* 0x0003d80e01007387 */ /* 0x0003e80000100400 */
[----:B------:R1:W-:Y:S04]  /*4e7d0*/  STL.128 [R1+0x3b0], R4 ;  /* 0x0003b00401007387 */ /* 0x0003e80000100c00 */
[----:B------:R1:W-:Y:S04]  /*4e7e0*/  STL.128 [R1+0x3c0], R8 ;  /* 0x0003c00801007387 */ /* 0x0003e80000100c00 */
[----:B------:R1:W-:Y:S02]  /*4e7f0*/  STL.64 [R1+0x3d0], R12 ;  /* 0x0003d00c01007387 */ /* 0x0003e40000100a00 */
.L_x_664:
[----:B------:R-:W-:Y:S05]  /*4e800*/  BSYNC.RECONVERGENT B1 ;  /* 0x0000000000017941 */ /* 0x000fea0003800200 */
.L_x_663:
[----:B------:R-:W2:Y:S04]  /*4e810*/  LDL.LU R42, [R1+0x690] ;  /* 0x00069000012a7983 */ /* 0x000ea80000300800 */
[----:B------:R-:W3:Y:S04]  /*4e820*/  LDL R41, [R1+0x5cc] ;  /* 0x0005cc0001297983 */ /* 0x000ee80000100800 */
[----:B------:R-:W4:Y:S04]  /*4e830*/  LDL.LU R39, [R1+0x680] ;  /* 0x0006800001277983 */ /* 0x000f280000300800 */
[----:B------:R-:W5:Y:S04]  /*4e840*/  LDL R38, [R1+0x5d0] ;  /* 0x0005d00001267983 */ /* 0x000f680000100800 */
        /* <DEDUP_REMOVED lines=11> */
[----:B0-----:R-:W5:Y:S04]  /*4e900*/  LDL.LU R21, [R1+0x650] ;  /* 0x0006500001157983 */ /* 0x001f680000300800 */
        /* <DEDUP_REMOVED lines=15> */
[----:B--2---:R-:W-:-:S02]  /*4ea00*/  IMAD.MOV.U32 R43, RZ, RZ, R42 ;  /* 0x000000ffff2b7224 */ /* 0x004fc400078e002a */
[----:B---3--:R-:W-:Y:S02]  /*4ea10*/  IMAD.MOV.U32 R42, RZ, RZ, R41 ;  /* 0x000000ffff2a7224 */ /* 0x008fe400078e0029 */
[----:B----4-:R-:W-:Y:S02]  /*4ea20*/  IMAD.MOV.U32 R41, RZ, RZ, R39 ;  /* 0x000000ffff297224 */ /* 0x010fe400078e0027 */
[----:B-----5:R-:W-:Y:S02]  /*4ea30*/  IMAD.MOV.U32 R39, RZ, RZ, R38 ;  /* 0x000000ffff277224 */ /* 0x020fe400078e0026 */
        /* <DEDUP_REMOVED lines=16> */
[----:B------:R-:W2:Y:S01]  /*4eb40*/  LDL.LU R3, [R1+0x6f4] ;  /* 0x0006f40001037983 */ /* 0x000ea20000300800 */
[----:B------:R-:W-:Y:S02]  /*4eb50*/  IMAD.MOV.U32 R44, RZ, RZ, R43 ;  /* 0x000000ffff2c7224 */ /* 0x000fe400078e002b */
[----:B------:R-:W-:Y:S02]  /*4eb60*/  IMAD.MOV.U32 R43, RZ, RZ, R41 ;  /* 0x000000ffff2b7224 */ /* 0x000fe400078e0029 */
[----:B------:R-:W-:Y:S02]  /*4eb70*/  IMAD.MOV.U32 R41, RZ, RZ, R39 ;  /* 0x000000ffff297224 */ /* 0x000fe400078e0027 */
[----:B------:R-:W-:Y:S02]  /*4eb80*/  IMAD.MOV.U32 R39, RZ, RZ, R38 ;  /* 0x000000ffff277224 */ /* 0x000fe400078e0026 */
[----:B------:R-:W-:-:S02]  /*4eb90*/  IMAD.MOV.U32 R45, RZ, RZ, R44 ;  /* 0x000000ffff2d7224 */ /* 0x000fc400078e002c */
[----:B------:R-:W-:Y:S02]  /*4eba0*/  IMAD.MOV.U32 R44, RZ, RZ, R43 ;  /* 0x000000ffff2c7224 */ /* 0x000fe400078e002b */
[----:B------:R-:W-:Y:S01]  /*4ebb0*/  IMAD.MOV.U32 R43, RZ, RZ, R39 ;  /* 0x000000ffff2b7224 */ /* 0x000fe200078e0027 */
[----:B------:R-:W-:Y:S01]  /*4ebc0*/  LOP3.LUT R2, R2, 0xffff, RZ, 0xc0, !PT ;  /* 0x0000ffff02027812 */ /* 0x000fe200078ec0ff */
[----:B------:R-:W-:Y:S02]  /*4ebd0*/  IMAD.MOV.U32 R47, RZ, RZ, R45 ;  /* 0x000000ffff2f7224 */ /* 0x000fe400078e002d */
[----:B------:R-:W-:Y:S02]  /*4ebe0*/  IMAD.MOV.U32 R45, RZ, RZ, R43 ;  /* 0x000000ffff2d7224 */ /* 0x000fe400078e002b */
[----:B------:R-:W-:Y:S01]  /*4ebf0*/  IMAD.MOV.U32 R43, RZ, RZ, R12 ;  /* 0x000000ffff2b7224 */ /* 0x000fe200078e000c */
[----:B--2---:R-:W-:-:S04]  /*4ec00*/  LOP3.LUT R3, R3, 0xffff, RZ, 0xc0, !PT ;  /* 0x0000ffff03037812 */ /* 0x004fc800078ec0ff */
[----:B------:R-:W-:Y:S02]  /*4ec10*/  PRMT R12, R3, 0x3340, R2 ;  /* 0x00003340030c7816 */ /* 0x000fe40000000002 */
[----:B------:R-:W-:Y:S02]  /*4ec20*/  LOP3.LUT R2, R47, 0xffff, RZ, 0xc0, !PT ;  /* 0x0000ffff2f027812 */ /* 0x000fe400078ec0ff */
[----:B------:R-:W2:Y:S01]  /*4ec30*/  LDL.LU R47, [R1+0x6fc] ;  /* 0x0006fc00012f7983 */ /* 0x000ea20000300800 */
[----:B------:R-:W-:Y:S02]  /*4ec40*/  IMAD.MOV.U32 R4, RZ, RZ, R210 ;  /* 0x000000ffff047224 */ /* 0x000fe400078e00d2 */
[----:B------:R-:W-:Y:S02]  /*4ec50*/  IMAD.MOV.U32 R5, RZ, RZ, R211 ;  /* 0x000000ffff057224 */ /* 0x000fe400078e00d3 */
[----:B------:R-:W-:Y:S01]  /*4ec60*/  IMAD.MOV.U32 R6, RZ, RZ, R200 ;  /* 0x000000ffff067224 */ /* 0x000fe200078e00c8 */
[----:B--2---:R-:W-:-:S02]  /*4ec70*/  LOP3.LUT R3, R47, 0xffff, RZ, 0xc0, !PT ;  /* 0x0000ffff2f037812 */ /* 0x004fc400078ec0ff */
[----:B------:R-:W2:Y:S01]  /*4ec80*/  LDL.LU R47, [R1+0x694] ;  /* 0x00069400012f7983 */ /* 0x000ea20000300800 */
[----:B------:R-:W-:-:S05]  /*4ec90*/  IMAD.MOV.U32 R7, RZ, RZ, R201 ;  /* 0x000000ffff077224 */ /* 0x000fca00078e00c9 */
[----:B------:R2:W-:Y:S02]  /*4eca0*/  STL.128 [R1+0xa0], R4 ;  /* 0x0000a00401007387 */ /* 0x0005e40000100c00 */
[----:B--2---:R-:W-:Y:S02]  /*4ecb0*/  LOP3.LUT R4, R47, 0xffff, RZ, 0xc0, !PT ;  /* 0x0000ffff2f047812 */ /* 0x004fe400078ec0ff */
[----:B------:R-:W2:Y:S02]  /*4ecc0*/  LDL.LU R47, [R1+0x700] ;  /* 0x00070000012f7983 */ /* 0x000ea40000300800 */
[----:B--2---:R-:W-:Y:S02]  /*4ecd0*/  LOP3.LUT R5, R47, 0xffff, RZ, 0xc0, !PT ;  /* 0x0000ffff2f057812 */ /* 0x004fe400078ec0ff */
[----:B------:R-:W2:Y:S02]  /*4ece0*/  LDL.LU R47, [R1+0x678] ;  /* 0x00067800012f7983 */ /* 0x000ea40000300800 */
[----:B--2---:R-:W-:-:S02]  /*4ecf0*/  LOP3.LUT R6, R47, 0xffff, RZ, 0xc0, !PT ;  /* 0x0000ffff2f067812 */ /* 0x004fc400078ec0ff */
[----:B------:R-:W2:Y:S01]  /*4ed00*/  LDL.LU R47, [R1+0x6e4] ;  /* 0x0006e400012f7983 */ /* 0x000ea20000300800 */
[----:B------:R-:W-:Y:S02]  /*4ed10*/  IMAD.MOV.U32 R8, RZ, RZ, R202 ;  /* 0x000000ffff087224 */ /* 0x000fe400078e00ca */
[----:B------:R-:W-:Y:S02]  /*4ed20*/  IMAD.MOV.U32 R9, RZ, RZ, R203 ;  /* 0x000000ffff097224 */ /* 0x000fe400078e00cb */
[----:B------:R-:W-:Y:S01]  /*4ed30*/  IMAD.MOV.U32 R10, RZ, RZ, R204 ;  /* 0x000000ffff0a7224 */ /* 0x000fe200078e00cc */
[----:B--2---:R-:W-:Y:S02]  /*4ed40*/  LOP3.LUT R7, R47, 0xffff, RZ, 0xc0, !PT ;  /* 0x0000ffff2f077812 */ /* 0x004fe400078ec0ff */
[----:B------:R-:W2:Y:S01]  /*4ed50*/  LDL.LU R47, [R1+0x67c] ;  /* 0x00067c00012f7983 */ /* 0x000ea20000300800 */
[----:B------:R-:W-:-:S05]  /*4ed60*/  IMAD.MOV.U32 R11, RZ, RZ, R205 ;  /* 0x000000ffff0b7224 */ /* 0x000fca00078e00cd */
[----:B------:R2:W-:Y:S02]  /*4ed70*/  STL.128 [R1+0xb0], R8 ;  /* 0x0000b00801007387 */ /* 0x0005e40000100c00 */
[----:B--2---:R-:W-:Y:S02]  /*4ed80*/  LOP3.LUT R8, R47, 0xffff, RZ, 0xc0, !PT ;  /* 0x0000ffff2f087812 */ /* 0x004fe400078ec0ff */
[----:B------:R-:W2:Y:S01]  /*4ed90*/  LDL.LU R47, [R1+0x6e8] ;  /* 0x0006e800012f7983 */ /* 0x000ea20000300800 */
[----:B------:R-:W-:Y:S01]  /*4eda0*/  IMAD.MOV.U32 R46, RZ, RZ, R44 ;  /* 0x000000ffff2e7224 */ /* 0x000fe200078e002c */
[----:B------:R-:W-:Y:S02]  /*4edb0*/  PRMT R10, R3, 0x3340, R2 ;  /* 0x00003340030a7816 */ /* 0x000fe40000000002 */
[----:B--2---:R-:W-:Y:S01]  /*4edc0*/  LOP3.LUT R9, R47, 0xffff, RZ, 0xc0, !PT ;  /* 0x0000ffff2f097812 */ /* 0x004fe200078ec0ff */
[----:B------:R-:W-:-:S05]  /*4edd0*/  IMAD.MOV.U32 R47, RZ, RZ, R46 ;  /* 0x000000ffff2f7224 */ /* 0x000fca00078e002e */
[----:B------:R-:W-:Y:S02]  /*4ede0*/  LOP3.LUT R2, R47, 0xffff, RZ, 0xc0, !PT ;  /* 0x0000ffff2f027812 */ /* 0x000fe400078ec0ff */
[----:B------:R-:W2:Y:S02]  /*4edf0*/  LDL.LU R47, [R1+0x6ec] ;  /* 0x0006ec00012f7983 */ /* 0x000ea40000300800 */
[----:B--2---:R-:W-:Y:S02]  /*4ee00*/  LOP3.LUT R3, R47, 0xffff, RZ, 0xc0, !PT ;  /* 0x0000ffff2f037812 */ /* 0x004fe400078ec0ff */
[----:B------:R-:W2:Y:S01]  /*4ee10*/  LDL.LU R47, [R1+0x684] ;  /* 0x00068400012f7983 */ /* 0x000ea20000300800 */
[----:B------:R-:W-:Y:S02]  /*4ee20*/  PRMT R6, R7, 0x3340, R6 ;  /* 0x0000334007067816 */ /* 0x000fe40000000006 */
[----:B--2---:R-:W-:Y:S02]  /*4ee30*/  LOP3.LUT R7, R47, 0xffff, RZ, 0xc0, !PT ;  /* 0x0000ffff2f077812 */ /* 0x004fe400078ec0ff */
[----:B------:R-:W2:Y:S01]  /*4ee40*/  LDL.LU R47, [R1+0x6f0] ;  /* 0x0006f000012f7983 */ /* 0x000ea20000300800 */
[----:B------:R-:W-:Y:S01]  /*4ee50*/  PRMT R9, R9, 0x3340, R8 ;  /* 0x0000334009097816 */ /* 0x000fe20000000008 */
        /* <DEDUP_REMOVED lines=8> */
[----:B--2---:R-:W-:Y:S02]  /*4eee0*/  LOP3.LUT R8, R47, 0xffff, RZ, 0xc0, !PT ;  /* 0x0000ffff2f087812 */ /* 0x004fe400078ec0ff */
        /* <DEDUP_REMOVED lines=16> */
[----:B------:R-:W3:Y:S01]  /*4eff0*/  LDL.LU R13, [R1+0x68c] ;  /* 0x00068c00010d7983 */ /* 0x000ee20000300800 */
[----:B------:R-:W-:-:S02]  /*4f000*/  IMAD.MOV.U32 R28, RZ, RZ, R27 ;  /* 0x000000ffff1c7224 */ /* 0x000fc400078e001b */
[----:B------:R-:W-:Y:S02]  /*4f010*/  IMAD.MOV.U32 R27, RZ, RZ, R26 ;  /* 0x000000ffff1b7224 */ /* 0x000fe400078e001a */
[----:B------:R-:W-:Y:S02]  /*4f020*/  IMAD.MOV.U32 R26, RZ, RZ, R23 ;  /* 0x000000ffff1a7224 */ /* 0x000fe400078e0017 */
[----:B------:R-:W-:Y:S02]  /*4f030*/  IMAD.MOV.U32 R23, RZ, RZ, R21 ;  /* 0x000000ffff177224 */ /* 0x000fe400078e0015 */
[----:B------:R-:W-:Y:S02]  /*4f040*/  IMAD.MOV.U32 R21, RZ, RZ, R14 ;  /* 0x000000ffff157224 */ /* 0x000fe400078e000e */
[----:B------:R-:W4:Y:S01]  /*4f050*/  LDL.LU R14, [R1+0x6f8] ;  /* 0x0006f800010e7983 */ /* 0x000f220000300800 */
        /* <DEDUP_REMOVED lines=14> */
[----:B------:R-:W5:Y:S01]  /*4f140*/  LDL.LU R21, [R1+0x658] ;  /* 0x0006580001157983 */ /* 0x000f620000300800 */
[----:B--2---:R-:W-:-:S03]  /*4f150*/  LOP3.LUT R11, R47, 0xffff, RZ, 0xc0, !PT ;  /* 0x0000ffff2f0b7812 */ /* 0x004fc600078ec0ff */
[----:B------:R-:W2:Y:S01]  /*4f160*/  LDL.LU R47, [R1+0x6d4] ;  /* 0x0006d400012f7983 */ /* 0x000ea20000300800 */
[----:B------:R-:W-:Y:S02]  /*4f170*/  IMAD.MOV.U32 R46, RZ, RZ, R45 ;  /* 0x000000ffff2e7224 */ /* 0x000fe400078e002d */
[----:B------:R-:W-:Y:S02]  /*4f180*/  IMAD.MOV.U32 R45, RZ, RZ, R44 ;  /* 0x000000ffff2d7224 */ /* 0x000fe400078e002c */
[----:B------:R-:W-:Y:S02]  /*4f190*/  IMAD.MOV.U32 R44, RZ, RZ, R43 ;  /* 0x000000ffff2c7224 */ /* 0x000fe400078e002b */
[----:B------:R-:W-:Y:S01]  /*4f1a0*/  IMAD.MOV.U32 R43, RZ, RZ, R40 ;  /* 0x000000ffff2b7224 */ /* 0x000fe200078e0028 */
[----:B------:R-:W-:Y:S01]  /*4f1b0*/  PRMT R7, R8, 0x3340, R7 ;  /* 0x0000334008077816 */ /* 0x000fe20000000007 */
[----:B------:R-:W5:Y:S01]  /*4f1c0*/  LDL.LU R40, [R1+0x698] ;  /* 0x0006980001287983 */ /* 0x000f620000300800 */
[----:B---3--:R-:W-:-:S02]  /*4f1d0*/  LOP3.LUT R13, R13, 0xffff, RZ, 0xc0, !PT ;  /* 0x0000ffff0d0d7812 */ /* 0x008fc400078ec0ff */
[----:B----4-:R-:W-:-:S04]  /*4f1e0*/  LOP3.LUT R14, R14, 0xffff, RZ, 0xc0, !PT ;  /* 0x0000ffff0e0e7812 */ /* 0x010fc800078ec0ff */
[----:B------:R-:W-:Y:S02]  /*4f1f0*/  PRMT R13, R14, 0x3340, R13 ;  /* 0x000033400e0d7816 */ /* 0x000fe4000000000d */
[----:B------:R-:W-:Y:S02]  /*4f200*/  PRMT R5, R5, 0x3340, R4 ;  /* 0x0000334005057816 */ /* 0x000fe40000000004 */
[----:B------:R-:W-:Y:S02]  /*4f210*/  PRMT R4, R3, 0x3340, R2 ;  /* 0x0000334003047816 */ /* 0x000fe40000000002 */
[----:B------:R-:W-:Y:S02]  /*4f220*/  LOP3.LUT R20, R20, 0xffff, RZ, 0xc0, !PT ;  /* 0x0000ffff14147812 */ /* 0x000fe400078ec0ff */
[----:B------:R-:W-:Y:S02]  /*4f230*/  LOP3.LUT R19, R19, 0xffff, RZ, 0xc0, !PT ;  /* 0x0000ffff13137812 */ /* 0x000fe400078ec0ff */
[----:B------:R-:W-:-:S02]  /*4f240*/  LOP3.LUT R24, R24, 0xffff, RZ, 0xc0, !PT ;  /* 0x0000ffff18187812 */ /* 0x000fc400078ec0ff */
[----:B--2---:R-:W-:Y:S01]  /*4f250*/  LOP3.LUT R14, R47, 0xffff, RZ, 0xc0, !PT ;  /* 0x0000ffff2f0e7812 */ /* 0x004fe200078ec0ff */
        /* <DEDUP_REMOVED lines=12> */
[----:B------:R-:W2:Y:S01]  /*4f320*/  LDL.LU R16, [R1+0x66c] ;  /* 0x00066c0001107983 */ /* 0x000ea20000300800 */
[----:B------:R-:W-:Y:S01]  /*4f330*/  IMAD.MOV.U32 R49, RZ, RZ, R46 ;  /* 0x000000ffff317224 */ /* 0x000fe200078e002e */
[----:B------:R-:W-:Y:S01]  /*4f340*/  LOP3.LUT R8, R45, 0xffff, RZ, 0xc0, !PT ;  /* 0x0000ffff2d087812 */ /* 0x000fe200078ec0ff */
[----:B------:R-:W-:-:S02]  /*4f350*/  IMAD.MOV.U32 R46, RZ, RZ, R44 ;  /* 0x000000ffff2e7224 */ /* 0x000fc400078e002c */
[----:B------:R-:W-:Y:S02]  /*4f360*/  IMAD.MOV.U32 R45, RZ, RZ, R42 ;  /* 0x000000ffff2d7224 */ /* 0x000fe400078e002a */
[----:B------:R-:W-:Y:S01]  /*4f370*/  IMAD.MOV.U32 R44, RZ, RZ, R41 ;  /* 0x000000ffff2c7224 */ /* 0x000fe200078e0029 */
[----:B------:R-:W3:Y:S01]  /*4f380*/  LDL R42, [R1+0x73c] ;  /* 0x00073c00012a7983 */ /* 0x000ee20000100800 */
[----:B------:R-:W-:Y:S02]  /*4f390*/  LOP3.LUT R2, R48, 0xffff, RZ, 0xc0, !PT ;  /* 0x0000ffff30027812 */ /* 0x000fe400078ec0ff */
[----:B------:R-:W-:Y:S01]  /*4f3a0*/  LOP3.LUT R3, R47, 0xffff, RZ, 0xc0, !PT ;  /* 0x0000ffff2f037812 */ /* 0x000fe200078ec0ff */
[----:B------:R-:W3:Y:S01]  /*4f3b0*/  LDL R41, [R1+0x738] ;  /* 0x0007380001297983 */ /* 0x000ee20000100800 */
[----:B------:R-:W-:-:S03]  /*4f3c0*/  PRMT R15, R14, 0x3340, R11 ;  /* 0x000033400e0f7816 */ /* 0x000fc6000000000b */
[----:B------:R-:W4:Y:S01]  /*4f3d0*/  LDL R48, [R1+0x590] ;  /* 0x0005900001307983 */ /* 0x000f220000100800 */
[----:B------:R-:W-:-:S03]  /*4f3e0*/  LOP3.LUT R11, R49, 0xffff, RZ, 0xc0, !PT ;  /* 0x0000ffff310b7812 */ /* 0x000fc600078ec0ff */
[----:B------:R-:W4:Y:S01]  /*4f3f0*/  LDL R47, [R1+0x628] ;  /* 0x00062800012f7983 */ /* 0x000f220000100800 */
[----:B-----5:R-:W-:Y:S02]  /*4f400*/  LOP3.LUT R14, R21, 0xffff, RZ, 0xc0, !PT ;  /* 0x0000ffff150e7812 */ /* 0x020fe400078ec0ff */
[----:B------:R-:W-:Y:S02]  /*4f410*/  LOP3.LUT R21, R18, 0xffff, RZ, 0xc0, !PT ;  /* 0x0000ffff12157812 */ /* 0x000fe400078ec0ff */
[----:B------:R-:W-:Y:S02]  /*4f420*/  PRMT R18, R11, 0x3340, R8 ;  /* 0x000033400b127816 */ /* 0x000fe40000000008 */
[----:B------:R-:W-:Y:S02]  /*4f430*/  LOP3.LUT R11, R45, 0xffff, RZ, 0xc0, !PT ;  /* 0x0000ffff2d0b7812 */ /* 0x000fe400078ec0ff */
[----:B------:R-:W-:Y:S02]  /*4f440*/  PRMT R20, R21, 0x3340, R20 ;  /* 0x0000334015147816 */ /* 0x000fe40000000014 */
[----:B------:R-:W-:-:S02]  /*4f450*/  PRMT R19, R19, 0x3340, R14 ;  /* 0x0000334013137816 */ /* 0x000fc4000000000e */
[----:B------:R-:W-:Y:S02]  /*4f460*/  PRMT R21, R24, 0x3340, R11 ;  /* 0x0000334018157816 */ /* 0x000fe4000000000b */
[----:B------:R-:W-:Y:S02]  /*4f470*/  PRMT R11, R13, 0x5410, R12 ;  /* 0x000054100d0b7816 */ /* 0x000fe4000000000c */
[----:B------:R-:W-:Y:S02]  /*4f480*/  PRMT R13, R20, 0x5410, R19 ;  /* 0x00005410140d7816 */ /* 0x000fe40000000013 */
[----:B------:R-:W5:Y:S01]  /*4f490*/  LDL R20, [R1+0x5a0] ;  /* 0x0005a00001147983 */ /* 0x000f620000100800 */
[----:B------:R-:W-:Y:S02]  /*4f4a0*/  LOP3.LUT R17, R17, 0xffff, RZ, 0xc0, !PT ;  /* 0x0000ffff11117812 */ /* 0x000fe400078ec0ff */
[----:B------:R-:W-:Y:S02]  /*4f4b0*/  PRMT R8, R43, 0x7604, R44 ;  /* 0x000076042b087816 */ /* 0x000fe4000000002c */
[----:B------:R-:W-:-:S02]  /*4f4c0*/  LOP3.LUT R24, R40, 0xffff, RZ, 0xc0, !PT ;  /* 0x0000ffff28187812 */ /* 0x000fc400078ec0ff */
[----:B------:R-:W-:Y:S02]  /*4f4d0*/  LOP3.LUT R25, R25, 0xffff, RZ, 0xc0, !PT ;  /* 0x0000ffff19197812 */ /* 0x000fe400078ec0ff */
[----:B------:R-:W-:Y:S02]  /*4f4e0*/  LOP3.LUT R43, R39, 0xffff, RZ, 0xc0, !PT ;  /* 0x0000ffff272b7812 */ /* 0x000fe400078ec0ff */
[----:B------:R-:W-:Y:S02]  /*4f4f0*/  LOP3.LUT R78, R38, 0xffff, RZ, 0xc0, !PT ;  /* 0x0000ffff264e7812 */ /* 0x000fe400078ec0ff */
[----:B------:R-:W-:Y:S02]  /*4f500*/  LOP3.LUT R37, R37, 0xffff, RZ, 0xc0, !PT ;  /* 0x0000ffff25257812 */ /* 0x000fe400078ec0ff */
[----:B------:R-:W-:Y:S01]  /*4f510*/  LOP3.LUT R81, R0, 0xffff, RZ, 0xc0, !PT ;  /* 0x0000ffff00517812 */ /* 0x000fe200078ec0ff */
[----:B------:R0:W-:Y:S01]  /*4f520*/  STL.U16 [R1+0x80], R8 ;  /* 0x0000800801007387 */ /* 0x0001e20000100400 */
[----:B------:R-:W-:-:S02]  /*4f530*/  LOP3.LUT R22, R22, 0xffff, RZ, 0xc0, !PT ;  /* 0x0000ffff16167812 */ /* 0x000fc400078ec0ff */
[----:B------:R-:W-:Y:S02]  /*4f540*/  PRMT R10, R5, 0x5410, R10 ;  /* 0x00005410050a7816 */ /* 0x000fe4000000000a */
        /* <DEDUP_REMOVED lines=9> */
[----:B0-----:R-:W-:-:S04]  /*4f5e0*/  PRMT R8, R78, 0x3340, R43 ;  /* 0x000033404e087816 */ /* 0x001fc8000000002b */
[----:B------:R-:W-:Y:S01]  /*4f5f0*/  PRMT R9, R8, 0x5410, R9 ;  /* 0x0000541008097816 */ /* 0x000fe20000000009 */
[----:B------:R-:W-:Y:S04]  /*4f600*/  STL.64 [R1+0x98], R208 ;  /* 0x000098d001007387 */ /* 0x000fe80000100a00 */
[----:B------:R-:W-:Y:S04]  /*4f610*/  STL.64 [R1+0xc0], R206 ;  /* 0x0000c0ce01007387 */ /* 0x000fe80000100a00 */
[----:B------:R-:W-:Y:S04]  /*4f620*/  STL.64 [R1+0x48], R196 ;  /* 0x000048c401007387 */ /* 0x000fe80000100a00 */
[----:B------:R-:W-:Y:S04]  /*4f630*/  STL [R1+0x84], R252 ;  /* 0x000084fc01007387 */ /* 0x000fe80000100800 */
[----:B------:R-:W-:Y:S04]  /*4f640*/  STL.64 [R1+0x88], R250 ;  /* 0x000088fa01007387 */ /* 0x000fe80000100a00 */
[----:B------:R-:W-:Y:S01]  /*4f650*/  STL.64 [R1+0xd0], R212 ;  /* 0x0000d0d401007387 */ /* 0x000fe20000100a00 */
[----:B------:R-:W-:Y:S01]  /*4f660*/  BSSY.RECONVERGENT B0, `(.L_x_678) ;  /* 0x00000f9000007945 */ /* 0x000fe20003800200 */
[----:B--2---:R-:W-:-:S04]  /*4f670*/  LOP3.LUT R16, R16, 0xffff, RZ, 0xc0, !PT ;  /* 0x0000ffff10107812 */ /* 0x004fc800078ec0ff */
[----:B------:R-:W-:Y:S02]  /*4f680*/  PRMT R16, R17, 0x3340, R16 ;  /* 0x0000334011107816 */ /* 0x000fe40000000010 */
[----:B------:R-:W-:Y:S02]  /*4f690*/  PRMT R17, R3, 0x3340, R2 ;  /* 0x0000334003117816 */ /* 0x000fe40000000002 */
[----:B------:R-:W-:Y:S02]  /*4f6a0*/  LOP3.LUT R3, R46, 0xffff, RZ, 0xc0, !PT ;  /* 0x0000ffff2e037812 */ /* 0x000fe400078ec0ff */
[----:B------:R-:W-:Y:S02]  /*4f6b0*/  LOP3.LUT R46, R35, 0xffff, RZ, 0xc0, !PT ;  /* 0x0000ffff232e7812 */ /* 0x000fe400078ec0ff */
[----:B---3--:R-:W-:Y:S02]  /*4f6c0*/  PRMT R14, R41, 0x7604, R42 ;  /* 0x00007604290e7816 */ /* 0x008fe4000000002a */
[----:B------:R-:W-:-:S02]  /*4f6d0*/  LOP3.LUT R42, R36, 0xffff, RZ, 0xc0, !PT ;  /* 0x0000ffff242a7812 */ /* 0x000fc400078ec0ff */
[----:B------:R-:W-:Y:S01]  /*4f6e0*/  LOP3.LUT R41, R27, 0xffff, RZ, 0xc0, !PT ;  /* 0x0000ffff1b297812 */ /* 0x000fe200078ec0ff */
[----:B------:R0:W-:Y:S01]  /*4f6f0*/  STL.U16 [R1+0xc8], R14 ;  /* 0x0000c80e01007387 */ /* 0x0001e20000100400 */
[----:B----4-:R-:W-:Y:S02]  /*4f700*/  ISETP.NE.AND P0, PT, R47, R48, PT ;  /* 0x000000302f00720c */ /* 0x010fe40003f05270 */
[----:B------:R-:W-:Y:S02]  /*4f710*/  LOP3.LUT R47, R26, 0xffff, RZ, 0xc0, !PT ;  /* 0x0000ffff1a2f7812 */ /* 0x000fe400078ec0ff */
[----:B------:R-:W-:Y:S02]  /*4f720*/  PRMT R7, R16, 0x5410, R15 ;  /* 0x0000541010077816 */ /* 0x000fe4000000000f */
[----:B------:R-:W-:Y:S02]  /*4f730*/  PRMT R6, R18, 0x5410, R17 ;  /* 0x0000541012067816 */ /* 0x000fe40000000011 */
[----:B0-----:R-:W-:-:S02]  /*4f740*/  PRMT R14, R42, 0x3340, R37 ;  /* 0x000033402a0e7816 */ /* 0x001fc40000000025 */
[----:B------:R-:W-:Y:S02]  /*4f750*/  PRMT R15, R81, 0x3340, R46 ;  /* 0x00003340510f7816 */ /* 0x000fe4000000002e */
[----:B------:R-:W-:Y:S02]  /*4f760*/  PRMT R22, R22, 0x3340, R3 ;  /* 0x0000334016167816 */ /* 0x000fe40000000003 */
[----:B------:R-:W-:Y:S02]  /*4f770*/  PRMT R16, R44, 0x3340, R39 ;  /* 0x000033402c107816 */ /* 0x000fe40000000027 */
[----:B------:R-:W-:Y:S02]  /*4f780*/  PRMT R17, R79, 0x3340, R45 ;  /* 0x000033404f117816 */ /* 0x000fe4000000002d */
[----:B------:R-:W-:Y:S02]  /*4f790*/  PRMT R18, R41, 0x3340, R40 ;  /* 0x0000334029127816 */ /* 0x000fe40000000028 */
[----:B------:R-:W-:Y:S01]  /*4f7a0*/  PRMT R19, R80, 0x3340, R47 ;  /* 0x0000334050137816 */ /* 0x000fe2000000002f */
[----:B------:R-:W-:Y:S01]  /*4f7b0*/  IMAD.MOV.U32 R3, RZ, RZ, RZ ;  /* 0x000000ffff037224 */ /* 0x000fe200078e00ff */
[----:B------:R-:W-:-:S02]  /*4f7c0*/  PRMT R8, R15, 0x5410, R14 ;  /* 0x000054100f087816 */ /* 0x000fc4000000000e */
[----:B------:R-:W-:Y:S02]  /*4f7d0*/  SEL R2, RZ, 0x1, !P0 ;  /* 0x00000001ff027807 */ /* 0x000fe40004000000 */
[----:B------:R-:W-:Y:S02]  /*4f7e0*/  PRMT R12, R21, 0x5410, R22 ;  /* 0x00005410150c7816 */ /* 0x000fe40000000016 */
[----:B------:R-:W-:Y:S02]  /*4f7f0*/  PRMT R15, R17, 0x5410, R16 ;  /* 0x00005410110f7816 */ /* 0x000fe40000000010 */
[----:B------:R-:W-:Y:S01]  /*4f800*/  PRMT R14, R19, 0x5410, R18 ;  /* 0x00005410130e7816 */ /* 0x000fe20000000012 */
[----:B------:R0:W-:Y:S04]  /*4f810*/  STL.64 [R1+0x90], R2 ;  /* 0x0000900201007387 */ /* 0x0001e80000100a00 */
[----:B-----5:R0:W-:Y:S04]  /*4f820*/  STL [R1+0xcc], R20 ;  /* 0x0000cc1401007387 */ /* 0x0201e80000100800 */
[----:B------:R0:W-:Y:S04]  /*4f830*/  STL.128 [R1+0x60], R4 ;  /* 0x0000600401007387 */ /* 0x0001e80000100c00 */
[----:B------:R0:W-:Y:S04]  /*4f840*/  STL.128 [R1+0x50], R8 ;  /* 0x0000500801007387 */ /* 0x0001e80000100c00 */
[----:B------:R0:W-:Y:S01]  /*4f850*/  STL.128 [R1+0x70], R12 ;  /* 0x0000700c01007387 */ /* 0x0001e20000100c00 */
        /* <DEDUP_REMOVED lines=8> */
.L_x_681:
[----:B-1----:R-:W-:-:S06]  /*4f8e0*/  IMAD.IADD R16, R1, 0x1, R18 ;  /* 0x0000000101107824 */ /* 0x002fcc00078e0212 */
[----:B------:R-:W2:Y:S01]  /*4f8f0*/  LDL.U8 R16, [R16] ;  /* 0x0000000010107983 */ /* 0x000ea20000100000 */
[----:B------:R-:W-:Y:S02]  /*4f900*/  IMAD.MOV.U32 R17, RZ, RZ, R18 ;  /* 0x000000ffff117224 */ /* 0x000fe400078e0012 */
[----:B------:R-:W-:Y:S01]  /*4f910*/  VIADD R18, R18, 0x1 ;  /* 0x0000000112127836 */ /* 0x000fe20000000000 */
[----:B--2---:R-:W-:-:S13]  /*4f920*/  ISETP.NE.AND P0, PT, R16, RZ, PT ;  /* 0x000000ff1000720c */ /* 0x004fda0003f05270 */
[----:B------:R-:W-:Y:S05]  /*4f930*/  @P0 BRA `(.L_x_681) ;  /* 0xfffffffc00e80947 */ /* 0x000fea000383ffff */
[----:B------:R-:W-:Y:S05]  /*4f940*/  BSYNC.RECONVERGENT B1 ;  /* 0x0000000000017941 */ /* 0x000fea0003800200 */
.L_x_680:
[----:B------:R-:W-:Y:S01]  /*4f950*/  LOP3.LUT P0, RZ, R0, 0xff, RZ, 0xc0, !PT ;  /* 0x000000ff00ff7812 */ /* 0x000fe2000780c0ff */
[----:B------:R-:W-:Y:S01]  /*4f960*/  BSSY.RECONVERGENT B1, `(.L_x_682) ;  /* 0x000000f000017945 */ /* 0x000fe20003800200 */
[----:B------:R-:W-:-:S11]  /*4f970*/  IMAD.MOV.U32 R16, RZ, RZ, R17 ;  /* 0x000000ffff107224 */ /* 0x000fd600078e0011 */
[----:B------:R-:W-:Y:S05]  /*4f980*/  @!P0 BRA `(.L_x_683) ;  /* 0x0000000000308947 */ /* 0x000fea0003800000 */
[----:B------:R-:W-:Y:S01]  /*4f990*/  BSSY.RECONVERGENT B2, `(.L_x_684) ;  /* 0x000000a000027945 */ /* 0x000fe20003800200 */
[----:B------:R-:W-:-:S07]  /*4f9a0*/  IMAD.MOV.U32 R16, RZ, RZ, RZ ;  /* 0x000000ffff107224 */ /* 0x000fce00078e00ff */
.L_x_685:
[C---:B------:R-:W-:Y:S01]  /*4f9b0*/  IADD3 R21, PT, PT, R1.reuse, R16, R17 ;  /* 0x0000001001157210 */ /* 0x040fe20007ffe011 */
[----:B------:R-:W-:-:S04]  /*4f9c0*/  IMAD.IADD R19, R1, 0x1, R16 ;  /* 0x0000000101137824 */ /* 0x000fc800078e0210 */
[----:B------:R1:W-:Y:S04]  /*4f9d0*/  STL.U8 [R21], R0 ;  /* 0x0000000015007387 */ /* 0x0003e80000100000 */
[----:B-1----:R-:W2:Y:S01]  /*4f9e0*/  LDL.U8 R0, [R19+0x51] ;  /* 0x0000510013007983 */ /* 0x002ea20000100000 */
[----:B------:R-:W-:-:S04]  /*4f9f0*/  VIADD R16, R16, 0x1 ;  /* 0x0000000110107836 */ /* 0x000fc80000000000 */
[----:B------:R-:W-:Y:S01]  /*4fa00*/  IMAD.IADD R18, R16, 0x1, R17 ;  /* 0x0000000110127824 */ /* 0x000fe200078e0211 */
[----:B--2---:R-:W-:-:S13]  /*4fa10*/  ISETP.NE.AND P0, PT, R0, RZ, PT ;  /* 0x000000ff0000720c */ /* 0x004fda0003f05270 */
[----:B------:R-:W-:Y:S05]  /*4fa20*/  @P0 BRA `(.L_x_685) ;  /* 0xfffffffc00e00947 */ /* 0x000fea000383ffff */
[----:B------:R-:W-:Y:S05]  /*4fa30*/  BSYNC.RECONVERGENT B2 ;  /* 0x0000000000027941 */ /* 0x000fea0003800200 */
.L_x_684:
[----:B------:R-:W-:-:S07]  /*4fa40*/  IMAD.MOV.U32 R16, RZ, RZ, R18 ;  /* 0x000000ffff107224 */ /* 0x000fce00078e0012 */
.L_x_683:
[----:B------:R-:W-:Y:S05]  /*4fa50*/  BSYNC.RECONVERGENT B1 ;  /* 0x0000000000017941 */ /* 0x000fea0003800200 */
.L_x_682:
[----:B------:R-:W-:Y:S01]  /*4fa60*/  IMAD.IADD R16, R1, 0x1, R16 ;  /* 0x0000000101107824 */ /* 0x000fe200078e0210 */
[----:B------:R-:W-:Y:S01]  /*4fa70*/  BSSY.RECONVERGENT B1, `(.L_x_686) ;  /* 0x0000009000017945 */ /* 0x000fe20003800200 */
[----:B------:R-:W-:-:S03]  /*4fa80*/  IMAD.MOV.U32 R0, RZ, RZ, RZ ;  /* 0x000000ffff007224 */ /* 0x000fc600078e00ff */
[----:B------:R1:W-:Y:S04]  /*4fa90*/  STL.U8 [R16], RZ ;  /* 0x000000ff10007387 */ /* 0x0003e80000100000 */
.L_x_687:
[----:B------:R-:W-:-:S05]  /*4faa0*/  IMAD.IADD R17, R1, 0x1, R0 ;  /* 0x0000000101117824 */ /* 0x000fca00078e0200 */
[----:B-1----:R-:W2:Y:S02]  /*4fab0*/  LDL.U8 R16, [R17] ;  /* 0x0000000011107983 */ /* 0x002ea40000100000 */
[----:B--2---:R-:W-:Y:S01]  /*4fac0*/  ISETP.NE.AND P0, PT, R16, RZ, PT ;  /* 0x000000ff1000720c */ /* 0x004fe20003f05270 */
[----:B------:R-:W-:Y:S02]  /*4fad0*/  IMAD.MOV.U32 R16, RZ, RZ, R0 ;  /* 0x000000ffff107224 */ /* 0x000fe400078e0000 */
[----:B------:R-:W-:-:S10]  /*4fae0*/  VIADD R0, R0, 0x1 ;  /* 0x0000000100007836 */ /* 0x000fd40000000000 */
[----:B------:R-:W-:Y:S05]  /*4faf0*/  @P0 BRA `(.L_x_687) ;  /* 0xfffffffc00e80947 */ /* 0x000fea000383ffff */
[----:B------:R-:W-:Y:S05]  /*4fb00*/  BSYNC.RECONVERGENT B1 ;  /* 0x0000000000017941 */ /* 0x000fea0003800200 */
.L_x_686:
[----:B------:R-:W-:Y:S01]  /*4fb10*/  LOP3.LUT P0, RZ, R32, 0xff, RZ, 0xc0, !PT ;  /* 0x000000ff20ff7812 */ /* 0x000fe2000780c0ff */
[----:B------:R-:W-:Y:S01]  /*4fb20*/  BSSY.RECONVERGENT B1, `(.L_x_688) ;  /* 0x000000f000017945 */ /* 0x000fe20003800200 */
[----:B------:R-:W-:-:S11]  /*4fb30*/  IMAD.MOV.U32 R0, RZ, RZ, R16 ;  /* 0x000000ffff007224 */ /* 0x000fd600078e0010 */
[----:B------:R-:W-:Y:S05]  /*4fb40*/  @!P0 BRA `(.L_x_689) ;  /* 0x0000000000308947 */ /* 0x000fea0003800000 */
[----:B------:R-:W-:Y:S01]  /*4fb50*/  BSSY.RECONVERGENT B2, `(.L_x_690) ;  /* 0x000000a000027945 */ /* 0x000fe20003800200 */
[----:B------:R-:W-:-:S07]  /*4fb60*/  IMAD.MOV.U32 R0, RZ, RZ, RZ ;  /* 0x000000ffff007224 */ /* 0x000fce00078e00ff */
.L_x_691:
        /* <DEDUP_REMOVED lines=9> */
.L_x_690:
[----:B------:R-:W-:-:S07]  /*4fc00*/  IMAD.MOV.U32 R0, RZ, RZ, R17 ;  /* 0x000000ffff007224 */ /* 0x000fce00078e0011 */
.L_x_689:
[----:B------:R-:W-:Y:S05]  /*4fc10*/  BSYNC.RECONVERGENT B1 ;  /* 0x0000000000017941 */ /* 0x000fea0003800200 */
.L_x_688:
[----:B------:R-:W-:-:S05]  /*4fc20*/  IMAD.IADD R28, R1, 0x1, R0 ;  /* 0x00000001011c7824 */ /* 0x000fca00078e0200 */
[----:B------:R1:W-:Y:S04]  /*4fc30*/  STL.U8 [R28], RZ ;  /* 0x000000ff1c007387 */ /* 0x0003e80000100000 */
[----:B------:R-:W2:Y:S04]  /*4fc40*/  LDL.128 R48, [R1] ;  /* 0x0000000001307983 */ /* 0x000ea80000100c00 */
[----:B------:R-:W3:Y:S04]  /*4fc50*/  LDL R63, [R1+0x34] ;  /* 0x00003400013f7983 */ /* 0x000ee80000100800 */
[----:B------:R-:W4:Y:S04]  /*4fc60*/  LDL.128 R16, [R1+0x10] ;  /* 0x0000100001107983 */ /* 0x000f280000100c00 */
[----:B0-----:R-:W4:Y:S04]  /*4fc70*/  LDL.128 R20, [R1+0x20] ;  /* 0x0000200001147983 */ /* 0x001f280000100c00 */
[----:B------:R-:W4:Y:S04]  /*4fc80*/  LDL.U16 R36, [R1+0x30] ;  /* 0x0000300001247983 */ /* 0x000f280000100400 */
[----:B------:R0:W5:Y:S01]  /*4fc90*/  LDL.64 R212, [R1+0x38] ;  /* 0x0000380001d47983 */ /* 0x0001620000100a00 */
[----:B--2---:R-:W-:-:S02]  /*4fca0*/  PRMT R32, R48, 0x7770, RZ ;  /* 0x0000777030207816 */ /* 0x004fc400000000ff */
[C---:B------:R-:W-:Y:S02]  /*4fcb0*/  PRMT R0, R48.reuse, 0x7771, RZ ;  /* 0x0000777130007816 */ /* 0x040fe400000000ff */
[C---:B------:R-:W-:Y:S01]  /*4fcc0*/  PRMT R26, R48.reuse, 0x7772, RZ ;  /* 0x00007772301a7816 */ /* 0x040fe200000000ff */
[----:B---3--:R2:W-:Y:S01]  /*4fcd0*/  STL [R1+0x5a0], R63 ;  /* 0x0005a03f01007387 */ /* 0x0085e20000100800 */
[----:B------:R-:W-:Y:S02]  /*4fce0*/  PRMT R27, R48, 0x7773, RZ ;  /* 0x00007773301b7816 */ /* 0x000fe400000000ff */
        /* <DEDUP_REMOVED lines=10> */
[----:B------:R-:W-:Y:S02]  /*4fd90*/  PRMT R52, R51, 0x7772, RZ ;  /* 0x0000777233347816 */ /* 0x000fe400000000ff */
[C---:B----4-:R-:W-:Y:S02]  /*4fda0*/  PRMT R53, R16.reuse, 0x7770, RZ ;  /* 0x0000777010357816 */ /* 0x050fe400000000ff */
        /* <DEDUP_REMOVED lines=9> */
[C---:B--2---:R-:W-:Y:S02]  /*4fe40*/  PRMT R63, R19.reuse, 0x7771, RZ ;  /* 0x00007771133f7816 */ /* 0x044fe400000000ff */
        /* <DEDUP_REMOVED lines=122> */
.L_x_679:
[----:B------:R-:W-:Y:S05]  /*505f0*/  BSYNC.RECONVERGENT B0 ;  /* 0x0000000000007941 */ /* 0x000fea0003800200 */
.L_x_678:
[----:B------:R-:W2:Y:S01]  /*50600*/  LDL.LU R72, [R1+0x760] ;  /* 0x0007600001487983 */ /* 0x000ea20000300800 */
[--C-:B------:R-:W-:Y:S02]  /*50610*/  PRMT R62, R78, 0x3340, R0.reuse ;  /* 0x000033404e3e7816 */ /* 0x100fe40000000000 */
[--C-:B------:R-:W-:Y:S01]  /*50620*/  PRMT R64, R80, 0x3340, R0.reuse ;  /* 0x0000334050407816 */ /* 0x100fe20000000000 */
[----:B------:R1:W-:Y:S01]  /*50630*/  STL.64 [R1+0x3f8], R8 ;  /* 0x0003f80801007387 */ /* 0x0003e20000100a00 */
[----:B------:R-:W-:-:S03]  /*50640*/  PRMT R66, R79, 0x3340, R0 ;  /* 0x000033404f427816 */ /* 0x000fc60000000000 */
[----:B------:R3:W-:Y:S04]  /*50650*/  STL.64 [R1+0x420], R14 ;  /* 0x0004200e01007387 */ /* 0x0007e80000100a00 */
        /* <DEDUP_REMOVED lines=9> */
[----:B0-----:R-:W4:Y:S04]  /*506f0*/  LDL.LU R58, [R1+0x7ec] ;  /* 0x0007ec00013a7983 */ /* 0x001f280000300800 */
        /* <DEDUP_REMOVED lines=8> */
[----:B------:R-:W4:Y:S04]  /*50780*/  LDL R74, [R1+0x73c] ;  /* 0x00073c00014a7983 */ /* 0x000f280000100800 */
        /* <DEDUP_REMOVED lines=11> */
[----:B------:R-:W4:Y:S01]  /*50840*/  LDL R63, [R1+0x5a0] ;  /* 0x0005a000013f7983 */ /* 0x000f220000100800 */
[----:B--2---:R-:W-:-:S03]  /*50850*/  LOP3.LUT R0, R72, 0xffff, RZ, 0xc0, !PT ;  /* 0x0000ffff48007812 */ /* 0x004fc600078ec0ff */
[----:B------:R-:W1:Y:S02]  /*50860*/  LDL.LU R72, [R1+0x764] ;  /* 0x0007640001487983 */ /* 0x000e640000300800 */
[----:B-1----:R-:W-:Y:S02]  /*50870*/  LOP3.LUT R9, R72, 0xffff, RZ, 0xc0, !PT ;  /* 0x0000ffff48097812 */ /* 0x002fe400078ec0ff */
[----:B------:R-:W2:Y:S02]  /*50880*/  LDL.LU R72, [R1+0x748] ;  /* 0x0007480001487983 */ /* 0x000ea40000300800 */
[----:B--2---:R-:W-:Y:S02]  /*50890*/  LOP3.LUT R8, R72, 0xffff, RZ, 0xc0, !PT ;  /* 0x0000ffff48087812 */ /* 0x004fe400078ec0ff */
[----:B------:R-:W3:Y:S02]  /*508a0*/  LDL.LU R72, [R1+0x74c] ;  /* 0x00074c0001487983 */ /* 0x000ee40000300800 */
[----:B---3--:R-:W-:-:S02]  /*508b0*/  LOP3.LUT R15, R72, 0xffff, RZ, 0xc0, !PT ;  /* 0x0000ffff480f7812 */ /* 0x008fc400078ec0ff */
[----:B------:R-:W2:Y:S02]  /*508c0*/  LDL.LU R72, [R1+0x750] ;  /* 0x0007500001487983 */ /* 0x000ea40000300800 */
[----:B--2---:R-:W-:Y:S01]  /*508d0*/  LOP3.LUT R14, R72, 0xffff, RZ, 0xc0, !PT ;  /* 0x0000ffff480e7812 */ /* 0x004fe200078ec0ff */
[----:B----4-:R-:W-:Y:S02]  /*508e0*/  IMAD.MOV.U32 R72, RZ, RZ, R71 ;  /* 0x000000ffff487224 */ /* 0x010fe400078e0047 */
        /* <DEDUP_REMOVED lines=34> */
[----:B------:R-:W2:Y:S01]  /*50b10*/  LDL R36, [R1+0x738] ;  /* 0x0007380001247983 */ /* 0x000ea20000100800 */
        /* <DEDUP_REMOVED lines=11> */
[----:B------:R-:W-:-:S03]  /*50bd0*/  IMAD.MOV.U32 R82, RZ, RZ, R75 ;  /* 0x000000ffff527224 */ /* 0x000fc600078e004b */
[----:B------:R0:W-:Y:S04]  /*50be0*/  STL.128 [R1+0x400], R16 ;  /* 0x0004001001007387 */ /* 0x0001e80000100c00 */
[----:B0-----:R-:W3:Y:S04]  /*50bf0*/  LDL R17, [R1+0x5d0] ;  /* 0x0005d00001117983 */ /* 0x001ee80000100800 */
[----:B------:R-:W3:Y:S01]  /*50c00*/  LDL R16, [R1+0x5cc] ;  /* 0x0005cc0001107983 */ /* 0x000ee20000100800 */
[----:B--2---:R-:W-:Y:S01]  /*50c10*/  PRMT R36, R36, 0x7604, R74 ;  /* 0x0000760424247816 */ /* 0x004fe2000000004a */
        /* <DEDUP_REMOVED lines=12> */
[----:B------:R-:W-:Y:S02]  /*50ce0*/  PRMT R30, R15, 0x3340, R8 ;  /* 0x000033400f1e7816 */ /* 0x000fe40000000008 */
[----:B------:R-:W-:-:S02]  /*50cf0*/  LOP3.LUT R8, R82, 0xffff, RZ, 0xc0, !PT ;  /* 0x0000ffff52087812 */ /* 0x000fc400078ec0ff */
[----:B------:R-:W2:Y:S01]  /*50d00*/  LDL.LU R82, [R1+0x7e4] ;  /* 0x0007e40001527983 */ /* 0x000ea20000300800 */
[----:B---3--:R-:W-:Y:S02]  /*50d10*/  PRMT R38, R16, 0x7604, R17 ;  /* 0x0000760410267816 */ /* 0x008fe40000000011 */
[----:B--2---:R-:W-:Y:S02]  /*50d20*/  LOP3.LUT R16, R82, 0xffff, RZ, 0xc0, !PT ;  /* 0x0000ffff52107812 */ /* 0x004fe400078ec0ff */
        /* <DEDUP_REMOVED lines=9> */
[----:B------:R-:W2:Y:S01]  /*50dc0*/  LDL.LU R82, [R1+0x7b4] ;  /* 0x0007b40001527983 */ /* 0x000ea20000300800 */
[----:B------:R-:W-:Y:S02]  /*50dd0*/  IMAD.MOV.U32 R33, RZ, RZ, R27 ;  /* 0x000000ffff217224 */ /* 0x000fe400078e001b */
[----:B------:R-:W-:Y:S01]  /*50de0*/  IMAD.MOV.U32 R58, RZ, RZ, R55 ;  /* 0x000000ffff3a7224 */ /* 0x000fe200078e0037 */
[----:B------:R-:W3:Y:S01]  /*50df0*/  LDL.LU R27, [R1+0x754] ;  /* 0x00075400011b7983 */ /* 0x000ee20000300800 */
[----:B------:R-:W-:Y:S02]  /*50e00*/  IMAD.MOV.U32 R55, RZ, RZ, R33 ;  /* 0x000000ffff377224 */ /* 0x000fe400078e0021 */
[----:B------:R-:W-:-:S02]  /*50e10*/  IMAD.MOV.U32 R75, RZ, RZ, R69 ;  /* 0x000000ffff4b7224 */ /* 0x000fc400078e0045 */
[----:B------:R-:W-:Y:S02]  /*50e20*/  IMAD.MOV.U32 R69, RZ, RZ, R65 ;  /* 0x000000ffff457224 */ /* 0x000fe400078e0041 */
[----:B------:R-:W-:Y:S02]  /*50e30*/  IMAD.MOV.U32 R65, RZ, RZ, R59 ;  /* 0x000000ffff417224 */ /* 0x000fe400078e003b */
[----:B------:R-:W-:Y:S02]  /*50e40*/  IMAD.MOV.U32 R59, RZ, RZ, R55 ;  /* 0x000000ffff3b7224 */ /* 0x000fe400078e0037 */
[----:B------:R-:W4:Y:S01]  /*50e50*/  LDL.LU R55, [R1+0x7c0] ;  /* 0x0007c00001377983 */ /* 0x000f220000300800 */
[----:B--2---:R-:W-:-:S03]  /*50e60*/  LOP3.LUT R22, R82, 0xffff, RZ, 0xc0, !PT ;  /* 0x0000ffff52167812 */ /* 0x004fc600078ec0ff */
[----:B------:R-:W2:Y:S01]  /*50e70*/  LDL.LU R82, [R1+0x7a4] ;  /* 0x0007a40001527983 */ /* 0x000ea20000300800 */
[----:B------:R-:W-:Y:S02]  /*50e80*/  IMAD.MOV.U32 R76, RZ, RZ, R68 ;  /* 0x000000ffff4c7224 */ /* 0x000fe400078e0044 */
[----:B------:R-:W-:Y:S02]  /*50e90*/  IMAD.MOV.U32 R68, RZ, RZ, R61 ;  /* 0x000000ffff447224 */ /* 0x000fe400078e003d */
[----:B------:R-:W-:Y:S02]  /*50ea0*/  IMAD.MOV.U32 R33, RZ, RZ, R28 ;  /* 0x000000ffff217224 */ /* 0x000fe400078e001c */
[----:B------:R-:W-:Y:S02]  /*50eb0*/  IMAD.MOV.U32 R61, RZ, RZ, R58 ;  /* 0x000000ffff3d7224 */ /* 0x000fe400078e003a */
[----:B------:R-:W-:Y:S01]  /*50ec0*/  IMAD.MOV.U32 R58, RZ, RZ, R33 ;  /* 0x000000ffff3a7224 */ /* 0x000fe200078e0021 */
[----:B--2---:R-:W-:Y:S01]  /*50ed0*/  LOP3.LUT R23, R82, 0xffff, RZ, 0xc0, !PT ;  /* 0x0000ffff52177812 */ /* 0x004fe200078ec0ff */
        /* <DEDUP_REMOVED lines=16> */
[----:B----4-:R-:W-:Y:S02]  /*50fe0*/  IMAD.MOV.U32 R56, RZ, RZ, R55 ;  /* 0x000000ffff387224 */ /* 0x010fe400078e0037 */
        /* <DEDUP_REMOVED lines=13> */
[----:B---3--:R-:W-:Y:S01]  /*510c0*/  LOP3.LUT R27, R27, 0xffff, RZ, 0xc0, !PT ;  /* 0x0000ffff1b1b7812 */ /* 0x008fe200078ec0ff */
[----:B------:R-:W-:Y:S01]  /*510d0*/  IMAD.MOV.U32 R55, RZ, RZ, R54 ;  /* 0x000000ffff377224 */ /* 0x000fe200078e0036 */
[----:B------:R-:W-:Y:S01]  /*510e0*/  PRMT R3, R3, 0x3340, R3 ;  /* 0x0000334003037816 */ /* 0x000fe20000000003 */
[----:B------:R-:W-:Y:S01]  /*510f0*/  IMAD.MOV.U32 R54, RZ, RZ, R52 ;  /* 0x000000ffff367224 */ /* 0x000fe200078e0034 */
[----:B------:R-:W-:Y:S01]  /*51100*/  PRMT R34, R81, 0x3340, R34 ;  /* 0x0000334051227816 */ /* 0x000fe20000000022 */
[----:B------:R-:W-:Y:S01]  /*51110*/  IMAD.MOV.U32 R52, RZ, RZ, R51 ;  /* 0x000000ffff347224 */ /* 0x000fe200078e0033 */
[----:B------:R-:W-:Y:S01]  /*51120*/  PRMT R28, R9, 0x3340, R0 ;  /* 0x00003340091c7816 */ /* 0x000fe20000000000 */
[----:B------:R-:W-:Y:S01]  /*51130*/  IMAD.MOV.U32 R51, RZ, RZ, R50 ;  /* 0x000000ffff337224 */ /* 0x000fe200078e0032 */
[----:B------:R-:W2:Y:S01]  /*51140*/  LDL.LU R26, [R1+0x794] ;  /* 0x00079400011a7983 */ /* 0x000ea20000300800 */
[----:B------:R-:W-:-:S03]  /*51150*/  IMAD.MOV.U32 R50, RZ, RZ, R48 ;  /* 0x000000ffff327224 */ /* 0x000fc600078e0030 */
[----:B------:R-:W3:Y:S01]  /*51160*/  LDL.LU R48, [R1+0x7a8] ;  /* 0x0007a80001307983 */ /* 0x000ee20000300800 */
[----:B------:R-:W-:Y:S02]  /*51170*/  PRMT R33, R27, 0x3340, R14 ;  /* 0x000033401b217816 */ /* 0x000fe4000000000e */
[----:B------:R-:W-:Y:S01]  /*51180*/  LOP3.LUT R27, R83, 0xffff, RZ, 0xc0, !PT ;  /* 0x0000ffff531b7812 */ /* 0x000fe200078ec0ff */
        /* <DEDUP_REMOVED lines=16> */
[----:B------:R-:W4:Y:S01]  /*51290*/  LDL.LU R55, [R1+0x7f8] ;  /* 0x0007f80001377983 */ /* 0x000f220000300800 */
[----:B------:R-:W-:-:S02]  /*512a0*/  IMAD.MOV.U32 R89, RZ, RZ, R58 ;  /* 0x000000ffff597224 */ /* 0x000fc400078e003a */
[----:B------:R-:W-:Y:S02]  /*512b0*/  IMAD.MOV.U32 R88, RZ, RZ, R59 ;  /* 0x000000ffff587224 */ /* 0x000fe400078e003b */
[----:B------:R-:W-:Y:S02]  /*512c0*/  IMAD.MOV.U32 R87, RZ, RZ, R60 ;  /* 0x000000ffff577224 */ /* 0x000fe400078e003c */
[----:B------:R-:W-:Y:S02]  /*512d0*/  IMAD.MOV.U32 R86, RZ, RZ, R67 ;  /* 0x000000ffff567224 */ /* 0x000fe400078e0043 */
[----:B------:R-:W-:Y:S02]  /*512e0*/  IMAD.MOV.U32 R85, RZ, RZ, R68 ;  /* 0x000000ffff557224 */ /* 0x000fe400078e0044 */
[----:B------:R-:W-:Y:S02]  /*512f0*/  IMAD.MOV.U32 R84, RZ, RZ, R69 ;  /* 0x000000ffff547224 */ /* 0x000fe400078e0045 */
[----:B---3--:R-:W-:-:S02]  /*51300*/  IMAD.MOV.U32 R50, RZ, RZ, R48 ;  /* 0x000000ffff327224 */ /* 0x008fc400078e0030 */
[----:B------:R-:W-:Y:S01]  /*51310*/  IMAD.MOV.U32 R48, RZ, RZ, R31 ;  /* 0x000000ffff307224 */ /* 0x000fe200078e001f */
[----:B------:R-:W-:Y:S01]  /*51320*/  PRMT R9, R34, 0x5410, R3 ;  /* 0x0000541022097816 */ /* 0x000fe20000000003 */
[----:B------:R-:W3:Y:S02]  /*51330*/  LDL.LU R31, [R1+0x774] ;  /* 0x00077400011f7983 */ /* 0x000ee40000300800 */
[----:B------:R-:W-:-:S05]  /*51340*/  IMAD.MOV.U32 R93, RZ, RZ, R48 ;  /* 0x000000ffff5d7224 */ /* 0x000fca00078e0030 */
[----:B------:R-:W-:Y:S01]  /*51350*/  LOP3.LUT R17, R93, 0xffff, RZ, 0xc0, !PT ;  /* 0x0000ffff5d117812 */ /* 0x000fe200078ec0ff */
        /* <DEDUP_REMOVED lines=18> */
[----:B------:R-:W-:-:S02]  /*51480*/  PRMT R51, R46, 0x7604, R9 ;  /* 0x000076042e337816 */ /* 0x000fc40000000009 */
        /* <DEDUP_REMOVED lines=20> */
[----:B------:R-:W-:-:S02]  /*515d0*/  PRMT R48, R48, 0x5410, R3 ;  /* 0x0000541030307816 */ /* 0x000fc40000000003 */
[----:B------:R-:W-:Y:S01]  /*515e0*/  LOP3.LUT R19, R91, 0xffff, RZ, 0xc0, !PT ;  /* 0x0000ffff5b137812 */ /* 0x000fe200078ec0ff */
[----:B------:R-:W-:Y:S01]  /*515f0*/  IMAD.MOV.U32 R68, RZ, RZ, R54 ;  /* 0x000000ffff447224 */ /* 0x000fe200078e0036 */
[--C-:B------:R-:W-:Y:S02]  /*51600*/  PRMT R14, R0, 0x3340, R1.reuse ;  /* 0x00003340000e7816 */ /* 0x100fe40000000001 */
[----:B------:R-:W-:Y:S02]  /*51610*/  PRMT R52, R22, 0x3340, R1 ;  /* 0x0000334016347816 */ /* 0x000fe40000000001 */
[----:B------:R-:W-:Y:S02]  /*51620*/  PRMT R54, R23, 0x3340, R4 ;  /* 0x0000334017367816 */ /* 0x000fe40000000004 */
[----:B------:R-:W-:Y:S02]  /*51630*/  PRMT R18, R18, 0x3340, R19 ;  /* 0x0000334012127816 */ /* 0x000fe40000000013 */
[----:B------:R-:W-:-:S02]  /*51640*/  PRMT R48, R19, 0x7604, R48 ;  /* 0x0000760413307816 */ /* 0x000fc40000000030 */
[----:B------:R-:W-:Y:S02]  /*51650*/  PRMT R50, R20, 0x3340, R1 ;  /* 0x0000334014327816 */ /* 0x000fe40000000001 */
[--C-:B------:R-:W-:Y:S02]  /*51660*/  PRMT R34, R14, 0x5410, R3.reuse ;  /* 0x000054100e227816 */ /* 0x100fe40000000003 */
[----:B------:R-:W-:Y:S02]  /*51670*/  PRMT R52, R52, 0x5410, R3 ;  /* 0x0000541034347816 */ /* 0x000fe40000000003 */
[----:B------:R-:W-:Y:S02]  /*51680*/  LOP3.LUT R19, R89, 0xffff, RZ, 0xc0, !PT ;  /* 0x0000ffff59137812 */ /* 0x000fe400078ec0ff */
[----:B------:R-:W-:Y:S02]  /*51690*/  PRMT R14, R0, 0x3340, R9 ;  /* 0x00003340000e7816 */ /* 0x000fe40000000009 */
[----:B------:R-:W-:-:S02]  /*516a0*/  PRMT R54, R54, 0x5410, R3 ;  /* 0x0000541036367816 */ /* 0x000fc40000000003 */
        /* <DEDUP_REMOVED lines=8> */
[----:B------:R-:W-:Y:S01]  /*51730*/  LOP3.LUT R0, R87, 0xffff, RZ, 0xc0, !PT ;  /* 0x0000ffff57007812 */ /* 0x000fe200078ec0ff */
[----:B------:R-:W-:Y:S01]  /*51740*/  IMAD.MOV.U32 R87, RZ, RZ, R85 ;  /* 0x000000ffff577224 */ /* 0x000fe200078e0055 */
[----:B------:R-:W-:Y:S01]  /*51750*/  PRMT R20, R20, 0x3340, R21 ;  /* 0x0000334014147816 */ /* 0x000fe20000000015 */
[----:B------:R-:W-:Y:S01]  /*51760*/  IMAD.MOV.U32 R85, RZ, RZ, R83 ;  /* 0x000000ffff557224 */ /* 0x000fe200078e0053 */
[----:B------:R-:W-:Y:S01]  /*51770*/  PRMT R50, R21, 0x7604, R50 ;  /* 0x0000760415327816 */ /* 0x000fe20000000032 */
[----:B------:R-:W-:Y:S01]  /*51780*/  IMAD.MOV.U32 R83, RZ, RZ, R77 ;  /* 0x000000ffff537224 */ /* 0x000fe200078e004d */
[----:B------:R-:W-:Y:S01]  /*51790*/  LOP3.LUT R21, R86, 0xffff, RZ, 0xc0, !PT ;  /* 0x0000ffff56157812 */ /* 0x000fe200078ec0ff */
[----:B------:R-:W-:Y:S01]  /*517a0*/  IMAD.MOV.U32 R86, RZ, RZ, R84 ;  /* 0x000000ffff567224 */ /* 0x000fe200078e0054 */
[--C-:B------:R-:W-:Y:S01]  /*517b0*/  PRMT R64, R64, 0x5410, R3.reuse ;  /* 0x0000541040407816 */ /* 0x100fe20000000003 */
[----:B------:R-:W-:Y:S01]  /*517c0*/  IMAD.MOV.U32 R84, RZ, RZ, R82 ;  /* 0x000000ffff547224 */ /* 0x000fe200078e0052 */
[----:B------:R-:W-:Y:S01]  /*517d0*/  PRMT R66, R66, 0x5410, R3 ;  /* 0x0000541042427816 */ /* 0x000fe20000000003 */
[----:B------:R-:W-:Y:S01]  /*517e0*/  IMAD.MOV.U32 R77, RZ, RZ, R75 ;  /* 0x000000ffff4d7224 */ /* 0x000fe200078e004b */
[----:B------:R-:W-:Y:S01]  /*517f0*/  PRMT R62, R62, 0x5410, R3 ;  /* 0x000054103e3e7816 */ /* 0x000fe20000000003 */
[----:B------:R-:W-:-:S02]  /*51800*/  IMAD.MOV.U32 R82, RZ, RZ, R76 ;  /* 0x000000ffff527224 */ /* 0x000fc400078e004c */
[----:B------:R-:W-:Y:S01]  /*51810*/  IMAD.MOV.U32 R75, RZ, RZ, R73 ;  /* 0x000000ffff4b7224 */ /* 0x000fe200078e0049 */
[----:B------:R-:W-:Y:S01]  /*51820*/  PRMT R64, R47, 0x7604, R64 ;  /* 0x000076042f407816 */ /* 0x000fe20000000040 */
[----:B------:R-:W-:Y:S01]  /*51830*/  IMAD.MOV.U32 R76, RZ, RZ, R74 ;  /* 0x000000ffff4c7224 */ /* 0x000fe200078e004a */
[----:B------:R-:W-:Y:S02]  /*51840*/  PRMT R45, R45, 0x7604, R66 ;  /* 0x000076042d2d7816 */ /* 0x000fe40000000042 */
[----:B------:R-:W-:Y:S02]  /*51850*/  PRMT R46, R43, 0x7604, R62 ;  /* 0x000076042b2e7816 */ /* 0x000fe4000000003e */
[----:B------:R-:W-:Y:S02]  /*51860*/  PRMT R62, R42, 0x7054, R51 ;  /* 0x000070542a3e7816 */ /* 0x000fe40000000033 */
[----:B------:R-:W-:Y:S02]  /*51870*/  PRMT R51, R25, 0x7054, R46 ;  /* 0x0000705419337816 */ /* 0x000fe4000000002e */
[----:B------:R-:W-:-:S02]  /*51880*/  LOP3.LUT R46, R61, 0xffff, RZ, 0xc0, !PT ;  /* 0x0000ffff3d2e7812 */ /* 0x000fc400078ec0ff */
[----:B------:R-:W3:Y:S01]  /*51890*/  LDL R61, [R1+0x590] ;  /* 0x00059000013d7983 */ /* 0x000ee20000100800 */
[----:B--2---:R-:W-:Y:S02]  /*518a0*/  IMAD.MOV.U32 R72, RZ, RZ, R70 ;  /* 0x000000ffff487224 */ /* 0x004fe400078e0046 */
[----:B------:R-:W-:Y:S02]  /*518b0*/  IMAD.MOV.U32 R70, RZ, RZ, R69 ;  /* 0x000000ffff467224 */ /* 0x000fe400078e0045 */
[----:B----4-:R-:W-:Y:S02]  /*518c0*/  IMAD.MOV.U32 R69, RZ, RZ, R55 ;  /* 0x000000ffff457224 */ /* 0x010fe400078e0037 */
[----:B------:R-:W2:Y:S01]  /*518d0*/  LDL.LU R55, [R1+0x75c] ;  /* 0x00075c0001377983 */ /* 0x000ea20000300800 */
        /* <DEDUP_REMOVED lines=8> */
[----:B------:R-:W-:-:S02]  /*51960*/  PRMT R64, R44, 0x7054, R45 ;  /* 0x000070542c407816 */ /* 0x000fc4000000002d */
[----:B------:R-:W-:Y:S02]  /*51970*/  LOP3.LUT R45, R68, 0xffff, RZ, 0xc0, !PT ;  /* 0x0000ffff442d7812 */ /* 0x000fe400078ec0ff */
[----:B------:R-:W-:Y:S02]  /*51980*/  LOP3.LUT R68, R65, 0xffff, RZ, 0xc0, !PT ;  /* 0x0000ffff41447812 */ /* 0x000fe400078ec0ff */
[----:B------:R-:W4:Y:S01]  /*51990*/  LDL R65, [R1+0x594] ;  /* 0x0005940001417983 */ /* 0x000f220000100800 */
[----:B------:R-:W-:Y:S01]  /*519a0*/  LOP3.LUT R26, R26, 0xffff, RZ, 0xc0, !PT ;  /* 0x0000ffff1a1a7812 */ /* 0x000fe200078ec0ff */
[----:B------:R-:W-:Y:S01]  /*519b0*/  IMAD.MOV.U32 R59, RZ, RZ, R56 ;  /* 0x000000ffff3b7224 */ /* 0x000fe200078e0038 */
[----:B---3--:R-:W-:Y:S01]  /*519c0*/  LOP3.LUT R31, R31, 0xffff, RZ, 0xc0, !PT ;  /* 0x0000ffff1f1f7812 */ /* 0x008fe200078ec0ff */
[----:B------:R-:W-:Y:S01]  /*519d0*/  STL.U16 [R1+0xc8], R36 ;  /* 0x0000c82401007387 */ /* 0x000fe20000100400 */
[----:B------:R-:W-:-:S03]  /*519e0*/  PRMT R56, R26, 0x3340, R1 ;  /* 0x000033401a387816 */ /* 0x000fc60000000001 */
[----:B------:R0:W-:Y:S01]  /*519f0*/  STL.U16 [R1+0x38], R36 ;  /* 0x0000382401007387 */ /* 0x0001e20000100400 */
[----:B------:R-:W-:Y:S02]  /*51a00*/  PRMT R60, R31, 0x3340, R4 ;  /* 0x000033401f3c7816 */ /* 0x000fe40000000004 */
[--C-:B------:R-:W-:Y:S02]  /*51a10*/  PRMT R56, R56, 0x5410, R3.reuse ;  /* 0x0000541038387816 */ /* 0x100fe40000000003 */
[----:B------:R-:W-:Y:S02]  /*51a20*/  PRMT R60, R60, 0x5410, R3 ;  /* 0x000054103c3c7816 */ /* 0x000fe40000000003 */
[----:B0-----:R-:W-:Y:S02]  /*51a30*/  PRMT R36, R8, 0x3340, R1 ;  /* 0x0000334008247816 */ /* 0x001fe40000000001 */
[----:B------:R-:W-:Y:S02]  /*51a40*/  PRMT R9, R9, 0x7604, R34 ;  /* 0x0000760409097816 */ /* 0x000fe40000000022 */
[----:B------:R-:W-:-:S02]  /*51a50*/  PRMT R36, R36, 0x5410, R3 ;  /* 0x0000541024247816 */ /* 0x000fc40000000003 */
[----:B------:R-:W-:Y:S02]  /*51a60*/  PRMT R58, R27, 0x3340, R4 ;  /* 0x000033401b3a7816 */ /* 0x000fe40000000004 */
[----:B------:R-:W-:Y:S02]  /*51a70*/  PRMT R15, R8, 0x3340, R17 ;  /* 0x00003340080f7816 */ /* 0x000fe40000000011 */
[----:B------:R-:W-:Y:S02]  /*51a80*/  PRMT R34, R26, 0x3340, R19 ;  /* 0x000033401a227816 */ /* 0x000fe40000000013 */
[----:B------:R-:W-:Y:S02]  /*51a90*/  PRMT R56, R19, 0x7604, R56 ;  /* 0x0000760413387816 */ /* 0x000fe40000000038 */
[----:B------:R-:W-:Y:S02]  /*51aa0*/  PRMT R8, R17, 0x7604, R36 ;  /* 0x0000760411087816 */ /* 0x000fe40000000024 */
[----:B------:R-:W-:Y:S01]  /*51ab0*/  LOP3.LUT R19, R86, 0xffff, RZ, 0xc0, !PT ;  /* 0x0000ffff56137812 */ /* 0x000fe200078ec0ff */
[----:B------:R0:W-:Y:S01]  /*51ac0*/  STL.U16 [R1+0x428], R38 ;  /* 0x0004282601007387 */ /* 0x0001e20000100400 */
[----:B------:R-:W-:-:S02]  /*51ad0*/  PRMT R36, R31, 0x3340, R21 ;  /* 0x000033401f247816 */ /* 0x000fc40000000015 */
[----:B------:R-:W-:Y:S02]  /*51ae0*/  PRMT R60, R21, 0x7604, R60 ;  /* 0x00007604153c7816 */ /* 0x000fe4000000003c */
[----:B------:R-:W-:Y:S02]  /*51af0*/  LOP3.LUT R66, R85, 0xffff, RZ, 0xc0, !PT ;  /* 0x0000ffff55427812 */ /* 0x000fe400078ec0ff */
[----:B------:R-:W-:Y:S02]  /*51b00*/  PRMT R58, R58, 0x5410, R3 ;  /* 0x000054103a3a7816 */ /* 0x000fe40000000003 */
[----:B0-----:R-:W-:Y:S02]  /*51b10*/  PRMT R38, R16, 0x3340, R1 ;  /* 0x0000334010267816 */ /* 0x001fe40000000001 */
[----:B------:R-:W-:Y:S02]  /*51b20*/  LOP3.LUT R17, R93, 0xffff, RZ, 0xc0, !PT ;  /* 0x0000ffff5d117812 */ /* 0x000fe400078ec0ff */
[----:B------:R-:W-:-:S02]  /*51b30*/  PRMT R38, R38, 0x5410, R3 ;  /* 0x0000541026267816 */ /* 0x000fc40000000003 */
[----:B------:R-:W-:Y:S02]  /*51b40*/  PRMT R49, R27, 0x3340, R0 ;  /* 0x000033401b317816 */ /* 0x000fe40000000000 */
[----:B------:R-:W-:Y:S02]  /*51b50*/  PRMT R58, R0, 0x7604, R58 ;  /* 0x00007604003a7816 */ /* 0x000fe4000000003a */
[----:B------:R-:W-:Y:S02]  /*51b60*/  LOP3.LUT R0, R87, 0xffff, RZ, 0xc0, !PT ;  /* 0x0000ffff57007812 */ /* 0x000fe400078ec0ff */
[----:B------:R-:W-:Y:S01]  /*51b70*/  LOP3.LUT R27, R72, 0xffff, RZ, 0xc0, !PT ;  /* 0x0000ffff481b7812 */ /* 0x000fe200078ec0ff */
[----:B------:R-:W-:Y:S01]  /*51b80*/  IMAD.MOV.U32 R72, RZ, RZ, R57 ;  /* 0x000000ffff487224 */ /* 0x000fe200078e0039 */
[----:B------:R-:W-:Y:S02]  /*51b90*/  PRMT R16, R16, 0x3340, R17 ;  /* 0x0000334010107816 */ /* 0x000fe40000000011 */
[----:B------:R-:W-:-:S02]  /*51ba0*/  PRMT R17, R17, 0x7604, R38 ;  /* 0x0000760411117816 */ /* 0x000fc40000000026 */
[----:B------:R-:W-:Y:S02]  /*51bb0*/  LOP3.LUT R59, R59, 0xffff, RZ, 0xc0, !PT ;  /* 0x0000ffff3b3b7812 */ /* 0x000fe400078ec0ff */
[----:B------:R-:W-:Y:S02]  /*51bc0*/  PRMT R26, R0, 0x7054, R9 ;  /* 0x00007054001a7816 */ /* 0x000fe40000000009 */
[----:B------:R-:W-:Y:S02]  /*51bd0*/  LOP3.LUT R38, R77, 0xffff, RZ, 0xc0, !PT ;  /* 0x0000ffff4d267812 */ /* 0x000fe400078ec0ff */
[----:B------:R-:W-:Y:S02]  /*51be0*/  LOP3.LUT R25, R74, 0xffff, RZ, 0xc0, !PT ;  /* 0x0000ffff4a197812 */ /* 0x000fe400078ec0ff */
        /* <DEDUP_REMOVED lines=8> */
[----:B------:R-:W-:Y:S02]  /*51c70*/  PRMT R25, R25, 0x3340, R42 ;  /* 0x0000334019197816 */ /* 0x000fe4000000002a */
[----:B------:R-:W-:Y:S02]  /*51c80*/  PRMT R9, R33, 0x5410, R30 ;  /* 0x0000541021097816 */ /* 0x000fe4000000001e */
[----:B------:R-:W-:Y:S02]  /*51c90*/  PRMT R30, R0, 0x7054, R17 ;  /* 0x00007054001e7816 */ /* 0x000fe40000000011 */
[C---:B------:R-:W-:Y:S02]  /*51ca0*/  PRMT R50, R23.reuse, 0x7054, R50 ;  /* 0x0000705417327816 */ /* 0x040fe40000000032 */
[----:B------:R-:W-:Y:S02]  /*51cb0*/  PRMT R23, R23, 0x3340, R41 ;  /* 0x0000334017177816 */ /* 0x000fe40000000029 */
[----:B------:R-:W-:-:S02]  /*51cc0*/  LOP3.LUT R43, R71, 0xffff, RZ, 0xc0, !PT ;  /* 0x0000ffff472b7812 */ /* 0x000fc400078ec0ff */
[----:B------:R-:W-:Y:S02]  /*51cd0*/  LOP3.LUT R33, R70, 0xffff, RZ, 0xc0, !PT ;  /* 0x0000ffff46217812 */ /* 0x000fe400078ec0ff */
[----:B------:R-:W-:Y:S02]  /*51ce0*/  LOP3.LUT R44, R69, 0xffff, RZ, 0xc0, !PT ;  /* 0x0000ffff452c7812 */ /* 0x000fe400078ec0ff */
[----:B------:R-:W-:Y:S02]  /*51cf0*/  LOP3.LUT R47, R67, 0xffff, RZ, 0xc0, !PT ;  /* 0x0000ffff432f7812 */ /* 0x000fe400078ec0ff */
[----:B------:R-:W-:-:S05]  /*51d00*/  IADD3 R2, P0, PT, R196, R2, RZ ;  /* 0x00000002c4027210 */ /* 0x000fca0007f1e0ff */
[----:B------:R-:W-:Y:S01]  /*51d10*/  IMAD.X R3, RZ, RZ, R197, P0 ;  /* 0x000000ffff037224 */ /* 0x000fe200000e06c5 */
[----:B------:R0:W-:Y:S04]  /*51d20*/  STL.64 [R1+0x3f0], R196 ;  /* 0x0003f0c401007387 */ /* 0x0001e80000100a00 */
[----:B------:R0:W-:Y:S04]  /*51d30*/  STL.64 [R1+0x90], R2 ;  /* 0x0000900201007387 */ /* 0x0001e80000100a00 */
[----:B------:R0:W-:Y:S04]  /*51d40*/  STL.64 [R1], R2 ;  /* 0x0000000201007387 */ /* 0x0001e80000100a00 */
[----:B------:R0:W-:Y:S04]  /*51d50*/  STL [R1+0xcc], R63 ;  /* 0x0000cc3f01007387 */ /* 0x0001e80000100800 */
[----:B-----5:R0:W-:Y:S04]  /*51d60*/  STL.64 [R1+0xd0], R212 ;  /* 0x0000d0d401007387 */ /* 0x0201e80000100a00 */
[----:B------:R0:W-:Y:S04]  /*51d70*/  STL [R1+0x42c], R252 ;  /* 0x00042cfc01007387 */ /* 0x0001e80000100800 */
[----:B------:R0:W-:Y:S04]  /*51d80*/  STL.64 [R1+0x430], R250 ;  /* 0x000430fa01007387 */ /* 0x0001e80000100a00 */
[----:B------:R0:W-:Y:S04]  /*51d90*/  STL [R1+0x3c], R63 ;  /* 0x00003c3f01007387 */ /* 0x0001e80000100800 */
[----:B------:R0:W-:Y:S01]  /*51da0*/  STL.64 [R1+0x40], R212 ;  /* 0x000040d401007387 */ /* 0x0001e20000100a00 */
[----:B------:R-:W-:Y:S01]  /*51db0*/  BSSY.RECONVERGENT B0, `(.L_x_692) ;  /* 0x000006a000007945 */ /* 0x000fe20003800200 */
[----:B------:R-:W-:-:S02]  /*51dc0*/  PRMT R50, R41, 0x654, R50 ;  /* 0x0000065429327816 */ /* 0x000fc40000000032 */
[----:B--2---:R-:W-:Y:S02]  /*51dd0*/  LOP3.LUT R21, R55, 0xffff, RZ, 0xc0, !PT ;  /* 0x0000ffff37157812 */ /* 0x004fe400078ec0ff */
[C---:B------:R-:W-:Y:S02]  /*51de0*/  PRMT R55, R19.reuse, 0x7054, R8 ;  /* 0x0000705413377816 */ /* 0x040fe40000000008 */
[----:B------:R-:W-:Y:S02]  /*51df0*/  PRMT R8, R19, 0x3340, R66 ;  /* 0x0000334013087816 */ /* 0x000fe40000000042 */
[----:B------:R-:W-:-:S04]  /*51e00*/  PRMT R19, R21, 0x3340, R4 ;  /* 0x0000334015137816 */ /* 0x000fc80000000004 */
[----:B------:R-:W-:Y:S02]  /*51e10*/  PRMT R57, R28, 0x5410, R19 ;  /* 0x000054101c397816 */ /* 0x000fe40000000013 */
[----:B------:R-:W-:Y:S02]  /*51e20*/  LOP3.LUT R19, R82, 0xffff, RZ, 0xc0, !PT ;  /* 0x0000ffff52137812 */ /* 0x000fe400078ec0ff */
[----:B------:R-:W-:Y:S02]  /*51e30*/  PRMT R21, R21, 0x3340, R59 ;  /* 0x0000334015157816 */ /* 0x000fe4000000003b */
[C---:B------:R-:W-:Y:S02]  /*51e40*/  PRMT R48, R19.reuse, 0x7054, R48 ;  /* 0x0000705413307816 */ /* 0x040fe40000000030 */
[----:B------:R-:W-:Y:S02]  /*51e50*/  PRMT R19, R19, 0x3340, R38 ;  /* 0x0000334013137816 */ /* 0x000fe40000000026 */
[----:B------:R-:W-:-:S02]  /*51e60*/  PRMT R15, R15, 0x5410, R8 ;  /* 0x000054100f0f7816 */ /* 0x000fc40000000008 */
[----:B------:R-:W-:Y:S02]  /*51e70*/  PRMT R8, R28, 0x5410, R21 ;  /* 0x000054101c087816 */ /* 0x000fe40000000015 */
[----:B------:R-:W-:Y:S02]  /*51e80*/  PRMT R17, R18, 0x5410, R19 ;  /* 0x0000541012117816 */ /* 0x000fe40000000013 */
[----:B------:R-:W-:Y:S02]  /*51e90*/  PRMT R21, R0, 0x3340, R31 ;  /* 0x0000334000157816 */ /* 0x000fe4000000001f */
[----:B------:R-:W-:Y:S02]  /*51ea0*/  PRMT R19, R22, 0x5410, R25 ;  /* 0x0000541016137816 */ /* 0x000fe40000000019 */
        /* <DEDUP_REMOVED lines=11> */
[----:B------:R0:W-:Y:S04]  /*51f60*/  STL.64 [R1+0x98], R14 ;  /* 0x0000980e01007387 */ /* 0x0001e80000100a00 */
[----:B------:R0:W-:Y:S04]  /*51f70*/  STL.128 [R1+0xa0], R16 ;  /* 0x0000a01001007387 */ /* 0x0001e80000100c00 */
[----:B------:R0:W-:Y:S04]  /*51f80*/  STL.128 [R1+0xb0], R20 ;  /* 0x0000b01401007387 */ /* 0x0001e80000100c00 */
[----:B------:R0:W-:Y:S04]  /*51f90*/  STL.64 [R1+0xc0], R8 ;  /* 0x0000c00801007387 */ /* 0x0001e80000100a00 */
[----:B------:R0:W-:Y:S04]  /*51fa0*/  STL.64 [R1+0x8], R14 ;  /* 0x0000080e01007387 */ /* 0x0001e80000100a00 */
[----:B------:R0:W-:Y:S04]  /*51fb0*/  STL.128 [R1+0x10], R16 ;  /* 0x0000101001007387 */ /* 0x0001e80000100c00 */
[----:B------:R0:W-:Y:S04]  /*51fc0*/  STL.128 [R1+0x20], R20 ;  /* 0x0000201401007387 */ /* 0x0001e80000100c00 */
[----:B------:R0:W-:Y:S01]  /*51fd0*/  STL.64 [R1+0x30], R8 ;  /* 0x0000300801007387 */ /* 0x0001e20000100a00 */
[----:B----4-:R-:W-:-:S02]  /*51fe0*/  ISETP.NE.AND P0, PT, R61, R65, PT ;  /* 0x000000413d00720c */ /* 0x010fc40003f05270 */
        /* <DEDUP_REMOVED lines=15> */
[----:B0-----:R-:W-:Y:S06]  /*520e0*/  @P0 BRA `(.L_x_693) ;  /* 0x0000000000d80947 */ /* 0x001fec0003800000 */
[----:B------:R-:W2:Y:S04]  /*520f0*/  LDL.LU.64 R70, [R1+0x728] ;  /* 0x0007280001467983 */ /* 0x000ea80000300a00 */
[----:B------:R-:W3:Y:S01]  /*52100*/  LDL.LU R61, [R1+0x740] ;  /* 0x00074000013d7983 */ /* 0x000ee20000300800 */
[----:B------:R-:W-:Y:S01]  /*52110*/  BSSY.RECONVERGENT B1, `(.L_x_694) ;  /* 0x000000d000017945 */ /* 0x000fe20003800200 */
[----:B------:R-:W-:Y:S02]  /*52120*/  IMAD.MOV.U32 R28, RZ, RZ, RZ ;  /* 0x000000ffff1c7224 */ /* 0x000fe400078e00ff */
[----:B------:R0:W-:Y:S01]  /*52130*/  STL.U8 [R1+0x118], RZ ;  /* 0x000118ff01007387 */ /* 0x0001e20000100000 */
[----:B--2---:R-:W-:Y:S01]  /*52140*/  DADD R30, R70, R212 ;  /* 0x00000000461e7229 */ /* 0x004fe200000000d4 */
[----:B---3--:R-:W-:-:S06]  /*52150*/  IMAD.IADD R0, R61, 0x1, R63 ;  /* 0x000000013d007824 */ /* 0x008fcc00078e023f */
[----:B------:R0:W-:Y:S04]  /*52160*/  STL.64 [R1+0x150], R30 ;  /* 0x0001501e01007387 */ /* 0x0001e80000100a00 */
[----:B------:R0:W-:Y:S02]  /*52170*/  STL [R1+0x14c], R0 ;  /* 0x00014c0001007387 */ /* 0x0001e40000100800 */
.L_x_695:
[----:B0-----:R-:W-:-:S06]  /*52180*/  IMAD.IADD R0, R1, 0x1, R28 ;  /* 0x0000000101007824 */ /* 0x001fcc00078e021c */
[----:B------:R-:W2:Y:S01]  /*52190*/  LDL.U8 R0, [R0+0x118] ;  /* 0x0001180000007983 */ /* 0x000ea20000100000 */
[----:B------:R-:W-:Y:S02]  /*521a0*/  IMAD.MOV.U32 R25, RZ, RZ, R28 ;  /* 0x000000ffff197224 */ /* 0x000fe400078e001c */
[----:B------:R-:W-:Y:S01]  /*521b0*/  VIADD R28, R28, 0x1 ;  /* 0x000000011c1c7836 */ /* 0x000fe20000000000 */
[----:B--2---:R-:W-:-:S13]  /*521c0*/  ISETP.NE.AND P0, PT, R0, RZ, PT ;  /* 0x000000ff0000720c */ /* 0x004fda0003f05270 */
[----:B------:R-:W-:Y:S05]  /*521d0*/  @P0 BRA `(.L_x_695) ;  /* 0xfffffffc00e80947 */ /* 0x000fea000383ffff */
[----:B------:R-:W-:Y:S05]  /*521e0*/  BSYNC.RECONVERGENT B1 ;  /* 0x0000000000017941 */ /* 0x000fea0003800200 */
.L_x_694:
[----:B------:R-:W-:Y:S01]  /*521f0*/  LOP3.LUT P0, RZ, R32, 0xff, RZ, 0xc0, !PT ;  /* 0x000000ff20ff7812 */ /* 0x000fe2000780c0ff */
[----:B------:R-:W-:Y:S01]  /*52200*/  BSSY.RECONVERGENT B1, `(.L_x_696) ;  /* 0x000000f000017945 */ /* 0x000fe20003800200 */
[----:B------:R-:W-:-:S11]  /*52210*/  IMAD.MOV.U32 R0, RZ, RZ, R25 ;  /* 0x000000ffff007224 */ /* 0x000fd600078e0019 */
[----:B------:R-:W-:Y:S05]  /*52220*/  @!P0 BRA `(.L_x_697) ;  /* 0x0000000000308947 */ /* 0x000fea0003800000 */
[----:B------:R-:W-:Y:S01]  /*52230*/  BSSY.RECONVERGENT B2, `(.L_x_698) ;  /* 0x000000a000027945 */ /* 0x000fe20003800200 */
[----:B------:R-:W-:-:S07]  /*52240*/  IMAD.MOV.U32 R0, RZ, RZ, RZ ;  /* 0x000000ffff007224 */ /* 0x000fce00078e00ff */
.L_x_699:
        /* <DEDUP_REMOVED lines=9> */
.L_x_698:
[----:B------:R-:W-:-:S07]  /*522e0*/  IMAD.MOV.U32 R0, RZ, RZ, R28 ;  /* 0x000000ffff007224 */ /* 0x000fce00078e001c */
.L_x_697:
[----:B------:R-:W-:Y:S05]  /*522f0*/  BSYNC.RECONVERGENT B1 ;  /* 0x0000000000017941 */ /* 0x000fea0003800200 */
.L_x_696:
[----:B------:R-:W-:Y:S01]  /*52300*/  IMAD.IADD R25, R1, 0x1, R0 ;  /* 0x0000000101197824 */ /* 0x000fe200078e0200 */
[----:B------:R-:W-:Y:S01]  /*52310*/  BSSY.RECONVERGENT B1, `(.L_x_700) ;  /* 0x0000009000017945 */ /* 0x000fe20003800200 */
[----:B------:R-:W-:-:S03]  /*52320*/  IMAD.MOV.U32 R0, RZ, RZ, RZ ;  /* 0x000000ffff007224 */ /* 0x000fc600078e00ff */
[----:B------:R0:W-:Y:S04]  /*52330*/  STL.U8 [R25+0x118], RZ ;  /* 0x000118ff19007387 */ /* 0x0001e80000100000 */
.L_x_701:
[----:B------:R-:W-:-:S05]  /*52340*/  IMAD.IADD R28, R1, 0x1, R0 ;  /* 0x00000001011c7824 */ /* 0x000fca00078e0200 */
[----:B0-----:R-:W2:Y:S02]  /*52350*/  LDL.U8 R25, [R28+0x118] ;  /* 0x000118001c197983 */ /* 0x001ea40000100000 */
[----:B--2---:R-:W-:Y:S01]  /*52360*/  ISETP.NE.AND P0, PT, R25, RZ, PT ;  /* 0x000000ff1900720c */ /* 0x004fe20003f05270 */
[----:B------:R-:W-:Y:S02]  /*52370*/  IMAD.MOV.U32 R25, RZ, RZ, R0 ;  /* 0x000000ffff197224 */ /* 0x000fe400078e0000 */
[----:B------:R-:W-:-:S10]  /*52380*/  VIADD R0, R0, 0x1 ;  /* 0x0000000100007836 */ /* 0x000fd40000000000 */
[----:B------:R-:W-:Y:S05]  /*52390*/  @P0 BRA `(.L_x_701) ;  /* 0xfffffffc00e80947 */ /* 0x000fea000383ffff */
[----:B------:R-:W-:Y:S05]  /*523a0*/  BSYNC.RECONVERGENT B1 ;  /* 0x0000000000017941 */ /* 0x000fea0003800200 */
.L_x_700:
[----:B------:R-:W-:-:S13]  /*523b0*/  LOP3.LUT P0, RZ, R180, 0xff, RZ, 0xc0, !PT ;  /* 0x000000ffb4ff7812 */ /* 0x000fda000780c0ff */
[----:B------:R-:W-:Y:S05]  /*523c0*/  @!P0 BRA `(.L_x_693) ;  /* 0x0000000000208947 */ /* 0x000fea0003800000 */
[----:B------:R-:W-:-:S07]  /*523d0*/  IMAD.MOV.U32 R0, RZ, RZ, RZ ;  /* 0x000000ffff007224 */ /* 0x000fce00078e00ff */
.L_x_702:
[C---:B------:R-:W-:Y:S01]  /*523e0*/  IADD3 R31, PT, PT, R1.reuse, R0, R25 ;  /* 0x00000000011f7210 */ /* 0x040fe20007ffe019 */
[----:B------:R-:W-:-:S04]  /*523f0*/  IMAD.IADD R28, R1, 0x1, R0 ;  /* 0x00000001011c7824 */ /* 0x000fc800078e0200 */
[----:B------:R0:W-:Y:S04]  /*52400*/  STL.U8 [R31+0x118], R180 ;  /* 0x000118b41f007387 */ /* 0x0001e80000100000 */
[----:B0-----:R-:W2:Y:S01]  /*52410*/  LDL.U8 R180, [R28+0x441] ;  /* 0x000441001cb47983 */ /* 0x001ea20000100000 */
[----:B------:R-:W-:Y:S01]  /*52420*/  VIADD R0, R0, 0x1 ;  /* 0x0000000100007836 */ /* 0x000fe20000000000 */
[----:B--2---:R-:W-:-:S13]  /*52430*/  ISETP.NE.AND P0, PT, R180, RZ, PT ;  /* 0x000000ffb400720c */ /* 0x004fda0003f05270 */
[----:B------:R-:W-:Y:S05]  /*52440*/  @P0 BRA `(.L_x_702) ;  /* 0xfffffffc00e40947 */ /* 0x000fea000383ffff */
.L_x_693:
[----:B------:R-:W-:Y:S05]  /*52450*/  BSYNC.RECONVERGENT B0 ;  /* 0x0000000000007941 */ /* 0x000fea0003800200 */
.L_x_692:
[----:B------:R-:W2:Y:S04]  /*52460*/  LDL.LU R49, [R1+0x73c] ;  /* 0x00073c0001317983 */ /* 0x000ea80000300800 */
[----:B------:R-:W2:Y:S04]  /*52470*/  LDL.LU R32, [R1+0x738] ;  /* 0x0007380001207983 */ /* 0x000ea80000300800 */
[----:B------:R-:W3:Y:S01]  /*52480*/  LDL R28, [R1+0x5a0] ;  /* 0x0005a000011c7983 */ /* 0x000ee20000100800 */
[----:B------:R-:W-:Y:S02]  /*52490*/  IMAD.MOV.U32 R42, RZ, RZ, R16 ;  /* 0x000000ffff2a7224 */ /* 0x000fe400078e0010 */
[----:B------:R-:W-:Y:S01]  /*524a0*/  IMAD.MOV.U32 R43, RZ, RZ, R17 ;  /* 0x000000ffff2b7224 */ /* 0x000fe200078e0011 */
[----:B------:R-:W0:Y:S01]  /*524b0*/  LDS.64 R30, [R29+0x338] ;  /* 0x000338001d1e7984 */ /* 0x000e220000000a00 */
[----:B------:R-:W-:-:S02]  /*524c0*/  IMAD.MOV.U32 R44, RZ, RZ, R18 ;  /* 0x000000ffff2c7224 */ /* 0x000fc400078e0012 */
[----:B------:R-:W-:Y:S01]  /*524d0*/  IMAD.MOV.U32 R45, RZ, RZ, R19 ;  /* 0x000000ffff2d7224 */ /* 0x000fe200078e0013 */
[----:B------:R1:W-:Y:S01]  /*524e0*/  STL.64 [R1+0x438], R2 ;  /* 0x0004380201007387 */ /* 0x0003e20000100a00 */
[----:B------:R-:W-:Y:S02]  /*524f0*/  IMAD.MOV.U32 R46, RZ, RZ, R20 ;  /* 0x000000ffff2e7224 */ /* 0x000fe400078e0014 */
[----:B------:R-:W-:Y:S01]  /*52500*/  IMAD.MOV.U32 R47, RZ, RZ, R21 ;  /* 0x000000ffff2f7224 */ /* 0x000fe200078e0015 */
[----:B------:R1:W-:Y:S01]  /*52510*/  STL.64 [R1+0x478], R212 ;  /* 0x000478d401007387 */ /* 0x0003e20000100a00 */
[----:B------:R-:W-:Y:S02]  /*52520*/  IMAD.MOV.U32 R16, RZ, RZ, R22 ;  /* 0x000000ffff107224 */ /* 0x000fe400078e0016 */
[----:B------:R-:W-:Y:S01]  /*52530*/  IMAD.MOV.U32 R17, RZ, RZ, R23 ;  /* 0x000000ffff117224 */ /* 0x000fe200078e0017 */
[----:B------:R1:W-:Y:S01]  /*52540*/  STL.128 [R1+0x450], R44 ;  /* 0x0004502c01007387 */ /* 0x0003e20000100c00 */
[----:B------:R-:W-:-:S02]  /*52550*/  IMAD.MOV.U32 R40, RZ, RZ, R14 ;  /* 0x000000ffff287224 */ /* 0x000fc400078e000e */
[----:B------:R-:W-:Y:S02]  /*52560*/  IMAD.MOV.U32 R41, RZ, RZ, R15 ;  /* 0x000000ffff297224 */ /* 0x000fe400078e000f */
[----:B------:R-:W-:Y:S02]  /*52570*/  IMAD.MOV.U32 R18, RZ, RZ, R8 ;  /* 0x000000ffff127224 */ /* 0x000fe400078e0008 */
[----:B------:R-:W-:Y:S01]  /*52580*/  IMAD.MOV.U32 R19, RZ, RZ, R9 ;  /* 0x000000ffff137224 */ /* 0x000fe200078e0009 */
[----:B------:R1:W-:Y:S04]  /*52590*/  STL.128 [R1+0x440], R40 ;  /* 0x0004402801007387 */ /* 0x0003e80000100c00 */
[----:B------:R1:W-:Y:S01]  /*525a0*/  STL.128 [R1+0x460], R16 ;  /* 0x0004601001007387 */ /* 0x0003e20000100c00 */
[----:B0-----:R-:W-:-:S04]  /*525b0*/  ISETP.GE.U32.AND P0, PT, R30, 0x101, PT ;  /* 0x000001011e00780c */ /* 0x001fc80003f06070 */
[----:B------:R-:W-:Y:S02]  /*525c0*/  ISETP.GE.AND.EX P0, PT, R31, RZ, PT, P0 ;  /* 0x000000ff1f00720c */ /* 0x000fe40003f06300 */
[----:B--2---:R-:W-:Y:S01]  /*525d0*/  PRMT R0, R32, 0x7604, R49 ;  /* 0x0000760420007816 */ /* 0x004fe20000000031 */
[----:B---3--:R1:W-:Y:S04]  /*525e0*/  STL [R1+0x474], R28 ;  /* 0x0004741c01007387 */ /* 0x0083e80000100800 */
[----:B------:R1:W-:Y:S06]  /*525f0*/  STL.U16 [R1+0x470], R0 ;  /* 0x0004700001007387 */ /* 0x0003ec0000100400 */
[----:B------:R-:W-:Y:S05]  /*52600*/  @!P0 BRA `(.L_x_703) ;  /* 0x0000000800908947 */ /* 0x000fea0003800000 */
[----:B------:R-:W2:Y:S04]  /*52610*/  LDL R49, [R1+0x628] ;  /* 0x0006280001317983 */ /* 0x000ea80000100800 */
[----:B------:R-:W2:Y:S04]  /*52620*/  LDL R32, [R1+0x590] ;  /* 0x0005900001207983 */ /* 0x000ea80000100800 */
[----:B------:R-:W3:Y:S01]  /*52630*/  LDL.LU R52, [R1+0x594] ;  /* 0x0005940001347983 */ /* 0x000ee20000300800 */
[----:B------:R-:W-:Y:S01]  /*52640*/  ISETP.GT.U32.AND P0, PT, R30, R92, PT ;  /* 0x0000005c1e00720c */ /* 0x000fe20003f04070 */
[----:B------:R-:W-:Y:S02]  /*52650*/  BSSY.RECONVERGENT B0, `(.L_x_704) ;  /* 0x0000016000007945 */ /* 0x000fe40003800200 */
[----:B------:R0:W4:Y:S01]  /*52660*/  LDS.64 R14, [R29+0x2a8] ;  /* 0x0002a8001d0e7984 */ /* 0x0001220000000a00 */
[----:B------:R-:W-:Y:S01]  /*52670*/  BAR.SYNC.DEFER_BLOCKING 0x0 ;  /* 0x0000000000007b1d */ /* 0x000fe20000010000 */
[----:B------:R-:W-:-:S02]  /*52680*/  ISETP.GT.U32.AND.EX P0, PT, R31, RZ, PT, P0 ;  /* 0x000000ff1f00720c */ /* 0x000fc40003f04100 */
[----:B--2---:R-:W-:Y:S02]  /*52690*/  ISETP.NE.AND P1, PT, R49, R32, PT ;  /* 0x000000203100720c */ /* 0x004fe40003f25270 */
[----:B---3--:R-:W-:-:S11]  /*526a0*/  ISETP.NE.AND P2, PT, R32, R52, PT ;  /* 0x000000342000720c */ /* 0x008fd60003f45270 */
[----:B0---4-:R-:W-:Y:S05]  /*526b0*/  @!P1 BRA `(.L_x_705) ;  /* 0x00000000003c9947 */ /* 0x011fea0003800000 */
[----:B------:R-:W2:Y:S04]  /*526c0*/  LDL.LU R53, [R1+0x5d0] ;  /* 0x0005d00001357983 */ /* 0x000ea80000300800 */
[----:B------:R-:W2:Y:S01]  /*526d0*/  LDL.LU R52, [R1+0x5cc] ;  /* 0x0005cc0001347983 */ /* 0x000ea20000300800 */
[----:B------:R-:W-:-:S04]  /*526e0*/  IMAD.IADD R196, R196, 0x1, -R14 ;  /* 0x00000001c4c47824 */ /* 0x000fc800078e0a0e */
[----:B-1----:R-:W-:-:S05]  /*526f0*/  IMAD R17, R196, 0x48, R29 ;  /* 0x00000048c4117824 */ /* 0x002fca00078e021d */
[----:B------:R0:W-:Y:S04]  /*52700*/  STS.64 [R17+0x8], R34 ;  /* 0x0000082211007388 */ /* 0x0001e80000000a00 */
[----:B------:R0:W-:Y:S04]  /*52710*/  STS.64 [R17+0x10], R10 ;  /* 0x0000100a11007388 */ /* 0x0001e80000000a00 */
[----:B------:R0:W-:Y:S04]  /*52720*/  STS.64 [R17+0x18], R4 ;  /* 0x0000180411007388 */ /* 0x0001e80000000a00 */
[----:B------:R0:W-:Y:S04]  /*52730*/  STS.64 [R17+0x20], R6 ;  /* 0x0000200611007388 */ /* 0x0001e80000000a00 */
[----:B------:R0:W-:Y:S04]  /*52740*/  STS.64 [R17+0x28], R12 ;  /* 0x0000280c11007388 */ /* 0x0001e80000000a00 */
[----:B------:R0:W-:Y:S04]  /*52750*/  STS.64 [R17+0x30], R36 ;  /* 0x0000302411007388 */ /* 0x0001e80000000a00 */
[----:B------:R0:W-:Y:S04]  /*52760*/  STS.64 [R17+0x40], R250 ;  /* 0x000040fa11007388 */ /* 0x0001e80000000a00 */
[----:B------:R0:W-:Y:S04]  /*52770*/  STS [R17], R49 ;  /* 0x0000003111007388 */ /* 0x0001e80000000800 */
[----:B------:R0:W-:Y:S01]  /*52780*/  STS [R17+0x3c], R252 ;  /* 0x00003cfc11007388 */ /* 0x0001e20000000800 */
[----:B--2---:R-:W-:-:S05]  /*52790*/  PRMT R8, R52, 0x7604, R53 ;  /* 0x0000760434087816 */ /* 0x004fca0000000035 */
[----:B------:R0:W-:Y:S02]  /*527a0*/  STS.U16 [R17+0x38], R8 ;  /* 0x0000380811007388 */ /* 0x0001e40000000400 */
.L_x_705:
[----:B------:R-:W-:Y:S05]  /*527b0*/  BSYNC.RECONVERGENT B0 ;  /* 0x0000000000007941 */ /* 0x000fea0003800200 */
.L_x_704:
[----:B------:R-:W-:Y:S04]  /*527c0*/  BSSY.RECONVERGENT B0, `(.L_x_706) ;  /* 0x0000020000007945 */ /* 0x000fe80003800200 */
[----:B------:R-:W-:Y:S05]  /*527d0*/  @!P2 BRA `(.L_x_707) ;  /* 0x000000000078a947 */ /* 0x000fea0003800000 */
[C---:B0-----:R-:W-:Y:S01]  /*527e0*/  PRMT R6, R33.reuse, 0x7771, RZ ;  /* 0x0000777121067816 */ /* 0x041fe200000000ff */
[----:B-1----:R-:W-:Y:S01]  /*527f0*/  IMAD.IADD R2, R2, 0x1, -R14 ;  /* 0x0000000102027824 */ /* 0x002fe200078e0a0e */
        /* <DEDUP_REMOVED lines=9> */
[----:B------:R-:W-:Y:S01]  /*52890*/  PRMT R4, R4, 0x3340, R3 ;  /* 0x0000334004047816 */ /* 0x000fe20000000003 */
[----:B------:R-:W-:Y:S01]  /*528a0*/  IMAD R3, R2, 0x48, R29 ;  /* 0x0000004802037824 */ /* 0x000fe200078e021d */
[----:B------:R-:W-:-:S02]  /*528b0*/  PRMT R33, R33, 0x3340, R68 ;  /* 0x0000334021217816 */ /* 0x000fc40000000044 */
[----:B------:R-:W-:Y:S02]  /*528c0*/  PRMT R6, R7, 0x3340, R6 ;  /* 0x0000334007067816 */ /* 0x000fe40000000006 */
[----:B------:R-:W-:Y:S01]  /*528d0*/  PRMT R10, R10, 0x3340, R59 ;  /* 0x000033400a0a7816 */ /* 0x000fe2000000003b */
[----:B------:R2:W-:Y:S01]  /*528e0*/  STS.64 [R3+0x10], R26 ;  /* 0x0000101a03007388 */ /* 0x0005e20000000a00 */
[----:B------:R-:W-:Y:S02]  /*528f0*/  PRMT R11, R11, 0x3340, R8 ;  /* 0x000033400b0b7816 */ /* 0x000fe40000000008 */
[----:B------:R-:W-:Y:S01]  /*52900*/  PRMT R25, R4, 0x5410, R5 ;  /* 0x0000541004197816 */ /* 0x000fe20000000005 */
[----:B------:R2:W-:Y:S01]  /*52910*/  STS.64 [R3+0x18], R50 ;  /* 0x0000183203007388 */ /* 0x0005e20000000a00 */
[----:B------:R-:W-:Y:S02]  /*52920*/  PRMT R49, R6, 0x5410, R33 ;  /* 0x0000541006317816 */ /* 0x000fe40000000021 */
[----:B------:R-:W-:Y:S01]  /*52930*/  PRMT R8, R11, 0x5410, R10 ;  /* 0x000054100b087816 */ /* 0x000fe2000000000a */
[----:B------:R2:W-:Y:S04]  /*52940*/  STS.64 [R3+0x20], R38 ;  /* 0x0000202603007388 */ /* 0x0005e80000000a00 */
[----:B------:R2:W-:Y:S04]  /*52950*/  STS.64 [R3+0x40], R212 ;  /* 0x000040d403007388 */ /* 0x0005e80000000a00 */
[----:B------:R2:W-:Y:S04]  /*52960*/  STS [R3], R32 ;  /* 0x0000002003007388 */ /* 0x0005e80000000800 */
[----:B------:R2:W-:Y:S04]  /*52970*/  STS.U16 [R3+0x38], R0 ;  /* 0x0000380003007388 */ /* 0x0005e80000000400 */
[----:B------:R2:W-:Y:S04]  /*52980*/  STS [R3+0x3c], R28 ;  /* 0x00003c1c03007388 */ /* 0x0005e80000000800 */
[----:B------:R2:W-:Y:S04]  /*52990*/  STS.64 [R3+0x8], R24 ;  /* 0x0000081803007388 */ /* 0x0005e80000000a00 */
[----:B------:R2:W-:Y:S04]  /*529a0*/  STS.64 [R3+0x28], R48 ;  /* 0x0000283003007388 */ /* 0x0005e80000000a00 */
[----:B------:R2:W-:Y:S02]  /*529b0*/  STS.64 [R3+0x30], R8 ;  /* 0x0000300803007388 */ /* 0x0005e40000000a00 */
.L_x_707:
[----:B------:R-:W-:Y:S05]  /*529c0*/  BSYNC.RECONVERGENT B0 ;  /* 0x0000000000007941 */ /* 0x000fea0003800200 */
.L_x_706:
[----:B------:R-:W-:Y:S06]  /*529d0*/  BAR.SYNC.DEFER_BLOCKING 0x0 ;  /* 0x0000000000007b1d */ /* 0x000fec0000010000 */
[----:B------:R-:W-:Y:S05]  /*529e0*/  @!P0 EXIT ;  /* 0x000000000000894d */ /* 0x000fea0003800000 */
[----:B-12---:R-:W-:Y:S01]  /*529f0*/  LOP3.LUT R3, RZ, R92, RZ, 0x33, !PT ;  /* 0x0000005cff037212 */ /* 0x006fe200078e33ff */
[----:B------:R-:W-:Y:S01]  /*52a00*/  UMOV UR4, URZ ;  /* 0x000000ff00047c82 */ /* 0x000fe20008000000 */
[----:B------:R-:W1:Y:S01]  /*52a10*/  LDCU.128 UR16, c[0x0][0x390] ;  /* 0x00007200ff1077ac */ /* 0x000e620008000c00 */
[----:B------:R-:W-:Y:S01]  /*52a20*/  BSSY.RECONVERGENT B0, `(.L_x_708) ;  /* 0x0000026000007945 */ /* 0x000fe20003800200 */
[----:B------:R-:W-:Y:S01]  /*52a30*/  IADD3 R3, P1, PT, R30, R3, RZ ;  /* 0x000000031e037210 */ /* 0x000fe20007f3e0ff */
[----:B------:R-:W-:-:S03]  /*52a40*/  ULOP3.LUT UR5, URZ, UR4, URZ, 0x33, !UPT ;  /* 0x00000004ff057292 */ /* 0x000fc6000f8e33ff */
[----:B------:R-:W-:-:S03]  /*52a50*/  ISETP.GE.U32.AND P0, PT, R3, 0x100, PT ;  /* 0x000001000300780c */ /* 0x000fc60003f06070 */
[----:B------:R-:W-:Y:S02]  /*52a60*/  IADD3.X R0, PT, PT, R31, UR5, RZ, P1, !PT ;  /* 0x000000051f007c10 */ /* 0x000fe40008ffe4ff */
[----:B------:R-:W-:Y:S02]  /*52a70*/  LOP3.LUT P1, RZ, R3, 0x100, RZ, 0xc0, !PT ;  /* 0x0000010003ff7812 */ /* 0x000fe4000782c0ff */
[----:B------:R-:W-:-:S11]  /*52a80*/  ISETP.GE.U32.AND.EX P0, PT, R0, RZ, PT, P0 ;  /* 0x000000ff0000720c */ /* 0x000fd60003f06100 */
[----:B-1----:R-:W-:Y:S05]  /*52a90*/  @P1 BRA `(.L_x_709) ;  /* 0x0000000000781947 */ /* 0x002fea0003800000 */
[----:B------:R-:W-:Y:S01]  /*52aa0*/  IMAD R24, R92, 0x48, R29 ;  /* 0x000000485c187824 */ /* 0x000fe200078e021d */
[----:B------:R-:W1:Y:S01]  /*52ab0*/  LDCU.128 UR12, c[0x0][0x390] ;  /* 0x00007200ff0c77ac */ /* 0x000e620008000c00 */
[----:B0-----:R-:W-:Y:S01]  /*52ac0*/  IADD3 R5, P1, PT, R14, R92, RZ ;  /* 0x0000005c0e057210 */ /* 0x001fe20007f3e0ff */
[----:B------:R-:W-:Y:S02]  /*52ad0*/  VIADD R92, R92, 0x100 ;  /* 0x000001005c5c7836 */ /* 0x000fe40000000000 */
[----:B------:R-:W0:Y:S01]  /*52ae0*/  LDS.U16 R0, [R24+0x38] ;  /* 0x0000380018007984 */ /* 0x000e220000000400 */
[----:B------:R-:W-:-:S03]  /*52af0*/  IADD3.X R8, PT, PT, R15, UR4, RZ, P1, !PT ;  /* 0x000000040f087c10 */ /* 0x000fc60008ffe4ff */
[----:B------:R-:W2:Y:S04]  /*52b00*/  LDS R9, [R24] ;  /* 0x0000000018097984 */ /* 0x000ea80000000800 */
[----:B------:R-:W3:Y:S04]  /*52b10*/  LDS.64 R10, [R24+0x8] ;  /* 0x00000800180a7984 */ /* 0x000ee80000000a00 */
[----:B------:R-:W4:Y:S01]  /*52b20*/  LDS.64 R12, [R24+0x10] ;  /* 0x00001000180c7984 */ /* 0x000f220000000a00 */
[----:B-1----:R-:W-:-:S03]  /*52b30*/  LEA R6, P2, R5, UR12, 0x2 ;  /* 0x0000000c05067c11 */ /* 0x002fc6000f8410ff */
[----:B------:R-:W1:Y:S01]  /*52b40*/  LDS.64 R16, [R24+0x18] ;  /* 0x0000180018107984 */ /* 0x000e620000000a00 */
[C---:B------:R-:W-:Y:S02]  /*52b50*/  LEA R4, P1, R5.reuse, UR14, 0x6 ;  /* 0x0000000e05047c11 */ /* 0x040fe4000f8230ff */
[C-C-:B------:R-:W-:Y:S01]  /*52b60*/  LEA.HI.X R7, R5.reuse, UR13, R8.reuse, 0x2, P2 ;  /* 0x0000000d05077c11 */ /* 0x140fe200090f1408 */
[----:B------:R-:W5:Y:S01]  /*52b70*/  LDS.64 R18, [R24+0x20] ;  /* 0x0000200018127984 */ /* 0x000f620000000a00 */
[----:B------:R-:W-:-:S03]  /*52b80*/  LEA.HI.X R5, R5, UR15, R8, 0x6, P1 ;  /* 0x0000000f05057c11 */ /* 0x000fc600088f3408 */
[----:B------:R-:W5:Y:S04]  /*52b90*/  LDS.64 R20, [R24+0x28] ;  /* 0x0000280018147984 */ /* 0x000f680000000a00 */
[----:B------:R-:W5:Y:S04]  /*52ba0*/  LDS.64 R22, [R24+0x30] ;  /* 0x0000300018167984 */ /* 0x000f680000000a00 */
[----:B------:R-:W5:Y:S04]  /*52bb0*/  LDS R25, [R24+0x3c] ;  /* 0x00003c0018197984 */ /* 0x000f680000000800 */
[----:B------:R-:W5:Y:S01]  /*52bc0*/  LDS.64 R2, [R24+0x40] ;  /* 0x0000400018027984 */ /* 0x000f620000000a00 */
[----:B0-----:R-:W-:-:S03]  /*52bd0*/  PRMT R27, R0, 0x7710, RZ ;  /* 0x00007710001b7816 */ /* 0x001fc600000000ff */
[----:B--2---:R2:W-:Y:S04]  /*52be0*/  STG.E desc[UR8][R6.64], R9 ;  /* 0x0000000906007986 */ /* 0x0045e8000c101908 */
[----:B---3--:R2:W-:Y:S04]  /*52bf0*/  STG.E.64 desc[UR8][R4.64], R10 ;  /* 0x0000000a04007986 */ /* 0x0085e8000c101b08 */
[----:B----4-:R2:W-:Y:S04]  /*52c00*/  STG.E.64 desc[UR8][R4.64+0x8], R12 ;  /* 0x0000080c04007986 */ /* 0x0105e8000c101b08 */
[----:B-1----:R2:W-:Y:S04]  /*52c10*/  STG.E.64 desc[UR8][R4.64+0x10], R16 ;  /* 0x0000101004007986 */ /* 0x0025e8000c101b08 */
[----:B-----5:R2:W-:Y:S04]  /*52c20*/  STG.E.64 desc[UR8][R4.64+0x18], R18 ;  /* 0x0000181204007986 */ /* 0x0205e8000c101b08 */
[----:B------:R2:W-:Y:S04]  /*52c30*/  STG.E.64 desc[UR8][R4.64+0x20], R20 ;  /* 0x0000201404007986 */ /* 0x0005e8000c101b08 */
[----:B------:R2:W-:Y:S04]  /*52c40*/  STG.E.64 desc[UR8][R4.64+0x28], R22 ;  /* 0x0000281604007986 */ /* 0x0005e8000c101b08 */
[----:B------:R2:W-:Y:S04]  /*52c50*/  STG.E.U16 desc[UR8][R4.64+0x30], R27 ;  /* 0x0000301b04007986 */ /* 0x0005e8000c101508 */
[----:B------:R2:W-:Y:S04]  /*52c60*/  STG.E desc[UR8][R4.64+0x34], R25 ;  /* 0x0000341904007986 */ /* 0x0005e8000c101908 */
[----:B------:R2:W-:Y:S02]  /*52c70*/  STG.E.64 desc[UR8][R4.64+0x38], R2 ;  /* 0x0000380204007986 */ /* 0x0005e4000c101b08 */
.L_x_709:
[----:B------:R-:W-:Y:S05]  /*52c80*/  BSYNC.RECONVERGENT B0 ;  /* 0x0000000000007941 */ /* 0x000fea0003800200 */
.L_x_708:
[----:B------:R-:W-:Y:S05]  /*52c90*/  @!P0 EXIT ;  /* 0x000000000000894d */ /* 0x000fea0003800000 */
.L_x_710:
[----:B------:R-:W-:Y:S01]  /*52ca0*/  IMAD R0, R92, 0x48, R29 ;  /* 0x000000485c007824 */ /* 0x000fe200078e021d */
[----:B0-2---:R-:W-:Y:S01]  /*52cb0*/  IADD3 R12, P0, PT, R14, R92, RZ ;  /* 0x0000005c0e0c7210 */ /* 0x005fe20007f1e0ff */
[----:B------:R-:W-:-:S03]  /*52cc0*/  VIADD R92, R92, 0x200 ;  /* 0x000002005c5c7836 */ /* 0x000fc60000000000 */
[----:B------:R-:W0:Y:S01]  /*52cd0*/  LDS.U16 R8, [R0+0x38] ;  /* 0x0000380000087984 */ /* 0x000e220000000400 */
[----:B------:R-:W-:Y:S01]  /*52ce0*/  IADD3.X R5, PT, PT, R15, UR4, RZ, P0, !PT ;  /* 0x000000040f057c10 */ /* 0x000fe200087fe4ff */
[----:B------:R-:W-:Y:S01]  /*52cf0*/  IMAD.X R9, RZ, RZ, R15, P0 ;  /* 0x000000ffff097224 */ /* 0x000fe200000e060f */
[C---:B------:R-:W-:Y:S01]  /*52d00*/  LEA R10, P1, R12.reuse, UR16, 0x2 ;  /* 0x000000100c0a7c11 */ /* 0x040fe2000f8210ff */
[----:B------:R-:W1:Y:S01]  /*52d10*/  LDS R17, [R0] ;  /* 0x0000000000117984 */ /* 0x000e620000000800 */
[C---:B------:R-:W-:Y:S02]  /*52d20*/  LEA R4, P2, R12.reuse, UR18, 0x6 ;  /* 0x000000120c047c11 */ /* 0x040fe4000f8430ff */
[C---:B------:R-:W-:Y:S01]  /*52d30*/  LEA.HI.X R11, R12.reuse, UR17, R5, 0x2, P1 ;  /* 0x000000110c0b7c11 */ /* 0x040fe200088f1405 */
[----:B------:R-:W-:Y:S01]  /*52d40*/  LDS.U16 R16, [R0+0x4838] ;  /* 0x0048380000107984 */ /* 0x000fe20000000400 */
[C---:B------:R-:W-:Y:S02]  /*52d50*/  LEA.HI.X R13, R12.reuse, UR17, R9, 0x2, P1 ;  /* 0x000000110c0d7c11 */ /* 0x040fe400088f1409 */
[C---:B------:R-:W-:Y:S01]  /*52d60*/  LEA.HI.X R5, R12.reuse, UR19, R5, 0x6, P2 ;  /* 0x000000130c057c11 */ /* 0x040fe200090f3405 */
[----:B------:R-:W2:Y:S01]  /*52d70*/  LDS.64 R18, [R0+0x8] ;  /* 0x0000080000127984 */ /* 0x000ea20000000a00 */
[----:B------:R-:W-:Y:S01]  /*52d80*/  LEA.HI.X R9, R12, UR19, R9, 0x6, P2 ;  /* 0x000000130c097c11 */ /* 0x000fe200090f3409 */
[----:B------:R-:W-:Y:S01]  /*52d90*/  IMAD.MOV.U32 R12, RZ, RZ, R10 ;  /* 0x000000ffff0c7224 */ /* 0x000fe200078e000a */
[----:B------:R-:W-:Y:S01]  /*52da0*/  ISETP.GT.U32.AND P0, PT, R30, R92, PT ;  /* 0x0000005c1e00720c */ /* 0x000fe20003f04070 */
[----:B------:R-:W3:Y:S03]  /*52db0*/  LDS.64 R20, [R0+0x10] ;  /* 0x0000100000147984 */ /* 0x000ee60000000a00 */
[----:B------:R-:W-:Y:S01]  /*52dc0*/  ISETP.GT.U32.AND.EX P0, PT, R31, RZ, PT, P0 ;  /* 0x000000ff1f00720c */ /* 0x000fe20003f04100 */
[----:B------:R-:W4:Y:S04]  /*52dd0*/  LDS.64 R22, [R0+0x18] ;  /* 0x0000180000167984 */ /* 0x000f280000000a00 */
[----:B------:R-:W5:Y:S04]  /*52de0*/  LDS.64 R24, [R0+0x20] ;  /* 0x0000200000187984 */ /* 0x000f680000000a00 */
[----:B------:R-:W5:Y:S04]  /*52df0*/  LDS.64 R26, [R0+0x28] ;  /* 0x00002800001a7984 */ /* 0x000f680000000a00 */
[----:B------:R-:W5:Y:S04]  /*52e00*/  LDS.64 R32, [R0+0x30] ;  /* 0x0000300000207984 */ /* 0x000f680000000a00 */
[----:B------:R-:W5:Y:S04]  /*52e10*/  LDS R35, [R0+0x3c] ;  /* 0x00003c0000237984 */ /* 0x000f680000000800 */
[----:B------:R-:W5:Y:S01]  /*52e20*/  LDS.64 R2, [R0+0x40] ;  /* 0x0000400000027984 */ /* 0x000f620000000a00 */
[----:B0-----:R-:W-:Y:S01]  /*52e30*/  PRMT R53, R8, 0x7710, RZ ;  /* 0x0000771008357816 */ /* 0x001fe200000000ff */
[----:B------:R-:W-:-:S02]  /*52e40*/  IMAD.MOV.U32 R8, RZ, RZ, R4 ;  /* 0x000000ffff087224 */ /* 0x000fc400078e0004 */
[----:B------:R-:W0:Y:S04]  /*52e50*/  LDS R37, [R0+0x4800] ;  /* 0x0048000000257984 */ /* 0x000e280000000800 */
[----:B------:R-:W0:Y:S04]  /*52e60*/  LDS.64 R38, [R0+0x4808] ;  /* 0x0048080000267984 */ /* 0x000e280000000a00 */
[----:B------:R-:W0:Y:S04]  /*52e70*/  LDS.64 R40, [R0+0x4810] ;  /* 0x0048100000287984 */ /* 0x000e280000000a00 */
[----:B------:R-:W0:Y:S04]  /*52e80*/  LDS.64 R42, [R0+0x4818] ;  /* 0x00481800002a7984 */ /* 0x000e280000000a00 */
[----:B------:R-:W0:Y:S04]  /*52e90*/  LDS.64 R44, [R0+0x4820] ;  /* 0x00482000002c7984 */ /* 0x000e280000000a00 */
[----:B------:R-:W0:Y:S04]  /*52ea0*/  LDS.64 R46, [R0+0x4828] ;  /* 0x00482800002e7984 */ /* 0x000e280000000a00 */
[----:B------:R-:W0:Y:S04]  /*52eb0*/  LDS.64 R48, [R0+0x4830] ;  /* 0x0048300000307984 */ /* 0x000e280000000a00 */
[----:B------:R-:W0:Y:S04]  /*52ec0*/  LDS R51, [R0+0x483c] ;  /* 0x00483c0000337984 */ /* 0x000e280000000800 */
[----:B------:R-:W0:Y:S04]  /*52ed0*/  LDS.64 R6, [R0+0x4840] ;  /* 0x0048400000067984 */ /* 0x000e280000000a00 */
[----:B-1----:R1:W-:Y:S04]  /*52ee0*/  STG.E desc[UR8][R10.64], R17 ;  /* 0x000000110a007986 */ /* 0x0023e8000c101908 */
[----:B--2---:R2:W-:Y:S04]  /*52ef0*/  STG.E.64 desc[UR8][R4.64], R18 ;  /* 0x0000001204007986 */ /* 0x0045e8000c101b08 */
[----:B---3--:R2:W-:Y:S01]  /*52f00*/  STG.E.64 desc[UR8][R4.64+0x8], R20 ;  /* 0x0000081404007986 */ /* 0x0085e2000c101b08 */
[----:B-1----:R-:W-:-:S03]  /*52f10*/  PRMT R11, R16, 0x7710, RZ ;  /* 0x00007710100b7816 */ /* 0x002fc600000000ff */
[----:B----4-:R2:W-:Y:S04]  /*52f20*/  STG.E.64 desc[UR8][R4.64+0x10], R22 ;  /* 0x0000101604007986 */ /* 0x0105e8000c101b08 */
[----:B-----5:R2:W-:Y:S04]  /*52f30*/  STG.E.64 desc[UR8][R4.64+0x18], R24 ;  /* 0x0000181804007986 */ /* 0x0205e8000c101b08 */
[----:B------:R2:W-:Y:S04]  /*52f40*/  STG.E.64 desc[UR8][R4.64+0x20], R26 ;  /* 0x0000201a04007986 */ /* 0x0005e8000c101b08 */
[----:B------:R2:W-:Y:S04]  /*52f50*/  STG.E.64 desc[UR8][R4.64+0x28], R32 ;  /* 0x0000282004007986 */ /* 0x0005e8000c101b08 */
[----:B------:R2:W-:Y:S04]  /*52f60*/  STG.E desc[UR8][R4.64+0x34], R35 ;  /* 0x0000342304007986 */ /* 0x0005e8000c101908 */
[----:B------:R2:W-:Y:S04]  /*52f70*/  STG.E.U16 desc[UR8][R4.64+0x30], R53 ;  /* 0x0000303504007986 */ /* 0x0005e8000c101508 */
[----:B------:R2:W-:Y:S04]  /*52f80*/  STG.E.64 desc[UR8][R4.64+0x38], R2 ;  /* 0x0000380204007986 */ /* 0x0005e8000c101b08 */
[----:B0-----:R2:W-:Y:S04]  /*52f90*/  STG.E desc[UR8][R12.64+0x400], R37 ;  /* 0x000400250c007986 */ /* 0x0015e8000c101908 */
        /* <DEDUP_REMOVED lines=11> */
.L_x_703:
[----:B------:R-:W2:Y:S04]  /*53050*/  LDL R8, [R1+0x628] ;  /* 0x0006280001087983 */ /* 0x000ea80000100800 */
[----:B-1----:R-:W2:Y:S04]  /*53060*/  LDL R18, [R1+0x590] ;  /* 0x0005900001127983 */ /* 0x002ea80000100800 */
[----:B------:R-:W3:Y:S01]  /*53070*/  LDL.LU R14, [R1+0x594] ;  /* 0x00059400010e7983 */ /* 0x000ee20000300800 */
[----:B------:R-:W-:Y:S01]  /*53080*/  BSSY.RECONVERGENT B0, `(.L_x_711) ;  /* 0x0000016000007945 */ /* 0x000fe20003800200 */
[----:B--2---:R-:W-:-:S02]  /*53090*/  ISETP.NE.AND P0, PT, R8, R18, PT ;  /* 0x000000120800720c */ /* 0x004fc40003f05270 */
[----:B---3--:R-:W-:-:S11]  /*530a0*/  ISETP.NE.AND P2, PT, R18, R14, PT ;  /* 0x0000000e1200720c */ /* 0x008fd60003f45270 */
[----:B------:R-:W-:Y:S05]  /*530b0*/  @!P0 BRA `(.L_x_712) ;  /* 0x0000000000488947 */ /* 0x000fea0003800000 */
[----:B------:R-:W2:Y:S01]  /*530c0*/  LDL.LU R20, [R1+0x5d0] ;  /* 0x0005d00001147983 */ /* 0x000ea20000300800 */
[----:B------:R-:W0:Y:S03]  /*530d0*/  LDCU.128 UR4, c[0x0][0x390] ;  /* 0x00007200ff0477ac */ /* 0x000e260008000c00 */
[----:B------:R-:W2:Y:S01]  /*530e0*/  LDL.LU R19, [R1+0x5cc] ;  /* 0x0005cc0001137983 */ /* 0x000ea20000300800 */
[C---:B0-----:R-:W-:Y:S02]  /*530f0*/  LEA R16, P0, R196.reuse, UR4, 0x2 ;  /* 0x00000004c4107c11 */ /* 0x041fe4000f8010ff */
[C---:B------:R-:W-:Y:S02]  /*53100*/  LEA R14, P1, R196.reuse, UR6, 0x6 ;  /* 0x00000006c40e7c11 */ /* 0x040fe4000f8230ff */
[C-C-:B------:R-:W-:Y:S02]  /*53110*/  LEA.HI.X R17, R196.reuse, UR5, R197.reuse, 0x2, P0 ;  /* 0x00000005c4117c11 */ /* 0x140fe400080f14c5 */
[----:B------:R-:W-:-:S03]  /*53120*/  LEA.HI.X R15, R196, UR7, R197, 0x6, P1 ;  /* 0x00000007c40f7c11 */ /* 0x000fc600088f34c5 */
[----:B------:R0:W-:Y:S04]  /*53130*/  STG.E desc[UR8][R16.64], R8 ;  /* 0x0000000810007986 */ /* 0x0001e8000c101908 */
[----:B------:R0:W-:Y:S04]  /*53140*/  STG.E.64 desc[UR8][R14.64], R34 ;  /* 0x000000220e007986 */ /* 0x0001e8000c101b08 */
[----:B------:R0:W-:Y:S04]  /*53150*/  STG.E.64 desc[UR8][R14.64+0x8], R10 ;  /* 0x0000080a0e007986 */ /* 0x0001e8000c101b08 */
[----:B------:R0:W-:Y:S04]  /*53160*/  STG.E.64 desc[UR8][R14.64+0x10], R4 ;  /* 0x000010040e007986 */ /* 0x0001e8000c101b08 */
[----:B------:R0:W-:Y:S04]  /*53170*/  STG.E.64 desc[UR8][R14.64+0x18], R6 ;  /* 0x000018060e007986 */ /* 0x0001e8000c101b08 */
[----:B------:R0:W-:Y:S04]  /*53180*/  STG.E.64 desc[UR8][R14.64+0x20], R12 ;  /* 0x0000200c0e007986 */ /* 0x0001e8000c101b08 */
[----:B------:R0:W-:Y:S04]  /*53190*/  STG.E.64 desc[UR8][R14.64+0x28], R36 ;  /* 0x000028240e007986 */ /* 0x0001e8000c101b08 */
[----:B------:R0:W-:Y:S04]  /*531a0*/  STG.E.64 desc[UR8][R14.64+0x38], R250 ;  /* 0x000038fa0e007986 */ /* 0x0001e8000c101b08 */
[----:B------:R0:W-:Y:S01]  /*531b0*/  STG.E desc[UR8][R14.64+0x34], R252 ;  /* 0x000034fc0e007986 */ /* 0x0001e2000c101908 */
[----:B--2---:R-:W-:-:S05]  /*531c0*/  PRMT R19, R19, 0x7604, R20 ;  /* 0x0000760413137816 */ /* 0x004fca0000000014 */
[----:B------:R0:W-:Y:S02]  /*531d0*/  STG.E.U16 desc[UR8][R14.64+0x30], R19 ;  /* 0x000030130e007986 */ /* 0x0001e4000c101508 */
.L_x_712:
[----:B------:R-:W-:Y:S05]  /*531e0*/  BSYNC.RECONVERGENT B0 ;  /* 0x0000000000007941 */ /* 0x000fea0003800200 */
.L_x_711:
[----:B------:R-:W-:Y:S05]  /*531f0*/  @!P2 EXIT ;  /* 0x000000000000a94d */ /* 0x000fea0003800000 */
[----:B0-----:R-:W2:Y:S01]  /*53200*/  LDL.LU R13, [R1+0x5a0] ;  /* 0x0005a000010d7983 */ /* 0x001ea20000300800 */
[----:B------:R-:W0:Y:S01]  /*53210*/  LDCU.128 UR4, c[0x0][0x390] ;  /* 0x00007200ff0477ac */ /* 0x000e220008000c00 */
[C---:B------:R-:W-:Y:S02]  /*53220*/  PRMT R4, R55.reuse, 0x7771, RZ ;  /* 0x0000777137047816 */ /* 0x040fe400000000ff */
[----:B------:R-:W-:Y:S02]  /*53230*/  PRMT R5, R55, 0x7770, RZ ;  /* 0x0000777037057816 */ /* 0x000fe400000000ff */
[C---:B------:R-:W-:Y:S02]  /*53240*/  PRMT R6, R33.reuse, 0x7771, RZ ;  /* 0x0000777121067816 */ /* 0x040fe400000000ff */
[C---:B------:R-:W-:Y:S02]  /*53250*/  PRMT R7, R33.reuse, 0x7772, RZ ;  /* 0x0000777221077816 */ /* 0x040fe400000000ff */
[----:B------:R-:W-:-:S02]  /*53260*/  PRMT R33, R33, 0x7770, RZ ;  /* 0x0000777021217816 */ /* 0x000fc400000000ff */
[----:B------:R-:W-:Y:S02]  /*53270*/  PRMT R55, R55, 0x7772, RZ ;  /* 0x0000777237377816 */ /* 0x000fe400000000ff */
[----:B------:R-:W-:Y:S02]  /*53280*/  PRMT R8, R5, 0x3340, R4 ;  /* 0x0000334005087816 */ /* 0x000fe40000000004 */
[C---:B------:R-:W-:Y:S02]  /*53290*/  PRMT R5, R57.reuse, 0x7771, RZ ;  /* 0x0000777139057816 */ /* 0x040fe400000000ff */
[C---:B------:R-:W-:Y:S02]  /*532a0*/  PRMT R12, R57.reuse, 0x7772, RZ ;  /* 0x00007772390c7816 */ /* 0x040fe400000000ff */
[----:B------:R-:W-:Y:S02]  /*532b0*/  PRMT R10, R57, 0x7770, RZ ;  /* 0x00007770390a7816 */ /* 0x000fe400000000ff */
[----:B------:R-:W-:-:S02]  /*532c0*/  PRMT R33, R33, 0x3340, R6 ;  /* 0x0000334021217816 */ /* 0x000fc40000000006 */
[----:B------:R-:W-:Y:S02]  /*532d0*/  PRMT R55, R55, 0x3340, R66 ;  /* 0x0000334037377816 */ /* 0x000fe40000000042 */
[C---:B0-----:R-:W-:Y:S02]  /*532e0*/  LEA R6, P0, R2.reuse, UR4, 0x2 ;  /* 0x0000000402067c11 */ /* 0x041fe4000f8010ff */
[----:B------:R-:W-:Y:S02]  /*532f0*/  PRMT R68, R7, 0x3340, R68 ;  /* 0x0000334007447816 */ /* 0x000fe40000000044 */
[----:B------:R-:W-:Y:S02]  /*53300*/  LEA R4, P1, R2, UR6, 0x6 ;  /* 0x0000000602047c11 */ /* 0x000fe4000f8230ff */
[----:B------:R-:W-:Y:S02]  /*53310*/  PRMT R12, R12, 0x3340, R59 ;  /* 0x000033400c0c7816 */ /* 0x000fe4000000003b */
[----:B------:R-:W-:-:S02]  /*53320*/  PRMT R11, R10, 0x3340, R5 ;  /* 0x000033400a0b7816 */ /* 0x000fc40000000005 */
[----:B------:R-:W-:Y:S02]  /*53330*/  LEA.HI.X R7, R2, UR5, R3, 0x2, P0 ;  /* 0x0000000502077c11 */ /* 0x000fe400080f1403 */
[----:B------:R-:W-:Y:S02]  /*53340*/  PRMT R25, R8, 0x5410, R55 ;  /* 0x0000541008197816 */ /* 0x000fe40000000037 */
[----:B------:R-:W-:Y:S01]  /*53350*/  LEA.HI.X R5, R2, UR7, R3, 0x6, P1 ;  /* 0x0000000702057c11 */ /* 0x000fe200088f3403 */
[----:B------:R-:W-:Y:S01]  /*53360*/  STG.E desc[UR8][R6.64], R18 ;  /* 0x0000001206007986 */ /* 0x000fe2000c101908 */
[----:B------:R-:W-:Y:S02]  /*53370*/  PRMT R49, R33, 0x5410, R68 ;  /* 0x0000541021317816 */ /* 0x000fe40000000044 */
[----:B------:R-:W-:Y:S01]  /*53380*/  PRMT R8, R11, 0x5410, R12 ;  /* 0x000054100b087816 */ /* 0x000fe2000000000c */
        /* <DEDUP_REMOVED lines=8> */
[----:B--2---:R-:W-:Y:S01]  /*53410*/  STG.E desc[UR8][R4.64+0x34], R13 ;  /* 0x0000340d04007986 */ /* 0x004fe2000c101908 */
[----:B------:R-:W-:Y:S05]  /*53420*/  EXIT ;  /* 0x000000000000794d */ /* 0x000fea0003800000 */
.L_x_1:
[----:B------:R-:W-:-:S04]  /*53430*/  ISETP.GE.U32.AND P0, PT, R0, 0x1, PT ;  /* 0x000000010000780c */ /* 0x000fc80003f06070 */
[----:B------:R-:W-:-:S13]  /*53440*/  ISETP.GE.AND.EX P0, PT, R118, RZ, PT, P0 ;  /* 0x000000ff7600720c */ /* 0x000fda0003f06300 */
[----:B------:R-:W-:Y:S05]  /*53450*/  @!P0 EXIT ;  /* 0x000000000000894d */ /* 0x000fea0003800000 */
[----:B------:R-:W-:-:S13]  /*53460*/  ISETP.NE.AND P0, PT, R138, RZ, PT ;  /* 0x000000ff8a00720c */ /* 0x000fda0003f05270 */
[----:B------:R-:W-:Y:S05]  /*53470*/  @P0 BRA `(.L_x_713) ;  /* 0x000001d800c00947 */ /* 0x000fea0003800000 */
[----:B-1----:R-:W0:Y:S01]  /*53480*/  LDC.64 R2, c[0x0][0x380] ;  /* 0x0000e000ff027b82 */ /* 0x002e220000000a00 */
[----:B------:R-:W1:Y:S07]  /*53490*/  S2R R119, SR_TID.X ;  /* 0x0000000000777919 */ /* 0x000e6e0000002100 */
[----:B------:R-:W2:Y:S01]  /*534a0*/  LDC.64 R6, c[0x0][0x388] ;  /* 0x0000e200ff067b82 */ /* 0x000ea20000000a00 */
[----:B0-----:R-:W-:-:S05]  /*534b0*/  IMAD.WIDE.U32 R2, RZ, 0x800, R2 ;  /* 0x00000800ff027825 */ /* 0x001fca00078e0002 */
[----:B------:R2:W3:Y:S01]  /*534c0*/  LDG.E.CONSTANT R9, desc[UR8][R2.64] ;  /* 0x0000000802097981 */ /* 0x0004e2000c1e9900 */
[----:B-1----:R-:W-:-:S05]  /*534d0*/  IMAD.SHL.U32 R21, R119, 0x2, RZ ;  /* 0x0000000277157824 */ /* 0x002fca00078e00ff */
[----:B------:R-:W-:-:S04]  /*534e0*/  LOP3.LUT R11, R21, 0x7c0, RZ, 0xc0, !PT ;  /* 0x000007c0150b7812 */ /* 0x000fc800078ec0ff */
[----:B------:R-:W-:-:S04]  /*534f0*/  LOP3.LUT R47, R11, 0x1f, R119, 0xf8, !PT ;  /* 0x0000001f0b2f7812 */ /* 0x000fc800078ef877 */
[C---:B------:R-:W-:Y:S01]  /*53500*/  ISETP.GE.AND P0, PT, R47.reuse, R10, PT ;  /* 0x0000000a2f00720c */ /* 0x040fe20003f06270 */
[C---:B------:R-:W-:Y:S01]  /*53510*/  VIADD R5, R47.reuse, 0x20 ;  /* 0x000000202f057836 */ /* 0x040fe20000000000 */
[----:B------:R-:W-:-:S04]  /*53520*/  LEA R4, P2, R47, R2, 0x2 ;  /* 0x000000022f047211 */ /* 0x000fc800078410ff */
[----:B------:R-:W-:Y:S01]  /*53530*/  ISETP.GE.AND P1, PT, R5, R10, PT ;  /* 0x0000000a0500720c */ /* 0x000fe20003f26270 */
[----:B------:R-:W-:Y:S02]  /*53540*/  IMAD.X R5, RZ, RZ, R3, P2 ;  /* 0x000000ffff057224 */ /* 0x000fe400010e0603 */
[----:B--2---:R-:W-:-:S05]  /*53550*/  IMAD.WIDE.U32 R2, RZ, 0x8000, R6 ;  /* 0x00008000ff027825 */ /* 0x004fca00078e0006 */
[----:B------:R-:W2:Y:S04]  /*53560*/  LDG.E.64.CONSTANT R78, desc[UR8][R2.64] ;  /* 0x00000008024e7981 */ /* 0x000ea8000c1e9b00 */
[----:B------:R-:W4:Y:S04]  /*53570*/  LDG.E.64.CONSTANT R80, desc[UR8][R2.64+0x8] ;  /* 0x0000080802507981 */ /* 0x000f28000c1e9b00 */
[----:B------:R-:W5:Y:S04]  /*53580*/  LDG.E.64.CONSTANT R74, desc[UR8][R2.64+0x10] ;  /* 0x00001008024a7981 */ /* 0x000f68000c1e9b00 */
[----:B------:R-:W5:Y:S04]  /*53590*/  LDG.E.64.CONSTANT R76, desc[UR8][R2.64+0x18] ;  /* 0x00001808024c7981 */ /* 0x000f68000c1e9b00 */
[----:B------:R-:W5:Y:S04]  /*535a0*/  LDG.E.64.CONSTANT R68, desc[UR8][R2.64+0x20] ;  /* 0x0000200802447981 */ /* 0x000f68000c1e9b00 */
[----:B------:R-:W5:Y:S04]  /*535b0*/  LDG.E.64.CONSTANT R72, desc[UR8][R2.64+0x28] ;  /* 0x0000280802487981 */ /* 0x000f68000c1e9b00 */
[----:B------:R-:W5:Y:S04]  /*535c0*/  LDG.E.64.CONSTANT R28, desc[UR8][R2.64+0x30] ;  /* 0x00003008021c7981 */ /* 0x000f68000c1e9b00 */
[----:B------:R-:W5:Y:S01]  /*535d0*/  LDG.E.64.CONSTANT R30, desc[UR8][R2.64+0x38] ;  /* 0x00003808021e7981 */ /* 0x000f62000c1e9b00 */
[----:B---3--:R-:W-:-:S03]  /*535e0*/  IMAD.MOV.U32 R8, RZ, RZ, R9 ;  /* 0x000000ffff087224 */ /* 0x008fc600078e0009 */
[----:B------:R-:W3:Y:S04]  /*535f0*/  @!P0 LDG.E.CONSTANT R9, desc[UR8][R4.64] ;  /* 0x0000000804098981 */ /* 0x000ee8000c1e9900 */
[----:B------:R2:W3:Y:S01]  /*53600*/  @!P1 LDG.E.CONSTANT R8, desc[UR8][R4.64+0x80] ;  /* 0x0000800804089981 */ /* 0x0004e2000c1e9900 */
[----:B------:R-:W0:Y:S01]  /*53610*/  S2R R7, SR_CgaCtaId ;  /* 0x0000000000077919 */ /* 0x000e220000008800 */
[----:B------:R-:W1:Y:S01]  /*53620*/  S2R R57, SR_LANEID ;  /* 0x0000000000397919 */ /* 0x000e620000000000 */
[----:B------:R-:W-:Y:S02]  /*53630*/  MOV R62, 0x400 ;  /* 0x00000400003e7802 */ /* 0x000fe40000000f00 */
[----:B------:R-:W-:Y:S01]  /*53640*/  LEA R46, P2, R47, R2, 0x6 ;  /* 0x000000022f2e7211 */ /* 0x000fe200078430ff */
[----:B------:R-:W-:Y:S01]  /*53650*/  STL [R1+0x4bc], RZ ;  /* 0x0004bcff01007387 */ /* 0x000fe20000100800 */
[----:B------:R-:W-:Y:S03]  /*53660*/  BSSY.RECONVERGENT B0, `(.L_x_714) ;  /* 0x00000a6000007945 */ /* 0x000fe60003800200 */
[----:B------:R-:W-:Y:S04]  /*53670*/  STL.64 [R1+0x4c0], RZ ;  /* 0x0004c0ff01007387 */ /* 0x000fe80000100a00 */
[----:B------:R-:W-:Y:S01]  /*53680*/  STL.U8 [R1+0x488], RZ ;  /* 0x000488ff01007387 */ /* 0x000fe20000100000 */
[----:B0-----:R-:W-:Y:S01]  /*53690*/  LEA R62, R7, R62, 0x18 ;  /* 0x0000003e073e7211 */ /* 0x001fe200078ec0ff */
[----:B-1----:R-:W-:-:S04]  /*536a0*/  IMAD.IADD R23, R11, 0x1, R57 ;  /* 0x000000010b177824 */ /* 0x002fc800078e0239 */
[C---:B------:R-:W-:Y:S02]  /*536b0*/  IMAD R60, R23.reuse, 0x4, R62 ;  /* 0x00000004173c7824 */ /* 0x040fe400078e023e */
[----:B------:R-:W-:Y:S02]  /*536c0*/  IMAD.IADD R10, R23, 0x1, R57 ;  /* 0x00000001170a7824 */ /* 0x000fe400078e0239 */
[--C-:B------:R-:W-:Y:S01]  /*536d0*/  IMAD R61, R57, 0x4, R60.reuse ;  /* 0x00000004393d7824 */ /* 0x100fe200078e023c */
[----:B------:R-:W-:Y:S01]  /*536e0*/  STL [R1+0x504], RZ ;  /* 0x000504ff01007387 */ /* 0x000fe20000100800 */
[----:B--2---:R-:W-:Y:S01]  /*536f0*/  SHF.R.U32.HI R4, RZ, 0x18, R79 ;  /* 0x00000018ff047819 */ /* 0x004fe2000001164f */
[----:B------:R-:W-:Y:S02]  /*53700*/  IMAD R20, R23, 0x3c, R60 ;  /* 0x0000003c17147824 */ /* 0x000fe400078e023c */
[----:B------:R-:W-:Y:S01]  /*53710*/  STL.64 [R1+0x508], RZ ;  /* 0x000508ff01007387 */ /* 0x000fe20000100a00 */
[----:B------:R-:W-:Y:S01]  /*53720*/  IMAD R57, R10, 0x3c, R61 ;  /* 0x0000003c0a397824 */ /* 0x000fe200078e023d */
[----:B------:R-:W-:-:S02]  /*53730*/  SHF.R.U32.HI R7, RZ, 0x10, R79 ;  /* 0x00000010ff077819 */ /* 0x000fc4000001164f */
[----:B------:R-:W-:Y:S01]  /*53740*/  STL.U8 [R1+0x4d0], RZ ;  /* 0x0004d0ff01007387 */ /* 0x000fe20000100000 */
[--C-:B------:R-:W-:Y:S02]  /*53750*/  SHF.R.U32.HI R91, RZ, 0x8, R79.reuse ;  /* 0x00000008ff5b7819 */ /* 0x100fe4000001164f */
[C-C-:B------:R-:W-:Y:S02]  /*53760*/  SHF.R.U64 R89, R78.reuse, 0x18, R79.reuse ;  /* 0x000000184e597819 */ /* 0x140fe4000000124f */
[C-C-:B------:R-:W-:Y:S02]  /*53770*/  SHF.R.U64 R86, R78.reuse, 0x10, R79.reuse ;  /* 0x000000104e567819 */ /* 0x140fe4000000124f */
[----:B------:R-:W-:Y:S02]  /*53780*/  SHF.R.U64 R82, R78, 0x8, R79 ;  /* 0x000000084e527819 */ /* 0x000fe4000000124f */
[--C-:B----4-:R-:W-:Y:S02]  /*53790*/  SHF.R.U32.HI R100, RZ, 0x18, R81.reuse ;  /* 0x00000018ff647819 */ /* 0x110fe40000011651 */
[----:B------:R-:W-:-:S02]  /*537a0*/  SHF.R.U32.HI R99, RZ, 0x10, R81 ;  /* 0x00000010ff637819 */ /* 0x000fc40000011651 */
[--C-:B------:R-:W-:Y:S02]  /*537b0*/  SHF.R.U32.HI R98, RZ, 0x8, R81.reuse ;  /* 0x00000008ff627819 */ /* 0x100fe40000011651 */
[C-C-:B------:R-:W-:Y:S02]  /*537c0*/  SHF.R.U64 R97, R80.reuse, 0x18, R81.reuse ;  /* 0x0000001850617819 */ /* 0x140fe40000001251 */
[C-C-:B------:R-:W-:Y:S02]  /*537d0*/  SHF.R.U64 R96, R80.reuse, 0x10, R81.reuse ;  /* 0x0000001050607819 */ /* 0x140fe40000001251 */
[----:B------:R-:W-:Y:S02]  /*537e0*/  SHF.R.U64 R94, R80, 0x8, R81 ;  /* 0x00000008505e7819 */ /* 0x000fe40000001251 */
[--C-:B-----5:R-:W-:Y:S02]  /*537f0*/  SHF.R.U32.HI R102, RZ, 0x18, R75.reuse ;  /* 0x00000018ff667819 */ /* 0x120fe4000001164b */
[----:B------:R-:W-:-:S02]  /*53800*/  SHF.R.U32.HI R101, RZ, 0x10, R75 ;  /* 0x00000010ff657819 */ /* 0x000fc4000001164b */
[--C-:B------:R-:W-:Y:S02]  /*53810*/  SHF.R.U32.HI R93, RZ, 0x8, R75.reuse ;  /* 0x00000008ff5d7819 */ /* 0x100fe4000001164b */
[C-C-:B------:R-:W-:Y:S02]  /*53820*/  SHF.R.U64 R90, R74.reuse, 0x18, R75.reuse ;  /* 0x000000184a5a7819 */ /* 0x140fe4000000124b */
[C-C-:B------:R-:W-:Y:S02]  /*53830*/  SHF.R.U64 R85, R74.reuse, 0x10, R75.reuse ;  /* 0x000000104a557819 */ /* 0x140fe4000000124b */
[----:B------:R-:W-:Y:S02]  /*53840*/  SHF.R.U64 R83, R74, 0x8, R75 ;  /* 0x000000084a537819 */ /* 0x000fe4000000124b */
[--C-:B------:R-:W-:Y:S02]  /*53850*/  SHF.R.U32.HI R108, RZ, 0x18, R77.reuse ;  /* 0x00000018ff6c7819 */ /* 0x100fe4000001164d */
        /* <DEDUP_REMOVED lines=17> */
[----:B------:R-:W-:Y:S01]  /*53970*/  SHF.R.U64 R11, R28, 0x8, R29 ;  /* 0x000000081c0b7819 */ /* 0x000fe2000000121d */
[----:B------:R-:W-:Y:S01]  /*53980*/  IMAD.X R47, RZ, RZ, R3, P2 ;  /* 0x000000ffff2f7224 */ /* 0x000fe200010e0603 */
[C---:B------:R-:W-:Y:S01]  /*53990*/  PRMT R12, R68.reuse, 0x7610, R12 ;  /* 0x00007610440c7816 */ /* 0x040fe2000000000c */
[----:B------:R-:W-:Y:S01]  /*539a0*/  IMAD.MOV.U32 R2, RZ, RZ, R30 ;  /* 0x000000ffff027224 */ /* 0x000fe200078e001e */
[----:B------:R-:W-:Y:S01]  /*539b0*/  PRMT R63, R68, 0x7610, R63 ;  /* 0x00007610443f7816 */ /* 0x000fe2000000003f */
[----:B------:R-:W-:Y:S01]  /*539c0*/  IMAD.MOV.U32 R3, RZ, RZ, R31 ;  /* 0x000000ffff037224 */ /* 0x000fe200078e001f */
[C---:B------:R-:W-:Y:S01]  /*539d0*/  PRMT R19, R72.reuse, 0x7610, R19 ;  /* 0x0000761048137816 */ /* 0x040fe20000000013 */
        /* <DEDUP_REMOVED lines=47> */
[C---:B------:R-:W-:Y:S02]  /*53cd0*/  PRMT R95, R11.reuse, 0x7610, R95 ;  /* 0x000076100b5f7816 */ /* 0x040fe4000000005f */
[----:B------:R-:W-:Y:S01]  /*53ce0*/  PRMT R120, R11, 0x7610, R120 ;  /* 0x000076100b787816 */ /* 0x000fe20000000078 */
[----:B---3--:R0:W-:Y:S04]  /*53cf0*/  STS [R60], R9 ;  /* 0x000000093c007388 */ /* 0x0081e80000000800 */
[----:B------:R1:W-:Y:S01]  /*53d00*/  STS [R60+0x80], R8 ;  /* 0x000080083c007388 */ /* 0x0003e20000000800 */
[----:B------:R-:W-:-:S03]  /*53d10*/  NOP ;  /* 0x0000000000007918 */ /* 0x000fc60000000000 */
[----:B------:R-:W2:Y:S01]  /*53d20*/  LDS.64 R60, [R61] ;  /* 0x000000003d3c7984 */ /* 0x000ea20000000a00 */
[----:B0-----:R-:W-:Y:S02]  /*53d30*/  PRMT R9, R28, 0x7610, R9 ;  /* 0x000076101c097816 */ /* 0x001fe40000000009 */
[----:B-1----:R-:W-:Y:S02]  /*53d40*/  PRMT R8, R4, 0x7610, R8 ;  /* 0x0000761004087816 */ /* 0x002fe40000000008 */
[----:B------:R-:W-:Y:S02]  /*53d50*/  PRMT R4, R7, 0x7610, R4 ;  /* 0x0000761007047816 */ /* 0x000fe40000000004 */
[----:B------:R-:W-:Y:S01]  /*53d60*/  PRMT R28, R83, 0x7610, R28 ;  /* 0x00007610531c7816 */ /* 0x000fe2000000001c */
[----:B------:R-:W-:Y:S06]  /*53d70*/  BAR.SYNC.DEFER_BLOCKING 0x0 ;  /* 0x0000000000007b1d */ /* 0x000fec0000010000 */
[----:B------:R-:W-:Y:S05]  /*53d80*/  @P0 BRA `(.L_x_715) ;  /* 0x0000000000cc0947 */ /* 0x000fea0003800000 */
[----:B------:R-:W3:Y:S04]  /*53d90*/  LDG.E.64.CONSTANT R120, desc[UR8][R46.64+0x30] ;  /* 0x000030082e787981 */ /* 0x000ee8000c1e9b00 */
[----:B------:R-:W4:Y:S04]  /*53da0*/  LDG.E.64.CONSTANT R116, desc[UR8][R46.64+0x28] ;  /* 0x000028082e747981 */ /* 0x000f28000c1e9b00 */
[----:B------:R-:W2:Y:S04]  /*53db0*/  LDG.E.64.CONSTANT R78, desc[UR8][R46.64] ;  /* 0x000000082e4e7981 */ /* 0x000ea8000c1e9b00 */
[----:B------:R-:W2:Y:S04]  /*53dc0*/  LDG.E.64.CONSTANT R80, desc[UR8][R46.64+0x8] ;  /* 0x000008082e507981 */ /* 0x000ea8000c1e9b00 */
[----:B------:R-:W2:Y:S04]  /*53dd0*/  LDG.E.64.CONSTANT R74, desc[UR8][R46.64+0x10] ;  /* 0x000010082e4a7981 */ /* 0x000ea8000c1e9b00 */
[----:B------:R-:W2:Y:S04]  /*53de0*/  LDG.E.64.CONSTANT R76, desc[UR8][R46.64+0x18] ;  /* 0x000018082e4c7981 */ /* 0x000ea8000c1e9b00 */
[----:B------:R-:W2:Y:S04]  /*53df0*/  LDG.E.64.CONSTANT R10, desc[UR8][R46.64+0x20] ;  /* 0x000020082e0a7981 */ /* 0x000ea8000c1e9b00 */
[----:B------:R0:W5:Y:S01]  /*53e00*/  LDG.E.64.CONSTANT R2, desc[UR8][R46.64+0x38] ;  /* 0x000038082e027981 */ /* 0x000162000c1e9b00 */
[----:B---3--:R-:W-:Y:S01]  /*53e10*/  IMAD.MOV.U32 R29, RZ, RZ, R121 ;  /* 0x000000ffff1d7224 */ /* 0x008fe200078e0079 */
[----:B------:R-:W-:-:S02]  /*53e20*/  PRMT R9, R120, 0x7610, R9 ;  /* 0x0000761078097816 */ /* 0x000fc40000000009 */
[C-C-:B----4-:R-:W-:Y:S02]  /*53e30*/  SHF.R.U64 R111, R116.reuse, 0x8, R117.reuse ;  /* 0x00000008746f7819 */ /* 0x150fe40000001275 */
[C-C-:B------:R-:W-:Y:S02]  /*53e40*/  SHF.R.U64 R112, R116.reuse, 0x10, R117.reuse ;  /* 0x0000001074707819 */ /* 0x140fe40000001275 */
[C---:B------:R-:W-:Y:S02]  /*53e50*/  SHF.R.U64 R113, R116.reuse, 0x18, R117 ;  /* 0x0000001874717819 */ /* 0x040fe40000001275 */
[----:B------:R-:W-:Y:S02]  /*53e60*/  PRMT R71, R116, 0x7610, R71 ;  /* 0x0000761074477816 */ /* 0x000fe40000000047 */
[C-C-:B--2---:R-:W-:Y:S02]  /*53e70*/  SHF.R.U64 R82, R78.reuse, 0x8, R79.reuse ;  /* 0x000000084e527819 */ /* 0x144fe4000000124f */
[----:B------:R-:W-:-:S02]  /*53e80*/  SHF.R.U64 R86, R78, 0x10, R79 ;  /* 0x000000104e567819 */ /* 0x000fc4000000124f */
[--C-:B------:R-:W-:Y:S02]  /*53e90*/  SHF.R.U64 R89, R78, 0x18, R79.reuse ;  /* 0x000000184e597819 */ /* 0x100fe4000000124f */
[--C-:B------:R-:W-:Y:S02]  /*53ea0*/  SHF.R.U32.HI R91, RZ, 0x8, R79.reuse ;  /* 0x00000008ff5b7819 */ /* 0x100fe4000001164f */
[--C-:B------:R-:W-:Y:S02]  /*53eb0*/  SHF.R.U32.HI R7, RZ, 0x10, R79.reuse ;  /* 0x00000010ff077819 */ /* 0x100fe4000001164f */
[----:B------:R-:W-:Y:S02]  /*53ec0*/  SHF.R.U32.HI R8, RZ, 0x18, R79 ;  /* 0x00000018ff087819 */ /* 0x000fe4000001164f */
[C-C-:B------:R-:W-:Y:S02]  /*53ed0*/  SHF.R.U64 R94, R80.reuse, 0x8, R81.reuse ;  /* 0x00000008505e7819 */ /* 0x140fe40000001251 */
        /* <DEDUP_REMOVED lines=25> */
[--C-:B------:R-:W-:Y:S02]  /*54070*/  SHF.R.U32.HI R114, RZ, 0x8, R117.reuse ;  /* 0x00000008ff727819 */ /* 0x100fe40000011675 */
[--C-:B------:R-:W-:Y:S02]  /*54080*/  SHF.R.U32.HI R115, RZ, 0x10, R117.reuse ;  /* 0x00000010ff737819 */ /* 0x100fe40000011675 */
[----:B------:R-:W-:Y:S02]  /*54090*/  SHF.R.U32.HI R116, RZ, 0x18, R117 ;  /* 0x00000018ff747819 */ /* 0x000fe40000011675 */
[----:B------:R-:W-:Y:S02]  /*540a0*/  PRMT R73, R117, 0x7610, R73 ;  /* 0x0000761075497816 */ /* 0x000fe40000000049 */
[----:B0-----:R-:W-:-:S07]  /*540b0*/  SHF.R.U64 R120, R120, 0x8, R29 ;  /* 0x0000000878787819 */ /* 0x001fce000000121d */
.L_x_715:
[----:B------:R-:W-:Y:S05]  /*540c0*/  BSYNC.RECONVERGENT B0 ;  /* 0x0000000000007941 */ /* 0x000fea0003800200 */
.L_x_714:
[----:B------:R-:W-:Y:S04]  /*540d0*/  BSSY.RECONVERGENT B0, `(.L_x_716) ;  /* 0x0000037000007945 */ /* 0x000fe80003800200 */
        /* <DEDUP_REMOVED lines=9> */
[----:B---3--:R-:W-:-:S02]  /*54170*/  SHF.R.U64 R28, R10, 0x8, R11 ;  /* 0x000000080a1c7819 */ /* 0x008fc4000000120b */
[C-C-:B------:R-:W-:Y:S02]  /*54180*/  SHF.R.U64 R32, R10.reuse, 0x10, R11.reuse ;  /* 0x000000100a207819 */ /* 0x140fe4000000120b */
[C---:B------:R-:W-:Y:S02]  /*54190*/  SHF.R.U64 R34, R10.reuse, 0x18, R11 ;  /* 0x000000180a227819 */ /* 0x040fe4000000120b */
[----:B------:R-:W-:Y:S02]  /*541a0*/  PRMT R27, R10, 0x7610, R27 ;  /* 0x000076100a1b7816 */ /* 0x000fe4000000001b */
[----:B----4-:R-:W-:Y:S02]  /*541b0*/  SHF.R.U64 R10, R122, 0x10, R123 ;  /* 0x000000107a0a7819 */ /* 0x010fe4000000127b */
[C-C-:B--2---:R-:W-:Y:S02]  /*541c0*/  SHF.R.U64 R41, R38.reuse, 0x8, R39.reuse ;  /* 0x0000000826297819 */ /* 0x144fe40000001227 */
[----:B------:R-:W-:-:S02]  /*541d0*/  SHF.R.U64 R44, R38, 0x10, R39 ;  /* 0x00000010262c7819 */ /* 0x000fc40000001227 */
[--C-:B------:R-:W-:Y:S02]  /*541e0*/  SHF.R.U64 R48, R38, 0x18, R39.reuse ;  /* 0x0000001826307819 */ /* 0x100fe40000001227 */
[--C-:B------:R-:W-:Y:S02]  /*541f0*/  SHF.R.U32.HI R50, RZ, 0x8, R39.reuse ;  /* 0x00000008ff327819 */ /* 0x100fe40000011627 */
[--C-:B------:R-:W-:Y:S02]  /*54200*/  SHF.R.U32.HI R4, RZ, 0x10, R39.reuse ;  /* 0x00000010ff047819 */ /* 0x100fe40000011627 */
[----:B------:R-:W-:Y:S02]  /*54210*/  SHF.R.U32.HI R5, RZ, 0x18, R39 ;  /* 0x00000018ff057819 */ /* 0x000fe40000011627 */
        /* <DEDUP_REMOVED lines=16> */
[--C-:B------:R-:W-:Y:S02]  /*54320*/  SHF.R.U64 R55, R36, 0x18, R37.reuse ;  /* 0x0000001824377819 */ /* 0x100fe40000001225 */
[--C-:B------:R-:W-:Y:S02]  /*54330*/  SHF.R.U32.HI R58, RZ, 0x8, R37.reuse ;  /* 0x00000008ff3a7819 */ /* 0x100fe40000011625 */
[--C-:B------:R-:W-:Y:S02]  /*54340*/  SHF.R.U32.HI R64, RZ, 0x10, R37.reuse ;  /* 0x00000010ff407819 */ /* 0x100fe40000011625 */
[----:B------:R-:W-:-:S02]  /*54350*/  SHF.R.U32.HI R66, RZ, 0x18, R37 ;  /* 0x00000018ff427819 */ /* 0x000fc40000011625 */
[C-C-:B------:R-:W-:Y:S02]  /*54360*/  SHF.R.U64 R16, R12.reuse, 0x8, R13.reuse ;  /* 0x000000080c107819 */ /* 0x140fe4000000120d */
[C-C-:B------:R-:W-:Y:S02]  /*54370*/  SHF.R.U64 R14, R12.reuse, 0x10, R13.reuse ;  /* 0x000000100c0e7819 */ /* 0x140fe4000000120d */
[--C-:B------:R-:W-:Y:S02]  /*54380*/  SHF.R.U64 R17, R12, 0x18, R13.reuse ;  /* 0x000000180c117819 */ /* 0x100fe4000000120d */
[--C-:B------:R-:W-:Y:S02]  /*54390*/  SHF.R.U32.HI R15, RZ, 0x8, R13.reuse ;  /* 0x00000008ff0f7819 */ /* 0x100fe4000001160d */
[--C-:B------:R-:W-:Y:S02]  /*543a0*/  SHF.R.U32.HI R18, RZ, 0x10, R13.reuse ;  /* 0x00000010ff127819 */ /* 0x100fe4000001160d */
[----:B------:R-:W-:-:S02]  /*543b0*/  SHF.R.U32.HI R22, RZ, 0x18, R13 ;  /* 0x00000018ff167819 */ /* 0x000fc4000001160d */
[C-C-:B------:R-:W-:Y:S02]  /*543c0*/  SHF.R.U64 R23, R122.reuse, 0x8, R123.reuse ;  /* 0x000000087a177819 */ /* 0x140fe4000000127b */
[C---:B------:R-:W-:Y:S02]  /*543d0*/  SHF.R.U64 R39, R122.reuse, 0x18, R123 ;  /* 0x000000187a277819 */ /* 0x040fe4000000127b */
[----:B------:R-:W-:Y:S02]  /*543e0*/  PRMT R19, R122, 0x7610, R19 ;  /* 0x000076107a137816 */ /* 0x000fe40000000013 */
[--C-:B------:R-:W-:Y:S02]  /*543f0*/  SHF.R.U32.HI R43, RZ, 0x8, R123.reuse ;  /* 0x00000008ff2b7819 */ /* 0x100fe4000001167b */
[--C-:B------:R-:W-:Y:S02]  /*54400*/  SHF.R.U32.HI R51, RZ, 0x10, R123.reuse ;  /* 0x00000010ff337819 */ /* 0x100fe4000001167b */
[----:B------:R-:W-:-:S02]  /*54410*/  SHF.R.U32.HI R54, RZ, 0x18, R123 ;  /* 0x00000018ff367819 */ /* 0x000fc4000001167b */
[----:B------:R-:W-:Y:S02]  /*54420*/  PRMT R26, R123, 0x7610, R26 ;  /* 0x000076107b1a7816 */ /* 0x000fe4000000001a */
[----:B0-----:R-:W-:-:S07]  /*54430*/  PRMT R24, R10, 0x7610, R24 ;  /* 0x000076100a187816 */ /* 0x001fce0000000018 */
.L_x_717:
[----:B------:R-:W-:Y:S05]  /*54440*/  BSYNC.RECONVERGENT B0 ;  /* 0x0000000000007941 */ /* 0x000fea0003800200 */
.L_x_716:
[----:B------:R0:W3:Y:S01]  /*54450*/  LDL R133, [R1+0x5bc] ;  /* 0x0005bc0001857983 */ /* 0x0000e20000100800 */
[----:B------:R-:W-:Y:S01]  /*54460*/  LOP3.LUT R8, R8, 0xffff, RZ, 0xc0, !PT ;  /* 0x0000ffff08087812 */ /* 0x000fe200078ec0ff */
[----:B------:R-:W-:Y:S01]  /*54470*/  BSSY.RECONVERGENT B0, `(.L_x_718) ;  /* 0x0000287000007945 */ /* 0x000fe20003800200 */
[----:B------:R-:W-:Y:S01]  /*54480*/  LOP3.LUT R7, R7, 0xffff, RZ, 0xc0, !PT ;  /* 0x0000ffff07077812 */ /* 0x000fe200078ec0ff */
[----:B------:R1:W-:Y:S01]  /*54490*/  STS [R20+0x34], R29 ;  /* 0x0000341d14007388 */ /* 0x0003e20000000800 */
[----:B------:R-:W-:Y:S02]  /*544a0*/  LOP3.LUT R5, R5, 0xffff, RZ, 0xc0, !PT ;  /* 0x0000ffff05057812 */ /* 0x000fe400078ec0ff */
[----:B------:R-:W-:Y:S01]  /*544b0*/  LOP3.LUT R4, R4, 0xffff, RZ, 0xc0, !PT ;  /* 0x0000ffff04047812 */ /* 0x000fe200078ec0ff */
[----:B-----5:R4:W-:Y:S01]  /*544c0*/  STS.64 [R20+0x38], R2 ;  /* 0x0000380214007388 */ /* 0x0209e20000000a00 */
[----:B------:R-:W-:Y:S02]  /*544d0*/  PRMT R8, R7, 0x3340, R8 ;  /* 0x0000334007087816 */ /* 0x000fe40000000008 */
[----:B------:R-:W-:Y:S01]  /*544e0*/  LOP3.LUT R82, R82, 0xffff, RZ, 0xc0, !PT ;  /* 0x0000ffff52527812 */ /* 0x000fe200078ec0ff */
[----:B------:R2:W-:Y:S01]  /*544f0*/  STS [R20+0x834], R25 ;  /* 0x0008341914007388 */ /* 0x0005e20000000800 */
[----:B------:R-:W-:-:S02]  /*54500*/  LOP3.LUT R7, R78, 0xffff, RZ, 0xc0, !PT ;  /* 0x0000ffff4e077812 */ /* 0x000fc400078ec0ff */
[----:B-1----:R-:W-:Y:S01]  /*54510*/  PRMT R29, R4, 0x3340, R5 ;  /* 0x00003340041d7816 */ /* 0x002fe20000000005 */
[----:B------:R1:W-:Y:S01]  /*54520*/  STS.64 [R20+0x838], R30 ;  /* 0x0008381e14007388 */ /* 0x0003e20000000a00 */
        /* <DEDUP_REMOVED lines=13> */
[----:B----4-:R-:W-:Y:S02]  /*54600*/  LOP3.LUT R3, R80, 0xffff, RZ, 0xc0, !PT ;  /* 0x0000ffff50037812 */ /* 0x010fe400078ec0ff */
[----:B------:R-:W-:Y:S02]  /*54610*/  LOP3.LUT R91, R91, 0xffff, RZ, 0xc0, !PT ;  /* 0x0000ffff5b5b7812 */ /* 0x000fe400078ec0ff */
[----:B------:R-:W-:Y:S02]  /*54620*/  LOP3.LUT R2, R79, 0xffff, RZ, 0xc0, !PT ;  /* 0x0000ffff4f027812 */ /* 0x000fe400078ec0ff */
[----:B------:R-:W-:-:S02]  /*54630*/  PRMT R47, R120, 0x7604, R9 ;  /* 0x00007604782f7816 */ /* 0x000fc40000000009 */
[----:B------:R-:W-:Y:S02]  /*54640*/  PRMT R72, R7, 0x3340, R72 ;  /* 0x0000334007487816 */ /* 0x000fe40000000048 */
[----:B------:R-:W-:Y:S01]  /*54650*/  PRMT R34, R5, 0x3340, R34 ;  /* 0x0000334005227816 */ /* 0x000fe20000000022 */
[----:B------:R-:W-:Y:S01]  /*54660*/  STS.U16 [R20+0x30], R47 ;  /* 0x0000302f14007388 */ /* 0x000fe20000000400 */
[----:B------:R-:W-:Y:S02]  /*54670*/  PRMT R9, R95, 0x7604, R6 ;  /* 0x000076045f097816 */ /* 0x000fe40000000006 */
[----:B------:R-:W-:Y:S02]  /*54680*/  LOP3.LUT R68, R68, 0xffff, RZ, 0xc0, !PT ;  /* 0x0000ffff44447812 */ /* 0x000fe400078ec0ff */
[----:B------:R-:W-:Y:S01]  /*54690*/  LOP3.LUT R7, R56, 0xffff, RZ, 0xc0, !PT ;  /* 0x0000ffff38077812 */ /* 0x000fe200078ec0ff */
[----:B------:R-:W-:Y:S01]  /*546a0*/  STS.U16 [R20+0x830], R9 ;  /* 0x0008300914007388 */ /* 0x000fe20000000400 */
[----:B------:R-:W-:-:S02]  /*546b0*/  PRMT R55, R4, 0x3340, R55 ;  /* 0x0000334004377816 */ /* 0x000fc40000000037 */
[----:B------:R-:W-:Y:S02]  /*546c0*/  LOP3.LUT R22, R22, 0xffff, RZ, 0xc0, !PT ;  /* 0x0000ffff16167812 */ /* 0x000fe400078ec0ff */
        /* <DEDUP_REMOVED lines=16> */
[----:B--2---:R-:W-:-:S02]  /*547d0*/  PRMT R25, R7, 0x3340, R68 ;  /* 0x0000334007197816 */ /* 0x004fc40000000044 */
        /* <DEDUP_REMOVED lines=9> */
[----:B------:R-:W-:Y:S02]  /*54870*/  LOP3.LUT R7, R44, 0xffff, RZ, 0xc0, !PT ;  /* 0x0000ffff2c077812 */ /* 0x000fe400078ec0ff */
[----:B------:R-:W-:Y:S02]  /*54880*/  LOP3.LUT R41, R41, 0xffff, RZ, 0xc0, !PT ;  /* 0x0000ffff29297812 */ /* 0x000fe400078ec0ff */
[----:B------:R-:W-:-:S02]  /*54890*/  LOP3.LUT R38, R38, 0xffff, RZ, 0xc0, !PT ;  /* 0x0000ffff26267812 */ /* 0x000fc400078ec0ff */
[----:B------:R-:W-:Y:S02]  /*548a0*/  LOP3.LUT R66, R66, 0xffff, RZ, 0xc0, !PT ;  /* 0x0000ffff42427812 */ /* 0x000fe400078ec0ff */
[----:B-1----:R-:W-:Y:S02]  /*548b0*/  LOP3.LUT R31, R64, 0xffff, RZ, 0xc0, !PT ;  /* 0x0000ffff401f7812 */ /* 0x002fe400078ec0ff */
        /* <DEDUP_REMOVED lines=16> */
[----:B------:R-:W-:Y:S01]  /*549c0*/  LOP3.LUT R2, R75, 0xffff, RZ, 0xc0, !PT ;  /* 0x0000ffff4b027812 */ /* 0x000fe200078ec0ff */
[----:B------:R-:W-:Y:S01]  /*549d0*/  IMAD.MOV.U32 R75, RZ, RZ, RZ ;  /* 0x000000ffff4b7224 */ /* 0x000fe200078e00ff */
        /* <DEDUP_REMOVED lines=80> */
[----:B------:R-:W-:Y:S01]  /*54ee0*/  STS.128 [R20], R4 ;  /* 0x0000000414007388 */ /* 0x000fe20000000c00 */
[----:B------:R-:W-:Y:S02]  /*54ef0*/  PRMT R113, R92, 0x5410, R109 ;  /* 0x000054105c717816 */ /* 0x000fe4000000006d */
[----:B------:R-:W-:Y:S01]  /*54f00*/  PRMT R112, R84, 0x5410, R87 ;  /* 0x0000541054707816 */ /* 0x000fe20000000057 */
[----:B------:R-:W-:Y:S01]  /*54f10*/  STS.128 [R20+0x10], R104 ;  /* 0x0000106814007388 */ /* 0x000fe20000000c00 */
[----:B------:R-:W-:-:S02]  /*54f20*/  PRMT R31, R25, 0x5410, R72 ;  /* 0x00005410191f7816 */ /* 0x000fc40000000048 */
[----:B------:R-:W-:Y:S01]  /*54f30*/  PRMT R30, R59, 0x5410, R10 ;  /* 0x000054103b1e7816 */ /* 0x000fe2000000000a */
[----:B------:R-:W-:Y:S01]  /*54f40*/  STS.128 [R20+0x20], R112 ;  /* 0x0000207014007388 */ /* 0x000fe20000000c00 */
[----:B------:R-:W-:Y:S02]  /*54f50*/  PRMT R37, R35, 0x5410, R42 ;  /* 0x0000541023257816 */ /* 0x000fe4000000002a */
[----:B------:R-:W-:Y:S01]  /*54f60*/  PRMT R36, R27, 0x5410, R34 ;  /* 0x000054101b247816 */ /* 0x000fe20000000022 */
[----:B------:R-:W-:Y:S01]  /*54f70*/  STS.128 [R20+0x800], R28 ;  /* 0x0008001c14007388 */ /* 0x000fe20000000c00 */
[----:B------:R-:W-:Y:S02]  /*54f80*/  PRMT R51, R26, 0x5410, R51 ;  /* 0x000054101a337816 */ /* 0x000fe40000000033 */
[----:B------:R-:W-:Y:S01]  /*54f90*/  PRMT R50, R23, 0x5410, R24 ;  /* 0x0000541017327816 */ /* 0x000fe20000000018 */
[----:B------:R-:W-:Y:S01]  /*54fa0*/  STS.128 [R20+0x810], R36 ;  /* 0x0008102414007388 */ /* 0x000fe20000000c00 */
[----:B------:R-:W-:-:S02]  /*54fb0*/  PRMT R49, R15, 0x5410, R22 ;  /* 0x000054100f317816 */ /* 0x000fc40000000016 */
[----:B------:R-:W-:Y:S02]  /*54fc0*/  PRMT R48, R3, 0x5410, R14 ;  /* 0x0000541003307816 */ /* 0x000fe4000000000e */
[----:B------:R-:W-:Y:S01]  /*54fd0*/  ISETP.NE.U32.AND P1, PT, R0, R21, PT ;  /* 0x000000150000720c */ /* 0x000fe20003f25070 */
[----:B------:R-:W-:Y:S01]  /*54fe0*/  VIADD R21, R21, 0x1 ;  /* 0x0000000115157836 */ /* 0x000fe20000000000 */
[----:B------:R-:W-:Y:S01]  /*54ff0*/  ISETP.NE.AND P0, PT, R60, R61, PT ;  /* 0x0000003d3c00720c */ /* 0x000fe20003f05270 */
[----:B------:R-:W-:Y:S01]  /*55000*/  STS.128 [R20+0x820], R48 ;  /* 0x0008203014007388 */ /* 0x000fe20000000c00 */
[----:B------:R-:W-:-:S03]  /*55010*/  NOP ;  /* 0x0000000000007918 */ /* 0x000fc60000000000 */
[----:B------:R-:W1:Y:S01]  /*55020*/  LDS.128 R8, [R57+0x10] ;  /* 0x0000100039087984 */ /* 0x000e620000000c00 */
[----:B------:R-:W-:Y:S02]  /*55030*/  ISETP.EQ.U32.AND P2, PT, R0, R21, PT ;  /* 0x000000150000720c */ /* 0x000fe40003f42070 */
[C---:B------:R-:W-:Y:S01]  /*55040*/  ISETP.NE.AND.EX P1, PT, R118.reuse, RZ, PT, P1 ;  /* 0x000000ff7600720c */ /* 0x040fe20003f25310 */
[----:B------:R-:W2:Y:S01]  /*55050*/  LDS.128 R12, [R57+0x20] ;  /* 0x00002000390c7984 */ /* 0x000ea20000000c00 */
[----:B------:R-:W-:Y:S02]  /*55060*/  ISETP.EQ.OR.EX P0, PT, R118, RZ, P0, P2 ;  /* 0x000000ff7600720c */ /* 0x000fe40000702720 */
[----:B------:R-:W-:Y:S01]  /*55070*/  ISETP.NE.AND P2, PT, R119, RZ, PT ;  /* 0x000000ff7700720c */ /* 0x000fe20003f45270 */
[----:B------:R-:W4:Y:S01]  /*55080*/  LDS.128 R16, [R57+0x40] ;  /* 0x0000400039107984 */ /* 0x000f220000000c00 */
[----:B------:R-:W-:-:S03]  /*55090*/  SEL R153, RZ, 0x1, !P0 ;  /* 0x00000001ff997807 */ /* 0x000fc60004000000 */
[----:B------:R-:W0:Y:S04]  /*550a0*/  LDS.128 R4, [R57] ;  /* 0x0000000039047984 */ /* 0x000e280000000c00 */
[----:B------:R-:W3:Y:S04]  /*550b0*/  LDS.128 R20, [R57+0x60] ;  /* 0x0000600039147984 */ /* 0x000ee80000000c00 */
[----:B------:R-:W3:Y:S04]  /*550c0*/  LDS.128 R24, [R57+0x50] ;  /* 0x0000500039187984 */ /* 0x000ee80000000c00 */
[----:B------:R-:W-:Y:S04]  /*550d0*/  LDS.U16 R2, [R57+0x70] ;  /* 0x0000700039027984 */ /* 0x000fe80000000400 */
[----:B------:R-:W-:Y:S04]  /*550e0*/  LDS R56, [R57+0x34] ;  /* 0x0000340039387984 */ /* 0x000fe80000000800 */
[----:B------:R-:W-:Y:S04]  /*550f0*/  STL [R1+0x5b8], R153 ;  /* 0x0005b89901007387 */ /* 0x000fe80000100800 */
[----:B------:R-:W-:Y:S01]  /*55100*/  STL [R1+0x154], RZ ;  /* 0x000154ff01007387 */ /* 0x000fe20000100800 */
[----:B-1----:R-:W-:-:S03]  /*55110*/  IMAD.MOV.U32 R36, RZ, RZ, R10 ;  /* 0x000000ffff247224 */ /* 0x002fc600078e000a */
[----:B------:R-:W-:Y:S01]  /*55120*/  STL.64 [R1+0x158], RZ ;  /* 0x000158ff01007387 */ /* 0x000fe20000100a00 */
[----:B------:R-:W-:Y:S01]  /*55130*/  IMAD.MOV.U32 R37, RZ, RZ, R11 ;  /* 0x000000ffff257224 */ /* 0x000fe200078e000b */
[C---:B------:R-:W-:Y:S01]  /*55140*/  PRMT R247, R8.reuse, 0x7770, RZ ;  /* 0x0000777008f77816 */ /* 0x040fe200000000ff */
[----:B--2---:R-:W-:Y:S01]  /*55150*/  IMAD.MOV.U32 R38, RZ, RZ, R12 ;  /* 0x000000ffff267224 */ /* 0x004fe200078e000c */
[----:B------:R-:W-:Y:S01]  /*55160*/  STL.U8 [R1+0x120], RZ ;  /* 0x000120ff01007387 */ /* 0x000fe20000100000 */
[----:B------:R-:W-:Y:S01]  /*55170*/  IMAD.MOV.U32 R39, RZ, RZ, R13 ;  /* 0x000000ffff277224 */ /* 0x000fe200078e000d */
[----:B------:R-:W-:Y:S01]  /*55180*/  PRMT R246, R8, 0x7771, RZ ;  /* 0x0000777108f67816 */ /* 0x000fe200000000ff */
[----:B------:R-:W-:Y:S01]  /*55190*/  IMAD.MOV.U32 R42, RZ, RZ, R8 ;  /* 0x000000ffff2a7224 */ /* 0x000fe200078e0008 */
[----:B----4-:R-:W-:Y:S01]  /*551a0*/  STL.128 [R1+0x4d0], R16 ;  /* 0x0004d01001007387 */ /* 0x010fe20000100c00 */
[C---:B------:R-:W-:Y:S01]  /*551b0*/  PRMT R63, R16.reuse, 0x7770, RZ ;  /* 0x00007770103f7816 */ /* 0x040fe200000000ff */
[----:B------:R-:W-:Y:S01]  /*551c0*/  IMAD.MOV.U32 R43, RZ, RZ, R9 ;  /* 0x000000ffff2b7224 */ /* 0x000fe200078e0009 */
[C---:B------:R-:W-:Y:S01]  /*551d0*/  PRMT R32, R16.reuse, 0x7771, RZ ;  /* 0x0000777110207816 */ /* 0x040fe200000000ff */
[----:B------:R1:W-:Y:S01]  /*551e0*/  STL.128 [R1+0x4a0], R36 ;  /* 0x0004a02401007387 */ /* 0x0003e20000100c00 */
[C---:B------:R-:W-:Y:S01]  /*551f0*/  PRMT R33, R16.reuse, 0x7772, RZ ;  /* 0x0000777210217816 */ /* 0x040fe200000000ff */
[--C-:B0-----:R-:W-:Y:S01]  /*55200*/  IMAD.MOV.U32 R40, RZ, RZ, R6.reuse ;  /* 0x000000ffff287224 */ /* 0x101fe200078e0006 */
[----:B------:R-:W-:Y:S01]  /*55210*/  PRMT R34, R16, 0x7773, RZ ;  /* 0x0000777310227816 */ /* 0x000fe200000000ff */
[--C-:B------:R-:W-:Y:S01]  /*55220*/  IMAD.MOV.U32 R41, RZ, RZ, R7.reuse ;  /* 0x000000ffff297224 */ /* 0x100fe200078e0007 */
[----:B------:R-:W-:Y:S01]  /*55230*/  PRMT R35, R17, 0x7770, RZ ;  /* 0x0000777011237816 */ /* 0x000fe200000000ff */
[----:B------:R-:W-:Y:S01]  /*55240*/  IMAD.MOV.U32 R28, RZ, RZ, R6 ;  /* 0x000000ffff1c7224 */ /* 0x000fe200078e0006 */
[C---:B------:R-:W-:Y:S01]  /*55250*/  PRMT R69, R18.reuse, 0x7772, RZ ;  /* 0x0000777212457816 */ /* 0x040fe200000000ff */
[----:B------:R-:W-:Y:S01]  /*55260*/  IMAD.MOV.U32 R29, RZ, RZ, R7 ;  /* 0x000000ffff1d7224 */ /* 0x000fe200078e0007 */
[----:B------:R0:W-:Y:S01]  /*55270*/  STL.128 [R1+0x400], R40 ;  /* 0x0004002801007387 */ /* 0x0001e20000100c00 */
[C---:B------:R-:W-:Y:S01]  /*55280*/  PRMT R70, R18.reuse, 0x7773, RZ ;  /* 0x0000777312467816 */ /* 0x040fe200000000ff */
[----:B------:R-:W-:Y:S01]  /*55290*/  IMAD.MOV.U32 R30, RZ, RZ, R8 ;  /* 0x000000ffff1e7224 */ /* 0x000fe200078e0008 */
[C---:B------:R-:W-:Y:S01]  /*552a0*/  PRMT R71, R19.reuse, 0x7770, RZ ;  /* 0x0000777013477816 */ /* 0x040fe200000000ff */
[----:B------:R-:W-:Y:S01]  /*552b0*/  IMAD.MOV.U32 R31, RZ, RZ, R9 ;  /* 0x000000ffff1f7224 */ /* 0x000fe200078e0009 */
[----:B------:R-:W-:Y:S01]  /*552c0*/  PRMT R72, R19, 0x7771, RZ ;  /* 0x0000777113487816 */ /* 0x000fe200000000ff */
[----:B---3--:R2:W-:Y:S01]  /*552d0*/  STL.128 [R1+0x4f0], R20 ;  /* 0x0004f01401007387 */ /* 0x0085e20000100c00 */
[C---:B-1----:R-:W-:Y:S01]  /*552e0*/  PRMT R36, R17.reuse, 0x7771, RZ ;  /* 0x0000777111247816 */ /* 0x042fe200000000ff */
[----:B------:R-:W-:Y:S01]  /*552f0*/  IMAD.MOV.U32 R44, RZ, RZ, R10 ;  /* 0x000000ffff2c7224 */ /* 0x000fe200078e000a */
[C---:B------:R-:W-:Y:S01]  /*55300*/  PRMT R37, R17.reuse, 0x7772, RZ ;  /* 0x0000777211257816 */ /* 0x040fe200000000ff */
[----:B------:R-:W-:Y:S01]  /*55310*/  STL.128 [R1+0x490], R28 ;  /* 0x0004901c01007387 */ /* 0x000fe20000100c00 */
[----:B------:R-:W-:Y:S01]  /*55320*/  PRMT R38, R17, 0x7773, RZ ;  /* 0x0000777311267816 */ /* 0x000fe200000000ff */
[----:B------:R-:W-:Y:S01]  /*55330*/  IMAD.MOV.U32 R45, RZ, RZ, R11 ;  /* 0x000000ffff2d7224 */ /* 0x000fe200078e000b */
[C---:B------:R-:W-:Y:S01]  /*55340*/  PRMT R39, R18.reuse, 0x7770, RZ ;  /* 0x0000777012277816 */ /* 0x040fe200000000ff */
[----:B------:R-:W1:Y:S01]  /*55350*/  LDS.64 R16, [R57+0x38] ;  /* 0x0000380039107984 */ /* 0x000e620000000a00 */
[C---:B------:R-:W-:Y:S01]  /*55360*/  PRMT R73, R19.reuse, 0x7772, RZ ;  /* 0x0000777213497816 */ /* 0x040fe200000000ff */
[----:B------:R-:W-:Y:S01]  /*55370*/  IMAD.MOV.U32 R46, RZ, RZ, R12 ;  /* 0x000000ffff2e7224 */ /* 0x000fe200078e000c */
[----:B0-----:R-:W-:Y:S01]  /*55380*/  PRMT R40, R18, 0x7771, RZ ;  /* 0x0000777112287816 */ /* 0x001fe200000000ff */
[----:B------:R-:W-:Y:S01]  /*55390*/  IMAD.MOV.U32 R18, RZ, RZ, R153 ;  /* 0x000000ffff127224 */ /* 0x000fe200078e0099 */
[----:B------:R-:W-:Y:S01]  /*553a0*/  PRMT R74, R19, 0x7773, RZ ;  /* 0x00007773134a7816 */ /* 0x000fe200000000ff */
[----:B------:R-:W-:Y:S01]  /*553b0*/  IMAD.MOV.U32 R19, RZ, RZ, RZ ;  /* 0x000000ffff137224 */ /* 0x000fe200078e00ff */
[C---:B------:R-:W-:Y:S01]  /*553c0*/  PRMT R66, R22.reuse, 0x7770, RZ ;  /* 0x0000777016427816 */ /* 0x040fe200000000ff */
[----:B------:R-:W-:Y:S01]  /*553d0*/  LDS.U16 R31, [R57+0x30] ;  /* 0x00003000391f7984 */ /* 0x000fe20000000400 */
[C---:B------:R-:W-:Y:S01]  /*553e0*/  PRMT R82, R22.reuse, 0x7771, RZ ;  /* 0x0000777116527816 */ /* 0x040fe200000000ff */
[----:B------:R-:W-:Y:S01]  /*553f0*/  IMAD.MOV.U32 R47, RZ, RZ, R13 ;  /* 0x000000ffff2f7224 */ /* 0x000fe200078e000d */
[C---:B------:R-:W-:Y:S01]  /*55400*/  PRMT R83, R22.reuse, 0x7772, RZ ;  /* 0x0000777216537816 */ /* 0x040fe200000000ff */
[----:B------:R-:W-:Y:S01]  /*55410*/  STL.128 [R1+0x4e0], R24 ;  /* 0x0004e01801007387 */ /* 0x000fe20000100c00 */
[----:B------:R-:W-:Y:S01]  /*55420*/  PRMT R84, R22, 0x7773, RZ ;  /* 0x0000777316547816 */ /* 0x000fe200000000ff */
[----:B--2---:R-:W-:Y:S01]  /*55430*/  IMAD R22, R119, 0x4, R62 ;  /* 0x0000000477167824 */ /* 0x004fe200078e023e */
[----:B------:R-:W-:Y:S01]  /*55440*/  PRMT R80, R27, 0x7772, RZ ;  /* 0x000077721b507816 */ /* 0x000fe200000000ff */
[----:B------:R-:W0:Y:S01]  /*55450*/  LDS R119, [R57+0x74] ;  /* 0x0000740039777984 */ /* 0x000e220000000800 */
[----:B------:R-:W-:-:S02]  /*55460*/  PRMT R68, R6, 0x7772, RZ ;  /* 0x0000777206447816 */ /* 0x000fc400000000ff */
[C---:B------:R-:W-:Y:S01]  /*55470*/  PRMT R41, R24.reuse, 0x7770, RZ ;  /* 0x0000777018297816 */ /* 0x040fe200000000ff */
[----:B------:R2:W-:Y:S01]  /*55480*/  STL.128 [R1+0x410], R44 ;  /* 0x0004102c01007387 */ /* 0x0005e20000100c00 */
[C---:B------:R-:W-:Y:S02]  /*55490*/  PRMT R42, R24.reuse, 0x7771, RZ ;  /* 0x00007771182a7816 */ /* 0x040fe400000000ff */
[----:B------:R-:W-:Y:S01]  /*554a0*/  PRMT R43, R24, 0x7772, RZ ;  /* 0x00007772182b7816 */ /* 0x000fe200000000ff */
[----:B------:R-:W-:Y:S01]  /*554b0*/  STL.64 [R1+0x488], R4 ;  /* 0x0004880401007387 */ /* 0x000fe20000100a00 */
[C---:B------:R-:W-:Y:S02]  /*554c0*/  PRMT R48, R25.reuse, 0x7772, RZ ;  /* 0x0000777219307816 */ /* 0x040fe400000000ff */
[----:B------:R-:W-:Y:S01]  /*554d0*/  PRMT R49, R25, 0x7773, RZ ;  /* 0x0000777319317816 */ /* 0x000fe200000000ff */
[----:B------:R-:W-:Y:S01]  /*554e0*/  STL.64 [R1+0x3f8], R4 ;  /* 0x0003f80401007387 */ /* 0x000fe20000100a00 */
[----:B------:R-:W-:-:S02]  /*554f0*/  PRMT R50, R26, 0x7770, RZ ;  /* 0x000077701a327816 */ /* 0x000fc400000000ff */
[C---:B------:R-:W-:Y:S01]  /*55500*/  PRMT R51, R26.reuse, 0x7771, RZ ;  /* 0x000077711a337816 */ /* 0x040fe200000000ff */
[----:B------:R-:W-:Y:S01]  /*55510*/  STL.64 [R1+0x4b0], R14 ;  /* 0x0004b00e01007387 */ /* 0x000fe20000100a00 */
[C---:B------:R-:W-:Y:S02]  /*55520*/  PRMT R76, R26.reuse, 0x7772, RZ ;  /* 0x000077721a4c7816 */ /* 0x040fe400000000ff */
[----:B------:R-:W-:Y:S01]  /*55530*/  PRMT R77, R26, 0x7773, RZ ;  /* 0x000077731a4d7816 */ /* 0x000fe200000000ff */
[----:B------:R-:W-:Y:S01]  /*55540*/  STL.64 [R1+0x420], R14 ;  /* 0x0004200e01007387 */ /* 0x000fe20000100a00 */
[----:B--2---:R-:W-:Y:S02]  /*55550*/  PRMT R44, R24, 0x7773, RZ ;  /* 0x00007773182c7816 */ /* 0x004fe400000000ff */
[C---:B------:R-:W-:Y:S01]  /*55560*/  PRMT R45, R25.reuse, 0x7770, RZ ;  /* 0x00007770192d7816 */ /* 0x040fe200000000ff */
[----:B-1----:R-:W-:Y:S01]  /*55570*/  STL.128 [R1+0x4c0], R16 ;  /* 0x0004c01001007387 */ /* 0x002fe20000100c00 */
[----:B------:R-:W-:-:S02]  /*55580*/  PRMT R47, R25, 0x7771, RZ ;  /* 0x00007771192f7816 */ /* 0x000fc400000000ff */
[C---:B------:R-:W-:Y:S01]  /*55590*/  PRMT R78, R27.reuse, 0x7770, RZ ;  /* 0x000077701b4e7816 */ /* 0x040fe200000000ff */
[----:B------:R-:W1:Y:S01]  /*555a0*/  LDS.64 R18, [R57+0x78] ;  /* 0x0000780039127984 */ /* 0x000e620000000a00 */
[C---:B------:R-:W-:Y:S02]  /*555b0*/  PRMT R79, R27.reuse, 0x7771, RZ ;  /* 0x000077711b4f7816 */ /* 0x040fe400000000ff */
[----:B------:R-:W-:Y:S01]  /*555c0*/  PRMT R81, R27, 0x7773, RZ ;  /* 0x000077731b517816 */ /* 0x000fe200000000ff */
[----:B------:R-:W-:Y:S01]  /*555d0*/  BAR.SYNC.DEFER_BLOCKING 0x0 ;  /* 0x0000000000007b1d */ /* 0x000fe20000010000 */
[C---:B------:R-:W-:Y:S02]  /*555e0*/  PRMT R52, R20.reuse, 0x7770, RZ ;  /* 0x0000777014347816 */ /* 0x040fe400000000ff */
[C---:B------:R-:W-:Y:S02]  /*555f0*/  PRMT R53, R20.reuse, 0x7771, RZ ;  /* 0x0000777114357816 */ /* 0x040fe400000000ff */
[----:B------:R-:W-:-:S02]  /*55600*/  PRMT R54, R20, 0x7772, RZ ;  /* 0x0000777214367816 */ /* 0x000fc400000000ff */
[----:B------:R-:W-:Y:S01]  /*55610*/  PRMT R55, R20, 0x7773, RZ ;  /* 0x0000777314377816 */ /* 0x000fe200000000ff */
[----:B------:R-:W-:Y:S01]  /*55620*/  STL.64 [R1+0x430], R16 ;  /* 0x0004301001007387 */ /* 0x000fe20000100a00 */
[C---:B------:R-:W-:Y:S01]  /*55630*/  PRMT R58, R21.reuse, 0x7770, RZ ;  /* 0x00007770153a7816 */ /* 0x040fe200000000ff */
[----:B0-----:R-:W-:Y:S01]  /*55640*/  IMAD.MOV.U32 R46, RZ, RZ, R119 ;  /* 0x000000ffff2e7224 */ /* 0x001fe200078e0077 */
[C---:B------:R-:W-:Y:S01]  /*55650*/  PRMT R59, R21.reuse, 0x7771, RZ ;  /* 0x00007771153b7816 */ /* 0x040fe200000000ff */
[----:B------:R-:W-:Y:S01]  /*55660*/  STL [R1+0x4bc], R56 ;  /* 0x0004bc3801007387 */ /* 0x000fe20000100800 */
[C---:B------:R-:W-:Y:S02]  /*55670*/  PRMT R64, R21.reuse, 0x7772, RZ ;  /* 0x0000777215407816 */ /* 0x040fe400000000ff */
[----:B------:R-:W-:Y:S01]  /*55680*/  PRMT R65, R21, 0x7773, RZ ;  /* 0x0000777315417816 */ /* 0x000fe200000000ff */
[----:B------:R-:W-:Y:S01]  /*55690*/  STL [R1+0x42c], R56 ;  /* 0x00042c3801007387 */ /* 0x000fe20000100800 */
[----:B------:R-:W-:-:S02]  /*556a0*/  PRMT R85, R23, 0x7770, RZ ;  /* 0x0000777017557816 */ /* 0x000fc400000000ff */
[C---:B------:R-:W-:Y:S01]  /*556b0*/  PRMT R86, R23.reuse, 0x7771, RZ ;  /* 0x0000777117567816 */ /* 0x040fe200000000ff */
[----:B------:R-:W-:Y:S01]  /*556c0*/  STL [R1+0x504], R119 ;  /* 0x0005047701007387 */ /* 0x000fe20000100800 */
[C---:B------:R-:W-:Y:S02]  /*556d0*/  PRMT R87, R23.reuse, 0x7772, RZ ;  /* 0x0000777217577816 */ /* 0x040fe400000000ff */
[----:B------:R-:W-:Y:S01]  /*556e0*/  PRMT R88, R23, 0x7773, RZ ;  /* 0x0000777317587816 */ /* 0x000fe200000000ff */
[----:B------:R-:W-:Y:S01]  /*556f0*/  STS [R22+0x780], R61 ;  /* 0x0007803d16007388 */ /* 0x000fe20000000800 */
[----:B------:R-:W-:Y:S01]  /*55700*/  PRMT R131, R68, 0x7610, R131 ;  /* 0x0000761044837816 */ /* 0x000fe20000000083 */
[----:B------:R-:W-:Y:S01]  /*55710*/  IMAD.MOV.U32 R23, RZ, RZ, RZ ;  /* 0x000000ffff177224 */ /* 0x000fe200078e00ff */
[C---:B------:R-:W-:Y:S01]  /*55720*/  PRMT R20, R4.reuse, 0x7771, RZ ;  /* 0x0000777104147816 */ /* 0x040fe200000000ff */
[----:B------:R-:W-:Y:S01]  /*55730*/  BAR.SYNC.DEFER_BLOCKING 0x0 ;  /* 0x0000000000007b1d */ /* 0x000fe20000010000 */
[----:B------:R-:W-:-:S02]  /*55740*/  PRMT R21, R4, 0x7772, RZ ;  /* 0x0000777204157816 */ /* 0x000fc400000000ff */
[C---:B------:R-:W-:Y:S02]  /*55750*/  PRMT R24, R5.reuse, 0x7770, RZ ;  /* 0x0000777005187816 */ /* 0x040fe400000000ff */
[C---:B------:R-:W-:Y:S02]  /*55760*/  PRMT R25, R5.reuse, 0x7771, RZ ;  /* 0x0000777105197816 */ /* 0x040fe400000000ff */
[C---:B------:R-:W-:Y:S01]  /*55770*/  PRMT R26, R5.reuse, 0x7772, RZ ;  /* 0x00007772051a7816 */ /* 0x040fe200000000ff */
[----:B------:R-:W-:Y:S01]  /*55780*/  STL.S16 [R1+0x590], R131 ;  /* 0x0005908301007387 */ /* 0x000fe20000100600 */
[----:B------:R-:W-:Y:S01]  /*55790*/  PRMT R27, R5, 0x7773, RZ ;  /* 0x00007773051b7816 */ /* 0x000fe200000000ff */
[----:B-1----:R-:W-:Y:S01]  /*557a0*/  IMAD.MOV.U32 R3, RZ, RZ, R19 ;  /* 0x000000ffff037224 */ /* 0x002fe200078e0013 */
[C---:B------:R-:W-:Y:S01]  /*557b0*/  PRMT R28, R6.reuse, 0x7770, RZ ;  /* 0x00007770061c7816 */ /* 0x040fe200000000ff */
[----:B------:R-:W-:Y:S01]  /*557c0*/  STL.64 [R1+0x508], R18 ;  /* 0x0005081201007387 */ /* 0x000fe20000100a00 */
[----:B------:R-:W-:-:S02]  /*557d0*/  PRMT R29, R6, 0x7771, RZ ;  /* 0x00007771061d7816 */ /* 0x000fc400000000ff */
[C---:B------:R-:W-:Y:S01]  /*557e0*/  PRMT R30, R31.reuse, 0x7770, RZ ;  /* 0x000077701f1e7816 */ /* 0x040fe200000000ff */
[----:B------:R-:W-:Y:S01]  /*557f0*/  STL.S16 [R1+0x684], R32 ;  /* 0x0006842001007387 */ /* 0x000fe20000100600 */
[C---:B------:R-:W-:Y:S02]  /*55800*/  PRMT R67, R2.reuse, 0x7770, RZ ;  /* 0x0000777002437816 */ /* 0x040fe400000000ff */
[----:B------:R-:W-:Y:S01]  /*55810*/  PRMT R90, R2, 0x7771, RZ ;  /* 0x00007771025a7816 */ /* 0x000fe200000000ff */
[----:B------:R-:W-:Y:S01]  /*55820*/  STL.S16 [R1+0x680], R33 ;  /* 0x0006802101007387 */ /* 0x000fe20000100600 */
[----:B------:R-:W-:Y:S02]  /*55830*/  PRMT R31, R31, 0x7771, RZ ;  /* 0x000077711f1f7816 */ /* 0x000fe400000000ff */
[----:B------:R-:W-:Y:S01]  /*55840*/  PRMT R152, R20, 0x7610, R152 ;  /* 0x0000761014987816 */ /* 0x000fe20000000098 */
[----:B------:R0:W1:Y:S01]  /*55850*/  @P2 LDS R133, [R22+0x77c] ;  /* 0x00077c0016852984 */ /* 0x0000620000000800 */
[----:B------:R-:W-:-:S02]  /*55860*/  PRMT R151, R21, 0x7610, R151 ;  /* 0x0000761015977816 */ /* 0x000fc40000000097 */
[----:B------:R-:W-:Y:S01]  /*55870*/  PRMT R149, R24, 0x7610, R149 ;  /* 0x0000761018957816 */ /* 0x000fe20000000095 */
[----:B------:R-:W-:Y:S01]  /*55880*/  STL.S16 [R1+0x5b4], R152 ;  /* 0x0005b49801007387 */ /* 0x000fe20000100600 */
[----:B------:R-:W-:Y:S02]  /*55890*/  PRMT R148, R25, 0x7610, R148 ;  /* 0x0000761019947816 */ /* 0x000fe40000000094 */
[----:B------:R-:W-:Y:S01]  /*558a0*/  PRMT R147, R26, 0x7610, R147 ;  /* 0x000076101a937816 */ /* 0x000fe20000000093 */
[----:B------:R-:W-:Y:S01]  /*558b0*/  STL.S16 [R1+0x5b0], R151 ;  /* 0x0005b09701007387 */ /* 0x000fe20000100600 */
[----:B0-----:R-:W-:Y:S02]  /*558c0*/  PRMT R22, R4, 0x7773, RZ ;  /* 0x0000777304167816 */ /* 0x001fe400000000ff */
[----:B------:R-:W-:Y:S01]  /*558d0*/  PRMT R146, R27, 0x7610, R146 ;  /* 0x000076101b927816 */ /* 0x000fe20000000092 */
[----:B------:R-:W-:Y:S01]  /*558e0*/  STL.S16 [R1+0x5a8], R149 ;  /* 0x0005a89501007387 */ /* 0x000fe20000100600 */
[----:B------:R-:W-:-:S02]  /*558f0*/  PRMT R150, R22, 0x7610, R150 ;  /* 0x0000761016967816 */ /* 0x000fc40000000096 */
[----:B------:R-:W-:Y:S01]  /*55900*/  PRMT R22, R80, 0x7610, R22 ;  /* 0x0000761050167816 */ /* 0x000fe20000000016 */
[----:B------:R-:W-:Y:S01]  /*55910*/  STL.S16 [R1+0x5a4], R148 ;  /* 0x0005a49401007387 */ /* 0x000fe20000100600 */
[----:B------:R-:W-:Y:S02]  /*55920*/  PRMT R145, R28, 0x7610, R145 ;  /* 0x000076101c917816 */ /* 0x000fe40000000091 */
[----:B------:R-:W-:Y:S01]  /*55930*/  PRMT R144, R29, 0x7610, R144 ;  /* 0x000076101d907816 */ /* 0x000fe20000000090 */
[----:B------:R0:W-:Y:S01]  /*55940*/  STL.S16 [R1+0x610], R22 ;  /* 0x0006101601007387 */ /* 0x0001e20000100600 */
[----:B------:R-:W-:Y:S02]  /*55950*/  PRMT R111, R22, 0x7610, R111 ;  /* 0x00007610166f7816 */ /* 0x000fe4000000006f */
[----:B------:R-:W-:Y:S01]  /*55960*/  SEL R23, R23, RZ, P1 ;  /* 0x000000ff17177207 */ /* 0x000fe20000800000 */
        /* <DEDUP_REMOVED lines=12> */
[----:B-1----:R-:W-:Y:S01]  /*55a30*/  @P2 STL [R1+0x5bc], R133 ;  /* 0x0005bc8501002387 */ /* 0x002fe20000100800 */
[----:B------:R-:W-:Y:S02]  /*55a40*/  @P2 ISETP.NE.AND P3, PT, R133, R60, PT ;  /* 0x0000003c8500220c */ /* 0x000fe40003f65270 */
[----:B------:R-:W-:Y:S01]  /*55a50*/  PRMT R135, R49, 0x7610, R135 ;  /* 0x0000761031877816 */ /* 0x000fe20000000087 */
[----:B------:R-:W-:Y:S01]  /*55a60*/  STL.S16 [R1+0x594], R144 ;  /* 0x0005949001007387 */ /* 0x000fe20000100600 */
[----:B------:R-:W-:Y:S02]  /*55a70*/  @P2 SEL R75, RZ, 0x1, !P3 ;  /* 0x00000001ff4b2807 */ /* 0x000fe40005800000 */
        /* <DEDUP_REMOVED lines=29> */
[----:B0-----:R-:W-:-:S02]  /*55c50*/  SEL R22, R75, 0x1, P1 ;  /* 0x000000014b167807 */ /* 0x001fc40000800000 */
[----:B------:R-:W-:Y:S01]  /*55c60*/  PRMT R2, R90, 0x7604, R67 ;  /* 0x000076045a027816 */ /* 0x000fe20000000043 */
[----:B------:R-:W-:Y:S01]  /*55c70*/  STL.S16 [R1+0x654], R140 ;  /* 0x0006548c01007387 */ /* 0x000fe20000100600 */
[----:B------:R-:W-:Y:S02]  /*55c80*/  PRMT R57, R4, 0x7770, RZ ;  /* 0x0000777004397816 */ /* 0x000fe400000000ff */
[----:B------:R-:W-:Y:S01]  /*55c90*/  PRMT R252, R6, 0x7773, RZ ;  /* 0x0000777306fc7816 */ /* 0x000fe200000000ff */
[----:B------:R-:W-:Y:S01]  /*55ca0*/  STL.S16 [R1+0x650], R139 ;  /* 0x0006508b01007387 */ /* 0x000fe20000100600 */
[C---:B------:R-:W-:Y:S02]  /*55cb0*/  PRMT R251, R7.reuse, 0x7770, RZ ;  /* 0x0000777007fb7816 */ /* 0x040fe400000000ff */
[C---:B------:R-:W-:Y:S01]  /*55cc0*/  PRMT R250, R7.reuse, 0x7771, RZ ;  /* 0x0000777107fa7816 */ /* 0x040fe200000000ff */
[----:B------:R-:W-:Y:S01]  /*55cd0*/  STL.S16 [R1+0x64c], R138 ;  /* 0x00064c8a01007387 */ /* 0x000fe20000100600 */
[----:B------:R-:W-:-:S02]  /*55ce0*/  PRMT R249, R7, 0x7772, RZ ;  /* 0x0000777207f97816 */ /* 0x000fc400000000ff */
[----:B------:R-:W-:Y:S01]  /*55cf0*/  PRMT R248, R7, 0x7773, RZ ;  /* 0x0000777307f87816 */ /* 0x000fe200000000ff */
[----:B------:R-:W-:Y:S01]  /*55d00*/  STL.S16 [R1+0x648], R41 ;  /* 0x0006482901007387 */ /* 0x000fe20000100600 */
[C---:B------:R-:W-:Y:S02]  /*55d10*/  PRMT R245, R8.reuse, 0x7772, RZ ;  /* 0x0000777208f57816 */ /* 0x040fe400000000ff */
        /* <DEDUP_REMOVED lines=97> */
[----:B------:R-:W-:Y:S01]  /*56330*/  STL [R1+0x5c0], R131 ;  /* 0x0005c08301007387 */ /* 0x000fe20000100800 */
[----:B------:R-:W-:Y:S02]  /*56340*/  PRMT R49, R128, 0x7610, R49 ;  /* 0x0000761080317816 */ /* 0x000fe40000000031 */
[----:B------:R-:W-:Y:S01]  /*56350*/  PRMT R50, R127, 0x7610, R50 ;  /* 0x000076107f327816 */ /* 0x000fe20000000032 */
[----:B------:R-:W-:Y:S01]  /*56360*/  STL.U16 [R1+0x4b8], R131 ;  /* 0x0004b88301007387 */ /* 0x000fe20000100400 */
[----:B------:R-:W-:Y:S02]  /*56370*/  PRMT R52, R126, 0x7610, R52 ;  /* 0x000076107e347816 */ /* 0x000fe40000000034 */
[----:B------:R-:W-:Y:S01]  /*56380*/  PRMT R53, R125, 0x7610, R53 ;  /* 0x000076107d357816 */ /* 0x000fe20000000035 */
[----:B------:R-:W-:Y:S01]  /*56390*/  STL.U16 [R1+0x428], R131 ;  /* 0x0004288301007387 */ /* 0x000fe20000100400 */
        /* <DEDUP_REMOVED lines=8> */
[----:B------:R0:W-:Y:S01]  /*56420*/  STL.U16 [R1+0x500], R2 ;  /* 0x0005000201007387 */ /* 0x0001e20000100400 */
[----:B------:R-:W-:-:S02]  /*56430*/  PRMT R116, R26, 0x7610, R116 ;  /* 0x000076101a747816 */ /* 0x000fc40000000074 */
[----:B------:R-:W-:Y:S02]  /*56440*/  PRMT R117, R25, 0x7610, R117 ;  /* 0x0000761019757816 */ /* 0x000fe40000000075 */
[----:B------:R-:W-:Y:S02]  /*56450*/  PRMT R122, R24, 0x7610, R122 ;  /* 0x00007610187a7816 */ /* 0x000fe4000000007a */
[----:B------:R-:W-:Y:S02]  /*56460*/  PRMT R123, R21, 0x7610, R123 ;  /* 0x00007610157b7816 */ /* 0x000fe4000000007b */
[----:B------:R-:W-:Y:S01]  /*56470*/  PRMT R124, R20, 0x7610, R124 ;  /* 0x00007610147c7816 */ /* 0x000fe2000000007c */
[----:B0-----:R-:W-:Y:S01]  /*56480*/  IMAD.MOV.U32 R2, RZ, RZ, R18 ;  /* 0x000000ffff027224 */ /* 0x001fe200078e0012 */
        /* <DEDUP_REMOVED lines=8> */
.L_x_721:
[----:B0-----:R-:W-:-:S06]  /*56510*/  IMAD.IADD R2, R1, 0x1, R24 ;  /* 0x0000000101027824 */ /* 0x001fcc00078e0218 */
[----:B------:R-:W2:Y:S01]  /*56520*/  LDL.U8 R2, [R2] ;  /* 0x0000000002027983 */ /* 0x000ea20000100000 */
[----:B------:R-:W-:Y:S02]  /*56530*/  IMAD.MOV.U32 R3, RZ, RZ, R24 ;  /* 0x000000ffff037224 */ /* 0x000fe400078e0018 */
[----:B------:R-:W-:Y:S01]  /*56540*/  VIADD R24, R24, 0x1 ;  /* 0x0000000118187836 */ /* 0x000fe20000000000 */
[----:B--2---:R-:W-:-:S13]  /*56550*/  ISETP.NE.AND P1, PT, R2, RZ, PT ;  /* 0x000000ff0200720c */ /* 0x004fda0003f25270 */
[----:B------:R-:W-:Y:S05]  /*56560*/  @P1 BRA `(.L_x_721) ;  /* 0xfffffffc00e81947 */ /* 0x000fea000383ffff */
[----:B------:R-:W-:Y:S05]  /*56570*/  BSYNC.RECONVERGENT B1 ;  /* 0x0000000000017941 */ /* 0x000fea0003800200 */
.L_x_720:
[----:B------:R-:W-:Y:S01]  /*56580*/  LOP3.LUT P1, RZ, R57, 0xff, RZ, 0xc0, !PT ;  /* 0x000000ff39ff7812 */ /* 0x000fe2000782c0ff */
[----:B------:R-:W-:Y:S01]  /*56590*/  BSSY.RECONVERGENT B1, `(.L_x_722) ;  /* 0x0000010000017945 */ /* 0x000fe20003800200 */
[----:B------:R-:W-:-:S11]  /*565a0*/  IMAD.MOV.U32 R2, RZ, RZ, R3 ;  /* 0x000000ffff027224 */ /* 0x000fd600078e0003 */
[----:B------:R-:W-:Y:S05]  /*565b0*/  @!P1 BRA `(.L_x_723) ;  /* 0x0000000000349947 */ /* 0x000fea0003800000 */
[----:B------:R-:W-:Y:S01]  /*565c0*/  BSSY.RECONVERGENT B2, `(.L_x_724) ;  /* 0x000000b000027945 */ /* 0x000fe20003800200 */
[----:B------:R-:W-:Y:S01]  /*565d0*/  IMAD.MOV.U32 R2, RZ, RZ, RZ ;  /* 0x000000ffff027224 */ /* 0x000fe200078e00ff */
[----:B------:R-:W-:-:S07]  /*565e0*/  PRMT R20, R57, 0x7610, R20 ;  /* 0x0000761039147816 */ /* 0x000fce0000000014 */
.L_x_725:
        /* <DEDUP_REMOVED lines=9> */
.L_x_724:
[----:B------:R-:W-:-:S07]  /*56680*/  IMAD.MOV.U32 R2, RZ, RZ, R21 ;  /* 0x000000ffff027224 */ /* 0x000fce00078e0015 */
.L_x_723:
[----:B------:R-:W-:Y:S05]  /*56690*/  BSYNC.RECONVERGENT B1 ;  /* 0x0000000000017941 */ /* 0x000fea0003800200 */
.L_x_722:
[----:B------:R-:W-:Y:S01]  /*566a0*/  IMAD.IADD R3, R1, 0x1, R2 ;  /* 0x0000000101037824 */ /* 0x000fe200078e0202 */
[----:B------:R-:W-:Y:S01]  /*566b0*/  BSSY.RECONVERGENT B1, `(.L_x_726) ;  /* 0x0000009000017945 */ /* 0x000fe20003800200 */
[----:B------:R-:W-:-:S03]  /*566c0*/  IMAD.MOV.U32 R2, RZ, RZ, RZ ;  /* 0x000000ffff027224 */ /* 0x000fc600078e00ff */
[----:B------:R0:W-:Y:S04]  /*566d0*/  STL.U8 [R3], RZ ;  /* 0x000000ff03007387 */ /* 0x0001e80000100000 */
.L_x_727:
[----:B------:R-:W-:-:S05]  /*566e0*/  IMAD.IADD R20, R1, 0x1, R2 ;  /* 0x0000000101147824 */ /* 0x000fca00078e0202 */
[----:B0-----:R-:W2:Y:S02]  /*566f0*/  LDL.U8 R3, [R20] ;  /* 0x0000000014037983 */ /* 0x001ea40000100000 */
[----:B--2---:R-:W-:Y:S01]  /*56700*/  ISETP.NE.AND P1, PT, R3, RZ, PT ;  /* 0x000000ff0300720c */ /* 0x004fe20003f25270 */
[----:B------:R-:W-:Y:S02]  /*56710*/  IMAD.MOV.U32 R3, RZ, RZ, R2 ;  /* 0x000000ffff037224 */ /* 0x000fe400078e0002 */
[----:B------:R-:W-:-:S10]  /*56720*/  VIADD R2, R2, 0x1 ;  /* 0x0000000102027836 */ /* 0x000fd40000000000 */
[----:B------:R-:W-:Y:S05]  /*56730*/  @P1 BRA `(.L_x_727) ;  /* 0xfffffffc00e81947 */ /* 0x000fea000383ffff */
[----:B------:R-:W-:Y:S05]  /*56740*/  BSYNC.RECONVERGENT B1 ;  /* 0x0000000000017941 */ /* 0x000fea0003800200 */
.L_x_726:
[----:B------:R-:W-:Y:S01]  /*56750*/  LOP3.LUT P1, RZ, R63, 0xff, RZ, 0xc0, !PT ;  /* 0x000000ff3fff7812 */ /* 0x000fe2000782c0ff */
[----:B------:R-:W-:Y:S01]  /*56760*/  BSSY.RECONVERGENT B1, `(.L_x_728) ;  /* 0x0000010000017945 */ /* 0x000fe20003800200 */
[----:B------:R-:W-:-:S11]  /*56770*/  IMAD.MOV.U32 R2, RZ, RZ, R3 ;  /* 0x000000ffff027224 */ /* 0x000fd600078e0003 */
[----:B------:R-:W-:Y:S05]  /*56780*/  @!P1 BRA `(.L_x_729) ;  /* 0x0000000000349947 */ /* 0x000fea0003800000 */
[----:B------:R-:W-:Y:S01]  /*56790*/  BSSY.RECONVERGENT B2, `(.L_x_730) ;  /* 0x000000b000027945 */ /* 0x000fe20003800200 */
[----:B------:R-:W-:Y:S01]  /*567a0*/  IMAD.MOV.U32 R2, RZ, RZ, RZ ;  /* 0x000000ffff027224 */ /* 0x000fe200078e00ff */
[----:B------:R-:W-:-:S07]  /*567b0*/  PRMT R20, R63, 0x7610, R20 ;  /* 0x000076103f147816 */ /* 0x000fce0000000014 */
.L_x_731:
        /* <DEDUP_REMOVED lines=9> */
.L_x_730:
[----:B------:R-:W-:-:S07]  /*56850*/  IMAD.MOV.U32 R2, RZ, RZ, R21 ;  /* 0x000000ffff027224 */ /* 0x000fce00078e0015 */
.L_x_729:
[----:B------:R-:W-:Y:S05]  /*56860*/  BSYNC.RECONVERGENT B1 ;  /* 0x0000000000017941 */ /* 0x000fea0003800200 */
.L_x_728:
        /* <DEDUP_REMOVED lines=71> */
.L_x_719:
[----:B------:R-:W-:Y:S05]  /*56ce0*/  BSYNC.RECONVERGENT B0 ;  /* 0x0000000000007941 */ /* 0x000fea0003800200 */
.L_x_718:
[----:B------:R-:W2:Y:S01]  /*56cf0*/  LDL R125, [R1+0x5b8] ;  /* 0x0005b800017d7983 */ /* 0x000ea20000100800 */
[----:B------:R-:W-:Y:S01]  /*56d00*/  PRMT R32, R124, 0x7604, R123 ;  /* 0x000076047c207816 */ /* 0x000fe2000000007b */
[----:B------:R-:W-:Y:S01]  /*56d10*/  BSSY.RECONVERGENT B0, `(.L_x_732) ;  /* 0x0000191000007945 */ /* 0x000fe20003800200 */
[----:B------:R-:W-:Y:S01]  /*56d20*/  LOP3.LUT R33, R69, 0xffff, RZ, 0xc0, !PT ;  /* 0x0000ffff45217812 */ /* 0x000fe200078ec0ff */
[----:B-----5:R-:W-:Y:S01]  /*56d30*/  STL [R1+0x42c], R46 ;  /* 0x00042c2e01007387 */ /* 0x020fe20000100800 */
[----:B------:R-:W-:Y:S02]  /*56d40*/  LOP3.LUT R24, R68, 0xffff, RZ, 0xc0, !PT ;  /* 0x0000ffff44187812 */ /* 0x000fe400078ec0ff */
        /* <DEDUP_REMOVED lines=11> */
[----:B------:R-:W-:Y:S02]  /*56e00*/  LOP3.LUT R31, R74, 0xffff, RZ, 0xc0, !PT ;  /* 0x0000ffff4a1f7812 */ /* 0x000fe400078ec0ff */
[----:B------:R-:W-:Y:S01]  /*56e10*/  LOP3.LUT R29, R73, 0xffff, RZ, 0xc0, !PT ;  /* 0x0000ffff491d7812 */ /* 0x000fe200078ec0ff */
[----:B------:R-:W-:Y:S01]  /*56e20*/  IMAD.U32 R36, R21, 0x10000, RZ ;  /* 0x0001000015247824 */ /* 0x000fe200078e00ff */
[----:B------:R-:W-:Y:S01]  /*56e30*/  LOP3.LUT R30, R72, 0xffff, RZ, 0xc0, !PT ;  /* 0x0000ffff481e7812 */ /* 0x000fe200078ec0ff */
[----:B------:R-:W-:Y:S01]  /*56e40*/  STL [R1+0xcc], R46 ;  /* 0x0000cc2e01007387 */ /* 0x000fe20000100800 */
[----:B0-----:R-:W-:Y:S01]  /*56e50*/  PRMT R32, R24, 0x3340, R33 ;  /* 0x0000334018207816 */ /* 0x001fe20000000021 */
[----:B------:R-:W-:Y:S01]  /*56e60*/  IMAD.U32 R33, R31, 0x10000, RZ ;  /* 0x000100001f217824 */ /* 0x000fe200078e00ff */
[----:B------:R-:W-:Y:S01]  /*56e70*/  PRMT R51, R26, 0x3340, R25 ;  /* 0x000033401a337816 */ /* 0x000fe20000000019 */
[----:B------:R-:W-:Y:S01]  /*56e80*/  STL.64 [R1+0xd0], R2 ;  /* 0x0000d00201007387 */ /* 0x000fe20000100a00 */
[----:B------:R-:W-:Y:S01]  /*56e90*/  LOP3.LUT R34, R24, 0xff, RZ, 0xc0, !PT ;  /* 0x000000ff18227812 */ /* 0x000fe200078ec0ff */
[----:B------:R-:W-:Y:S01]  /*56ea0*/  IMAD.U32 R24, R44, 0x10000, RZ ;  /* 0x000100002c187824 */ /* 0x000fe200078e00ff */
[C---:B------:R-:W-:Y:S01]  /*56eb0*/  PRMT R25, R28.reuse, 0x3340, R27 ;  /* 0x000033401c197816 */ /* 0x040fe2000000001b */
[----:B------:R-:W-:Y:S01]  /*56ec0*/  STL [R1+0x42c], R46 ;  /* 0x00042c2e01007387 */ /* 0x000fe20000100800 */
[----:B------:R-:W-:Y:S01]  /*56ed0*/  LOP3.LUT R35, R28, 0xff, RZ, 0xc0, !PT ;  /* 0x000000ff1c237812 */ /* 0x000fe200078ec0ff */
[----:B------:R-:W-:Y:S01]  /*56ee0*/  IMAD.U32 R28, R20, 0x10000, RZ ;  /* 0x00010000141c7824 */ /* 0x000fe200078e00ff */
[----:B------:R-:W-:Y:S01]  /*56ef0*/  LOP3.LUT R26, R26, 0xff, RZ, 0xc0, !PT ;  /* 0x000000ff1a1a7812 */ /* 0x000fe200078ec0ff */
[----:B------:R-:W-:Y:S01]  /*56f00*/  STL.64 [R1+0x430], R2 ;  /* 0x0004300201007387 */ /* 0x000fe20000100a00 */
[----:B------:R-:W-:-:S02]  /*56f10*/  PRMT R27, R30, 0x3340, R29 ;  /* 0x000033401e1b7816 */ /* 0x000fc4000000001d */
[----:B------:R-:W-:Y:S02]  /*56f20*/  LOP3.LUT R30, R30, 0xff, RZ, 0xc0, !PT ;  /* 0x000000ff1e1e7812 */ /* 0x000fe400078ec0ff */
[----:B------:R-:W-:Y:S02]  /*56f30*/  PRMT R26, R65, 0x7604, R26 ;  /* 0x00007604411a7816 */ /* 0x000fe4000000001a */
[----:B------:R-:W-:Y:S02]  /*56f40*/  LOP3.LUT R29, R24, 0xff0000, RZ, 0xc0, !PT ;  /* 0x00ff0000181d7812 */ /* 0x000fe400078ec0ff */
[----:B------:R-:W-:Y:S02]  /*56f50*/  LOP3.LUT R39, R28, 0xff0000, RZ, 0xc0, !PT ;  /* 0x00ff00001c277812 */ /* 0x000fe400078ec0ff */
[----:B------:R-:W-:Y:S01]  /*56f60*/  PRMT R35, R94, 0x7604, R35 ;  /* 0x000076045e237816 */ /* 0x000fe20000000023 */
[----:B------:R-:W-:Y:S01]  /*56f70*/  IMAD.IADD R38, R26, 0x1, R29 ;  /* 0x000000011a267824 */ /* 0x000fe200078e021d */
[----:B------:R-:W-:-:S02]  /*56f80*/  LOP3.LUT R36, R36, 0xff0000, RZ, 0xc0, !PT ;  /* 0x00ff000024247812 */ /* 0x000fc400078ec0ff */
[----:B------:R-:W-:Y:S02]  /*56f90*/  PRMT R34, R69, 0x7604, R34 ;  /* 0x0000760445227816 */ /* 0x000fe40000000022 */
[----:B------:R-:W-:Y:S01]  /*56fa0*/  PRMT R28, R73, 0x7604, R30 ;  /* 0x00007604491c7816 */ /* 0x000fe2000000001e */
[----:B------:R-:W-:Y:S01]  /*56fb0*/  IMAD.IADD R29, R35, 0x1, R36 ;  /* 0x00000001231d7824 */ /* 0x000fe200078e0224 */
        /* <DEDUP_REMOVED lines=11> */
[----:B------:R-:W-:Y:S01]  /*57070*/  LOP3.LUT R34, R105, 0xffff, RZ, 0xc0, !PT ;  /* 0x0000ffff69227812 */ /* 0x000fe200078ec0ff */
[----:B------:R-:W-:Y:S01]  /*57080*/  IMAD.U32 R76, R37, 0x10000, RZ ;  /* 0x00010000254c7824 */ /* 0x000fe200078e00ff */
[----:B------:R-:W-:-:S02]  /*57090*/  LOP3.LUT R36, R107, 0xffff, RZ, 0xc0, !PT ;  /* 0x0000ffff6b247812 */ /* 0x000fc400078ec0ff */
[----:B------:R-:W-:Y:S02]  /*570a0*/  LOP3.LUT R26, R102, 0xffff, RZ, 0xc0, !PT ;  /* 0x0000ffff661a7812 */ /* 0x000fe400078ec0ff */
[----:B------:R-:W-:Y:S01]  /*570b0*/  LOP3.LUT R41, R101, 0xffff, RZ, 0xc0, !PT ;  /* 0x0000ffff65297812 */ /* 0x000fe200078ec0ff */
[----:B------:R-:W-:Y:S01]  /*570c0*/  IMAD.U32 R40, R36, 0x10000, RZ ;  /* 0x0001000024287824 */ /* 0x000fe200078e00ff */
[C---:B------:R-:W-:Y:S02]  /*570d0*/  PRMT R35, R24.reuse, 0x3340, R35 ;  /* 0x0000334018237816 */ /* 0x040fe40000000023 */
[----:B------:R-:W-:Y:S01]  /*570e0*/  LOP3.LUT R79, R24, 0xff, RZ, 0xc0, !PT ;  /* 0x000000ff184f7812 */ /* 0x000fe200078ec0ff */
[----:B------:R-:W-:Y:S01]  /*570f0*/  IMAD.U32 R24, R45, 0x10000, RZ ;  /* 0x000100002d187824 */ /* 0x000fe200078e00ff */
[----:B------:R-:W-:Y:S02]  /*57100*/  PRMT R30, R43, 0x3340, R30 ;  /* 0x000033402b1e7816 */ /* 0x000fe4000000001e */
[----:B------:R-:W-:-:S02]  /*57110*/  PRMT R33, R34, 0x3340, R33 ;  /* 0x0000334022217816 */ /* 0x000fc40000000021 */
[----:B------:R-:W-:Y:S01]  /*57120*/  LOP3.LUT R77, R34, 0xff, RZ, 0xc0, !PT ;  /* 0x000000ff224d7812 */ /* 0x000fe200078ec0ff */
[----:B------:R-:W-:Y:S01]  /*57130*/  IMAD.U32 R34, R75, 0x10000, RZ ;  /* 0x000100004b227824 */ /* 0x000fe200078e00ff */
[----:B------:R-:W-:Y:S02]  /*57140*/  PRMT R26, R41, 0x3340, R26 ;  /* 0x00003340291a7816 */ /* 0x000fe4000000001a */
        /* <DEDUP_REMOVED lines=19> */
[----:B------:R-:W-:Y:S02]  /*57280*/  LOP3.LUT R40, R53, 0xffff, RZ, 0xc0, !PT ;  /* 0x0000ffff35287812 */ /* 0x000fe400078ec0ff */
[----:B------:R-:W-:-:S02]  /*57290*/  PRMT R34, R77, 0x3340, R34 ;  /* 0x000033404d227816 */ /* 0x000fc40000000022 */
[----:B------:R-:W-:Y:S01]  /*572a0*/  LOP3.LUT R76, R77, 0xff, RZ, 0xc0, !PT ;  /* 0x000000ff4d4c7812 */ /* 0x000fe200078ec0ff */
[----:B------:R-:W-:Y:S01]  /*572b0*/  IMAD.U32 R77, R42, 0x10000, RZ ;  /* 0x000100002a4d7824 */ /* 0x000fe200078e00ff */
[C---:B------:R-:W-:Y:S02]  /*572c0*/  PRMT R41, R24.reuse, 0x3340, R41 ;  /* 0x0000334018297816 */ /* 0x040fe40000000029 */
[----:B------:R-:W-:Y:S01]  /*572d0*/  LOP3.LUT R81, R24, 0xff, RZ, 0xc0, !PT ;  /* 0x000000ff18517812 */ /* 0x000fe200078ec0ff */
[----:B------:R-:W-:Y:S01]  /*572e0*/  IMAD.U32 R24, R40, 0x10000, RZ ;  /* 0x0001000028187824 */ /* 0x000fe200078e00ff */
[----:B------:R-:W-:Y:S02]  /*572f0*/  LOP3.LUT R84, R96, 0xffff, RZ, 0xc0, !PT ;  /* 0x0000ffff60547812 */ /* 0x000fe400078ec0ff */
[----:B------:R-:W-:Y:S02]  /*57300*/  LOP3.LUT R83, R92, 0xffff, RZ, 0xc0, !PT ;  /* 0x0000ffff5c537812 */ /* 0x000fe400078ec0ff */
[----:B------:R-:W-:Y:S01]  /*57310*/  PRMT R82, R47, 0x7604, R76 ;  /* 0x000076042f527816 */ /* 0x000fe2000000004c */
[----:B------:R-:W-:Y:S01]  /*57320*/  IMAD R29, R84, 0x1000000, R29 ;  /* 0x01000000541d7824 */ /* 0x000fe200078e021d */
[----:B------:R-:W-:Y:S01]  /*57330*/  LOP3.LUT R77, R77, 0xff0000, RZ, 0xc0, !PT ;  /* 0x00ff00004d4d7812 */ /* 0x000fe200078ec0ff */
[----:B------:R-:W-:Y:S01]  /*57340*/  IMAD R28, R83, 0x1000000, R28 ;  /* 0x01000000531c7824 */ /* 0x000fe200078e021c */
[----:B------:R-:W-:-:S02]  /*57350*/  PRMT R81, R52, 0x7604, R81 ;  /* 0x0000760434517816 */ /* 0x000fc40000000051 */
[----:B------:R-:W-:Y:S01]  /*57360*/  LOP3.LUT R86, R24, 0xff0000, RZ, 0xc0, !PT ;  /* 0x00ff000018567812 */ /* 0x000fe200078ec0ff */
[----:B------:R-:W-:Y:S01]  /*57370*/  IMAD.IADD R82, R82, 0x1, R77 ;  /* 0x0000000152527824 */ /* 0x000fe200078e024d */
[----:B------:R-:W-:Y:S01]  /*57380*/  PRMT R24, R21, 0x3340, R84 ;  /* 0x0000334015187816 */ /* 0x000fe20000000054 */
[----:B------:R-:W-:Y:S01]  /*57390*/  SHFL.UP PT, R28, R28, 0x1, RZ ;  /* 0x042000001c1c7989 */ /* 0x000fe200000e00ff */
[----:B------:R-:W-:Y:S01]  /*573a0*/  PRMT R76, R31, 0x3340, R83 ;  /* 0x000033401f4c7816 */ /* 0x000fe20000000053 */
[----:B------:R-:W-:Y:S01]  /*573b0*/  IMAD.IADD R77, R81, 0x1, R86 ;  /* 0x00000001514d7824 */ /* 0x000fe200078e0256 */
[----:B------:R-:W-:Y:S01]  /*573c0*/  PRMT R25, R25, 0x5410, R24 ;  /* 0x0000541019197816 */ /* 0x000fe20000000018 */
[----:B------:R-:W-:Y:S01]  /*573d0*/  SHFL.UP PT, R29, R29, 0x1, RZ ;  /* 0x042000001d1d7989 */ /* 0x000fe200000e00ff */
[----:B------:R-:W-:Y:S02]  /*573e0*/  PRMT R24, R27, 0x5410, R76 ;  /* 0x000054101b187816 */ /* 0x000fe4000000004c */
[----:B------:R-:W-:-:S02]  /*573f0*/  LOP3.LUT R81, R117, 0xffff, RZ, 0xc0, !PT ;  /* 0x0000ffff75517812 */ /* 0x000fc400078ec0ff */
[----:B------:R-:W-:Y:S02]  /*57400*/  LOP3.LUT R76, R116, 0xffff, RZ, 0xc0, !PT ;  /* 0x0000ffff744c7812 */ /* 0x000fe400078ec0ff */
[----:B------:R-:W-:Y:S01]  /*57410*/  LOP3.LUT R21, R115, 0xffff, RZ, 0xc0, !PT ;  /* 0x0000ffff73157812 */ /* 0x000fe200078ec0ff */
[----:B------:R-:W-:Y:S01]  /*57420*/  IMAD.U32 R89, R81, 0x10000, RZ ;  /* 0x0001000051597824 */ /* 0x000fe200078e00ff */
[----:B------:R-:W-:Y:S02]  /*57430*/  LOP3.LUT R86, R104, 0xffff, RZ, 0xc0, !PT ;  /* 0x0000ffff68567812 */ /* 0x000fe400078ec0ff */
[----:B------:R-:W-:Y:S02]  /*57440*/  LOP3.LUT R31, R58, 0xffff, RZ, 0xc0, !PT ;  /* 0x0000ffff3a1f7812 */ /* 0x000fe400078ec0ff */
[----:B------:R-:W-:Y:S02]  /*57450*/  LOP3.LUT R88, R55, 0xffff, RZ, 0xc0, !PT ;  /* 0x0000ffff37587812 */ /* 0x000fe400078ec0ff */
[----:B------:R-:W-:-:S02]  /*57460*/  LOP3.LUT R85, R59, 0xffff, RZ, 0xc0, !PT ;  /* 0x0000ffff3b557812 */ /* 0x000fc400078ec0ff */
[----:B------:R-:W-:Y:S02]  /*57470*/  PRMT R76, R21, 0x3340, R76 ;  /* 0x00003340154c7816 */ /* 0x000fe4000000004c */
[----:B------:R-:W-:Y:S02]  /*57480*/  PRMT R27, R75, 0x3340, R86 ;  /* 0x000033404b1b7816 */ /* 0x000fe40000000056 */
[----:B------:R-:W-:Y:S02]  /*57490*/  LOP3.LUT R21, R21, 0xff, RZ, 0xc0, !PT ;  /* 0x000000ff15157812 */ /* 0x000fe400078ec0ff */
[C---:B------:R-:W-:Y:S02]  /*574a0*/  PRMT R75, R88.reuse, 0x3340, R31 ;  /* 0x00003340584b7816 */ /* 0x040fe4000000001f */
[----:B------:R-:W-:Y:S01]  /*574b0*/  LOP3.LUT R31, R88, 0xff, RZ, 0xc0, !PT ;  /* 0x000000ff581f7812 */ /* 0x000fe200078ec0ff */
[----:B------:R-:W-:Y:S01]  /*574c0*/  IMAD.U32 R88, R85, 0x10000, RZ ;  /* 0x0001000055587824 */ /* 0x000fe200078e00ff */
[----:B------:R-:W-:-:S02]  /*574d0*/  PRMT R21, R116, 0x7604, R21 ;  /* 0x0000760474157816 */ /* 0x000fc40000000015 */
[----:B------:R-:W-:Y:S02]  /*574e0*/  LOP3.LUT R90, R89, 0xff0000, RZ, 0xc0, !PT ;  /* 0x00ff0000595a7812 */ /* 0x000fe400078ec0ff */
[----:B------:R-:W-:Y:S02]  /*574f0*/  LOP3.LUT R87, R100, 0xffff, RZ, 0xc0, !PT ;  /* 0x0000ffff64577812 */ /* 0x000fe400078ec0ff */
[----:B------:R-:W-:Y:S01]  /*57500*/  PRMT R31, R58, 0x7604, R31 ;  /* 0x000076043a1f7816 */ /* 0x000fe2000000001f */
[----:B------:R-:W-:Y:S01]  /*57510*/  IMAD.IADD R91, R21, 0x1, R90 ;  /* 0x00000001155b7824 */ /* 0x000fe200078e025a */
[----:B------:R-:W-:Y:S02]  /*57520*/  LOP3.LUT R88, R88, 0xff0000, RZ, 0xc0, !PT ;  /* 0x00ff000058587812 */ /* 0x000fe400078ec0ff */
[----:B------:R-:W-:Y:S02]  /*57530*/  PRMT R45, R45, 0x3340, R87 ;  /* 0x000033402d2d7816 */ /* 0x000fe40000000057 */
[----:B------:R-:W-:Y:S01]  /*57540*/  LOP3.LUT R21, R71, 0xffff, RZ, 0xc0, !PT ;  /* 0x0000ffff47157812 */ /* 0x000fe200078ec0ff */
[----:B------:R-:W-:Y:S01]  /*57550*/  IMAD.IADD R89, R31, 0x1, R88 ;  /* 0x000000011f597824 */ /* 0x000fe200078e0258 */
[----:B------:R-:W-:-:S02]  /*57560*/  PRMT R27, R26, 0x5410, R27 ;  /* 0x000054101a1b7816 */ /* 0x000fc4000000001b */
[----:B------:R-:W-:Y:S01]  /*57570*/  PRMT R26, R30, 0x5410, R45 ;  /* 0x000054101e1a7816 */ /* 0x000fe2000000002d */
[----:B------:R-:W-:Y:S01]  /*57580*/  IMAD R39, R21, 0x1000000, R39 ;  /* 0x0100000015277824 */ /* 0x000fe200078e0227 */
[----:B------:R-:W-:Y:S01]  /*57590*/  LOP3.LUT R31, R67, 0xffff, RZ, 0xc0, !PT ;  /* 0x0000ffff431f7812 */ /* 0x000fe200078ec0ff */
[----:B------:R-:W-:Y:S01]  /*575a0*/  IMAD R30, R87, 0x1000000, R78 ;  /* 0x01000000571e7824 */ /* 0x000fe200078e024e */
[----:B------:R-:W-:Y:S01]  /*575b0*/  PRMT R45, R20, 0x3340, R21 ;  /* 0x00003340142d7816 */ /* 0x000fe20000000015 */
[----:B------:R-:W-:Y:S01]  /*575c0*/  STL.128 [R1+0x400], R24 ;  /* 0x0004001801007387 */ /* 0x000fe20000100c00 */
[----:B------:R-:W-:Y:S01]  /*575d0*/  LOP3.LUT R20, R112, 0xffff, RZ, 0xc0, !PT ;  /* 0x0000ffff70147812 */ /* 0x000fe200078ec0ff */
[----:B------:R-:W-:Y:S01]  /*575e0*/  IMAD R38, R31, 0x1000000, R38 ;  /* 0x010000001f267824 */ /* 0x000fe200078e0226 */
[----:B------:R-:W-:Y:S01]  /*575f0*/  LOP3.LUT R21, R108, 0xffff, RZ, 0xc0, !PT ;  /* 0x0000ffff6c157812 */ /* 0x000fe200078ec0ff */
[----:B------:R-:W-:Y:S01]  /*57600*/  STL.128 [R1+0xa0], R24 ;  /* 0x0000a01801007387 */ /* 0x000fe20000100c00 */
[----:B------:R-:W-:Y:S01]  /*57610*/  PRMT R44, R44, 0x3340, R31 ;  /* 0x000033402c2c7816 */ /* 0x000fe2000000001f */
[----:B------:R-:W-:Y:S01]  /*57620*/  IMAD R31, R86, 0x1000000, R79 ;  /* 0x01000000561f7824 */ /* 0x000fe200078e024f */
[----:B------:R-:W-:Y:S01]  /*57630*/  PRMT R36, R36, 0x3340, R21 ;  /* 0x0000334024247816 */ /* 0x000fe20000000015 */
[----:B------:R0:W-:Y:S01]  /*57640*/  STL.128 [R1+0x400], R24 ;  /* 0x0004001801007387 */ /* 0x0001e20000100c00 */
[----:B------:R-:W-:Y:S01]  /*57650*/  IMAD R83, R20, 0x1000000, R43 ;  /* 0x0100000014537824 */ /* 0x000fe200078e022b */
[----:B------:R-:W-:Y:S01]  /*57660*/  LOP3.LUT R78, R114, 0xffff, RZ, 0xc0, !PT ;  /* 0x0000ffff724e7812 */ /* 0x000fe200078ec0ff */
[----:B------:R-:W-:Y:S01]  /*57670*/  IMAD R79, R21, 0x1000000, R80 ;  /* 0x01000000154f7824 */ /* 0x000fe200078e0250 */
[----:B------:R-:W-:Y:S01]  /*57680*/  LOP3.LUT R21, R49, 0xffff, RZ, 0xc0, !PT ;  /* 0x0000ffff31157812 */ /* 0x000fe200078ec0ff */
[----:B------:R-:W-:Y:S01]  /*57690*/  SHFL.UP PT, R30, R30, 0x1, RZ ;  /* 0x042000001e1e7989 */ /* 0x000fe200000e00ff */
[----:B------:R-:W-:-:S02]  /*576a0*/  PRMT R80, R85, 0x3340, R78 ;  /* 0x0000334055507816 */ /* 0x000fc4000000004e */
[----:B------:R-:W-:Y:S01]  /*576b0*/  PRMT R45, R32, 0x5410, R45 ;  /* 0x00005410202d7816 */ /* 0x000fe2000000002d */
[----:B------:R-:W-:Y:S01]  /*576c0*/  IMAD R82, R21, 0x1000000, R82 ;  /* 0x0100000015527824 */ /* 0x000fe200078e0252 */
[----:B------:R-:W-:Y:S01]  /*576d0*/  SHFL.UP PT, R31, R31, 0x1, RZ ;  /* 0x042000001f1f7989 */ /* 0x000fe200000e00ff */
[----:B------:R-:W-:Y:S02]  /*576e0*/  PRMT R44, R51, 0x5410, R44 ;  /* 0x00005410332c7816 */ /* 0x000fe4000000002c */
[----:B------:R-:W-:Y:S01]  /*576f0*/  PRMT R90, R65, 0x7610, R90 ;  /* 0x00007610415a7816 */ /* 0x000fe2000000005a */
[----:B------:R-:W-:Y:S01]  /*57700*/  SHFL.UP PT, R32, R79, 0x1, RZ ;  /* 0x042000004f207989 */ /* 0x000fe200000e00ff */
[----:B------:R-:W-:Y:S02]  /*57710*/  PRMT R88, R67, 0x7610, R88 ;  /* 0x0000761043587816 */ /* 0x000fe40000000058 */
[----:B0-----:R-:W-:Y:S01]  /*57720*/  PRMT R24, R37, 0x3340, R20 ;  /* 0x0000334025187816 */ /* 0x001fe20000000014 */
[----:B------:R-:W-:Y:S01]  /*57730*/  SHFL.UP PT, R38, R38, 0x1, RZ ;  /* 0x0420000026267989 */ /* 0x000fe200000e00ff */
[----:B------:R-:W-:-:S02]  /*57740*/  LOP3.LUT R20, R54, 0xffff, RZ, 0xc0, !PT ;  /* 0x0000ffff36147812 */ /* 0x000fc400078ec0ff */
[----:B------:R-:W-:Y:S01]  /*57750*/  PRMT R37, R42, 0x3340, R21 ;  /* 0x000033402a257816 */ /* 0x000fe20000000015 */
[----:B------:R-:W-:Y:S01]  /*57760*/  SHFL.UP PT, R39, R39, 0x1, RZ ;  /* 0x0420000027277989 */ /* 0x000fe200000e00ff */
[----:B------:R-:W-:Y:S01]  /*57770*/  PRMT R26, R40, 0x3340, R20 ;  /* 0x00003340281a7816 */ /* 0x000fe20000000014 */
[----:B------:R-:W-:Y:S01]  /*57780*/  IMAD R77, R20, 0x1000000, R77 ;  /* 0x01000000144d7824 */ /* 0x000fe200078e024d */
        /* <DEDUP_REMOVED lines=8> */
[----:B------:R-:W-:Y:S01]  /*57810*/  LOP3.LUT R42, R122, 0xffff, RZ, 0xc0, !PT ;  /* 0x0000ffff7a2a7812 */ /* 0x000fe200078ec0ff */
[----:B------:R0:W-:Y:S01]  /*57820*/  SHFL.UP PT, R33, R83, 0x1, RZ ;  /* 0x0420000053217989 */ /* 0x0001e200000e00ff */
[----:B------:R-:W-:Y:S02]  /*57830*/  PRMT R35, R124, 0x7604, R35 ;  /* 0x000076047c237816 */ /* 0x000fe40000000023 */
[----:B------:R-:W-:Y:S01]  /*57840*/  PRMT R81, R81, 0x3340, R42 ;  /* 0x0000334051517816 */ /* 0x000fe2000000002a */
[----:B------:R-:W-:Y:S01]  /*57850*/  STL.128 [R1+0x410], R24 ;  /* 0x0004101801007387 */ /* 0x000fe20000100c00 */
[--C-:B------:R-:W-:Y:S01]  /*57860*/  IMAD R21, R42, 0x1000000, R91.reuse ;  /* 0x010000002a157824 */ /* 0x100fe200078e025b */
[----:B------:R-:W-:Y:S02]  /*57870*/  PRMT R91, R64, 0x7610, R91 ;  /* 0x00007610405b7816 */ /* 0x000fe4000000005b */
[----:B------:R-:W1:Y:S01]  /*57880*/  SHFL.UP PT, R78, R35, 0x1, RZ ;  /* 0x04200000234e7989 */ /* 0x000e6200000e00ff */
[----:B------:R-:W-:-:S02]  /*57890*/  PRMT R89, R66, 0x7610, R89 ;  /* 0x0000761042597816 */ /* 0x000fc40000000059 */
[----:B------:R-:W-:Y:S01]  /*578a0*/  PRMT R87, R68, 0x7610, R87 ;  /* 0x0000761044577816 */ /* 0x000fe20000000057 */
[----:B------:R-:W-:Y:S01]  /*578b0*/  STL.128 [R1+0xb0], R24 ;  /* 0x0000b01801007387 */ /* 0x000fe20000100c00 */
[----:B------:R-:W-:Y:S02]  /*578c0*/  PRMT R86, R69, 0x7610, R86 ;  /* 0x0000761045567816 */ /* 0x000fe40000000056 */
[----:B------:R-:W-:Y:S01]  /*578d0*/  PRMT R85, R70, 0x7610, R85 ;  /* 0x0000761046557816 */ /* 0x000fe20000000055 */
[----:B------:R3:W-:Y:S01]  /*578e0*/  STL.128 [R1+0x410], R24 ;  /* 0x0004101801007387 */ /* 0x0007e20000100c00 */
[----:B------:R-:W-:Y:S02]  /*578f0*/  PRMT R84, R71, 0x7610, R84 ;  /* 0x0000761047547816 */ /* 0x000fe40000000054 */
[----:B0-----:R-:W-:Y:S01]  /*57900*/  PRMT R83, R72, 0x7610, R83 ;  /* 0x0000761048537816 */ /* 0x001fe20000000053 */
[----:B------:R-:W-:Y:S01]  /*57910*/  SHFL.UP PT, R42, R2, 0x1, RZ ;  /* 0x04200000022a7989 */ /* 0x000fe200000e00ff */
[----:B------:R-:W-:-:S02]  /*57920*/  PRMT R161, R73, 0x7610, R161 ;  /* 0x0000761049a17816 */ /* 0x000fc400000000a1 */
[----:B------:R-:W-:Y:S01]  /*57930*/  PRMT R160, R74, 0x7610, R160 ;  /* 0x000076104aa07816 */ /* 0x000fe200000000a0 */
[----:B------:R-:W-:Y:S01]  /*57940*/  SHFL.UP PT, R34, R82, 0x1, RZ ;  /* 0x0420000052227989 */ /* 0x000fe200000e00ff */
[----:B------:R-:W-:Y:S02]  /*57950*/  PRMT R159, R92, 0x7610, R159 ;  /* 0x000076105c9f7816 */ /* 0x000fe4000000009f */
[----:B------:R-:W-:Y:S01]  /*57960*/  PRMT R158, R93, 0x7610, R158 ;  /* 0x000076105d9e7816 */ /* 0x000fe2000000009e */
[----:B------:R-:W0:Y:S01]  /*57970*/  SHFL.UP PT, R35, R77, 0x1, RZ ;  /* 0x042000004d237989 */ /* 0x000e2200000e00ff */
[----:B------:R-:W-:Y:S02]  /*57980*/  PRMT R157, R94, 0x7610, R157 ;  /* 0x000076105e9d7816 */ /* 0x000fe4000000009d */
[----:B------:R-:W-:Y:S01]  /*57990*/  PRMT R156, R95, 0x7610, R156 ;  /* 0x000076105f9c7816 */ /* 0x000fe2000000009c */
[----:B------:R-:W4:Y:S01]  /*579a0*/  SHFL.UP PT, R26, R46, 0x1, RZ ;  /* 0x042000002e1a7989 */ /* 0x000f2200000e00ff */
[----:B-1----:R-:W-:-:S02]  /*579b0*/  SHF.R.U32.HI R51, RZ, 0x8, R78 ;  /* 0x00000008ff337819 */ /* 0x002fc4000001164e */
[----:B---3--:R-:W-:Y:S01]  /*579c0*/  PRMT R25, R76, 0x5410, R81 ;  /* 0x000054104c197816 */ /* 0x008fe20000000051 */
[----:B------:R-:W-:Y:S01]  /*579d0*/  SHFL.UP PT, R21, R21, 0x1, RZ ;  /* 0x0420000015157989 */ /* 0x000fe200000e00ff */
[----:B------:R-:W-:Y:S02]  /*579e0*/  PRMT R24, R75, 0x5410, R80 ;  /* 0x000054104b187816 */ /* 0x000fe40000000050 */
[----:B------:R-:W-:Y:S01]  /*579f0*/  PRMT R76, R51, 0x7604, R78 ;  /* 0x00007604334c7816 */ /* 0x000fe2000000004e */
[----:B------:R-:W-:Y:S01]  /*57a00*/  STL.64 [R1+0x3f8], R44 ;  /* 0x0003f82c01007387 */ /* 0x000fe20000100a00 */
[----:B------:R-:W-:Y:S01]  /*57a10*/  PRMT R155, R96, 0x7610, R155 ;  /* 0x00007610609b7816 */ /* 0x000fe2000000009b */
[----:B------:R-:W-:Y:S01]  /*57a20*/  IMAD.MOV.U32 R51, RZ, RZ, R46 ;  /* 0x000000ffff337224 */ /* 0x000fe200078e002e */
[----:B------:R-:W-:Y:S01]  /*57a30*/  PRMT R154, R97, 0x7610, R154 ;  /* 0x00007610619a7816 */ /* 0x000fe2000000009a */
[----:B------:R-:W-:Y:S01]  /*57a40*/  STL.64 [R1+0x98], R44 ;  /* 0x0000982c01007387 */ /* 0x000fe20000100a00 */
[----:B------:R-:W-:-:S02]  /*57a50*/  PRMT R153, R98, 0x7610, R153 ;  /* 0x0000761062997816 */ /* 0x000fc40000000099 */
[----:B------:R-:W-:Y:S01]  /*57a60*/  PRMT R152, R99, 0x7610, R152 ;  /* 0x0000761063987816 */ /* 0x000fe20000000098 */
[----:B------:R-:W-:Y:S01]  /*57a70*/  STL.64 [R1+0x3f8], R44 ;  /* 0x0003f82c01007387 */ /* 0x000fe20000100a00 */
[----:B------:R-:W-:Y:S02]  /*57a80*/  PRMT R151, R100, 0x7610, R151 ;  /* 0x0000761064977816 */ /* 0x000fe40000000097 */
[----:B------:R-:W-:Y:S01]  /*57a90*/  PRMT R150, R101, 0x7610, R150 ;  /* 0x0000761065967816 */ /* 0x000fe20000000096 */
[----:B------:R-:W-:Y:S01]  /*57aa0*/  STL.128 [R1+0x10], R28 ;  /* 0x0000101c01007387 */ /* 0x000fe20000100c00 */
[----:B------:R-:W-:Y:S02]  /*57ab0*/  PRMT R149, R102, 0x7610, R149 ;  /* 0x0000761066957816 */ /* 0x000fe40000000095 */
[----:B------:R-:W-:Y:S01]  /*57ac0*/  PRMT R148, R103, 0x7610, R148 ;  /* 0x0000761067947816 */ /* 0x000fe20000000094 */
[----:B0-----:R-:W-:Y:S01]  /*57ad0*/  STL.128 [R1+0x20], R32 ;  /* 0x0000202001007387 */ /* 0x001fe20000100c00 */
[----:B--2---:R-:W-:-:S02]  /*57ae0*/  IADD3 R40, P1, PT, R125, R22, RZ ;  /* 0x000000167d287210 */ /* 0x004fc40007f3e0ff */
[----:B------:R-:W-:Y:S01]  /*57af0*/  PRMT R147, R104, 0x7610, R147 ;  /* 0x0000761068937816 */ /* 0x000fe20000000093 */
[----:B------:R-:W-:Y:S01]  /*57b00*/  STL.64 [R1+0x40], R42 ;  /* 0x0000402a01007387 */ /* 0x000fe20000100a00 */
[----:B------:R-:W-:Y:S01]  /*57b10*/  PRMT R146, R105, 0x7610, R146 ;  /* 0x0000761069927816 */ /* 0x000fe20000000092 */
[----:B------:R-:W-:Y:S01]  /*57b20*/  IMAD.X R41, RZ, RZ, R23, P1 ;  /* 0x000000ffff297224 */ /* 0x000fe200008e0617 */
[----:B------:R-:W-:Y:S01]  /*57b30*/  ISETP.NE.U32.AND P1, PT, R40, RZ, PT ;  /* 0x000000ff2800720c */ /* 0x000fe20003f25070 */
[----:B------:R-:W-:Y:S01]  /*57b40*/  SHFL.UP PT, R36, R40, 0x1, RZ ;  /* 0x0420000028247989 */ /* 0x000fe200000e00ff */
[----:B------:R-:W-:Y:S02]  /*57b50*/  PRMT R145, R106, 0x7610, R145 ;  /* 0x000076106a917816 */ /* 0x000fe40000000091 */
[----:B------:R-:W-:Y:S01]  /*57b60*/  ISETP.NE.AND.EX P1, PT, R41, RZ, PT, P1 ;  /* 0x000000ff2900720c */ /* 0x000fe20003f25310 */
[----:B------:R-:W0:Y:S01]  /*57b70*/  SHFL.UP PT, R37, R41, 0x1, RZ ;  /* 0x0420000029257989 */ /* 0x000e2200000e00ff */
        /* <DEDUP_REMOVED lines=11> */
[----:B----4-:R-:W-:Y:S01]  /*57c30*/  STL [R1+0x3c], R26 ;  /* 0x00003c1a01007387 */ /* 0x010fe20000100800 */
[----:B------:R-:W-:Y:S02]  /*57c40*/  PRMT R136, R48, 0x7610, R136 ;  /* 0x0000761030887816 */ /* 0x000fe40000000088 */
[----:B------:R-:W-:Y:S01]  /*57c50*/  PRMT R135, R49, 0x7610, R135 ;  /* 0x0000761031877816 */ /* 0x000fe20000000087 */
[----:B------:R-:W-:Y:S01]  /*57c60*/  STL.64 [R1+0x420], R24 ;  /* 0x0004201801007387 */ /* 0x000fe20000100a00 */
[----:B------:R-:W-:Y:S02]  /*57c70*/  PRMT R134, R50, 0x7610, R134 ;  /* 0x0000761032867816 */ /* 0x000fe40000000086 */
[----:B------:R-:W-:Y:S01]  /*57c80*/  PRMT R82, R52, 0x7610, R82 ;  /* 0x0000761034527816 */ /* 0x000fe20000000052 */
[----:B0-----:R-:W-:Y:S01]  /*57c90*/  STL.128 [R1], R36 ;  /* 0x0000002401007387 */ /* 0x001fe20000100c00 */
[----:B------:R-:W-:-:S02]  /*57ca0*/  PRMT R81, R53, 0x7610, R81 ;  /* 0x0000761035517816 */ /* 0x000fc40000000051 */
[----:B------:R-:W-:Y:S01]  /*57cb0*/  PRMT R80, R54, 0x7610, R80 ;  /* 0x0000761036507816 */ /* 0x000fe20000000050 */
[----:B------:R-:W-:Y:S01]  /*57cc0*/  STL.64 [R1+0xc0], R24 ;  /* 0x0000c01801007387 */ /* 0x000fe20000100a00 */
        /* <DEDUP_REMOVED lines=8> */
[----:B------:R2:W-:Y:S01]  /*57d50*/  STL.64 [R1+0x30], R20 ;  /* 0x0000301401007387 */ /* 0x0005e20000100a00 */
[----:B------:R-:W-:Y:S02]  /*57d60*/  PRMT R131, R122, 0x7610, R131 ;  /* 0x000076107a837816 */ /* 0x000fe40000000083 */
[----:B------:R-:W-:Y:S01]  /*57d70*/  PRMT R130, R123, 0x7610, R130 ;  /* 0x000076107b827816 */ /* 0x000fe20000000082 */
[----:B0-----:R-:W-:Y:S01]  /*57d80*/  IMAD.MOV.U32 R24, RZ, RZ, R42 ;  /* 0x000000ffff187224 */ /* 0x001fe200078e002a */
[----:B------:R-:W-:Y:S01]  /*57d90*/  PRMT R129, R124, 0x7610, R129 ;  /* 0x000076107c817816 */ /* 0x000fe20000000081 */
[----:B------:R-:W-:Y:S01]  /*57da0*/  IMAD.MOV.U32 R25, RZ, RZ, R43 ;  /* 0x000000ffff197224 */ /* 0x000fe200078e002b */
[----:B-1----:R-:W-:Y:S01]  /*57db0*/  PRMT R76, R114, 0x7610, R76 ;  /* 0x00007610724c7816 */ /* 0x002fe2000000004c */
[----:B--2---:R-:W-:Y:S02]  /*57dc0*/  IMAD.MOV.U32 R20, RZ, RZ, R2 ;  /* 0x000000ffff147224 */ /* 0x004fe400078e0002 */
[----:B------:R-:W-:Y:S01]  /*57dd0*/  IMAD.MOV.U32 R21, RZ, RZ, R3 ;  /* 0x000000ffff157224 */ /* 0x000fe200078e0003 */
        /* <DEDUP_REMOVED lines=8> */
.L_x_735:
[----:B0-----:R-:W-:-:S06]  /*57e60*/  IMAD.IADD R20, R1, 0x1, R26 ;  /* 0x0000000101147824 */ /* 0x001fcc00078e021a */
[----:B------:R-:W2:Y:S01]  /*57e70*/  LDL.U8 R20, [R20+0x48] ;  /* 0x0000480014147983 */ /* 0x000ea20000100000 */
[----:B------:R-:W-:Y:S02]  /*57e80*/  IMAD.MOV.U32 R21, RZ, RZ, R26 ;  /* 0x000000ffff157224 */ /* 0x000fe400078e001a */
[----:B------:R-:W-:Y:S01]  /*57e90*/  VIADD R26, R26, 0x1 ;  /* 0x000000011a1a7836 */ /* 0x000fe20000000000 */
[----:B--2---:R-:W-:-:S13]  /*57ea0*/  ISETP.NE.AND P1, PT, R20, RZ, PT ;  /* 0x000000ff1400720c */ /* 0x004fda0003f25270 */
[----:B------:R-:W-:Y:S05]  /*57eb0*/  @P1 BRA `(.L_x_735) ;  /* 0xfffffffc00e81947 */ /* 0x000fea000383ffff */
[----:B------:R-:W-:Y:S05]  /*57ec0*/  BSYNC.RECONVERGENT B1 ;  /* 0x0000000000017941 */ /* 0x000fea0003800200 */
.L_x_734:
[----:B------:R-:W-:Y:S01]  /*57ed0*/  LOP3.LUT P1, RZ, R38, 0xff, RZ, 0xc0, !PT ;  /* 0x000000ff26ff7812 */ /* 0x000fe2000782c0ff */
[----:B------:R-:W-:Y:S01]  /*57ee0*/  BSSY.RECONVERGENT B1, `(.L_x_736) ;  /* 0x000000f000017945 */ /* 0x000fe20003800200 */
[----:B------:R-:W-:-:S11]  /*57ef0*/  IMAD.MOV.U32 R20, RZ, RZ, R21 ;  /* 0x000000ffff147224 */ /* 0x000fd600078e0015 */
[----:B------:R-:W-:Y:S05]  /*57f00*/  @!P1 BRA `(.L_x_737) ;  /* 0x0000000000309947 */ /* 0x000fea0003800000 */
[----:B------:R-:W-:Y:S01]  /*57f10*/  BSSY.RECONVERGENT B2, `(.L_x_738) ;  /* 0x000000a000027945 */ /* 0x000fe20003800200 */
[----:B------:R-:W-:-:S07]  /*57f20*/  IMAD.MOV.U32 R20, RZ, RZ, RZ ;  /* 0x000000ffff147224 */ /* 0x000fce00078e00ff */
.L_x_739:
        /* <DEDUP_REMOVED lines=9> */
.L_x_738:
[----:B------:R-:W-:-:S07]  /*57fc0*/  IMAD.MOV.U32 R20, RZ, RZ, R24 ;  /* 0x000000ffff147224 */ /* 0x000fce00078e0018 */
.L_x_737:
[----:B------:R-:W-:Y:S05]  /*57fd0*/  BSYNC.RECONVERGENT B1 ;  /* 0x0000000000017941 */ /* 0x000fea0003800200 */
.L_x_736:
[----:B------:R-:W-:Y:S01]  /*57fe0*/  IMAD.IADD R21, R1, 0x1, R20 ;  /* 0x0000000101157824 */ /* 0x000fe200078e0214 */
[----:B------:R-:W-:Y:S01]  /*57ff0*/  BSSY.RECONVERGENT B1, `(.L_x_740) ;  /* 0x0000009000017945 */ /* 0x000fe20003800200 */
[----:B------:R-:W-:-:S03]  /*58000*/  IMAD.MOV.U32 R20, RZ, RZ, RZ ;  /* 0x000000ffff147224 */ /* 0x000fc600078e00ff */
[----:B------:R0:W-:Y:S04]  /*58010*/  STL.U8 [R21+0x48], RZ ;  /* 0x000048ff15007387 */ /* 0x0001e80000100000 */
.L_x_741:
[----:B------:R-:W-:-:S05]  /*58020*/  IMAD.IADD R24, R1, 0x1, R20 ;  /* 0x0000000101187824 */ /* 0x000fca00078e0214 */
[----:B0-----:R-:W2:Y:S02]  /*58030*/  LDL.U8 R21, [R24+0x48] ;  /* 0x0000480018157983 */ /* 0x001ea40000100000 */
[----:B--2---:R-:W-:Y:S01]  /*58040*/  ISETP.NE.AND P1, PT, R21, RZ, PT ;  /* 0x000000ff1500720c */ /* 0x004fe20003f25270 */
[----:B------:R-:W-:Y:S02]  /*58050*/  IMAD.MOV.U32 R21, RZ, RZ, R20 ;  /* 0x000000ffff157224 */ /* 0x000fe400078e0014 */
[----:B------:R-:W-:-:S10]  /*58060*/  VIADD R20, R20, 0x1 ;  /* 0x0000000114147836 */ /* 0x000fd40000000000 */
[----:B------:R-:W-:Y:S05]  /*58070*/  @P1 BRA `(.L_x_741) ;  /* 0xfffffffc00e81947 */ /* 0x000fea000383ffff */
[----:B------:R-:W-:Y:S05]  /*58080*/  BSYNC.RECONVERGENT B1 ;  /* 0x0000000000017941 */ /* 0x000fea0003800200 */
.L_x_740:
[----:B------:R-:W-:Y:S01]  /*58090*/  LOP3.LUT P1, RZ, R64, 0xff, RZ, 0xc0, !PT ;  /* 0x000000ff40ff7812 */ /* 0x000fe2000782c0ff */
[----:B------:R-:W-:Y:S01]  /*580a0*/  BSSY.RECONVERGENT B1, `(.L_x_742) ;  /* 0x0000010000017945 */ /* 0x000fe20003800200 */
[----:B------:R-:W-:-:S11]  /*580b0*/  IMAD.MOV.U32 R20, RZ, RZ, R21 ;  /* 0x000000ffff147224 */ /* 0x000fd600078e0015 */
[----:B------:R-:W-:Y:S05]  /*580c0*/  @!P1 BRA `(.L_x_743) ;  /* 0x0000000000349947 */ /* 0x000fea0003800000 */
[----:B------:R-:W-:Y:S01]  /*580d0*/  BSSY.RECONVERGENT B2, `(.L_x_744) ;  /* 0x000000b000027945 */ /* 0x000fe20003800200 */
[----:B------:R-:W-:Y:S01]  /*580e0*/  IMAD.MOV.U32 R20, RZ, RZ, RZ ;  /* 0x000000ffff147224 */ /* 0x000fe200078e00ff */
[----:B------:R-:W-:-:S07]  /*580f0*/  PRMT R24, R64, 0x7610, R24 ;  /* 0x0000761040187816 */ /* 0x000fce0000000018 */
.L_x_745:
        /* <DEDUP_REMOVED lines=9> */
.L_x_744:
[----:B------:R-:W-:-:S07]  /*58190*/  IMAD.MOV.U32 R20, RZ, RZ, R25 ;  /* 0x000000ffff147224 */ /* 0x000fce00078e0019 */
.L_x_743:
[----:B------:R-:W-:Y:S05]  /*581a0*/  BSYNC.RECONVERGENT B1 ;  /* 0x0000000000017941 */ /* 0x000fea0003800200 */
.L_x_742:
        /* <DEDUP_REMOVED lines=71> */
.L_x_733:
[----:B------:R-:W-:Y:S05]  /*58620*/  BSYNC.RECONVERGENT B0 ;  /* 0x0000000000007941 */ /* 0x000fea0003800200 */
.L_x_732:
[----:B------:R-:W0:Y:S01]  /*58630*/  S2R R24, SR_LANEID ;  /* 0x0000000000187919 */ /* 0x000e220000000000 */
[----:B------:R-:W-:Y:S01]  /*58640*/  IADD3 R164, P1, PT, R36, R40, RZ ;  /* 0x0000002824a47210 */ /* 0x000fe20007f3e0ff */
[----:B------:R-:W-:Y:S04]  /*58650*/  BSSY.RECONVERGENT B0, `(.L_x_746) ;  /* 0x000003b000007945 */ /* 0x000fe80003800200 */
[----:B------:R-:W-:Y:S01]  /*58660*/  IMAD.X R165, R37, 0x1, R41, P1 ;  /* 0x0000000125a57824 */ /* 0x000fe200008e0629 */
        /* <DEDUP_REMOVED lines=57> */
.L_x_747:
[----:B------:R-:W-:Y:S05]  /*58a00*/  BSYNC.RECONVERGENT B0 ;  /* 0x0000000000007941 */ /* 0x000fea0003800200 */
.L_x_746:
[----:B------:R-:W-:Y:S01]  /*58a10*/  LOP3.LUT R53, R89, 0xffff, RZ, 0xc0, !PT ;  /* 0x0000ffff59357812 */ /* 0x000fe200078ec0ff */
[----:B------:R-:W-:Y:S01]  /*58a20*/  IMAD.MOV.U32 R2, RZ, RZ, R164 ;  /* 0x000000ffff027224 */ /* 0x000fe200078e00a4 */
[----:B------:R-:W-:Y:S01]  /*58a30*/  LOP3.LUT R25, R91, 0xffff, RZ, 0xc0, !PT ;  /* 0x0000ffff5b197812 */ /* 0x000fe200078ec0ff */
[----:B------:R-:W-:Y:S01]  /*58a40*/  IMAD.MOV.U32 R3, RZ, RZ, R165 ;  /* 0x000000ffff037224 */ /* 0x000fe200078e00a5 */
[C---:B------:R-:W-:Y:S01]  /*58a50*/  LOP3.LUT R46, R90.reuse, 0xffff, RZ, 0xc0, !PT ;  /* 0x0000ffff5a2e7812 */ /* 0x040fe200078ec0ff */
[----:B------:R-:W-:Y:S01]  /*58a60*/  IMAD.U32 R24, R53, 0x10000, RZ ;  /* 0x0001000035187824 */ /* 0x000fe200078e00ff */
[----:B------:R-:W-:Y:S01]  /*58a70*/  LOP3.LUT R27, R25, 0xff, RZ, 0xc0, !PT ;  /* 0x000000ff191b7812 */ /* 0x000fe200078ec0ff */
[----:B-----5:R-:W-:Y:S01]  /*58a80*/  STL [R1+0x42c], R51 ;  /* 0x00042c3301007387 */ /* 0x020fe20000100800 */
[----:B------:R-:W-:Y:S01]  /*58a90*/  PRMT R34, R129, 0x7604, R130 ;  /* 0x0000760481227816 */ /* 0x000fe20000000082 */
[----:B------:R-:W-:Y:S01]  /*58aa0*/  BSSY.RECONVERGENT B0, `(.L_x_748) ;  /* 0x0000177000007945 */ /* 0x000fe20003800200 */
[----:B------:R-:W-:Y:S01]  /*58ab0*/  PRMT R26, R90, 0x7604, R27 ;  /* 0x000076045a1a7816 */ /* 0x000fe2000000001b */
[----:B------:R0:W-:Y:S01]  /*58ac0*/  STL.64 [R1+0x3f0], R2 ;  /* 0x0003f00201007387 */ /* 0x0001e20000100a00 */
[----:B------:R-:W-:-:S02]  /*58ad0*/  LOP3.LUT R27, R24, 0xff0000, RZ, 0xc0, !PT ;  /* 0x00ff0000181b7812 */ /* 0x000fc400078ec0ff */
[----:B------:R-:W-:Y:S01]  /*58ae0*/  PRMT R46, R25, 0x3340, R46 ;  /* 0x00003340192e7816 */ /* 0x000fe2000000002e */
[----:B------:R1:W-:Y:S01]  /*58af0*/  STL.U16 [R1+0x428], R34 ;  /* 0x0004282201007387 */ /* 0x0003e20000100400 */
[----:B------:R-:W-:Y:S01]  /*58b00*/  LOP3.LUT R25, R85, 0xffff, RZ, 0xc0, !PT ;  /* 0x0000ffff55197812 */ /* 0x000fe200078ec0ff */
[----:B------:R-:W-:Y:S01]  /*58b10*/  IMAD.IADD R26, R26, 0x1, R27 ;  /* 0x000000011a1a7824 */ /* 0x000fe200078e021b */
[----:B------:R-:W-:Y:S01]  /*58b20*/  LOP3.LUT R29, R157, 0xffff, RZ, 0xc0, !PT ;  /* 0x0000ffff9d1d7812 */ /* 0x000fe200078ec0ff */
[----:B------:R-:W-:Y:S01]  /*58b30*/  STL.64 [R1+0x430], R20 ;  /* 0x0004301401007387 */ /* 0x000fe20000100a00 */
[----:B------:R-:W-:Y:S02]  /*58b40*/  LOP3.LUT R30, R158, 0xffff, RZ, 0xc0, !PT ;  /* 0x0000ffff9e1e7812 */ /* 0x000fe400078ec0ff */
[----:B------:R-:W-:Y:S02]  /*58b50*/  LOP3.LUT R24, R156, 0xffff, RZ, 0xc0, !PT ;  /* 0x0000ffff9c187812 */ /* 0x000fe400078ec0ff */
[----:B------:R-:W-:-:S02]  /*58b60*/  LOP3.LUT R31, R161, 0xffff, RZ, 0xc0, !PT ;  /* 0x0000ffffa11f7812 */ /* 0x000fc400078ec0ff */
[----:B------:R-:W-:Y:S02]  /*58b70*/  LOP3.LUT R32, R83, 0xffff, RZ, 0xc0, !PT ;  /* 0x0000ffff53207812 */ /* 0x000fe400078ec0ff */
[----:B0-----:R-:W-:Y:S02]  /*58b80*/  LOP3.LUT R2, R160, 0xffff, RZ, 0xc0, !PT ;  /* 0x0000ffffa0027812 */ /* 0x001fe400078ec0ff */
[----:B------:R-:W-:Y:S02]  /*58b90*/  LOP3.LUT R38, R153, 0xffff, RZ, 0xc0, !PT ;  /* 0x0000ffff99267812 */ /* 0x000fe400078ec0ff */
[----:B------:R-:W-:Y:S02]  /*58ba0*/  LOP3.LUT R3, R154, 0xffff, RZ, 0xc0, !PT ;  /* 0x0000ffff9a037812 */ /* 0x000fe400078ec0ff */
[----:B------:R-:W-:Y:S02]  /*58bb0*/  LOP3.LUT R59, R152, 0xffff, RZ, 0xc0, !PT ;  /* 0x0000ffff983b7812 */ /* 0x000fe400078ec0ff */
[----:B------:R-:W-:-:S02]  /*58bc0*/  LOP3.LUT R27, R86, 0xffff, RZ, 0xc0, !PT ;  /* 0x0000ffff561b7812 */ /* 0x000fc400078ec0ff */
[----:B------:R-:W-:Y:S01]  /*58bd0*/  LOP3.LUT R28, R87, 0xffff, RZ, 0xc0, !PT ;  /* 0x0000ffff571c7812 */ /* 0x000fe200078ec0ff */
[----:B------:R-:W-:Y:S01]  /*58be0*/  IMAD.U32 R33, R59, 0x10000, RZ ;  /* 0x000100003b217824 */ /* 0x000fe200078e00ff */
[----:B------:R-:W-:Y:S01]  /*58bf0*/  PRMT R37, R30, 0x3340, R29 ;  /* 0x000033401e257816 */ /* 0x000fe2000000001d */
[----:B------:R-:W-:Y:S01]  /*58c00*/  IMAD.U32 R29, R2, 0x10000, RZ ;  /* 0x00010000021d7824 */ /* 0x000fe200078e00ff */
[----:B------:R-:W-:Y:S01]  /*58c10*/  PRMT R36, R32, 0x3340, R31 ;  /* 0x0000334020247816 */ /* 0x000fe2000000001f */
[----:B------:R-:W-:Y:S01]  /*58c20*/  IMAD.U32 R31, R24, 0x10000, RZ ;  /* 0x00010000181f7824 */ /* 0x000fe200078e00ff */
[C---:B------:R-:W-:Y:S02]  /*58c30*/  PRMT R38, R3.reuse, 0x3340, R38 ;  /* 0x0000334003267816 */ /* 0x040fe40000000026 */
[----:B-1----:R-:W-:Y:S01]  /*58c40*/  LOP3.LUT R34, R3, 0xff, RZ, 0xc0, !PT ;  /* 0x000000ff03227812 */ /* 0x002fe200078ec0ff */
[----:B------:R-:W-:Y:S01]  /*58c50*/  IMAD.U32 R3, R25, 0x10000, RZ ;  /* 0x0001000019037824 */ /* 0x000fe200078e00ff */
[----:B------:R-:W-:-:S02]  /*58c60*/  LOP3.LUT R32, R32, 0xff, RZ, 0xc0, !PT ;  /* 0x000000ff20207812 */ /* 0x000fc400078ec0ff */
[----:B------:R-:W-:Y:S02]  /*58c70*/  LOP3.LUT R30, R30, 0xff, RZ, 0xc0, !PT ;  /* 0x000000ff1e1e7812 */ /* 0x000fe400078ec0ff */
[C---:B------:R-:W-:Y:S02]  /*58c80*/  PRMT R47, R28.reuse, 0x3340, R27 ;  /* 0x000033401c2f7816 */ /* 0x040fe4000000001b */
        /* <DEDUP_REMOVED lines=25> */
[C---:B------:R-:W-:Y:S01]  /*58e20*/  PRMT R41, R30.reuse, 0x3340, R41 ;  /* 0x000033401e297816 */ /* 0x040fe20000000029 */
[----:B------:R-:W-:Y:S01]  /*58e30*/  IMAD.U32 R43, R27, 0x10000, RZ ;  /* 0x000100001b2b7824 */ /* 0x000fe200078e00ff */
[----:B------:R-:W-:Y:S01]  /*58e40*/  LOP3.LUT R48, R30, 0xff, RZ, 0xc0, !PT ;  /* 0x000000ff1e307812 */ /* 0x000fe200078ec0ff */
[----:B------:R-:W-:Y:S01]  /*58e50*/  IMAD.U32 R30, R65, 0x10000, RZ ;  /* 0x00010000411e7824 */ /* 0x000fe200078e00ff */
[----:B------:R-:W-:Y:S02]  /*58e60*/  LOP3.LUT R42, R137, 0xffff, RZ, 0xc0, !PT ;  /* 0x0000ffff892a7812 */ /* 0x000fe400078ec0ff */
[C---:B------:R-:W-:Y:S02]  /*58e70*/  PRMT R40, R29.reuse, 0x3340, R40 ;  /* 0x000033401d287816 */ /* 0x040fe40000000028 */
[----:B------:R-:W-:Y:S01]  /*58e80*/  LOP3.LUT R34, R29, 0xff, RZ, 0xc0, !PT ;  /* 0x000000ff1d227812 */ /* 0x000fe200078ec0ff */
[----:B------:R-:W-:Y:S01]  /*58e90*/  IMAD.U32 R29, R54, 0x10000, RZ ;  /* 0x00010000361d7824 */ /* 0x000fe200078e00ff */
[----:B------:R-:W-:-:S02]  /*58ea0*/  PRMT R39, R28, 0x3340, R39 ;  /* 0x000033401c277816 */ /* 0x000fc40000000027 */
        /* <DEDUP_REMOVED lines=20> */
[----:B------:R-:W-:Y:S01]  /*58ff0*/  LOP3.LUT R45, R79, 0xffff, RZ, 0xc0, !PT ;  /* 0x0000ffff4f2d7812 */ /* 0x000fe200078ec0ff */
[----:B------:R-:W-:Y:S01]  /*59000*/  IMAD.U32 R64, R28, 0x10000, RZ ;  /* 0x000100001c407824 */ /* 0x000fe200078e00ff */
[----:B------:R-:W-:-:S02]  /*59010*/  PRMT R49, R50, 0x3340, R49 ;  /* 0x0000334032317816 */ /* 0x000fc40000000031 */
[----:B------:R-:W-:Y:S01]  /*59020*/  LOP3.LUT R52, R50, 0xff, RZ, 0xc0, !PT ;  /* 0x000000ff32347812 */ /* 0x000fe200078ec0ff */
[----:B------:R-:W-:Y:S01]  /*59030*/  IMAD.U32 R50, R29, 0x10000, RZ ;  /* 0x000100001d327824 */ /* 0x000fe200078e00ff */
[----:B------:R-:W-:Y:S02]  /*59040*/  LOP3.LUT R43, R82, 0xffff, RZ, 0xc0, !PT ;  /* 0x0000ffff522b7812 */ /* 0x000fe400078ec0ff */
[----:B------:R-:W-:Y:S02]  /*59050*/  LOP3.LUT R34, R134, 0xffff, RZ, 0xc0, !PT ;  /* 0x0000ffff86227812 */ /* 0x000fe400078ec0ff */
[----:B------:R-:W-:Y:S02]  /*59060*/  LOP3.LUT R30, R81, 0xffff, RZ, 0xc0, !PT ;  /* 0x0000ffff511e7812 */ /* 0x000fe400078ec0ff */
[C---:B------:R-:W-:Y:S02]  /*59070*/  PRMT R48, R45.reuse, 0x3340, R48 ;  /* 0x000033402d307816 */ /* 0x040fe40000000030 */
[----:B------:R-:W-:-:S02]  /*59080*/  LOP3.LUT R45, R45, 0xff, RZ, 0xc0, !PT ;  /* 0x000000ff2d2d7812 */ /* 0x000fc400078ec0ff */
[C---:B------:R-:W-:Y:S02]  /*59090*/  PRMT R43, R34.reuse, 0x3340, R43 ;  /* 0x00003340222b7816 */ /* 0x040fe4000000002b */
        /* <DEDUP_REMOVED lines=19> */
[----:B------:R-:W-:-:S02]  /*591d0*/  LOP3.LUT R2, R147, 0xffff, RZ, 0xc0, !PT ;  /* 0x0000ffff93027812 */ /* 0x000fc400078ec0ff */
[----:B------:R-:W-:Y:S01]  /*591e0*/  LOP3.LUT R34, R88, 0xffff, RZ, 0xc0, !PT ;  /* 0x0000ffff58227812 */ /* 0x000fe200078ec0ff */
[----:B------:R-:W-:Y:S01]  /*591f0*/  SHFL.UP PT, R35, R35, 0x2, RZ ;  /* 0x0440000023237989 */ /* 0x000fe200000e00ff */
[----:B------:R-:W-:Y:S01]  /*59200*/  PRMT R52, R24, 0x3340, R25 ;  /* 0x0000334018347816 */ /* 0x000fe20000000019 */
[----:B------:R-:W-:Y:S01]  /*59210*/  IMAD R71, R2, 0x1000000, R67 ;  /* 0x0100000002477824 */ /* 0x000fe200078e0243 */
[----:B------:R-:W-:Y:S01]  /*59220*/  LOP3.LUT R24, R143, 0xffff, RZ, 0xc0, !PT ;  /* 0x0000ffff8f187812 */ /* 0x000fe200078ec0ff */
[----:B------:R-:W-:Y:S01]  /*59230*/  IMAD R25, R25, 0x1000000, R33 ;  /* 0x0100000019197824 */ /* 0x000fe200078e0221 */
[----:B------:R-:W-:Y:S01]  /*59240*/  PRMT R54, R54, 0x3340, R2 ;  /* 0x0000334036367816 */ /* 0x000fe20000000002 */
[----:B------:R-:W-:Y:S01]  /*59250*/  SHFL.UP PT, R33, R165, 0x2, RZ ;  /* 0x04400000a5217989 */ /* 0x000fe200000e00ff */
[----:B------:R-:W-:Y:S01]  /*59260*/  LOP3.LUT R2, R139, 0xffff, RZ, 0xc0, !PT ;  /* 0x0000ffff8b027812 */ /* 0x000fe200078ec0ff */
[----:B------:R-:W-:Y:S01]  /*59270*/  IMAD R72, R24, 0x1000000, R58 ;  /* 0x0100000018487824 */ /* 0x000fe200078e023a */
[----:B------:R-:W-:Y:S01]  /*59280*/  PRMT R53, R53, 0x3340, R34 ;  /* 0x0000334035357816 */ /* 0x000fe20000000022 */
[----:B------:R-:W-:Y:S01]  /*59290*/  IMAD R34, R34, 0x1000000, R26 ;  /* 0x0100000022227824 */ /* 0x000fe200078e021a */
[----:B------:R-:W-:Y:S01]  /*592a0*/  LOP3.LUT R26, R151, 0xffff, RZ, 0xc0, !PT ;  /* 0x0000ffff971a7812 */ /* 0x000fe200078ec0ff */
[----:B------:R-:W-:Y:S01]  /*592b0*/  IMAD R73, R2, 0x1000000, R66 ;  /* 0x0100000002497824 */ /* 0x000fe200078e0242 */
[----:B------:R-:W-:Y:S01]  /*592c0*/  PRMT R65, R65, 0x3340, R24 ;  /* 0x0000334041417816 */ /* 0x000fe20000000018 */
        /* <DEDUP_REMOVED lines=17> */
[----:B------:R-:W-:Y:S02]  /*593e0*/  PRMT R37, R37, 0x5410, R52 ;  /* 0x0000541025257816 */ /* 0x000fe40000000034 */
[----:B------:R-:W-:Y:S01]  /*593f0*/  PRMT R36, R36, 0x5410, R55 ;  /* 0x0000541024247816 */ /* 0x000fe20000000037 */
[----:B------:R-:W-:Y:S01]  /*59400*/  SHFL.UP PT, R27, R71, 0x2, RZ ;  /* 0x04400000471b7989 */ /* 0x000fe200000e00ff */
[----:B------:R-:W-:Y:S02]  /*59410*/  PRMT R39, R39, 0x5410, R54 ;  /* 0x0000541027277816 */ /* 0x000fe40000000036 */
[----:B------:R-:W-:Y:S01]  /*59420*/  PRMT R38, R38, 0x5410, R59 ;  /* 0x0000541026267816 */ /* 0x000fe2000000003b */
[----:B------:R-:W-:Y:S01]  /*59430*/  SHFL.UP PT, R30, R74, 0x2, RZ ;  /* 0x044000004a1e7989 */ /* 0x000fe200000e00ff */
[----:B------:R-:W-:Y:S01]  /*59440*/  PRMT R69, R29, 0x3340, R3 ;  /* 0x000033401d457816 */ /* 0x000fe20000000003 */
[----:B------:R-:W-:Y:S01]  /*59450*/  IMAD R3, R2, 0x1000000, R45 ;  /* 0x0100000002037824 */ /* 0x000fe200078e022d */
[----:B------:R-:W-:Y:S01]  /*59460*/  PRMT R70, R129, 0x7604, R24 ;  /* 0x0000760481467816 */ /* 0x000fe20000000018 */
[----:B------:R-:W-:Y:S01]  /*59470*/  STL.128 [R1+0x400], R36 ;  /* 0x0004002401007387 */ /* 0x000fe20000100c00 */
        /* <DEDUP_REMOVED lines=13> */
[----:B------:R-:W-:Y:S01]  /*59550*/  ISETP.NE.U32.AND P1, PT, R164, RZ, PT ;  /* 0x000000ffa400720c */ /* 0x000fe20003f25070 */
[----:B------:R-:W-:Y:S01]  /*59560*/  SHFL.UP PT, R45, R21, 0x2, RZ ;  /* 0x04400000152d7989 */ /* 0x000fe200000e00ff */
[----:B------:R-:W-:Y:S02]  /*59570*/  PRMT R52, R91, 0x7610, R52 ;  /* 0x000076105b347816 */ /* 0x000fe40000000034 */
[----:B------:R-:W-:Y:S01]  /*59580*/  ISETP.NE.AND.EX P1, PT, R165, RZ, PT, P1 ;  /* 0x000000ffa500720c */ /* 0x000fe20003f25310 */
[----:B------:R-:W-:Y:S01]  /*59590*/  SHFL.UP PT, R36, R51, 0x2, RZ ;  /* 0x0440000033247989 */ /* 0x000fe200000e00ff */
[----:B------:R-:W-:-:S02]  /*595a0*/  PRMT R54, R89, 0x7610, R54 ;  /* 0x0000761059367816 */ /* 0x000fc40000000036 */
[----:B------:R-:W-:Y:S01]  /*595b0*/  PRMT R55, R88, 0x7610, R55 ;  /* 0x0000761058377816 */ /* 0x000fe20000000037 */
[----:B------:R-:W1:Y:S01]  /*595c0*/  SHFL.UP PT, R70, R70, 0x2, RZ ;  /* 0x0440000046467989 */ /* 0x000e6200000e00ff */
[----:B------:R-:W-:Y:S02]  /*595d0*/  PRMT R58, R87, 0x7610, R58 ;  /* 0x00007610573a7816 */ /* 0x000fe4000000003a */
[----:B------:R-:W-:Y:S01]  /*595e0*/  PRMT R59, R86, 0x7610, R59 ;  /* 0x00007610563b7816 */ /* 0x000fe2000000003b */
[----:B------:R2:W-:Y:S01]  /*595f0*/  SHFL.UP PT, R2, R92, 0x2, RZ ;  /* 0x044000005c027989 */ /* 0x0005e200000e00ff */
[----:B------:R-:W-:Y:S02]  /*59600*/  PRMT R64, R85, 0x7610, R64 ;  /* 0x0000761055407816 */ /* 0x000fe40000000040 */
[----:B------:R-:W-:Y:S01]  /*59610*/  PRMT R65, R84, 0x7610, R65 ;  /* 0x0000761054417816 */ /* 0x000fe20000000041 */
[----:B------:R-:W3:Y:S01]  /*59620*/  SHFL.UP PT, R3, R3, 0x2, RZ ;  /* 0x0440000003037989 */ /* 0x000ee200000e00ff */
[----:B------:R-:W-:-:S02]  /*59630*/  PRMT R93, R161, 0x7610, R93 ;  /* 0x00007610a15d7816 */ /* 0x000fc4000000005d */
[----:B------:R-:W-:Y:S01]  /*59640*/  PRMT R94, R160, 0x7610, R94 ;  /* 0x00007610a05e7816 */ /* 0x000fe2000000005e */
[----:B------:R-:W-:Y:S01]  /*59650*/  STL.128 [R1+0x410], R40 ;  /* 0x0004102801007387 */ /* 0x000fe20000100c00 */
[----:B--2---:R-:W-:Y:S02]  /*59660*/  PRMT R92, R83, 0x7610, R92 ;  /* 0x00007610535c7816 */ /* 0x004fe4000000005c */
        /* <DEDUP_REMOVED lines=8> */
[----:B-1----:R-:W-:Y:S02]  /*596f0*/  SHF.R.U32.HI R53, RZ, 0x8, R70 ;  /* 0x00000008ff357819 */ /* 0x002fe40000011646 */
[----:B------:R-:W-:Y:S01]  /*59700*/  PRMT R100, R154, 0x7610, R100 ;  /* 0x000076109a647816 */ /* 0x000fe20000000064 */
[----:B------:R-:W-:Y:S01]  /*59710*/  STL.128 [R1+0x20], R28 ;  /* 0x0000201c01007387 */ /* 0x000fe20000100c00 */
[----:B------:R-:W-:Y:S02]  /*59720*/  PRMT R50, R53, 0x7604, R70 ;  /* 0x0000760435327816 */ /* 0x000fe40000000046 */
[----:B------:R-:W-:Y:S01]  /*59730*/  PRMT R53, R90, 0x7610, R53 ;  /* 0x000076105a357816 */ /* 0x000fe20000000035 */
[----:B------:R-:W-:Y:S01]  /*59740*/  STL.128 [R1], R32 ;  /* 0x0000002001007387 */ /* 0x000fe20000100c00 */
[----:B------:R-:W-:-:S02]  /*59750*/  PRMT R101, R153, 0x7610, R101 ;  /* 0x0000761099657816 */ /* 0x000fc40000000065 */
[----:B------:R-:W-:Y:S01]  /*59760*/  PRMT R102, R152, 0x7610, R102 ;  /* 0x0000761098667816 */ /* 0x000fe20000000066 */
[----:B------:R-:W-:Y:S01]  /*59770*/  STL.64 [R1+0x40], R44 ;  /* 0x0000402c01007387 */ /* 0x000fe20000100a00 */
[----:B------:R-:W-:Y:S02]  /*59780*/  PRMT R103, R151, 0x7610, R103 ;  /* 0x0000761097677816 */ /* 0x000fe40000000067 */
[----:B------:R-:W-:Y:S01]  /*59790*/  PRMT R104, R150, 0x7610, R104 ;  /* 0x0000761096687816 */ /* 0x000fe20000000068 */
[----:B------:R-:W-:Y:S01]  /*597a0*/  STL [R1+0x3c], R36 ;  /* 0x00003c2401007387 */ /* 0x000fe20000100800 */
[----:B------:R-:W-:Y:S02]  /*597b0*/  PRMT R105, R149, 0x7610, R105 ;  /* 0x0000761095697816 */ /* 0x000fe40000000069 */
[----:B------:R-:W-:Y:S01]  /*597c0*/  PRMT R106, R148, 0x7610, R106 ;  /* 0x00007610946a7816 */ /* 0x000fe2000000006a */
[----:B------:R0:W-:Y:S01]  /*597d0*/  STL.U16 [R1+0x38], R50 ;  /* 0x0000383201007387 */ /* 0x0001e20000100400 */
[----:B------:R-:W-:-:S02]  /*597e0*/  PRMT R107, R147, 0x7610, R107 ;  /* 0x00007610936b7816 */ /* 0x000fc4000000006b */
[----:B------:R-:W-:Y:S01]  /*597f0*/  PRMT R108, R146, 0x7610, R108 ;  /* 0x00007610926c7816 */ /* 0x000fe2000000006c */
[----:B---3--:R1:W-:Y:S01]  /*59800*/  STL.64 [R1+0x30], R2 ;  /* 0x0000300201007387 */ /* 0x0083e20000100a00 */
[----:B------:R-:W-:Y:S02]  /*59810*/  PRMT R109, R145, 0x7610, R109 ;  /* 0x00007610916d7816 */ /* 0x000fe4000000006d */
[----:B------:R-:W-:Y:S02]  /*59820*/  PRMT R110, R144, 0x7610, R110 ;  /* 0x00007610906e7816 */ /* 0x000fe4000000006e */
[----:B------:R-:W-:Y:S01]  /*59830*/  PRMT R111, R143, 0x7610, R111 ;  /* 0x000076108f6f7816 */ /* 0x000fe2000000006f */
[----:B0-----:R-:W-:Y:S01]  /*59840*/  IMAD.MOV.U32 R50, RZ, RZ, R51 ;  /* 0x000000ffff327224 */ /* 0x001fe200078e0033 */
[----:B------:R-:W-:Y:S02]  /*59850*/  PRMT R112, R142, 0x7610, R112 ;  /* 0x000076108e707816 */ /* 0x000fe40000000070 */
[----:B------:R-:W-:-:S02]  /*59860*/  PRMT R113, R141, 0x7610, R113 ;  /* 0x000076108d717816 */ /* 0x000fc40000000071 */
[----:B------:R-:W-:Y:S01]  /*59870*/  PRMT R114, R140, 0x7610, R114 ;  /* 0x000076108c727816 */ /* 0x000fe20000000072 */
[----:B-1----:R-:W-:Y:S01]  /*59880*/  IMAD.MOV.U32 R2, RZ, RZ, R20 ;  /* 0x000000ffff027224 */ /* 0x002fe200078e0014 */
        /* <DEDUP_REMOVED lines=28> */
.L_x_751:
[----:B0-----:R-:W-:-:S06]  /*59a50*/  IMAD.IADD R2, R1, 0x1, R26 ;  /* 0x0000000101027824 */ /* 0x001fcc00078e021a */
[----:B------:R-:W2:Y:S01]  /*59a60*/  LDL.U8 R2, [R2+0x48] ;  /* 0x0000480002027983 */ /* 0x000ea20000100000 */
[----:B------:R-:W-:Y:S02]  /*59a70*/  IMAD.MOV.U32 R3, RZ, RZ, R26 ;  /* 0x000000ffff037224 */ /* 0x000fe400078e001a */
[----:B------:R-:W-:Y:S01]  /*59a80*/  VIADD R26, R26, 0x1 ;  /* 0x000000011a1a7836 */ /* 0x000fe20000000000 */
[----:B--2---:R-:W-:-:S13]  /*59a90*/  ISETP.NE.AND P1, PT, R2, RZ, PT ;  /* 0x000000ff0200720c */ /* 0x004fda0003f25270 */
[----:B------:R-:W-:Y:S05]  /*59aa0*/  @P1 BRA `(.L_x_751) ;  /* 0xfffffffc00e81947 */ /* 0x000fea000383ffff */
[----:B------:R-:W-:Y:S05]  /*59ab0*/  BSYNC.RECONVERGENT B1 ;  /* 0x0000000000017941 */ /* 0x000fea0003800200 */
.L_x_750:
[----:B------:R-:W-:Y:S01]  /*59ac0*/  LOP3.LUT P1, RZ, R34, 0xff, RZ, 0xc0, !PT ;  /* 0x000000ff22ff7812 */ /* 0x000fe2000782c0ff */
[----:B------:R-:W-:Y:S01]  /*59ad0*/  BSSY.RECONVERGENT B1, `(.L_x_752) ;  /* 0x000000f000017945 */ /* 0x000fe20003800200 */
[----:B------:R-:W-:-:S11]  /*59ae0*/  IMAD.MOV.U32 R2, RZ, RZ, R3 ;  /* 0x000000ffff027224 */ /* 0x000fd600078e0003 */
[----:B------:R-:W-:Y:S05]  /*59af0*/  @!P1 BRA `(.L_x_753) ;  /* 0x0000000000309947 */ /* 0x000fea0003800000 */
[----:B------:R-:W-:Y:S01]  /*59b00*/  BSSY.RECONVERGENT B2, `(.L_x_754) ;  /* 0x000000a000027945 */ /* 0x000fe20003800200 */
[----:B------:R-:W-:-:S07]  /*59b10*/  IMAD.MOV.U32 R2, RZ, RZ, RZ ;  /* 0x000000ffff027224 */ /* 0x000fce00078e00ff */
.L_x_755:
        /* <DEDUP_REMOVED lines=9> */
.L_x_754:
[----:B------:R-:W-:-:S07]  /*59bb0*/  IMAD.MOV.U32 R2, RZ, RZ, R24 ;  /* 0x000000ffff027224 */ /* 0x000fce00078e0018 */
.L_x_753:
[----:B------:R-:W-:Y:S05]  /*59bc0*/  BSYNC.RECONVERGENT B1 ;  /* 0x0000000000017941 */ /* 0x000fea0003800200 */
.L_x_752:
[----:B------:R-:W-:Y:S01]  /*59bd0*/  IMAD.IADD R3, R1, 0x1, R2 ;  /* 0x0000000101037824 */ /* 0x000fe200078e0202 */
[----:B------:R-:W-:Y:S01]  /*59be0*/  BSSY.RECONVERGENT B1, `(.L_x_756) ;  /* 0x0000009000017945 */ /* 0x000fe20003800200 */
[----:B------:R-:W-:-:S03]  /*59bf0*/  IMAD.MOV.U32 R2, RZ, RZ, RZ ;  /* 0x000000ffff027224 */ /* 0x000fc600078e00ff */
[----:B------:R0:W-:Y:S04]  /*59c00*/  STL.U8 [R3+0x48], RZ ;  /* 0x000048ff03007387 */ /* 0x0001e80000100000 */
.L_x_757:
[----:B------:R-:W-:-:S05]  /*59c10*/  IMAD.IADD R24, R1, 0x1, R2 ;  /* 0x0000000101187824 */ /* 0x000fca00078e0202 */
[----:B0-----:R-:W2:Y:S02]  /*59c20*/  LDL.U8 R3, [R24+0x48] ;  /* 0x0000480018037983 */ /* 0x001ea40000100000 */
[----:B--2---:R-:W-:Y:S01]  /*59c30*/  ISETP.NE.AND P1, PT, R3, RZ, PT ;  /* 0x000000ff0300720c */ /* 0x004fe20003f25270 */
[----:B------:R-:W-:Y:S02]  /*59c40*/  IMAD.MOV.U32 R3, RZ, RZ, R2 ;  /* 0x000000ffff037224 */ /* 0x000fe400078e0002 */
[----:B------:R-:W-:-:S10]  /*59c50*/  VIADD R2, R2, 0x1 ;  /* 0x0000000102027836 */ /* 0x000fd40000000000 */
[----:B------:R-:W-:Y:S05]  /*59c60*/  @P1 BRA `(.L_x_757) ;  /* 0xfffffffc00e81947 */ /* 0x000fea000383ffff */
[----:B------:R-:W-:Y:S05]  /*59c70*/  BSYNC.RECONVERGENT B1 ;  /* 0x0000000000017941 */ /* 0x000fea0003800200 */
.L_x_756:
[----:B------:R-:W-:Y:S01]  /*59c80*/  LOP3.LUT P1, RZ, R91, 0xff, RZ, 0xc0, !PT ;  /* 0x000000ff5bff7812 */ /* 0x000fe2000782c0ff */
[----:B------:R-:W-:Y:S01]  /*59c90*/  BSSY.RECONVERGENT B1, `(.L_x_758) ;  /* 0x0000010000017945 */ /* 0x000fe20003800200 */
[----:B------:R-:W-:-:S11]  /*59ca0*/  IMAD.MOV.U32 R2, RZ, RZ, R3 ;  /* 0x000000ffff027224 */ /* 0x000fd600078e0003 */
[----:B------:R-:W-:Y:S05]  /*59cb0*/  @!P1 BRA `(.L_x_759) ;  /* 0x0000000000349947 */ /* 0x000fea0003800000 */
[----:B------:R-:W-:Y:S01]  /*59cc0*/  BSSY.RECONVERGENT B2, `(.L_x_760) ;  /* 0x000000b000027945 */ /* 0x000fe20003800200 */
[----:B------:R-:W-:Y:S01]  /*59cd0*/  IMAD.MOV.U32 R2, RZ, RZ, RZ ;  /* 0x000000ffff027224 */ /* 0x000fe200078e00ff */
[----:B------:R-:W-:-:S07]  /*59ce0*/  PRMT R24, R91, 0x7610, R24 ;  /* 0x000076105b187816 */ /* 0x000fce0000000018 */
.L_x_761:
        /* <DEDUP_REMOVED lines=9> */
.L_x_760:
[----:B------:R-:W-:-:S07]  /*59d80*/  IMAD.MOV.U32 R2, RZ, RZ, R25 ;  /* 0x000000ffff027224 */ /* 0x000fce00078e0019 */
.L_x_759:
[----:B------:R-:W-:Y:S05]  /*59d90*/  BSYNC.RECONVERGENT B1 ;  /* 0x0000000000017941 */ /* 0x000fea0003800200 */
.L_x_758:
        /* <DEDUP_REMOVED lines=71> */
.L_x_749:
[----:B------:R-:W-:Y:S05]  /*5a210*/  BSYNC.RECONVERGENT B0 ;  /* 0x0000000000007941 */ /* 0x000fea0003800200 */
.L_x_748:
[----:B------:R-:W0:Y:S01]  /*5a220*/  S2R R24, SR_LANEID ;  /* 0x0000000000187919 */ /* 0x000e220000000000 */
[----:B------:R-:W-:Y:S01]  /*5a230*/  IADD3 R162, P1, PT, R32, R164, RZ ;  /* 0x000000a420a27210 */ /* 0x000fe20007f3e0ff */
[----:B------:R-:W-:Y:S04]  /*5a240*/  BSSY.RECONVERGENT B0, `(.L_x_762) ;  /* 0x000003b000007945 */ /* 0x000fe80003800200 */
[----:B------:R-:W-:Y:S01]  /*5a250*/  IMAD.X R163, R33, 0x1, R165, P1 ;  /* 0x0000000121a37824 */ /* 0x000fe200008e06a5 */
[----:B0-----:R-:W-:-:S13]  /*5a260*/  ISETP.GT.AND P3, PT, R24, 0x1, PT ;  /* 0x000000011800780c */ /* 0x001fda0003f64270 */
        /* <DEDUP_REMOVED lines=56> */
.L_x_763:
[----:B------:R-:W-:Y:S05]  /*5a5f0*/  BSYNC.RECONVERGENT B0 ;  /* 0x0000000000007941 */ /* 0x000fea0003800200 */
.L_x_762:
[----:B------:R-:W-:Y:S01]  /*5a600*/  LOP3.LUT R51, R54, 0xffff, RZ, 0xc0, !PT ;  /* 0x0000ffff36337812 */ /* 0x000fe200078ec0ff */
[----:B------:R-:W-:Y:S01]  /*5a610*/  IMAD.MOV.U32 R20, RZ, RZ, R162 ;  /* 0x000000ffff147224 */ /* 0x000fe200078e00a2 */
[----:B------:R-:W-:Y:S01]  /*5a620*/  LOP3.LUT R25, R52, 0xffff, RZ, 0xc0, !PT ;  /* 0x0000ffff34197812 */ /* 0x000fe200078ec0ff */
[----:B------:R-:W-:Y:S01]  /*5a630*/  IMAD.MOV.U32 R21, RZ, RZ, R163 ;  /* 0x000000ffff157224 */ /* 0x000fe200078e00a3 */
[----:B------:R-:W-:Y:S01]  /*5a640*/  LOP3.LUT R46, R53, 0xffff, RZ, 0xc0, !PT ;  /* 0x0000ffff352e7812 */ /* 0x000fe200078ec0ff */
        /* <DEDUP_REMOVED lines=17> */
[----:B0-----:R-:W-:Y:S02]  /*5a760*/  LOP3.LUT R21, R100, 0xffff, RZ, 0xc0, !PT ;  /* 0x0000ffff64157812 */ /* 0x001fe400078ec0ff */
[----:B------:R-:W-:Y:S02]  /*5a770*/  LOP3.LUT R27, R59, 0xffff, RZ, 0xc0, !PT ;  /* 0x0000ffff3b1b7812 */ /* 0x000fe400078ec0ff */
        /* <DEDUP_REMOVED lines=8> */
[----:B-1----:R-:W-:Y:S01]  /*5a800*/  LOP3.LUT R34, R21, 0xff, RZ, 0xc0, !PT ;  /* 0x000000ff15227812 */ /* 0x002fe200078ec0ff */
[----:B------:R-:W-:Y:S01]  /*5a810*/  IMAD.U32 R21, R25, 0x10000, RZ ;  /* 0x0001000019157824 */ /* 0x000fe200078e00ff */
[----:B------:R-:W-:Y:S01]  /*5a820*/  PRMT R47, R28, 0x3340, R27 ;  /* 0x000033401c2f7816 */ /* 0x000fe2000000001b */
[----:B------:R-:W-:Y:S01]  /*5a830*/  IMAD.U32 R27, R20, 0x10000, RZ ;  /* 0x00010000141b7824 */ /* 0x000fe200078e00ff */
[----:B------:R-:W-:-:S02]  /*5a840*/  LOP3.LUT R30, R30, 0xff, RZ, 0xc0, !PT ;  /* 0x000000ff1e1e7812 */ /* 0x000fc400078ec0ff */
[----:B------:R-:W-:Y:S02]  /*5a850*/  LOP3.LUT R28, R28, 0xff, RZ, 0xc0, !PT ;  /* 0x000000ff1c1c7812 */ /* 0x000fe400078ec0ff */
[C---:B------:R-:W-:Y:S01]  /*5a860*/  PRMT R36, R32.reuse, 0x3340, R31 ;  /* 0x0000334020247816 */ /* 0x040fe2000000001f */
        /* <DEDUP_REMOVED lines=26> */
[----:B------:R-:W-:Y:S01]  /*5aa10*/  PRMT R40, R29, 0x3340, R40 ;  /* 0x000033401d287816 */ /* 0x000fe20000000028 */
[----:B------:R-:W-:Y:S01]  /*5aa20*/  IMAD.U32 R43, R27, 0x10000, RZ ;  /* 0x000100001b2b7824 */ /* 0x000fe200078e00ff */
[----:B------:R-:W-:Y:S01]  /*5aa30*/  LOP3.LUT R34, R29, 0xff, RZ, 0xc0, !PT ;  /* 0x000000ff1d227812 */ /* 0x000fe200078ec0ff */
[----:B------:R-:W-:Y:S01]  /*5aa40*/  IMAD.U32 R29, R80, 0x10000, RZ ;  /* 0x00010000501d7824 */ /* 0x000fe200078e00ff */
[----:B------:R-:W-:-:S02]  /*5aa50*/  PRMT R39, R28, 0x3340, R39 ;  /* 0x000033401c277816 */ /* 0x000fc40000000027 */
[C---:B------:R-:W-:Y:S02]  /*5aa60*/  PRMT R41, R30.reuse, 0x3340, R41 ;  /* 0x000033401e297816 */ /* 0x040fe40000000029 */
[----:B------:R-:W-:Y:S01]  /*5aa70*/  LOP3.LUT R48, R30, 0xff, RZ, 0xc0, !PT ;  /* 0x000000ff1e307812 */ /* 0x000fe200078ec0ff */
[----:B------:R-:W-:Y:S01]  /*5aa80*/  IMAD.U32 R30, R79, 0x10000, RZ ;  /* 0x000100004f1e7824 */ /* 0x000fe200078e00ff */
[----:B------:R-:W-:Y:S02]  /*5aa90*/  LOP3.LUT R42, R117, 0xffff, RZ, 0xc0, !PT ;  /* 0x0000ffff752a7812 */ /* 0x000fe400078ec0ff */
[----:B------:R-:W-:Y:S02]  /*5aaa0*/  LOP3.LUT R28, R28, 0xff, RZ, 0xc0, !PT ;  /* 0x000000ff1c1c7812 */ /* 0x000fe400078ec0ff */
[C---:B------:R-:W-:Y:S02]  /*5aab0*/  LOP3.LUT R76, R31.reuse, 0xff, RZ, 0xc0, !PT ;  /* 0x000000ff1f4c7812 */ /* 0x040fe400078ec0ff */
        /* <DEDUP_REMOVED lines=15> */
[----:B------:R-:W-:Y:S01]  /*5abb0*/  LOP3.LUT R30, R68, 0xffff, RZ, 0xc0, !PT ;  /* 0x0000ffff441e7812 */ /* 0x000fe200078ec0ff */
[----:B------:R-:W-:Y:S01]  /*5abc0*/  IMAD.U32 R75, R29, 0x10000, RZ ;  /* 0x000100001d4b7824 */ /* 0x000fe200078e00ff */
[----:B------:R-:W-:Y:S02]  /*5abd0*/  LOP3.LUT R48, R71, 0xffff, RZ, 0xc0, !PT ;  /* 0x0000ffff47307812 */ /* 0x000fe400078ec0ff */
[----:B------:R-:W-:-:S02]  /*5abe0*/  LOP3.LUT R43, R67, 0xffff, RZ, 0xc0, !PT ;  /* 0x0000ffff432b7812 */ /* 0x000fc400078ec0ff */
[----:B------:R-:W-:Y:S02]  /*5abf0*/  LOP3.LUT R34, R66, 0xffff, RZ, 0xc0, !PT ;  /* 0x0000ffff42227812 */ /* 0x000fe400078ec0ff */
[----:B------:R-:W-:Y:S02]  /*5ac00*/  LOP3.LUT R28, R125, 0xffff, RZ, 0xc0, !PT ;  /* 0x0000ffff7d1c7812 */ /* 0x000fe400078ec0ff */
[----:B------:R-:W-:Y:S02]  /*5ac10*/  LOP3.LUT R76, R74, 0xffff, RZ, 0xc0, !PT ;  /* 0x0000ffff4a4c7812 */ /* 0x000fe400078ec0ff */
[C---:B------:R-:W-:Y:S01]  /*5ac20*/  LOP3.LUT R78, R45.reuse, 0xff, RZ, 0xc0, !PT ;  /* 0x000000ff2d4e7812 */ /* 0x040fe200078ec0ff */
[----:B------:R-:W-:Y:S01]  /*5ac30*/  IMAD.U32 R85, R28, 0x10000, RZ ;  /* 0x000100001c557824 */ /* 0x000fe200078e00ff */
[----:B------:R-:W-:Y:S01]  /*5ac40*/  PRMT R48, R45, 0x3340, R48 ;  /* 0x000033402d307816 */ /* 0x000fe20000000030 */
[----:B------:R-:W-:Y:S01]  /*5ac50*/  IMAD.U32 R45, R30, 0x10000, RZ ;  /* 0x000100001e2d7824 */ /* 0x000fe200078e00ff */
[----:B------:R-:W-:-:S02]  /*5ac60*/  PRMT R43, R34, 0x3340, R43 ;  /* 0x00003340222b7816 */ /* 0x000fc4000000002b */
[----:B------:R-:W-:Y:S02]  /*5ac70*/  LOP3.LUT R49, R124, 0xffff, RZ, 0xc0, !PT ;  /* 0x0000ffff7c317812 */ /* 0x000fe400078ec0ff */
[----:B------:R-:W-:Y:S02]  /*5ac80*/  LOP3.LUT R34, R34, 0xff, RZ, 0xc0, !PT ;  /* 0x000000ff22227812 */ /* 0x000fe400078ec0ff */
[C---:B------:R-:W-:Y:S02]  /*5ac90*/  LOP3.LUT R83, R76.reuse, 0xff, RZ, 0xc0, !PT ;  /* 0x000000ff4c537812 */ /* 0x040fe400078ec0ff */
[----:B------:R-:W-:Y:S02]  /*5aca0*/  PRMT R78, R71, 0x7604, R78 ;  /* 0x00007604474e7816 */ /* 0x000fe4000000004e */
[----:B------:R-:W-:Y:S02]  /*5acb0*/  LOP3.LUT R75, R75, 0xff0000, RZ, 0xc0, !PT ;  /* 0x00ff00004b4b7812 */ /* 0x000fe400078ec0ff */
[----:B------:R-:W-:-:S02]  /*5acc0*/  PRMT R49, R76, 0x3340, R49 ;  /* 0x000033404c317816 */ /* 0x000fc40000000031 */
[----:B------:R-:W-:Y:S02]  /*5acd0*/  PRMT R34, R67, 0x7604, R34 ;  /* 0x0000760443227816 */ /* 0x000fe40000000022 */
[----:B------:R-:W-:Y:S02]  /*5ace0*/  LOP3.LUT R45, R45, 0xff0000, RZ, 0xc0, !PT ;  /* 0x00ff00002d2d7812 */ /* 0x000fe400078ec0ff */
[----:B------:R-:W-:Y:S01]  /*5acf0*/  PRMT R76, R124, 0x7604, R83 ;  /* 0x000076047c4c7816 */ /* 0x000fe20000000053 */
[----:B------:R-:W-:Y:S01]  /*5ad00*/  IMAD.IADD R83, R78, 0x1, R75 ;  /* 0x000000014e537824 */ /* 0x000fe200078e024b */
[----:B------:R-:W-:Y:S01]  /*5ad10*/  LOP3.LUT R85, R85, 0xff0000, RZ, 0xc0, !PT ;  /* 0x00ff000055557812 */ /* 0x000fe200078ec0ff */
[----:B------:R-:W-:Y:S01]  /*5ad20*/  IMAD.IADD R86, R34, 0x1, R45 ;  /* 0x0000000122567824 */ /* 0x000fe200078e022d */
[----:B------:R-:W-:Y:S02]  /*5ad30*/  LOP3.LUT R78, R65, 0xffff, RZ, 0xc0, !PT ;  /* 0x0000ffff414e7812 */ /* 0x000fe400078ec0ff */
[----:B------:R-:W-:Y:S01]  /*5ad40*/  LOP3.LUT R34, R55, 0xffff, RZ, 0xc0, !PT ;  /* 0x0000ffff37227812 */ /* 0x000fe200078ec0ff */
[----:B------:R-:W-:Y:S01]  /*5ad50*/  IMAD.IADD R45, R76, 0x1, R85 ;  /* 0x000000014c2d7824 */ /* 0x000fe200078e0255 */
[----:B------:R-:W-:Y:S01]  /*5ad60*/  PRMT R76, R25, 0x3340, R78 ;  /* 0x00003340194c7816 */ /* 0x000fe2000000004e */
[----:B------:R-:W-:Y:S01]  /*5ad70*/  IMAD R35, R78, 0x1000000, R35 ;  /* 0x010000004e237824 */ /* 0x000fe200078e0223 */
[----:B------:R-:W-:-:S02]  /*5ad80*/  LOP3.LUT R25, R99, 0xffff, RZ, 0xc0, !PT ;  /* 0x0000ffff63197812 */ /* 0x000fc400078ec0ff */
[----:B------:R-:W-:Y:S02]  /*5ad90*/  LOP3.LUT R85, R95, 0xffff, RZ, 0xc0, !PT ;  /* 0x0000ffff5f557812 */ /* 0x000fe400078ec0ff */
[----:B------:R-:W-:Y:S01]  /*5ada0*/  PRMT R78, R24, 0x3340, R25 ;  /* 0x00003340184e7816 */ /* 0x000fe20000000019 */
        /* <DEDUP_REMOVED lines=26> */
[----:B------:R-:W-:-:S02]  /*5af50*/  LOP3.LUT R24, R73, 0xffff, RZ, 0xc0, !PT ;  /* 0x0000ffff49187812 */ /* 0x000fc400078ec0ff */
[----:B------:R-:W-:Y:S01]  /*5af60*/  LOP3.LUT R21, R127, 0xff, RZ, 0xc0, !PT ;  /* 0x000000ff7f157812 */ /* 0x000fe200078ec0ff */
[----:B------:R-:W-:Y:S01]  /*5af70*/  SHFL.UP PT, R33, R163, 0x4, RZ ;  /* 0x04800000a3217989 */ /* 0x000fe200000e00ff */
[----:B------:R-:W-:Y:S01]  /*5af80*/  LOP3.LUT R20, R126, 0xffff, RZ, 0xc0, !PT ;  /* 0x0000ffff7e147812 */ /* 0x000fe200078ec0ff */
[----:B------:R-:W-:Y:S01]  /*5af90*/  IMAD R129, R24, 0x1000000, R83 ;  /* 0x0100000018817824 */ /* 0x000fe200078e0253 */
[----:B------:R-:W-:Y:S01]  /*5afa0*/  PRMT R37, R37, 0x5410, R78 ;  /* 0x0000541025257816 */ /* 0x000fe2000000004e */
[----:B------:R-:W-:Y:S01]  /*5afb0*/  SHFL.UP PT, R26, R26, 0x4, RZ ;  /* 0x048000001a1a7989 */ /* 0x000fe200000e00ff */
[----:B------:R-:W-:Y:S02]  /*5afc0*/  PRMT R36, R36, 0x5410, R75 ;  /* 0x0000541024247816 */ /* 0x000fe4000000004b */
[----:B------:R-:W-:Y:S01]  /*5afd0*/  PRMT R39, R39, 0x5410, R80 ;  /* 0x0000541027277816 */ /* 0x000fe20000000050 */
[----:B------:R-:W-:Y:S01]  /*5afe0*/  SHFL.UP PT, R31, R31, 0x4, RZ ;  /* 0x048000001f1f7989 */ /* 0x000fe200000e00ff */
[----:B------:R-:W-:-:S02]  /*5aff0*/  PRMT R38, R38, 0x5410, R77 ;  /* 0x0000541026267816 */ /* 0x000fc4000000004d */
[----:B------:R-:W-:Y:S01]  /*5b000*/  PRMT R83, R128, 0x7604, R21 ;  /* 0x0000760480537816 */ /* 0x000fe20000000015 */
[----:B------:R-:W-:Y:S01]  /*5b010*/  IMAD R21, R20, 0x1000000, R45 ;  /* 0x0100000014157824 */ /* 0x000fe200078e022d */
[----:B------:R-:W-:Y:S01]  /*5b020*/  PRMT R84, R30, 0x3340, R27 ;  /* 0x000033401e547816 */ /* 0x000fe2000000001b */
[----:B------:R-:W-:Y:S01]  /*5b030*/  STL.128 [R1+0x400], R36 ;  /* 0x0004002401007387 */ /* 0x000fe20000100c00 */
[----:B------:R-:W-:Y:S02]  /*5b040*/  PRMT R87, R29, 0x3340, R24 ;  /* 0x000033401d577816 */ /* 0x000fe40000000018 */
[----:B------:R-:W-:Y:S01]  /*5b050*/  PRMT R86, R28, 0x3340, R20 ;  /* 0x000033401c567816 */ /* 0x000fe20000000014 */
[----:B------:R-:W-:Y:S01]  /*5b060*/  SHFL.UP PT, R24, R85, 0x4, RZ ;  /* 0x0480000055187989 */ /* 0x000fe200000e00ff */
[----:B------:R-:W-:Y:S02]  /*5b070*/  PRMT R47, R47, 0x5410, R76 ;  /* 0x000054102f2f7816 */ /* 0x000fe4000000004c */
[----:B------:R-:W-:Y:S01]  /*5b080*/  PRMT R46, R46, 0x5410, R51 ;  /* 0x000054102e2e7816 */ /* 0x000fe20000000033 */
[----:B------:R-:W0:Y:S01]  /*5b090*/  SHFL.UP PT, R27, R88, 0x4, RZ ;  /* 0x04800000581b7989 */ /* 0x000e2200000e00ff */
[----:B------:R-:W-:Y:S01]  /*5b0a0*/  PRMT R41, R41, 0x5410, R82 ;  /* 0x0000541029297816 */ /* 0x000fe20000000052 */
[----:B------:R-:W-:Y:S01]  /*5b0b0*/  IMAD.MOV.U32 R51, RZ, RZ, R50 ;  /* 0x000000ffff337224 */ /* 0x000fe200078e0032 */
[----:B------:R-:W-:Y:S01]  /*5b0c0*/  PRMT R40, R40, 0x5410, R79 ;  /* 0x0000541028287816 */ /* 0x000fe2000000004f */
[----:B------:R1:W-:Y:S01]  /*5b0d0*/  SHFL.UP PT, R28, R89, 0x4, RZ ;  /* 0x04800000591c7989 */ /* 0x0003e200000e00ff */
[----:B------:R-:W-:-:S02]  /*5b0e0*/  PRMT R43, R43, 0x5410, R84 ;  /* 0x000054102b2b7816 */ /* 0x000fc40000000054 */
[----:B------:R-:W-:Y:S01]  /*5b0f0*/  PRMT R42, R42, 0x5410, R81 ;  /* 0x000054102a2a7816 */ /* 0x000fe20000000051 */
[----:B------:R2:W-:Y:S01]  /*5b100*/  SHFL.UP PT, R29, R90, 0x4, RZ ;  /* 0x048000005a1d7989 */ /* 0x0005e200000e00ff */
[----:B------:R-:W-:Y:S02]  /*5b110*/  PRMT R49, R49, 0x5410, R86 ;  /* 0x0000541031317816 */ /* 0x000fe40000000056 */
[----:B------:R-:W-:Y:S01]  /*5b120*/  PRMT R48, R48, 0x5410, R87 ;  /* 0x0000541030307816 */ /* 0x000fe20000000057 */
[----:B------:R3:W-:Y:S01]  /*5b130*/  SHFL.UP PT, R30, R91, 0x4, RZ ;  /* 0x048000005b1e7989 */ /* 0x0007e200000e00ff */
[----:B------:R-:W-:Y:S02]  /*5b140*/  ISETP.NE.U32.AND P1, PT, R162, RZ, PT ;  /* 0x000000ffa200720c */ /* 0x000fe40003f25070 */
[----:B-1----:R-:W-:Y:S01]  /*5b150*/  PRMT R89, R54, 0x7610, R89 ;  /* 0x0000761036597816 */ /* 0x002fe20000000059 */
[----:B------:R-:W-:Y:S01]  /*5b160*/  SHFL.UP PT, R34, R34, 0x4, RZ ;  /* 0x0480000022227989 */ /* 0x000fe200000e00ff */
[----:B------:R-:W-:-:S02]  /*5b170*/  ISETP.NE.AND.EX P1, PT, R163, RZ, PT, P1 ;  /* 0x000000ffa300720c */ /* 0x000fc40003f25310 */
[----:B--2---:R-:W-:Y:S01]  /*5b180*/  PRMT R90, R53, 0x7610, R90 ;  /* 0x00007610355a7816 */ /* 0x004fe2000000005a */
[----:B------:R-:W-:Y:S01]  /*5b190*/  SHFL.UP PT, R45, R3, 0x4, RZ ;  /* 0x04800000032d7989 */ /* 0x000fe200000e00ff */
[----:B---3--:R-:W-:Y:S02]  /*5b1a0*/  PRMT R91, R52, 0x7610, R91 ;  /* 0x00007610345b7816 */ /* 0x008fe4000000005b */
[----:B------:R-:W-:Y:S01]  /*5b1b0*/  PRMT R88, R55, 0x7610, R88 ;  /* 0x0000761037587816 */ /* 0x000fe20000000058 */
[----:B------:R-:W-:Y:S01]  /*5b1c0*/  SHFL.UP PT, R36, R50, 0x4, RZ ;  /* 0x0480000032247989 */ /* 0x000fe200000e00ff */
[----:B------:R-:W-:Y:S02]  /*5b1d0*/  PRMT R87, R58, 0x7610, R87 ;  /* 0x000076103a577816 */ /* 0x000fe40000000057 */
[----:B------:R-:W-:Y:S01]  /*5b1e0*/  PRMT R86, R59, 0x7610, R86 ;  /* 0x000076103b567816 */ /* 0x000fe20000000056 */
[----:B------:R-:W1:Y:S01]  /*5b1f0*/  SHFL.UP PT, R83, R83, 0x4, RZ ;  /* 0x0480000053537989 */ /* 0x000e6200000e00ff */
        /* <DEDUP_REMOVED lines=17> */
[----:B0-----:R-:W-:Y:S01]  /*5b310*/  STL.128 [R1+0x10], R24 ;  /* 0x0000101801007387 */ /* 0x001fe20000100c00 */
[----:B-1----:R-:W-:-:S02]  /*5b320*/  SHF.R.U32.HI R76, RZ, 0x8, R83 ;  /* 0x00000008ff4c7819 */ /* 0x002fc40000011653 */
[----:B------:R-:W-:Y:S01]  /*5b330*/  PRMT R151, R102, 0x7610, R151 ;  /* 0x0000761066977816 */ /* 0x000fe20000000097 */
[----:B------:R-:W-:Y:S01]  /*5b340*/  STL.128 [R1+0x20], R28 ;  /* 0x0000201c01007387 */ /* 0x000fe20000100c00 */
[----:B------:R-:W-:Y:S02]  /*5b350*/  PRMT R76, R76, 0x7604, R83 ;  /* 0x000076044c4c7816 */ /* 0x000fe40000000053 */
[----:B------:R-:W-:Y:S01]  /*5b360*/  PRMT R150, R103, 0x7610, R150 ;  /* 0x0000761067967816 */ /* 0x000fe20000000096 */
[----:B------:R-:W-:Y:S01]  /*5b370*/  STL.128 [R1], R32 ;  /* 0x0000002001007387 */ /* 0x000fe20000100c00 */
[----:B------:R-:W-:Y:S02]  /*5b380*/  PRMT R149, R104, 0x7610, R149 ;  /* 0x0000761068957816 */ /* 0x000fe40000000095 */
[----:B------:R-:W-:Y:S01]  /*5b390*/  PRMT R148, R105, 0x7610, R148 ;  /* 0x0000761069947816 */ /* 0x000fe20000000094 */
[----:B------:R-:W-:Y:S01]  /*5b3a0*/  STL.64 [R1+0x40], R44 ;  /* 0x0000402c01007387 */ /* 0x000fe20000100a00 */
        /* <DEDUP_REMOVED lines=8> */
[----:B--2---:R0:W-:Y:S01]  /*5b430*/  STL.64 [R1+0x30], R20 ;  /* 0x0000301401007387 */ /* 0x0041e20000100a00 */
[----:B------:R-:W-:-:S02]  /*5b440*/  PRMT R141, R112, 0x7610, R141 ;  /* 0x00007610708d7816 */ /* 0x000fc4000000008d */
[----:B------:R-:W-:Y:S02]  /*5b450*/  PRMT R140, R113, 0x7610, R140 ;  /* 0x00007610718c7816 */ /* 0x000fe4000000008c */
[----:B------:R-:W-:Y:S02]  /*5b460*/  PRMT R139, R114, 0x7610, R139 ;  /* 0x00007610728b7816 */ /* 0x000fe4000000008b */
[----:B------:R-:W-:Y:S02]  /*5b470*/  PRMT R138, R115, 0x7610, R138 ;  /* 0x00007610738a7816 */ /* 0x000fe4000000008a */
[----:B------:R-:W-:Y:S02]  /*5b480*/  PRMT R137, R116, 0x7610, R137 ;  /* 0x0000761074897816 */ /* 0x000fe40000000089 */
[----:B------:R-:W-:Y:S01]  /*5b490*/  PRMT R136, R117, 0x7610, R136 ;  /* 0x0000761075887816 */ /* 0x000fe20000000088 */
[----:B0-----:R-:W-:Y:S01]  /*5b4a0*/  IMAD.MOV.U32 R20, RZ, RZ, R2 ;  /* 0x000000ffff147224 */ /* 0x001fe200078e0002 */
        /* <DEDUP_REMOVED lines=25> */
.L_x_767:
[----:B0-----:R-:W-:-:S06]  /*5b640*/  IMAD.IADD R20, R1, 0x1, R26 ;  /* 0x0000000101147824 */ /* 0x001fcc00078e021a */
[----:B------:R-:W2:Y:S01]  /*5b650*/  LDL.U8 R20, [R20+0x48] ;  /* 0x0000480014147983 */ /* 0x000ea20000100000 */
[----:B------:R-:W-:Y:S02]  /*5b660*/  IMAD.MOV.U32 R21, RZ, RZ, R26 ;  /* 0x000000ffff157224 */ /* 0x000fe400078e001a */
[----:B------:R-:W-:Y:S01]  /*5b670*/  VIADD R26, R26, 0x1 ;  /* 0x000000011a1a7836 */ /* 0x000fe20000000000 */
[----:B--2---:R-:W-:-:S13]  /*5b680*/  ISETP.NE.AND P1, PT, R20, RZ, PT ;  /* 0x000000ff1400720c */ /* 0x004fda0003f25270 */
[----:B------:R-:W-:Y:S05]  /*5b690*/  @P1 BRA `(.L_x_767) ;  /* 0xfffffffc00e81947 */ /* 0x000fea000383ffff */
[----:B------:R-:W-:Y:S05]  /*5b6a0*/  BSYNC.RECONVERGENT B1 ;  /* 0x0000000000017941 */ /* 0x000fea0003800200 */
.L_x_766:
[----:B------:R-:W-:Y:S01]  /*5b6b0*/  LOP3.LUT P1, RZ, R34, 0xff, RZ, 0xc0, !PT ;  /* 0x000000ff22ff7812 */ /* 0x000fe2000782c0ff */
[----:B------:R-:W-:Y:S01]  /*5b6c0*/  BSSY.RECONVERGENT B1, `(.L_x_768) ;  /* 0x000000f000017945 */ /* 0x000fe20003800200 */
[----:B------:R-:W-:-:S11]  /*5b6d0*/  IMAD.MOV.U32 R20, RZ, RZ, R21 ;  /* 0x000000ffff147224 */ /* 0x000fd600078e0015 */
[----:B------:R-:W-:Y:S05]  /*5b6e0*/  @!P1 BRA `(.L_x_769) ;  /* 0x0000000000309947 */ /* 0x000fea0003800000 */
[----:B------:R-:W-:Y:S01]  /*5b6f0*/  BSSY.RECONVERGENT B2, `(.L_x_770) ;  /* 0x000000a000027945 */ /* 0x000fe20003800200 */
[----:B------:R-:W-:-:S07]  /*5b700*/  IMAD.MOV.U32 R20, RZ, RZ, RZ ;  /* 0x000000ffff147224 */ /* 0x000fce00078e00ff */
.L_x_771:
        /* <DEDUP_REMOVED lines=9> */
.L_x_770:
[----:B------:R-:W-:-:S07]  /*5b7a0*/  IMAD.MOV.U32 R20, RZ, RZ, R24 ;  /* 0x000000ffff147224 */ /* 0x000fce00078e0018 */
.L_x_769:
[----:B------:R-:W-:Y:S05]  /*5b7b0*/  BSYNC.RECONVERGENT B1 ;  /* 0x0000000000017941 */ /* 0x000fea0003800200 */
.L_x_768:
[----:B------:R-:W-:Y:S01]  /*5b7c0*/  IMAD.IADD R21, R1, 0x1, R20 ;  /* 0x0000000101157824 */ /* 0x000fe200078e0214 */
[----:B------:R-:W-:Y:S01]  /*5b7d0*/  BSSY.RECONVERGENT B1, `(.L_x_772) ;  /* 0x0000009000017945 */ /* 0x000fe20003800200 */
[----:B------:R-:W-:-:S03]  /*5b7e0*/  IMAD.MOV.U32 R20, RZ, RZ, RZ ;  /* 0x000000ffff147224 */ /* 0x000fc600078e00ff */
[----:B------:R0:W-:Y:S04]  /*5b7f0*/  STL.U8 [R21+0x48], RZ ;  /* 0x000048ff15007387 */ /* 0x0001e80000100000 */
.L_x_773:
[----:B------:R-:W-:-:S05]  /*5b800*/  IMAD.IADD R24, R1, 0x1, R20 ;  /* 0x0000000101187824 */ /* 0x000fca00078e0214 */
[----:B0-----:R-:W2:Y:S02]  /*5b810*/  LDL.U8 R21, [R24+0x48] ;  /* 0x0000480018157983 */ /* 0x001ea40000100000 */
[----:B--2---:R-:W-:Y:S01]  /*5b820*/  ISETP.NE.AND P1, PT, R21, RZ, PT ;  /* 0x000000ff1500720c */ /* 0x004fe20003f25270 */
[----:B------:R-:W-:Y:S02]  /*5b830*/  IMAD.MOV.U32 R21, RZ, RZ, R20 ;  /* 0x000000ffff157224 */ /* 0x000fe400078e0014 */
[----:B------:R-:W-:-:S10]  /*5b840*/  VIADD R20, R20, 0x1 ;  /* 0x0000000114147836 */ /* 0x000fd40000000000 */
[----:B------:R-:W-:Y:S05]  /*5b850*/  @P1 BRA `(.L_x_773) ;  /* 0xfffffffc00e81947 */ /* 0x000fea000383ffff */
[----:B------:R-:W-:Y:S05]  /*5b860*/  BSYNC.RECONVERGENT B1 ;  /* 0x0000000000017941 */ /* 0x000fea0003800200 */
.L_x_772:
[----:B------:R-:W-:Y:S01]  /*5b870*/  LOP3.LUT P1, RZ, R52, 0xff, RZ, 0xc0, !PT ;  /* 0x000000ff34ff7812 */ /* 0x000fe2000782c0ff */
[----:B------:R-:W-:Y:S01]  /*5b880*/  BSSY.RECONVERGENT B1, `(.L_x_774) ;  /* 0x0000010000017945 */ /* 0x000fe20003800200 */
[----:B------:R-:W-:-:S11]  /*5b890*/  IMAD.MOV.U32 R20, RZ, RZ, R21 ;  /* 0x000000ffff147224 */ /* 0x000fd600078e0015 */
[----:B------:R-:W-:Y:S05]  /*5b8a0*/  @!P1 BRA `(.L_x_775) ;  /* 0x0000000000349947 */ /* 0x000fea0003800000 */
[----:B------:R-:W-:Y:S01]  /*5b8b0*/  BSSY.RECONVERGENT B2, `(.L_x_776) ;  /* 0x000000b000027945 */ /* 0x000fe20003800200 */
[----:B------:R-:W-:Y:S01]  /*5b8c0*/  IMAD.MOV.U32 R20, RZ, RZ, RZ ;  /* 0x000000ffff147224 */ /* 0x000fe200078e00ff */
[----:B------:R-:W-:-:S07]  /*5b8d0*/  PRMT R24, R52, 0x7610, R24 ;  /* 0x0000761034187816 */ /* 0x000fce0000000018 */
.L_x_777:
        /* <DEDUP_REMOVED lines=9> */
.L_x_776:
[----:B------:R-:W-:-:S07]  /*5b970*/  IMAD.MOV.U32 R20, RZ, RZ, R25 ;  /* 0x000000ffff147224 */ /* 0x000fce00078e0019 */
.L_x_775:
[----:B------:R-:W-:Y:S05]  /*5b980*/  BSYNC.RECONVERGENT B1 ;  /* 0x0000000000017941 */ /* 0x000fea0003800200 */
.L_x_774:
        /* <DEDUP_REMOVED lines=71> */
.L_x_765:
[----:B------:R-:W-:Y:S05]  /*5be00*/  BSYNC.RECONVERGENT B0 ;  /* 0x0000000000007941 */ /* 0x000fea0003800200 */
.L_x_764:
        /* <DEDUP_REMOVED lines=61> */
.L_x_779:
[----:B------:R-:W-:Y:S05]  /*5c1e0*/  BSYNC.RECONVERGENT B0 ;  /* 0x0000000000007941 */ /* 0x000fea0003800200 */
.L_x_778:
        /* <DEDUP_REMOVED lines=8> */
[----:B------:R-:W-:Y:S01]  /*5c270*/  LOP3.LUT R31, R160, 0xffff, RZ, 0xc0, !PT ;  /* 0x0000ffffa01f7812 */ /* 0x000fe200078ec0ff */
[----:B------:R-:W-:Y:S01]  /*5c280*/  BSSY.RECONVERGENT B0, `(.L_x_780) ;  /* 0x0000177000007945 */ /* 0x000fe20003800200 */
[----:B------:R-:W-:Y:S01]  /*5c290*/  PRMT R26, R90, 0x7604, R27 ;  /* 0x000076045a1a7816 */ /* 0x000fe2000000001b */
[----:B------:R0:W-:Y:S01]  /*5c2a0*/  STL.64 [R1+0x3f0], R2 ;  /* 0x0003f00201007387 */ /* 0x0001e20000100a00 */
[----:B------:R-:W-:-:S02]  /*5c2b0*/  LOP3.LUT R27, R24, 0xff0000, RZ, 0xc0, !PT ;  /* 0x00ff0000181b7812 */ /* 0x000fc400078ec0ff */
[----:B------:R-:W-:Y:S01]  /*5c2c0*/  LOP3.LUT R32, R161, 0xffff, RZ, 0xc0, !PT ;  /* 0x0000ffffa1207812 */ /* 0x000fe200078ec0ff */
[----:B------:R-:W-:Y:S01]  /*5c2d0*/  STL.64 [R1+0x430], R20 ;  /* 0x0004301401007387 */ /* 0x000fe20000100a00 */
[----:B------:R-:W-:Y:S01]  /*5c2e0*/  PRMT R46, R25, 0x3340, R46 ;  /* 0x00003340192e7816 */ /* 0x000fe2000000002e */
[----:B------:R-:W-:Y:S01]  /*5c2f0*/  IMAD.IADD R26, R26, 0x1, R27 ;  /* 0x000000011a1a7824 */ /* 0x000fe200078e021b */
[----:B------:R-:W-:Y:S02]  /*5c300*/  LOP3.LUT R29, R156, 0xffff, RZ, 0xc0, !PT ;  /* 0x0000ffff9c1d7812 */ /* 0x000fe400078ec0ff */
[----:B------:R-:W-:Y:S02]  /*5c310*/  LOP3.LUT R30, R157, 0xffff, RZ, 0xc0, !PT ;  /* 0x0000ffff9d1e7812 */ /* 0x000fe400078ec0ff */
[----:B------:R-:W-:Y:S02]  /*5c320*/  LOP3.LUT R25, R85, 0xffff, RZ, 0xc0, !PT ;  /* 0x0000ffff55197812 */ /* 0x000fe400078ec0ff */
[----:B0-----:R-:W-:-:S02]  /*5c330*/  LOP3.LUT R2, R159, 0xffff, RZ, 0xc0, !PT ;  /* 0x0000ffff9f027812 */ /* 0x001fc400078ec0ff */
[----:B------:R-:W-:Y:S02]  /*5c340*/  LOP3.LUT R24, R155, 0xffff, RZ, 0xc0, !PT ;  /* 0x0000ffff9b187812 */ /* 0x000fe400078ec0ff */
[----:B------:R-:W-:Y:S02]  /*5c350*/  LOP3.LUT R38, R152, 0xffff, RZ, 0xc0, !PT ;  /* 0x0000ffff98267812 */ /* 0x000fe400078ec0ff */
[----:B------:R-:W-:Y:S02]  /*5c360*/  LOP3.LUT R3, R153, 0xffff, RZ, 0xc0, !PT ;  /* 0x0000ffff99037812 */ /* 0x000fe400078ec0ff */
[----:B------:R-:W-:Y:S02]  /*5c370*/  LOP3.LUT R27, R86, 0xffff, RZ, 0xc0, !PT ;  /* 0x0000ffff561b7812 */ /* 0x000fe400078ec0ff */
[----:B------:R-:W-:Y:S02]  /*5c380*/  LOP3.LUT R28, R87, 0xffff, RZ, 0xc0, !PT ;  /* 0x0000ffff571c7812 */ /* 0x000fe400078ec0ff */
[----:B------:R-:W-:-:S02]  /*5c390*/  PRMT R36, R32, 0x3340, R31 ;  /* 0x0000334020247816 */ /* 0x000fc4000000001f */
[----:B------:R-:W-:Y:S02]  /*5c3a0*/  PRMT R34, R129, 0x7604, R130 ;  /* 0x0000760481227816 */ /* 0x000fe40000000082 */
[C---:B------:R-:W-:Y:S02]  /*5c3b0*/  PRMT R37, R30.reuse, 0x3340, R29 ;  /* 0x000033401e257816 */ /* 0x040fe4000000001d */
[----:B------:R-:W-:Y:S01]  /*5c3c0*/  LOP3.LUT R31, R30, 0xff, RZ, 0xc0, !PT ;  /* 0x000000ff1e1f7812 */ /* 0x000fe200078ec0ff */
[----:B------:R-:W-:Y:S01]  /*5c3d0*/  IMAD.U32 R30, R2, 0x10000, RZ ;  /* 0x00010000021e7824 */ /* 0x000fe200078e00ff */
[----:B------:R-:W-:Y:S01]  /*5c3e0*/  LOP3.LUT R59, R151, 0xffff, RZ, 0xc0, !PT ;  /* 0x0000ffff973b7812 */ /* 0x000fe200078ec0ff */
[----:B------:R0:W-:Y:S01]  /*5c3f0*/  STL.U16 [R1+0x428], R34 ;  /* 0x0004282201007387 */ /* 0x0001e20000100400 */
[C---:B------:R-:W-:Y:S02]  /*5c400*/  PRMT R38, R3.reuse, 0x3340, R38 ;  /* 0x0000334003267816 */ /* 0x040fe40000000026 */
[----:B------:R-:W-:Y:S01]  /*5c410*/  LOP3.LUT R29, R32, 0xff, RZ, 0xc0, !PT ;  /* 0x000000ff201d7812 */ /* 0x000fe200078ec0ff */
[----:B------:R-:W-:Y:S01]  /*5c420*/  IMAD.U32 R32, R24, 0x10000, RZ ;  /* 0x0001000018207824 */ /* 0x000fe200078e00ff */
[----:B------:R-:W-:Y:S01]  /*5c430*/  LOP3.LUT R33, R3, 0xff, RZ, 0xc0, !PT ;  /* 0x000000ff03217812 */ /* 0x000fe200078ec0ff */
[----:B------:R-:W-:Y:S01]  /*5c440*/  IMAD.U32 R3, R25, 0x10000, RZ ;  /* 0x0001000019037824 */ /* 0x000fe200078e00ff */
[----:B------:R-:W-:-:S02]  /*5c450*/  PRMT R47, R28, 0x3340, R27 ;  /* 0x000033401c2f7816 */ /* 0x000fc4000000001b */
[----:B------:R-:W-:Y:S01]  /*5c460*/  LOP3.LUT R27, R28, 0xff, RZ, 0xc0, !PT ;  /* 0x000000ff1c1b7812 */ /* 0x000fe200078ec0ff */
[----:B0-----:R-:W-:Y:S01]  /*5c470*/  IMAD.U32 R34, R59, 0x10000, RZ ;  /* 0x000100003b227824 */ /* 0x001fe200078e00ff */
        /* <DEDUP_REMOVED lines=23> */
[C---:B------:R-:W-:Y:S02]  /*5c5f0*/  PRMT R41, R30.reuse, 0x3340, R41 ;  /* 0x000033401e297816 */ /* 0x040fe40000000029 */
[----:B------:R-:W-:Y:S01]  /*5c600*/  LOP3.LUT R45, R30, 0xff, RZ, 0xc0, !PT ;  /* 0x000000ff1e2d7812 */ /* 0x000fe200078ec0ff */
[----:B------:R-:W-:Y:S01]  /*5c610*/  IMAD.U32 R30, R65, 0x10000, RZ ;  /* 0x00010000411e7824 */ /* 0x000fe200078e00ff */
[----:B------:R-:W-:Y:S02]  /*5c620*/  LOP3.LUT R3, R135, 0xffff, RZ, 0xc0, !PT ;  /* 0x0000ffff87037812 */ /* 0x000fe400078ec0ff */
        /* <DEDUP_REMOVED lines=10> */
[----:B------:R-:W-:Y:S02]  /*5c6d0*/  PRMT R29, R144, 0x7604, R29 ;  /* 0x00007604901d7816 */ /* 0x000fe4000000001d */
        /* <DEDUP_REMOVED lines=15> */
[----:B------:R-:W-:Y:S01]  /*5c7d0*/  LOP3.LUT R45, R79, 0xffff, RZ, 0xc0, !PT ;  /* 0x0000ffff4f2d7812 */ /* 0x000fe200078ec0ff */
[----:B------:R-:W-:Y:S01]  /*5c7e0*/  IMAD.U32 R64, R28, 0x10000, RZ ;  /* 0x000100001c407824 */ /* 0x000fe200078e00ff */
[C---:B------:R-:W-:Y:S02]  /*5c7f0*/  PRMT R49, R50.reuse, 0x3340, R49 ;  /* 0x0000334032317816 */ /* 0x040fe40000000031 */
[----:B------:R-:W-:Y:S01]  /*5c800*/  LOP3.LUT R52, R50, 0xff, RZ, 0xc0, !PT ;  /* 0x000000ff32347812 */ /* 0x000fe200078ec0ff */
[----:B------:R-:W-:Y:S01]  /*5c810*/  IMAD.U32 R50, R29, 0x10000, RZ ;  /* 0x000100001d327824 */ /* 0x000fe200078e00ff */
[----:B------:R-:W-:Y:S02]  /*5c820*/  LOP3.LUT R43, R82, 0xffff, RZ, 0xc0, !PT ;  /* 0x0000ffff522b7812 */ /* 0x000fe400078ec0ff */
[----:B------:R-:W-:Y:S02]  /*5c830*/  LOP3.LUT R34, R83, 0xffff, RZ, 0xc0, !PT ;  /* 0x0000ffff53227812 */ /* 0x000fe400078ec0ff */
[----:B------:R-:W-:-:S02]  /*5c840*/  LOP3.LUT R30, R81, 0xffff, RZ, 0xc0, !PT ;  /* 0x0000ffff511e7812 */ /* 0x000fc400078ec0ff */
[C---:B------:R-:W-:Y:S02]  /*5c850*/  PRMT R48, R45.reuse, 0x3340, R48 ;  /* 0x000033402d307816 */ /* 0x040fe40000000030 */
        /* <DEDUP_REMOVED lines=157> */
.L_x_783:
[----:B0-----:R-:W-:-:S06]  /*5d230*/  IMAD.IADD R2, R1, 0x1, R26 ;  /* 0x0000000101027824 */ /* 0x001fcc00078e021a */
[----:B------:R-:W2:Y:S01]  /*5d240*/  LDL.U8 R2, [R2+0x48] ;  /* 0x0000480002027983 */ /* 0x000ea20000100000 */
[----:B------:R-:W-:Y:S02]  /*5d250*/  IMAD.MOV.U32 R3, RZ, RZ, R26 ;  /* 0x000000ffff037224 */ /* 0x000fe400078e001a */
[----:B------:R-:W-:Y:S01]  /*5d260*/  VIADD R26, R26, 0x1 ;  /* 0x000000011a1a7836 */ /* 0x000fe20000000000 */
[----:B--2---:R-:W-:-:S13]  /*5d270*/  ISETP.NE.AND P1, PT, R2, RZ, PT ;  /* 0x000000ff0200720c */ /* 0x004fda0003f25270 */
[----:B------:R-:W-:Y:S05]  /*5d280*/  @P1 BRA `(.L_x_783) ;  /* 0xfffffffc00e81947 */ /* 0x000fea000383ffff */
[----:B------:R-:W-:Y:S05]  /*5d290*/  BSYNC.RECONVERGENT B1 ;  /* 0x0000000000017941 */ /* 0x000fea0003800200 */
.L_x_782:
[----:B------:R-:W-:Y:S01]  /*5d2a0*/  LOP3.LUT P1, RZ, R34, 0xff, RZ, 0xc0, !PT ;  /* 0x000000ff22ff7812 */ /* 0x000fe2000782c0ff */
[----:B------:R-:W-:Y:S01]  /*5d2b0*/  BSSY.RECONVERGENT B1, `(.L_x_784) ;  /* 0x000000f000017945 */ /* 0x000fe20003800200 */
[----:B------:R-:W-:-:S11]  /*5d2c0*/  IMAD.MOV.U32 R2, RZ, RZ, R3 ;  /* 0x000000ffff027224 */ /* 0x000fd600078e0003 */
[----:B------:R-:W-:Y:S05]  /*5d2d0*/  @!P1 BRA `(.L_x_785) ;  /* 0x0000000000309947 */ /* 0x000fea0003800000 */
[----:B------:R-:W-:Y:S01]  /*5d2e0*/  BSSY.RECONVERGENT B2, `(.L_x_786) ;  /* 0x000000a000027945 */ /* 0x000fe20003800200 */
[----:B------:R-:W-:-:S07]  /*5d2f0*/  IMAD.MOV.U32 R2, RZ, RZ, RZ ;  /* 0x000000ffff027224 */ /* 0x000fce00078e00ff */
.L_x_787:
        /* <DEDUP_REMOVED lines=9> */
.L_x_786:
[----:B------:R-:W-:-:S07]  /*5d390*/  IMAD.MOV.U32 R2, RZ, RZ, R24 ;  /* 0x000000ffff027224 */ /* 0x000fce00078e0018 */
.L_x_785:
[----:B------:R-:W-:Y:S05]  /*5d3a0*/  BSYNC.RECONVERGENT B1 ;  /* 0x0000000000017941 */ /* 0x000fea0003800200 */
.L_x_784:
[----:B------:R-:W-:Y:S01]  /*5d3b0*/  IMAD.IADD R3, R1, 0x1, R2 ;  /* 0x0000000101037824 */ /* 0x000fe200078e0202 */
[----:B------:R-:W-:Y:S01]  /*5d3c0*/  BSSY.RECONVERGENT B1, `(.L_x_788) ;  /* 0x0000009000017945 */ /* 0x000fe20003800200 */
[----:B------:R-:W-:-:S03]  /*5d3d0*/  IMAD.MOV.U32 R2, RZ, RZ, RZ ;  /* 0x000000ffff027224 */ /* 0x000fc600078e00ff */
[----:B------:R0:W-:Y:S04]  /*5d3e0*/  STL.U8 [R3+0x48], RZ ;  /* 0x000048ff03007387 */ /* 0x0001e80000100000 */
.L_x_789:
[----:B------:R-:W-:-:S05]  /*5d3f0*/  IMAD.IADD R24, R1, 0x1, R2 ;  /* 0x0000000101187824 */ /* 0x000fca00078e0202 */
[----:B0-----:R-:W2:Y:S02]  /*5d400*/  LDL.U8 R3, [R24+0x48] ;  /* 0x0000480018037983 */ /* 0x001ea40000100000 */
[----:B--2---:R-:W-:Y:S01]  /*5d410*/  ISETP.NE.AND P1, PT, R3, RZ, PT ;  /* 0x000000ff0300720c */ /* 0x004fe20003f25270 */
[----:B------:R-:W-:Y:S02]  /*5d420*/  IMAD.MOV.U32 R3, RZ, RZ, R2 ;  /* 0x000000ffff037224 */ /* 0x000fe400078e0002 */
[----:B------:R-:W-:-:S10]  /*5d430*/  VIADD R2, R2, 0x1 ;  /* 0x0000000102027836 */ /* 0x000fd40000000000 */
[----:B------:R-:W-:Y:S05]  /*5d440*/  @P1 BRA `(.L_x_789) ;  /* 0xfffffffc00e81947 */ /* 0x000fea000383ffff */
[----:B------:R-:W-:Y:S05]  /*5d450*/  BSYNC.RECONVERGENT B1 ;  /* 0x0000000000017941 */ /* 0x000fea0003800200 */
.L_x_788:
[----:B------:R-:W-:Y:S01]  /*5d460*/  LOP3.LUT P1, RZ, R91, 0xff, RZ, 0xc0, !PT ;  /* 0x000000ff5bff7812 */ /* 0x000fe2000782c0ff */
[----:B------:R-:W-:Y:S01]  /*5d470*/  BSSY.RECONVERGENT B1, `(.L_x_790) ;  /* 0x0000010000017945 */ /* 0x000fe20003800200 */
[----:B------:R-:W-:-:S11]  /*5d480*/  IMAD.MOV.U32 R2, RZ, RZ, R3 ;  /* 0x000000ffff027224 */ /* 0x000fd600078e0003 */
[----:B------:R-:W-:Y:S05]  /*5d490*/  @!P1 BRA `(.L_x_791) ;  /* 0x0000000000349947 */ /* 0x000fea0003800000 */
[----:B------:R-:W-:Y:S01]  /*5d4a0*/  BSSY.RECONVERGENT B2, `(.L_x_792) ;  /* 0x000000b000027945 */ /* 0x000fe20003800200 */
[----:B------:R-:W-:Y:S01]  /*5d4b0*/  IMAD.MOV.U32 R2, RZ, RZ, RZ ;  /* 0x000000ffff027224 */ /* 0x000fe200078e00ff */
[----:B------:R-:W-:-:S07]  /*5d4c0*/  PRMT R24, R91, 0x7610, R24 ;  /* 0x000076105b187816 */ /* 0x000fce0000000018 */
.L_x_793:
        /* <DEDUP_REMOVED lines=9> */
.L_x_792:
[----:B------:R-:W-:-:S07]  /*5d560*/  IMAD.MOV.U32 R2, RZ, RZ, R25 ;  /* 0x000000ffff027224 */ /* 0x000fce00078e0019 */
.L_x_791:
[----:B------:R-:W-:Y:S05]  /*5d570*/  BSYNC.RECONVERGENT B1 ;  /* 0x0000000000017941 */ /* 0x000fea0003800200 */
.L_x_790:
        /* <DEDUP_REMOVED lines=71> */
.L_x_781:
[----:B------:R-:W-:Y:S05]  /*5d9f0*/  BSYNC.RECONVERGENT B0 ;  /* 0x0000000000007941 */ /* 0x000fea0003800200 */
.L_x_780:
        /* <DEDUP_REMOVED lines=61> */
.L_x_795:
[----:B------:R-:W-:Y:S05]  /*5ddd0*/  BSYNC.RECONVERGENT B0 ;  /* 0x0000000000007941 */ /* 0x000fea0003800200 */
.L_x_794:
[----:B------:R-:W-:Y:S01]  /*5dde0*/  LOP3.LUT R51, R54, 0xffff, RZ, 0xc0, !PT ;  /* 0x0000ffff36337812 */ /* 0x000fe200078ec0ff */
[----:B------:R-:W-:Y:S01]  /*5ddf0*/  IMAD.MOV.U32 R20, RZ, RZ, R162 ;  /* 0x000000ffff147224 */ /* 0x000fe200078e00a2 */
[----:B------:R-:W-:Y:S01]  /*5de00*/  LOP3.LUT R25, R52, 0xffff, RZ, 0xc0, !PT ;  /* 0x0000ffff34197812 */ /* 0x000fe200078ec0ff */
[----:B------:R-:W-:Y:S01]  /*5de10*/  IMAD.MOV.U32 R21, RZ, RZ, R163 ;  /* 0x000000ffff157224 */ /* 0x000fe200078e00a3 */
[----:B------:R-:W-:Y:S01]  /*5de20*/  LOP3.LUT R46, R53, 0xffff, RZ, 0xc0, !PT ;  /* 0x0000ffff352e7812 */ /* 0x000fe200078ec0ff */
[----:B------:R-:W-:Y:S01]  /*5de30*/  IMAD.U32 R26, R51, 0x10000, RZ ;  /* 0x00010000331a7824 */ /* 0x000fe200078e00ff */
[----:B------:R-:W-:Y:S01]  /*5de40*/  LOP3.LUT R24, R25, 0xff, RZ, 0xc0, !PT ;  /* 0x000000ff19187812 */ /* 0x000fe200078ec0ff */
[----:B-----5:R-:W0:Y:S01]  /*5de50*/  SHFL.UP PT, R136, R50, 0x10, RZ ;  /* 0x0600000032887989 */ /* 0x020e2200000e00ff */
        /* <DEDUP_REMOVED lines=10> */
[----:B------:R-:W-:Y:S01]  /*5df00*/  STL [R1+0x42c], R50 ;  /* 0x00042c3201007387 */ /* 0x000fe20000100800 */
[----:B------:R-:W-:Y:S02]  /*5df10*/  LOP3.LUT R24, R98, 0xffff, RZ, 0xc0, !PT ;  /* 0x0000ffff62187812 */ /* 0x000fe400078ec0ff */
[----:B------:R-:W-:Y:S01]  /*5df20*/  LOP3.LUT R25, R64, 0xffff, RZ, 0xc0, !PT ;  /* 0x0000ffff40197812 */ /* 0x000fe200078ec0ff */
[----:B------:R-:W-:Y:S01]  /*5df30*/  STL.64 [R1+0x430], R2 ;  /* 0x0004300201007387 */ /* 0x000fe20000100a00 */
[----:B------:R-:W-:-:S02]  /*5df40*/  LOP3.LUT R38, R101, 0xffff, RZ, 0xc0, !PT ;  /* 0x0000ffff65267812 */ /* 0x000fc400078ec0ff */
[----:B-1----:R-:W-:Y:S02]  /*5df50*/  LOP3.LUT R21, R100, 0xffff, RZ, 0xc0, !PT ;  /* 0x0000ffff64157812 */ /* 0x002fe400078ec0ff */
[----:B------:R-:W-:Y:S02]  /*5df60*/  LOP3.LUT R27, R59, 0xffff, RZ, 0xc0, !PT ;  /* 0x0000ffff3b1b7812 */ /* 0x000fe400078ec0ff */
[----:B------:R-:W-:Y:S01]  /*5df70*/  LOP3.LUT R28, R58, 0xffff, RZ, 0xc0, !PT ;  /* 0x0000ffff3a1c7812 */ /* 0x000fe200078ec0ff */
[----:B0-----:R-:W-:Y:S01]  /*5df80*/  STL [R1+0x3c], R136 ;  /* 0x00003c8801007387 */ /* 0x001fe20000100800 */
[----:B------:R-:W-:Y:S02]  /*5df90*/  LOP3.LUT R20, R94, 0xffff, RZ, 0xc0, !PT ;  /* 0x0000ffff5e147812 */ /* 0x000fe400078ec0ff */
[----:B------:R-:W-:Y:S02]  /*5dfa0*/  LOP3.LUT R31, R93, 0xffff, RZ, 0xc0, !PT ;  /* 0x0000ffff5d1f7812 */ /* 0x000fe400078ec0ff */
[----:B------:R-:W-:-:S02]  /*5dfb0*/  LOP3.LUT R32, R92, 0xffff, RZ, 0xc0, !PT ;  /* 0x0000ffff5c207812 */ /* 0x000fc400078ec0ff */
[----:B------:R-:W-:Y:S02]  /*5dfc0*/  LOP3.LUT R77, R102, 0xffff, RZ, 0xc0, !PT ;  /* 0x0000ffff664d7812 */ /* 0x000fe400078ec0ff */
[----:B------:R-:W-:Y:S01]  /*5dfd0*/  PRMT R37, R30, 0x3340, R29 ;  /* 0x000033401e257816 */ /* 0x000fe2000000001d */
[----:B------:R-:W-:Y:S01]  /*5dfe0*/  IMAD.U32 R29, R24, 0x10000, RZ ;  /* 0x00010000181d7824 */ /* 0x000fe200078e00ff */
[C---:B------:R-:W-:Y:S02]  /*5dff0*/  PRMT R38, R21.reuse, 0x3340, R38 ;  /* 0x0000334015267816 */ /* 0x040fe40000000026 */
[----:B--2---:R-:W-:Y:S01]  /*5e000*/  LOP3.LUT R34, R21, 0xff, RZ, 0xc0, !PT ;  /* 0x000000ff15227812 */ /* 0x004fe200078ec0ff */
        /* <DEDUP_REMOVED lines=111> */
[----:B------:R-:W-:Y:S01]  /*5e700*/  SHFL.UP PT, R34, R34, 0x10, RZ ;  /* 0x0600000022227989 */ /* 0x000fe200000e00ff */
[----:B------:R-:W-:Y:S02]  /*5e710*/  LOP3.LUT R20, R126, 0xffff, RZ, 0xc0, !PT ;  /* 0x0000ffff7e147812 */ /* 0x000fe400078ec0ff */
[----:B------:R-:W-:Y:S02]  /*5e720*/  LOP3.LUT R26, R103, 0xffff, RZ, 0xc0, !PT ;  /* 0x0000ffff671a7812 */ /* 0x000fe400078ec0ff */
[----:B------:R-:W-:Y:S01]  /*5e730*/  LOP3.LUT R27, R69, 0xffff, RZ, 0xc0, !PT ;  /* 0x0000ffff451b7812 */ /* 0x000fe200078ec0ff */
[----:B------:R-:W0:Y:S01]  /*5e740*/  SHFL.UP PT, R83, R83, 0x10, RZ ;  /* 0x0600000053537989 */ /* 0x000e2200000e00ff */
[----:B------:R-:W-:Y:S01]  /*5e750*/  LOP3.LUT R33, R107, 0xffff, RZ, 0xc0, !PT ;  /* 0x0000ffff6b217812 */ /* 0x000fe200078ec0ff */
        /* <DEDUP_REMOVED lines=10> */
[----:B------:R-:W-:Y:S01]  /*5e800*/  ISETP.NE.U32.AND P1, PT, R162, RZ, PT ;  /* 0x000000ffa200720c */ /* 0x000fe20003f25070 */
[----:B------:R-:W1:Y:S01]  /*5e810*/  SHFL.UP PT, R21, R21, 0x10, RZ ;  /* 0x0600000015157989 */ /* 0x000e6200000e00ff */
[----:B------:R-:W-:Y:S02]  /*5e820*/  PRMT R47, R47, 0x5410, R76 ;  /* 0x000054102f2f7816 */ /* 0x000fe4000000004c */
[----:B------:R-:W-:Y:S01]  /*5e830*/  ISETP.NE.AND.EX P1, PT, R163, RZ, PT, P1 ;  /* 0x000000ffa300720c */ /* 0x000fe20003f25310 */
[----:B------:R-:W-:Y:S01]  /*5e840*/  SHFL.UP PT, R32, R162, 0x10, RZ ;  /* 0x06000000a2207989 */ /* 0x000fe200000e00ff */
[----:B------:R-:W-:Y:S02]  /*5e850*/  PRMT R46, R46, 0x5410, R51 ;  /* 0x000054102e2e7816 */ /* 0x000fe40000000033 */
[----:B------:R-:W-:Y:S01]  /*5e860*/  PRMT R37, R37, 0x5410, R78 ;  /* 0x0000541025257816 */ /* 0x000fe2000000004e */
[----:B------:R-:W-:Y:S01]  /*5e870*/  SHFL.UP PT, R33, R163, 0x10, RZ ;  /* 0x06000000a3217989 */ /* 0x000fe200000e00ff */
[----:B------:R-:W-:-:S02]  /*5e880*/  PRMT R36, R36, 0x5410, R75 ;  /* 0x0000541024247816 */ /* 0x000fc4000000004b */
[----:B0-----:R-:W-:Y:S01]  /*5e890*/  SHF.R.U32.HI R76, RZ, 0x8, R83 ;  /* 0x00000008ff4c7819 */ /* 0x001fe20000011653 */
[----:B------:R0:W-:Y:S01]  /*5e8a0*/  SHFL.UP PT, R24, R85, 0x10, RZ ;  /* 0x0600000055187989 */ /* 0x0001e200000e00ff */
        /* <DEDUP_REMOVED lines=23> */
[----:B-1----:R1:W-:Y:S01]  /*5ea20*/  STL.64 [R1+0x30], R20 ;  /* 0x0000301401007387 */ /* 0x0023e20000100a00 */
[----:B------:R-:W-:-:S02]  /*5ea30*/  PRMT R82, R111, 0x7610, R82 ;  /* 0x000076106f527816 */ /* 0x000fc40000000052 */
[----:B------:R-:W-:Y:S01]  /*5ea40*/  PRMT R83, R112, 0x7610, R83 ;  /* 0x0000761070537816 */ /* 0x000fe20000000053 */
[----:B------:R3:W-:Y:S01]  /*5ea50*/  STL.128 [R1+0x400], R36 ;  /* 0x0004002401007387 */ /* 0x0007e20000100c00 */
[----:B------:R-:W-:Y:S02]  /*5ea60*/  PRMT R84, R113, 0x7610, R84 ;  /* 0x0000761071547816 */ /* 0x000fe40000000054 */
[----:B------:R-:W-:Y:S01]  /*5ea70*/  PRMT R75, R114, 0x7610, R75 ;  /* 0x00007610724b7816 */ /* 0x000fe2000000004b */
[----:B------:R-:W-:Y:S01]  /*5ea80*/  STL.128 [R1+0x410], R40 ;  /* 0x0004102801007387 */ /* 0x000fe20000100c00 */
[----:B0-----:R-:W-:Y:S02]  /*5ea90*/  PRMT R85, R115, 0x7610, R85 ;  /* 0x0000761073557816 */ /* 0x001fe40000000055 */
[----:B------:R-:W-:Y:S01]  /*5eaa0*/  PRMT R86, R116, 0x7610, R86 ;  /* 0x0000761074567816 */ /* 0x000fe20000000056 */
[----:B------:R0:W-:Y:S01]  /*5eab0*/  STL.64 [R1+0x3f8], R46 ;  /* 0x0003f82e01007387 */ /* 0x0001e20000100a00 */
[----:B-1----:R-:W-:Y:S01]  /*5eac0*/  IMAD.MOV.U32 R20, RZ, RZ, R44 ;  /* 0x000000ffff147224 */ /* 0x002fe200078e002c */
[----:B------:R-:W-:-:S02]  /*5ead0*/  PRMT R87, R117, 0x7610, R87 ;  /* 0x0000761075577816 */ /* 0x000fc40000000057 */
[----:B------:R-:W-:Y:S01]  /*5eae0*/  STL.64 [R1+0x420], R48 ;  /* 0x0004203001007387 */ /* 0x000fe20000100a00 */
[----:B------:R-:W-:Y:S02]  /*5eaf0*/  PRMT R88, R122, 0x7610, R88 ;  /* 0x000076107a587816 */ /* 0x000fe40000000058 */
[----:B------:R-:W-:Y:S01]  /*5eb00*/  PRMT R90, R123, 0x7610, R90 ;  /* 0x000076107b5a7816 */ /* 0x000fe2000000005a */
[----:B------:R1:W-:Y:S01]  /*5eb10*/  STL.U16 [R1+0x38], R76 ;  /* 0x0000384c01007387 */ /* 0x0003e20000100400 */
[----:B--2---:R-:W-:Y:S01]  /*5eb20*/  IMAD.MOV.U32 R21, RZ, RZ, R45 ;  /* 0x000000ffff157224 */ /* 0x004fe200078e002d */
[----:B---3--:R-:W-:Y:S02]  /*5eb30*/  PRMT R36, R96, 0x7610, R36 ;  /* 0x0000761060247816 */ /* 0x008fe40000000024 */
[----:B------:R2:W-:Y:S01]  /*5eb40*/  STL.128 [R1+0x10], R24 ;  /* 0x0000101801007387 */ /* 0x0005e20000100c00 */
[----:B0-----:R-:W-:Y:S01]  /*5eb50*/  PRMT R46, R93, 0x7610, R46 ;  /* 0x000076105d2e7816 */ /* 0x001fe2000000002e */
[----:B------:R-:W-:Y:S01]  /*5eb60*/  IMAD.MOV.U32 R42, RZ, RZ, R50 ;  /* 0x000000ffff2a7224 */ /* 0x000fe200078e0032 */
[----:B------:R-:W-:Y:S01]  /*5eb70*/  PRMT R37, R99, 0x7610, R37 ;  /* 0x0000761063257816 */ /* 0x000fe20000000025 */
[----:B------:R0:W-:Y:S01]  /*5eb80*/  STL.128 [R1+0x20], R28 ;  /* 0x0000201c01007387 */ /* 0x0001e20000100c00 */
[----:B------:R-:W-:Y:S01]  /*5eb90*/  PRMT R38, R100, 0x7610, R38 ;  /* 0x0000761064267816 */ /* 0x000fe20000000026 */
[----:B------:R-:W-:Y:S01]  /*5eba0*/  IMAD.MOV.U32 R40, RZ, RZ, R2 ;  /* 0x000000ffff287224 */ /* 0x000fe200078e0002 */
[----:B------:R-:W-:Y:S01]  /*5ebb0*/  PRMT R47, R101, 0x7610, R47 ;  /* 0x00007610652f7816 */ /* 0x000fe2000000002f */
[----:B------:R-:W-:Y:S01]  /*5ebc0*/  STL.128 [R1], R32 ;  /* 0x0000002001007387 */ /* 0x000fe20000100c00 */
[----:B-1----:R-:W-:Y:S01]  /*5ebd0*/  PRMT R76, R103, 0x7610, R76 ;  /* 0x00007610674c7816 */ /* 0x002fe2000000004c */
[----:B------:R-:W-:Y:S01]  /*5ebe0*/  IMAD.MOV.U32 R41, RZ, RZ, R3 ;  /* 0x000000ffff297224 */ /* 0x000fe200078e0003 */
[----:B------:R-:W-:Y:S01]  /*5ebf0*/  PRMT R48, R105, 0x7610, R48 ;  /* 0x0000761069307816 */ /* 0x000fe20000000030 */
[----:B------:R1:W-:Y:S01]  /*5ec00*/  STL.64 [R1+0x40], R44 ;  /* 0x0000402c01007387 */ /* 0x0003e20000100a00 */
[----:B------:R-:W-:-:S02]  /*5ec10*/  PRMT R39, R106, 0x7610, R39 ;  /* 0x000076106a277816 */ /* 0x000fc40000000027 */
[----:B------:R-:W-:Y:S02]  /*5ec20*/  PRMT R49, R109, 0x7610, R49 ;  /* 0x000076106d317816 */ /* 0x000fe40000000031 */
[----:B--2---:R-:W-:Y:S02]  /*5ec30*/  PRMT R25, R55, 0x7610, R25 ;  /* 0x0000761037197816 */ /* 0x004fe40000000019 */
[----:B------:R-:W-:Y:S02]  /*5ec40*/  PRMT R27, R58, 0x7610, R27 ;  /* 0x000076103a1b7816 */ /* 0x000fe4000000001b */
[----:B0-----:R-:W-:Y:S02]  /*5ec50*/  PRMT R31, R53, 0x7610, R31 ;  /* 0x00007610351f7816 */ /* 0x001fe4000000001f */
[----:B------:R-:W-:Y:S02]  /*5ec60*/  PRMT R30, R59, 0x7610, R30 ;  /* 0x000076103b1e7816 */ /* 0x000fe4000000001e */
[----:B-1----:R-:W-:-:S02]  /*5ec70*/  PRMT R45, R52, 0x7610, R45 ;  /* 0x00007610342d7816 */ /* 0x002fc4000000002d */
        /* <DEDUP_REMOVED lines=28> */
.L_x_799:
[----:B0-----:R-:W-:-:S06]  /*5ee40*/  IMAD.IADD R20, R1, 0x1, R26 ;  /* 0x0000000101147824 */ /* 0x001fcc00078e021a */
[----:B------:R-:W2:Y:S01]  /*5ee50*/  LDL.U8 R20, [R20+0x48] ;  /* 0x0000480014147983 */ /* 0x000ea20000100000 */
[----:B------:R-:W-:Y:S02]  /*5ee60*/  IMAD.MOV.U32 R21, RZ, RZ, R26 ;  /* 0x000000ffff157224 */ /* 0x000fe400078e001a */
[----:B------:R-:W-:Y:S01]  /*5ee70*/  VIADD R26, R26, 0x1 ;  /* 0x000000011a1a7836 */ /* 0x000fe20000000000 */
[----:B--2---:R-:W-:-:S13]  /*5ee80*/  ISETP.NE.AND P1, PT, R20, RZ, PT ;  /* 0x000000ff1400720c */ /* 0x004fda0003f25270 */
[----:B------:R-:W-:Y:S05]  /*5ee90*/  @P1 BRA `(.L_x_799) ;  /* 0xfffffffc00e81947 */ /* 0x000fea000383ffff */
[----:B------:R-:W-:Y:S05]  /*5eea0*/  BSYNC.RECONVERGENT B1 ;  /* 0x0000000000017941 */ /* 0x000fea0003800200 */
.L_x_798:
[----:B------:R-:W-:Y:S01]  /*5eeb0*/  LOP3.LUT P1, RZ, R34, 0xff, RZ, 0xc0, !PT ;  /* 0x000000ff22ff7812 */ /* 0x000fe2000782c0ff */
[----:B------:R-:W-:Y:S01]  /*5eec0*/  BSSY.RECONVERGENT B1, `(.L_x_800) ;  /* 0x000000f000017945 */ /* 0x000fe20003800200 */
[----:B------:R-:W-:-:S11]  /*5eed0*/  IMAD.MOV.U32 R20, RZ, RZ, R21 ;  /* 0x000000ffff147224 */ /* 0x000fd600078e0015 */
[----:B------:R-:W-:Y:S05]  /*5eee0*/  @!P1 BRA `(.L_x_801) ;  /* 0x0000000000309947 */ /* 0x000fea0003800000 */
[----:B------:R-:W-:Y:S01]  /*5eef0*/  BSSY.RECONVERGENT B2, `(.L_x_802) ;  /* 0x000000a000027945 */ /* 0x000fe20003800200 */
[----:B------:R-:W-:-:S07]  /*5ef00*/  IMAD.MOV.U32 R20, RZ, RZ, RZ ;  /* 0x000000ffff147224 */ /* 0x000fce00078e00ff */
.L_x_803:
        /* <DEDUP_REMOVED lines=9> */
.L_x_802:
[----:B------:R-:W-:-:S07]  /*5efa0*/  IMAD.MOV.U32 R20, RZ, RZ, R24 ;  /* 0x000000ffff147224 */ /* 0x000fce00078e0018 */
.L_x_801:
[----:B------:R-:W-:Y:S05]  /*5efb0*/  BSYNC.RECONVERGENT B1 ;  /* 0x0000000000017941 */ /* 0x000fea0003800200 */
.L_x_800:
[----:B------:R-:W-:Y:S01]  /*5efc0*/  IMAD.IADD R21, R1, 0x1, R20 ;  /* 0x0000000101157824 */ /* 0x000fe200078e0214 */
[----:B------:R-:W-:Y:S01]  /*5efd0*/  BSSY.RECONVERGENT B1, `(.L_x_804) ;  /* 0x0000009000017945 */ /* 0x000fe20003800200 */
[----:B------:R-:W-:-:S03]  /*5efe0*/  IMAD.MOV.U32 R20, RZ, RZ, RZ ;  /* 0x000000ffff147224 */ /* 0x000fc600078e00ff */
[----:B------:R0:W-:Y:S04]  /*5eff0*/  STL.U8 [R21+0x48], RZ ;  /* 0x000048ff15007387 */ /* 0x0001e80000100000 */
.L_x_805:
[----:B------:R-:W-:-:S05]  /*5f000*/  IMAD.IADD R24, R1, 0x1, R20 ;  /* 0x0000000101187824 */ /* 0x000fca00078e0214 */
[----:B0-----:R-:W2:Y:S02]  /*5f010*/  LDL.U8 R21, [R24+0x48] ;  /* 0x0000480018157983 */ /* 0x001ea40000100000 */
[----:B--2---:R-:W-:Y:S01]  /*5f020*/  ISETP.NE.AND P1, PT, R21, RZ, PT ;  /* 0x000000ff1500720c */ /* 0x004fe20003f25270 */
[----:B------:R-:W-:Y:S02]  /*5f030*/  IMAD.MOV.U32 R21, RZ, RZ, R20 ;  /* 0x000000ffff157224 */ /* 0x000fe400078e0014 */
[----:B------:R-:W-:-:S10]  /*5f040*/  VIADD R20, R20, 0x1 ;  /* 0x0000000114147836 */ /* 0x000fd40000000000 */
[----:B------:R-:W-:Y:S05]  /*5f050*/  @P1 BRA `(.L_x_805) ;  /* 0xfffffffc00e81947 */ /* 0x000fea000383ffff */
[----:B------:R-:W-:Y:S05]  /*5f060*/  BSYNC.RECONVERGENT B1 ;  /* 0x0000000000017941 */ /* 0x000fea0003800200 */
.L_x_804:
[----:B------:R-:W-:Y:S01]  /*5f070*/  LOP3.LUT P1, RZ, R52, 0xff, RZ, 0xc0, !PT ;  /* 0x000000ff34ff7812 */ /* 0x000fe2000782c0ff */
[----:B------:R-:W-:Y:S01]  /*5f080*/  BSSY.RECONVERGENT B1, `(.L_x_806) ;  /* 0x0000010000017945 */ /* 0x000fe20003800200 */
[----:B------:R-:W-:-:S11]  /*5f090*/  IMAD.MOV.U32 R20, RZ, RZ, R21 ;  /* 0x000000ffff147224 */ /* 0x000fd600078e0015 */
[----:B------:R-:W-:Y:S05]  /*5f0a0*/  @!P1 BRA `(.L_x_807) ;  /* 0x0000000000349947 */ /* 0x000fea0003800000 */
[----:B------:R-:W-:Y:S01]  /*5f0b0*/  BSSY.RECONVERGENT B2, `(.L_x_808) ;  /* 0x000000b000027945 */ /* 0x000fe20003800200 */
[----:B------:R-:W-:Y:S01]  /*5f0c0*/  IMAD.MOV.U32 R20, RZ, RZ, RZ ;  /* 0x000000ffff147224 */ /* 0x000fe200078e00ff */
[----:B------:R-:W-:-:S07]  /*5f0d0*/  PRMT R24, R52, 0x7610, R24 ;  /* 0x0000761034187816 */ /* 0x000fce0000000018 */
.L_x_809:
        /* <DEDUP_REMOVED lines=9> */
.L_x_808:
[----:B------:R-:W-:-:S07]  /*5f170*/  IMAD.MOV.U32 R20, RZ, RZ, R25 ;  /* 0x000000ffff147224 */ /* 0x000fce00078e0019 */
.L_x_807:
[----:B------:R-:W-:Y:S05]  /*5f180*/  BSYNC.RECONVERGENT B1 ;  /* 0x0000000000017941 */ /* 0x000fea0003800200 */
.L_x_806:
[----:B------:R-:W-:-:S05]  /*5f190*/  IMAD.IADD R36, R1, 0x1, R20 ;  /* 0x0000000101247824 */ /* 0x000fca00078e0214 */
[----:B------:R0:W-:Y:S04]  /*5f1a0*/  STL.U8 [R36+0x48], RZ ;  /* 0x000048ff24007387 */ /* 0x0001e80000100000 */
[----:B------:R-:W2:Y:S04]  /*5f1b0*/  LDL.128 R24, [R1+0x60] ;  /* 0x0000600001187983 */ /* 0x000ea80000100c00 */
[----:B------:R-:W3:Y:S04]  /*5f1c0*/  LDL.64 R20, [R1+0x48] ;  /* 0x0000480001147983 */ /* 0x000ee80000100a00 */
[----:B------:R-:W4:Y:S04]  /*5f1d0*/  LDL.128 R28, [R1+0x50] ;  /* 0x00005000011c7983 */ /* 0x000f280000100c00 */
        /* <DEDUP_REMOVED lines=8> */
[----:B---3--:R-:W-:Y:S02]  /*5f260*/  PRMT R24, R20, 0x7772, RZ ;  /* 0x0000777214187816 */ /* 0x008fe400000000ff */
[----:B------:R-:W-:Y:S02]  /*5f270*/  PRMT R131, R21, 0x7773, RZ ;  /* 0x0000777315837816 */ /* 0x000fe400000000ff */
[----:B----4-:R-:W-:-:S02]  /*5f280*/  PRMT R47, R28, 0x7770, RZ ;  /* 0x000077701c2f7816 */ /* 0x010fc400000000ff */
[C---:B------:R-:W-:Y:S02]  /*5f290*/  PRMT R46, R28.reuse, 0x7771, RZ ;  /* 0x000077711c2e7816 */ /* 0x040fe400000000ff */
[C---:B------:R-:W-:Y:S02]  /*5f2a0*/  PRMT R43, R28.reuse, 0x7772, RZ ;  /* 0x000077721c2b7816 */ /* 0x040fe400000000ff */
[----:B------:R-:W-:Y:S02]  /*5f2b0*/  PRMT R44, R28, 0x7773, RZ ;  /* 0x000077731c2c7816 */ /* 0x000fe400000000ff */
[C---:B0-----:R-:W-:Y:S02]  /*5f2c0*/  PRMT R36, R29.reuse, 0x7770, RZ ;  /* 0x000077701d247816 */ /* 0x041fe400000000ff */
[C---:B------:R-:W-:Y:S02]  /*5f2d0*/  PRMT R37, R29.reuse, 0x7771, RZ ;  /* 0x000077711d257816 */ /* 0x040fe400000000ff */
[----:B------:R-:W-:-:S02]  /*5f2e0*/  PRMT R28, R29, 0x7772, RZ ;  /* 0x000077721d1c7816 */ /* 0x000fc400000000ff */
[C---:B------:R-:W-:Y:S02]  /*5f2f0*/  PRMT R134, R35.reuse, 0x7770, RZ ;  /* 0x0000777023867816 */ /* 0x040fe400000000ff */
[C---:B------:R-:W-:Y:S02]  /*5f300*/  PRMT R135, R35.reuse, 0x7771, RZ ;  /* 0x0000777123877816 */ /* 0x040fe400000000ff */
[C---:B------:R-:W-:Y:S02]  /*5f310*/  PRMT R136, R35.reuse, 0x7772, RZ ;  /* 0x0000777223887816 */ /* 0x040fe400000000ff */
[----:B------:R-:W-:Y:S02]  /*5f320*/  PRMT R138, R35, 0x7773, RZ ;  /* 0x00007773238a7816 */ /* 0x000fe400000000ff */
        /* <DEDUP_REMOVED lines=22> */
[----:B------:R-:W-:Y:S02]  /*5f490*/  PRMT R24, R131, 0x7610, R24 ;  /* 0x0000761083187816 */ /* 0x000fe40000000018 */
[C---:B------:R-:W-:Y:S02]  /*5f4a0*/  PRMT R45, R20.reuse, 0x7770, RZ ;  /* 0x00007770142d7816 */ /* 0x040fe400000000ff */
[C---:B------:R-:W-:Y:S02]  /*5f4b0*/  PRMT R31, R20.reuse, 0x7771, RZ ;  /* 0x00007771141f7816 */ /* 0x040fe400000000ff */
[----:B------:R-:W-:-:S02]  /*5f4c0*/  PRMT R25, R20, 0x7773, RZ ;  /* 0x0000777314197816 */ /* 0x000fc400000000ff */
[C---:B------:R-:W-:Y:S02]  /*5f4d0*/  PRMT R27, R21.reuse, 0x7770, RZ ;  /* 0x00007770151b7816 */ /* 0x040fe400000000ff */
[C---:B------:R-:W-:Y:S02]  /*5f4e0*/  PRMT R30, R21.reuse, 0x7771, RZ ;  /* 0x00007771151e7816 */ /* 0x040fe400000000ff */
[----:B------:R-:W-:Y:S02]  /*5f4f0*/  PRMT R26, R21, 0x7772, RZ ;  /* 0x00007772151a7816 */ /* 0x000fe400000000ff */
[----:B------:R-:W-:Y:S02]  /*5f500*/  PRMT R131, R44, 0x7610, R131 ;  /* 0x000076102c837816 */ /* 0x000fe40000000083 */
        /* <DEDUP_REMOVED lines=12> */
[----:B------:R-:W-:Y:S02]  /*5f5d0*/  PRMT R139, R140, 0x7770, RZ ;  /* 0x000077708c8b7816 */ /* 0x000fe400000000ff */
[----:B------:R-:W-:-:S02]  /*5f5e0*/  PRMT R49, R81, 0x7610, R49 ;  /* 0x0000761051317816 */ /* 0x000fc40000000031 */
[----:B------:R-:W-:Y:S02]  /*5f5f0*/  PRMT R78, R51, 0x7610, R78 ;  /* 0x00007610334e7816 */ /* 0x000fe4000000004e */
[----:B------:R-:W-:Y:S02]  /*5f600*/  PRMT R43, R129, 0x7610, R43 ;  /* 0x00007610812b7816 */ /* 0x000fe4000000002b */
[----:B------:R-:W-:Y:S02]  /*5f610*/  PRMT R140, R140, 0x7771, RZ ;  /* 0x000077718c8c7816 */ /* 0x000fe400000000ff */
[----:B------:R-:W-:Y:S02]  /*5f620*/  PRMT R81, R20, 0x7610, R81 ;  /* 0x0000761014517816 */ /* 0x000fe40000000051 */
[----:B------:R-:W-:Y:S02]  /*5f630*/  PRMT R51, R21, 0x7610, R51 ;  /* 0x0000761015337816 */ /* 0x000fe40000000033 */
[----:B------:R-:W-:-:S02]  /*5f640*/  PRMT R129, R34, 0x7610, R129 ;  /* 0x0000761022817816 */ /* 0x000fc40000000081 */
[----:B-1----:R-:W-:-:S07]  /*5f650*/  PRMT R141, R136, 0x7610, R141 ;  /* 0x00007610888d7816 */ /* 0x002fce000000008d */
.L_x_797:
[----:B------:R-:W-:Y:S05]  /*5f660*/  BSYNC.RECONVERGENT B0 ;  /* 0x0000000000007941 */ /* 0x000fea0003800200 */
.L_x_796:
        /* <DEDUP_REMOVED lines=61> */
.L_x_811:
[----:B------:R-:W-:Y:S05]  /*5fa40*/  BSYNC.RECONVERGENT B0 ;  /* 0x0000000000007941 */ /* 0x000fea0003800200 */
.L_x_810:
        /* <DEDUP_REMOVED lines=12> */
[----:B------:R-:W-:Y:S02]  /*5fb10*/  LOP3.LUT R2, R45, 0xff, RZ, 0xc0, !PT ;  /* 0x000000ff2d027812 */ /* 0x000fe400078ec0ff */
[----:B------:R-:W-:Y:S01]  /*5fb20*/  LOP3.LUT R21, R53, 0xff, RZ, 0xc0, !PT ;  /* 0x000000ff35157812 */ /* 0x000fe200078ec0ff */
[----:B------:R-:W-:Y:S01]  /*5fb30*/  IMAD.U32 R34, R64, 0x10000, RZ ;  /* 0x0001000040227824 */ /* 0x000fe200078e00ff */
[----:B------:R-:W-:Y:S02]  /*5fb40*/  LOP3.LUT R55, R36, 0xffff, RZ, 0xc0, !PT ;  /* 0x0000ffff24377812 */ /* 0x000fe400078ec0ff */
[----:B------:R-:W-:Y:S02]  /*5fb50*/  LOP3.LUT R27, R132, 0xff, RZ, 0xc0, !PT ;  /* 0x000000ff841b7812 */ /* 0x000fe400078ec0ff */
[----:B------:R-:W-:-:S02]  /*5fb60*/  PRMT R2, R31, 0x7604, R2 ;  /* 0x000076041f027816 */ /* 0x000fc40000000002 */
[----:B------:R-:W-:Y:S02]  /*5fb70*/  LOP3.LUT R3, R3, 0xff0000, RZ, 0xc0, !PT ;  /* 0x00ff000003037812 */ /* 0x000fe400078ec0ff */
[----:B------:R-:W-:Y:S02]  /*5fb80*/  PRMT R21, R30, 0x7604, R21 ;  /* 0x000076041e157816 */ /* 0x000fe40000000015 */
[----:B------:R-:W-:Y:S01]  /*5fb90*/  LOP3.LUT R20, R20, 0xff0000, RZ, 0xc0, !PT ;  /* 0x00ff000014147812 */ /* 0x000fe200078ec0ff */
[----:B------:R-:W-:Y:S01]  /*5fba0*/  IMAD.IADD R2, R2, 0x1, R3 ;  /* 0x0000000102027824 */ /* 0x000fe200078e0203 */
[----:B------:R-:W-:Y:S02]  /*5fbb0*/  LOP3.LUT R35, R55, 0xff, RZ, 0xc0, !PT ;  /* 0x000000ff37237812 */ /* 0x000fe400078ec0ff */
[----:B------:R-:W-:Y:S01]  /*5fbc0*/  LOP3.LUT R67, R29, 0xffff, RZ, 0xc0, !PT ;  /* 0x0000ffff1d437812 */ /* 0x000fe200078ec0ff */
[----:B------:R-:W-:Y:S01]  /*5fbd0*/  IMAD.IADD R3, R21, 0x1, R20 ;  /* 0x0000000115037824 */ /* 0x000fe200078e0214 */
[----:B------:R-:W-:-:S02]  /*5fbe0*/  PRMT R26, R46, 0x7604, R27 ;  /* 0x000076042e1a7816 */ /* 0x000fc4000000001b */
[----:B------:R-:W-:Y:S01]  /*5fbf0*/  LOP3.LUT R65, R38, 0xffff, RZ, 0xc0, !PT ;  /* 0x0000ffff26417812 */ /* 0x000fe200078ec0ff */
[----:B------:R-:W-:Y:S01]  /*5fc00*/  IMAD.U32 R21, R67, 0x10000, RZ ;  /* 0x0001000043157824 */ /* 0x000fe200078e00ff */
[----:B------:R-:W-:Y:S02]  /*5fc10*/  LOP3.LUT R27, R28, 0xff0000, RZ, 0xc0, !PT ;  /* 0x00ff00001c1b7812 */ /* 0x000fe400078ec0ff */
[----:B------:R-:W-:Y:S02]  /*5fc20*/  PRMT R35, R44, 0x7604, R35 ;  /* 0x000076042c237816 */ /* 0x000fe40000000023 */
[----:B------:R-:W-:Y:S01]  /*5fc30*/  LOP3.LUT R34, R34, 0xff0000, RZ, 0xc0, !PT ;  /* 0x00ff000022227812 */ /* 0x000fe200078ec0ff */
[----:B------:R-:W-:Y:S01]  /*5fc40*/  IMAD.IADD R26, R26, 0x1, R27 ;  /* 0x000000011a1a7824 */ /* 0x000fe200078e021b */
[----:B------:R-:W-:Y:S02]  /*5fc50*/  LOP3.LUT R80, R80, 0xffff, RZ, 0xc0, !PT ;  /* 0x0000ffff50507812 */ /* 0x000fe400078ec0ff */
[----:B------:R-:W-:Y:S01]  /*5fc60*/  LOP3.LUT R20, R65, 0xff, RZ, 0xc0, !PT ;  /* 0x000000ff41147812 */ /* 0x000fe200078ec0ff */
[----:B------:R-:W-:Y:S01]  /*5fc70*/  IMAD.IADD R27, R35, 0x1, R34 ;  /* 0x00000001231b7824 */ /* 0x000fe200078e0222 */
[----:B------:R-:W-:-:S02]  /*5fc80*/  LOP3.LUT R34, R80, 0xff, RZ, 0xc0, !PT ;  /* 0x000000ff50227812 */ /* 0x000fc400078ec0ff */
        /* <DEDUP_REMOVED lines=9> */
[----:B------:R-:W-:Y:S01]  /*5fd20*/  IMAD.U32 R66, R141, 0x10000, RZ ;  /* 0x000100008d427824 */ /* 0x000fe200078e00ff */
[----:B------:R-:W-:Y:S01]  /*5fd30*/  LOP3.LUT R21, R139, 0xff, RZ, 0xc0, !PT ;  /* 0x000000ff8b157812 */ /* 0x000fe200078ec0ff */
[----:B------:R-:W-:Y:S01]  /*5fd40*/  IMAD.U32 R28, R68, 0x10000, RZ ;  /* 0x00010000441c7824 */ /* 0x000fe200078e00ff */
[----:B------:R-:W-:Y:S01]  /*5fd50*/  LOP3.LUT R77, R77, 0xffff, RZ, 0xc0, !PT ;  /* 0x0000ffff4d4d7812 */ /* 0x000fe200078ec0ff */
[----:B------:R-:W-:Y:S01]  /*5fd60*/  IMAD.U32 R36, R75, 0x10000, RZ ;  /* 0x000100004b247824 */ /* 0x000fe200078e00ff */
[----:B------:R-:W-:Y:S02]  /*5fd70*/  LOP3.LUT R83, R83, 0xffff, RZ, 0xc0, !PT ;  /* 0x0000ffff53537812 */ /* 0x000fe400078ec0ff */
[----:B------:R-:W-:Y:S02]  /*5fd80*/  PRMT R70, R140, 0x7604, R21 ;  /* 0x000076048c467816 */ /* 0x000fe40000000015 */
[----:B------:R-:W-:-:S02]  /*5fd90*/  LOP3.LUT R29, R77, 0xff, RZ, 0xc0, !PT ;  /* 0x000000ff4d1d7812 */ /* 0x000fc400078ec0ff */
[----:B------:R-:W-:Y:S02]  /*5fda0*/  LOP3.LUT R59, R83, 0xff, RZ, 0xc0, !PT ;  /* 0x000000ff533b7812 */ /* 0x000fe400078ec0ff */
[----:B------:R-:W-:Y:S02]  /*5fdb0*/  LOP3.LUT R39, R35, 0xff0000, RZ, 0xc0, !PT ;  /* 0x00ff000023277812 */ /* 0x000fe400078ec0ff */
[----:B------:R-:W-:Y:S02]  /*5fdc0*/  LOP3.LUT R69, R66, 0xff0000, RZ, 0xc0, !PT ;  /* 0x00ff000042457812 */ /* 0x000fe400078ec0ff */
[----:B------:R-:W-:Y:S01]  /*5fdd0*/  PRMT R29, R48, 0x7604, R29 ;  /* 0x00007604301d7816 */ /* 0x000fe2000000001d */
[----:B------:R1:W2:Y:S01]  /*5fde0*/  SHFL.UP PT, R66, R70, 0x1, RZ ;  /* 0x0420000046427989 */ /* 0x0002a200000e00ff */
        /* <DEDUP_REMOVED lines=26> */
[----:B------:R-:W-:Y:S01]  /*5ff90*/  IMAD.IADD R73, R58, 0x1, R69 ;  /* 0x000000013a497824 */ /* 0x000fe200078e0245 */
[----:B------:R-:W-:Y:S01]  /*5ffa0*/  PRMT R28, R43, 0x7604, R28 ;  /* 0x000076042b1c7816 */ /* 0x000fe2000000001c */
[----:B-----5:R3:W4:Y:S01]  /*5ffb0*/  SHFL.UP PT, R58, R42, 0x1, RZ ;  /* 0x042000002a3a7989 */ /* 0x02072200000e00ff */
[----:B------:R-:W-:Y:S01]  /*5ffc0*/  LOP3.LUT R29, R29, 0xff0000, RZ, 0xc0, !PT ;  /* 0x00ff00001d1d7812 */ /* 0x000fe200078ec0ff */
[----:B------:R-:W-:Y:S01]  /*5ffd0*/  IMAD.IADD R50, R20, 0x1, R21 ;  /* 0x0000000114327824 */ /* 0x000fe200078e0215 */
[----:B------:R-:W-:Y:S01]  /*5ffe0*/  LOP3.LUT R95, R82, 0xffff, RZ, 0xc0, !PT ;  /* 0x0000ffff525f7812 */ /* 0x000fe200078ec0ff */
[----:B------:R3:W0:Y:S01]  /*5fff0*/  SHFL.UP PT, R20, R40, 0x1, RZ ;  /* 0x0420000028147989 */ /* 0x00062200000e00ff */
[----:B------:R-:W-:Y:S01]  /*60000*/  LOP3.LUT R82, R85, 0xffff, RZ, 0xc0, !PT ;  /* 0x0000ffff55527812 */ /* 0x000fe200078ec0ff */
[----:B------:R-:W-:Y:S01]  /*60010*/  IMAD.IADD R72, R28, 0x1, R29 ;  /* 0x000000011c487824 */ /* 0x000fe200078e021d */
[----:B------:R-:W-:Y:S01]  /*60020*/  ISETP.NE.AND P1, PT, R136, 0x1f, PT ;  /* 0x0000001f8800780c */ /* 0x000fe20003f25270 */
        /* <DEDUP_REMOVED lines=8> */
[----:B-1----:R-:W-:Y:S01]  /*600b0*/  IMAD R70, R74, 0x1000000, R3 ;  /* 0x010000004a467824 */ /* 0x002fe200078e0203 */
        /* <DEDUP_REMOVED lines=12> */
[----:B--2---:R-:W-:Y:S01]  /*60180*/  SHF.R.U32.HI R59, RZ, 0x8, R66 ;  /* 0x00000008ff3b7819 */ /* 0x004fe20000011642 */
[----:B------:R-:W-:Y:S01]  /*60190*/  IMAD R3, R138, 0x1000000, R73 ;  /* 0x010000008a037824 */ /* 0x000fe200078e0249 */
[----:B------:R3:W1:Y:S01]  /*601a0*/  SHFL.UP PT, R32, R26, 0x1, RZ ;  /* 0x042000001a207989 */ /* 0x00066200000e00ff */
[----:B------:R-:W-:Y:S01]  /*601b0*/  IMAD R71, R85, 0x1000000, R50 ;  /* 0x0100000055477824 */ /* 0x000fe200078e0232 */
[----:B------:R-:W-:Y:S01]  /*601c0*/  PRMT R50, R59, 0x7604, R66 ;  /* 0x000076043b327816 */ /* 0x000fe20000000042 */
[----:B------:R-:W-:Y:S01]  /*601d0*/  IMAD R72, R130, 0x1000000, R72 ;  /* 0x0100000082487824 */ /* 0x000fe200078e0248 */
[----:B------:R3:W2:Y:S04]  /*601e0*/  SHFL.UP PT, R33, R27, 0x1, RZ ;  /* 0x042000001b217989 */ /* 0x0006a800000e00ff */
[----:B------:R3:W0:Y:S04]  /*601f0*/  SHFL.UP PT, R21, R41, 0x1, RZ ;  /* 0x0420000029157989 */ /* 0x00062800000e00ff */
[----:B------:R3:W0:Y:S04]  /*60200*/  SHFL.UP PT, R36, R28, 0x1, RZ ;  /* 0x042000001c247989 */ /* 0x00062800000e00ff */
[----:B------:R3:W0:Y:S04]  /*60210*/  SHFL.UP PT, R37, R29, 0x1, RZ ;  /* 0x042000001d257989 */ /* 0x00062800000e00ff */
[----:B------:R-:W0:Y:S04]  /*60220*/  SHFL.UP PT, R34, R34, 0x1, RZ ;  /* 0x0420000022227989 */ /* 0x000e2800000e00ff */
[----:B------:R-:W0:Y:S04]  /*60230*/  SHFL.UP PT, R35, R35, 0x1, RZ ;  /* 0x0420000023237989 */ /* 0x000e2800000e00ff */
[----:B------:R-:W0:Y:S04]  /*60240*/  SHFL.UP PT, R2, R2, 0x1, RZ ;  /* 0x0420000002027989 */ /* 0x000e2800000e00ff */
[----:B------:R-:W0:Y:S04]  /*60250*/  SHFL.UP PT, R3, R3, 0x1, RZ ;  /* 0x0420000003037989 */ /* 0x000e2800000e00ff */
[----:B------:R3:W0:Y:S04]  /*60260*/  SHFL.UP PT, R38, R69, 0x1, RZ ;  /* 0x0420000045267989 */ /* 0x00062800000e00ff */
[----:B------:R3:W0:Y:S04]  /*60270*/  SHFL.UP PT, R39, R70, 0x1, RZ ;  /* 0x0420000046277989 */ /* 0x00062800000e00ff */
[----:B------:R-:W0:Y:S04]  /*60280*/  SHFL.UP PT, R24, R24, 0x1, RZ ;  /* 0x0420000018187989 */ /* 0x000e2800000e00ff */
[----:B------:R-:W0:Y:S04]  /*60290*/  SHFL.UP PT, R25, R25, 0x1, RZ ;  /* 0x0420000019197989 */ /* 0x000e2800000e00ff */
[----:B------:R3:W0:Y:S04]  /*602a0*/  SHFL.UP PT, R26, R71, 0x1, RZ ;  /* 0x04200000471a7989 */ /* 0x00062800000e00ff */
[----:B------:R3:W0:Y:S01]  /*602b0*/  SHFL.UP PT, R27, R72, 0x1, RZ ;  /* 0x04200000481b7989 */ /* 0x00062200000e00ff */
[----:B-12-4-:R-:W-:Y:S05]  /*602c0*/  @P1 BRA `(.L_x_813) ;  /* 0x0000000000f41947 */ /* 0x016fea0003800000 */
[----:B------:R-:W-:Y:S02]  /*602d0*/  LOP3.LUT R30, R30, 0xffff, RZ, 0xc0, !PT ;  /* 0x0000ffff1e1e7812 */ /* 0x000fe400078ec0ff */
[----:B---3--:R-:W-:Y:S02]  /*602e0*/  PRMT R69, R64, 0x3340, R92 ;  /* 0x0000334040457816 */ /* 0x008fe4000000005c */
[----:B------:R-:W-:Y:S02]  /*602f0*/  LOP3.LUT R64, R31, 0xffff, RZ, 0xc0, !PT ;  /* 0x0000ffff1f407812 */ /* 0x000fe400078ec0ff */
[----:B------:R-:W-:Y:S02]  /*60300*/  PRMT R31, R53, 0x3340, R30 ;  /* 0x00003340351f7816 */ /* 0x000fe4000000001e */
[----:B------:R-:W-:Y:S02]  /*60310*/  LOP3.LUT R30, R47, 0xffff, RZ, 0xc0, !PT ;  /* 0x0000ffff2f1e7812 */ /* 0x000fe400078ec0ff */
[----:B------:R-:W-:-:S02]  /*60320*/  LOP3.LUT R53, R46, 0xffff, RZ, 0xc0, !PT ;  /* 0x0000ffff2e357812 */ /* 0x000fc400078ec0ff */
[----:B------:R-:W-:Y:S02]  /*60330*/  LOP3.LUT R48, R48, 0xffff, RZ, 0xc0, !PT ;  /* 0x0000ffff30307812 */ /* 0x000fe400078ec0ff */
[----:B------:R-:W-:Y:S02]  /*60340*/  PRMT R46, R65, 0x3340, R30 ;  /* 0x00003340412e7816 */ /* 0x000fe4000000001e */
[----:B------:R-:W-:Y:S02]  /*60350*/  LOP3.LUT R30, R43, 0xffff, RZ, 0xc0, !PT ;  /* 0x0000ffff2b1e7812 */ /* 0x000fe400078ec0ff */
[----:B------:R-:W-:Y:S02]  /*60360*/  PRMT R77, R77, 0x3340, R48 ;  /* 0x000033404d4d7816 */ /* 0x000fe40000000030 */
[----:B0-----:R-:W-:Y:S02]  /*60370*/  SHF.R.U32.HI R43, RZ, 0x5, R104 ;  /* 0x00000005ff2b7819 */ /* 0x001fe40000011668 */
[----:B------:R-:W-:-:S02]  /*60380*/  PRMT R48, R91, 0x3340, R30 ;  /* 0x000033405b307816 */ /* 0x000fc4000000001e */
[----:B------:R-:W-:Y:S01]  /*60390*/  LOP3.LUT R30, R51, 0xffff, RZ, 0xc0, !PT ;  /* 0x0000ffff331e7812 */ /* 0x000fe200078ec0ff */
[----:B------:R-:W-:Y:S01]  /*603a0*/  IMAD R47, R43, 0x48, R62 ;  /* 0x000000482b2f7824 */ /* 0x000fe200078e023e */
[----:B------:R-:W-:Y:S02]  /*603b0*/  PRMT R54, R54, 0x3340, R74 ;  /* 0x0000334036367816 */ /* 0x000fe4000000004a */
[----:B------:R-:W-:Y:S02]  /*603c0*/  PRMT R52, R52, 0x3340, R93 ;  /* 0x0000334034347816 */ /* 0x000fe4000000005d */
[----:B------:R-:W-:Y:S01]  /*603d0*/  PRMT R45, R45, 0x3340, R64 ;  /* 0x000033402d2d7816 */ /* 0x000fe20000000040 */
[----:B------:R0:W-:Y:S01]  /*603e0*/  STS.64 [R47], R28 ;  /* 0x0000001c2f007388 */ /* 0x0001e20000000a00 */
[----:B------:R-:W-:Y:S02]  /*603f0*/  LOP3.LUT R44, R44, 0xffff, RZ, 0xc0, !PT ;  /* 0x0000ffff2c2c7812 */ /* 0x000fe400078ec0ff */
[----:B------:R-:W-:Y:S01]  /*60400*/  LOP3.LUT R84, R84, 0xffff, RZ, 0xc0, !PT ;  /* 0x0000ffff54547812 */ /* 0x000fe200078ec0ff */
[----:B------:R-:W-:Y:S01]  /*60410*/  STS.64 [R47+0x40], R40 ;  /* 0x000040282f007388 */ /* 0x000fe20000000a00 */
[----:B------:R-:W-:-:S02]  /*60420*/  LOP3.LUT R49, R49, 0xffff, RZ, 0xc0, !PT ;  /* 0x0000ffff31317812 */ /* 0x000fc400078ec0ff */
[----:B------:R-:W-:Y:S01]  /*60430*/  LOP3.LUT R87, R87, 0xffff, RZ, 0xc0, !PT ;  /* 0x0000ffff57577812 */ /* 0x000fe200078ec0ff */
[----:B------:R-:W-:Y:S01]  /*60440*/  STS [R47+0x3c], R42 ;  /* 0x00003c2a2f007388 */ /* 0x000fe20000000800 */
[----:B------:R-:W-:Y:S02]  /*60450*/  LOP3.LUT R135, R135, 0xffff, RZ, 0xc0, !PT ;  /* 0x0000ffff87877812 */ /* 0x000fe400078ec0ff */
[----:B------:R-:W-:Y:S02]  /*60460*/  PRMT R64, R81, 0x3340, R30 ;  /* 0x0000334051407816 */ /* 0x000fe4000000001e */
[----:B------:R-:W-:Y:S02]  /*60470*/  PRMT R31, R31, 0x5410, R54 ;  /* 0x000054101f1f7816 */ /* 0x000fe40000000036 */
[----:B------:R-:W-:Y:S02]  /*60480*/  PRMT R30, R45, 0x5410, R52 ;  /* 0x000054102d1e7816 */ /* 0x000fe40000000034 */
[----:B------:R-:W-:-:S02]  /*60490*/  PRMT R44, R55, 0x3340, R44 ;  /* 0x00003340372c7816 */ /* 0x000fc4000000002c */
[----:B------:R-:W-:Y:S01]  /*604a0*/  PRMT R137, R137, 0x3340, R131 ;  /* 0x0000334089897816 */ /* 0x000fe20000000083 */
[----:B------:R1:W-:Y:S01]  /*604b0*/  STS.64 [R47+0x8], R30 ;  /* 0x0000081e2f007388 */ /* 0x0003e20000000a00 */
        /* <DEDUP_REMOVED lines=13> */
[----:B0-----:R-:W-:Y:S02]  /*60590*/  PRMT R29, R44, 0x5410, R69 ;  /* 0x000054102c1d7816 */ /* 0x001fe40000000045 */
[----:B------:R-:W-:Y:S02]  /*605a0*/  PRMT R139, R140, 0x7604, R139 ;  /* 0x000076048c8b7816 */ /* 0x000fe4000000008b */
[----:B------:R-:W-:Y:S02]  /*605b0*/  PRMT R28, R132, 0x5410, R137 ;  /* 0x00005410841c7816 */ /* 0x000fe40000000089 */
[----:B-1----:R-:W-:Y:S01]  /*605c0*/  PRMT R31, R77, 0x5410, R68 ;  /* 0x000054104d1f7816 */ /* 0x002fe20000000044 */
        /* <DEDUP_REMOVED lines=12> */
[----:B------:R1:W-:Y:S02]  /*60690*/  STS.64 [R47+0x30], R44 ;  /* 0x0000302c2f007388 */ /* 0x0003e40000000a00 */
.L_x_813:
[----:B------:R-:W-:Y:S05]  /*606a0*/  BSYNC.RECONVERGENT B0 ;  /* 0x0000000000007941 */ /* 0x000fea0003800200 */
.L_x_812:
        /* <DEDUP_REMOVED lines=11> */
[----:B------:R-:W-:Y:S01]  /*60760*/  STL.U16 [R1+0xc8], R50 ;  /* 0x0000c83201007387 */ /* 0x000fe20000100400 */
[--C-:B------:R-:W-:Y:S02]  /*60770*/  SHF.R.U32.HI R123, RZ, 0x18, R26.reuse ;  /* 0x00000018ff7b7819 */ /* 0x100fe4000001161a */
[----:B------:R-:W-:Y:S01]  /*60780*/  SHF.R.U32.HI R126, RZ, 0x8, R26 ;  /* 0x00000008ff7e7819 */ /* 0x000fe2000001161a */
[----:B------:R-:W-:Y:S01]  /*60790*/  STL.64 [R1+0xd0], R20 ;  /* 0x0000d01401007387 */ /* 0x000fe20000100a00 */
[C---:B------:R-:W-:Y:S02]  /*607a0*/  PRMT R159, R26.reuse, 0x7610, R159 ;  /* 0x000076101a9f7816 */ /* 0x040fe4000000009f */
[----:B------:R-:W-:Y:S01]  /*607b0*/  PRMT R158, R26, 0x7632, R158 ;  /* 0x000076321a9e7816 */ /* 0x000fe2000000009e */
[----:B-1-3--:R-:W0:Y:S01]  /*607c0*/  LDS.128 R28, [R62+0x50] ;  /* 0x000050003e1c7984 */ /* 0x00ae220000000c00 */
[----:B------:R-:W-:-:S02]  /*607d0*/  SHF.R.U32.HI R67, RZ, 0x18, R27 ;  /* 0x00000018ff437819 */ /* 0x000fc4000001161b */
[----:B------:R-:W-:Y:S01]  /*607e0*/  SHF.R.U32.HI R122, RZ, 0x8, R27 ;  /* 0x00000008ff7a7819 */ /* 0x000fe2000001161b */
[----:B------:R-:W1:Y:S01]  /*607f0*/  LDS.128 R92, [R62+0x60] ;  /* 0x000060003e5c7984 */ /* 0x000e620000000c00 */
[C---:B------:R-:W-:Y:S02]  /*60800*/  PRMT R157, R27.reuse, 0x7610, R157 ;  /* 0x000076101b9d7816 */ /* 0x040fe4000000009d */
[----:B------:R-:W-:Y:S01]  /*60810*/  PRMT R156, R27, 0x7632, R156 ;  /* 0x000076321b9c7816 */ /* 0x000fe2000000009c */
[----:B------:R-:W-:Y:S01]  /*60820*/  LDS.128 R40, [R62+0x70] ;  /* 0x000070003e287984 */ /* 0x000fe20000000c00 */
[--C-:B------:R-:W-:Y:S02]  /*60830*/  SHF.R.U32.HI R141, RZ, 0x18, R32.reuse ;  /* 0x00000018ff8d7819 */ /* 0x100fe40000011620 */
[----:B------:R-:W-:Y:S01]  /*60840*/  SHF.R.U32.HI R142, RZ, 0x8, R32 ;  /* 0x00000008ff8e7819 */ /* 0x000fe20000011620 */
[----:B------:R-:W2:Y:S01]  /*60850*/  LDS.64 R64, [R62+0x8] ;  /* 0x000008003e407984 */ /* 0x000ea20000000a00 */
[----:B------:R-:W-:-:S02]  /*60860*/  PRMT R171, R32, 0x7610, R171 ;  /* 0x0000761020ab7816 */ /* 0x000fc400000000ab */
[----:B------:R-:W-:Y:S01]  /*60870*/  PRMT R170, R32, 0x7632, R170 ;  /* 0x0000763220aa7816 */ /* 0x000fe200000000aa */
[----:B------:R-:W-:Y:S01]  /*60880*/  LDS.128 R52, [R62+0x10] ;  /* 0x000010003e347984 */ /* 0x000fe20000000c00 */
[--C-:B------:R-:W-:Y:S02]  /*60890*/  SHF.R.U32.HI R139, RZ, 0x18, R33.reuse ;  /* 0x00000018ff8b7819 */ /* 0x100fe40000011621 */
[----:B------:R-:W-:Y:S01]  /*608a0*/  SHF.R.U32.HI R140, RZ, 0x8, R33 ;  /* 0x00000008ff8c7819 */ /* 0x000fe20000011621 */
[----:B------:R-:W-:Y:S01]  /*608b0*/  LDS.64 R50, [R62] ;  /* 0x000000003e327984 */ /* 0x000fe20000000a00 */
[C---:B------:R-:W-:Y:S02]  /*608c0*/  PRMT R169, R33.reuse, 0x7610, R169 ;  /* 0x0000761021a97816 */ /* 0x040fe400000000a9 */
[----:B------:R-:W-:Y:S01]  /*608d0*/  PRMT R168, R33, 0x7632, R168 ;  /* 0x0000763221a87816 */ /* 0x000fe200000000a8 */
[----:B------:R-:W3:Y:S01]  /*608e0*/  LDS R176, [R62+0x84] ;  /* 0x000084003eb07984 */ /* 0x000ee20000000800 */
[----:B------:R-:W-:-:S02]  /*608f0*/  SHF.R.U32.HI R137, RZ, 0x18, R34 ;  /* 0x00000018ff897819 */ /* 0x000fc40000011622 */
[----:B------:R-:W-:Y:S01]  /*60900*/  SHF.R.U32.HI R138, RZ, 0x8, R34 ;  /* 0x00000008ff8a7819 */ /* 0x000fe20000011622 */
[----:B------:R-:W4:Y:S01]  /*60910*/  LDS.64 R130, [R62+0x88] ;  /* 0x000088003e827984 */ /* 0x000f220000000a00 */
[C---:B------:R-:W-:Y:S02]  /*60920*/  PRMT R167, R34.reuse, 0x7610, R167 ;  /* 0x0000761022a77816 */ /* 0x040fe400000000a7 */
[----:B------:R-:W-:Y:S01]  /*60930*/  PRMT R166, R34, 0x7632, R166 ;  /* 0x0000763222a67816 */ /* 0x000fe200000000a6 */
[----:B------:R-:W-:Y:S01]  /*60940*/  LDS.U16 R196, [R62+0x80] ;  /* 0x000080003ec47984 */ /* 0x000fe20000000400 */
[--C-:B------:R-:W-:Y:S02]  /*60950*/  SHF.R.U32.HI R133, RZ, 0x18, R35.reuse ;  /* 0x00000018ff857819 */ /* 0x100fe40000011623 */
[----:B------:R-:W-:Y:S01]  /*60960*/  SHF.R.U32.HI R136, RZ, 0x8, R35 ;  /* 0x00000008ff887819 */ /* 0x000fe20000011623 */
[----:B------:R-:W-:Y:S01]  /*60970*/  STL [R1+0xcc], R58 ;  /* 0x0000cc3a01007387 */ /* 0x000fe20000100800 */
[----:B------:R-:W-:-:S02]  /*60980*/  PRMT R165, R35, 0x7610, R165 ;  /* 0x0000761023a57816 */ /* 0x000fc400000000a5 */
[----:B------:R-:W-:Y:S01]  /*60990*/  PRMT R164, R35, 0x7632, R164 ;  /* 0x0000763223a47816 */ /* 0x000fe200000000a4 */
[----:B0-----:R-:W-:Y:S01]  /*609a0*/  IMAD.MOV.U32 R24, RZ, RZ, R30 ;  /* 0x000000ffff187224 */ /* 0x001fe200078e001e */
[----:B------:R2:W-:Y:S01]  /*609b0*/  STL.64 [R1+0x318], R28 ;  /* 0x0003181c01007387 */ /* 0x0005e20000100a00 */
[----:B------:R-:W-:Y:S01]  /*609c0*/  IMAD.MOV.U32 R25, RZ, RZ, R31 ;  /* 0x000000ffff197224 */ /* 0x000fe200078e001f */
[C---:B------:R-:W-:Y:S01]  /*609d0*/  PRMT R177, R28.reuse, 0x7770, RZ ;  /* 0x000077701cb17816 */ /* 0x040fe200000000ff */
[----:B-1----:R-:W-:Y:S01]  /*609e0*/  IMAD.MOV.U32 R26, RZ, RZ, R92 ;  /* 0x000000ffff1a7224 */ /* 0x002fe200078e005c */
[C---:B------:R-:W-:Y:S01]  /*609f0*/  PRMT R195, R28.reuse, 0x7771, RZ ;  /* 0x000077711cc37816 */ /* 0x040fe200000000ff */
[----:B------:R-:W-:Y:S01]  /*60a00*/  IMAD.MOV.U32 R27, RZ, RZ, R93 ;  /* 0x000000ffff1b7224 */ /* 0x000fe200078e005d */
[C---:B------:R-:W-:Y:S01]  /*60a10*/  PRMT R194, R28.reuse, 0x7772, RZ ;  /* 0x000077721cc27816 */ /* 0x040fe200000000ff */
[----:B------:R-:W0:Y:S01]  /*60a20*/  LDS.128 R32, [R62+0x30] ;  /* 0x000030003e207984 */ /* 0x000e220000000c00 */
[----:B------:R-:W-:-:S02]  /*60a30*/  PRMT R193, R28, 0x7773, RZ ;  /* 0x000077731cc17816 */ /* 0x000fc400000000ff */
[C---:B------:R-:W-:Y:S01]  /*60a40*/  PRMT R186, R29.reuse, 0x7770, RZ ;  /* 0x000077701dba7816 */ /* 0x040fe200000000ff */
[----:B------:R1:W-:Y:S01]  /*60a50*/  STL.128 [R1+0x320], R24 ;  /* 0x0003201801007387 */ /* 0x0003e20000100c00 */
[C---:B------:R-:W-:Y:S01]  /*60a60*/  PRMT R185, R29.reuse, 0x7771, RZ ;  /* 0x000077711db97816 */ /* 0x040fe200000000ff */
[----:B--2---:R-:W-:Y:S01]  /*60a70*/  IMAD.MOV.U32 R28, RZ, RZ, R64 ;  /* 0x000000ffff1c7224 */ /* 0x004fe200078e0040 */
[C---:B------:R-:W-:Y:S01]  /*60a80*/  PRMT R178, R29.reuse, 0x7772, RZ ;  /* 0x000077721db27816 */ /* 0x040fe200000000ff */
[----:B------:R-:W-:Y:S01]  /*60a90*/  STL.64 [R1+0x340], R42 ;  /* 0x0003402a01007387 */ /* 0x000fe20000100a00 */
[----:B------:R-:W-:Y:S01]  /*60aa0*/  PRMT R117, R29, 0x7773, RZ ;  /* 0x000077731d757816 */ /* 0x000fe200000000ff */
[----:B------:R-:W-:Y:S01]  /*60ab0*/  IMAD.MOV.U32 R29, RZ, RZ, R65 ;  /* 0x000000ffff1d7224 */ /* 0x000fe200078e0041 */
[C---:B------:R-:W-:Y:S01]  /*60ac0*/  PRMT R114, R30.reuse, 0x7770, RZ ;  /* 0x000077701e727816 */ /* 0x040fe200000000ff */
[----:B------:R-:W-:Y:S01]  /*60ad0*/  STL.64 [R1+0xc0], R2 ;  /* 0x0000c00201007387 */ /* 0x000fe20000100a00 */
[----:B------:R-:W-:-:S02]  /*60ae0*/  PRMT R112, R30, 0x7771, RZ ;  /* 0x000077711e707816 */ /* 0x000fc400000000ff */
[C---:B------:R-:W-:Y:S01]  /*60af0*/  PRMT R183, R30.reuse, 0x7772, RZ ;  /* 0x000077721eb77816 */ /* 0x040fe200000000ff */
[----:B---3--:R-:W-:Y:S01]  /*60b00*/  STL [R1+0x34c], R176 ;  /* 0x00034cb001007387 */ /* 0x008fe20000100800 */
[----:B------:R-:W-:Y:S01]  /*60b10*/  PRMT R182, R30, 0x7773, RZ ;  /* 0x000077731eb67816 */ /* 0x000fe200000000ff */
[----:B------:R-:W-:Y:S01]  /*60b20*/  IMAD.MOV.U32 R30, RZ, RZ, R52 ;  /* 0x000000ffff1e7224 */ /* 0x000fe200078e0034 */
        /* <DEDUP_REMOVED lines=10> */
[C---:B------:R-:W-:Y:S01]  /*60bd0*/  PRMT R80, R40.reuse, 0x7771, RZ ;  /* 0x0000777128507816 */ /* 0x040fe200000000ff */
[----:B----4-:R-:W-:Y:S01]  /*60be0*/  STL.64 [R1+0x350], R130 ;  /* 0x0003508201007387 */ /* 0x010fe20000100a00 */
[----:B------:R-:W-:-:S02]  /*60bf0*/  PRMT R78, R40, 0x7772, RZ ;  /* 0x00007772284e7816 */ /* 0x000fc400000000ff */
[----:B------:R-:W-:Y:S01]  /*60c00*/  PRMT R79, R40, 0x7773, RZ ;  /* 0x00007773284f7816 */ /* 0x000fe200000000ff */
[----:B------:R-:W-:Y:S01]  /*60c10*/  STL.128 [R1+0x330], R24 ;  /* 0x0003301801007387 */ /* 0x000fe20000100c00 */
[C---:B------:R-:W-:Y:S01]  /*60c20*/  PRMT R77, R41.reuse, 0x7770, RZ ;  /* 0x00007770294d7816 */ /* 0x040fe200000000ff */
[----:B------:R-:W-:Y:S01]  /*60c30*/  IMAD.MOV.U32 R40, RZ, RZ, R54 ;  /* 0x000000ffff287224 */ /* 0x000fe200078e0036 */
[C---:B------:R-:W-:Y:S01]  /*60c40*/  PRMT R76, R41.reuse, 0x7771, RZ ;  /* 0x00007771294c7816 */ /* 0x040fe200000000ff */
[----:B------:R-:W1:Y:S01]  /*60c50*/  LDS.128 R24, [R62+0x20] ;  /* 0x000020003e187984 */ /* 0x000e620000000c00 */
[C---:B------:R-:W-:Y:S02]  /*60c60*/  PRMT R74, R41.reuse, 0x7772, RZ ;  /* 0x00007772294a7816 */ /* 0x040fe400000000ff */
[----:B------:R-:W-:Y:S01]  /*60c70*/  PRMT R75, R41, 0x7773, RZ ;  /* 0x00007773294b7816 */ /* 0x000fe200000000ff */
[----:B------:R-:W-:Y:S01]  /*60c80*/  STL.128 [R1+0x120], R28 ;  /* 0x0001201c01007387 */ /* 0x000fe20000100c00 */
[C---:B------:R-:W-:Y:S01]  /*60c90*/  PRMT R49, R42.reuse, 0x7770, RZ ;  /* 0x000077702a317816 */ /* 0x040fe200000000ff */
[----:B------:R-:W-:Y:S01]  /*60ca0*/  IMAD.MOV.U32 R41, RZ, RZ, R55 ;  /* 0x000000ffff297224 */ /* 0x000fe200078e0037 */
[C---:B------:R-:W-:Y:S01]  /*60cb0*/  PRMT R48, R42.reuse, 0x7771, RZ ;  /* 0x000077712a307816 */ /* 0x040fe200000000ff */
[----:B------:R-:W2:Y:S01]  /*60cc0*/  LDS.128 R28, [R62+0x40] ;  /* 0x000040003e1c7984 */ /* 0x000ea20000000c00 */
[----:B------:R-:W-:-:S02]  /*60cd0*/  PRMT R46, R42, 0x7772, RZ ;  /* 0x000077722a2e7816 */ /* 0x000fc400000000ff */
[----:B------:R-:W-:Y:S01]  /*60ce0*/  PRMT R47, R42, 0x7773, RZ ;  /* 0x000077732a2f7816 */ /* 0x000fe200000000ff */
[----:B0-----:R-:W-:Y:S01]  /*60cf0*/  STL [R1+0x154], R35 ;  /* 0x0001542301007387 */ /* 0x001fe20000100800 */
[C---:B------:R-:W-:Y:S02]  /*60d00*/  PRMT R45, R43.reuse, 0x7770, RZ ;  /* 0x000077702b2d7816 */ /* 0x040fe400000000ff */
[C---:B------:R-:W-:Y:S01]  /*60d10*/  PRMT R44, R43.reuse, 0x7771, RZ ;  /* 0x000077712b2c7816 */ /* 0x040fe200000000ff */
[----:B------:R-:W-:Y:S01]  /*60d20*/  STL.128 [R1+0x90], R36 ;  /* 0x0000902401007387 */ /* 0x000fe20000100c00 */
[C---:B------:R-:W-:Y:S02]  /*60d30*/  PRMT R202, R43.reuse, 0x7772, RZ ;  /* 0x000077722bca7816 */ /* 0x040fe400000000ff */
[----:B------:R-:W-:Y:S01]  /*60d40*/  PRMT R111, R43, 0x7773, RZ ;  /* 0x000077732b6f7816 */ /* 0x000fe200000000ff */
[----:B------:R-:W-:Y:S01]  /*60d50*/  STL.64 [R1+0x118], R50 ;  /* 0x0001183201007387 */ /* 0x000fe20000100a00 */
[----:B------:R-:W-:-:S02]  /*60d60*/  PRMT R91, R94, 0x7770, RZ ;  /* 0x000077705e5b7816 */ /* 0x000fc400000000ff */
[C---:B------:R-:W-:Y:S02]  /*60d70*/  PRMT R82, R94.reuse, 0x7771, RZ ;  /* 0x000077715e527816 */ /* 0x040fe400000000ff */
[C---:B------:R-:W-:Y:S02]  /*60d80*/  PRMT R192, R94.reuse, 0x7772, RZ ;  /* 0x000077725ec07816 */ /* 0x040fe400000000ff */
[----:B------:R-:W-:Y:S02]  /*60d90*/  PRMT R191, R94, 0x7773, RZ ;  /* 0x000077735ebf7816 */ /* 0x000fe400000000ff */
[C---:B------:R-:W-:Y:S02]  /*60da0*/  PRMT R116, R34.reuse, 0x7770, RZ ;  /* 0x0000777022747816 */ /* 0x040fe400000000ff */
[----:B------:R-:W-:Y:S02]  /*60db0*/  SHF.R.U64 R115, R34, 0x8, R35 ;  /* 0x0000000822737819 */ /* 0x000fe40000001223 */
[----:B------:R-:W-:-:S02]  /*60dc0*/  PRMT R190, R95, 0x7770, RZ ;  /* 0x000077705fbe7816 */ /* 0x000fc400000000ff */
[C---:B------:R-:W-:Y:S02]  /*60dd0*/  PRMT R189, R95.reuse, 0x7771, RZ ;  /* 0x000077715fbd7816 */ /* 0x040fe400000000ff */
[C---:B------:R-:W-:Y:S02]  /*60de0*/  PRMT R188, R95.reuse, 0x7772, RZ ;  /* 0x000077725fbc7816 */ /* 0x040fe400000000ff */
[----:B------:R-:W-:Y:S01]  /*60df0*/  PRMT R187, R95, 0x7773, RZ ;  /* 0x000077735fbb7816 */ /* 0x000fe200000000ff */
[----:B-1----:R-:W-:Y:S01]  /*60e00*/  IMAD.MOV.U32 R42, RZ, RZ, R24 ;  /* 0x000000ffff2a7224 */ /* 0x002fe200078e0018 */
[C---:B------:R-:W-:Y:S01]  /*60e10*/  PRMT R101, R26.reuse, 0x7770, RZ ;  /* 0x000077701a657816 */ /* 0x040fe200000000ff */
[----:B------:R-:W-:Y:S01]  /*60e20*/  IMAD.MOV.U32 R43, RZ, RZ, R25 ;  /* 0x000000ffff2b7224 */ /* 0x000fe200078e0019 */
[C---:B------:R-:W-:Y:S02]  /*60e30*/  PRMT R100, R26.reuse, 0x7771, RZ ;  /* 0x000077711a647816 */ /* 0x040fe400000000ff */
[----:B------:R-:W-:-:S02]  /*60e40*/  PRMT R99, R26, 0x7772, RZ ;  /* 0x000077721a637816 */ /* 0x000fc400000000ff */
[----:B------:R0:W-:Y:S01]  /*60e50*/  STL.128 [R1+0x130], R40 ;  /* 0x0001302801007387 */ /* 0x0001e20000100c00 */
[----:B------:R-:W-:Y:S02]  /*60e60*/  PRMT R94, R26, 0x7773, RZ ;  /* 0x000077731a5e7816 */ /* 0x000fe400000000ff */
[C---:B------:R-:W-:Y:S01]  /*60e70*/  PRMT R83, R24.reuse, 0x7770, RZ ;  /* 0x0000777018537816 */ /* 0x040fe200000000ff */
[----:B--2---:R-:W-:Y:S01]  /*60e80*/  STL.64 [R1+0x158], R28 ;  /* 0x0001581c01007387 */ /* 0x004fe20000100a00 */
[C---:B------:R-:W-:Y:S02]  /*60e90*/  PRMT R84, R24.reuse, 0x7771, RZ ;  /* 0x0000777118547816 */ /* 0x040fe400000000ff */
[C---:B------:R-:W-:Y:S01]  /*60ea0*/  PRMT R85, R24.reuse, 0x7772, RZ ;  /* 0x0000777218557816 */ /* 0x040fe200000000ff */
[----:B------:R-:W-:Y:S01]  /*60eb0*/  STL.64 [R1+0x310], R30 ;  /* 0x0003101e01007387 */ /* 0x000fe20000100a00 */
[----:B------:R-:W-:Y:S02]  /*60ec0*/  PRMT R86, R24, 0x7773, RZ ;  /* 0x0000777318567816 */ /* 0x000fe400000000ff */
[----:B------:R-:W-:-:S02]  /*60ed0*/  PRMT R24, R115, 0x7604, R116 ;  /* 0x0000760473187816 */ /* 0x000fc40000000074 */
[C---:B------:R-:W-:Y:S02]  /*60ee0*/  PRMT R95, R27.reuse, 0x7770, RZ ;  /* 0x000077701b5f7816 */ /* 0x040fe400000000ff */
[C---:B------:R-:W-:Y:S01]  /*60ef0*/  PRMT R96, R27.reuse, 0x7771, RZ ;  /* 0x000077711b607816 */ /* 0x040fe200000000ff */
[----:B0-----:R-:W-:Y:S01]  /*60f00*/  IMAD.MOV.U32 R40, RZ, RZ, R26 ;  /* 0x000000ffff287224 */ /* 0x001fe200078e001a */
[C---:B------:R-:W-:Y:S01]  /*60f10*/  PRMT R97, R27.reuse, 0x7772, RZ ;  /* 0x000077721b617816 */ /* 0x040fe200000000ff */
[----:B------:R-:W-:Y:S01]  /*60f20*/  IMAD.MOV.U32 R26, RZ, RZ, R50 ;  /* 0x000000ffff1a7224 */ /* 0x000fe200078e0032 */
[----:B------:R-:W-:Y:S01]  /*60f30*/  PRMT R98, R27, 0x7773, RZ ;  /* 0x000077731b627816 */ /* 0x000fe200000000ff */
[----:B------:R-:W-:Y:S01]  /*60f40*/  IMAD.MOV.U32 R41, RZ, RZ, R27 ;  /* 0x000000ffff297224 */ /* 0x000fe200078e001b */
[----:B------:R-:W-:Y:S01]  /*60f50*/  ISETP.NE.U32.AND P1, PT, R30, RZ, PT ;  /* 0x000000ff1e00720c */ /* 0x000fe20003f25070 */
[----:B------:R-:W-:Y:S01]  /*60f60*/  IMAD.MOV.U32 R27, RZ, RZ, R51 ;  /* 0x000000ffff1b7224 */ /* 0x000fe200078e0033 */
[----:B------:R-:W-:Y:S01]  /*60f70*/  IADD3 R124, P3, PT, R26, R30, RZ ;  /* 0x0000001e1a7c7210 */ /* 0x000fe20007f7e0ff */
[----:B------:R0:W-:Y:S01]  /*60f80*/  STL.U16 [R1+0x150], R24 ;  /* 0x0001501801007387 */ /* 0x0001e20000100400 */
[----:B------:R-:W-:Y:S01]  /*60f90*/  SHF.R.U32.HI R104, RZ, 0x5, R104 ;  /* 0x00000005ff687819 */ /* 0x000fe20000011668 */
[----:B------:R-:W-:Y:S01]  /*60fa0*/  IMAD.MOV.U32 R42, RZ, RZ, R32 ;  /* 0x000000ffff2a7224 */ /* 0x000fe200078e0020 */
[----:B------:R-:W-:Y:S01]  /*60fb0*/  ISETP.NE.AND.EX P1, PT, R31, RZ, PT, P1 ;  /* 0x000000ff1f00720c */ /* 0x000fe20003f25310 */
[----:B------:R-:W-:Y:S01]  /*60fc0*/  IMAD.X R125, R27, 0x1, R31, P3 ;  /* 0x000000011b7d7824 */ /* 0x000fe200018e061f */
[----:B------:R-:W-:Y:S01]  /*60fd0*/  ISETP.NE.AND P3, PT, R104, 0x1, PT ;  /* 0x000000016800780c */ /* 0x000fe20003f65270 */
[----:B------:R-:W-:Y:S01]  /*60fe0*/  IMAD.MOV.U32 R43, RZ, RZ, R33 ;  /* 0x000000ffff2b7224 */ /* 0x000fe200078e0021 */
[----:B------:R-:W-:-:S02]  /*60ff0*/  PRMT R87, R25, 0x7770, RZ ;  /* 0x0000777019577816 */ /* 0x000fc400000000ff */
[C---:B------:R-:W-:Y:S02]  /*61000*/  PRMT R88, R25.reuse, 0x7771, RZ ;  /* 0x0000777119587816 */ /* 0x040fe400000000ff */
[----:B0-----:R-:W-:Y:S01]  /*61010*/  PRMT R24, R196, 0x7710, RZ ;  /* 0x00007710c4187816 */ /* 0x001fe200000000ff */
[----:B------:R-:W-:Y:S01]  /*61020*/  STL.128 [R1+0x140], R40 ;  /* 0x0001402801007387 */ /* 0x000fe20000100c00 */
[C---:B------:R-:W-:Y:S02]  /*61030*/  PRMT R89, R25.reuse, 0x7772, RZ ;  /* 0x0000777219597816 */ /* 0x040fe400000000ff */
[----:B------:R-:W-:Y:S01]  /*61040*/  PRMT R90, R25, 0x7773, RZ ;  /* 0x00007773195a7816 */ /* 0x000fe200000000ff */
[----:B------:R0:W-:Y:S01]  /*61050*/  STL.U16 [R1+0x348], R24 ;  /* 0x0003481801007387 */ /* 0x0001e20000100400 */
[----:B------:R-:W-:Y:S02]  /*61060*/  SHF.R.U32.HI R25, RZ, 0x18, R2 ;  /* 0x00000018ff197819 */ /* 0x000fe40000011602 */
[----:B------:R-:W-:-:S02]  /*61070*/  PRMT R107, R55, 0x7771, RZ ;  /* 0x00007771376b7816 */ /* 0x000fc400000000ff */
[C---:B------:R-:W-:Y:S02]  /*61080*/  PRMT R151, R92.reuse, 0x7770, RZ ;  /* 0x000077705c977816 */ /* 0x040fe400000000ff */
[C---:B------:R-:W-:Y:S02]  /*61090*/  PRMT R150, R92.reuse, 0x7771, RZ ;  /* 0x000077715c967816 */ /* 0x040fe400000000ff */
[C---:B------:R-:W-:Y:S02]  /*610a0*/  PRMT R135, R92.reuse, 0x7772, RZ ;  /* 0x000077725c877816 */ /* 0x040fe400000000ff */
[----:B0-----:R-:W-:Y:S02]  /*610b0*/  SHF.R.U32.HI R24, RZ, 0x8, R2 ;  /* 0x00000008ff187819 */ /* 0x001fe40000011602 */
[----:B------:R-:W-:Y:S02]  /*610c0*/  PRMT R134, R92, 0x7773, RZ ;  /* 0x000077735c867816 */ /* 0x000fe400000000ff */
[----:B------:R-:W-:-:S02]  /*610d0*/  PRMT R211, R54, 0x7770, RZ ;  /* 0x0000777036d37816 */ /* 0x000fc400000000ff */
[C---:B------:R-:W-:Y:S02]  /*610e0*/  PRMT R209, R54.reuse, 0x7771, RZ ;  /* 0x0000777136d17816 */ /* 0x040fe400000000ff */
[C---:B------:R-:W-:Y:S02]  /*610f0*/  PRMT R207, R54.reuse, 0x7772, RZ ;  /* 0x0000777236cf7816 */ /* 0x040fe400000000ff */
[----:B------:R-:W-:Y:S02]  /*61100*/  PRMT R204, R54, 0x7773, RZ ;  /* 0x0000777336cc7816 */ /* 0x000fe400000000ff */
[C---:B------:R-:W-:Y:S02]  /*61110*/  PRMT R155, R2.reuse, 0x7610, R155 ;  /* 0x00007610029b7816 */ /* 0x040fe4000000009b */
[----:B------:R-:W-:Y:S02]  /*61120*/  PRMT R154, R2, 0x7632, R154 ;  /* 0x00007632029a7816 */ /* 0x000fe4000000009a */
[----:B------:R-:W-:-:S02]  /*61130*/  PRMT R110, R93, 0x7770, RZ ;  /* 0x000077705d6e7816 */ /* 0x000fc400000000ff */
[C---:B------:R-:W-:Y:S02]  /*61140*/  PRMT R109, R93.reuse, 0x7771, RZ ;  /* 0x000077715d6d7816 */ /* 0x040fe400000000ff */
[----:B------:R-:W-:Y:S02]  /*61150*/  PRMT R92, R93, 0x7772, RZ ;  /* 0x000077725d5c7816 */ /* 0x000fe400000000ff */
[----:B------:R-:W-:Y:S02]  /*61160*/  SHF.R.U32.HI R2, RZ, 0x8, R3 ;  /* 0x00000008ff027819 */ /* 0x000fe40000011603 */
[C---:B------:R-:W-:Y:S02]  /*61170*/  PRMT R113, R65.reuse, 0x7770, RZ ;  /* 0x0000777041717816 */ /* 0x040fe400000000ff */
[C---:B------:R-:W-:Y:S02]  /*61180*/  PRMT R219, R65.reuse, 0x7771, RZ ;  /* 0x0000777141db7816 */ /* 0x040fe400000000ff */
[----:B------:R-:W-:-:S02]  /*61190*/  PRMT R217, R65, 0x7772, RZ ;  /* 0x0000777241d97816 */ /* 0x000fc400000000ff */
[----:B------:R-:W-:Y:S02]  /*611a0*/  PRMT R218, R65, 0x7773, RZ ;  /* 0x0000777341da7816 */ /* 0x000fe400000000ff */
[----:B------:R-:W-:Y:S02]  /*611b0*/  PRMT R54, R66, 0x7610, R54 ;  /* 0x0000761042367816 */ /* 0x000fe40000000036 */
[----:B------:R-:W-:Y:S02]  /*611c0*/  PRMT R43, R195, 0x7610, R43 ;  /* 0x00007610c32b7816 */ /* 0x000fe4000000002b */
[----:B------:R-:W-:Y:S02]  /*611d0*/  PRMT R93, R93, 0x7773, RZ ;  /* 0x000077735d5d7816 */ /* 0x000fe400000000ff */
[C---:B------:R-:W-:Y:S02]  /*611e0*/  PRMT R108, R52.reuse, 0x7770, RZ ;  /* 0x00007770346c7816 */ /* 0x040fe400000000ff */
[----:B------:R-:W-:-:S02]  /*611f0*/  PRMT R68, R52, 0x7771, RZ ;  /* 0x0000777134447816 */ /* 0x000fc400000000ff */
[C---:B------:R-:W-:Y:S02]  /*61200*/  PRMT R69, R52.reuse, 0x7772, RZ ;  /* 0x0000777234457816 */ /* 0x040fe400000000ff */
[----:B------:R-:W-:Y:S02]  /*61210*/  PRMT R70, R52, 0x7773, RZ ;  /* 0x0000777334467816 */ /* 0x000fe400000000ff */
[----:B------:R-:W-:Y:S02]  /*61220*/  PRMT R205, R55, 0x7770, RZ ;  /* 0x0000777037cd7816 */ /* 0x000fe400000000ff */
[----:B------:R-:W-:Y:S02]  /*61230*/  PRMT R65, R25, 0x7610, R65 ;  /* 0x0000761019417816 */ /* 0x000fe40000000041 */
[----:B------:R-:W-:Y:S02]  /*61240*/  PRMT R66, R24, 0x7610, R66 ;  /* 0x0000761018427816 */ /* 0x000fe40000000042 */
[----:B------:R-:W-:-:S02]  /*61250*/  PRMT R195, R80, 0x7610, R195 ;  /* 0x0000761050c37816 */ /* 0x000fc400000000c3 */
[C---:B------:R-:W-:Y:S02]  /*61260*/  PRMT R102, R55.reuse, 0x7772, RZ ;  /* 0x0000777237667816 */ /* 0x040fe400000000ff */
[----:B------:R-:W-:Y:S02]  /*61270*/  PRMT R103, R55, 0x7773, RZ ;  /* 0x0000777337677816 */ /* 0x000fe400000000ff */
[--C-:B------:R-:W-:Y:S02]  /*61280*/  SHF.R.U32.HI R147, RZ, 0x18, R38.reuse ;  /* 0x00000018ff937819 */ /* 0x100fe40000011626 */
[----:B------:R-:W-:Y:S02]  /*61290*/  SHF.R.U32.HI R148, RZ, 0x8, R38 ;  /* 0x00000008ff947819 */ /* 0x000fe40000011626 */
[C---:B------:R-:W-:Y:S02]  /*612a0*/  PRMT R52, R38.reuse, 0x7610, R52 ;  /* 0x0000761026347816 */ /* 0x040fe40000000034 */
[----:B------:R-:W-:-:S02]  /*612b0*/  PRMT R149, R38, 0x7632, R149 ;  /* 0x0000763226957816 */ /* 0x000fc40000000095 */
[C---:B------:R-:W-:Y:S02]  /*612c0*/  PRMT R24, R196.reuse, 0x7770, RZ ;  /* 0x00007770c4187816 */ /* 0x040fe400000000ff */
[----:B------:R-:W-:Y:S02]  /*612d0*/  PRMT R25, R196, 0x7771, RZ ;  /* 0x00007771c4197816 */ /* 0x000fe400000000ff */
[----:B------:R-:W-:Y:S02]  /*612e0*/  PRMT R80, R107, 0x7610, R80 ;  /* 0x000076106b507816 */ /* 0x000fe40000000050 */
[----:B------:R-:W-:Y:S02]  /*612f0*/  PRMT R212, R53, 0x7773, RZ ;  /* 0x0000777335d47816 */ /* 0x000fe400000000ff */
[C---:B------:R-:W-:Y:S02]  /*61300*/  PRMT R216, R64.reuse, 0x7771, RZ ;  /* 0x0000777140d87816 */ /* 0x040fe400000000ff */
[----:B------:R-:W-:-:S02]  /*61310*/  PRMT R215, R64, 0x7772, RZ ;  /* 0x0000777240d77816 */ /* 0x000fc400000000ff */
[C---:B------:R-:W-:Y:S02]  /*61320*/  PRMT R213, R64.reuse, 0x7773, RZ ;  /* 0x0000777340d57816 */ /* 0x040fe400000000ff */
[----:B------:R-:W-:Y:S02]  /*61330*/  PRMT R214, R64, 0x7770, RZ ;  /* 0x0000777040d67816 */ /* 0x000fe400000000ff */
[--C-:B------:R-:W-:Y:S02]  /*61340*/  SHF.R.U32.HI R143, RZ, 0x18, R39.reuse ;  /* 0x00000018ff8f7819 */ /* 0x100fe40000011627 */
[----:B------:R-:W-:Y:S02]  /*61350*/  SHF.R.U32.HI R145, RZ, 0x8, R39 ;  /* 0x00000008ff917819 */ /* 0x000fe40000011627 */
[C---:B------:R-:W-:Y:S02]  /*61360*/  PRMT R146, R39.reuse, 0x7610, R146 ;  /* 0x0000761027927816 */ /* 0x040fe40000000092 */
[----:B------:R-:W-:-:S02]  /*61370*/  PRMT R144, R39, 0x7632, R144 ;  /* 0x0000763227907816 */ /* 0x000fc40000000090 */
[C---:B------:R-:W-:Y:S02]  /*61380*/  PRMT R210, R32.reuse, 0x7770, RZ ;  /* 0x0000777020d27816 */ /* 0x040fe400000000ff */
[C---:B------:R-:W-:Y:S02]  /*61390*/  PRMT R208, R32.reuse, 0x7771, RZ ;  /* 0x0000777120d07816 */ /* 0x040fe400000000ff */
[C---:B------:R-:W-:Y:S02]  /*613a0*/  PRMT R31, R32.reuse, 0x7772, RZ ;  /* 0x00007772201f7816 */ /* 0x040fe400000000ff */
[----:B------:R-:W-:Y:S02]  /*613b0*/  PRMT R206, R32, 0x7773, RZ ;  /* 0x0000777320ce7816 */ /* 0x000fe400000000ff */
[----:B------:R-:W-:Y:S02]  /*613c0*/  PRMT R30, R33, 0x7770, RZ ;  /* 0x00007770211e7816 */ /* 0x000fe400000000ff */
[----:B------:R-:W-:-:S02]  /*613d0*/  PRMT R38, R178, 0x7610, R38 ;  /* 0x00007610b2267816 */ /* 0x000fc40000000026 */
[----:B------:R-:W-:Y:S02]  /*613e0*/  PRMT R107, RZ, 0x7610, R107 ;  /* 0x00007610ff6b7816 */ /* 0x000fe4000000006b */
[C---:B------:R-:W-:Y:S02]  /*613f0*/  PRMT R71, R53.reuse, 0x7770, RZ ;  /* 0x0000777035477816 */ /* 0x040fe400000000ff */
[C---:B------:R-:W-:Y:S02]  /*61400*/  PRMT R72, R53.reuse, 0x7771, RZ ;  /* 0x0000777135487816 */ /* 0x040fe400000000ff */
[----:B------:R-:W-:Y:S02]  /*61410*/  PRMT R73, R53, 0x7772, RZ ;  /* 0x0000777235497816 */ /* 0x000fe400000000ff */
[----:B------:R-:W-:Y:S02]  /*61420*/  SHF.R.U32.HI R55, RZ, 0x18, R3 ;  /* 0x00000018ff377819 */ /* 0x000fe40000011603 */
[----:B------:R-:W-:-:S02]  /*61430*/  PRMT R153, R3, 0x7610, R153 ;  /* 0x0000761003997816 */ /* 0x000fc40000000099 */
[----:B------:R-:W-:Y:S02]  /*61440*/  PRMT R152, R3, 0x7632, R152 ;  /* 0x0000763203987816 */ /* 0x000fe40000000098 */
        /* <DEDUP_REMOVED lines=11> */
[----:B------:R-:W-:Y:S01]  /*61500*/  PRMT R53, R59, 0x7610, R53 ;  /* 0x000076103b357816 */ /* 0x000fe20000000035 */
[----:B------:R-:W-:Y:S01]  /*61510*/  IMAD.MOV.U32 R59, RZ, RZ, RZ ;  /* 0x000000ffff3b7224 */ /* 0x000fe200078e00ff */
[C---:B------:R-:W-:Y:S01]  /*61520*/  PRMT R104, R33.reuse, 0x7771, RZ ;  /* 0x0000777121687816 */ /* 0x040fe200000000ff */
[----:B------:R-:W-:Y:S01]  /*61530*/  @!P3 IMAD.MOV.U32 R59, RZ, RZ, R35 ;  /* 0x000000ffff3bb224 */ /* 0x000fe200078e0023 */
        /* <DEDUP_REMOVED lines=27> */
[----:B------:R-:W-:Y:S01]  /*616f0*/  IMAD.MOV.U32 R24, RZ, RZ, R36 ;  /* 0x000000ffff187224 */ /* 0x000fe200078e0024 */
[----:B------:R-:W-:Y:S01]  /*61700*/  PRMT R205, R25, 0x7610, R205 ;  /* 0x0000761019cd7816 */ /* 0x000fe200000000cd */
[----:B------:R-:W-:Y:S01]  /*61710*/  IMAD.MOV.U32 R25, RZ, RZ, R37 ;  /* 0x000000ffff197224 */ /* 0x000fe200078e0025 */
        /* <DEDUP_REMOVED lines=24> */
.L_x_816:
[----:B0-----:R-:W-:-:S05]  /*618a0*/  IMAD.IADD R29, R1, 0x1, R30 ;  /* 0x00000001011d7824 */ /* 0x001fca00078e021e */
[----:B------:R-:W2:Y:S02]  /*618b0*/  LDL.U8 R28, [R29+0x3f0] ;  /* 0x0003f0001d1c7983 */ /* 0x000ea40000100000 */
[----:B--2---:R-:W-:Y:S01]  /*618c0*/  ISETP.NE.AND P1, PT, R28, RZ, PT ;  /* 0x000000ff1c00720c */ /* 0x004fe20003f25270 */
[----:B------:R-:W-:Y:S02]  /*618d0*/  IMAD.MOV.U32 R28, RZ, RZ, R30 ;  /* 0x000000ffff1c7224 */ /* 0x000fe400078e001e */
[----:B------:R-:W-:-:S10]  /*618e0*/  VIADD R30, R30, 0x1 ;  /* 0x000000011e1e7836 */ /* 0x000fd40000000000 */
[----:B------:R-:W-:Y:S05]  /*618f0*/  @P1 BRA `(.L_x_816) ;  /* 0xfffffffc00e81947 */ /* 0x000fea000383ffff */
[----:B------:R-:W-:Y:S05]  /*61900*/  BSYNC.RECONVERGENT B0 ;  /* 0x0000000000007941 */ /* 0x000fea0003800200 */
.L_x_815:
[----:B------:R-:W-:-:S13]  /*61910*/  LOP3.LUT P1, RZ, R214, 0xff, RZ, 0xc0, !PT ;  /* 0x000000ffd6ff7812 */ /* 0x000fda000782c0ff */
[----:B------:R-:W-:Y:S05]  /*61920*/  @!P1 BRA `(.L_x_817) ;  /* 0x0000000000309947 */ /* 0x000fea0003800000 */
[----:B------:R-:W-:Y:S01]  /*61930*/  BSSY.RECONVERGENT B0, `(.L_x_818) ;  /* 0x000000a000007945 */ /* 0x000fe20003800200 */
[----:B------:R-:W-:-:S07]  /*61940*/  IMAD.MOV.U32 R30, RZ, RZ, RZ ;  /* 0x000000ffff1e7224 */ /* 0x000fce00078e00ff */
.L_x_819:
        /* <DEDUP_REMOVED lines=9> */
.L_x_818:
[----:B------:R-:W-:-:S07]  /*619e0*/  IMAD.MOV.U32 R28, RZ, RZ, R29 ;  /* 0x000000ffff1c7224 */ /* 0x000fce00078e001d */
.L_x_817:
[----:B------:R-:W-:Y:S01]  /*619f0*/  IMAD.IADD R28, R1, 0x1, R28 ;  /* 0x00000001011c7824 */ /* 0x000fe200078e021c */
[----:B------:R-:W-:Y:S01]  /*61a00*/  BSSY.RECONVERGENT B0, `(.L_x_820) ;  /* 0x0000009000007945 */ /* 0x000fe20003800200 */
[----:B------:R-:W-:-:S03]  /*61a10*/  IMAD.MOV.U32 R30, RZ, RZ, RZ ;  /* 0x000000ffff1e7224 */ /* 0x000fc600078e00ff */
[----:B------:R0:W-:Y:S04]  /*61a20*/  STL.U8 [R28+0x3f0], RZ ;  /* 0x0003f0ff1c007387 */ /* 0x0001e80000100000 */
.L_x_821:
[----:B------:R-:W-:-:S05]  /*61a30*/  IMAD.IADD R29, R1, 0x1, R30 ;  /* 0x00000001011d7824 */ /* 0x000fca00078e021e */
[----:B0-----:R-:W2:Y:S02]  /*61a40*/  LDL.U8 R28, [R29+0x3f0] ;  /* 0x0003f0001d1c7983 */ /* 0x001ea40000100000 */
[----:B--2---:R-:W-:Y:S01]  /*61a50*/  ISETP.NE.AND P1, PT, R28, RZ, PT ;  /* 0x000000ff1c00720c */ /* 0x004fe20003f25270 */
[----:B------:R-:W-:Y:S02]  /*61a60*/  IMAD.MOV.U32 R28, RZ, RZ, R30 ;  /* 0x000000ffff1c7224 */ /* 0x000fe400078e001e */
[----:B------:R-:W-:-:S10]  /*61a70*/  VIADD R30, R30, 0x1 ;  /* 0x000000011e1e7836 */ /* 0x000fd40000000000 */
[----:B------:R-:W-:Y:S05]  /*61a80*/  @P1 BRA `(.L_x_821) ;  /* 0xfffffffc00e81947 */ /* 0x000fea000383ffff */
[----:B------:R-:W-:Y:S05]  /*61a90*/  BSYNC.RECONVERGENT B0 ;  /* 0x0000000000007941 */ /* 0x000fea0003800200 */
.L_x_820:
[----:B------:R-:W-:-:S13]  /*61aa0*/  LOP3.LUT P1, RZ, R177, 0xff, RZ, 0xc0, !PT ;  /* 0x000000ffb1ff7812 */ /* 0x000fda000782c0ff */
[----:B------:R-:W-:Y:S05]  /*61ab0*/  @!P1 BRA `(.L_x_822) ;  /* 0x0000000000309947 */ /* 0x000fea0003800000 */
[----:B------:R-:W-:Y:S01]  /*61ac0*/  BSSY.RECONVERGENT B0, `(.L_x_823) ;  /* 0x000000a000007945 */ /* 0x000fe20003800200 */
[----:B------:R-:W-:-:S07]  /*61ad0*/  IMAD.MOV.U32 R30, RZ, RZ, RZ ;  /* 0x000000ffff1e7224 */ /* 0x000fce00078e00ff */
.L_x_824:
        /* <DEDUP_REMOVED lines=9> */
.L_x_823:
[----:B------:R-:W-:-:S07]  /*61b70*/  IMAD.MOV.U32 R28, RZ, RZ, R29 ;  /* 0x000000ffff1c7224 */ /* 0x000fce00078e001d */
.L_x_822:
        /* <DEDUP_REMOVED lines=68> */
.L_x_814:
[----:B------:R-:W-:Y:S01]  /*61fc0*/  LOP3.LUT R29, R34, 0xffff, RZ, 0xc0, !PT ;  /* 0x0000ffff221d7812 */ /* 0x000fe200078ec0ff */
[----:B------:R-:W0:Y:S01]  /*61fd0*/  S2R R37, SR_TID.X ;  /* 0x0000000000257919 */ /* 0x000e220000002100 */
[----:B------:R-:W-:Y:S01]  /*61fe0*/  LOP3.LUT R28, R38, 0xffff, RZ, 0xc0, !PT ;  /* 0x0000ffff261c7812 */ /* 0x000fe200078ec0ff */
[----:B------:R-:W-:Y:S01]  /*61ff0*/  BSSY.RECONVERGENT B0, `(.L_x_825) ;  /* 0x0000090000007945 */ /* 0x000fe20003800200 */
        /* <DEDUP_REMOVED lines=16> */
[----:B0-----:R-:W-:Y:S02]  /*62100*/  SHF.R.U32.HI R37, RZ, 0x5, R37 ;  /* 0x00000005ff257819 */ /* 0x001fe40000011625 */
        /* <DEDUP_REMOVED lines=16> */
[----:B------:R-:W-:Y:S02]  /*62210*/  LOP3.LUT R30, R51, 0xffff, RZ, 0xc0, !PT ;  /* 0x0000ffff331e7812 */ /* 0x000fe400078ec0ff */
[----:B------:R-:W-:Y:S02]  /*62220*/  PRMT R29, R28, 0x3340, R29 ;  /* 0x000033401c1d7816 */ /* 0x000fe4000000001d */
[----:B------:R-:W-:-:S02]  /*62230*/  LOP3.LUT R28, R50, 0xffff, RZ, 0xc0, !PT ;  /* 0x0000ffff321c7812 */ /* 0x000fc400078ec0ff */
        /* <DEDUP_REMOVED lines=107> */
.L_x_826:
[----:B------:R-:W-:Y:S05]  /*628f0*/  BSYNC.RECONVERGENT B0 ;  /* 0x0000000000007941 */ /* 0x000fea0003800200 */
.L_x_825:
[----:B------:R-:W1:Y:S01]  /*62900*/  LDS.128 R40, [R62+0xc0] ;  /* 0x0000c0003e287984 */ /* 0x000e620000000c00 */
[----:B------:R-:W-:-:S03]  /*62910*/  PRMT R204, R205, 0x7604, R204 ;  /* 0x00007604cdcc7816 */ /* 0x000fc600000000cc */
[----:B------:R-:W2:Y:S04]  /*62920*/  LDS.64 R134, [R62+0xd0] ;  /* 0x0000d0003e867984 */ /* 0x000ea80000000a00 */
[----:B------:R-:W3:Y:S04]  /*62930*/  LDS.64 R150, [R62+0x90] ;  /* 0x000090003e967984 */ /* 0x000ee80000000a00 */
[----:B------:R-:W4:Y:S04]  /*62940*/  LDS.128 R44, [R62+0xa0] ;  /* 0x0000a0003e2c7984 */ /* 0x000f280000000c00 */
[----:B------:R-:W4:Y:S04]  /*62950*/  LDS.128 R48, [R62+0xb0] ;  /* 0x0000b0003e307984 */ /* 0x000f280000000c00 */
[----:B0-----:R-:W0:Y:S04]  /*62960*/  LDS.64 R28, [R62+0x98] ;  /* 0x000098003e1c7984 */ /* 0x001e280000000a00 */
[----:B-----5:R-:W-:Y:S04]  /*62970*/  STL [R1+0x154], R176 ;  /* 0x000154b001007387 */ /* 0x020fe80000100800 */
[----:B------:R-:W-:Y:S04]  /*62980*/  STL.64 [R1+0x158], R130 ;  /* 0x0001588201007387 */ /* 0x000fe80000100a00 */
[----:B------:R3:W-:Y:S04]  /*62990*/  STL.64 [R1+0x118], R124 ;  /* 0x0001187c01007387 */ /* 0x0007e80000100a00 */
[----:B------:R0:W-:Y:S04]  /*629a0*/  STL.U16 [R1+0x150], R204 ;  /* 0x000150cc01007387 */ /* 0x0001e80000100400 */
[----:B-1----:R-:W-:Y:S01]  /*629b0*/  STL [R1+0x304], R43 ;  /* 0x0003042b01007387 */ /* 0x002fe20000100800 */
[C---:B------:R-:W-:Y:S01]  /*629c0*/  PRMT R189, R42.reuse, 0x7770, RZ ;  /* 0x000077702abd7816 */ /* 0x040fe200000000ff */
[----:B------:R-:W-:Y:S01]  /*629d0*/  IMAD.MOV.U32 R38, RZ, RZ, R40 ;  /* 0x000000ffff267224 */ /* 0x000fe200078e0028 */
[----:B------:R-:W-:Y:S01]  /*629e0*/  SHF.R.U64 R191, R42, 0x8, R43 ;  /* 0x000000082abf7819 */ /* 0x000fe2000000122b */
[----:B--2---:R-:W-:Y:S01]  /*629f0*/  STL.64 [R1+0x308], R134 ;  /* 0x0003088601007387 */ /* 0x004fe20000100a00 */
[----:B------:R-:W-:Y:S01]  /*62a00*/  IMAD.MOV.U32 R39, RZ, RZ, R41 ;  /* 0x000000ffff277224 */ /* 0x000fe200078e0029 */
[----:B------:R-:W-:-:S02]  /*62a10*/  PRMT R184, R41, 0x7770, RZ ;  /* 0x0000777029b87816 */ /* 0x000fc400000000ff */
[C---:B---3--:R-:W-:Y:S01]  /*62a20*/  ISETP.NE.U32.AND P1, PT, R150.reuse, RZ, PT ;  /* 0x000000ff9600720c */ /* 0x048fe20003f25070 */
[----:B------:R-:W-:Y:S01]  /*62a30*/  STL.64 [R1+0x2c8], R150 ;  /* 0x0002c89601007387 */ /* 0x000fe20000100a00 */
[----:B------:R-:W-:Y:S01]  /*62a40*/  IADD3 R124, P3, PT, R150, R124, RZ ;  /* 0x0000007c967c7210 */ /* 0x000fe20007f7e0ff */
[----:B----4-:R-:W-:Y:S01]  /*62a50*/  IMAD.MOV.U32 R32, RZ, RZ, R46 ;  /* 0x000000ffff207224 */ /* 0x010fe200078e002e */
[C---:B------:R-:W-:Y:S01]  /*62a60*/  ISETP.NE.AND.EX P1, PT, R151.reuse, RZ, PT, P1 ;  /* 0x000000ff9700720c */ /* 0x040fe20003f25310 */
        /* <DEDUP_REMOVED lines=9> */
[----:B------:R1:W-:Y:S01]  /*62b00*/  STL.128 [R1+0x2e0], R32 ;  /* 0x0002e02001007387 */ /* 0x0003e20000100c00 */
[----:B------:R-:W-:Y:S01]  /*62b10*/  IMAD.MOV.U32 R30, RZ, RZ, R44 ;  /* 0x000000ffff1e7224 */ /* 0x000fe200078e002c */
[C---:B------:R-:W-:Y:S01]  /*62b20*/  PRMT R197, R50.reuse, 0x7771, RZ ;  /* 0x0000777132c57816 */ /* 0x040fe200000000ff */
[----:B------:R-:W-:Y:S01]  /*62b30*/  IMAD.MOV.U32 R31, RZ, RZ, R45 ;  /* 0x000000ffff1f7224 */ /* 0x000fe200078e002d */
[----:B------:R2:W-:Y:S01]  /*62b40*/  STL.128 [R1+0x2f0], R36 ;  /* 0x0002f02401007387 */ /* 0x0005e20000100c00 */
[C---:B------:R-:W-:Y:S01]  /*62b50*/  PRMT R198, R50.reuse, 0x7772, RZ ;  /* 0x0000777232c67816 */ /* 0x040fe200000000ff */
[----:B------:R-:W-:Y:S01]  /*62b60*/  IMAD.X R125, R151, 0x1, R125, P3 ;  /* 0x00000001977d7824 */ /* 0x000fe200018e067d */
[----:B------:R-:W-:Y:S01]  /*62b70*/  PRMT R200, R50, 0x7773, RZ ;  /* 0x0000777332c87816 */ /* 0x000fe200000000ff */
[----:B0-----:R-:W-:Y:S01]  /*62b80*/  STL.128 [R1+0x2d0], R28 ;  /* 0x0002d01c01007387 */ /* 0x001fe20000100c00 */
[----:B------:R-:W-:-:S02]  /*62b90*/  PRMT R201, R51, 0x7770, RZ ;  /* 0x0000777033c97816 */ /* 0x000fc400000000ff */
[C---:B------:R-:W-:Y:S02]  /*62ba0*/  PRMT R202, R51.reuse, 0x7771, RZ ;  /* 0x0000777133ca7816 */ /* 0x040fe400000000ff */
[C---:B------:R-:W-:Y:S02]  /*62bb0*/  PRMT R203, R51.reuse, 0x7772, RZ ;  /* 0x0000777233cb7816 */ /* 0x040fe400000000ff */
[----:B------:R-:W-:Y:S02]  /*62bc0*/  PRMT R204, R51, 0x7773, RZ ;  /* 0x0000777333cc7816 */ /* 0x000fe400000000ff */
[----:B-1----:R-:W-:Y:S02]  /*62bd0*/  PRMT R35, R191, 0x7604, R189 ;  /* 0x00007604bf237816 */ /* 0x002fe400000000bd */
[C---:B------:R-:W-:Y:S02]  /*62be0*/  PRMT R32, R46.reuse, 0x7770, RZ ;  /* 0x000077702e207816 */ /* 0x040fe400000000ff */
[----:B------:R-:W-:Y:S01]  /*62bf0*/  PRMT R33, R46, 0x7771, RZ ;  /* 0x000077712e217816 */ /* 0x000fe200000000ff */
[----:B------:R0:W-:Y:S01]  /*62c00*/  STL.U16 [R1+0x300], R35 ;  /* 0x0003002301007387 */ /* 0x0001e20000100400 */
[----:B--2---:R-:W-:-:S02]  /*62c10*/  PRMT R39, R28, 0x7772, RZ ;  /* 0x000077721c277816 */ /* 0x004fc400000000ff */
[C---:B------:R-:W-:Y:S02]  /*62c20*/  PRMT R46, R28.reuse, 0x7773, RZ ;  /* 0x000077731c2e7816 */ /* 0x040fe400000000ff */
[C---:B------:R-:W-:Y:S02]  /*62c30*/  PRMT R42, R28.reuse, 0x7770, RZ ;  /* 0x000077701c2a7816 */ /* 0x040fe400000000ff */
[----:B------:R-:W-:Y:S02]  /*62c40*/  PRMT R199, R28, 0x7771, RZ ;  /* 0x000077711cc77816 */ /* 0x000fe400000000ff */
[C---:B------:R-:W-:Y:S02]  /*62c50*/  PRMT R38, R29.reuse, 0x7770, RZ ;  /* 0x000077701d267816 */ /* 0x040fe400000000ff */
[C---:B------:R-:W-:Y:S02]  /*62c60*/  PRMT R37, R29.reuse, 0x7771, RZ ;  /* 0x000077711d257816 */ /* 0x040fe400000000ff */
[----:B------:R-:W-:-:S02]  /*62c70*/  PRMT R36, R29, 0x7772, RZ ;  /* 0x000077721d247816 */ /* 0x000fc400000000ff */
[----:B0-----:R-:W-:Y:S02]  /*62c80*/  PRMT R35, R29, 0x7773, RZ ;  /* 0x000077731d237816 */ /* 0x001fe400000000ff */
        /* <DEDUP_REMOVED lines=24> */
[----:B------:R-:W-:Y:S02]  /*62e10*/  PRMT R41, R199, 0x7610, R41 ;  /* 0x00007610c7297816 */ /* 0x000fe40000000029 */
[----:B------:R-:W-:Y:S02]  /*62e20*/  PRMT R46, R180, 0x7610, R46 ;  /* 0x00007610b42e7816 */ /* 0x000fe4000000002e */
[----:B------:R-:W-:Y:S02]  /*62e30*/  PRMT R44, R44, 0x7773, RZ ;  /* 0x000077732c2c7816 */ /* 0x000fe400000000ff */
[----:B------:R-:W-:Y:S02]  /*62e40*/  PRMT R45, R45, 0x7773, RZ ;  /* 0x000077732d2d7816 */ /* 0x000fe400000000ff */
[----:B------:R-:W-:-:S02]  /*62e50*/  PRMT R48, R48, 0x7773, RZ ;  /* 0x0000777330307816 */ /* 0x000fc400000000ff */
        /* <DEDUP_REMOVED lines=13> */
.L_x_829:
[----:B0-----:R-:W-:-:S05]  /*62f30*/  IMAD.IADD R29, R1, 0x1, R32 ;  /* 0x00000001011d7824 */ /* 0x001fca00078e0220 */
[----:B------:R-:W2:Y:S02]  /*62f40*/  LDL.U8 R28, [R29+0x3f0] ;  /* 0x0003f0001d1c7983 */ /* 0x000ea40000100000 */
[----:B--2---:R-:W-:Y:S01]  /*62f50*/  ISETP.NE.AND P1, PT, R28, RZ, PT ;  /* 0x000000ff1c00720c */ /* 0x004fe20003f25270 */
[----:B------:R-:W-:Y:S02]  /*62f60*/  IMAD.MOV.U32 R28, RZ, RZ, R32 ;  /* 0x000000ffff1c7224 */ /* 0x000fe400078e0020 */
[----:B------:R-:W-:-:S10]  /*62f70*/  VIADD R32, R32, 0x1 ;  /* 0x0000000120207836 */ /* 0x000fd40000000000 */
[----:B------:R-:W-:Y:S05]  /*62f80*/  @P1 BRA `(.L_x_829) ;  /* 0xfffffffc00e81947 */ /* 0x000fea000383ffff */
[----:B------:R-:W-:Y:S05]  /*62f90*/  BSYNC.RECONVERGENT B0 ;  /* 0x0000000000007941 */ /* 0x000fea0003800200 */
.L_x_828:
[----:B------:R-:W-:Y:S01]  /*62fa0*/  LOP3.LUT P1, RZ, R177, 0xff, RZ, 0xc0, !PT ;  /* 0x000000ffb1ff7812 */ /* 0x000fe2000782c0ff */
[----:B------:R-:W-:-:S12]  /*62fb0*/  BSSY.RECONVERGENT B0, `(.L_x_830) ;  /* 0x000000e000007945 */ /* 0x000fd80003800200 */
[----:B------:R-:W-:Y:S05]  /*62fc0*/  @!P1 BRA `(.L_x_831) ;  /* 0x0000000000309947 */ /* 0x000fea0003800000 */
[----:B------:R-:W-:Y:S01]  /*62fd0*/  BSSY.RECONVERGENT B1, `(.L_x_832) ;  /* 0x000000a000017945 */ /* 0x000fe20003800200 */
[----:B------:R-:W-:-:S07]  /*62fe0*/  IMAD.MOV.U32 R30, RZ, RZ, RZ ;  /* 0x000000ffff1e7224 */ /* 0x000fce00078e00ff */
.L_x_833:
        /* <DEDUP_REMOVED lines=9> */
.L_x_832:
[----:B------:R-:W-:-:S07]  /*63080*/  IMAD.MOV.U32 R28, RZ, RZ, R29 ;  /* 0x000000ffff1c7224 */ /* 0x000fce00078e001d */
.L_x_831:
[----:B------:R-:W-:Y:S05]  /*63090*/  BSYNC.RECONVERGENT B0 ;  /* 0x0000000000007941 */ /* 0x000fea0003800200 */
.L_x_830:
[----:B------:R-:W-:Y:S01]  /*630a0*/  IMAD.IADD R28, R1, 0x1, R28 ;  /* 0x00000001011c7824 */ /* 0x000fe200078e021c */
[----:B------:R-:W-:Y:S01]  /*630b0*/  BSSY.RECONVERGENT B0, `(.L_x_834) ;  /* 0x0000009000007945 */ /* 0x000fe20003800200 */
[----:B------:R-:W-:-:S03]  /*630c0*/  IMAD.MOV.U32 R30, RZ, RZ, RZ ;  /* 0x000000ffff1e7224 */ /* 0x000fc600078e00ff */
[----:B------:R0:W-:Y:S04]  /*630d0*/  STL.U8 [R28+0x3f0], RZ ;  /* 0x0003f0ff1c007387 */ /* 0x0001e80000100000 */
.L_x_835:
[----:B------:R-:W-:-:S05]  /*630e0*/  IMAD.IADD R29, R1, 0x1, R30 ;  /* 0x00000001011d7824 */ /* 0x000fca00078e021e */
[----:B0-----:R-:W2:Y:S02]  /*630f0*/  LDL.U8 R28, [R29+0x3f0] ;  /* 0x0003f0001d1c7983 */ /* 0x001ea40000100000 */
[----:B--2---:R-:W-:Y:S01]  /*63100*/  ISETP.NE.AND P1, PT, R28, RZ, PT ;  /* 0x000000ff1c00720c */ /* 0x004fe20003f25270 */
[----:B------:R-:W-:Y:S02]  /*63110*/  IMAD.MOV.U32 R28, RZ, RZ, R30 ;  /* 0x000000ffff1c7224 */ /* 0x000fe400078e001e */
[----:B------:R-:W-:-:S10]  /*63120*/  VIADD R30, R30, 0x1 ;  /* 0x000000011e1e7836 */ /* 0x000fd40000000000 */
[----:B------:R-:W-:Y:S05]  /*63130*/  @P1 BRA `(.L_x_835) ;  /* 0xfffffffc00e81947 */ /* 0x000fea000383ffff */
[----:B------:R-:W-:Y:S05]  /*63140*/  BSYNC.RECONVERGENT B0 ;  /* 0x0000000000007941 */ /* 0x000fea0003800200 */
.L_x_834:
[----:B------:R-:W-:-:S13]  /*63150*/  LOP3.LUT P1, RZ, R42, 0xff, RZ, 0xc0, !PT ;  /* 0x000000ff2aff7812 */ /* 0x000fda000782c0ff */
[----:B------:R-:W-:Y:S05]  /*63160*/  @!P1 BRA `(.L_x_836) ;  /* 0x0000000000309947 */ /* 0x000fea0003800000 */
[----:B------:R-:W-:Y:S01]  /*63170*/  BSSY.RECONVERGENT B0, `(.L_x_837) ;  /* 0x000000a000007945 */ /* 0x000fe20003800200 */
[----:B------:R-:W-:-:S07]  /*63180*/  IMAD.MOV.U32 R30, RZ, RZ, RZ ;  /* 0x000000ffff1e7224 */ /* 0x000fce00078e00ff */
.L_x_838:
        /* <DEDUP_REMOVED lines=9> */
.L_x_837:
[----:B------:R-:W-:-:S07]  /*63220*/  IMAD.MOV.U32 R28, RZ, RZ, R29 ;  /* 0x000000ffff1c7224 */ /* 0x000fce00078e001d */
.L_x_836:
        /* <DEDUP_REMOVED lines=24> */
[----:B------:R-:W-:Y:S02]  /*633b0*/  PRMT R130, R39, 0x7770, RZ ;  /* 0x0000777027827816 */ /* 0x000fe400000000ff */
[----:B------:R-:W-:Y:S02]  /*633c0*/  PRMT R28, R28, 0x7773, RZ ;  /* 0x000077731c1c7816 */ /* 0x000fe400000000ff */
[----:B------:R-:W-:-:S02]  /*633d0*/  PRMT R29, R29, 0x7773, RZ ;  /* 0x000077731d1d7816 */ /* 0x000fc400000000ff */
[----:B------:R-:W-:Y:S02]  /*633e0*/  PRMT R30, R30, 0x7773, RZ ;  /* 0x000077731e1e7816 */ /* 0x000fe400000000ff */
[----:B------:R-:W-:Y:S02]  /*633f0*/  PRMT R31, R31, 0x7773, RZ ;  /* 0x000077731f1f7816 */ /* 0x000fe400000000ff */
        /* <DEDUP_REMOVED lines=39> */
[----:B-1----:R-:W-:-:S07]  /*63670*/  PRMT R49, R31, 0x7610, R49 ;  /* 0x000076101f317816 */ /* 0x002fce0000000031 */
.L_x_827:
        /* <DEDUP_REMOVED lines=147> */
.L_x_840:
[----:B------:R-:W-:Y:S05]  /*63fb0*/  BSYNC.RECONVERGENT B0 ;  /* 0x0000000000007941 */ /* 0x000fea0003800200 */
.L_x_839:
[----:B------:R-:W1:Y:S01]  /*63fc0*/  LDS R176, [R62+0x114] ;  /* 0x000114003eb07984 */ /* 0x000e620000000800 */
[----:B------:R-:W-:-:S03]  /*63fd0*/  PRMT R189, R191, 0x7604, R189 ;  /* 0x00007604bfbd7816 */ /* 0x000fc600000000bd */
[----:B------:R-:W2:Y:S04]  /*63fe0*/  LDS.64 R130, [R62+0x118] ;  /* 0x000118003e827984 */ /* 0x000ea80000000a00 */
[----:B------:R-:W3:Y:S04]  /*63ff0*/  LDS.64 R40, [R62+0xd8] ;  /* 0x0000d8003e287984 */ /* 0x000ee80000000a00 */
[----:B0-----:R-:W0:Y:S04]  /*64000*/  LDS.128 R28, [R62+0xe0] ;  /* 0x0000e0003e1c7984 */ /* 0x001e280000000c00 */
[----:B------:R-:W4:Y:S04]  /*64010*/  LDS.128 R36, [R62+0xf0] ;  /* 0x0000f0003e247984 */ /* 0x000f280000000c00 */
[----:B------:R-:W-:Y:S04]  /*64020*/  LDS.U16 R184, [R62+0x110] ;  /* 0x000110003eb87984 */ /* 0x000fe80000000400 */
[----:B------:R-:W4:Y:S04]  /*64030*/  LDS.128 R44, [R62+0x100] ;  /* 0x000100003e2c7984 */ /* 0x000f280000000c00 */
        /* <DEDUP_REMOVED lines=8> */
[C---:B------:R-:W-:Y:S01]  /*640c0*/  ISETP.NE.AND.EX P1, PT, R41.reuse, RZ, PT, P1 ;  /* 0x000000ff2900720c */ /* 0x040fe20003f25310 */
        /* <DEDUP_REMOVED lines=8> */
[----:B------:R-:W-:Y:S01]  /*64150*/  STL.64 [R1+0x280], R40 ;  /* 0x0002802801007387 */ /* 0x000fe20000100a00 */
[----:B------:R-:W-:Y:S01]  /*64160*/  PRMT R151, R28, 0x7773, RZ ;  /* 0x000077731c977816 */ /* 0x000fe200000000ff */
[----:B------:R-:W-:Y:S01]  /*64170*/  IMAD.X R125, R41, 0x1, R125, P3 ;  /* 0x00000001297d7824 */ /* 0x000fe200018e067d */
[C---:B------:R-:W-:Y:S01]  /*64180*/  PRMT R51, R29.reuse, 0x7770, RZ ;  /* 0x000077701d337816 */ /* 0x040fe200000000ff */
[----:B------:R1:W-:Y:S01]  /*64190*/  STL.128 [R1+0x290], R32 ;  /* 0x0002902001007387 */ /* 0x0003e20000100c00 */
[----:B------:R-:W-:-:S02]  /*641a0*/  PRMT R50, R29, 0x7771, RZ ;  /* 0x000077711d327816 */ /* 0x000fc400000000ff */
[C---:B------:R-:W-:Y:S01]  /*641b0*/  PRMT R48, R29.reuse, 0x7772, RZ ;  /* 0x000077721d307816 */ /* 0x040fe200000000ff */
[----:B------:R-:W-:Y:S01]  /*641c0*/  STL.64 [R1+0x2b0], R46 ;  /* 0x0002b02e01007387 */ /* 0x000fe20000100a00 */
[----:B------:R-:W-:Y:S02]  /*641d0*/  PRMT R49, R29, 0x7773, RZ ;  /* 0x000077731d317816 */ /* 0x000fe400000000ff */
[C---:B0-----:R-:W-:Y:S02]  /*641e0*/  PRMT R29, R30.reuse, 0x7770, RZ ;  /* 0x000077701e1d7816 */ /* 0x041fe400000000ff */
[C---:B------:R-:W-:Y:S02]  /*641f0*/  PRMT R28, R30.reuse, 0x7771, RZ ;  /* 0x000077711e1c7816 */ /* 0x040fe400000000ff */
[C---:B------:R-:W-:Y:S02]  /*64200*/  PRMT R185, R30.reuse, 0x7772, RZ ;  /* 0x000077721eb97816 */ /* 0x040fe400000000ff */
        /* <DEDUP_REMOVED lines=10> */
[----:B------:R0:W-:Y:S01]  /*642b0*/  STL.U16 [R1+0x2b8], R30 ;  /* 0x0002b81e01007387 */ /* 0x0001e20000100400 */
[----:B------:R-:W-:-:S02]  /*642c0*/  PRMT R31, R36, 0x7771, RZ ;  /* 0x00007771241f7816 */ /* 0x000fc400000000ff */
[C---:B------:R-:W-:Y:S01]  /*642d0*/  PRMT R193, R39.reuse, 0x7770, RZ ;  /* 0x0000777027c17816 */ /* 0x040fe200000000ff */
[----:B------:R1:W-:Y:S01]  /*642e0*/  STL.128 [R1+0x2a0], R32 ;  /* 0x0002a02001007387 */ /* 0x0003e20000100c00 */
[C---:B------:R-:W-:Y:S02]  /*642f0*/  PRMT R194, R39.reuse, 0x7771, RZ ;  /* 0x0000777127c27816 */ /* 0x040fe400000000ff */
[C---:B------:R-:W-:Y:S02]  /*64300*/  PRMT R195, R39.reuse, 0x7772, RZ ;  /* 0x0000777227c37816 */ /* 0x040fe400000000ff */
[----:B------:R-:W-:Y:S02]  /*64310*/  PRMT R196, R39, 0x7773, RZ ;  /* 0x0000777327c47816 */ /* 0x000fe400000000ff */
[----:B0-----:R-:W-:Y:S02]  /*64320*/  PRMT R30, R36, 0x7770, RZ ;  /* 0x00007770241e7816 */ /* 0x001fe400000000ff */
        /* <DEDUP_REMOVED lines=8> */
[----:B-1----:R-:W-:Y:S02]  /*643b0*/  PRMT R32, R36, 0x7772, RZ ;  /* 0x0000777224207816 */ /* 0x002fe400000000ff */
        /* <DEDUP_REMOVED lines=31> */
.L_x_843:
[----:B0-----:R-:W-:-:S05]  /*645b0*/  IMAD.IADD R29, R1, 0x1, R32 ;  /* 0x00000001011d7824 */ /* 0x001fca00078e0220 */
[----:B------:R-:W2:Y:S02]  /*645c0*/  LDL.U8 R28, [R29+0x3f0] ;  /* 0x0003f0001d1c7983 */ /* 0x000ea40000100000 */
[----:B--2---:R-:W-:Y:S01]  /*645d0*/  ISETP.NE.AND P1, PT, R28, RZ, PT ;  /* 0x000000ff1c00720c */ /* 0x004fe20003f25270 */
[----:B------:R-:W-:Y:S02]  /*645e0*/  IMAD.MOV.U32 R28, RZ, RZ, R32 ;  /* 0x000000ffff1c7224 */ /* 0x000fe400078e0020 */
[----:B------:R-:W-:-:S10]  /*645f0*/  VIADD R32, R32, 0x1 ;  /* 0x0000000120207836 */ /* 0x000fd40000000000 */
[----:B------:R-:W-:Y:S05]  /*64600*/  @P1 BRA `(.L_x_843) ;  /* 0xfffffffc00e81947 */ /* 0x000fea000383ffff */
[----:B------:R-:W-:Y:S05]  /*64610*/  BSYNC.RECONVERGENT B0 ;  /* 0x0000000000007941 */ /* 0x000fea0003800200 */
.L_x_842:
[----:B------:R-:W-:Y:S01]  /*64620*/  LOP3.LUT P1, RZ, R42, 0xff, RZ, 0xc0, !PT ;  /* 0x000000ff2aff7812 */ /* 0x000fe2000782c0ff */
[----:B------:R-:W-:-:S12]  /*64630*/  BSSY.RECONVERGENT B0, `(.L_x_844) ;  /* 0x000000e000007945 */ /* 0x000fd80003800200 */
[----:B------:R-:W-:Y:S05]  /*64640*/  @!P1 BRA `(.L_x_845) ;  /* 0x0000000000309947 */ /* 0x000fea0003800000 */
[----:B------:R-:W-:Y:S01]  /*64650*/  BSSY.RECONVERGENT B1, `(.L_x_846) ;  /* 0x000000a000017945 */ /* 0x000fe20003800200 */
[----:B------:R-:W-:-:S07]  /*64660*/  IMAD.MOV.U32 R30, RZ, RZ, RZ ;  /* 0x000000ffff1e7224 */ /* 0x000fce00078e00ff */
.L_x_847:
        /* <DEDUP_REMOVED lines=9> */
.L_x_846:
[----:B------:R-:W-:-:S07]  /*64700*/  IMAD.MOV.U32 R28, RZ, RZ, R29 ;  /* 0x000000ffff1c7224 */ /* 0x000fce00078e001d */
.L_x_845:
[----:B------:R-:W-:Y:S05]  /*64710*/  BSYNC.RECONVERGENT B0 ;  /* 0x0000000000007941 */ /* 0x000fea0003800200 */
.L_x_844:
[----:B------:R-:W-:Y:S01]  /*64720*/  IMAD.IADD R28, R1, 0x1, R28 ;  /* 0x00000001011c7824 */ /* 0x000fe200078e021c */
[----:B------:R-:W-:Y:S01]  /*64730*/  BSSY.RECONVERGENT B0, `(.L_x_848) ;  /* 0x0000009000007945 */ /* 0x000fe20003800200 */
[----:B------:R-:W-:-:S03]  /*64740*/  IMAD.MOV.U32 R30, RZ, RZ, RZ ;  /* 0x000000ffff1e7224 */ /* 0x000fc600078e00ff */
[----:B------:R0:W-:Y:S04]  /*64750*/  STL.U8 [R28+0x3f0], RZ ;  /* 0x0003f0ff1c007387 */ /* 0x0001e80000100000 */
.L_x_849:
[----:B------:R-:W-:-:S05]  /*64760*/  IMAD.IADD R29, R1, 0x1, R30 ;  /* 0x00000001011d7824 */ /* 0x000fca00078e021e */
[----:B0-----:R-:W2:Y:S02]  /*64770*/  LDL.U8 R28, [R29+0x3f0] ;  /* 0x0003f0001d1c7983 */ /* 0x001ea40000100000 */
[----:B--2---:R-:W-:Y:S01]  /*64780*/  ISETP.NE.AND P1, PT, R28, RZ, PT ;  /* 0x000000ff1c00720c */ /* 0x004fe20003f25270 */
[----:B------:R-:W-:Y:S02]  /*64790*/  IMAD.MOV.U32 R28, RZ, RZ, R30 ;  /* 0x000000ffff1c7224 */ /* 0x000fe400078e001e */
[----:B------:R-:W-:-:S10]  /*647a0*/  VIADD R30, R30, 0x1 ;  /* 0x000000011e1e7836 */ /* 0x000fd40000000000 */
[----:B------:R-:W-:Y:S05]  /*647b0*/  @P1 BRA `(.L_x_849) ;  /* 0xfffffffc00e81947 */ /* 0x000fea000383ffff */
[----:B------:R-:W-:Y:S05]  /*647c0*/  BSYNC.RECONVERGENT B0 ;  /* 0x0000000000007941 */ /* 0x000fea0003800200 */
.L_x_848:
[----:B------:R-:W-:-:S13]  /*647d0*/  LOP3.LUT P1, RZ, R177, 0xff, RZ, 0xc0, !PT ;  /* 0x000000ffb1ff7812 */ /* 0x000fda000782c0ff */
[----:B------:R-:W-:Y:S05]  /*647e0*/  @!P1 BRA `(.L_x_850) ;  /* 0x0000000000309947 */ /* 0x000fea0003800000 */
[----:B------:R-:W-:Y:S01]  /*647f0*/  BSSY.RECONVERGENT B0, `(.L_x_851) ;  /* 0x000000a000007945 */ /* 0x000fe20003800200 */
[----:B------:R-:W-:-:S07]  /*64800*/  IMAD.MOV.U32 R30, RZ, RZ, RZ ;  /* 0x000000ffff1e7224 */ /* 0x000fce00078e00ff */
.L_x_852:
        /* <DEDUP_REMOVED lines=9> */
.L_x_851:
[----:B------:R-:W-:-:S07]  /*648a0*/  IMAD.MOV.U32 R28, RZ, RZ, R29 ;  /* 0x000000ffff1c7224 */ /* 0x000fce00078e001d */
.L_x_850:
        /* <DEDUP_REMOVED lines=66> */
[----:B-1----:R-:W-:-:S07]  /*64cd0*/  PRMT R196, R31, 0x7610, R196 ;  /* 0x000076101fc47816 */ /* 0x002fce00000000c4 */
.L_x_841:
        /* <DEDUP_REMOVED lines=147> */
.L_x_854:
[----:B------:R-:W-:Y:S05]  /*65610*/  BSYNC.RECONVERGENT B0 ;  /* 0x0000000000007941 */ /* 0x000fea0003800200 */
.L_x_853:
        /* <DEDUP_REMOVED lines=10> */
[----:B------:R-:W-:Y:S04]  /*656c0*/  STL.U16 [R1+0x150], R183 ;  /* 0x000150b701007387 */ /* 0x000fe80000100400 */
        /* <DEDUP_REMOVED lines=88> */
.L_x_857:
[----:B0-----:R-:W-:-:S05]  /*65c50*/  IMAD.IADD R29, R1, 0x1, R32 ;  /* 0x00000001011d7824 */ /* 0x001fca00078e0220 */
[----:B------:R-:W2:Y:S02]  /*65c60*/  LDL.U8 R28, [R29+0x3f0] ;  /* 0x0003f0001d1c7983 */ /* 0x000ea40000100000 */
[----:B--2---:R-:W-:Y:S01]  /*65c70*/  ISETP.NE.AND P1, PT, R28, RZ, PT ;  /* 0x000000ff1c00720c */ /* 0x004fe20003f25270 */
[----:B------:R-:W-:Y:S02]  /*65c80*/  IMAD.MOV.U32 R28, RZ, RZ, R32 ;  /* 0x000000ffff1c7224 */ /* 0x000fe400078e0020 */
[----:B------:R-:W-:-:S10]  /*65c90*/  VIADD R32, R32, 0x1 ;  /* 0x0000000120207836 */ /* 0x000fd40000000000 */
[----:B------:R-:W-:Y:S05]  /*65ca0*/  @P1 BRA `(.L_x_857) ;  /* 0xfffffffc00e81947 */ /* 0x000fea000383ffff */
[----:B------:R-:W-:Y:S05]  /*65cb0*/  BSYNC.RECONVERGENT B0 ;  /* 0x0000000000007941 */ /* 0x000fea0003800200 */
.L_x_856:
[----:B------:R-:W-:Y:S01]  /*65cc0*/  LOP3.LUT P1, RZ, R177, 0xff, RZ, 0xc0, !PT ;  /* 0x000000ffb1ff7812 */ /* 0x000fe2000782c0ff */
[----:B------:R-:W-:-:S12]  /*65cd0*/  BSSY.RECONVERGENT B0, `(.L_x_858) ;  /* 0x000000e000007945 */ /* 0x000fd80003800200 */
[----:B------:R-:W-:Y:S05]  /*65ce0*/  @!P1 BRA `(.L_x_859) ;  /* 0x0000000000309947 */ /* 0x000fea0003800000 */
[----:B------:R-:W-:Y:S01]  /*65cf0*/  BSSY.RECONVERGENT B1, `(.L_x_860) ;  /* 0x000000a000017945 */ /* 0x000fe20003800200 */
[----:B------:R-:W-:-:S07]  /*65d00*/  IMAD.MOV.U32 R30, RZ, RZ, RZ ;  /* 0x000000ffff1e7224 */ /* 0x000fce00078e00ff */
.L_x_861:
        /* <DEDUP_REMOVED lines=9> */
.L_x_860:
[----:B------:R-:W-:-:S07]  /*65da0*/  IMAD.MOV.U32 R28, RZ, RZ, R29 ;  /* 0x000000ffff1c7224 */ /* 0x000fce00078e001d */
.L_x_859:
[----:B------:R-:W-:Y:S05]  /*65db0*/  BSYNC.RECONVERGENT B0 ;  /* 0x0000000000007941 */ /* 0x000fea0003800200 */
.L_x_858:
[----:B------:R-:W-:Y:S01]  /*65dc0*/  IMAD.IADD R28, R1, 0x1, R28 ;  /* 0x00000001011c7824 */ /* 0x000fe200078e021c */
[----:B------:R-:W-:Y:S01]  /*65dd0*/  BSSY.RECONVERGENT B0, `(.L_x_862) ;  /* 0x0000009000007945 */ /* 0x000fe20003800200 */
[----:B------:R-:W-:-:S03]  /*65de0*/  IMAD.MOV.U32 R30, RZ, RZ, RZ ;  /* 0x000000ffff1e7224 */ /* 0x000fc600078e00ff */
[----:B------:R0:W-:Y:S04]  /*65df0*/  STL.U8 [R28+0x3f0], RZ ;  /* 0x0003f0ff1c007387 */ /* 0x0001e80000100000 */
.L_x_863:
[----:B------:R-:W-:-:S05]  /*65e00*/  IMAD.IADD R29, R1, 0x1, R30 ;  /* 0x00000001011d7824 */ /* 0x000fca00078e021e */
[----:B0-----:R-:W2:Y:S02]  /*65e10*/  LDL.U8 R28, [R29+0x3f0] ;  /* 0x0003f0001d1c7983 */ /* 0x001ea40000100000 */
[----:B--2---:R-:W-:Y:S01]  /*65e20*/  ISETP.NE.AND P1, PT, R28, RZ, PT ;  /* 0x000000ff1c00720c */ /* 0x004fe20003f25270 */
[----:B------:R-:W-:Y:S02]  /*65e30*/  IMAD.MOV.U32 R28, RZ, RZ, R30 ;  /* 0x000000ffff1c7224 */ /* 0x000fe400078e001e */
[----:B------:R-:W-:-:S10]  /*65e40*/  VIADD R30, R30, 0x1 ;  /* 0x000000011e1e7836 */ /* 0x000fd40000000000 */
[----:B------:R-:W-:Y:S05]  /*65e50*/  @P1 BRA `(.L_x_863) ;  /* 0xfffffffc00e81947 */ /* 0x000fea000383ffff */
[----:B------:R-:W-:Y:S05]  /*65e60*/  BSYNC.RECONVERGENT B0 ;  /* 0x0000000000007941 */ /* 0x000fea0003800200 */
.L_x_862:
[----:B------:R-:W-:-:S13]  /*65e70*/  LOP3.LUT P1, RZ, R42, 0xff, RZ, 0xc0, !PT ;  /* 0x000000ff2aff7812 */ /* 0x000fda000782c0ff */
[----:B------:R-:W-:Y:S05]  /*65e80*/  @!P1 BRA `(.L_x_864) ;  /* 0x0000000000309947 */ /* 0x000fea0003800000 */
[----:B------:R-:W-:Y:S01]  /*65e90*/  BSSY.RECONVERGENT B0, `(.L_x_865) ;  /* 0x000000a000007945 */ /* 0x000fe20003800200 */
[----:B------:R-:W-:-:S07]  /*65ea0*/  IMAD.MOV.U32 R30, RZ, RZ, RZ ;  /* 0x000000ffff1e7224 */ /* 0x000fce00078e00ff */
.L_x_866:
        /* <DEDUP_REMOVED lines=9> */
.L_x_865:
[----:B------:R-:W-:-:S07]  /*65f40*/  IMAD.MOV.U32 R28, RZ, RZ, R29 ;  /* 0x000000ffff1c7224 */ /* 0x000fce00078e001d */
.L_x_864:
        /* <DEDUP_REMOVED lines=69> */
.L_x_855:
        /* <DEDUP_REMOVED lines=147> */
.L_x_868:
[----:B------:R-:W-:Y:S05]  /*66cd0*/  BSYNC.RECONVERGENT B0 ;  /* 0x0000000000007941 */ /* 0x000fea0003800200 */
.L_x_867:
        /* <DEDUP_REMOVED lines=95> */
.L_x_871:
[----:B0-----:R-:W-:-:S05]  /*672d0*/  IMAD.IADD R29, R1, 0x1, R32 ;  /* 0x00000001011d7824 */ /* 0x001fca00078e0220 */
[----:B------:R-:W2:Y:S02]  /*672e0*/  LDL.U8 R28, [R29+0x3f0] ;  /* 0x0003f0001d1c7983 */ /* 0x000ea40000100000 */
[----:B--2---:R-:W-:Y:S01]  /*672f0*/  ISETP.NE.AND P1, PT, R28, RZ, PT ;  /* 0x000000ff1c00720c */ /* 0x004fe20003f25270 */
[----:B------:R-:W-:Y:S02]  /*67300*/  IMAD.MOV.U32 R28, RZ, RZ, R32 ;  /* 0x000000ffff1c7224 */ /* 0x000fe400078e0020 */
[----:B------:R-:W-:-:S10]  /*67310*/  VIADD R32, R32, 0x1 ;  /* 0x0000000120207836 */ /* 0x000fd40000000000 */
[----:B------:R-:W-:Y:S05]  /*67320*/  @P1 BRA `(.L_x_871) ;  /* 0xfffffffc00e81947 */ /* 0x000fea000383ffff */
[----:B------:R-:W-:Y:S05]  /*67330*/  BSYNC.RECONVERGENT B0 ;  /* 0x0000000000007941 */ /* 0x000fea0003800200 */
.L_x_870:
[----:B------:R-:W-:Y:S01]  /*67340*/  LOP3.LUT P1, RZ, R42, 0xff, RZ, 0xc0, !PT ;  /* 0x000000ff2aff7812 */ /* 0x000fe2000782c0ff */
[----:B------:R-:W-:-:S12]  /*67350*/  BSSY.RECONVERGENT B0, `(.L_x_872) ;  /* 0x000000e000007945 */ /* 0x000fd80003800200 */
[----:B------:R-:W-:Y:S05]  /*67360*/  @!P1 BRA `(.L_x_873) ;  /* 0x0000000000309947 */ /* 0x000fea0003800000 */
[----:B------:R-:W-:Y:S01]  /*67370*/  BSSY.RECONVERGENT B1, `(.L_x_874) ;  /* 0x000000a000017945 */ /* 0x000fe20003800200 */
[----:B------:R-:W-:-:S07]  /*67380*/  IMAD.MOV.U32 R30, RZ, RZ, RZ ;  /* 0x000000ffff1e7224 */ /* 0x000fce00078e00ff */
.L_x_875:
        /* <DEDUP_REMOVED lines=9> */
.L_x_874:
[----:B------:R-:W-:-:S07]  /*67420*/  IMAD.MOV.U32 R28, RZ, RZ, R29 ;  /* 0x000000ffff1c7224 */ /* 0x000fce00078e001d */
.L_x_873:
[----:B------:R-:W-:Y:S05]  /*67430*/  BSYNC.RECONVERGENT B0 ;  /* 0x0000000000007941 */ /* 0x000fea0003800200 */
.L_x_872:
[----:B------:R-:W-:Y:S01]  /*67440*/  IMAD.IADD R28, R1, 0x1, R28 ;  /* 0x00000001011c7824 */ /* 0x000fe200078e021c */
[----:B------:R-:W-:Y:S01]  /*67450*/  BSSY.RECONVERGENT B0, `(.L_x_876) ;  /* 0x0000009000007945 */ /* 0x000fe20003800200 */
[----:B------:R-:W-:-:S03]  /*67460*/  IMAD.MOV.U32 R30, RZ, RZ, RZ ;  /* 0x000000ffff1e7224 */ /* 0x000fc600078e00ff */
[----:B------:R0:W-:Y:S04]  /*67470*/  STL.U8 [R28+0x3f0], RZ ;  /* 0x0003f0ff1c007387 */ /* 0x0001e80000100000 */
.L_x_877:
[----:B------:R-:W-:-:S05]  /*67480*/  IMAD.IADD R29, R1, 0x1, R30 ;  /* 0x00000001011d7824 */ /* 0x000fca00078e021e */
[----:B0-----:R-:W2:Y:S02]  /*67490*/  LDL.U8 R28, [R29+0x3f0] ;  /* 0x0003f0001d1c7983 */ /* 0x001ea40000100000 */
[----:B--2---:R-:W-:Y:S01]  /*674a0*/  ISETP.NE.AND P1, PT, R28, RZ, PT ;  /* 0x000000ff1c00720c */ /* 0x004fe20003f25270 */
[----:B------:R-:W-:Y:S02]  /*674b0*/  IMAD.MOV.U32 R28, RZ, RZ, R30 ;  /* 0x000000ffff1c7224 */ /* 0x000fe400078e001e */
[----:B------:R-:W-:-:S10]  /*674c0*/  VIADD R30, R30, 0x1 ;  /* 0x000000011e1e7836 */ /* 0x000fd40000000000 */
[----:B------:R-:W-:Y:S05]  /*674d0*/  @P1 BRA `(.L_x_877) ;  /* 0xfffffffc00e81947 */ /* 0x000fea000383ffff */
[----:B------:R-:W-:Y:S05]  /*674e0*/  BSYNC.RECONVERGENT B0 ;  /* 0x0000000000007941 */ /* 0x000fea0003800200 */
.L_x_876:
[----:B------:R-:W-:-:S13]  /*674f0*/  LOP3.LUT P1, RZ, R177, 0xff, RZ, 0xc0, !PT ;  /* 0x000000ffb1ff7812 */ /* 0x000fda000782c0ff */
[----:B------:R-:W-:Y:S05]  /*67500*/  @!P1 BRA `(.L_x_878) ;  /* 0x0000000000309947 */ /* 0x000fea0003800000 */
[----:B------:R-:W-:Y:S01]  /*67510*/  BSSY.RECONVERGENT B0, `(.L_x_879) ;  /* 0x000000a000007945 */ /* 0x000fe20003800200 */
[----:B------:R-:W-:-:S07]  /*67520*/  IMAD.MOV.U32 R30, RZ, RZ, RZ ;  /* 0x000000ffff1e7224 */ /* 0x000fce00078e00ff */
.L_x_880:
        /* <DEDUP_REMOVED lines=9> */
.L_x_879:
[----:B------:R-:W-:-:S07]  /*675c0*/  IMAD.MOV.U32 R28, RZ, RZ, R29 ;  /* 0x000000ffff1c7224 */ /* 0x000fce00078e001d */
.L_x_878:
        /* <DEDUP_REMOVED lines=67> */
.L_x_869:
        /* <DEDUP_REMOVED lines=147> */
.L_x_882:
[----:B------:R-:W-:Y:S05]  /*68330*/  BSYNC.RECONVERGENT B0 ;  /* 0x0000000000007941 */ /* 0x000fea0003800200 */
.L_x_881:
        /* <DEDUP_REMOVED lines=99> */
.L_x_885:
[----:B0-----:R-:W-:-:S05]  /*68970*/  IMAD.IADD R29, R1, 0x1, R32 ;  /* 0x00000001011d7824 */ /* 0x001fca00078e0220 */
[----:B------:R-:W2:Y:S02]  /*68980*/  LDL.U8 R28, [R29+0x3f0] ;  /* 0x0003f0001d1c7983 */ /* 0x000ea40000100000 */
[----:B--2---:R-:W-:Y:S01]  /*68990*/  ISETP.NE.AND P1, PT, R28, RZ, PT ;  /* 0x000000ff1c00720c */ /* 0x004fe20003f25270 */
[----:B------:R-:W-:Y:S02]  /*689a0*/  IMAD.MOV.U32 R28, RZ, RZ, R32 ;  /* 0x000000ffff1c7224 */ /* 0x000fe400078e0020 */
[----:B------:R-:W-:-:S10]  /*689b0*/  VIADD R32, R32, 0x1 ;  /* 0x0000000120207836 */ /* 0x000fd40000000000 */
[----:B------:R-:W-:Y:S05]  /*689c0*/  @P1 BRA `(.L_x_885) ;  /* 0xfffffffc00e81947 */ /* 0x000fea000383ffff */
[----:B------:R-:W-:Y:S05]  /*689d0*/  BSYNC.RECONVERGENT B0 ;  /* 0x0000000000007941 */ /* 0x000fea0003800200 */
.L_x_884:
[----:B------:R-:W-:Y:S01]  /*689e0*/  LOP3.LUT P1, RZ, R177, 0xff, RZ, 0xc0, !PT ;  /* 0x000000ffb1ff7812 */ /* 0x000fe2000782c0ff */
[----:B------:R-:W-:-:S12]  /*689f0*/  BSSY.RECONVERGENT B0, `(.L_x_886) ;  /* 0x000000e000007945 */ /* 0x000fd80003800200 */
[----:B------:R-:W-:Y:S05]  /*68a00*/  @!P1 BRA `(.L_x_887) ;  /* 0x0000000000309947 */ /* 0x000fea0003800000 */
[----:B------:R-:W-:Y:S01]  /*68a10*/  BSSY.RECONVERGENT B1, `(.L_x_888) ;  /* 0x000000a000017945 */ /* 0x000fe20003800200 */
[----:B------:R-:W-:-:S07]  /*68a20*/  IMAD.MOV.U32 R30, RZ, RZ, RZ ;  /* 0x000000ffff1e7224 */ /* 0x000fce00078e00ff */
.L_x_889:
        /* <DEDUP_REMOVED lines=9> */
.L_x_888:
[----:B------:R-:W-:-:S07]  /*68ac0*/  IMAD.MOV.U32 R28, RZ, RZ, R29 ;  /* 0x000000ffff1c7224 */ /* 0x000fce00078e001d */
.L_x_887:
[----:B------:R-:W-:Y:S05]  /*68ad0*/  BSYNC.RECONVERGENT B0 ;  /* 0x0000000000007941 */ /* 0x000fea0003800200 */
.L_x_886:
[----:B------:R-:W-:Y:S01]  /*68ae0*/  IMAD.IADD R28, R1, 0x1, R28 ;  /* 0x00000001011c7824 */ /* 0x000fe200078e021c */
[----:B------:R-:W-:Y:S01]  /*68af0*/  BSSY.RECONVERGENT B0, `(.L_x_890) ;  /* 0x0000009000007945 */ /* 0x000fe20003800200 */
[----:B------:R-:W-:-:S03]  /*68b00*/  IMAD.MOV.U32 R30, RZ, RZ, RZ ;  /* 0x000000ffff1e7224 */ /* 0x000fc600078e00ff */
[----:B------:R0:W-:Y:S04]  /*68b10*/  STL.U8 [R28+0x3f0], RZ ;  /* 0x0003f0ff1c007387 */ /* 0x0001e80000100000 */
.L_x_891:
[----:B------:R-:W-:-:S05]  /*68b20*/  IMAD.IADD R29, R1, 0x1, R30 ;  /* 0x00000001011d7824 */ /* 0x000fca00078e021e */
[----:B0-----:R-:W2:Y:S02]  /*68b30*/  LDL.U8 R28, [R29+0x3f0] ;  /* 0x0003f0001d1c7983 */ /* 0x001ea40000100000 */
[----:B--2---:R-:W-:Y:S01]  /*68b40*/  ISETP.NE.AND P1, PT, R28, RZ, PT ;  /* 0x000000ff1c00720c */ /* 0x004fe20003f25270 */
[----:B------:R-:W-:Y:S02]  /*68b50*/  IMAD.MOV.U32 R28, RZ, RZ, R30 ;  /* 0x000000ffff1c7224 */ /* 0x000fe400078e001e */
[----:B------:R-:W-:-:S10]  /*68b60*/  VIADD R30, R30, 0x1 ;  /* 0x000000011e1e7836 */ /* 0x000fd40000000000 */
[----:B------:R-:W-:Y:S05]  /*68b70*/  @P1 BRA `(.L_x_891) ;  /* 0xfffffffc00e81947 */ /* 0x000fea000383ffff */
[----:B------:R-:W-:Y:S05]  /*68b80*/  BSYNC.RECONVERGENT B0 ;  /* 0x0000000000007941 */ /* 0x000fea0003800200 */
.L_x_890:
[----:B------:R-:W-:-:S13]  /*68b90*/  LOP3.LUT P1, RZ, R42, 0xff, RZ, 0xc0, !PT ;  /* 0x000000ff2aff7812 */ /* 0x000fda000782c0ff */
[----:B------:R-:W-:Y:S05]  /*68ba0*/  @!P1 BRA `(.L_x_892) ;  /* 0x0000000000309947 */ /* 0x000fea0003800000 */
[----:B------:R-:W-:Y:S01]  /*68bb0*/  BSSY.RECONVERGENT B0, `(.L_x_893) ;  /* 0x000000a000007945 */ /* 0x000fe20003800200 */
[----:B------:R-:W-:-:S07]  /*68bc0*/  IMAD.MOV.U32 R30, RZ, RZ, RZ ;  /* 0x000000ffff1e7224 */ /* 0x000fce00078e00ff */
.L_x_894:
        /* <DEDUP_REMOVED lines=9> */
.L_x_893:
[----:B------:R-:W-:-:S07]  /*68c60*/  IMAD.MOV.U32 R28, RZ, RZ, R29 ;  /* 0x000000ffff1c7224 */ /* 0x000fce00078e001d */
.L_x_892:
        /* <DEDUP_REMOVED lines=69> */
.L_x_883:
        /* <DEDUP_REMOVED lines=147> */
.L_x_896:
[----:B------:R-:W-:Y:S05]  /*699f0*/  BSYNC.RECONVERGENT B0 ;  /* 0x0000000000007941 */ /* 0x000fea0003800200 */
.L_x_895:
[----:B------:R-:W1:Y:S01]  /*69a00*/  LDS.64 R40, [R62+0x1f8] ;  /* 0x0001f8003e287984 */ /* 0x000e620000000a00 */
[----:B------:R-:W-:-:S03]  /*69a10*/  PRMT R189, R191, 0x7604, R189 ;  /* 0x00007604bfbd7816 */ /* 0x000fc600000000bd */
[----:B------:R-:W-:Y:S04]  /*69a20*/  STL.64 [R1+0x118], R124 ;  /* 0x0001187c01007387 */ /* 0x000fe80000100a00 */
[----:B------:R-:W2:Y:S04]  /*69a30*/  LDS R176, [R62+0x234] ;  /* 0x000234003eb07984 */ /* 0x000ea80000000800 */
[----:B0-----:R-:W0:Y:S04]  /*69a40*/  LDS.128 R28, [R62+0x200] ;  /* 0x000200003e1c7984 */ /* 0x001e280000000c00 */
[----:B------:R-:W3:Y:S04]  /*69a50*/  LDS.128 R36, [R62+0x210] ;  /* 0x000210003e247984 */ /* 0x000ee80000000c00 */
[----:B------:R-:W4:Y:S04]  /*69a60*/  LDS.128 R44, [R62+0x220] ;  /* 0x000220003e2c7984 */ /* 0x000f280000000c00 */
[----:B------:R-:W4:Y:S04]  /*69a70*/  LDS.U16 R183, [R62+0x230] ;  /* 0x000230003eb77984 */ /* 0x000f280000000400 */
[----:B-----5:R-:W-:Y:S04]  /*69a80*/  STL [R1+0x154], R43 ;  /* 0x0001542b01007387 */ /* 0x020fe80000100800 */
[----:B------:R-:W-:Y:S04]  /*69a90*/  STL.64 [R1+0x158], R134 ;  /* 0x0001588601007387 */ /* 0x000fe80000100a00 */
[----:B------:R-:W-:Y:S01]  /*69aa0*/  STL.U16 [R1+0x150], R189 ;  /* 0x000150bd01007387 */ /* 0x000fe20000100400 */
[----:B-1----:R-:W-:-:S03]  /*69ab0*/  IADD3 R150, P3, PT, R40, R124, RZ ;  /* 0x0000007c28967210 */ /* 0x002fc60007f7e0ff */
[----:B------:R-:W-:Y:S01]  /*69ac0*/  STL.64 [R1+0x160], R40 ;  /* 0x0001602801007387 */ /* 0x000fe20000100a00 */
[----:B------:R-:W-:Y:S01]  /*69ad0*/  ISETP.NE.U32.AND P1, PT, R40, RZ, PT ;  /* 0x000000ff2800720c */ /* 0x000fe20003f25070 */
[----:B------:R-:W-:-:S03]  /*69ae0*/  IMAD.X R151, R41, 0x1, R125, P3 ;  /* 0x0000000129977824 */ /* 0x000fc600018e067d */
[----:B------:R-:W-:Y:S01]  /*69af0*/  ISETP.NE.AND.EX P1, PT, R41, RZ, PT, P1 ;  /* 0x000000ff2900720c */ /* 0x000fe20003f25310 */
[----:B------:R-:W1:Y:S04]  /*69b00*/  LDS.64 R124, [R62+0x238] ;  /* 0x000238003e7c7984 */ /* 0x000e680000000a00 */
[----:B--2---:R-:W-:Y:S01]  /*69b10*/  STL [R1+0x19c], R176 ;  /* 0x00019cb001007387 */ /* 0x004fe20000100800 */
[----:B0-----:R-:W-:Y:S01]  /*69b20*/  IMAD.MOV.U32 R32, RZ, RZ, R30 ;  /* 0x000000ffff207224 */ /* 0x001fe200078e001e */
[C---:B------:R-:W-:Y:S01]  /*69b30*/  PRMT R178, R28.reuse, 0x7770, RZ ;  /* 0x000077701cb27816 */ /* 0x040fe200000000ff */
[----:B------:R-:W-:Y:S01]  /*69b40*/  IMAD.MOV.U32 R33, RZ, RZ, R31 ;  /* 0x000000ffff217224 */ /* 0x000fe200078e001f */
[----:B------:R0:W-:Y:S01]  /*69b50*/  STL.64 [R1+0x168], R28 ;  /* 0x0001681c01007387 */ /* 0x0001e20000100a00 */
[----:B---3--:R-:W-:Y:S01]  /*69b60*/  IMAD.MOV.U32 R34, RZ, RZ, R36 ;  /* 0x000000ffff227224 */ /* 0x008fe200078e0024 */
[C---:B------:R-:W-:Y:S01]  /*69b70*/  PRMT R177, R28.reuse, 0x7771, RZ ;  /* 0x000077711cb17816 */ /* 0x040fe200000000ff */
[----:B------:R-:W-:Y:S01]  /*69b80*/  IMAD.MOV.U32 R35, RZ, RZ, R37 ;  /* 0x000000ffff237224 */ /* 0x000fe200078e0025 */
[C---:B------:R-:W-:Y:S01]  /*69b90*/  PRMT R130, R28.reuse, 0x7772, RZ ;  /* 0x000077721c827816 */ /* 0x040fe200000000ff */
[----:B----4-:R-:W-:Y:S01]  /*69ba0*/  STL.64 [R1+0x190], R46 ;  /* 0x0001902e01007387 */ /* 0x010fe20000100a00 */
[----:B------:R-:W-:-:S02]  /*69bb0*/  PRMT R131, R28, 0x7773, RZ ;  /* 0x000077731c837816 */ /* 0x000fc400000000ff */
[C---:B------:R-:W-:Y:S01]  /*69bc0*/  PRMT R51, R29.reuse, 0x7770, RZ ;  /* 0x000077701d337816 */ /* 0x040fe200000000ff */
[----:B------:R2:W-:Y:S01]  /*69bd0*/  STL.128 [R1+0x170], R32 ;  /* 0x0001702001007387 */ /* 0x0005e20000100c00 */
[C---:B------:R-:W-:Y:S02]  /*69be0*/  PRMT R48, R29.reuse, 0x7771, RZ ;  /* 0x000077711d307816 */ /* 0x040fe400000000ff */
[C---:B0-----:R-:W-:Y:S02]  /*69bf0*/  PRMT R28, R29.reuse, 0x7772, RZ ;  /* 0x000077721d1c7816 */ /* 0x041fe400000000ff */
[----:B------:R-:W-:Y:S02]  /*69c00*/  PRMT R49, R29, 0x7773, RZ ;  /* 0x000077731d317816 */ /* 0x000fe400000000ff */
[C---:B------:R-:W-:Y:S02]  /*69c10*/  PRMT R50, R30.reuse, 0x7770, RZ ;  /* 0x000077701e327816 */ /* 0x040fe400000000ff */
[----:B------:R-:W-:-:S02]  /*69c20*/  PRMT R29, R30, 0x7771, RZ ;  /* 0x000077711e1d7816 */ /* 0x000fc400000000ff */
[C---:B------:R-:W-:Y:S02]  /*69c30*/  PRMT R185, R30.reuse, 0x7772, RZ ;  /* 0x000077721eb97816 */ /* 0x040fe400000000ff */
[----:B------:R-:W-:Y:S02]  /*69c40*/  PRMT R186, R30, 0x7773, RZ ;  /* 0x000077731eba7816 */ /* 0x000fe400000000ff */
[----:B------:R-:W-:Y:S01]  /*69c50*/  PRMT R30, R183, 0x7710, RZ ;  /* 0x00007710b71e7816 */ /* 0x000fe200000000ff */
[----:B--2---:R-:W-:Y:S01]  /*69c60*/  IMAD.MOV.U32 R32, RZ, RZ, R38 ;  /* 0x000000ffff207224 */ /* 0x004fe200078e0026 */
[C---:B------:R-:W-:Y:S01]  /*69c70*/  PRMT R187, R31.reuse, 0x7770, RZ ;  /* 0x000077701fbb7816 */ /* 0x040fe200000000ff */
[----:B------:R-:W-:Y:S01]  /*69c80*/  IMAD.MOV.U32 R33, RZ, RZ, R39 ;  /* 0x000000ffff217224 */ /* 0x000fe200078e0027 */
[C---:B------:R-:W-:Y:S01]  /*69c90*/  PRMT R188, R31.reuse, 0x7771, RZ ;  /* 0x000077711fbc7816 */ /* 0x040fe200000000ff */
[----:B------:R-:W-:Y:S01]  /*69ca0*/  IMAD.MOV.U32 R34, RZ, RZ, R44 ;  /* 0x000000ffff227224 */ /* 0x000fe200078e002c */
[C---:B------:R-:W-:Y:S01]  /*69cb0*/  PRMT R189, R31.reuse, 0x7772, RZ ;  /* 0x000077721fbd7816 */ /* 0x040fe200000000ff */
[----:B------:R-:W-:Y:S01]  /*69cc0*/  IMAD.MOV.U32 R35, RZ, RZ, R45 ;  /* 0x000000ffff237224 */ /* 0x000fe200078e002d */
[----:B-1----:R-:W-:Y:S01]  /*69cd0*/  STL.64 [R1+0x1a0], R124 ;  /* 0x0001a07c01007387 */ /* 0x002fe20000100a00 */
[----:B------:R-:W-:-:S02]  /*69ce0*/  PRMT R190, R31, 0x7773, RZ ;  /* 0x000077731fbe7816 */ /* 0x000fc400000000ff */
[C---:B------:R-:W-:Y:S01]  /*69cf0*/  PRMT R40, R38.reuse, 0x7770, RZ ;  /* 0x0000777026287816 */ /* 0x040fe200000000ff */
[----:B------:R-:W-:Y:S01]  /*69d00*/  STL.128 [R1+0x180], R32 ;  /* 0x0001802001007387 */ /* 0x000fe20000100c00 */
[C---:B------:R-:W-:Y:S02]  /*69d10*/  PRMT R41, R38.reuse, 0x7771, RZ ;  /* 0x0000777126297816 */ /* 0x040fe400000000ff */
[C---:B------:R-:W-:Y:S01]  /*69d20*/  PRMT R191, R38.reuse, 0x7772, RZ ;  /* 0x0000777226bf7816 */ /* 0x040fe200000000ff */
[----:B------:R0:W-:Y:S01]  /*69d30*/  STL.U16 [R1+0x198], R30 ;  /* 0x0001981e01007387 */ /* 0x0001e20000100400 */
        /* <DEDUP_REMOVED lines=13> */
[C---:B0-----:R-:W-:Y:S02]  /*69e10*/  PRMT R30, R36.reuse, 0x7770, RZ ;  /* 0x00007770241e7816 */ /* 0x041fe400000000ff */
        /* <DEDUP_REMOVED lines=12> */
[----:B------:R-:W-:Y:S01]  /*69ee0*/  PRMT R182, R130, 0x7610, R182 ;  /* 0x0000761082b67816 */ /* 0x000fe200000000b6 */
[----:B------:R-:W-:Y:S01]  /*69ef0*/  IMAD.MOV.U32 R130, RZ, RZ, R26 ;  /* 0x000000ffff827224 */ /* 0x000fe200078e001a */
[----:B------:R-:W-:Y:S01]  /*69f00*/  PRMT R184, R131, 0x7610, R184 ;  /* 0x0000761083b87816 */ /* 0x000fe200000000b8 */
[----:B------:R-:W-:Y:S01]  /*69f10*/  IMAD.MOV.U32 R131, RZ, RZ, R27 ;  /* 0x000000ffff837224 */ /* 0x000fe200078e001b */
[----:B------:R-:W-:-:S02]  /*69f20*/  PRMT R205, R28, 0x7610, R205 ;  /* 0x000076101ccd7816 */ /* 0x000fc400000000cd */
[----:B------:R-:W-:Y:S02]  /*69f30*/  PRMT R36, R36, 0x7773, RZ ;  /* 0x0000777324247816 */ /* 0x000fe400000000ff */
[----:B------:R-:W-:Y:S02]  /*69f40*/  PRMT R37, R37, 0x7773, RZ ;  /* 0x0000777325257816 */ /* 0x000fe400000000ff */
[----:B------:R-:W-:Y:S02]  /*69f50*/  PRMT R46, R46, 0x7773, RZ ;  /* 0x000077732e2e7816 */ /* 0x000fe400000000ff */
[----:B------:R-:W-:Y:S02]  /*69f60*/  PRMT R47, R47, 0x7773, RZ ;  /* 0x000077732f2f7816 */ /* 0x000fe400000000ff */
[----:B------:R-:W-:Y:S02]  /*69f70*/  PRMT R183, R183, 0x7771, RZ ;  /* 0x00007771b7b77816 */ /* 0x000fe400000000ff */
        /* <DEDUP_REMOVED lines=9> */
.L_x_899:
[----:B------:R-:W-:-:S05]  /*6a010*/  IMAD.IADD R27, R1, 0x1, R28 ;  /* 0x00000001011b7824 */ /* 0x000fca00078e021c */
[----:B------:R-:W2:Y:S02]  /*6a020*/  LDL.U8 R26, [R27+0x3f0] ;  /* 0x0003f0001b1a7983 */ /* 0x000ea40000100000 */
[----:B--2---:R-:W-:Y:S01]  /*6a030*/  ISETP.NE.AND P1, PT, R26, RZ, PT ;  /* 0x000000ff1a00720c */ /* 0x004fe20003f25270 */
[----:B------:R-:W-:Y:S02]  /*6a040*/  IMAD.MOV.U32 R26, RZ, RZ, R28 ;  /* 0x000000ffff1a7224 */ /* 0x000fe400078e001c */
[----:B------:R-:W-:-:S10]  /*6a050*/  VIADD R28, R28, 0x1 ;  /* 0x000000011c1c7836 */ /* 0x000fd40000000000 */
[----:B------:R-:W-:Y:S05]  /*6a060*/  @P1 BRA `(.L_x_899) ;  /* 0xfffffffc00e81947 */ /* 0x000fea000383ffff */
[----:B------:R-:W-:Y:S05]  /*6a070*/  BSYNC.RECONVERGENT B0 ;  /* 0x0000000000007941 */ /* 0x000fea0003800200 */
.L_x_898:
[----:B------:R-:W-:Y:S01]  /*6a080*/  LOP3.LUT P1, RZ, R42, 0xff, RZ, 0xc0, !PT ;  /* 0x000000ff2aff7812 */ /* 0x000fe2000782c0ff */
[----:B------:R-:W-:-:S12]  /*6a090*/  BSSY.RECONVERGENT B0, `(.L_x_900) ;  /* 0x000000e000007945 */ /* 0x000fd80003800200 */
[----:B------:R-:W-:Y:S05]  /*6a0a0*/  @!P1 BRA `(.L_x_901) ;  /* 0x0000000000309947 */ /* 0x000fea0003800000 */
[----:B------:R-:W-:Y:S01]  /*6a0b0*/  BSSY.RECONVERGENT B1, `(.L_x_902) ;  /* 0x000000a000017945 */ /* 0x000fe20003800200 */
[----:B------:R-:W-:-:S07]  /*6a0c0*/  IMAD.MOV.U32 R28, RZ, RZ, RZ ;  /* 0x000000ffff1c7224 */ /* 0x000fce00078e00ff */
.L_x_903:
        /* <DEDUP_REMOVED lines=9> */
.L_x_902:
[----:B------:R-:W-:-:S07]  /*6a160*/  IMAD.MOV.U32 R26, RZ, RZ, R27 ;  /* 0x000000ffff1a7224 */ /* 0x000fce00078e001b */
.L_x_901:
[----:B------:R-:W-:Y:S05]  /*6a170*/  BSYNC.RECONVERGENT B0 ;  /* 0x0000000000007941 */ /* 0x000fea0003800200 */
.L_x_900:
[----:B------:R-:W-:Y:S01]  /*6a180*/  IMAD.IADD R27, R1, 0x1, R26 ;  /* 0x00000001011b7824 */ /* 0x000fe200078e021a */
[----:B------:R-:W-:Y:S01]  /*6a190*/  BSSY.RECONVERGENT B0, `(.L_x_904) ;  /* 0x0000009000007945 */ /* 0x000fe20003800200 */
[----:B------:R-:W-:-:S03]  /*6a1a0*/  IMAD.MOV.U32 R26, RZ, RZ, RZ ;  /* 0x000000ffff1a7224 */ /* 0x000fc600078e00ff */
[----:B------:R1:W-:Y:S04]  /*6a1b0*/  STL.U8 [R27+0x3f0], RZ ;  /* 0x0003f0ff1b007387 */ /* 0x0003e80000100000 */
.L_x_905:
[----:B------:R-:W-:-:S05]  /*6a1c0*/  IMAD.IADD R28, R1, 0x1, R26 ;  /* 0x00000001011c7824 */ /* 0x000fca00078e021a */
[----:B-1----:R-:W2:Y:S02]  /*6a1d0*/  LDL.U8 R27, [R28+0x3f0] ;  /* 0x0003f0001c1b7983 */ /* 0x002ea40000100000 */
[----:B--2---:R-:W-:Y:S01]  /*6a1e0*/  ISETP.NE.AND P1, PT, R27, RZ, PT ;  /* 0x000000ff1b00720c */ /* 0x004fe20003f25270 */
[----:B------:R-:W-:Y:S02]  /*6a1f0*/  IMAD.MOV.U32 R27, RZ, RZ, R26 ;  /* 0x000000ffff1b7224 */ /* 0x000fe400078e001a */
[----:B------:R-:W-:-:S10]  /*6a200*/  VIADD R26, R26, 0x1 ;  /* 0x000000011a1a7836 */ /* 0x000fd40000000000 */
[----:B------:R-:W-:Y:S05]  /*6a210*/  @P1 BRA `(.L_x_905) ;  /* 0xfffffffc00e81947 */ /* 0x000fea000383ffff */
[----:B------:R-:W-:Y:S05]  /*6a220*/  BSYNC.RECONVERGENT B0 ;  /* 0x0000000000007941 */ /* 0x000fea0003800200 */
.L_x_904:
[----:B------:R-:W-:Y:S01]  /*6a230*/  LOP3.LUT P1, RZ, R178, 0xff, RZ, 0xc0, !PT ;  /* 0x000000ffb2ff7812 */ /* 0x000fe2000782c0ff */
[----:B------:R-:W-:-:S12]  /*6a240*/  IMAD.MOV.U32 R26, RZ, RZ, R27 ;  /* 0x000000ffff1a7224 */ /* 0x000fd800078e001b */
[----:B------:R-:W-:Y:S05]  /*6a250*/  @!P1 BRA `(.L_x_906) ;  /* 0x0000000000309947 */ /* 0x000fea0003800000 */
[----:B------:R-:W-:Y:S01]  /*6a260*/  BSSY.RECONVERGENT B0, `(.L_x_907) ;  /* 0x000000a000007945 */ /* 0x000fe20003800200 */
[----:B------:R-:W-:-:S07]  /*6a270*/  IMAD.MOV.U32 R26, RZ, RZ, RZ ;  /* 0x000000ffff1a7224 */ /* 0x000fce00078e00ff */
.L_x_908:
        /* <DEDUP_REMOVED lines=9> */
.L_x_907:
[----:B------:R-:W-:-:S07]  /*6a310*/  IMAD.MOV.U32 R26, RZ, RZ, R28 ;  /* 0x000000ffff1a7224 */ /* 0x000fce00078e001c */
.L_x_906:
[----:B------:R-:W-:-:S05]  /*6a320*/  IMAD.IADD R26, R1, 0x1, R26 ;  /* 0x00000001011a7824 */ /* 0x000fca00078e021a */
[----:B------:R1:W-:Y:S04]  /*6a330*/  STL.U8 [R26+0x3f0], RZ ;  /* 0x0003f0ff1a007387 */ /* 0x0003e80000100000 */
[----:B------:R-:W2:Y:S04]  /*6a340*/  LDL.128 R36, [R1+0x3f0] ;  /* 0x0003f00001247983 */ /* 0x000ea80000100c00 */
[----:B------:R-:W3:Y:S04]  /*6a350*/  LDL.128 R28, [R1+0x400] ;  /* 0x00040000011c7983 */ /* 0x000ee80000100c00 */
[----:B------:R-:W4:Y:S04]  /*6a360*/  LDL.U16 R42, [R1+0x420] ;  /* 0x00042000012a7983 */ /* 0x000f280000100400 */
[----:B------:R-:W4:Y:S04]  /*6a370*/  LDL.128 R32, [R1+0x410] ;  /* 0x0004100001207983 */ /* 0x000f280000100c00 */
[----:B0-----:R0:W5:Y:S04]  /*6a380*/  LDL R176, [R1+0x424] ;  /* 0x0004240001b07983 */ /* 0x0011680000100800 */
        /* <DEDUP_REMOVED lines=16> */
[----:B----4-:R-:W-:Y:S02]  /*6a490*/  PRMT R29, R42, 0x7770, RZ ;  /* 0x000077702a1d7816 */ /* 0x010fe400000000ff */
[----:B-1----:R-:W-:Y:S02]  /*6a4a0*/  PRMT R26, R38, 0x7771, RZ ;  /* 0x00007771261a7816 */ /* 0x002fe400000000ff */
[----:B------:R-:W-:Y:S02]  /*6a4b0*/  PRMT R135, R28, 0x7773, RZ ;  /* 0x000077731c877816 */ /* 0x000fe400000000ff */
[----:B------:R-:W-:-:S02]  /*6a4c0*/  PRMT R27, R35, 0x7773, RZ ;  /* 0x00007773231b7816 */ /* 0x000fc400000000ff */
[----:B------:R-:W-:Y:S02]  /*6a4d0*/  PRMT R42, R42, 0x7771, RZ ;  /* 0x000077712a2a7816 */ /* 0x000fe400000000ff */
        /* <DEDUP_REMOVED lines=42> */
.L_x_897:
[----:B------:R-:W-:Y:S01]  /*6a780*/  LOP3.LUT R49, R49, 0xffff, RZ, 0xc0, !PT ;  /* 0x0000ffff31317812 */ /* 0x000fe200078ec0ff */
[----:B------:R-:W-:Y:S01]  /*6a790*/  IMAD.MOV.U32 R26, RZ, RZ, R150 ;  /* 0x000000ffff1a7224 */ /* 0x000fe200078e0096 */
[----:B------:R-:W-:Y:S01]  /*6a7a0*/  LOP3.LUT R205, R205, 0xffff, RZ, 0xc0, !PT ;  /* 0x0000ffffcdcd7812 */ /* 0x000fe200078ec0ff */
[----:B------:R-:W-:Y:S01]  /*6a7b0*/  IMAD.MOV.U32 R27, RZ, RZ, R151 ;  /* 0x000000ffff1b7224 */ /* 0x000fe200078e0097 */
[----:B------:R-:W-:Y:S01]  /*6a7c0*/  LOP3.LUT R48, R48, 0xffff, RZ, 0xc0, !PT ;  /* 0x0000ffff30307812 */ /* 0x000fe200078ec0ff */
[----:B------:R-:W0:Y:S01]  /*6a7d0*/  S2R R206, SR_TID.X ;  /* 0x0000000000ce7919 */ /* 0x000e220000002100 */
[----:B------:R-:W-:Y:S01]  /*6a7e0*/  LOP3.LUT R51, R51, 0xffff, RZ, 0xc0, !PT ;  /* 0x0000ffff33337812 */ /* 0x000fe200078ec0ff */
[----:B------:R-:W-:Y:S01]  /*6a7f0*/  BSSY.RECONVERGENT B1, `(.L_x_909) ;  /* 0x00001e5000017945 */ /* 0x000fe20003800200 */
[----:B------:R-:W-:Y:S01]  /*6a800*/  PRMT R29, R205, 0x3340, R49 ;  /* 0x00003340cd1d7816 */ /* 0x000fe20000000031 */
[----:B------:R1:W-:Y:S01]  /*6a810*/  STL.64 [R1+0x118], R26 ;  /* 0x0001181a01007387 */ /* 0x0003e20000100a00 */
[----:B------:R-:W-:-:S02]  /*6a820*/  PRMT R48, R51, 0x3340, R48 ;  /* 0x0000334033307816 */ /* 0x000fc40000000030 */
[----:B------:R-:W-:Y:S01]  /*6a830*/  LOP3.LUT R28, R28, 0xffff, RZ, 0xc0, !PT ;  /* 0x0000ffff1c1c7812 */ /* 0x000fe200078ec0ff */
[----:B-----5:R-:W-:Y:S01]  /*6a840*/  STL [R1+0x154], R176 ;  /* 0x000154b001007387 */ /* 0x020fe20000100800 */
[----:B------:R-:W-:Y:S02]  /*6a850*/  LOP3.LUT R50, R50, 0xffff, RZ, 0xc0, !PT ;  /* 0x0000ffff32327812 */ /* 0x000fe400078ec0ff */
[----:B------:R-:W-:Y:S01]  /*6a860*/  PRMT R29, R48, 0x5410, R29 ;  /* 0x00005410301d7816 */ /* 0x000fe2000000001d */
[----:B------:R-:W-:Y:S01]  /*6a870*/  STL.64 [R1+0x158], R124 ;  /* 0x0001587c01007387 */ /* 0x000fe20000100a00 */
[----:B------:R-:W-:Y:S02]  /*6a880*/  LOP3.LUT R48, R37, 0xffff, RZ, 0xc0, !PT ;  /* 0x0000ffff25307812 */ /* 0x000fe400078ec0ff */
[----:B------:R-:W-:Y:S01]  /*6a890*/  PRMT R37, R50, 0x3340, R28 ;  /* 0x0000334032257816 */ /* 0x000fe2000000001c */
[----:B------:R-:W-:Y:S01]  /*6a8a0*/  STL.64 [R1+0x528], R130 ;  /* 0x0005288201007387 */ /* 0x000fe20000100a00 */
[----:B------:R-:W-:-:S02]  /*6a8b0*/  LOP3.LUT R41, R41, 0xffff, RZ, 0xc0, !PT ;  /* 0x0000ffff29297812 */ /* 0x000fc400078ec0ff */
[----:B------:R-:W-:Y:S01]  /*6a8c0*/  LOP3.LUT R28, R40, 0xffff, RZ, 0xc0, !PT ;  /* 0x0000ffff281c7812 */ /* 0x000fe200078ec0ff */
[----:B------:R-:W-:Y:S01]  /*6a8d0*/  STL [R1+0x564], R59 ;  /* 0x0005643b01007387 */ /* 0x000fe20000100800 */
[----:B------:R-:W-:Y:S02]  /*6a8e0*/  LOP3.LUT R47, R47, 0xffff, RZ, 0xc0, !PT ;  /* 0x0000ffff2f2f7812 */ /* 0x000fe400078ec0ff */
[----:B------:R-:W-:Y:S01]  /*6a8f0*/  PRMT R41, R28, 0x3340, R41 ;  /* 0x000033401c297816 */ /* 0x000fe20000000029 */
[----:B------:R-:W-:Y:S01]  /*6a900*/  STL.64 [R1+0x568], R2 ;  /* 0x0005680201007387 */ /* 0x000fe20000100a00 */
[----:B------:R-:W-:Y:S02]  /*6a910*/  LOP3.LUT R28, R180, 0xffff, RZ, 0xc0, !PT ;  /* 0x0000ffffb41c7812 */ /* 0x000fe400078ec0ff */
[----:B------:R-:W-:Y:S02]  /*6a920*/  LOP3.LUT R36, R36, 0xffff, RZ, 0xc0, !PT ;  /* 0x0000ffff24247812 */ /* 0x000fe400078ec0ff */
[----:B------:R-:W-:-:S02]  /*6a930*/  LOP3.LUT R32, R32, 0xffff, RZ, 0xc0, !PT ;  /* 0x0000ffff20207812 */ /* 0x000fc400078ec0ff */
[----:B------:R-:W-:Y:S02]  /*6a940*/  PRMT R47, R28, 0x3340, R47 ;  /* 0x000033401c2f7816 */ /* 0x000fe4000000002f */
        /* <DEDUP_REMOVED lines=28> */
[----:B------:R-:W-:-:S02]  /*6ab10*/  PRMT R135, R28, 0x3340, R135 ;  /* 0x000033401c877816 */ /* 0x000fc40000000087 */
        /* <DEDUP_REMOVED lines=35> */
[----:B------:R-:W-:Y:S01]  /*6ad50*/  LOP3.LUT R179, R179, 0xffff, RZ, 0xc0, !PT ;  /* 0x0000ffffb3b37812 */ /* 0x000fe200078ec0ff */
[----:B------:R-:W-:Y:S01]  /*6ad60*/  STL.128 [R1+0x120], R28 ;  /* 0x0001201c01007387 */ /* 0x000fe20000100c00 */
        /* <DEDUP_REMOVED lines=8> */
[----:B------:R-:W-:Y:S02]  /*6adf0*/  LOP3.LUT R34, R196, 0xffff, RZ, 0xc0, !PT ;  /* 0x0000ffffc4227812 */ /* 0x000fe400078ec0ff */
[----:B------:R-:W-:Y:S01]  /*6ae00*/  LOP3.LUT R195, R195, 0xffff, RZ, 0xc0, !PT ;  /* 0x0000ffffc3c37812 */ /* 0x000fe200078ec0ff */
[----:B------:R-:W-:Y:S01]  /*6ae10*/  STL.U16 [R1+0x150], R134 ;  /* 0x0001508601007387 */ /* 0x000fe20000100400 */
        /* <DEDUP_REMOVED lines=19> */
[----:B------:R-:W-:Y:S02]  /*6af50*/  LOP3.LUT R177, R86, 0xffff, RZ, 0xc0, !PT ;  /* 0x0000ffff56b17812 */ /* 0x000fe400078ec0ff */
[----:B------:R-:W-:-:S02]  /*6af60*/  LOP3.LUT R40, R85, 0xffff, RZ, 0xc0, !PT ;  /* 0x0000ffff55287812 */ /* 0x000fc400078ec0ff */
[----:B------:R-:W-:Y:S02]  /*6af70*/  PRMT R32, R36, 0x5410, R32 ;  /* 0x0000541024207816 */ /* 0x000fe40000000020 */
[----:B------:R-:W-:Y:S02]  /*6af80*/  PRMT R48, R48, 0x5410, R135 ;  /* 0x0000541030307816 */ /* 0x000fe40000000087 */
[----:B------:R-:W-:Y:S02]  /*6af90*/  LOP3.LUT R42, R78, 0xffff, RZ, 0xc0, !PT ;  /* 0x0000ffff4e2a7812 */ /* 0x000fe400078ec0ff */
[----:B------:R-:W-:Y:S01]  /*6afa0*/  LOP3.LUT R36, R77, 0xffff, RZ, 0xc0, !PT ;  /* 0x0000ffff4d247812 */ /* 0x000fe200078ec0ff */
[----:B------:R1:W-:Y:S01]  /*6afb0*/  STL.128 [R1+0x530], R48 ;  /* 0x0005303001007387 */ /* 0x0003e20000100c00 */
[----:B------:R-:W-:Y:S02]  /*6afc0*/  PRMT R43, R35, 0x3340, R43 ;  /* 0x00003340232b7816 */ /* 0x000fe4000000002b */
[----:B------:R-:W-:-:S02]  /*6afd0*/  PRMT R35, R182, 0x5410, R34 ;  /* 0x00005410b6237816 */ /* 0x000fc40000000022 */
[----:B------:R-:W-:Y:S02]  /*6afe0*/  PRMT R179, R39, 0x3340, R179 ;  /* 0x0000334027b37816 */ /* 0x000fe400000000b3 */
[----:B------:R-:W-:Y:S02]  /*6aff0*/  PRMT R34, R41, 0x5410, R181 ;  /* 0x0000541029227816 */ /* 0x000fe400000000b5 */
[----:B------:R-:W-:Y:S02]  /*6b000*/  PRMT R177, R40, 0x3340, R177 ;  /* 0x0000334028b17816 */ /* 0x000fe400000000b1 */
[----:B------:R-:W-:Y:S01]  /*6b010*/  PRMT R39, R45, 0x5410, R47 ;  /* 0x000054102d277816 */ /* 0x000fe2000000002f */
[----:B------:R2:W-:Y:S01]  /*6b020*/  STL.128 [R1+0x130], R32 ;  /* 0x0001302001007387 */ /* 0x0005e20000100c00 */
[----:B------:R-:W-:Y:S02]  /*6b030*/  PRMT R38, R44, 0x5410, R38 ;  /* 0x000054102c267816 */ /* 0x000fe40000000026 */
[----:B------:R-:W-:-:S02]  /*6b040*/  LOP3.LUT R45, R98, 0xffff, RZ, 0xc0, !PT ;  /* 0x0000ffff622d7812 */ /* 0x000fc400078ec0ff */
[----:B------:R-:W-:Y:S02]  /*6b050*/  LOP3.LUT R41, R97, 0xffff, RZ, 0xc0, !PT ;  /* 0x0000ffff61297812 */ /* 0x000fe400078ec0ff */
[----:B------:R-:W-:Y:S02]  /*6b060*/  LOP3.LUT R44, R96, 0xffff, RZ, 0xc0, !PT ;  /* 0x0000ffff602c7812 */ /* 0x000fe400078ec0ff */
[----:B------:R-:W-:Y:S02]  /*6b070*/  LOP3.LUT R40, R95, 0xffff, RZ, 0xc0, !PT ;  /* 0x0000ffff5f287812 */ /* 0x000fe400078ec0ff */
[----:B------:R-:W-:Y:S02]  /*6b080*/  PRMT R42, R36, 0x3340, R42 ;  /* 0x00003340242a7816 */ /* 0x000fe4000000002a */
[----:B-1----:R-:W-:Y:S02]  /*6b090*/  LOP3.LUT R48, R88, 0xffff, RZ, 0xc0, !PT ;  /* 0x0000ffff58307812 */ /* 0x002fe400078ec0ff */
[----:B------:R-:W-:-:S02]  /*6b0a0*/  LOP3.LUT R36, R87, 0xffff, RZ, 0xc0, !PT ;  /* 0x0000ffff57247812 */ /* 0x000fc400078ec0ff */
        /* <DEDUP_REMOVED lines=13> */
[----:B------:R-:W-:Y:S02]  /*6b180*/  LOP3.LUT R47, R106, 0xffff, RZ, 0xc0, !PT ;  /* 0x0000ffff6a2f7812 */ /* 0x000fe400078ec0ff */
[----:B------:R-:W-:Y:S01]  /*6b190*/  LOP3.LUT R48, R105, 0xffff, RZ, 0xc0, !PT ;  /* 0x0000ffff69307812 */ /* 0x000fe200078ec0ff */
[----:B------:R2:W-:Y:S01]  /*6b1a0*/  STL.128 [R1+0x540], R40 ;  /* 0x0005402801007387 */ /* 0x0005e20000100c00 */
        /* <DEDUP_REMOVED lines=21> */
[----:B------:R2:W-:Y:S01]  /*6b300*/  STL.128 [R1+0x140], R36 ;  /* 0x0001402401007387 */ /* 0x0005e20000100c00 */
[----:B------:R-:W-:-:S02]  /*6b310*/  PRMT R177, R115, 0x7604, R116 ;  /* 0x0000760473b17816 */ /* 0x000fc40000000074 */
[----:B0-----:R-:W-:Y:S01]  /*6b320*/  ISETP.GE.U32.AND P1, PT, R206, 0x20, PT ;  /* 0x00000020ce00780c */ /* 0x001fe20003f26070 */
[----:B------:R2:W-:Y:S04]  /*6b330*/  STL.128 [R1+0x550], R44 ;  /* 0x0005502c01007387 */ /* 0x0005e80000100c00 */
[----:B------:R2:W-:Y:S08]  /*6b340*/  STL.U16 [R1+0x560], R177 ;  /* 0x000560b101007387 */ /* 0x0005f00000100400 */
        /* <DEDUP_REMOVED lines=14> */
.L_x_914:
[----:B0-----:R-:W-:-:S06]  /*6b430*/  IMAD.IADD R20, R1, 0x1, R26 ;  /* 0x0000000101147824 */ /* 0x001fcc00078e021a */
[----:B------:R-:W3:Y:S01]  /*6b440*/  LDL.U8 R20, [R20+0x3f0] ;  /* 0x0003f00014147983 */ /* 0x000ee20000100000 */
[----:B------:R-:W-:Y:S02]  /*6b450*/  IMAD.MOV.U32 R21, RZ, RZ, R26 ;  /* 0x000000ffff157224 */ /* 0x000fe400078e001a */
[----:B------:R-:W-:Y:S01]  /*6b460*/  VIADD R26, R26, 0x1 ;  /* 0x000000011a1a7836 */ /* 0x000fe20000000000 */
[----:B---3--:R-:W-:-:S13]  /*6b470*/  ISETP.NE.AND P1, PT, R20, RZ, PT ;  /* 0x000000ff1400720c */ /* 0x008fda0003f25270 */
[----:B------:R-:W-:Y:S05]  /*6b480*/  @P1 BRA `(.L_x_914) ;  /* 0xfffffffc00e81947 */ /* 0x000fea000383ffff */
[----:B------:R-:W-:Y:S05]  /*6b490*/  BSYNC.RECONVERGENT B2 ;  /* 0x0000000000027941 */ /* 0x000fea0003800200 */
.L_x_913:
[----:B------:R-:W-:Y:S01]  /*6b4a0*/  LOP3.LUT P1, RZ, R107, 0xff, RZ, 0xc0, !PT ;  /* 0x000000ff6bff7812 */ /* 0x000fe2000782c0ff */
[----:B------:R-:W-:Y:S01]  /*6b4b0*/  BSSY.RECONVERGENT B2, `(.L_x_915) ;  /* 0x0000010000027945 */ /* 0x000fe20003800200 */
[----:B------:R-:W-:-:S11]  /*6b4c0*/  IMAD.MOV.U32 R20, RZ, RZ, R21 ;  /* 0x000000ffff147224 */ /* 0x000fd600078e0015 */
[----:B------:R-:W-:Y:S05]  /*6b4d0*/  @!P1 BRA `(.L_x_916) ;  /* 0x0000000000349947 */ /* 0x000fea0003800000 */
[----:B------:R-:W-:Y:S01]  /*6b4e0*/  BSSY.RECONVERGENT B3, `(.L_x_917) ;  /* 0x000000b000037945 */ /* 0x000fe20003800200 */
[----:B------:R-:W-:Y:S01]  /*6b4f0*/  IMAD.MOV.U32 R20, RZ, RZ, RZ ;  /* 0x000000ffff147224 */ /* 0x000fe200078e00ff */
[----:B------:R-:W-:-:S07]  /*6b500*/  PRMT R24, R107, 0x7610, R24 ;  /* 0x000076106b187816 */ /* 0x000fce0000000018 */
.L_x_918:
[C---:B------:R-:W-:Y:S01]  /*6b510*/  IADD3 R27, PT, PT, R1.reuse, R20, R21 ;  /* 0x00000014011b7210 */ /* 0x040fe20007ffe015 */
[----:B------:R-:W-:-:S04]  /*6b520*/  IMAD.IADD R26, R1, 0x1, R20 ;  /* 0x00000001011a7824 */ /* 0x000fc800078e0214 */
[----:B------:R0:W-:Y:S04]  /*6b530*/  STL.U8 [R27+0x3f0], R24 ;  /* 0x0003f0181b007387 */ /* 0x0001e80000100000 */
[----:B0-----:R-:W3:Y:S01]  /*6b540*/  LDL.U8 R24, [R26+0x531] ;  /* 0x000531001a187983 */ /* 0x001ee20000100000 */
[----:B------:R-:W-:-:S04]  /*6b550*/  VIADD R20, R20, 0x1 ;  /* 0x0000000114147836 */ /* 0x000fc80000000000 */
[----:B------:R-:W-:Y:S01]  /*6b560*/  IMAD.IADD R25, R20, 0x1, R21 ;  /* 0x0000000114197824 */ /* 0x000fe200078e0215 */
[----:B---3--:R-:W-:-:S13]  /*6b570*/  ISETP.NE.AND P1, PT, R24, RZ, PT ;  /* 0x000000ff1800720c */ /* 0x008fda0003f25270 */
[----:B------:R-:W-:Y:S05]  /*6b580*/  @P1 BRA `(.L_x_918) ;  /* 0xfffffffc00e01947 */ /* 0x000fea000383ffff */
[----:B------:R-:W-:Y:S05]  /*6b590*/  BSYNC.RECONVERGENT B3 ;  /* 0x0000000000037941 */ /* 0x000fea0003800200 */
.L_x_917:
[----:B------:R-:W-:-:S07]  /*6b5a0*/  IMAD.MOV.U32 R20, RZ, RZ, R25 ;  /* 0x000000ffff147224 */ /* 0x000fce00078e0019 */
.L_x_916:
[----:B------:R-:W-:Y:S05]  /*6b5b0*/  BSYNC.RECONVERGENT B2 ;  /* 0x0000000000027941 */ /* 0x000fea0003800200 */
.L_x_915:
[----:B------:R-:W-:Y:S01]  /*6b5c0*/  IMAD.IADD R21, R1, 0x1, R20 ;  /* 0x0000000101157824 */ /* 0x000fe200078e0214 */
[----:B------:R-:W-:Y:S01]  /*6b5d0*/  BSSY.RECONVERGENT B2, `(.L_x_919) ;  /* 0x0000009000027945 */ /* 0x000fe20003800200 */
[----:B------:R-:W-:-:S03]  /*6b5e0*/  IMAD.MOV.U32 R20, RZ, RZ, RZ ;  /* 0x000000ffff147224 */ /* 0x000fc600078e00ff */
[----:B------:R0:W-:Y:S04]  /*6b5f0*/  STL.U8 [R21+0x3f0], RZ ;  /* 0x0003f0ff15007387 */ /* 0x0001e80000100000 */
.L_x_920:
[----:B------:R-:W-:-:S05]  /*6b600*/  IMAD.IADD R24, R1, 0x1, R20 ;  /* 0x0000000101187824 */ /* 0x000fca00078e0214 */
[----:B0-----:R-:W3:Y:S02]  /*6b610*/  LDL.U8 R21, [R24+0x3f0] ;  /* 0x0003f00018157983 */ /* 0x001ee40000100000 */
[----:B---3--:R-:W-:Y:S01]  /*6b620*/  ISETP.NE.AND P1, PT, R21, RZ, PT ;  /* 0x000000ff1500720c */ /* 0x008fe20003f25270 */
[----:B------:R-:W-:Y:S02]  /*6b630*/  IMAD.MOV.U32 R21, RZ, RZ, R20 ;  /* 0x000000ffff157224 */ /* 0x000fe400078e0014 */
[----:B------:R-:W-:-:S10]  /*6b640*/  VIADD R20, R20, 0x1 ;  /* 0x0000000114147836 */ /* 0x000fd40000000000 */
[----:B------:R-:W-:Y:S05]  /*6b650*/  @P1 BRA `(.L_x_920) ;  /* 0xfffffffc00e81947 */ /* 0x000fea000383ffff */
[----:B------:R-:W-:Y:S05]  /*6b660*/  BSYNC.RECONVERGENT B2 ;  /* 0x0000000000027941 */ /* 0x000fea0003800200 */
.L_x_919:
[----:B------:R-:W-:Y:S01]  /*6b670*/  LOP3.LUT P1, RZ, R52, 0xff, RZ, 0xc0, !PT ;  /* 0x000000ff34ff7812 */ /* 0x000fe2000782c0ff */
[----:B------:R-:W-:Y:S01]  /*6b680*/  BSSY.RECONVERGENT B2, `(.L_x_921) ;  /* 0x000000f000027945 */ /* 0x000fe20003800200 */
[----:B------:R-:W-:-:S11]  /*6b690*/  IMAD.MOV.U32 R20, RZ, RZ, R21 ;  /* 0x000000ffff147224 */ /* 0x000fd600078e0015 */
[----:B------:R-:W-:Y:S05]  /*6b6a0*/  @!P1 BRA `(.L_x_922) ;  /* 0x0000000000309947 */ /* 0x000fea0003800000 */
[----:B------:R-:W-:Y:S01]  /*6b6b0*/  BSSY.RECONVERGENT B3, `(.L_x_923) ;  /* 0x000000a000037945 */ /* 0x000fe20003800200 */
[----:B------:R-:W-:-:S07]  /*6b6c0*/  IMAD.MOV.U32 R20, RZ, RZ, RZ ;  /* 0x000000ffff147224 */ /* 0x000fce00078e00ff */
.L_x_924:
        /* <DEDUP_REMOVED lines=9> */
.L_x_923:
[----:B------:R-:W-:-:S07]  /*6b760*/  IMAD.MOV.U32 R20, RZ, RZ, R24 ;  /* 0x000000ffff147224 */ /* 0x000fce00078e0018 */
.L_x_922:
[----:B------:R-:W-:Y:S05]  /*6b770*/  BSYNC.RECONVERGENT B2 ;  /* 0x0000000000027941 */ /* 0x000fea0003800200 */
.L_x_921:
[----:B------:R-:W-:-:S05]  /*6b780*/  IMAD.IADD R122, R1, 0x1, R20 ;  /* 0x00000001017a7824 */ /* 0x000fca00078e0214 */
[----:B------:R0:W-:Y:S04]  /*6b790*/  STL.U8 [R122+0x3f0], RZ ;  /* 0x0003f0ff7a007387 */ /* 0x0001e80000100000 */
[----:B------:R-:W3:Y:S04]  /*6b7a0*/  LDL.128 R64, [R1+0x3f0] ;  /* 0x0003f00001407983 */ /* 0x000ee80000100c00 */
[----:B------:R-:W4:Y:S04]  /*6b7b0*/  LDL.128 R24, [R1+0x400] ;  /* 0x0004000001187983 */ /* 0x000f280000100c00 */
[----:B------:R-:W2:Y:S04]  /*6b7c0*/  LDL.128 R52, [R1+0x410] ;  /* 0x0004100001347983 */ /* 0x000ea80000100c00 */
[----:B------:R-:W2:Y:S04]  /*6b7d0*/  LDL.U16 R129, [R1+0x420] ;  /* 0x0004200001817983 */ /* 0x000ea80000100400 */
[----:B------:R1:W5:Y:S04]  /*6b7e0*/  LDL R58, [R1+0x424] ;  /* 0x00042400013a7983 */ /* 0x0003680000100800 */
[----:B------:R1:W5:Y:S01]  /*6b7f0*/  LDL.64 R20, [R1+0x428] ;  /* 0x0004280001147983 */ /* 0x0003620000100a00 */
[----:B---3--:R-:W-:-:S02]  /*6b800*/  PRMT R127, R64, 0x7770, RZ ;  /* 0x00007770407f7816 */ /* 0x008fc400000000ff */
[----:B------:R-:W-:Y:S02]  /*6b810*/  PRMT R146, R65, 0x7770, RZ ;  /* 0x0000777041927816 */ /* 0x000fe400000000ff */
[C---:B----4-:R-:W-:Y:S02]  /*6b820*/  PRMT R167, R24.reuse, 0x7770, RZ ;  /* 0x0000777018a77816 */ /* 0x050fe400000000ff */
        /* <DEDUP_REMOVED lines=46> */
[----:B------:R-:W-:Y:S02]  /*6bb10*/  PRMT R52, R127, 0x7610, R52 ;  /* 0x000076107f347816 */ /* 0x000fe40000000034 */
[----:B------:R-:W-:Y:S02]  /*6bb20*/  PRMT R55, R55, 0x7773, RZ ;  /* 0x0000777337377816 */ /* 0x000fe400000000ff */
[----:B------:R-:W-:Y:S02]  /*6bb30*/  PRMT R137, R24, 0x7610, R137 ;  /* 0x0000761018897816 */ /* 0x000fe40000000089 */
[----:B------:R-:W-:Y:S02]  /*6bb40*/  PRMT R133, R25, 0x7610, R133 ;  /* 0x0000761019857816 */ /* 0x000fe40000000085 */
[----:B------:R-:W-:Y:S02]  /*6bb50*/  PRMT R129, R26, 0x7610, R129 ;  /* 0x000076101a817816 */ /* 0x000fe40000000081 */
[----:B-1----:R-:W-:-:S07]  /*6bb60*/  PRMT R127, R27, 0x7610, R127 ;  /* 0x000076101b7f7816 */ /* 0x002fce000000007f */
.L_x_912:
[----:B------:R-:W-:Y:S05]  /*6bb70*/  BSYNC.RECONVERGENT B0 ;  /* 0x0000000000007941 */ /* 0x000fea0003800200 */
.L_x_911:
        /* <DEDUP_REMOVED lines=98> */
[----:B------:R-:W-:Y:S01]  /*6c1a0*/  LOP3.LUT R21, R107, 0xffff, RZ, 0xc0, !PT ;  /* 0x0000ffff6b157812 */ /* 0x000fe200078ec0ff */
[----:B------:R-:W-:Y:S01]  /*6c1b0*/  IMAD.MOV.U32 R26, RZ, RZ, R40 ;  /* 0x000000ffff1a7224 */ /* 0x000fe200078e0028 */
[----:B------:R-:W-:Y:S01]  /*6c1c0*/  STL.64 [R1+0xc0], R46 ;  /* 0x0000c02e01007387 */ /* 0x000fe20000100a00 */
[----:B------:R-:W-:Y:S01]  /*6c1d0*/  IMAD.MOV.U32 R27, RZ, RZ, R41 ;  /* 0x000000ffff1b7224 */ /* 0x000fe200078e0029 */
[----:B------:R-:W-:Y:S01]  /*6c1e0*/  PRMT R48, R21, 0x3340, R178 ;  /* 0x0000334015307816 */ /* 0x000fe200000000b2 */
[----:B--2---:R-:W-:Y:S01]  /*6c1f0*/  IMAD.MOV.U32 R40, RZ, RZ, R42 ;  /* 0x000000ffff287224 */ /* 0x004fe200078e002a */
[----:B------:R-:W-:Y:S01]  /*6c200*/  STL.U16 [R1+0xc8], R177 ;  /* 0x0000c8b101007387 */ /* 0x000fe20000100400 */
[----:B------:R-:W-:Y:S01]  /*6c210*/  IMAD.MOV.U32 R41, RZ, RZ, R43 ;  /* 0x000000ffff297224 */ /* 0x000fe200078e002b */
[----:B------:R-:W-:Y:S01]  /*6c220*/  PRMT R48, R48, 0x5410, R135 ;  /* 0x0000541030307816 */ /* 0x000fe20000000087 */
[----:B------:R-:W-:Y:S01]  /*6c230*/  IMAD.MOV.U32 R42, RZ, RZ, R44 ;  /* 0x000000ffff2a7224 */ /* 0x000fe200078e002c */
[----:B------:R-:W-:Y:S01]  /*6c240*/  STL.64 [R1+0x90], R130 ;  /* 0x0000908201007387 */ /* 0x000fe20000100a00 */
[----:B------:R-:W-:Y:S01]  /*6c250*/  IMAD.MOV.U32 R43, RZ, RZ, R45 ;  /* 0x000000ffff2b7224 */ /* 0x000fe200078e002d */
[----:B------:R-:W-:Y:S01]  /*6c260*/  PRMT R53, R115, 0x7610, R53 ;  /* 0x0000761073357816 */ /* 0x000fe20000000035 */
[----:B0-----:R-:W-:Y:S01]  /*6c270*/  IMAD.MOV.U32 R24, RZ, RZ, R50 ;  /* 0x000000ffff187224 */ /* 0x001fe200078e0032 */
[----:B------:R-:W-:Y:S01]  /*6c280*/  STL.64 [R1+0x98], R48 ;  /* 0x0000983001007387 */ /* 0x000fe20000100a00 */
[----:B------:R-:W-:Y:S01]  /*6c290*/  IMAD.MOV.U32 R25, RZ, RZ, R51 ;  /* 0x000000ffff197224 */ /* 0x000fe200078e0033 */
[----:B------:R-:W-:Y:S01]  /*6c2a0*/  PRMT R54, R116, 0x7610, R54 ;  /* 0x0000761074367816 */ /* 0x000fe20000000036 */
[----:B------:R-:W-:Y:S01]  /*6c2b0*/  IMAD.MOV.U32 R58, RZ, RZ, R59 ;  /* 0x000000ffff3a7224 */ /* 0x000fe200078e003b */
[----:B------:R-:W-:Y:S01]  /*6c2c0*/  STL.128 [R1+0xb0], R40 ;  /* 0x0000b02801007387 */ /* 0x000fe20000100c00 */
[----:B------:R-:W-:Y:S01]  /*6c2d0*/  PRMT R55, R106, 0x7610, R55 ;  /* 0x000076106a377816 */ /* 0x000fe20000000037 */
[----:B------:R-:W-:Y:S01]  /*6c2e0*/  IMAD.MOV.U32 R20, RZ, RZ, R2 ;  /* 0x000000ffff147224 */ /* 0x000fe200078e0002 */
[----:B------:R-:W-:Y:S01]  /*6c2f0*/  PRMT R152, R105, 0x7610, R152 ;  /* 0x0000761069987816 */ /* 0x000fe20000000098 */
[----:B------:R-:W-:Y:S01]  /*6c300*/  STL [R1+0xcc], R59 ;  /* 0x0000cc3b01007387 */ /* 0x000fe20000100800 */
[----:B------:R-:W-:Y:S01]  /*6c310*/  PRMT R64, R104, 0x7610, R64 ;  /* 0x0000761068407816 */ /* 0x000fe20000000040 */
[----:B------:R-:W-:Y:S01]  /*6c320*/  IMAD.MOV.U32 R21, RZ, RZ, R3 ;  /* 0x000000ffff157224 */ /* 0x000fe200078e0003 */
[----:B------:R-:W-:Y:S01]  /*6c330*/  PRMT R153, R103, 0x7610, R153 ;  /* 0x0000761067997816 */ /* 0x000fe20000000099 */
[----:B------:R-:W-:Y:S01]  /*6c340*/  STL.64 [R1+0xd0], R2 ;  /* 0x0000d00201007387 */ /* 0x000fe20000100a00 */
[----:B------:R-:W-:-:S02]  /*6c350*/  PRMT R65, R102, 0x7610, R65 ;  /* 0x0000761066417816 */ /* 0x000fc40000000041 */
[----:B------:R-:W-:Y:S01]  /*6c360*/  PRMT R154, R101, 0x7610, R154 ;  /* 0x00007610659a7816 */ /* 0x000fe2000000009a */
[----:B------:R0:W-:Y:S01]  /*6c370*/  STL.128 [R1+0xa0], R24 ;  /* 0x0000a01801007387 */ /* 0x0001e20000100c00 */
        /* <DEDUP_REMOVED lines=8> */
[----:B0-----:R-:W-:Y:S01]  /*6c400*/  IMAD.MOV.U32 R24, RZ, RZ, R130 ;  /* 0x000000ffff187224 */ /* 0x001fe200078e0082 */
        /* <DEDUP_REMOVED lines=34> */
[----:B------:R-:W-:-:S07]  /*6c630*/  PRMT R52, R107, 0x7610, R52 ;  /* 0x000076106b347816 */ /* 0x000fce0000000034 */
.L_x_910:
[----:B------:R-:W-:Y:S05]  /*6c640*/  BSYNC.RECONVERGENT B1 ;  /* 0x0000000000017941 */ /* 0x000fea0003800200 */
.L_x_909:
[----:B------:R-:W3:Y:S01]  /*6c650*/  LDL.LU R2, [R1+0x5c0] ;  /* 0x0005c00001027983 */ /* 0x000ee20000300800 */
[----:B------:R-:W-:Y:S01]  /*6c660*/  LOP3.LUT R148, R148, 0xffff, RZ, 0xc0, !PT ;  /* 0x0000ffff94947812 */ /* 0x000fe200078ec0ff */
[----:B------:R-:W-:Y:S01]  /*6c670*/  BSSY.RECONVERGENT B1, `(.L_x_925) ;  /* 0x000016a000017945 */ /* 0x000fe20003800200 */
[----:B------:R-:W-:Y:S01]  /*6c680*/  LOP3.LUT R3, R52, 0xffff, RZ, 0xc0, !PT ;  /* 0x0000ffff34037812 */ /* 0x000fe200078ec0ff */
[----:B------:R1:W-:Y:S01]  /*6c690*/  STL.128 [R1+0x50], R4 ;  /* 0x0000500401007387 */ /* 0x0003e20000100c00 */
[----:B------:R-:W-:Y:S01]  /*6c6a0*/  LOP3.LUT R149, R149, 0xffff, RZ, 0xc0, !PT ;  /* 0x0000ffff95957812 */ /* 0x000fe200078ec0ff */
[----:B------:R-:W-:Y:S01]  /*6c6b0*/  IMAD.MOV.U32 R68, RZ, RZ, R22 ;  /* 0x000000ffff447224 */ /* 0x000fe200078e0016 */
[----:B------:R-:W-:Y:S01]  /*6c6c0*/  LOP3.LUT R143, R143, 0xffff, RZ, 0xc0, !PT ;  /* 0x0000ffff8f8f7812 */ /* 0x000fe200078ec0ff */
[----:B------:R-:W-:Y:S01]  /*6c6d0*/  STL.128 [R1+0x60], R8 ;  /* 0x0000600801007387 */ /* 0x000fe20000100c00 */
[----:B------:R-:W-:Y:S01]  /*6c6e0*/  LOP3.LUT R144, R144, 0xffff, RZ, 0xc0, !PT ;  /* 0x0000ffff90907812 */ /* 0x000fe200078ec0ff */
[----:B------:R-:W-:Y:S01]  /*6c6f0*/  IMAD.MOV.U32 R69, RZ, RZ, R23 ;  /* 0x000000ffff457224 */ /* 0x000fe200078e0017 */
[----:B------:R-:W-:Y:S01]  /*6c700*/  LOP3.LUT R145, R145, 0xffff, RZ, 0xc0, !PT ;  /* 0x0000ffff91917812 */ /* 0x000fe200078ec0ff */
[----:B------:R-:W-:Y:S01]  /*6c710*/  STL.128 [R1+0x70], R12 ;  /* 0x0000700c01007387 */ /* 0x000fe20000100c00 */
[----:B------:R-:W-:-:S02]  /*6c720*/  LOP3.LUT R146, R146, 0xffff, RZ, 0xc0, !PT ;  /* 0x0000ffff92927812 */ /* 0x000fc400078ec0ff */
[----:B------:R-:W-:Y:S01]  /*6c730*/  LOP3.LUT R55, R55, 0xffff, RZ, 0xc0, !PT ;  /* 0x0000ffff37377812 */ /* 0x000fe200078ec0ff */
[----:B------:R-:W-:Y:S01]  /*6c740*/  STL.128 [R1+0x40], R20 ;  /* 0x0000401401007387 */ /* 0x000fe20000100c00 */
[----:B------:R-:W-:Y:S02]  /*6c750*/  LOP3.LUT R152, R152, 0xffff, RZ, 0xc0, !PT ;  /* 0x0000ffff98987812 */ /* 0x000fe400078ec0ff */
[----:B------:R-:W-:Y:S01]  /*6c760*/  LOP3.LUT R59, R64, 0xffff, RZ, 0xc0, !PT ;  /* 0x0000ffff403b7812 */ /* 0x000fe200078ec0ff */
[----:B------:R-:W-:Y:S01]  /*6c770*/  STL.64 [R1], R24 ;  /* 0x0000001801007387 */ /* 0x000fe20000100a00 */
[----:B-1----:R-:W-:Y:S02]  /*6c780*/  PRMT R6, R53, 0x7604, R54 ;  /* 0x0000760435067816 */ /* 0x002fe40000000036 */
[----:B------:R-:W-:Y:S01]  /*6c790*/  LOP3.LUT R48, R153, 0xffff, RZ, 0xc0, !PT ;  /* 0x0000ffff99307812 */ /* 0x000fe200078ec0ff */
[----:B------:R-:W-:Y:S01]  /*6c7a0*/  STL [R1+0x3c], R58 ;  /* 0x00003c3a01007387 */ /* 0x000fe20000100800 */
        /* <DEDUP_REMOVED lines=43> */
[----:B-1----:R-:W-:Y:S02]  /*6ca60*/  PRMT R6, R48, 0x3340, R59 ;  /* 0x0000334030067816 */ /* 0x002fe4000000003b */
        /* <DEDUP_REMOVED lines=23> */
[----:B------:R-:W-:Y:S01]  /*6cbe0*/  STL.64 [R1+0x30], R26 ;  /* 0x0000301a01007387 */ /* 0x000fe20000100a00 */
[----:B------:R-:W-:Y:S02]  /*6cbf0*/  PRMT R6, R138, 0x5410, R137 ;  /* 0x000054108a067816 */ /* 0x000fe40000000089 */
[----:B------:R-:W-:Y:S02]  /*6cc00*/  PRMT R9, R128, 0x5410, R9 ;  /* 0x0000541080097816 */ /* 0x000fe40000000009 */
[----:B------:R-:W-:-:S02]  /*6cc10*/  PRMT R8, R163, 0x5410, R8 ;  /* 0x00005410a3087816 */ /* 0x000fc40000000008 */
[----:B------:R-:W-:Y:S02]  /*6cc20*/  PRMT R11, R122, 0x5410, R11 ;  /* 0x000054107a0b7816 */ /* 0x000fe4000000000b */
[----:B------:R-:W-:-:S05]  /*6cc30*/  PRMT R10, R159, 0x5410, R10 ;  /* 0x000054109f0a7816 */ /* 0x000fca000000000a */
[----:B------:R-:W-:Y:S04]  /*6cc40*/  STL.128 [R1+0x20], R8 ;  /* 0x0000200801007387 */ /* 0x000fe80000100c00 */
[----:B---3--:R1:W-:Y:S02]  /*6cc50*/  STL.U16 [R1+0x80], R2 ;  /* 0x0000800201007387 */ /* 0x0083e40000100400 */
[----:B-1----:R-:W-:-:S04]  /*6cc60*/  LOP3.LUT R2, R147, 0xffff, RZ, 0xc0, !PT ;  /* 0x0000ffff93027812 */ /* 0x002fc800078ec0ff */
[----:B------:R-:W-:-:S04]  /*6cc70*/  PRMT R2, R149, 0x3340, R2 ;  /* 0x0000334095027816 */ /* 0x000fc80000000002 */
[----:B------:R-:W-:Y:S02]  /*6cc80*/  PRMT R2, R5, 0x5410, R2 ;  /* 0x0000541005027816 */ /* 0x000fe40000000002 */
[----:B------:R-:W-:-:S03]  /*6cc90*/  PRMT R5, R140, 0x5410, R139 ;  /* 0x000054108c057816 */ /* 0x000fc6000000008b */
[----:B------:R1:W-:Y:S04]  /*6cca0*/  STL.64 [R1+0x8], R2 ;  /* 0x0000080201007387 */ /* 0x0003e80000100a00 */
[----:B------:R1:W-:Y:S01]  /*6ccb0*/  STL.128 [R1+0x10], R4 ;  /* 0x0000100401007387 */ /* 0x0003e20000100c00 */
[----:B------:R-:W-:Y:S05]  /*6ccc0*/  @!P2 BRA `(.L_x_926) ;  /* 0x000000100010a947 */ /* 0x000fea0003800000 */
[----:B------:R-:W-:Y:S01]  /*6ccd0*/  ISETP.NE.U32.AND P1, PT, R22, RZ, PT ;  /* 0x000000ff1600720c */ /* 0x000fe20003f25070 */
[----:B------:R-:W-:Y:S03]  /*6cce0*/  BSSY.RECONVERGENT B0, `(.L_x_927) ;  /* 0x0000096000007945 */ /* 0x000fe60003800200 */
[----:B------:R-:W-:-:S13]  /*6ccf0*/  ISETP.NE.AND.EX P1, PT, R23, RZ, PT, P1 ;  /* 0x000000ff1700720c */ /* 0x000fda0003f25310 */
        /* <DEDUP_REMOVED lines=8> */
.L_x_930:
[----:B------:R-:W-:-:S05]  /*6cd80*/  IMAD.IADD R14, R1, 0x1, R12 ;  /* 0x00000001010e7824 */ /* 0x000fca00078e020c */
[----:B------:R-:W4:Y:S02]  /*6cd90*/  LDL.U8 R13, [R14+0x3f0] ;  /* 0x0003f0000e0d7983 */ /* 0x000f240000100000 */
[----:B----4-:R-:W-:Y:S01]  /*6cda0*/  ISETP.NE.AND P1, PT, R13, RZ, PT ;  /* 0x000000ff0d00720c */ /* 0x010fe20003f25270 */
[----:B------:R-:W-:Y:S02]  /*6cdb0*/  IMAD.MOV.U32 R13, RZ, RZ, R12 ;  /* 0x000000ffff0d7224 */ /* 0x000fe400078e000c */
[----:B------:R-:W-:-:S10]  /*6cdc0*/  VIADD R12, R12, 0x1 ;  /* 0x000000010c0c7836 */ /* 0x000fd40000000000 */
[----:B------:R-:W-:Y:S05]  /*6cdd0*/  @P1 BRA `(.L_x_930) ;  /* 0xfffffffc00e81947 */ /* 0x000fea000383ffff */
[----:B------:R-:W-:Y:S05]  /*6cde0*/  BSYNC.RECONVERGENT B2 ;  /* 0x0000000000027941 */ /* 0x000fea0003800200 */
.L_x_929:
[----:B------:R-:W-:Y:S01]  /*6cdf0*/  LOP3.LUT P1, RZ, R52, 0xff, RZ, 0xc0, !PT ;  /* 0x000000ff34ff7812 */ /* 0x000fe2000782c0ff */
[----:B------:R-:W-:Y:S01]  /*6ce00*/  BSSY.RECONVERGENT B2, `(.L_x_931) ;  /* 0x000000f000027945 */ /* 0x000fe20003800200 */
[----:B------:R-:W-:-:S11]  /*6ce10*/  IMAD.MOV.U32 R12, RZ, RZ, R13 ;  /* 0x000000ffff0c7224 */ /* 0x000fd600078e000d */
[----:B------:R-:W-:Y:S05]  /*6ce20*/  @!P1 BRA `(.L_x_932) ;  /* 0x0000000000309947 */ /* 0x000fea0003800000 */
[----:B------:R-:W-:Y:S01]  /*6ce30*/  BSSY.RECONVERGENT B3, `(.L_x_933) ;  /* 0x000000a000037945 */ /* 0x000fe20003800200 */
[----:B------:R-:W-:-:S07]  /*6ce40*/  IMAD.MOV.U32 R12, RZ, RZ, RZ ;  /* 0x000000ffff0c7224 */ /* 0x000fce00078e00ff */
.L_x_934:
[C---:B---3--:R-:W-:Y:S01]  /*6ce50*/  IADD3 R17, PT, PT, R1.reuse, R12, R13 ;  /* 0x0000000c01117210 */ /* 0x048fe20007ffe00d */
[----:B------:R-:W-:-:S04]  /*6ce60*/  IMAD.IADD R15, R1, 0x1, R12 ;  /* 0x00000001010f7824 */ /* 0x000fc800078e020c */
[----:B------:R3:W-:Y:S04]  /*6ce70*/  STL.U8 [R17+0x3f0], R52 ;  /* 0x0003f03411007387 */ /* 0x0007e80000100000 */
[----:B---3--:R-:W3:Y:S01]  /*6ce80*/  LDL.U8 R52, [R15+0x9] ;  /* 0x000009000f347983 */ /* 0x008ee20000100000 */
[----:B------:R-:W-:-:S04]  /*6ce90*/  VIADD R12, R12, 0x1 ;  /* 0x000000010c0c7836 */ /* 0x000fc80000000000 */
[----:B------:R-:W-:Y:S01]  /*6cea0*/  IMAD.IADD R14, R12, 0x1, R13 ;  /* 0x000000010c0e7824 */ /* 0x000fe200078e020d */
[----:B---3--:R-:W-:-:S13]  /*6ceb0*/  ISETP.NE.AND P1, PT, R52, RZ, PT ;  /* 0x000000ff3400720c */ /* 0x008fda0003f25270 */
[----:B------:R-:W-:Y:S05]  /*6cec0*/  @P1 BRA `(.L_x_934) ;  /* 0xfffffffc00e01947 */ /* 0x000fea000383ffff */
[----:B------:R-:W-:Y:S05]  /*6ced0*/  BSYNC.RECONVERGENT B3 ;  /* 0x0000000000037941 */ /* 0x000fea0003800200 */
.L_x_933:
[----:B------:R-:W-:-:S07]  /*6cee0*/  IMAD.MOV.U32 R12, RZ, RZ, R14 ;  /* 0x000000ffff0c7224 */ /* 0x000fce00078e000e */
.L_x_932:
[----:B------:R-:W-:Y:S05]  /*6cef0*/  BSYNC.RECONVERGENT B2 ;  /* 0x0000000000027941 */ /* 0x000fea0003800200 */
.L_x_931:
[----:B------:R-:W-:Y:S01]  /*6cf00*/  IMAD.IADD R13, R1, 0x1, R12 ;  /* 0x00000001010d7824 */ /* 0x000fe200078e020c */
[----:B------:R-:W-:Y:S01]  /*6cf10*/  BSSY.RECONVERGENT B2, `(.L_x_935) ;  /* 0x0000009000027945 */ /* 0x000fe20003800200 */
[----:B------:R-:W-:-:S03]  /*6cf20*/  IMAD.MOV.U32 R12, RZ, RZ, RZ ;  /* 0x000000ffff0c7224 */ /* 0x000fc600078e00ff */
[----:B------:R4:W-:Y:S04]  /*6cf30*/  STL.U8 [R13+0x3f0], RZ ;  /* 0x0003f0ff0d007387 */ /* 0x0009e80000100000 */
.L_x_936:
[----:B------:R-:W-:-:S05]  /*6cf40*/  IMAD.IADD R14, R1, 0x1, R12 ;  /* 0x00000001010e7824 */ /* 0x000fca00078e020c */
[----:B----4-:R-:W4:Y:S02]  /*6cf50*/  LDL.U8 R13, [R14+0x3f0] ;  /* 0x0003f0000e0d7983 */ /* 0x010f240000100000 */
[----:B----4-:R-:W-:Y:S01]  /*6cf60*/  ISETP.NE.AND P1, PT, R13, RZ, PT ;  /* 0x000000ff0d00720c */ /* 0x010fe20003f25270 */
[----:B------:R-:W-:Y:S02]  /*6cf70*/  IMAD.MOV.U32 R13, RZ, RZ, R12 ;  /* 0x000000ffff0d7224 */ /* 0x000fe400078e000c */
[----:B------:R-:W-:-:S10]  /*6cf80*/  VIADD R12, R12, 0x1 ;  /* 0x000000010c0c7836 */ /* 0x000fd40000000000 */
[----:B------:R-:W-:Y:S05]  /*6cf90*/  @P1 BRA `(.L_x_936) ;  /* 0xfffffffc00e81947 */ /* 0x000fea000383ffff */
[----:B------:R-:W-:Y:S05]  /*6cfa0*/  BSYNC.RECONVERGENT B2 ;  /* 0x0000000000027941 */ /* 0x000fea0003800200 */
.L_x_935:
[----:B------:R-:W-:Y:S01]  /*6cfb0*/  LOP3.LUT P1, RZ, R57, 0xff, RZ, 0xc0, !PT ;  /* 0x000000ff39ff7812 */ /* 0x000fe2000782c0ff */
[----:B------:R-:W-:Y:S01]  /*6cfc0*/  BSSY.RECONVERGENT B2, `(.L_x_937) ;  /* 0x000000f000027945 */ /* 0x000fe20003800200 */
[----:B------:R-:W-:-:S11]  /*6cfd0*/  IMAD.MOV.U32 R12, RZ, RZ, R13 ;  /* 0x000000ffff0c7224 */ /* 0x000fd600078e000d */
[----:B------:R-:W-:Y:S05]  /*6cfe0*/  @!P1 BRA `(.L_x_938) ;  /* 0x0000000000309947 */ /* 0x000fea0003800000 */
[----:B------:R-:W-:Y:S01]  /*6cff0*/  BSSY.RECONVERGENT B3, `(.L_x_939) ;  /* 0x000000a000037945 */ /* 0x000fe20003800200 */
[----:B------:R-:W-:-:S07]  /*6d000*/  IMAD.MOV.U32 R12, RZ, RZ, RZ ;  /* 0x000000ffff0c7224 */ /* 0x000fce00078e00ff */
.L_x_940:
        /* <DEDUP_REMOVED lines=9> */
.L_x_939:
[----:B------:R-:W-:-:S07]  /*6d0a0*/  IMAD.MOV.U32 R12, RZ, RZ, R14 ;  /* 0x000000ffff0c7224 */ /* 0x000fce00078e000e */
.L_x_938:
[----:B------:R-:W-:Y:S05]  /*6d0b0*/  BSYNC.RECONVERGENT B2 ;  /* 0x0000000000027941 */ /* 0x000fea0003800200 */
.L_x_937:
[----:B------:R-:W-:-:S05]  /*6d0c0*/  IMAD.IADD R51, R1, 0x1, R12 ;  /* 0x0000000101337824 */ /* 0x000fca00078e020c */
[----:B------:R4:W-:Y:S04]  /*6d0d0*/  STL.U8 [R51+0x3f0], RZ ;  /* 0x0003f0ff33007387 */ /* 0x0009e80000100000 */
[----:B--2---:R-:W2:Y:S04]  /*6d0e0*/  LDL.128 R44, [R1+0x3f0] ;  /* 0x0003f000012c7983 */ /* 0x004ea80000100c00 */
[----:B------:R-:W4:Y:S04]  /*6d0f0*/  LDL.128 R12, [R1+0x400] ;  /* 0x00040000010c7983 */ /* 0x000f280000100c00 */
[----:B------:R-:W4:Y:S04]  /*6d100*/  LDL.128 R40, [R1+0x410] ;  /* 0x0004100001287983 */ /* 0x000f280000100c00 */
[----:B------:R-:W4:Y:S04]  /*6d110*/  LDL.U16 R67, [R1+0x420] ;  /* 0x0004200001437983 */ /* 0x000f280000100400 */
[----:B---3--:R3:W5:Y:S04]  /*6d120*/  LDL R56, [R1+0x424] ;  /* 0x0004240001387983 */ /* 0x0087680000100800 */
[----:B------:R3:W5:Y:S01]  /*6d130*/  LDL.64 R16, [R1+0x428] ;  /* 0x0004280001107983 */ /* 0x0007620000100a00 */
[----:B--2---:R-:W-:-:S02]  /*6d140*/  PRMT R57, R44, 0x7770, RZ ;  /* 0x000077702c397816 */ /* 0x004fc400000000ff */
[C---:B------:R-:W-:Y:S02]  /*6d150*/  PRMT R49, R44.reuse, 0x7771, RZ ;  /* 0x000077712c317816 */ /* 0x040fe400000000ff */
[C---:B------:R-:W-:Y:S02]  /*6d160*/  PRMT R50, R44.reuse, 0x7772, RZ ;  /* 0x000077722c327816 */ /* 0x040fe400000000ff */
[C---:B----4-:R-:W-:Y:S02]  /*6d170*/  PRMT R51, R45.reuse, 0x7770, RZ ;  /* 0x000077702d337816 */ /* 0x050fe400000000ff */
[C---:B------:R-:W-:Y:S02]  /*6d180*/  PRMT R52, R45.reuse, 0x7771, RZ ;  /* 0x000077712d347816 */ /* 0x040fe400000000ff */
[C---:B------:R-:W-:Y:S02]  /*6d190*/  PRMT R64, R45.reuse, 0x7772, RZ ;  /* 0x000077722d407816 */ /* 0x040fe400000000ff */
[----:B------:R-:W-:Y:S01]  /*6d1a0*/  PRMT R44, R44, 0x7773, RZ ;  /* 0x000077732c2c7816 */ /* 0x000fe200000000ff */
[----:B------:R3:W-:Y:S01]  /*6d1b0*/  STL.S16 [R1+0x5a4], R52 ;  /* 0x0005a43401007387 */ /* 0x0007e20000100600 */
[----:B------:R-:W-:-:S02]  /*6d1c0*/  PRMT R45, R45, 0x7773, RZ ;  /* 0x000077732d2d7816 */ /* 0x000fc400000000ff */
[C---:B------:R-:W-:Y:S02]  /*6d1d0*/  PRMT R65, R46.reuse, 0x7770, RZ ;  /* 0x000077702e417816 */ /* 0x040fe400000000ff */
[C---:B------:R-:W-:Y:S02]  /*6d1e0*/  PRMT R66, R46.reuse, 0x7771, RZ ;  /* 0x000077712e427816 */ /* 0x040fe400000000ff */
[----:B------:R-:W-:Y:S02]  /*6d1f0*/  PRMT R68, R46, 0x7772, RZ ;  /* 0x000077722e447816 */ /* 0x000fe400000000ff */
[----:B------:R-:W-:Y:S02]  /*6d200*/  PRMT R71, R50, 0x7610, R71 ;  /* 0x0000761032477816 */ /* 0x000fe40000000047 */
        /* <DEDUP_REMOVED lines=13> */
[C---:B------:R-:W-:Y:S01]  /*6d2e0*/  PRMT R250, R47.reuse, 0x7771, RZ ;  /* 0x000077712ffa7816 */ /* 0x040fe200000000ff */
[----:B------:R3:W-:Y:S01]  /*6d2f0*/  STL.S16 [R1+0x5a0], R51 ;  /* 0x0005a03301007387 */ /* 0x0007e20000100600 */
[----:B------:R-:W-:Y:S02]  /*6d300*/  PRMT R249, R47, 0x7772, RZ ;  /* 0x000077722ff97816 */ /* 0x000fe400000000ff */
[C---:B------:R-:W-:Y:S01]  /*6d310*/  PRMT R247, R12.reuse, 0x7770, RZ ;  /* 0x000077700cf77816 */ /* 0x040fe200000000ff */
[----:B------:R3:W-:Y:S01]  /*6d320*/  STL.S16 [R1+0x59c], R50 ;  /* 0x00059c3201007387 */ /* 0x0007e20000100600 */
[C---:B------:R-:W-:Y:S02]  /*6d330*/  PRMT R246, R12.reuse, 0x7771, RZ ;  /* 0x000077710cf67816 */ /* 0x040fe400000000ff */
[----:B------:R-:W-:Y:S01]  /*6d340*/  PRMT R245, R12, 0x7772, RZ ;  /* 0x000077720cf57816 */ /* 0x000fe200000000ff */
        /* <DEDUP_REMOVED lines=46> */
[----:B---3--:R-:W-:-:S07]  /*6d630*/  PRMT R120, R67, 0x7610, R120 ;  /* 0x0000761043787816 */ /* 0x008fce0000000078 */
.L_x_928:
[----:B------:R-:W-:Y:S05]  /*6d640*/  BSYNC.RECONVERGENT B0 ;  /* 0x0000000000007941 */ /* 0x000fea0003800200 */
.L_x_927:
[----:B------:R-:W3:Y:S04]  /*6d650*/  LDL R13, [R1+0x5a0] ;  /* 0x0005a000010d7983 */ /* 0x000ee80000100800 */
[----:B--2---:R-:W2:Y:S04]  /*6d660*/  LDL R43, [R1+0x598] ;  /* 0x00059800012b7983 */ /* 0x004ea80000100800 */
        /* <DEDUP_REMOVED lines=32> */
[----:B------:R-:W-:-:S02]  /*6d870*/  IADD3 R68, P1, PT, R24, R22, RZ ;  /* 0x0000001618447210 */ /* 0x000fc40007f3e0ff */
[----:B------:R-:W-:Y:S02]  /*6d880*/  LOP3.LUT R65, R173, 0xffff, RZ, 0xc0, !PT ;  /* 0x0000ffffad417812 */ /* 0x000fe400078ec0ff */
[----:B------:R-:W-:Y:S02]  /*6d890*/  LOP3.LUT R73, R220, 0xffff, RZ, 0xc0, !PT ;  /* 0x0000ffffdc497812 */ /* 0x000fe400078ec0ff */
[----:B------:R-:W-:Y:S02]  /*6d8a0*/  LOP3.LUT R74, R221, 0xffff, RZ, 0xc0, !PT ;  /* 0x0000ffffdd4a7812 */ /* 0x000fe400078ec0ff */
[----:B------:R-:W-:Y:S02]  /*6d8b0*/  LOP3.LUT R75, R222, 0xffff, RZ, 0xc0, !PT ;  /* 0x0000ffffde4b7812 */ /* 0x000fe400078ec0ff */
[----:B------:R-:W-:Y:S02]  /*6d8c0*/  LOP3.LUT R76, R223, 0xffff, RZ, 0xc0, !PT ;  /* 0x0000ffffdf4c7812 */ /* 0x000fe400078ec0ff */
[----:B------:R-:W-:-:S02]  /*6d8d0*/  PRMT R73, R74, 0x3340, R73 ;  /* 0x000033404a497816 */ /* 0x000fc40000000049 */
[----:B------:R-:W-:Y:S01]  /*6d8e0*/  PRMT R76, R76, 0x3340, R75 ;  /* 0x000033404c4c7816 */ /* 0x000fe2000000004b */
[----:B-----5:R-:W-:Y:S04]  /*6d8f0*/  STL [R1+0x84], R56 ;  /* 0x0000843801007387 */ /* 0x020fe80000100800 */
[----:B------:R-:W-:Y:S01]  /*6d900*/  STL.64 [R1+0x88], R16 ;  /* 0x0000881001007387 */ /* 0x000fe20000100a00 */
[----:B---3--:R-:W-:Y:S01]  /*6d910*/  LOP3.LUT R13, R13, 0xffff, RZ, 0xc0, !PT ;  /* 0x0000ffff0d0d7812 */ /* 0x008fe200078ec0ff */
[----:B--2---:R-:W-:Y:S01]  /*6d920*/  IMAD.MOV.U32 R47, RZ, RZ, R43 ;  /* 0x000000ffff2f7224 */ /* 0x004fe200078e002b */
[----:B------:R-:W-:Y:S02]  /*6d930*/  LOP3.LUT R43, R57, 0xffff, RZ, 0xc0, !PT ;  /* 0x0000ffff392b7812 */ /* 0x000fe400078ec0ff */
[----:B----4-:R-:W-:-:S02]  /*6d940*/  LOP3.LUT R12, R12, 0xffff, RZ, 0xc0, !PT ;  /* 0x0000ffff0c0c7812 */ /* 0x010fc400078ec0ff */
[----:B------:R-:W-:Y:S02]  /*6d950*/  LOP3.LUT R14, R14, 0xffff, RZ, 0xc0, !PT ;  /* 0x0000ffff0e0e7812 */ /* 0x000fe400078ec0ff */
[----:B------:R-:W-:Y:S02]  /*6d960*/  LOP3.LUT R15, R15, 0xffff, RZ, 0xc0, !PT ;  /* 0x0000ffff0f0f7812 */ /* 0x000fe400078ec0ff */
[----:B------:R-:W-:Y:S02]  /*6d970*/  LOP3.LUT R40, R40, 0xffff, RZ, 0xc0, !PT ;  /* 0x0000ffff28287812 */ /* 0x000fe400078ec0ff */
[----:B------:R-:W-:Y:S02]  /*6d980*/  LOP3.LUT R41, R41, 0xffff, RZ, 0xc0, !PT ;  /* 0x0000ffff29297812 */ /* 0x000fe400078ec0ff */
[----:B------:R-:W-:Y:S02]  /*6d990*/  LOP3.LUT R42, R42, 0xffff, RZ, 0xc0, !PT ;  /* 0x0000ffff2a2a7812 */ /* 0x000fe400078ec0ff */
[----:B------:R-:W-:Y:S01]  /*6d9a0*/  PRMT R13, R13, 0x3340, R12 ;  /* 0x000033400d0d7816 */ /* 0x000fe2000000000c */
[----:B------:R-:W-:Y:S01]  /*6d9b0*/  IMAD.MOV.U32 R46, RZ, RZ, R44 ;  /* 0x000000ffff2e7224 */ /* 0x000fe200078e002c */
        /* <DEDUP_REMOVED lines=32> */
[----:B------:R-:W-:Y:S02]  /*6dbc0*/  PRMT R12, R43, 0x5410, R12 ;  /* 0x000054102b0c7816 */ /* 0x000fe4000000000c */
[----:B------:R-:W-:Y:S02]  /*6dbd0*/  PRMT R15, R42, 0x5410, R15 ;  /* 0x000054102a0f7816 */ /* 0x000fe4000000000f */
[----:B------:R-:W-:Y:S02]  /*6dbe0*/  PRMT R14, R47, 0x5410, R44 ;  /* 0x000054102f0e7816 */ /* 0x000fe4000000002c */
[----:B------:R-:W-:Y:S01]  /*6dbf0*/  PRMT R44, R70, 0x5410, R69 ;  /* 0x00005410462c7816 */ /* 0x000fe20000000045 */
[----:B------:R-:W-:Y:S01]  /*6dc00*/  IMAD.X R69, R25, 0x1, R23, P1 ;  /* 0x0000000119457824 */ /* 0x000fe200008e0617 */
[----:B------:R-:W-:Y:S01]  /*6dc10*/  PRMT R65, R65, 0x3340, R50 ;  /* 0x0000334041417816 */ /* 0x000fe20000000032 */
[----:B------:R2:W-:Y:S01]  /*6dc20*/  STL.128 [R1+0x50], R12 ;  /* 0x0000500c01007387 */ /* 0x0005e20000100c00 */
        /* <DEDUP_REMOVED lines=8> */
[----:B--2---:R-:W-:Y:S02]  /*6dcb0*/  IMAD.MOV.U32 R12, RZ, RZ, R68 ;  /* 0x000000ffff0c7224 */ /* 0x004fe400078e0044 */
[----:B------:R-:W-:Y:S01]  /*6dcc0*/  IMAD.MOV.U32 R13, RZ, RZ, R69 ;  /* 0x000000ffff0d7224 */ /* 0x000fe200078e0045 */
[----:B------:R3:W-:Y:S04]  /*6dcd0*/  STL.U16 [R1+0x80], R50 ;  /* 0x0000803201007387 */ /* 0x0007e80000100400 */
[----:B------:R3:W-:Y:S04]  /*6dce0*/  STL.128 [R1+0x60], R40 ;  /* 0x0000602801007387 */ /* 0x0007e80000100c00 */
[----:B------:R3:W-:Y:S04]  /*6dcf0*/  STL.128 [R1+0x70], R44 ;  /* 0x0000702c01007387 */ /* 0x0007e80000100c00 */
[----:B------:R3:W-:Y:S02]  /*6dd00*/  STL.64 [R1+0x48], R12 ;  /* 0x0000480c01007387 */ /* 0x0007e40000100a00 */
.L_x_926:
[----:B------:R-:W-:Y:S05]  /*6dd10*/  BSYNC.RECONVERGENT B1 ;  /* 0x0000000000017941 */ /* 0x000fea0003800200 */
.L_x_925:
[----:B--23--:R-:W2:Y:S04]  /*6dd20*/  LDL.LU R40, [R1+0x5ac] ;  /* 0x0005ac0001287983 */ /* 0x00cea80000300800 */
[----:B------:R-:W3:Y:S04]  /*6dd30*/  LDL.LU R43, [R1+0x5b0] ;  /* 0x0005b000012b7983 */ /* 0x000ee80000300800 */
[----:B------:R-:W4:Y:S04]  /*6dd40*/  LDL.LU R45, [R1+0x5a4] ;  /* 0x0005a400012d7983 */ /* 0x000f280000300800 */
        /* <DEDUP_REMOVED lines=46> */
[----:B------:R-:W-:Y:S01]  /*6e030*/  LOP3.LUT R223, R223, 0xffff, RZ, 0xc0, !PT ;  /* 0x0000ffffdfdf7812 */ /* 0x000fe200078ec0ff */
[----:B------:R1:W-:Y:S01]  /*6e040*/  STL.64 [R1+0x488], R2 ;  /* 0x0004880201007387 */ /* 0x0003e20000100a00 */
        /* <DEDUP_REMOVED lines=16> */
[----:B------:R-:W-:Y:S04]  /*6e150*/  STL.64 [R1+0x4b0], R26 ;  /* 0x0004b01a01007387 */ /* 0x000fe80000100a00 */
[----:B------:R-:W-:Y:S04]  /*6e160*/  STL.64 [R1+0x480], R24 ;  /* 0x0004801801007387 */ /* 0x000fe80000100a00 */
[----:B------:R-:W-:Y:S04]  /*6e170*/  STL.128 [R1+0x490], R4 ;  /* 0x0004900401007387 */ /* 0x000fe80000100c00 */
[----:B------:R-:W-:Y:S04]  /*6e180*/  STL.128 [R1+0x4a0], R8 ;  /* 0x0004a00801007387 */ /* 0x000fe80000100c00 */
[----:B------:R-:W-:Y:S04]  /*6e190*/  STL [R1+0x4bc], R58 ;  /* 0x0004bc3a01007387 */ /* 0x000fe80000100800 */
[----:B------:R-:W-:Y:S04]  /*6e1a0*/  STL.64 [R1+0x4c0], R20 ;  /* 0x0004c01401007387 */ /* 0x000fe80000100a00 */
[----:B------:R-:W-:Y:S04]  /*6e1b0*/  STL [R1+0x42c], R56 ;  /* 0x00042c3801007387 */ /* 0x000fe80000100800 */
[----:B------:R-:W-:Y:S04]  /*6e1c0*/  STL.64 [R1+0x430], R16 ;  /* 0x0004301001007387 */ /* 0x000fe80000100a00 */
[----:B------:R-:W-:Y:S04]  /*6e1d0*/  STL.U16 [R1+0x428], R84 ;  /* 0x0004285401007387 */ /* 0x000fe80000100400 */
[----:B------:R-:W-:Y:S01]  /*6e1e0*/  STL.64 [R1+0x420], R66 ;  /* 0x0004204201007387 */ /* 0x000fe20000100a00 */
[----:B------:R-:W-:Y:S01]  /*6e1f0*/  BSSY.RECONVERGENT B0, `(.L_x_941) ;  /* 0x0000100000007945 */ /* 0x000fe20003800200 */
[----:B--2---:R-:W-:-:S02]  /*6e200*/  LOP3.LUT R40, R40, 0xffff, RZ, 0xc0, !PT ;  /* 0x0000ffff28287812 */ /* 0x004fc400078ec0ff */
[----:B---3--:R-:W-:Y:S02]  /*6e210*/  LOP3.LUT R43, R43, 0xffff, RZ, 0xc0, !PT ;  /* 0x0000ffff2b2b7812 */ /* 0x008fe400078ec0ff */
[----:B----4-:R-:W-:Y:S02]  /*6e220*/  LOP3.LUT R52, R45, 0xffff, RZ, 0xc0, !PT ;  /* 0x0000ffff2d347812 */ /* 0x010fe400078ec0ff */
[----:B------:R-:W-:Y:S02]  /*6e230*/  LOP3.LUT R45, R57, 0xffff, RZ, 0xc0, !PT ;  /* 0x0000ffff392d7812 */ /* 0x000fe400078ec0ff */
[----:B-----5:R-:W-:Y:S02]  /*6e240*/  LOP3.LUT R14, R14, 0xffff, RZ, 0xc0, !PT ;  /* 0x0000ffff0e0e7812 */ /* 0x020fe400078ec0ff */
[----:B------:R-:W-:Y:S02]  /*6e250*/  PRMT R43, R43, 0x3340, R40 ;  /* 0x000033402b2b7816 */ /* 0x000fe40000000028 */
[----:B------:R-:W-:-:S02]  /*6e260*/  LOP3.LUT R15, R15, 0xffff, RZ, 0xc0, !PT ;  /* 0x0000ffff0f0f7812 */ /* 0x000fc400078ec0ff */
[----:B------:R-:W-:Y:S02]  /*6e270*/  LOP3.LUT R41, R41, 0xffff, RZ, 0xc0, !PT ;  /* 0x0000ffff29297812 */ /* 0x000fe400078ec0ff */
[----:B------:R-:W-:Y:S02]  /*6e280*/  LOP3.LUT R42, R42, 0xffff, RZ, 0xc0, !PT ;  /* 0x0000ffff2a2a7812 */ /* 0x000fe400078ec0ff */
[----:B0-----:R-:W-:Y:S02]  /*6e290*/  LOP3.LUT R12, R47, 0xffff, RZ, 0xc0, !PT ;  /* 0x0000ffff2f0c7812 */ /* 0x001fe400078ec0ff */
[----:B------:R-:W-:Y:S02]  /*6e2a0*/  LOP3.LUT R86, R46, 0xffff, RZ, 0xc0, !PT ;  /* 0x0000ffff2e567812 */ /* 0x000fe400078ec0ff */
[----:B------:R-:W-:Y:S02]  /*6e2b0*/  LOP3.LUT R13, R44, 0xffff, RZ, 0xc0, !PT ;  /* 0x0000ffff2c0d7812 */ /* 0x000fe400078ec0ff */
[----:B------:R-:W-:-:S02]  /*6e2c0*/  PRMT R40, R53, 0x7604, R54 ;  /* 0x0000760435287816 */ /* 0x000fc40000000036 */
[----:B-1----:R-:W-:Y:S02]  /*6e2d0*/  PRMT R3, R15, 0x3340, R14 ;  /* 0x000033400f037816 */ /* 0x002fe4000000000e */
        /* <DEDUP_REMOVED lines=9> */
[----:B------:R0:W-:Y:S01]  /*6e370*/  STL.U16 [R1+0x4b8], R40 ;  /* 0x0004b82801007387 */ /* 0x0001e20000100400 */
        /* <DEDUP_REMOVED lines=9> */
[----:B0-----:R-:W-:Y:S01]  /*6e410*/  PRMT R40, R86, 0x5410, R77 ;  /* 0x0000541056287816 */ /* 0x001fe2000000004d */
[----:B------:R0:W-:Y:S04]  /*6e420*/  STL.128 [R1+0x410], R12 ;  /* 0x0004100c01007387 */ /* 0x0001e80000100c00 */
[----:B------:R0:W-:Y:S04]  /*6e430*/  STL.64 [R1+0x3f8], R44 ;  /* 0x0003f82c01007387 */ /* 0x0001e80000100a00 */
[----:B------:R0:W-:Y:S01]  /*6e440*/  STL.128 [R1+0x400], R40 ;  /* 0x0004002801007387 */ /* 0x0001e20000100c00 */
        /* <DEDUP_REMOVED lines=8> */
.L_x_944:
[----:B-1----:R-:W-:-:S06]  /*6e4d0*/  IMAD.IADD R18, R1, 0x1, R50 ;  /* 0x0000000101127824 */ /* 0x002fcc00078e0232 */
[----:B------:R-:W2:Y:S01]  /*6e4e0*/  LDL.U8 R18, [R18+0x358] ;  /* 0x0003580012127983 */ /* 0x000ea20000100000 */
[----:B------:R-:W-:Y:S02]  /*6e4f0*/  IMAD.MOV.U32 R19, RZ, RZ, R50 ;  /* 0x000000ffff137224 */ /* 0x000fe400078e0032 */
[----:B------:R-:W-:Y:S01]  /*6e500*/  VIADD R50, R50, 0x1 ;  /* 0x0000000132327836 */ /* 0x000fe20000000000 */
[----:B--2---:R-:W-:-:S13]  /*6e510*/  ISETP.NE.AND P1, PT, R18, RZ, PT ;  /* 0x000000ff1200720c */ /* 0x004fda0003f25270 */
[----:B------:R-:W-:Y:S05]  /*6e520*/  @P1 BRA `(.L_x_944) ;  /* 0xfffffffc00e81947 */ /* 0x000fea000383ffff */
[----:B------:R-:W-:Y:S05]  /*6e530*/  BSYNC.RECONVERGENT B1 ;  /* 0x0000000000017941 */ /* 0x000fea0003800200 */
.L_x_943:
[----:B------:R-:W-:Y:S01]  /*6e540*/  LOP3.LUT P1, RZ, R57, 0xff, RZ, 0xc0, !PT ;  /* 0x000000ff39ff7812 */ /* 0x000fe2000782c0ff */
[----:B------:R-:W-:Y:S01]  /*6e550*/  BSSY.RECONVERGENT B1, `(.L_x_945) ;  /* 0x000000f000017945 */ /* 0x000fe20003800200 */
[----:B------:R-:W-:-:S11]  /*6e560*/  IMAD.MOV.U32 R18, RZ, RZ, R19 ;  /* 0x000000ffff127224 */ /* 0x000fd600078e0013 */
[----:B------:R-:W-:Y:S05]  /*6e570*/  @!P1 BRA `(.L_x_946) ;  /* 0x0000000000309947 */ /* 0x000fea0003800000 */
[----:B------:R-:W-:Y:S01]  /*6e580*/  BSSY.RECONVERGENT B2, `(.L_x_947) ;  /* 0x000000a000027945 */ /* 0x000fe20003800200 */
[----:B------:R-:W-:-:S07]  /*6e590*/  IMAD.MOV.U32 R18, RZ, RZ, RZ ;  /* 0x000000ffff127224 */ /* 0x000fce00078e00ff */
.L_x_948:
        /* <DEDUP_REMOVED lines=9> */
.L_x_947:
[----:B------:R-:W-:-:S07]  /*6e630*/  IMAD.MOV.U32 R18, RZ, RZ, R27 ;  /* 0x000000ffff127224 */ /* 0x000fce00078e001b */
.L_x_946:
[----:B------:R-:W-:Y:S05]  /*6e640*/  BSYNC.RECONVERGENT B1 ;  /* 0x0000000000017941 */ /* 0x000fea0003800200 */
.L_x_945:
[----:B------:R-:W-:Y:S01]  /*6e650*/  IMAD.IADD R19, R1, 0x1, R18 ;  /* 0x0000000101137824 */ /* 0x000fe200078e0212 */
[----:B------:R-:W-:Y:S01]  /*6e660*/  BSSY.RECONVERGENT B1, `(.L_x_949) ;  /* 0x0000009000017945 */ /* 0x000fe20003800200 */
[----:B------:R-:W-:-:S03]  /*6e670*/  IMAD.MOV.U32 R18, RZ, RZ, RZ ;  /* 0x000000ffff127224 */ /* 0x000fc600078e00ff */
[----:B------:R1:W-:Y:S04]  /*6e680*/  STL.U8 [R19+0x358], RZ ;  /* 0x000358ff13007387 */ /* 0x0003e80000100000 */
.L_x_950:
[----:B------:R-:W-:-:S05]  /*6e690*/  IMAD.IADD R27, R1, 0x1, R18 ;  /* 0x00000001011b7824 */ /* 0x000fca00078e0212 */
[----:B-1----:R-:W2:Y:S02]  /*6e6a0*/  LDL.U8 R19, [R27+0x358] ;  /* 0x000358001b137983 */ /* 0x002ea40000100000 */
[----:B--2---:R-:W-:Y:S01]  /*6e6b0*/  ISETP.NE.AND P1, PT, R19, RZ, PT ;  /* 0x000000ff1300720c */ /* 0x004fe20003f25270 */
[----:B------:R-:W-:Y:S02]  /*6e6c0*/  IMAD.MOV.U32 R19, RZ, RZ, R18 ;  /* 0x000000ffff137224 */ /* 0x000fe400078e0012 */
[----:B------:R-:W-:-:S10]  /*6e6d0*/  VIADD R18, R18, 0x1 ;  /* 0x0000000112127836 */ /* 0x000fd40000000000 */
[----:B------:R-:W-:Y:S05]  /*6e6e0*/  @P1 BRA `(.L_x_950) ;  /* 0xfffffffc00e81947 */ /* 0x000fea000383ffff */
[----:B------:R-:W-:Y:S05]  /*6e6f0*/  BSYNC.RECONVERGENT B1 ;  /* 0x0000000000017941 */ /* 0x000fea0003800200 */
.L_x_949:
[----:B------:R-:W-:Y:S01]  /*6e700*/  LOP3.LUT P1, RZ, R63, 0xff, RZ, 0xc0, !PT ;  /* 0x000000ff3fff7812 */ /* 0x000fe2000782c0ff */
[----:B------:R-:W-:Y:S01]  /*6e710*/  BSSY.RECONVERGENT B1, `(.L_x_951) ;  /* 0x000000f000017945 */ /* 0x000fe20003800200 */
[----:B------:R-:W-:-:S11]  /*6e720*/  IMAD.MOV.U32 R18, RZ, RZ, R19 ;  /* 0x000000ffff127224 */ /* 0x000fd600078e0013 */
[----:B------:R-:W-:Y:S05]  /*6e730*/  @!P1 BRA `(.L_x_952) ;  /* 0x0000000000309947 */ /* 0x000fea0003800000 */
[----:B------:R-:W-:Y:S01]  /*6e740*/  BSSY.RECONVERGENT B2, `(.L_x_953) ;  /* 0x000000a000027945 */ /* 0x000fe20003800200 */
[----:B------:R-:W-:-:S07]  /*6e750*/  IMAD.MOV.U32 R18, RZ, RZ, RZ ;  /* 0x000000ffff127224 */ /* 0x000fce00078e00ff */
.L_x_954:
        /* <DEDUP_REMOVED lines=9> */
.L_x_953:
[----:B------:R-:W-:-:S07]  /*6e7f0*/  IMAD.MOV.U32 R18, RZ, RZ, R27 ;  /* 0x000000ffff127224 */ /* 0x000fce00078e001b */
.L_x_952:
[----:B------:R-:W-:Y:S05]  /*6e800*/  BSYNC.RECONVERGENT B1 ;  /* 0x0000000000017941 */ /* 0x000fea0003800200 */
.L_x_951:
        /* <DEDUP_REMOVED lines=12> */
[----:B-1----:R-:W-:Y:S02]  /*6e8d0*/  PRMT R51, R80, 0x7773, RZ ;  /* 0x0000777350337816 */ /* 0x002fe400000000ff */
        /* <DEDUP_REMOVED lines=145> */
.L_x_942:
[----:B------:R-:W-:Y:S05]  /*6f1f0*/  BSYNC.RECONVERGENT B0 ;  /* 0x0000000000007941 */ /* 0x000fea0003800200 */
.L_x_941:
[----:B0-----:R-:W2:Y:S04]  /*6f200*/  LDL.LU R74, [R1+0x66c] ;  /* 0x00066c00014a7983 */ /* 0x001ea80000300800 */
[----:B------:R-:W3:Y:S04]  /*6f210*/  LDL.LU R65, [R1+0x674] ;  /* 0x0006740001417983 */ /* 0x000ee80000300800 */
[----:B-----5:R0:W-:Y:S04]  /*6f220*/  STL.64 [R1+0x430], R18 ;  /* 0x0004301201007387 */ /* 0x0201e80000100a00 */
        /* <DEDUP_REMOVED lines=31> */
[----:B------:R-:W4:Y:S01]  /*6f420*/  LDL.LU R73, [R1+0x624] ;  /* 0x0006240001497983 */ /* 0x000f220000300800 */
[----:B--2---:R-:W-:-:S05]  /*6f430*/  IMAD.MOV.U32 R104, RZ, RZ, R74 ;  /* 0x000000ffff687224 */ /* 0x004fca00078e004a */
[----:B0-----:R-:W-:Y:S02]  /*6f440*/  LOP3.LUT R18, R104, 0xffff, RZ, 0xc0, !PT ;  /* 0x0000ffff68127812 */ /* 0x001fe400078ec0ff */
[----:B------:R-:W2:Y:S01]  /*6f450*/  LDL.LU R104, [R1+0x670] ;  /* 0x0006700001687983 */ /* 0x000ea20000300800 */
[----:B---3--:R-:W-:Y:S01]  /*6f460*/  IMAD.MOV.U32 R103, RZ, RZ, R65 ;  /* 0x000000ffff677224 */ /* 0x008fe200078e0041 */
[----:B----4-:R-:W-:Y:S01]  /*6f470*/  PRMT R76, R76, 0x7604, R96 ;  /* 0x000076044c4c7816 */ /* 0x010fe20000000060 */
[----:B------:R-:W-:Y:S02]  /*6f480*/  IMAD.MOV.U32 R96, RZ, RZ, R95 ;  /* 0x000000ffff607224 */ /* 0x000fe400078e005f */
[----:B------:R-:W-:Y:S02]  /*6f490*/  IMAD.MOV.U32 R97, RZ, RZ, R94 ;  /* 0x000000ffff617224 */ /* 0x000fe400078e005e */
[----:B------:R-:W-:Y:S02]  /*6f4a0*/  IMAD.MOV.U32 R95, RZ, RZ, R46 ;  /* 0x000000ffff5f7224 */ /* 0x000fe400078e002e */
[----:B------:R-:W-:-:S02]  /*6f4b0*/  IMAD.MOV.U32 R46, RZ, RZ, R40 ;  /* 0x000000ffff2e7224 */ /* 0x000fc400078e0028 */
[----:B------:R-:W-:Y:S02]  /*6f4c0*/  IMAD.MOV.U32 R94, RZ, RZ, R47 ;  /* 0x000000ffff5e7224 */ /* 0x000fe400078e002f */
[----:B------:R-:W-:-:S05]  /*6f4d0*/  IMAD.MOV.U32 R47, RZ, RZ, R41 ;  /* 0x000000ffff2f7224 */ /* 0x000fca00078e0029 */
[----:B------:R0:W-:Y:S02]  /*6f4e0*/  STL.128 [R1+0x4d0], R44 ;  /* 0x0004d02c01007387 */ /* 0x0001e40000100c00 */
[----:B0-----:R-:W-:Y:S02]  /*6f4f0*/  LOP3.LUT R46, R105, 0xffff, RZ, 0xc0, !PT ;  /* 0x0000ffff692e7812 */ /* 0x001fe400078ec0ff */
[----:B------:R-:W3:Y:S01]  /*6f500*/  LDL.LU R105, [R1+0x684] ;  /* 0x0006840001697983 */ /* 0x000ee20000300800 */
[----:B--2---:R-:W-:Y:S01]  /*6f510*/  LOP3.LUT R19, R104, 0xffff, RZ, 0xc0, !PT ;  /* 0x0000ffff68137812 */ /* 0x004fe200078ec0ff */
[----:B------:R-:W-:-:S03]  /*6f520*/  IMAD.MOV.U32 R104, RZ, RZ, R103 ;  /* 0x000000ffff687224 */ /* 0x000fc600078e0067 */
[----:B------:R-:W-:Y:S02]  /*6f530*/  PRMT R18, R19, 0x3340, R18 ;  /* 0x0000334013127816 */ /* 0x000fe40000000012 */
[----:B------:R-:W-:Y:S02]  /*6f540*/  LOP3.LUT R19, R104, 0xffff, RZ, 0xc0, !PT ;  /* 0x0000ffff68137812 */ /* 0x000fe400078ec0ff */
[----:B------:R-:W2:Y:S01]  /*6f550*/  LDL.LU R104, [R1+0x678] ;  /* 0x0006780001687983 */ /* 0x000ea20000300800 */
[----:B------:R-:W-:-:S04]  /*6f560*/  IMAD.MOV.U32 R102, RZ, RZ, R51 ;  /* 0x000000ffff667224 */ /* 0x000fc800078e0033 */
[----:B------:R-:W-:Y:S01]  /*6f570*/  IMAD.MOV.U32 R103, RZ, RZ, R102 ;  /* 0x000000ffff677224 */ /* 0x000fe200078e0066 */
[----:B---3--:R-:W-:Y:S02]  /*6f580*/  LOP3.LUT R45, R105, 0xffff, RZ, 0xc0, !PT ;  /* 0x0000ffff692d7812 */ /* 0x008fe400078ec0ff */
[----:B--2---:R-:W-:Y:S01]  /*6f590*/  LOP3.LUT R40, R104, 0xffff, RZ, 0xc0, !PT ;  /* 0x0000ffff68287812 */ /* 0x004fe200078ec0ff */
[----:B------:R-:W-:-:S04]  /*6f5a0*/  IMAD.MOV.U32 R104, RZ, RZ, R103 ;  /* 0x000000ffff687224 */ /* 0x000fc800078e0067 */
[----:B------:R-:W-:-:S05]  /*6f5b0*/  IMAD.MOV.U32 R105, RZ, RZ, R104 ;  /* 0x000000ffff697224 */ /* 0x000fca00078e0068 */
[----:B------:R-:W-:Y:S02]  /*6f5c0*/  LOP3.LUT R47, R105, 0xffff, RZ, 0xc0, !PT ;  /* 0x0000ffff692f7812 */ /* 0x000fe400078ec0ff */
[----:B------:R-:W2:Y:S01]  /*6f5d0*/  LDL.LU R105, [R1+0x650] ;  /* 0x0006500001697983 */ /* 0x000ea20000300800 */
        /* <DEDUP_REMOVED lines=35> */
[----:B------:R0:W-:Y:S01]  /*6f810*/  STL.128 [R1+0x4e0], R48 ;  /* 0x0004e03001007387 */ /* 0x0001e20000100c00 */
[----:B------:R-:W-:-:S02]  /*6f820*/  IMAD.MOV.U32 R96, RZ, RZ, R85 ;  /* 0x000000ffff607224 */ /* 0x000fc400078e0055 */
[----:B------:R-:W-:Y:S02]  /*6f830*/  IMAD.MOV.U32 R85, RZ, RZ, R72 ;  /* 0x000000ffff557224 */ /* 0x000fe400078e0048 */
[----:B------:R-:W-:Y:S02]  /*6f840*/  IMAD.MOV.U32 R72, RZ, RZ, R71 ;  /* 0x000000ffff487224 */ /* 0x000fe400078e0047 */
[----:B------:R-:W-:Y:S02]  /*6f850*/  IMAD.MOV.U32 R71, RZ, RZ, R27 ;  /* 0x000000ffff477224 */ /* 0x000fe400078e001b */
[----:B------:R-:W3:Y:S01]  /*6f860*/  LDL.LU R27, [R1+0x67c] ;  /* 0x00067c00011b7983 */ /* 0x000ee20000300800 */
[----:B------:R-:W-:Y:S02]  /*6f870*/  PRMT R19, R40, 0x3340, R19 ;  /* 0x0000334028137816 */ /* 0x000fe40000000013 */
[----:B0-----:R-:W-:-:S04]  /*6f880*/  LOP3.LUT R48, R63, 0xffff, RZ, 0xc0, !PT ;  /* 0x0000ffff3f307812 */ /* 0x001fc800078ec0ff */
[----:B------:R-:W-:Y:S02]  /*6f890*/  PRMT R40, R48, 0x3340, R45 ;  /* 0x0000334030287816 */ /* 0x000fe4000000002d */
[----:B--2---:R-:W-:Y:S01]  /*6f8a0*/  LOP3.LUT R50, R105, 0xffff, RZ, 0xc0, !PT ;  /* 0x0000ffff69327812 */ /* 0x004fe200078ec0ff */
[----:B------:R-:W-:-:S05]  /*6f8b0*/  IMAD.MOV.U32 R105, RZ, RZ, R104 ;  /* 0x000000ffff697224 */ /* 0x000fca00078e0068 */
[----:B------:R-:W-:Y:S02]  /*6f8c0*/  LOP3.LUT R45, R105, 0xffff, RZ, 0xc0, !PT ;  /* 0x0000ffff692d7812 */ /* 0x000fe400078ec0ff */
[----:B------:R-:W2:Y:S01]  /*6f8d0*/  LDL.LU R105, [R1+0x658] ;  /* 0x0006580001697983 */ /* 0x000ea20000300800 */
[----:B---3--:R-:W-:-:S04]  /*6f8e0*/  LOP3.LUT R27, R27, 0xffff, RZ, 0xc0, !PT ;  /* 0x0000ffff1b1b7812 */ /* 0x008fc800078ec0ff */
[----:B------:R-:W-:Y:S02]  /*6f8f0*/  PRMT R27, R46, 0x3340, R27 ;  /* 0x000033402e1b7816 */ /* 0x000fe4000000001b */
[----:B--2---:R-:W-:Y:S02]  /*6f900*/  LOP3.LUT R46, R105, 0xffff, RZ, 0xc0, !PT ;  /* 0x0000ffff692e7812 */ /* 0x004fe400078ec0ff */
[----:B------:R-:W2:Y:S02]  /*6f910*/  LDL.LU R105, [R1+0x65c] ;  /* 0x00065c0001697983 */ /* 0x000ea40000300800 */
[----:B--2---:R-:W-:Y:S02]  /*6f920*/  LOP3.LUT R48, R105, 0xffff, RZ, 0xc0, !PT ;  /* 0x0000ffff69307812 */ /* 0x004fe400078ec0ff */
[----:B------:R-:W2:Y:S02]  /*6f930*/  LDL.LU R105, [R1+0x660] ;  /* 0x0006600001697983 */ /* 0x000ea40000300800 */
[----:B--2---:R-:W-:-:S02]  /*6f940*/  LOP3.LUT R49, R105, 0xffff, RZ, 0xc0, !PT ;  /* 0x0000ffff69317812 */ /* 0x004fc400078ec0ff */
[----:B------:R-:W2:Y:S01]  /*6f950*/  LDL.LU R105, [R1+0x664] ;  /* 0x0006640001697983 */ /* 0x000ea20000300800 */
[----:B------:R-:W-:Y:S02]  /*6f960*/  PRMT R47, R50, 0x3340, R47 ;  /* 0x00003340322f7816 */ /* 0x000fe4000000002f */
[----:B--2---:R-:W-:Y:S02]  /*6f970*/  LOP3.LUT R50, R105, 0xffff, RZ, 0xc0, !PT ;  /* 0x0000ffff69327812 */ /* 0x004fe400078ec0ff */
[----:B------:R-:W2:Y:S01]  /*6f980*/  LDL.LU R105, [R1+0x668] ;  /* 0x0006680001697983 */ /* 0x000ea20000300800 */
[----:B------:R-:W-:Y:S01]  /*6f990*/  IMAD.MOV.U32 R103, RZ, RZ, R102 ;  /* 0x000000ffff677224 */ /* 0x000fe200078e0066 */
[----:B--2---:R-:W-:Y:S02]  /*6f9a0*/  LOP3.LUT R51, R105, 0xffff, RZ, 0xc0, !PT ;  /* 0x0000ffff69337812 */ /* 0x004fe400078ec0ff */
[----:B------:R-:W2:Y:S01]  /*6f9b0*/  LDL.LU R105, [R1+0x62c] ;  /* 0x00062c0001697983 */ /* 0x000ea20000300800 */
        /* <DEDUP_REMOVED lines=12> */
[----:B------:R-:W3:Y:S04]  /*6fa80*/  LDL.LU R71, [R1+0x60c] ;  /* 0x00060c0001477983 */ /* 0x000ee80000300800 */
[----:B------:R-:W4:Y:S01]  /*6fa90*/  LDL.LU R74, [R1+0x610] ;  /* 0x00061000014a7983 */ /* 0x000f220000300800 */
[----:B--2---:R-:W-:-:S03]  /*6faa0*/  LOP3.LUT R63, R105, 0xffff, RZ, 0xc0, !PT ;  /* 0x0000ffff693f7812 */ /* 0x004fc600078ec0ff */
[----:B------:R-:W2:Y:S01]  /*6fab0*/  LDL.LU R105, [R1+0x630] ;  /* 0x0006300001697983 */ /* 0x000ea20000300800 */
[----:B------:R-:W-:Y:S02]  /*6fac0*/  IMAD.MOV.U32 R64, RZ, RZ, R14 ;  /* 0x000000ffff407224 */ /* 0x000fe400078e000e */
[----:B------:R-:W-:Y:S02]  /*6fad0*/  IMAD.MOV.U32 R65, RZ, RZ, R15 ;  /* 0x000000ffff417224 */ /* 0x000fe400078e000f */
[----:B------:R-:W-:Y:S01]  /*6fae0*/  IMAD.MOV.U32 R78, RZ, RZ, R75 ;  /* 0x000000ffff4e7224 */ /* 0x000fe200078e004b */
[----:B------:R-:W-:Y:S01]  /*6faf0*/  PRMT R48, R49, 0x3340, R48 ;  /* 0x0000334031307816 */ /* 0x000fe20000000030 */
[----:B------:R-:W2:Y:S04]  /*6fb00*/  LDL.LU R75, [R1+0x5ec] ;  /* 0x0005ec00014b7983 */ /* 0x000ea80000300800 */
[----:B------:R2:W-:Y:S01]  /*6fb10*/  STL.128 [R1+0x4f0], R64 ;  /* 0x0004f04001007387 */ /* 0x0005e20000100c00 */
[----:B------:R-:W-:-:S02]  /*6fb20*/  LOP3.LUT R49, R102, 0xffff, RZ, 0xc0, !PT ;  /* 0x0000ffff66317812 */ /* 0x000fc400078ec0ff */
[----:B---3--:R-:W-:Y:S02]  /*6fb30*/  LOP3.LUT R71, R71, 0xffff, RZ, 0xc0, !PT ;  /* 0x0000ffff47477812 */ /* 0x008fe400078ec0ff */
[----:B----4-:R-:W-:-:S04]  /*6fb40*/  LOP3.LUT R74, R74, 0xffff, RZ, 0xc0, !PT ;  /* 0x0000ffff4a4a7812 */ /* 0x010fc800078ec0ff */
[----:B------:R-:W-:Y:S02]  /*6fb50*/  PRMT R71, R74, 0x3340, R71 ;  /* 0x000033404a477816 */ /* 0x000fe40000000047 */
[----:B------:R-:W-:Y:S02]  /*6fb60*/  LOP3.LUT R74, R96, 0xffff, RZ, 0xc0, !PT ;  /* 0x0000ffff604a7812 */ /* 0x000fe400078ec0ff */
[----:B--2---:R-:W-:-:S04]  /*6fb70*/  LOP3.LUT R64, R105, 0xffff, RZ, 0xc0, !PT ;  /* 0x0000ffff69407812 */ /* 0x004fc800078ec0ff */
[----:B------:R-:W-:Y:S02]  /*6fb80*/  PRMT R63, R64, 0x3340, R63 ;  /* 0x00003340403f7816 */ /* 0x000fe4000000003f */
[----:B------:R-:W-:-:S04]  /*6fb90*/  LOP3.LUT R64, R101, 0xffff, RZ, 0xc0, !PT ;  /* 0x0000ffff65407812 */ /* 0x000fc800078ec0ff */
[----:B------:R-:W-:Y:S02]  /*6fba0*/  PRMT R64, R64, 0x3340, R49 ;  /* 0x0000334040407816 */ /* 0x000fe40000000031 */
[----:B------:R-:W-:-:S04]  /*6fbb0*/  LOP3.LUT R49, R97, 0xffff, RZ, 0xc0, !PT ;  /* 0x0000ffff61317812 */ /* 0x000fc800078ec0ff */
[----:B------:R-:W-:Y:S02]  /*6fbc0*/  PRMT R74, R74, 0x3340, R49 ;  /* 0x000033404a4a7816 */ /* 0x000fe40000000031 */
[----:B------:R-:W-:Y:S02]  /*6fbd0*/  LOP3.LUT R49, R85, 0xffff, RZ, 0xc0, !PT ;  /* 0x0000ffff55317812 */ /* 0x000fe400078ec0ff */
[----:B------:R-:W2:Y:S01]  /*6fbe0*/  LDL.LU R85, [R1+0x5b8] ;  /* 0x0005b80001557983 */ /* 0x000ea20000300800 */
[----:B------:R-:W-:-:S03]  /*6fbf0*/  LOP3.LUT R81, R81, 0xffff, RZ, 0xc0, !PT ;  /* 0x0000ffff51517812 */ /* 0x000fc600078ec0ff */
[----:B------:R0:W-:Y:S02]  /*6fc00*/  STL.U16 [R1+0x500], R84 ;  /* 0x0005005401007387 */ /* 0x0001e40000100400 */
[----:B0-----:R-:W-:-:S04]  /*6fc10*/  LOP3.LUT R84, R92, 0xffff, RZ, 0xc0, !PT ;  /* 0x0000ffff5c547812 */ /* 0x001fc800078ec0ff */
[----:B------:R-:W-:Y:S02]  /*6fc20*/  PRMT R81, R84, 0x3340, R81 ;  /* 0x0000334054517816 */ /* 0x000fe40000000051 */
[----:B------:R-:W-:Y:S02]  /*6fc30*/  LOP3.LUT R84, R83, 0xffff, RZ, 0xc0, !PT ;  /* 0x0000ffff53547812 */ /* 0x000fe400078ec0ff */
[----:B------:R-:W0:Y:S01]  /*6fc40*/  S2R R83, SR_TID.X ;  /* 0x0000000000537919 */ /* 0x000e220000002100 */
        /* <DEDUP_REMOVED lines=16> */
[----:B------:R-:W-:Y:S02]  /*6fd50*/  LOP3.LUT R78, R95, 0xffff, RZ, 0xc0, !PT ;  /* 0x0000ffff5f4e7812 */ /* 0x000fe400078ec0ff */
        /* <DEDUP_REMOVED lines=16> */
[----:B0-----:R-:W-:-:S02]  /*6fe60*/  ISETP.NE.AND P2, PT, R83, RZ, PT ;  /* 0x000000ff5300720c */ /* 0x001fc40003f45270 */
        /* <DEDUP_REMOVED lines=12> */
[----:B------:R0:W-:Y:S04]  /*6ff30*/  STL [R1+0x42c], R119 ;  /* 0x00042c7701007387 */ /* 0x0001e80000100800 */
[----:B------:R0:W-:Y:S04]  /*6ff40*/  STL.64 [R1+0x4c8], R68 ;  /* 0x0004c84401007387 */ /* 0x0001e80000100a00 */
[----:B------:R0:W-:Y:S04]  /*6ff50*/  STL.U16 [R1+0x428], R76 ;  /* 0x0004284c01007387 */ /* 0x0001e80000100400 */
[----:B------:R0:W-:Y:S04]  /*6ff60*/  STL.128 [R1+0x400], R48 ;  /* 0x0004003001007387 */ /* 0x0001e80000100c00 */
[----:B------:R0:W-:Y:S04]  /*6ff70*/  STL.128 [R1+0x410], R72 ;  /* 0x0004104801007387 */ /* 0x0001e80000100c00 */
[----:B------:R0:W-:Y:S04]  /*6ff80*/  STL.64 [R1+0x3f8], R18 ;  /* 0x0003f81201007387 */ /* 0x0001e80000100a00 */
[----:B------:R0:W-:Y:S04]  /*6ff90*/  STL.64 [R1+0x420], R46 ;  /* 0x0004202e01007387 */ /* 0x0001e80000100a00 */
[----:B------:R0:W-:Y:S04]  /*6ffa0*/  STL [R1+0x504], R56 ;  /* 0x0005043801007387 */ /* 0x0001e80000100800 */
[----:B------:R0:W-:Y:S04]  /*6ffb0*/  STL.64 [R1+0x508], R16 ;  /* 0x0005081001007387 */ /* 0x0001e80000100a00 */
[----:B------:R0:W-:Y:S01]  /*6ffc0*/  @!P2 STL.64 [R1+0x480], RZ ;  /* 0x000480ff0100a387 */ /* 0x0001e20000100a00 */
[----:B------:R-:W-:-:S02]  /*6ffd0*/  PRMT R146, R146, 0x3340, R146 ;  /* 0x0000334092927816 */ /* 0x000fc40000000092 */
[----:B------:R-:W-:-:S04]  /*6ffe0*/  PRMT R57, R57, 0x3340, R57 ;  /* 0x0000334039397816 */ /* 0x000fc80000000039 */
[--C-:B------:R-:W-:Y:S02]  /*6fff0*/  PRMT R146, R146, 0x5410, R57.reuse ;  /* 0x0000541092927816 */ /* 0x100fe40000000039 */
[----:B------:R-:W-:Y:S02]  /*70000*/  PRMT R70, R70, 0x5410, R57 ;  /* 0x0000541046467816 */ /* 0x000fe40000000039 */
[----:B------:R-:W-:Y:S02]  /*70010*/  PRMT R145, R145, 0x7604, R146 ;  /* 0x0000760491917816 */ /* 0x000fe40000000092 */
[----:B------:R-:W-:Y:S01]  /*70020*/  PRMT R59, R59, 0x7604, R70 ;  /* 0x000076043b3b7816 */ /* 0x000fe20000000046 */
[----:B------:R-:W-:Y:S01]  /*70030*/  BSSY.RECONVERGENT B0, `(.L_x_955) ;  /* 0x00000d9000007945 */ /* 0x000fe20003800200 */
[----:B------:R-:W-:Y:S02]  /*70040*/  PRMT R144, R144, 0x7054, R145 ;  /* 0x0000705490907816 */ /* 0x000fe40000000091 */
[----:B------:R-:W-:-:S02]  /*70050*/  PRMT R152, R152, 0x7054, R59 ;  /* 0x0000705498987816 */ /* 0x000fc4000000003b */
[----:B------:R-:W-:Y:S02]  /*70060*/  @!P2 CS2R R24, SRZ ;  /* 0x000000000018a805 */ /* 0x000fe4000001ff00 */
[--C-:B------:R-:W-:Y:S02]  /*70070*/  PRMT R52, R52, 0x5410, R57.reuse ;  /* 0x0000541034347816 */ /* 0x100fe40000000039 */
[----:B------:R-:W-:Y:S02]  /*70080*/  PRMT R57, R86, 0x5410, R57 ;  /* 0x0000541056397816 */ /* 0x000fe40000000039 */
[----:B------:R-:W-:Y:S02]  /*70090*/  PRMT R143, R143, 0x654, R144 ;  /* 0x000006548f8f7816 */ /* 0x000fe40000000090 */
[----:B------:R-:W-:Y:S02]  /*700a0*/  PRMT R27, R55, 0x654, R152 ;  /* 0x00000654371b7816 */ /* 0x000fe40000000098 */
[----:B--2---:R-:W-:-:S05]  /*700b0*/  IADD3 R64, P1, PT, R68, R85, RZ ;  /* 0x0000005544407210 */ /* 0x004fca0007f3e0ff */
[----:B------:R-:W-:Y:S01]  /*700c0*/  IMAD.X R65, RZ, RZ, R69, P1 ;  /* 0x000000ffff417224 */ /* 0x000fe200008e0645 */
[----:B------:R-:W-:-:S04]  /*700d0*/  ISETP.GE.U32.AND P1, PT, R150, 0x101, PT ;  /* 0x000001019600780c */ /* 0x000fc80003f26070 */
[----:B------:R0:W-:Y:S01]  /*700e0*/  STL.64 [R1+0x3f0], R64 ;  /* 0x0003f04001007387 */ /* 0x0001e20000100a00 */
[----:B------:R-:W-:-:S13]  /*700f0*/  ISETP.GE.AND.EX P1, PT, R151, RZ, PT, P1 ;  /* 0x000000ff9700720c */ /* 0x000fda0003f26310 */
[----:B0-----:R-:W-:Y:S05]  /*70100*/  @!P1 BRA `(.L_x_956) ;  /* 0x00000008006c9947 */ /* 0x001fea0003800000 */
[----:B------:R-:W-:Y:S01]  /*70110*/  BAR.SYNC.DEFER_BLOCKING 0x0 ;  /* 0x0000000000007b1d */ /* 0x000fe20000010000 */
[----:B------:R-:W-:-:S04]  /*70120*/  ISETP.NE.U32.AND P1, PT, R22, RZ, PT ;  /* 0x000000ff1600720c */ /* 0x000fc80003f25070 */
[----:B------:R-:W-:Y:S01]  /*70130*/  ISETP.NE.AND.EX P1, PT, R23, RZ, PT, P1 ;  /* 0x000000ff1700720c */ /* 0x000fe20003f25310 */
[----:B------:R-:W-:-:S12]  /*70140*/  BSSY.RECONVERGENT B1, `(.L_x_957) ;  /* 0x0000010000017945 */ /* 0x000fd80003800200 */
[----:B------:R-:W-:Y:S05]  /*70150*/  @!P1 BRA `(.L_x_958) ;  /* 0x0000000000389947 */ /* 0x000fea0003800000 */
[----:B------:R-:W2:Y:S01]  /*70160*/  LDL.LU R45, [R1+0x5bc] ;  /* 0x0005bc00012d7983 */ /* 0x000ea20000300800 */
[----:B------:R-:W-:Y:S01]  /*70170*/  IMAD R25, R24, 0x48, R62 ;  /* 0x0000004818197824 */ /* 0x000fe200078e023e */
[----:B------:R-:W-:Y:S01]  /*70180*/  PRMT R54, R53, 0x7604, R54 ;  /* 0x0000760435367816 */ /* 0x000fe20000000036 */
[----:B------:R-:W-:-:S03]  /*70190*/  IMAD.MOV.U32 R142, RZ, RZ, R2 ;  /* 0x000000ffff8e7224 */ /* 0x000fc600078e0002 */
        /* <DEDUP_REMOVED lines=10> */
.L_x_958:
[----:B------:R-:W-:Y:S05]  /*70240*/  BSYNC.RECONVERGENT B1 ;  /* 0x0000000000017941 */ /* 0x000fea0003800200 */
.L_x_957:
[----:B------:R-:W-:Y:S04]  /*70250*/  BSSY.RECONVERGENT B1, `(.L_x_959) ;  /* 0x0000016000017945 */ /* 0x000fe80003800200 */
[----:B------:R-:W-:Y:S05]  /*70260*/  @!P0 BRA `(.L_x_960) ;  /* 0x0000000000508947 */ /* 0x000fea0003800000 */
[C---:B0-----:R-:W-:Y:S01]  /*70270*/  PRMT R4, R57.reuse, 0x7771, RZ ;  /* 0x0000777139047816 */ /* 0x041fe200000000ff */
[----:B------:R-:W-:Y:S01]  /*70280*/  IMAD R5, R68, 0x48, R62 ;  /* 0x0000004844057824 */ /* 0x000fe200078e023e */
[C---:B------:R-:W-:Y:S02]  /*70290*/  PRMT R2, R52.reuse, 0x7771, RZ ;  /* 0x0000777134027816 */ /* 0x040fe400000000ff */
[----:B------:R-:W-:Y:S02]  /*702a0*/  PRMT R7, R52, 0x7770, RZ ;  /* 0x0000777034077816 */ /* 0x000fe400000000ff */
[----:B------:R-:W-:Y:S01]  /*702b0*/  PRMT R57, R57, 0x7770, RZ ;  /* 0x0000777039397816 */ /* 0x000fe200000000ff */
[----:B------:R1:W-:Y:S01]  /*702c0*/  STS.64 [R5+0x18], R42 ;  /* 0x0000182a05007388 */ /* 0x0003e20000000a00 */
[----:B------:R-:W-:Y:S02]  /*702d0*/  PRMT R2, R7, 0x3340, R2 ;  /* 0x0000334007027816 */ /* 0x000fe40000000002 */
[----:B------:R-:W-:Y:S01]  /*702e0*/  PRMT R4, R57, 0x3340, R4 ;  /* 0x0000334039047816 */ /* 0x000fe20000000004 */
[----:B------:R1:W-:Y:S01]  /*702f0*/  STS.64 [R5+0x20], R12 ;  /* 0x0000200c05007388 */ /* 0x0003e20000000a00 */
[----:B------:R-:W-:-:S02]  /*70300*/  PRMT R120, R120, 0x7604, R121 ;  /* 0x0000760478787816 */ /* 0x000fc40000000079 */
[----:B------:R-:W-:Y:S01]  /*70310*/  PRMT R45, R2, 0x5410, R3 ;  /* 0x00005410022d7816 */ /* 0x000fe20000000003 */
[----:B------:R1:W-:Y:S01]  /*70320*/  STS.64 [R5+0x28], R14 ;  /* 0x0000280e05007388 */ /* 0x0003e20000000a00 */
[----:B------:R-:W-:-:S03]  /*70330*/  PRMT R40, R4, 0x5410, R77 ;  /* 0x0000541004287816 */ /* 0x000fc6000000004d */
[----:B------:R1:W-:Y:S04]  /*70340*/  STS.64 [R5+0x30], R66 ;  /* 0x0000304205007388 */ /* 0x0003e80000000a00 */
[----:B------:R1:W-:Y:S04]  /*70350*/  STS.64 [R5+0x40], R16 ;  /* 0x0000401005007388 */ /* 0x0003e80000000a00 */
[----:B------:R1:W-:Y:S04]  /*70360*/  STS [R5], R60 ;  /* 0x0000003c05007388 */ /* 0x0003e80000000800 */
[----:B------:R1:W-:Y:S04]  /*70370*/  STS.U16 [R5+0x38], R120 ;  /* 0x0000387805007388 */ /* 0x0003e80000000400 */
[----:B------:R1:W-:Y:S04]  /*70380*/  STS [R5+0x3c], R56 ;  /* 0x00003c3805007388 */ /* 0x0003e80000000800 */
[----:B------:R1:W-:Y:S04]  /*70390*/  STS.64 [R5+0x8], R44 ;  /* 0x0000082c05007388 */ /* 0x0003e80000000a00 */
[----:B------:R1:W-:Y:S02]  /*703a0*/  STS.64 [R5+0x10], R40 ;  /* 0x0000102805007388 */ /* 0x0003e40000000a00 */
.L_x_960:
[----:B------:R-:W-:Y:S05]  /*703b0*/  BSYNC.RECONVERGENT B1 ;  /* 0x0000000000017941 */ /* 0x000fea0003800200 */
.L_x_959:
[----:B------:R-:W-:Y:S01]  /*703c0*/  BAR.SYNC.DEFER_BLOCKING 0x0 ;  /* 0x0000000000007b1d */ /* 0x000fe20000010000 */
[----:B------:R-:W-:-:S04]  /*703d0*/  ISETP.GT.U32.AND P0, PT, R150, R83, PT ;  /* 0x000000539600720c */ /* 0x000fc80003f04070 */
[----:B------:R-:W-:Y:S01]  /*703e0*/  ISETP.GT.U32.AND.EX P0, PT, R151, RZ, PT, P0 ;  /* 0x000000ff9700720c */ /* 0x000fe20003f04100 */
[----:B------:R-:W2:Y:S01]  /*703f0*/  LDCU.128 UR12, c[0x0][0x390] ;  /* 0x00007200ff0c77ac */ /* 0x000ea20008000c00 */
[----:B------:R-:W-:Y:S11]  /*70400*/  BSSY.RECONVERGENT B1, `(.L_x_961) ;  /* 0x000006a000017945 */ /* 0x000ff60003800200 */
[----:B------:R-:W-:Y:S05]  /*70410*/  @!P0 BRA `(.L_x_962) ;  /* 0x0000000400a08947 */ /* 0x000fea0003800000 */
[----:B------:R-:W-:Y:S01]  /*70420*/  IMAD.MOV.U32 R57, RZ, RZ, R83 ;  /* 0x000000ffff397224 */ /* 0x000fe200078e0053 */
[----:B------:R-:W-:Y:S01]  /*70430*/  BSSY.RECONVERGENT B2, `(.L_x_963) ;  /* 0x0000026000027945 */ /* 0x000fe20003800200 */
[----:B0-----:R-:W-:-:S03]  /*70440*/  IMAD.MOV.U32 R58, RZ, RZ, RZ ;  /* 0x000000ffff3a7224 */ /* 0x001fc600078e00ff */
[----:B------:R-:W-:Y:S02]  /*70450*/  LOP3.LUT R3, RZ, R57, RZ, 0x33, !PT ;  /* 0x00000039ff037212 */ /* 0x000fe400078e33ff */
[----:B------:R-:W-:Y:S02]  /*70460*/  LOP3.LUT R2, RZ, R58, RZ, 0x33, !PT ;  /* 0x0000003aff027212 */ /* 0x000fe400078e33ff */
[----:B------:R-:W-:-:S04]  /*70470*/  IADD3 R3, P0, PT, R3, R150, RZ ;  /* 0x0000009603037210 */ /* 0x000fc80007f1e0ff */
[C---:B------:R-:W-:Y:S01]  /*70480*/  LOP3.LUT P1, RZ, R3.reuse, 0x100, RZ, 0xc0, !PT ;  /* 0x0000010003ff7812 */ /* 0x040fe2000782c0ff */
[----:B------:R-:W-:Y:S01]  /*70490*/  IMAD.X R2, R2, 0x1, R151, P0 ;  /* 0x0000000102027824 */ /* 0x000fe200000e0697 */
[----:B------:R-:W-:-:S04]  /*704a0*/  ISETP.GE.U32.AND P0, PT, R3, 0x100, PT ;  /* 0x000001000300780c */ /* 0x000fc80003f06070 */
[----:B------:R-:W-:-:S07]  /*704b0*/  ISETP.GE.U32.AND.EX P0, PT, R2, RZ, PT, P0 ;  /* 0x000000ff0200720c */ /* 0x000fce0003f06100 */
[----:B------:R-:W-:Y:S06]  /*704c0*/  @P1 BRA `(.L_x_964) ;  /* 0x0000000000701947 */ /* 0x000fec0003800000 */
[----:B------:R-:W-:Y:S01]  /*704d0*/  IMAD R22, R83, 0x48, R62 ;  /* 0x0000004853167824 */ /* 0x000fe200078e023e */
[----:B------:R-:W0:Y:S04]  /*704e0*/  LDCU.128 UR4, c[0x0][0x390] ;  /* 0x00007200ff0477ac */ /* 0x000e280008000c00 */
[----:B------:R-:W3:Y:S04]  /*704f0*/  LDS.U16 R8, [R22+0x38] ;  /* 0x0000380016087984 */ /* 0x000ee80000000400 */
[----:B------:R-:W4:Y:S04]  /*70500*/  LDS R9, [R22] ;  /* 0x0000000016097984 */ /* 0x000f280000000800 */
[----:B------:R-:W5:Y:S04]  /*70510*/  LDS.64 R10, [R22+0x8] ;  /* 0x00000800160a7984 */ /* 0x000f680000000a00 */
[----:B-1----:R-:W1:Y:S01]  /*70520*/  LDS.64 R12, [R22+0x10] ;  /* 0x00001000160c7984 */ /* 0x002e620000000a00 */
[----:B0-----:R-:W-:-:S03]  /*70530*/  LEA R6, P1, R57, UR4, 0x2 ;  /* 0x0000000439067c11 */ /* 0x001fc6000f8210ff */
[----:B------:R-:W0:Y:S01]  /*70540*/  LDS.64 R14, [R22+0x18] ;  /* 0x00001800160e7984 */ /* 0x000e220000000a00 */
[C---:B------:R-:W-:Y:S02]  /*70550*/  LEA R4, P2, R57.reuse, UR6, 0x6 ;  /* 0x0000000639047c11 */ /* 0x040fe4000f8430ff */
[C-C-:B------:R-:W-:Y:S01]  /*70560*/  LEA.HI.X R7, R57.reuse, UR5, R58.reuse, 0x2, P1 ;  /* 0x0000000539077c11 */ /* 0x140fe200088f143a */
[----:B------:R-:W2:Y:S01]  /*70570*/  LDS.64 R16, [R22+0x20] ;  /* 0x0000200016107984 */ /* 0x000ea20000000a00 */
[----:B------:R-:W-:Y:S01]  /*70580*/  LEA.HI.X R5, R57, UR7, R58, 0x6, P2 ;  /* 0x0000000739057c11 */ /* 0x000fe200090f343a */
[----:B------:R-:W-:Y:S02]  /*70590*/  VIADD R57, R83, 0x100 ;  /* 0x0000010053397836 */ /* 0x000fe40000000000 */
[----:B------:R-:W2:Y:S04]  /*705a0*/  LDS.64 R18, [R22+0x28] ;  /* 0x0000280016127984 */ /* 0x000ea80000000a00 */
[----:B------:R-:W2:Y:S04]  /*705b0*/  LDS.64 R20, [R22+0x30] ;  /* 0x0000300016147984 */ /* 0x000ea80000000a00 */
[----:B------:R-:W2:Y:S04]  /*705c0*/  LDS R23, [R22+0x3c] ;  /* 0x00003c0016177984 */ /* 0x000ea80000000800 */
[----:B------:R-:W2:Y:S01]  /*705d0*/  LDS.64 R2, [R22+0x40] ;  /* 0x0000400016027984 */ /* 0x000ea20000000a00 */
[----:B---3--:R-:W-:-:S03]  /*705e0*/  PRMT R25, R8, 0x7710, RZ ;  /* 0x0000771008197816 */ /* 0x008fc600000000ff */
[----:B----4-:R3:W-:Y:S04]  /*705f0*/  STG.E desc[UR8][R6.64], R9 ;  /* 0x0000000906007986 */ /* 0x0107e8000c101908 */
[----:B-----5:R3:W-:Y:S04]  /*70600*/  STG.E.64 desc[UR8][R4.64], R10 ;  /* 0x0000000a04007986 */ /* 0x0207e8000c101b08 */
[----:B-1----:R3:W-:Y:S04]  /*70610*/  STG.E.64 desc[UR8][R4.64+0x8], R12 ;  /* 0x0000080c04007986 */ /* 0x0027e8000c101b08 */
[----:B0-----:R3:W-:Y:S04]  /*70620*/  STG.E.64 desc[UR8][R4.64+0x10], R14 ;  /* 0x0000100e04007986 */ /* 0x0017e8000c101b08 */
[----:B--2---:R3:W-:Y:S04]  /*70630*/  STG.E.64 desc[UR8][R4.64+0x18], R16 ;  /* 0x0000181004007986 */ /* 0x0047e8000c101b08 */
[----:B------:R3:W-:Y:S04]  /*70640*/  STG.E.64 desc[UR8][R4.64+0x20], R18 ;  /* 0x0000201204007986 */ /* 0x0007e8000c101b08 */
[----:B------:R3:W-:Y:S04]  /*70650*/  STG.E.64 desc[UR8][R4.64+0x28], R20 ;  /* 0x0000281404007986 */ /* 0x0007e8000c101b08 */
[----:B------:R3:W-:Y:S04]  /*70660*/  STG.E.U16 desc[UR8][R4.64+0x30], R25 ;  /* 0x0000301904007986 */ /* 0x0007e8000c101508 */
[----:B------:R3:W-:Y:S04]  /*70670*/  STG.E desc[UR8][R4.64+0x34], R23 ;  /* 0x0000341704007986 */ /* 0x0007e8000c101908 */
[----:B------:R3:W-:Y:S02]  /*70680*/  STG.E.64 desc[UR8][R4.64+0x38], R2 ;  /* 0x0000380204007986 */ /* 0x0007e4000c101b08 */
.L_x_964:
[----:B--2---:R-:W-:Y:S05]  /*70690*/  BSYNC.RECONVERGENT B2 ;  /* 0x0000000000027941 */ /* 0x004fea0003800200 */
.L_x_963:
[----:B------:R-:W-:Y:S05]  /*706a0*/  @!P0 BRA `(.L_x_962) ;  /* 0x0000000000fc8947 */ /* 0x000fea0003800000 */
.L_x_965:
[C---:B--23--:R-:W-:Y:S01]  /*706b0*/  IMAD R10, R57.reuse, 0x48, R62 ;  /* 0x00000048390a7824 */ /* 0x04cfe200078e023e */
[C-C-:B-1----:R-:W-:Y:S01]  /*706c0*/  SHF.L.U64.HI R56, R57.reuse, 0x2, R58.reuse ;  /* 0x0000000239387819 */ /* 0x142fe2000001023a */
[C---:B------:R-:W-:Y:S01]  /*706d0*/  IMAD.SHL.U32 R54, R57.reuse, 0x4, RZ ;  /* 0x0000000439367824 */ /* 0x040fe200078e00ff */
        /* <DEDUP_REMOVED lines=8> */
[----:B------:R-:W1:Y:S01]  /*70760*/  LDS.64 R14, [R10+0x8] ;  /* 0x000008000a0e7984 */ /* 0x000e620000000a00 */
[----:B------:R-:W-:Y:S02]  /*70770*/  LOP3.LUT R54, R54, 0xfffffffc, RZ, 0xc0, !PT ;  /* 0xfffffffc36367812 */ /* 0x000fe400078ec0ff */
[----:B------:R-:W-:Y:S01]  /*70780*/  LOP3.LUT R26, R26, 0xffffffc0, RZ, 0xc0, !PT ;  /* 0xffffffc01a1a7812 */ /* 0x000fe200078ec0ff */
[----:B------:R-:W-:Y:S01]  /*70790*/  LDS.U16 R12, [R10+0x4838] ;  /* 0x004838000a0c7984 */ /* 0x000fe20000000400 */
[----:B------:R-:W-:Y:S02]  /*707a0*/  IADD3.X R5, PT, PT, R40, UR15, RZ, P1, !PT ;  /* 0x0000000f28057c10 */ /* 0x000fe40008ffe4ff */
[----:B------:R-:W-:Y:S01]  /*707b0*/  LOP3.LUT R56, R56, 0x3, RZ, 0xc0, !PT ;  /* 0x0000000338387812 */ /* 0x000fe200078ec0ff */
[----:B------:R-:W2:Y:S01]  /*707c0*/  LDS.64 R16, [R10+0x10] ;  /* 0x000010000a107984 */ /* 0x000ea20000000a00 */
[----:B------:R-:W-:-:S03]  /*707d0*/  LOP3.LUT R40, R40, 0x3f, RZ, 0xc0, !PT ;  /* 0x0000003f28287812 */ /* 0x000fc600078ec0ff */
[----:B------:R-:W3:Y:S04]  /*707e0*/  LDS.64 R18, [R10+0x18] ;  /* 0x000018000a127984 */ /* 0x000ee80000000a00 */
[----:B------:R-:W4:Y:S04]  /*707f0*/  LDS.64 R20, [R10+0x20] ;  /* 0x000020000a147984 */ /* 0x000f280000000a00 */
[----:B------:R-:W5:Y:S04]  /*70800*/  LDS.64 R22, [R10+0x28] ;  /* 0x000028000a167984 */ /* 0x000f680000000a00 */
[----:B------:R-:W5:Y:S04]  /*70810*/  LDS.64 R24, [R10+0x30] ;  /* 0x000030000a187984 */ /* 0x000f680000000a00 */
[----:B------:R-:W5:Y:S04]  /*70820*/  LDS R27, [R10+0x3c] ;  /* 0x00003c000a1b7984 */ /* 0x000f680000000800 */
[----:B------:R-:W5:Y:S04]  /*70830*/  LDS.64 R2, [R10+0x40] ;  /* 0x000040000a027984 */ /* 0x000f680000000a00 */
[----:B------:R-:W5:Y:S04]  /*70840*/  LDS R41, [R10+0x4800] ;  /* 0x004800000a297984 */ /* 0x000f680000000800 */
[----:B------:R-:W5:Y:S04]  /*70850*/  LDS.64 R42, [R10+0x4808] ;  /* 0x004808000a2a7984 */ /* 0x000f680000000a00 */
[----:B------:R-:W5:Y:S04]  /*70860*/  LDS.64 R44, [R10+0x4810] ;  /* 0x004810000a2c7984 */ /* 0x000f680000000a00 */
[----:B------:R-:W5:Y:S04]  /*70870*/  LDS.64 R46, [R10+0x4818] ;  /* 0x004818000a2e7984 */ /* 0x000f680000000a00 */
[----:B------:R-:W5:Y:S04]  /*70880*/  LDS.64 R48, [R10+0x4820] ;  /* 0x004820000a307984 */ /* 0x000f680000000a00 */
[----:B------:R-:W5:Y:S04]  /*70890*/  LDS.64 R50, [R10+0x4828] ;  /* 0x004828000a327984 */ /* 0x000f680000000a00 */
[----:B------:R-:W5:Y:S04]  /*708a0*/  LDS.64 R52, [R10+0x4830] ;  /* 0x004830000a347984 */ /* 0x000f680000000a00 */
[----:B------:R-:W5:Y:S04]  /*708b0*/  LDS R55, [R10+0x483c] ;  /* 0x00483c000a377984 */ /* 0x000f680000000800 */
[----:B------:R1:W5:Y:S04]  /*708c0*/  LDS.64 R6, [R10+0x4840] ;  /* 0x004840000a067984 */ /* 0x0003680000000a00 */
[----:B0-----:R0:W-:Y:S01]  /*708d0*/  STG.E desc[UR8][R8.64], R13 ;  /* 0x0000000d08007986 */ /* 0x0011e2000c101908 */
[----:B-1----:R-:W-:-:S03]  /*708e0*/  IADD3 R10, P0, PT, R54, UR12, RZ ;  /* 0x0000000c360a7c10 */ /* 0x002fc6000ff1e0ff */
[----:B------:R1:W-:Y:S04]  /*708f0*/  STG.E.64 desc[UR8][R4.64], R14 ;  /* 0x0000000e04007986 */ /* 0x0003e8000c101b08 */
[----:B--2---:R2:W-:Y:S01]  /*70900*/  STG.E.64 desc[UR8][R4.64+0x8], R16 ;  /* 0x0000081004007986 */ /* 0x0045e2000c101b08 */
[----:B0-----:R-:W-:-:S03]  /*70910*/  IADD3 R8, P1, PT, R26, UR14, RZ ;  /* 0x0000000e1a087c10 */ /* 0x001fc6000ff3e0ff */
[----:B---3--:R2:W-:Y:S01]  /*70920*/  STG.E.64 desc[UR8][R4.64+0x10], R18 ;  /* 0x0000101204007986 */ /* 0x0085e2000c101b08 */
[----:B------:R-:W-:Y:S02]  /*70930*/  PRMT R13, R11, 0x7710, RZ ;  /* 0x000077100b0d7816 */ /* 0x000fe400000000ff */
[----:B------:R-:W-:Y:S01]  /*70940*/  IADD3.X R11, PT, PT, R56, UR13, RZ, P0, !PT ;  /* 0x0000000d380b7c10 */ /* 0x000fe200087fe4ff */
[----:B----4-:R2:W-:Y:S01]  /*70950*/  STG.E.64 desc[UR8][R4.64+0x18], R20 ;  /* 0x0000181404007986 */ /* 0x0105e2000c101b08 */
[----:B------:R-:W-:Y:S02]  /*70960*/  IADD3.X R9, PT, PT, R40, UR15, RZ, P1, !PT ;  /* 0x0000000f28097c10 */ /* 0x000fe40008ffe4ff */
[----:B-1----:R-:W-:Y:S01]  /*70970*/  PRMT R15, R12, 0x7710, RZ ;  /* 0x000077100c0f7816 */ /* 0x002fe200000000ff */
[----:B-----5:R2:W-:Y:S01]  /*70980*/  STG.E.64 desc[UR8][R4.64+0x20], R22 ;  /* 0x0000201604007986 */ /* 0x0205e2000c101b08 */
        /* <DEDUP_REMOVED lines=17> */
.L_x_962:
[----:B--2---:R-:W-:Y:S05]  /*70aa0*/  BSYNC.RECONVERGENT B1 ;  /* 0x0000000000017941 */ /* 0x004fea0003800200 */
.L_x_961:
[----:B------:R-:W-:Y:S05]  /*70ab0*/  BRA `(.L_x_966) ;  /* 0x0000000000c07947 */ /* 0x000fea0003800000 */
.L_x_956:
[----:B------:R-:W-:Y:S01]  /*70ac0*/  ISETP.NE.U32.AND P1, PT, R22, RZ, PT ;  /* 0x000000ff1600720c */ /* 0x000fe20003f25070 */
[----:B------:R-:W-:Y:S03]  /*70ad0*/  BSSY.RECONVERGENT B1, `(.L_x_967) ;  /* 0x0000015000017945 */ /* 0x000fe60003800200 */
[----:B------:R-:W-:-:S13]  /*70ae0*/  ISETP.NE.AND.EX P1, PT, R23, RZ, PT, P1 ;  /* 0x000000ff1700720c */ /* 0x000fda0003f25310 */
[----:B------:R-:W-:Y:S05]  /*70af0*/  @!P1 BRA `(.L_x_968) ;  /* 0x0000000000489947 */ /* 0x000fea0003800000 */
[----:B------:R-:W2:Y:S01]  /*70b00*/  LDL.LU R40, [R1+0x5bc] ;  /* 0x0005bc0001287983 */ /* 0x000ea20000300800 */
[----:B------:R-:W0:Y:S01]  /*70b10*/  LDCU.128 UR4, c[0x0][0x390] ;  /* 0x00007200ff0477ac */ /* 0x000e220008000c00 */
[----:B------:R-:W-:Y:S01]  /*70b20*/  PRMT R53, R53, 0x7604, R54 ;  /* 0x0000760435357816 */ /* 0x000fe20000000036 */
[----:B------:R-:W-:Y:S01]  /*70b30*/  IMAD.MOV.U32 R142, RZ, RZ, R2 ;  /* 0x000000ffff8e7224 */ /* 0x000fe200078e0002 */
        /* <DEDUP_REMOVED lines=14> */
.L_x_968:
[----:B------:R-:W-:Y:S05]  /*70c20*/  BSYNC.RECONVERGENT B1 ;  /* 0x0000000000017941 */ /* 0x000fea0003800200 */
.L_x_967:
[----:B------:R-:W-:Y:S05]  /*70c30*/  @!P0 BRA `(.L_x_966) ;  /* 0x0000000000608947 */ /* 0x000fea0003800000 */
[----:B------:R-:W1:Y:S01]  /*70c40*/  LDCU.128 UR4, c[0x0][0x390] ;  /* 0x00007200ff0477ac */ /* 0x000e620008000c00 */
[C---:B------:R-:W-:Y:S02]  /*70c50*/  PRMT R2, R52.reuse, 0x7771, RZ ;  /* 0x0000777134027816 */ /* 0x040fe400000000ff */
[----:B0-----:R-:W-:Y:S02]  /*70c60*/  PRMT R5, R52, 0x7770, RZ ;  /* 0x0000777034057816 */ /* 0x001fe400000000ff */
[C---:B------:R-:W-:Y:S02]  /*70c70*/  PRMT R7, R57.reuse, 0x7771, RZ ;  /* 0x0000777139077816 */ /* 0x040fe400000000ff */
[----:B------:R-:W-:Y:S02]  /*70c80*/  PRMT R8, R57, 0x7770, RZ ;  /* 0x0000777039087816 */ /* 0x000fe400000000ff */
[----:B------:R-:W-:Y:S02]  /*70c90*/  PRMT R2, R5, 0x3340, R2 ;  /* 0x0000334005027816 */ /* 0x000fe40000000002 */
[----:B------:R-:W-:-:S02]  /*70ca0*/  PRMT R8, R8, 0x3340, R7 ;  /* 0x0000334008087816 */ /* 0x000fc40000000007 */
[----:B------:R-:W-:Y:S02]  /*70cb0*/  PRMT R121, R120, 0x7604, R121 ;  /* 0x0000760478797816 */ /* 0x000fe40000000079 */
[----:B------:R-:W-:Y:S02]  /*70cc0*/  PRMT R45, R2, 0x5410, R3 ;  /* 0x00005410022d7816 */ /* 0x000fe40000000003 */
[----:B------:R-:W-:Y:S02]  /*70cd0*/  PRMT R40, R8, 0x5410, R77 ;  /* 0x0000541008287816 */ /* 0x000fe4000000004d */
[C---:B-1----:R-:W-:Y:S02]  /*70ce0*/  LEA R6, P0, R68.reuse, UR4, 0x2 ;  /* 0x0000000444067c11 */ /* 0x042fe4000f8010ff */
[C---:B------:R-:W-:Y:S02]  /*70cf0*/  LEA R4, P1, R68.reuse, UR6, 0x6 ;  /* 0x0000000644047c11 */ /* 0x040fe4000f8230ff */
[----:B------:R-:W-:-:S02]  /*70d00*/  LEA.HI.X R7, R68, UR5, R69, 0x2, P0 ;  /* 0x0000000544077c11 */ /* 0x000fc400080f1445 */
        /* <DEDUP_REMOVED lines=11> */
.L_x_966:
[----:B------:R-:W-:Y:S05]  /*70dc0*/  BSYNC.RECONVERGENT B0 ;  /* 0x0000000000007941 */ /* 0x000fea0003800200 */
.L_x_955:
[----:B---3--:R-:W3:Y:S02]  /*70dd0*/  S2R R2, SR_TID.X ;  /* 0x0000000000027919 */ /* 0x008ee40000002100 */
[----:B---3--:R-:W-:-:S13]  /*70de0*/  ISETP.NE.AND P0, PT, R2, 0xff, PT ;  /* 0x000000ff0200780c */ /* 0x008fda0003f05270 */
[----:B------:R-:W-:Y:S05]  /*70df0*/  @P0 EXIT ;  /* 0x000000000000094d */ /* 0x000fea0003800000 */
[----:B012---:R-:W0:Y:S01]  /*70e00*/  LDC.64 R4, c[0x0][0x3a0] ;  /* 0x0000e800ff047b82 */ /* 0x007e220000000a00 */
[----:B------:R-:W-:-:S04]  /*70e10*/  ISETP.NE.U32.AND P0, PT, R0, 0x200, PT ;  /* 0x000002000000780c */ /* 0x000fc80003f05070 */
[----:B------:R-:W-:-:S13]  /*70e20*/  ISETP.NE.AND.EX P0, PT, R118, RZ, PT, P0 ;  /* 0x000000ff7600720c */ /* 0x000fda0003f05300 */
[----:B------:R-:W-:Y:S05]  /*70e30*/  @P0 BRA `(.L_x_969) ;  /* 0x0000000000480947 */ /* 0x000fea0003800000 */
[----:B------:R-:W1:Y:S08]  /*70e40*/  LDC.64 R6, c[0x0][0x390] ;  /* 0x0000e400ff067b82 */ /* 0x000e700000000a00 */
[----:B------:R-:W2:Y:S01]  /*70e50*/  LDC.64 R2, c[0x0][0x398] ;  /* 0x0000e600ff027b82 */ /* 0x000ea20000000a00 */
[----:B-1----:R-:W-:-:S04]  /*70e60*/  LEA R6, P0, R150, R6, 0x2 ;  /* 0x0000000696067211 */ /* 0x002fc800078010ff */
[C---:B------:R-:W-:Y:S02]  /*70e70*/  LEA.HI.X R7, R150.reuse, R7, R151, 0x2, P0 ;  /* 0x0000000796077211 */ /* 0x040fe400000f1497 */
[----:B--2---:R-:W-:-:S03]  /*70e80*/  LEA R2, P1, R150, R2, 0x6 ;  /* 0x0000000296027211 */ /* 0x004fc600078230ff */
[----:B------:R1:W-:Y:S01]  /*70e90*/  STG.E desc[UR8][R6.64], R61 ;  /* 0x0000003d06007986 */ /* 0x0003e2000c101908 */
[C---:B------:R-:W-:Y:S02]  /*70ea0*/  LEA.HI.X R3, R150.reuse, R3, R151, 0x6, P1 ;  /* 0x0000000396037211 */ /* 0x040fe400008f3497 */
[----:B------:R-:W-:-:S03]  /*70eb0*/  IADD3 R150, P0, PT, R150, 0x1, RZ ;  /* 0x0000000196967810 */ /* 0x000fc60007f1e0ff */
[----:B------:R1:W-:Y:S02]  /*70ec0*/  STG.E.64 desc[UR8][R2.64], R28 ;  /* 0x0000001c02007986 */ /* 0x0003e4000c101b08 */
[----:B------:R-:W-:Y:S02]  /*70ed0*/  IMAD.X R151, RZ, RZ, R151, P0 ;  /* 0x000000ffff977224 */ /* 0x000fe400000e0697 */
        /* <DEDUP_REMOVED lines=8> */
.L_x_969:
[----:B0-----:R-:W-:Y:S01]  /*70f60*/  STG.E.64 desc[UR8][R4.64], R150 ;  /* 0x0000009604007986 */ /* 0x001fe2000c101b08 */
[----:B------:R-:W-:Y:S05]  /*70f70*/  EXIT ;  /* 0x000000000000794d */ /* 0x000fea0003800000 */
.L_x_713:
[----:B-1----:R-:W0:Y:S01]  /*70f80*/  LDC.64 R2, c[0x0][0x380] ;  /* 0x0000e000ff027b82 */ /* 0x002e220000000a00 */
[----:B------:R-:W1:Y:S07]  /*70f90*/  S2R R83, SR_TID.X ;  /* 0x0000000000537919 */ /* 0x000e6e0000002100 */
[----:B------:R-:W2:Y:S01]  /*70fa0*/  LDC.64 R4, c[0x0][0x388] ;  /* 0x0000e200ff047b82 */ /* 0x000ea20000000a00 */
[----:B0-----:R-:W-:-:S05]  /*70fb0*/  IMAD.WIDE.U32 R6, R138, 0x800, R2 ;  /* 0x000008008a067825 */ /* 0x001fca00078e0002 */
[----:B------:R-:W3:Y:S01]  /*70fc0*/  LDG.E.CONSTANT R9, desc[UR8][R6.64] ;  /* 0x0000000806097981 */ /* 0x000ee2000c1e9900 */
[----:B--2---:R-:W-:Y:S01]  /*70fd0*/  IMAD.WIDE.U32 R4, R138, 0x8000, R4 ;  /* 0x000080008a047825 */ /* 0x004fe200078e0004 */
[----:B-1----:R-:W-:-:S03]  /*70fe0*/  LOP3.LUT R2, R83, 0x1f, RZ, 0xc0, !PT ;  /* 0x0000001f53027812 */ /* 0x002fc600078ec0ff */
[----:B------:R-:W-:Y:S01]  /*70ff0*/  IMAD.SHL.U32 R13, R83, 0x2, RZ ;  /* 0x00000002530d7824 */ /* 0x000fe200078e00ff */
[----:B------:R-:W2:Y:S04]  /*71000*/  LDG.E.64.CONSTANT R16, desc[UR8][R4.64+0x20] ;  /* 0x0000200804107981 */ /* 0x000ea8000c1e9b00 */
[----:B------:R-:W-:Y:S01]  /*71010*/  LOP3.LUT R47, R2, 0x7c0, R13, 0xf8, !PT ;  /* 0x000007c0022f7812 */ /* 0x000fe200078ef80d */
[----:B------:R-:W-:Y:S01]  /*71020*/  IMAD.MOV.U32 R132, RZ, RZ, RZ ;  /* 0x000000ffff847224 */ /* 0x000fe200078e00ff */
[----:B------:R-:W4:Y:S02]  /*71030*/  LDG.E.64.CONSTANT R76, desc[UR8][R4.64] ;  /* 0x00000008044c7981 */ /* 0x000f24000c1e9b00 */
[C---:B------:R-:W-:Y:S01]  /*71040*/  ISETP.GE.U32.AND P0, PT, R47.reuse, R0, PT ;  /* 0x000000002f00720c */ /* 0x040fe20003f06070 */
[C---:B------:R-:W-:Y:S01]  /*71050*/  VIADD R3, R47.reuse, 0x20 ;  /* 0x000000202f037836 */ /* 0x040fe20000000000 */
[----:B------:R-:W-:Y:S01]  /*71060*/  LEA R2, P2, R47, R6, 0x2 ;  /* 0x000000062f027211 */ /* 0x000fe200078410ff */
[----:B------:R-:W5:Y:S03]  /*71070*/  LDG.E.64.CONSTANT R78, desc[UR8][R4.64+0x8] ;  /* 0x00000808044e7981 */ /* 0x000f66000c1e9b00 */
[----:B------:R-:W-:Y:S01]  /*71080*/  ISETP.GE.U32.AND P1, PT, R3, R0, PT ;  /* 0x000000000300720c */ /* 0x000fe20003f26070 */
[----:B------:R-:W-:Y:S01]  /*71090*/  IMAD.X R3, RZ, RZ, R7, P2 ;  /* 0x000000ffff037224 */ /* 0x000fe200010e0607 */
        /* <DEDUP_REMOVED lines=8> */
[----:B------:R-:W-:-:S13]  /*71120*/  ISETP.NE.AND P1, PT, R83, RZ, PT ;  /* 0x000000ff5300720c */ /* 0x000fda0003f25270 */
[----:B------:R4:W3:Y:S01]  /*71130*/  @!P1 LDG.E.CONSTANT R132, desc[UR8][R6.64+-0x4] ;  /* 0xfffffc0806849981 */ /* 0x0008e2000c1e9900 */
[----:B------:R-:W1:Y:S01]  /*71140*/  S2R R12, SR_CgaCtaId ;  /* 0x00000000000c7919 */ /* 0x000e620000008800 */
[----:B------:R-:W4:Y:S01]  /*71150*/  S2R R116, SR_LANEID ;  /* 0x0000000000747919 */ /* 0x000f220000000000 */
[----:B------:R-:W-:Y:S02]  /*71160*/  MOV R19, 0x400 ;  /* 0x0000040000137802 */ /* 0x000fe40000000f00 */
[----:B0-----:R-:W-:Y:S01]  /*71170*/  LOP3.LUT R2, R13, 0x7c0, RZ, 0xc0, !PT ;  /* 0x000007c00d027812 */ /* 0x001fe200078ec0ff */
[----:B------:R-:W-:Y:S01]  /*71180*/  STL [R1+0x42c], RZ ;  /* 0x00042cff01007387 */ /* 0x000fe20000100800 */
[C-C-:B--2---:R-:W-:Y:S02]  /*71190*/  SHF.R.U64 R87, R16.reuse, 0x18, R17.reuse ;  /* 0x0000001810577819 */ /* 0x144fe40000001211 */
[C-C-:B------:R-:W-:Y:S01]  /*711a0*/  SHF.R.U64 R86, R16.reuse, 0x10, R17.reuse ;  /* 0x0000001010567819 */ /* 0x140fe20000001211 */
[----:B------:R-:W-:Y:S01]  /*711b0*/  STL.64 [R1+0x430], RZ ;  /* 0x000430ff01007387 */ /* 0x000fe20000100a00 */
[----:B------:R-:W-:-:S02]  /*711c0*/  SHF.R.U64 R82, R16, 0x8, R17 ;  /* 0x0000000810527819 */ /* 0x000fc40000001211 */
[C---:B------:R-:W-:Y:S01]  /*711d0*/  PRMT R14, R16.reuse, 0x7610, R14 ;  /* 0x00007610100e7816 */ /* 0x040fe2000000000e */
[----:B------:R-:W-:Y:S01]  /*711e0*/  STL.U8 [R1+0x3f8], RZ ;  /* 0x0003f8ff01007387 */ /* 0x000fe20000100000 */
[----:B------:R-:W-:Y:S02]  /*711f0*/  PRMT R61, R16, 0x7610, R61 ;  /* 0x00007610103d7816 */ /* 0x000fe4000000003d */
[----:B-1----:R-:W-:Y:S01]  /*71200*/  LEA R19, R12, R19, 0x18 ;  /* 0x000000130c137211 */ /* 0x002fe200078ec0ff */
[----:B----4-:R-:W-:-:S04]  /*71210*/  IMAD.IADD R12, R2, 0x1, R116 ;  /* 0x00000001020c7824 */ /* 0x010fc800078e0274 */
[C---:B------:R-:W-:Y:S02]  /*71220*/  IMAD R97, R12.reuse, 0x4, R19 ;  /* 0x000000040c617824 */ /* 0x040fe400078e0213 */
[----:B------:R-:W-:Y:S02]  /*71230*/  IMAD.IADD R11, R12, 0x1, R116 ;  /* 0x000000010c0b7824 */ /* 0x000fe400078e0274 */
[----:B------:R-:W-:Y:S01]  /*71240*/  IMAD R116, R116, 0x4, R97 ;  /* 0x0000000474747824 */ /* 0x000fe200078e0261 */
[----:B------:R-:W-:Y:S03]  /*71250*/  STL [R1+0x474], RZ ;  /* 0x000474ff01007387 */ /* 0x000fe60000100800 */
[----:B------:R-:W-:Y:S01]  /*71260*/  IMAD R16, R11, 0x3c, R116 ;  /* 0x0000003c0b107824 */ /* 0x000fe200078e0274 */
[----:B------:R-:W-:Y:S04]  /*71270*/  STL.64 [R1+0x478], RZ ;  /* 0x000478ff01007387 */ /* 0x000fe80000100a00 */
[----:B------:R-:W-:Y:S01]  /*71280*/  STL.U8 [R1+0x440], RZ ;  /* 0x000440ff01007387 */ /* 0x000fe20000100000 */
[----:B------:R-:W-:Y:S01]  /*71290*/  IMAD R3, R138, -0x200, R10 ;  /* 0xfffffe008a037824 */ /* 0x000fe200078e020a */
[----:B------:R-:W-:-:S02]  /*712a0*/  LEA R46, P2, R47, R4, 0x6 ;  /* 0x000000042f2e7211 */ /* 0x000fc400078430ff */
[----:B------:R-:W-:Y:S01]  /*712b0*/  LOP3.LUT R2, R47, 0x20, RZ, 0xfc, !PT ;  /* 0x000000202f027812 */ /* 0x000fe200078efcff */
[----:B------:R-:W-:Y:S01]  /*712c0*/  BSSY.RECONVERGENT B0, `(.L_x_970) ;  /* 0x0000098000007945 */ /* 0x000fe20003800200 */
[--C-:B------:R-:W-:Y:S02]  /*712d0*/  SHF.R.U32.HI R7, RZ, 0x18, R77.reuse ;  /* 0x00000018ff077819 */ /* 0x100fe4000001164d */
[--C-:B------:R-:W-:Y:S02]  /*712e0*/  SHF.R.U32.HI R6, RZ, 0x10, R77.reuse ;  /* 0x00000010ff067819 */ /* 0x100fe4000001164d */
[--C-:B------:R-:W-:Y:S02]  /*712f0*/  SHF.R.U32.HI R90, RZ, 0x8, R77.reuse ;  /* 0x00000008ff5a7819 */ /* 0x100fe4000001164d */
[C-C-:B------:R-:W-:Y:S02]  /*71300*/  SHF.R.U64 R88, R76.reuse, 0x18, R77.reuse ;  /* 0x000000184c587819 */ /* 0x140fe4000000124d */
[----:B------:R-:W-:-:S02]  /*71310*/  SHF.R.U64 R85, R76, 0x10, R77 ;  /* 0x000000104c557819 */ /* 0x000fc4000000124d */
[----:B------:R-:W-:Y:S02]  /*71320*/  SHF.R.U64 R80, R76, 0x8, R77 ;  /* 0x000000084c507819 */ /* 0x000fe4000000124d */
[--C-:B-----5:R-:W-:Y:S02]  /*71330*/  SHF.R.U32.HI R103, RZ, 0x18, R79.reuse ;  /* 0x00000018ff677819 */ /* 0x120fe4000001164f */
[--C-:B------:R-:W-:Y:S02]  /*71340*/  SHF.R.U32.HI R102, RZ, 0x10, R79.reuse ;  /* 0x00000010ff667819 */ /* 0x100fe4000001164f */
[--C-:B------:R-:W-:Y:S02]  /*71350*/  SHF.R.U32.HI R101, RZ, 0x8, R79.reuse ;  /* 0x00000008ff657819 */ /* 0x100fe4000001164f */
[C-C-:B------:R-:W-:Y:S02]  /*71360*/  SHF.R.U64 R100, R78.reuse, 0x18, R79.reuse ;  /* 0x000000184e647819 */ /* 0x140fe4000000124f */
[----:B------:R-:W-:-:S02]  /*71370*/  SHF.R.U64 R99, R78, 0x10, R79 ;  /* 0x000000104e637819 */ /* 0x000fc4000000124f */
[----:B------:R-:W-:Y:S02]  /*71380*/  SHF.R.U64 R98, R78, 0x8, R79 ;  /* 0x000000084e627819 */ /* 0x000fe4000000124f */
[--C-:B------:R-:W-:Y:S02]  /*71390*/  SHF.R.U32.HI R96, RZ, 0x18, R73.reuse ;  /* 0x00000018ff607819 */ /* 0x100fe40000011649 */
        /* <DEDUP_REMOVED lines=13> */
[----:B------:R-:W-:Y:S02]  /*71470*/  SHF.R.U32.HI R91, RZ, 0x8, R17 ;  /* 0x00000008ff5b7819 */ /* 0x000fe40000011611 */
        /* <DEDUP_REMOVED lines=8> */
[----:B------:R-:W-:Y:S01]  /*71500*/  ISETP.GE.U32.AND P1, PT, R2, R3, PT ;  /* 0x000000030200720c */ /* 0x000fe20003f26070 */
[----:B------:R-:W-:Y:S01]  /*71510*/  IMAD R12, R12, 0x3c, R97 ;  /* 0x0000003c0c0c7824 */ /* 0x000fe200078e0261 */
        /* <DEDUP_REMOVED lines=47> */
[----:B---3--:R-:W-:Y:S04]  /*71810*/  STS [R97], R9 ;  /* 0x0000000961007388 */ /* 0x008fe80000000800 */
[----:B------:R0:W-:Y:S01]  /*71820*/  STS [R97+0x80], R8 ;  /* 0x0000800861007388 */ /* 0x0001e20000000800 */
[----:B------:R-:W-:-:S03]  /*71830*/  NOP ;  /* 0x0000000000007918 */ /* 0x000fc60000000000 */
[----:B------:R-:W1:Y:S04]  /*71840*/  LDS.64 R116, [R116] ;  /* 0x0000000074747984 */ /* 0x000e680000000a00 */
[----:B------:R2:W-:Y:S01]  /*71850*/  STL [R1+0x738], R132 ;  /* 0x0007388401007387 */ /* 0x0005e20000100800 */
[C---:B0-----:R-:W-:Y:S02]  /*71860*/  PRMT R8, R26.reuse, 0x7610, R8 ;  /* 0x000076101a087816 */ /* 0x041fe40000000008 */
[----:B------:R-:W-:Y:S02]  /*71870*/  PRMT R9, R26, 0x7610, R9 ;  /* 0x000076101a097816 */ /* 0x000fe40000000009 */
[----:B------:R-:W-:Y:S02]  /*71880*/  PRMT R52, R114, 0x7610, R52 ;  /* 0x0000761072347816 */ /* 0x000fe40000000034 */
[----:B------:R-:W-:-:S02]  /*71890*/  PRMT R50, R113, 0x7610, R50 ;  /* 0x0000761071327816 */ /* 0x000fc40000000032 */
[----:B------:R-:W-:Y:S02]  /*718a0*/  PRMT R29, R112, 0x7610, R29 ;  /* 0x00007610701d7816 */ /* 0x000fe4000000001d */
[----:B------:R-:W-:Y:S02]  /*718b0*/  PRMT R28, R111, 0x7610, R28 ;  /* 0x000076106f1c7816 */ /* 0x000fe4000000001c */
[----:B------:R-:W-:Y:S01]  /*718c0*/  PRMT R26, R110, 0x7610, R26 ;  /* 0x000076106e1a7816 */ /* 0x000fe2000000001a */
[----:B-1----:R2:W-:Y:S01]  /*718d0*/  STL.64 [R1+0x640], R116 ;  /* 0x0006407401007387 */ /* 0x0025e20000100a00 */
[----:B------:R-:W-:Y:S01]  /*718e0*/  PRMT R97, R10, 0x7610, R97 ;  /* 0x000076100a617816 */ /* 0x000fe20000000061 */
[----:B------:R-:W-:Y:S06]  /*718f0*/  BAR.SYNC.DEFER_BLOCKING 0x0 ;  /* 0x0000000000007b1d */ /* 0x000fec0000010000 */
[----:B------:R-:W-:Y:S05]  /*71900*/  @P0 BRA `(.L_x_971) ;  /* 0x0000000000cc0947 */ /* 0x000fea0003800000 */
[----:B------:R-:W3:Y:S04]  /*71910*/  LDG.E.64.CONSTANT R120, desc[UR8][R46.64+0x30] ;  /* 0x000030082e787981 */ /* 0x000ee8000c1e9b00 */
[----:B------:R-:W4:Y:S04]  /*71920*/  LDG.E.64.CONSTANT R10, desc[UR8][R46.64+0x20] ;  /* 0x000020082e0a7981 */ /* 0x000f28000c1e9b00 */
[----:B------:R-:W4:Y:S04]  /*71930*/  LDG.E.64.CONSTANT R76, desc[UR8][R46.64] ;  /* 0x000000082e4c7981 */ /* 0x000f28000c1e9b00 */
[----:B------:R-:W4:Y:S04]  /*71940*/  LDG.E.64.CONSTANT R78, desc[UR8][R46.64+0x8] ;  /* 0x000008082e4e7981 */ /* 0x000f28000c1e9b00 */
[----:B------:R-:W4:Y:S04]  /*71950*/  LDG.E.64.CONSTANT R72, desc[UR8][R46.64+0x10] ;  /* 0x000010082e487981 */ /* 0x000f28000c1e9b00 */
[----:B------:R-:W4:Y:S04]  /*71960*/  LDG.E.64.CONSTANT R74, desc[UR8][R46.64+0x18] ;  /* 0x000018082e4a7981 */ /* 0x000f28000c1e9b00 */
[----:B--2---:R-:W2:Y:S04]  /*71970*/  LDG.E.64.CONSTANT R116, desc[UR8][R46.64+0x28] ;  /* 0x000028082e747981 */ /* 0x004ea8000c1e9b00 */
[----:B------:R0:W5:Y:S01]  /*71980*/  LDG.E.64.CONSTANT R2, desc[UR8][R46.64+0x38] ;  /* 0x000038082e027981 */ /* 0x000162000c1e9b00 */
[----:B---3--:R-:W-:Y:S01]  /*71990*/  IMAD.MOV.U32 R27, RZ, RZ, R121 ;  /* 0x000000ffff1b7224 */ /* 0x008fe200078e0079 */
[----:B------:R-:W-:-:S02]  /*719a0*/  PRMT R9, R120, 0x7610, R9 ;  /* 0x0000761078097816 */ /* 0x000fc40000000009 */
[C-C-:B----4-:R-:W-:Y:S02]  /*719b0*/  SHF.R.U64 R82, R10.reuse, 0x8, R11.reuse ;  /* 0x000000080a527819 */ /* 0x150fe4000000120b */
[C-C-:B------:R-:W-:Y:S02]  /*719c0*/  SHF.R.U64 R86, R10.reuse, 0x10, R11.reuse ;  /* 0x000000100a567819 */ /* 0x140fe4000000120b */
[C---:B------:R-:W-:Y:S02]  /*719d0*/  SHF.R.U64 R87, R10.reuse, 0x18, R11 ;  /* 0x000000180a577819 */ /* 0x040fe4000000120b */
[----:B------:R-:W-:Y:S02]  /*719e0*/  PRMT R61, R10, 0x7610, R61 ;  /* 0x000076100a3d7816 */ /* 0x000fe4000000003d */
        /* <DEDUP_REMOVED lines=24> */
[--C-:B------:R-:W-:Y:S02]  /*71b70*/  SHF.R.U32.HI R91, RZ, 0x8, R11.reuse ;  /* 0x00000008ff5b7819 */ /* 0x100fe4000001160b */
[----:B------:R-:W-:-:S02]  /*71b80*/  SHF.R.U32.HI R93, RZ, 0x10, R11 ;  /* 0x00000010ff5d7819 */ /* 0x000fc4000001160b */
[----:B------:R-:W-:Y:S02]  /*71b90*/  SHF.R.U32.HI R95, RZ, 0x18, R11 ;  /* 0x00000018ff5f7819 */ /* 0x000fe4000001160b */
[----:B------:R-:W-:Y:S02]  /*71ba0*/  PRMT R66, R11, 0x7610, R66 ;  /* 0x000076100b427816 */ /* 0x000fe40000000042 */
[C-C-:B--2---:R-:W-:Y:S02]  /*71bb0*/  SHF.R.U64 R110, R116.reuse, 0x8, R117.reuse ;  /* 0x00000008746e7819 */ /* 0x144fe40000001275 */
[C-C-:B------:R-:W-:Y:S02]  /*71bc0*/  SHF.R.U64 R111, R116.reuse, 0x10, R117.reuse ;  /* 0x00000010746f7819 */ /* 0x140fe40000001275 */
[C---:B------:R-:W-:Y:S02]  /*71bd0*/  SHF.R.U64 R112, R116.reuse, 0x18, R117 ;  /* 0x0000001874707819 */ /* 0x040fe40000001275 */
[----:B------:R-:W-:-:S02]  /*71be0*/  PRMT R69, R116, 0x7610, R69 ;  /* 0x0000761074457816 */ /* 0x000fc40000000045 */
[--C-:B------:R-:W-:Y:S02]  /*71bf0*/  SHF.R.U32.HI R113, RZ, 0x8, R117.reuse ;  /* 0x00000008ff717819 */ /* 0x100fe40000011675 */
[--C-:B------:R-:W-:Y:S02]  /*71c00*/  SHF.R.U32.HI R114, RZ, 0x10, R117.reuse ;  /* 0x00000010ff727819 */ /* 0x100fe40000011675 */
[----:B------:R-:W-:Y:S02]  /*71c10*/  SHF.R.U32.HI R115, RZ, 0x18, R117 ;  /* 0x00000018ff737819 */ /* 0x000fe40000011675 */
[----:B------:R-:W-:Y:S02]  /*71c20*/  PRMT R71, R117, 0x7610, R71 ;  /* 0x0000761075477816 */ /* 0x000fe40000000047 */
[----:B0-----:R-:W-:-:S07]  /*71c30*/  SHF.R.U64 R10, R120, 0x8, R27 ;  /* 0x00000008780a7819 */ /* 0x001fce000000121b */
.L_x_971:
[----:B------:R-:W-:Y:S05]  /*71c40*/  BSYNC.RECONVERGENT B0 ;  /* 0x0000000000007941 */ /* 0x000fea0003800200 */
.L_x_970:
[----:B------:R-:W-:Y:S04]  /*71c50*/  BSSY.RECONVERGENT B0, `(.L_x_972) ;  /* 0x000003d000007945 */ /* 0x000fe80003800200 */
[----:B------:R-:W-:Y:S05]  /*71c60*/  @P1 BRA `(.L_x_973) ;  /* 0x0000000000ec1947 */ /* 0x000fea0003800000 */
[----:B--2---:R-:W2:Y:S04]  /*71c70*/  LDG.E.64.CONSTANT R116, desc[UR8][R46.64+0x820] ;  /* 0x000820082e747981 */ /* 0x004ea8000c1e9b00 */
[----:B------:R-:W3:Y:S04]  /*71c80*/  LDG.E.64.CONSTANT R14, desc[UR8][R46.64+0x800] ;  /* 0x000800082e0e7981 */ /* 0x000ee8000c1e9b00 */
[----:B------:R-:W4:Y:S04]  /*71c90*/  LDG.E.64.CONSTANT R20, desc[UR8][R46.64+0x808] ;  /* 0x000808082e147981 */ /* 0x000f28000c1e9b00 */
[----:B------:R-:W4:Y:S04]  /*71ca0*/  LDG.E.64.CONSTANT R22, desc[UR8][R46.64+0x810] ;  /* 0x000810082e167981 */ /* 0x000f28000c1e9b00 */
[----:B------:R-:W4:Y:S04]  /*71cb0*/  LDG.E.64.CONSTANT R28, desc[UR8][R46.64+0x818] ;  /* 0x000818082e1c7981 */ /* 0x000f28000c1e9b00 */
[----:B------:R-:W4:Y:S04]  /*71cc0*/  LDG.E.64.CONSTANT R24, desc[UR8][R46.64+0x830] ;  /* 0x000830082e187981 */ /* 0x000f28000c1e9b00 */
[----:B------:R-:W4:Y:S04]  /*71cd0*/  LDG.E.64.CONSTANT R120, desc[UR8][R46.64+0x828] ;  /* 0x000828082e787981 */ /* 0x000f28000c1e9b00 */
[----:B------:R0:W5:Y:S01]  /*71ce0*/  LDG.E.64.CONSTANT R30, desc[UR8][R46.64+0x838] ;  /* 0x000838082e1e7981 */ /* 0x000162000c1e9b00 */
[----:B--2---:R-:W-:-:S02]  /*71cf0*/  SHF.R.U32.HI R11, RZ, 0x18, R117 ;  /* 0x00000018ff0b7819 */ /* 0x004fc40000011675 */
[----:B------:R-:W-:Y:S02]  /*71d00*/  SHF.R.U64 R18, R116, 0x8, R117 ;  /* 0x0000000874127819 */ /* 0x000fe40000001275 */
[C-C-:B---3--:R-:W-:Y:S02]  /*71d10*/  SHF.R.U64 R42, R14.reuse, 0x8, R15.reuse ;  /* 0x000000080e2a7819 */ /* 0x148fe4000000120f */
[C-C-:B------:R-:W-:Y:S02]  /*71d20*/  SHF.R.U64 R44, R14.reuse, 0x10, R15.reuse ;  /* 0x000000100e2c7819 */ /* 0x140fe4000000120f */
[C---:B------:R-:W-:Y:S02]  /*71d30*/  SHF.R.U64 R49, R14.reuse, 0x18, R15 ;  /* 0x000000180e317819 */ /* 0x040fe4000000120f */
[----:B------:R-:W-:Y:S02]  /*71d40*/  PRMT R41, R14, 0x7610, R41 ;  /* 0x000076100e297816 */ /* 0x000fe40000000029 */
[----:B------:R-:W-:-:S02]  /*71d50*/  SHF.R.U32.HI R57, RZ, 0x8, R15 ;  /* 0x00000008ff397819 */ /* 0x000fc4000001160f */
[--C-:B------:R-:W-:Y:S02]  /*71d60*/  SHF.R.U32.HI R4, RZ, 0x10, R15.reuse ;  /* 0x00000010ff047819 */ /* 0x100fe4000001160f */
[----:B------:R-:W-:Y:S02]  /*71d70*/  SHF.R.U32.HI R5, RZ, 0x18, R15 ;  /* 0x00000018ff057819 */ /* 0x000fe4000001160f */
[----:B------:R-:W-:Y:S02]  /*71d80*/  PRMT R48, R15, 0x7610, R48 ;  /* 0x000076100f307816 */ /* 0x000fe40000000030 */
[C-C-:B----4-:R-:W-:Y:S02]  /*71d90*/  SHF.R.U64 R60, R20.reuse, 0x8, R21.reuse ;  /* 0x00000008143c7819 */ /* 0x150fe40000001215 */
[C-C-:B------:R-:W-:Y:S02]  /*71da0*/  SHF.R.U64 R63, R20.reuse, 0x10, R21.reuse ;  /* 0x00000010143f7819 */ /* 0x140fe40000001215 */
[----:B------:R-:W-:-:S02]  /*71db0*/  SHF.R.U64 R65, R20, 0x18, R21 ;  /* 0x0000001814417819 */ /* 0x000fc40000001215 */
[----:B------:R-:W-:Y:S02]  /*71dc0*/  PRMT R53, R20, 0x7610, R53 ;  /* 0x0000761014357816 */ /* 0x000fe40000000035 */
[--C-:B------:R-:W-:Y:S02]  /*71dd0*/  SHF.R.U32.HI R67, RZ, 0x8, R21.reuse ;  /* 0x00000008ff437819 */ /* 0x100fe40000011615 */
[--C-:B------:R-:W-:Y:S02]  /*71de0*/  SHF.R.U32.HI R68, RZ, 0x10, R21.reuse ;  /* 0x00000010ff447819 */ /* 0x100fe40000011615 */
[----:B------:R-:W-:Y:S02]  /*71df0*/  SHF.R.U32.HI R70, RZ, 0x18, R21 ;  /* 0x00000018ff467819 */ /* 0x000fe40000011615 */
        /* <DEDUP_REMOVED lines=8> */
[----:B------:R-:W-:Y:S02]  /*71e80*/  PRMT R37, R23, 0x7610, R37 ;  /* 0x0000761017257816 */ /* 0x000fe40000000025 */
[C-C-:B------:R-:W-:Y:S02]  /*71e90*/  SHF.R.U64 R51, R28.reuse, 0x8, R29.reuse ;  /* 0x000000081c337819 */ /* 0x140fe4000000121d */
[C-C-:B------:R-:W-:Y:S02]  /*71ea0*/  SHF.R.U64 R54, R28.reuse, 0x10, R29.reuse ;  /* 0x000000101c367819 */ /* 0x140fe4000000121d */
[C---:B------:R-:W-:Y:S02]  /*71eb0*/  SHF.R.U64 R56, R28.reuse, 0x18, R29 ;  /* 0x000000181c387819 */ /* 0x040fe4000000121d */
[----:B------:R-:W-:Y:S02]  /*71ec0*/  PRMT R39, R28, 0x7610, R39 ;  /* 0x000076101c277816 */ /* 0x000fe40000000027 */
[----:B------:R-:W-:-:S02]  /*71ed0*/  SHF.R.U32.HI R59, RZ, 0x8, R29 ;  /* 0x00000008ff3b7819 */ /* 0x000fc4000001161d */
[--C-:B------:R-:W-:Y:S02]  /*71ee0*/  SHF.R.U32.HI R62, RZ, 0x10, R29.reuse ;  /* 0x00000010ff3e7819 */ /* 0x100fe4000001161d */
[----:B------:R-:W-:Y:S02]  /*71ef0*/  SHF.R.U32.HI R64, RZ, 0x18, R29 ;  /* 0x00000018ff407819 */ /* 0x000fe4000001161d */
[----:B------:R-:W-:Y:S02]  /*71f00*/  PRMT R40, R29, 0x7610, R40 ;  /* 0x000076101d287816 */ /* 0x000fe40000000028 */
[C---:B------:R-:W-:Y:S02]  /*71f10*/  SHF.R.U64 R97, R24.reuse, 0x8, R25 ;  /* 0x0000000818617819 */ /* 0x040fe40000001219 */
[----:B------:R-:W-:Y:S02]  /*71f20*/  PRMT R8, R24, 0x7610, R8 ;  /* 0x0000761018087816 */ /* 0x000fe40000000008 */
[----:B------:R-:W-:-:S02]  /*71f30*/  SHF.R.U64 R15, R116, 0x10, R117 ;  /* 0x00000010740f7819 */ /* 0x000fc40000001275 */
[C-C-:B------:R-:W-:Y:S02]  /*71f40*/  SHF.R.U64 R17, R116.reuse, 0x18, R117.reuse ;  /* 0x0000001874117819 */ /* 0x140fe40000001275 */
[----:B------:R-:W-:Y:S02]  /*71f50*/  PRMT R14, R116, 0x7610, R14 ;  /* 0x00007610740e7816 */ /* 0x000fe4000000000e */
        /* <DEDUP_REMOVED lines=12> */
.L_x_973:
[----:B------:R-:W-:Y:S05]  /*72020*/  BSYNC.RECONVERGENT B0 ;  /* 0x0000000000007941 */ /* 0x000fea0003800200 */
.L_x_972:
[----:B------:R-:W3:Y:S01]  /*72030*/  LDL R136, [R1+0x644] ;  /* 0x0006440001887983 */ /* 0x000ee20000100800 */
[----:B------:R-:W-:-:S03]  /*72040*/  IMAD.MOV.U32 R184, RZ, RZ, R132 ;  /* 0x000000ffffb87224 */ /* 0x000fc600078e0084 */
[----:B------:R-:W4:Y:S01]  /*72050*/  LDL R185, [R1+0x640] ;  /* 0x0006400001b97983 */ /* 0x000f220000100800 */
[----:B------:R-:W-:Y:S02]  /*72060*/  PRMT R11, R10, 0x7604, R9 ;  /* 0x000076040a0b7816 */ /* 0x000fe40000000009 */
[----:B------:R-:W-:Y:S02]  /*72070*/  LOP3.LUT R5, R5, 0xffff, RZ, 0xc0, !PT ;  /* 0x0000ffff05057812 */ /* 0x000fe400078ec0ff */
[----:B------:R-:W-:Y:S01]  /*72080*/  LOP3.LUT R4, R4, 0xffff, RZ, 0xc0, !PT ;  /* 0x0000ffff04047812 */ /* 0x000fe200078ec0ff */
[----:B------:R0:W-:Y:S01]  /*72090*/  STS.U16 [R12+0x30], R11 ;  /* 0x0000300b0c007388 */ /* 0x0001e20000000400 */
[----:B------:R-:W-:Y:S02]  /*720a0*/  LOP3.LUT R64, R64, 0xffff, RZ, 0xc0, !PT ;  /* 0x0000ffff40407812 */ /* 0x000fe400078ec0ff */
[----:B------:R-:W-:Y:S02]  /*720b0*/  LOP3.LUT R56, R56, 0xffff, RZ, 0xc0, !PT ;  /* 0x0000ffff38387812 */ /* 0x000fe400078ec0ff */
[----:B0-----:R-:W-:-:S02]  /*720c0*/  PRMT R11, R4, 0x3340, R5 ;  /* 0x00003340040b7816 */ /* 0x001fc40000000005 */
[----:B------:R-:W-:Y:S01]  /*720d0*/  LOP3.LUT R5, R62, 0xffff, RZ, 0xc0, !PT ;  /* 0x0000ffff3e057812 */ /* 0x000fe200078ec0ff */
[----:B-----5:R0:W-:Y:S03]  /*720e0*/  STS.64 [R12+0x38], R2 ;  /* 0x000038020c007388 */ /* 0x0201e60000000a00 */
[----:B------:R-:W-:Y:S02]  /*720f0*/  PRMT R64, R5, 0x3340, R64 ;  /* 0x0000334005407816 */ /* 0x000fe40000000040 */
[----:B------:R-:W-:Y:S02]  /*72100*/  LOP3.LUT R5, R54, 0xffff, RZ, 0xc0, !PT ;  /* 0x0000ffff36057812 */ /* 0x000fe400078ec0ff */
[----:B------:R-:W-:Y:S02]  /*72110*/  LOP3.LUT R98, R98, 0xffff, RZ, 0xc0, !PT ;  /* 0x0000ffff62627812 */ /* 0x000fe400078ec0ff */
[----:B------:R-:W-:-:S02]  /*72120*/  PRMT R56, R5, 0x3340, R56 ;  /* 0x0000334005387816 */ /* 0x000fc40000000038 */
[----:B0-----:R-:W-:Y:S02]  /*72130*/  LOP3.LUT R3, R78, 0xffff, RZ, 0xc0, !PT ;  /* 0x0000ffff4e037812 */ /* 0x001fe400078ec0ff */
[----:B------:R-:W-:Y:S02]  /*72140*/  LOP3.LUT R7, R7, 0xffff, RZ, 0xc0, !PT ;  /* 0x0000ffff07077812 */ /* 0x000fe400078ec0ff */
[----:B------:R-:W-:Y:S02]  /*72150*/  LOP3.LUT R2, R6, 0xffff, RZ, 0xc0, !PT ;  /* 0x0000ffff06027812 */ /* 0x000fe400078ec0ff */
[----:B------:R-:W-:Y:S02]  /*72160*/  LOP3.LUT R50, R50, 0xffff, RZ, 0xc0, !PT ;  /* 0x0000ffff32327812 */ /* 0x000fe400078ec0ff */
[----:B------:R-:W-:Y:S02]  /*72170*/  LOP3.LUT R5, R32, 0xffff, RZ, 0xc0, !PT ;  /* 0x0000ffff20057812 */ /* 0x000fe400078ec0ff */
[----:B------:R-:W-:-:S02]  /*72180*/  PRMT R9, R97, 0x7604, R8 ;  /* 0x0000760461097816 */ /* 0x000fc40000000008 */
[----:B------:R-:W-:Y:S01]  /*72190*/  PRMT R6, R3, 0x3340, R98 ;  /* 0x0000334003067816 */ /* 0x000fe20000000062 */
[----:B------:R0:W-:Y:S01]  /*721a0*/  STS [R12+0x834], R25 ;  /* 0x000834190c007388 */ /* 0x0001e20000000800 */
        /* <DEDUP_REMOVED lines=13> */
[----:B0-----:R-:W-:Y:S02]  /*72280*/  PRMT R25, R5, 0x3340, R50 ;  /* 0x0000334005197816 */ /* 0x001fe40000000032 */
        /* <DEDUP_REMOVED lines=18> */
[----:B------:R-:W-:-:S05]  /*723b0*/  PRMT R4, R80, 0x5410, R85 ;  /* 0x0000541050047816 */ /* 0x000fca0000000055 */
[----:B------:R0:W-:Y:S02]  /*723c0*/  STS.128 [R12], R4 ;  /* 0x000000040c007388 */ /* 0x0001e40000000c00 */
[----:B0-----:R-:W0:Y:S01]  /*723d0*/  S2R R4, SR_SWINHI ;  /* 0x0000000000047919 */ /* 0x001e220000002f00 */
[----:B------:R-:W-:Y:S02]  /*723e0*/  LOP3.LUT R104, R104, 0xffff, RZ, 0xc0, !PT ;  /* 0x0000ffff68687812 */ /* 0x000fe400078ec0ff */
[----:B------:R-:W-:Y:S01]  /*723f0*/  LOP3.LUT R3, R74, 0xffff, RZ, 0xc0, !PT ;  /* 0x0000ffff4a037812 */ /* 0x000fe200078ec0ff */
[----:B------:R1:W-:Y:S01]  /*72400*/  STS.64 [R12+0x838], R30 ;  /* 0x0008381e0c007388 */ /* 0x0003e20000000a00 */
[----:B------:R-:W-:Y:S02]  /*72410*/  LOP3.LUT R45, R45, 0xffff, RZ, 0xc0, !PT ;  /* 0x0000ffff2d2d7812 */ /* 0x000fe400078ec0ff */
[----:B------:R-:W-:Y:S02]  /*72420*/  LOP3.LUT R38, R38, 0xffff, RZ, 0xc0, !PT ;  /* 0x0000ffff26267812 */ /* 0x000fe400078ec0ff */
[----:B------:R-:W-:-:S02]  /*72430*/  LOP3.LUT R37, R37, 0xffff, RZ, 0xc0, !PT ;  /* 0x0000ffff25257812 */ /* 0x000fc400078ec0ff */
[----:B------:R-:W-:Y:S02]  /*72440*/  PRMT R104, R3, 0x3340, R104 ;  /* 0x0000334003687816 */ /* 0x000fe40000000068 */
[----:B------:R-:W-:Y:S02]  /*72450*/  LOP3.LUT R29, R29, 0xffff, RZ, 0xc0, !PT ;  /* 0x0000ffff1d1d7812 */ /* 0x000fe400078ec0ff */
[----:B------:R-:W-:Y:S02]  /*72460*/  LOP3.LUT R28, R28, 0xffff, RZ, 0xc0, !PT ;  /* 0x0000ffff1c1c7812 */ /* 0x000fe400078ec0ff */
[----:B-1----:R-:W-:Y:S02]  /*72470*/  LOP3.LUT R30, R43, 0xffff, RZ, 0xc0, !PT ;  /* 0x0000ffff2b1e7812 */ /* 0x002fe400078ec0ff */
        /* <DEDUP_REMOVED lines=10> */
[----:B------:R1:W-:Y:S01]  /*72520*/  STS [R12+0x34], R27 ;  /* 0x0000341b0c007388 */ /* 0x0003e20000000800 */
[----:B------:R-:W-:Y:S02]  /*72530*/  LOP3.LUT R107, R107, 0xffff, RZ, 0xc0, !PT ;  /* 0x0000ffff6b6b7812 */ /* 0x000fe400078ec0ff */
[----:B------:R-:W-:Y:S02]  /*72540*/  LOP3.LUT R8, R75, 0xffff, RZ, 0xc0, !PT ;  /* 0x0000ffff4b087812 */ /* 0x000fe400078ec0ff */
[----:B------:R-:W-:Y:S02]  /*72550*/  PRMT R30, R30, 0x3340, R45 ;  /* 0x000033401e1e7816 */ /* 0x000fe4000000002d */
[----:B------:R-:W-:-:S02]  /*72560*/  PRMT R37, R37, 0x3340, R38 ;  /* 0x0000334025257816 */ /* 0x000fc40000000026 */
[----:B------:R-:W-:Y:S02]  /*72570*/  PRMT R28, R28, 0x3340, R29 ;  /* 0x000033401c1c7816 */ /* 0x000fe4000000001d */
[----:B-1----:R-:W-:Y:S02]  /*72580*/  PRMT R27, R21, 0x3340, R26 ;  /* 0x00003340151b7816 */ /* 0x002fe4000000001a */
        /* <DEDUP_REMOVED lines=8> */
[----:B------:R-:W-:Y:S02]  /*72610*/  PRMT R30, R27, 0x5410, R28 ;  /* 0x000054101b1e7816 */ /* 0x000fe4000000001c */
[----:B------:R-:W-:-:S02]  /*72620*/  PRMT R47, R58, 0x5410, R3 ;  /* 0x000054103a2f7816 */ /* 0x000fc40000000003 */
[----:B------:R-:W-:Y:S02]  /*72630*/  PRMT R28, R15, 0x5410, R2 ;  /* 0x000054100f1c7816 */ /* 0x000fe40000000002 */
[----:B------:R-:W-:Y:S02]  /*72640*/  MOV R2, R19 ;  /* 0x0000001300027202 */ /* 0x000fe40000000f00 */
[----:B0-----:R-:W-:Y:S02]  /*72650*/  MOV R3, R4 ;  /* 0x0000000400037202 */ /* 0x001fe40000000f00 */
        /* <DEDUP_REMOVED lines=45> */
[----:B------:R-:W-:Y:S01]  /*72930*/  IADD3 R4, P0, PT, R2, 0x2a0, RZ ;  /* 0x000002a002047810 */ /* 0x000fe20007f1e0ff */
[----:B------:R-:W-:Y:S01]  /*72940*/  VIADD R5, R13, 0x1 ;  /* 0x000000010d057836 */ /* 0x000fe20000000000 */
        /* <DEDUP_REMOVED lines=22> */
[----:B------:R-:W-:Y:S01]  /*72ab0*/  IMAD.X R3, RZ, RZ, R3, P0 ;  /* 0x000000ffff037224 */ /* 0x000fe200000e0603 */
        /* <DEDUP_REMOVED lines=16> */
[----:B------:R-:W-:Y:S01]  /*72bc0*/  IMAD.U32 R6, RZ, RZ, UR7 ;  /* 0x00000007ff067e24 */ /* 0x000fe2000f8e00ff */
[C---:B------:R-:W-:Y:S01]  /*72bd0*/  ISETP.EQ.U32.AND P1, PT, R0.reuse, R5, PT ;  /* 0x000000050000720c */ /* 0x040fe20003f22070 */
[----:B------:R-:W-:Y:S02]  /*72be0*/  IMAD.U32 R7, RZ, RZ, UR4 ;  /* 0x00000004ff077e24 */ /* 0x000fe4000f8e00ff */
[----:B------:R-:W-:Y:S01]  /*72bf0*/  IMAD.MOV.U32 R5, RZ, RZ, R3 ;  /* 0x000000ffff057224 */ /* 0x000fe200078e0003 */
[----:B------:R-:W-:Y:S01]  /*72c00*/  STS.U16 [R12+0x830], R9 ;  /* 0x000830090c007388 */ /* 0x000fe20000000400 */
[----:B------:R-:W-:-:S03]  /*72c10*/  ISETP.EQ.U32.AND P2, PT, R0, R13, PT ;  /* 0x0000000d0000720c */ /* 0x000fc60003f42070 */
[----:B------:R-:W-:Y:S04]  /*72c20*/  STS.128 [R12+0x10], R72 ;  /* 0x000010480c007388 */ /* 0x000fe80000000c00 */
[----:B------:R-:W-:Y:S04]  /*72c30*/  STS.128 [R12+0x20], R20 ;  /* 0x000020140c007388 */ /* 0x000fe80000000c00 */
[----:B------:R-:W-:Y:S04]  /*72c40*/  STS.128 [R12+0x800], R44 ;  /* 0x0008002c0c007388 */ /* 0x000fe80000000c00 */
[----:B------:R-:W-:Y:S04]  /*72c50*/  STS.128 [R12+0x810], R36 ;  /* 0x000810240c007388 */ /* 0x000fe80000000c00 */
[----:B------:R-:W-:Y:S01]  /*72c60*/  STS.128 [R12+0x820], R28 ;  /* 0x0008201c0c007388 */ /* 0x000fe20000000c00 */
[----:B------:R-:W-:-:S03]  /*72c70*/  NOP ;  /* 0x0000000000007918 */ /* 0x000fc60000000000 */
[----:B------:R-:W-:Y:S04]  /*72c80*/  STL.128 [R1+0x480], R4 ;  /* 0x0004800401007387 */ /* 0x000fe80000100c00 */
[----:B------:R-:W-:Y:S04]  /*72c90*/  LDS.128 R208, [R16] ;  /* 0x0000000010d07984 */ /* 0x000fe80000000c00 */
[----:B------:R-:W-:Y:S04]  /*72ca0*/  LDS.128 R200, [R16+0x10] ;  /* 0x0000100010c87984 */ /* 0x000fe80000000c00 */
[----:B------:R-:W-:Y:S04]  /*72cb0*/  LDS.128 R204, [R16+0x20] ;  /* 0x0000200010cc7984 */ /* 0x000fe80000000c00 */
[----:B------:R-:W-:Y:S04]  /*72cc0*/  LDS.128 R8, [R16+0x40] ;  /* 0x0000400010087984 */ /* 0x000fe80000000c00 */
[----:B------:R-:W-:Y:S04]  /*72cd0*/  LDS.128 R12, [R16+0x50] ;  /* 0x00005000100c7984 */ /* 0x000fe80000000c00 */
[----:B--2---:R-:W-:Y:S04]  /*72ce0*/  LDS R132, [R16+0x34] ;  /* 0x0000340010847984 */ /* 0x004fe80000000800 */
[----:B------:R-:W-:Y:S04]  /*72cf0*/  LDS R133, [R16+0x74] ;  /* 0x0000740010857984 */ /* 0x000fe80000000800 */
[----:B------:R-:W-:Y:S04]  /*72d00*/  LDS.U16 R0, [R16+0x30] ;  /* 0x0000300010007984 */ /* 0x000fe80000000400 */
[----:B------:R-:W0:Y:S04]  /*72d10*/  LDS.U16 R2, [R16+0x70] ;  /* 0x0000700010027984 */ /* 0x000e280000000400 */
[----:B------:R-:W-:Y:S04]  /*72d20*/  LDS.64 R134, [R16+0x78] ;  /* 0x0000780010867984 */ /* 0x000fe80000000a00 */
[----:B------:R-:W-:Y:S04]  /*72d30*/  LDS.64 R212, [R16+0x38] ;  /* 0x0000380010d47984 */ /* 0x000fe80000000a00 */
[----:B------:R-:W-:Y:S01]  /*72d40*/  LDS.128 R4, [R16+0x60] ;  /* 0x0000600010047984 */ /* 0x000fe20000000c00 */
[C---:B------:R-:W-:Y:S01]  /*72d50*/  IMAD R3, R83.reuse, 0x4, R19 ;  /* 0x0000000453037824 */ /* 0x040fe200078e0213 */
[----:B------:R-:W-:Y:S01]  /*72d60*/  BAR.SYNC.DEFER_BLOCKING 0x0 ;  /* 0x0000000000007b1d */ /* 0x000fe20000010000 */
[----:B------:R-:W-:-:S05]  /*72d70*/  ISETP.NE.AND P3, PT, R83, RZ, PT ;  /* 0x000000ff5300720c */ /* 0x000fca0003f65270 */
[----:B---3--:R-:W-:Y:S02]  /*72d80*/  STS [R3+0x780], R136 ;  /* 0x0007808803007388 */ /* 0x008fe40000000800 */
[----:B------:R-:W-:Y:S06]  /*72d90*/  BAR.SYNC.DEFER_BLOCKING 0x0 ;  /* 0x0000000000007b1d */ /* 0x000fec0000010000 */
[----:B------:R-:W1:Y:S01]  /*72da0*/  @P3 LDS R184, [R3+0x77c] ;  /* 0x00077c0003b83984 */ /* 0x000e620000000800 */
[C---:B0-----:R-:W-:Y:S02]  /*72db0*/  PRMT R105, R2.reuse, 0x7770, RZ ;  /* 0x0000777002697816 */ /* 0x041fe400000000ff */
[----:B------:R-:W-:Y:S01]  /*72dc0*/  PRMT R106, R2, 0x7771, RZ ;  /* 0x00007771026a7816 */ /* 0x000fe200000000ff */
[--C-:B------:R-:W-:Y:S01]  /*72dd0*/  IMAD.MOV.U32 R20, RZ, RZ, R210.reuse ;  /* 0x000000ffff147224 */ /* 0x100fe200078e00d2 */
[----:B----4-:R-:W-:Y:S01]  /*72de0*/  ISETP.NE.AND P0, PT, R185, R136, PT ;  /* 0x00000088b900720c */ /* 0x010fe20003f05270 */
[----:B------:R-:W-:Y:S01]  /*72df0*/  IMAD.MOV.U32 R21, RZ, RZ, R211 ;  /* 0x000000ffff157224 */ /* 0x000fe200078e00d3 */
[----:B------:R-:W-:Y:S01]  /*72e00*/  PRMT R2, R106, 0x7604, R105 ;  /* 0x000076046a027816 */ /* 0x000fe20000000069 */
[----:B------:R-:W-:-:S02]  /*72e10*/  IMAD.MOV.U32 R28, RZ, RZ, R210 ;  /* 0x000000ffff1c7224 */ /* 0x000fc400078e00d2 */
[----:B------:R-:W-:Y:S02]  /*72e20*/  IMAD.MOV.U32 R29, RZ, RZ, R211 ;  /* 0x000000ffff1d7224 */ /* 0x000fe400078e00d3 */
[--C-:B------:R-:W-:Y:S02]  /*72e30*/  IMAD.MOV.U32 R22, RZ, RZ, R200.reuse ;  /* 0x000000ffff167224 */ /* 0x100fe400078e00c8 */
[--C-:B------:R-:W-:Y:S02]  /*72e40*/  IMAD.MOV.U32 R23, RZ, RZ, R201.reuse ;  /* 0x000000ffff177224 */ /* 0x100fe400078e00c9 */
[----:B------:R-:W-:Y:S02]  /*72e50*/  IMAD.MOV.U32 R30, RZ, RZ, R200 ;  /* 0x000000ffff1e7224 */ /* 0x000fe400078e00c8 */
[----:B------:R-:W-:Y:S02]  /*72e60*/  IMAD.MOV.U32 R31, RZ, RZ, R201 ;  /* 0x000000ffff1f7224 */ /* 0x000fe400078e00c9 */
[----:B------:R-:W-:-:S02]  /*72e70*/  IMAD.MOV.U32 R24, RZ, RZ, R202 ;  /* 0x000000ffff187224 */ /* 0x000fc400078e00ca */
[--C-:B------:R-:W-:Y:S02]  /*72e80*/  IMAD.MOV.U32 R25, RZ, RZ, R203.reuse ;  /* 0x000000ffff197224 */ /* 0x100fe400078e00cb */
[----:B------:R-:W-:Y:S02]  /*72e90*/  IMAD.MOV.U32 R32, RZ, RZ, R202 ;  /* 0x000000ffff207224 */ /* 0x000fe400078e00ca */
[----:B------:R-:W-:Y:S02]  /*72ea0*/  IMAD.MOV.U32 R33, RZ, RZ, R203 ;  /* 0x000000ffff217224 */ /* 0x000fe400078e00cb */
[--C-:B------:R-:W-:Y:S02]  /*72eb0*/  IMAD.MOV.U32 R26, RZ, RZ, R204.reuse ;  /* 0x000000ffff1a7224 */ /* 0x100fe400078e00cc */
[----:B------:R-:W-:Y:S02]  /*72ec0*/  IMAD.MOV.U32 R27, RZ, RZ, R205 ;  /* 0x000000ffff1b7224 */ /* 0x000fe400078e00cd */
[----:B------:R-:W-:-:S02]  /*72ed0*/  IMAD.MOV.U32 R34, RZ, RZ, R204 ;  /* 0x000000ffff227224 */ /* 0x000fc400078e00cc */
[----:B------:R-:W-:Y:S01]  /*72ee0*/  IMAD.MOV.U32 R35, RZ, RZ, R205 ;  /* 0x000000ffff237224 */ /* 0x000fe200078e00cd */
[----:B------:R-:W-:Y:S01]  /*72ef0*/  ISETP.EQ.OR.EX P0, PT, R118, RZ, P0, P1 ;  /* 0x000000ff7600720c */ /* 0x000fe20000702710 */
[----:B------:R-:W-:Y:S01]  /*72f00*/  STL.128 [R1+0x400], R20 ;  /* 0x0004001401007387 */ /* 0x000fe20000100c00 */
[----:B------:R-:W-:Y:S02]  /*72f10*/  PRMT R178, R8, 0x7770, RZ ;  /* 0x0000777008b27816 */ /* 0x000fe400000000ff */
[----:B-1----:R-:W-:Y:S01]  /*72f20*/  ISETP.NE.AND P1, PT, R184, R185, PT ;  /* 0x000000b9b800720c */ /* 0x002fe20003f25270 */
[----:B------:R0:W-:Y:S01]  /*72f30*/  STL.128 [R1+0x10], R28 ;  /* 0x0000101c01007387 */ /* 0x0001e20000100c00 */
[C---:B------:R-:W-:Y:S02]  /*72f40*/  PRMT R36, R10.reuse, 0x7771, RZ ;  /* 0x000077710a247816 */ /* 0x040fe400000000ff */
[C---:B------:R-:W-:Y:S01]  /*72f50*/  PRMT R87, R10.reuse, 0x7772, RZ ;  /* 0x000077720a577816 */ /* 0x040fe200000000ff */
[----:B------:R1:W-:Y:S01]  /*72f60*/  STL.128 [R1+0x410], R24 ;  /* 0x0004101801007387 */ /* 0x0003e20000100c00 */
[----:B------:R-:W-:-:S02]  /*72f70*/  PRMT R88, R10, 0x7773, RZ ;  /* 0x000077730a587816 */ /* 0x000fc400000000ff */
[C---:B------:R-:W-:Y:S01]  /*72f80*/  PRMT R89, R11.reuse, 0x7770, RZ ;  /* 0x000077700b597816 */ /* 0x040fe200000000ff */
[----:B------:R2:W-:Y:S01]  /*72f90*/  STL.128 [R1+0x20], R32 ;  /* 0x0000202001007387 */ /* 0x0005e20000100c00 */
[C---:B------:R-:W-:Y:S02]  /*72fa0*/  PRMT R90, R11.reuse, 0x7771, RZ ;  /* 0x000077710b5a7816 */ /* 0x040fe400000000ff */
[C---:B------:R-:W-:Y:S01]  /*72fb0*/  PRMT R91, R11.reuse, 0x7772, RZ ;  /* 0x000077720b5b7816 */ /* 0x040fe200000000ff */
[----:B------:R-:W-:Y:S01]  /*72fc0*/  STL.128 [R1+0x440], R8 ;  /* 0x0004400801007387 */ /* 0x000fe20000100c00 */
[----:B------:R-:W-:Y:S02]  /*72fd0*/  PRMT R92, R11, 0x7773, RZ ;  /* 0x000077730b5c7816 */ /* 0x000fe400000000ff */
[----:B------:R-:W-:Y:S01]  /*72fe0*/  PRMT R37, R12, 0x7770, RZ ;  /* 0x000077700c257816 */ /* 0x000fe200000000ff */
[----:B------:R-:W-:Y:S01]  /*72ff0*/  STL.128 [R1+0x450], R12 ;  /* 0x0004500c01007387 */ /* 0x000fe20000100c00 */
[----:B0-----:R-:W-:-:S02]  /*73000*/  PRMT R28, R8, 0x7772, RZ ;  /* 0x00007772081c7816 */ /* 0x001fc400000000ff */
[C---:B------:R-:W-:Y:S01]  /*73010*/  PRMT R29, R8.reuse, 0x7773, RZ ;  /* 0x00007773081d7816 */ /* 0x040fe200000000ff */
[----:B------:R-:W-:Y:S01]  /*73020*/  STL.128 [R1+0x460], R4 ;  /* 0x0004600401007387 */ /* 0x000fe20000100c00 */
[----:B-1----:R-:W-:Y:S02]  /*73030*/  PRMT R27, R8, 0x7771, RZ ;  /* 0x00007771081b7816 */ /* 0x002fe400000000ff */
[C---:B------:R-:W-:Y:S01]  /*73040*/  PRMT R30, R9.reuse, 0x7770, RZ ;  /* 0x00007770091e7816 */ /* 0x040fe200000000ff */
[----:B------:R0:W-:Y:S01]  /*73050*/  STL.U16 [R1+0x470], R2 ;  /* 0x0004700201007387 */ /* 0x0001e20000100400 */
[C---:B------:R-:W-:Y:S02]  /*73060*/  PRMT R31, R9.reuse, 0x7771, RZ ;  /* 0x00007771091f7816 */ /* 0x040fe400000000ff */
[C---:B--2---:R-:W-:Y:S02]  /*73070*/  PRMT R33, R9.reuse, 0x7772, RZ ;  /* 0x0000777209217816 */ /* 0x044fe400000000ff */
        /* <DEDUP_REMOVED lines=35> */
[----:B------:R-:W-:Y:S02]  /*732b0*/  SEL R136, RZ, 0x1, !P0 ;  /* 0x00000001ff887807 */ /* 0x000fe40004000000 */
[----:B0-----:R-:W-:-:S02]  /*732c0*/  PRMT R2, R208, 0x7771, RZ ;  /* 0x00007771d0027816 */ /* 0x001fc400000000ff */
        /* <DEDUP_REMOVED lines=33> */
[----:B------:R-:W-:Y:S02]  /*734e0*/  ISETP.EQ.OR.EX P1, PT, R118, RZ, P1, P2 ;  /* 0x000000ff7600720c */ /* 0x000fe40000f22720 */
        /* <DEDUP_REMOVED lines=10> */
[----:B------:R-:W-:Y:S02]  /*73590*/  PRMT R67, R201, 0x7771, RZ ;  /* 0x00007771c9437816 */ /* 0x000fe400000000ff */
[C---:B------:R-:W-:Y:S02]  /*735a0*/  PRMT R82, R207.reuse, 0x7772, RZ ;  /* 0x00007772cf527816 */ /* 0x040fe400000000ff */
[----:B------:R-:W-:Y:S02]  /*735b0*/  PRMT R84, R207, 0x7773, RZ ;  /* 0x00007773cf547816 */ /* 0x000fe400000000ff */
[----:B------:R-:W-:-:S02]  /*735c0*/  PRMT R145, R21, 0x7610, R145 ;  /* 0x0000761015917816 */ /* 0x000fc40000000091 */
[----:B------:R-:W-:Y:S01]  /*735d0*/  PRMT R144, R22, 0x7610, R144 ;  /* 0x0000761016907816 */ /* 0x000fe20000000090 */
[----:B------:R-:W-:Y:S01]  /*735e0*/  IMAD.MOV.U32 R214, RZ, RZ, R136 ;  /* 0x000000ffffd67224 */ /* 0x000fe200078e0088 */
        /* <DEDUP_REMOVED lines=36> */
[----:B------:R-:W-:-:S02]  /*73830*/  SEL R16, RZ, 0x1, !P1 ;  /* 0x00000001ff107807 */ /* 0x000fc40004800000 */
        /* <DEDUP_REMOVED lines=45> */
[----:B------:R-:W-:Y:S04]  /*73b10*/  STL [R1+0x5a0], R132 ;  /* 0x0005a08401007387 */ /* 0x000fe80000100800 */
[----:B------:R-:W-:Y:S04]  /*73b20*/  STL [R1+0x72c], R133 ;  /* 0x00072c8501007387 */ /* 0x000fe80000100800 */
[----:B------:R-:W-:Y:S04]  /*73b30*/  STL.64 [R1+0x5d8], R134 ;  /* 0x0005d88601007387 */ /* 0x000fe80000100a00 */
[----:B------:R-:W-:Y:S04]  /*73b40*/  @P3 STL [R1+0x738], R184 ;  /* 0x000738b801003387 */ /* 0x000fe80000100800 */
        /* <DEDUP_REMOVED lines=117> */
[----:B------:R-:W-:-:S02]  /*742a0*/  PRMT R0, R86, 0x7604, R85 ;  /* 0x0000760456007816 */ /* 0x000fc40000000055 */
[----:B------:R-:W-:Y:S01]  /*742b0*/  PRMT R61, R208, 0x7770, RZ ;  /* 0x00007770d03d7816 */ /* 0x000fe200000000ff */
[----:B------:R-:W-:Y:S01]  /*742c0*/  BSSY.RECONVERGENT B0, `(.L_x_974) ;  /* 0x00000bf000007945 */ /* 0x000fe20003800200 */
[----:B------:R-:W-:Y:S01]  /*742d0*/  IMAD.MOV.U32 R24, RZ, RZ, R134 ;  /* 0x000000ffff187224 */ /* 0x000fe200078e0086 */
[----:B------:R-:W-:Y:S01]  /*742e0*/  STL.U16 [R1+0x428], R0 ;  /* 0x0004280001007387 */ /* 0x000fe20000100400 */
[----:B------:R-:W-:Y:S01]  /*742f0*/  PRMT R32, R61, 0x7610, R32 ;  /* 0x000076103d207816 */ /* 0x000fe20000000020 */
[----:B------:R-:W-:Y:S01]  /*74300*/  IMAD.MOV.U32 R25, RZ, RZ, R135 ;  /* 0x000000ffff197224 */ /* 0x000fe200078e0087 */
[----:B------:R-:W-:Y:S01]  /*74310*/  PRMT R30, R178, 0x7610, R30 ;  /* 0x00007610b21e7816 */ /* 0x000fe2000000001e */
[----:B------:R0:W-:Y:S01]  /*74320*/  STL.U16 [R1+0x38], R0 ;  /* 0x0000380001007387 */ /* 0x0001e20000100400 */
[----:B------:R-:W-:Y:S02]  /*74330*/  PRMT R31, R27, 0x7610, R31 ;  /* 0x000076101b1f7816 */ /* 0x000fe4000000001f */
[----:B------:R-:W-:-:S02]  /*74340*/  PRMT R50, R28, 0x7610, R50 ;  /* 0x000076101c327816 */ /* 0x000fc40000000032 */
[----:B------:R-:W-:Y:S02]  /*74350*/  PRMT R51, R29, 0x7610, R51 ;  /* 0x000076101d337816 */ /* 0x000fe40000000033 */
[----:B------:R-:W-:Y:S02]  /*74360*/  PRMT R52, R79, 0x7610, R52 ;  /* 0x000076104f347816 */ /* 0x000fe40000000034 */
[----:B------:R-:W-:Y:S01]  /*74370*/  PRMT R53, R78, 0x7610, R53 ;  /* 0x000076104e357816 */ /* 0x000fe20000000035 */
[----:B0-----:R-:W-:Y:S01]  /*74380*/  IMAD.MOV.U32 R0, RZ, RZ, R133 ;  /* 0x000000ffff007224 */ /* 0x001fe200078e0085 */
        /* <DEDUP_REMOVED lines=52> */
.L_x_977:
[----:B0-----:R-:W-:-:S06]  /*746d0*/  IMAD.IADD R0, R1, 0x1, R4 ;  /* 0x0000000101007824 */ /* 0x001fcc00078e0204 */
[----:B------:R-:W2:Y:S01]  /*746e0*/  LDL.U8 R0, [R0+0x48] ;  /* 0x0000480000007983 */ /* 0x000ea20000100000 */
[----:B------:R-:W-:Y:S02]  /*746f0*/  IMAD.MOV.U32 R2, RZ, RZ, R4 ;  /* 0x000000ffff027224 */ /* 0x000fe400078e0004 */
[----:B------:R-:W-:Y:S01]  /*74700*/  VIADD R4, R4, 0x1 ;  /* 0x0000000104047836 */ /* 0x000fe20000000000 */
[----:B--2---:R-:W-:-:S13]  /*74710*/  ISETP.NE.AND P2, PT, R0, RZ, PT ;  /* 0x000000ff0000720c */ /* 0x004fda0003f45270 */
[----:B------:R-:W-:Y:S05]  /*74720*/  @P2 BRA `(.L_x_977) ;  /* 0xfffffffc00e82947 */ /* 0x000fea000383ffff */
[----:B------:R-:W-:Y:S05]  /*74730*/  BSYNC.RECONVERGENT B1 ;  /* 0x0000000000017941 */ /* 0x000fea0003800200 */
.L_x_976:
[----:B------:R-:W-:Y:S01]  /*74740*/  LOP3.LUT P2, RZ, R32, 0xff, RZ, 0xc0, !PT ;  /* 0x000000ff20ff7812 */ /* 0x000fe2000784c0ff */
[----:B------:R-:W-:Y:S01]  /*74750*/  BSSY.RECONVERGENT B1, `(.L_x_978) ;  /* 0x0000010000017945 */ /* 0x000fe20003800200 */
[----:B------:R-:W-:-:S11]  /*74760*/  IMAD.MOV.U32 R0, RZ, RZ, R2 ;  /* 0x000000ffff007224 */ /* 0x000fd600078e0002 */
[----:B------:R-:W-:Y:S05]  /*74770*/  @!P2 BRA `(.L_x_979) ;  /* 0x000000000034a947 */ /* 0x000fea0003800000 */
[----:B------:R-:W-:Y:S01]  /*74780*/  BSSY.RECONVERGENT B2, `(.L_x_980) ;  /* 0x000000b000027945 */ /* 0x000fe20003800200 */
[----:B------:R-:W-:Y:S01]  /*74790*/  IMAD.MOV.U32 R0, RZ, RZ, RZ ;  /* 0x000000ffff007224 */ /* 0x000fe200078e00ff */
[----:B------:R-:W-:-:S07]  /*747a0*/  PRMT R3, R32, 0x7610, R3 ;  /* 0x0000761020037816 */ /* 0x000fce0000000003 */
.L_x_981:
        /* <DEDUP_REMOVED lines=9> */
.L_x_980:
[----:B------:R-:W-:-:S07]  /*74840*/  IMAD.MOV.U32 R0, RZ, RZ, R4 ;  /* 0x000000ffff007224 */ /* 0x000fce00078e0004 */
.L_x_979:
[----:B------:R-:W-:Y:S05]  /*74850*/  BSYNC.RECONVERGENT B1 ;  /* 0x0000000000017941 */ /* 0x000fea0003800200 */
.L_x_978:
[----:B------:R-:W-:Y:S01]  /*74860*/  IMAD.IADD R2, R1, 0x1, R0 ;  /* 0x0000000101027824 */ /* 0x000fe200078e0200 */
[----:B------:R-:W-:Y:S01]  /*74870*/  BSSY.RECONVERGENT B1, `(.L_x_982) ;  /* 0x0000009000017945 */ /* 0x000fe20003800200 */
[----:B------:R-:W-:-:S03]  /*74880*/  IMAD.MOV.U32 R0, RZ, RZ, RZ ;  /* 0x000000ffff007224 */ /* 0x000fc600078e00ff */
[----:B------:R0:W-:Y:S04]  /*74890*/  STL.U8 [R2+0x48], RZ ;  /* 0x000048ff02007387 */ /* 0x0001e80000100000 */
.L_x_983:
[----:B------:R-:W-:-:S05]  /*748a0*/  IMAD.IADD R3, R1, 0x1, R0 ;  /* 0x0000000101037824 */ /* 0x000fca00078e0200 */
[----:B0-----:R-:W2:Y:S02]  /*748b0*/  LDL.U8 R2, [R3+0x48] ;  /* 0x0000480003027983 */ /* 0x001ea40000100000 */
[----:B--2---:R-:W-:Y:S01]  /*748c0*/  ISETP.NE.AND P2, PT, R2, RZ, PT ;  /* 0x000000ff0200720c */ /* 0x004fe20003f45270 */
[----:B------:R-:W-:Y:S02]  /*748d0*/  IMAD.MOV.U32 R2, RZ, RZ, R0 ;  /* 0x000000ffff027224 */ /* 0x000fe400078e0000 */
[----:B------:R-:W-:-:S10]  /*748e0*/  VIADD R0, R0, 0x1 ;  /* 0x0000000100007836 */ /* 0x000fd40000000000 */
[----:B------:R-:W-:Y:S05]  /*748f0*/  @P2 BRA `(.L_x_983) ;  /* 0xfffffffc00e82947 */ /* 0x000fea000383ffff */
[----:B------:R-:W-:Y:S05]  /*74900*/  BSYNC.RECONVERGENT B1 ;  /* 0x0000000000017941 */ /* 0x000fea0003800200 */
.L_x_982:
[----:B------:R-:W-:Y:S01]  /*74910*/  LOP3.LUT P2, RZ, R178, 0xff, RZ, 0xc0, !PT ;  /* 0x000000ffb2ff7812 */ /* 0x000fe2000784c0ff */
[----:B------:R-:W-:Y:S01]  /*74920*/  BSSY.RECONVERGENT B1, `(.L_x_984) ;  /* 0x0000010000017945 */ /* 0x000fe20003800200 */
[----:B------:R-:W-:-:S11]  /*74930*/  IMAD.MOV.U32 R0, RZ, RZ, R2 ;  /* 0x000000ffff007224 */ /* 0x000fd600078e0002 */
[----:B------:R-:W-:Y:S05]  /*74940*/  @!P2 BRA `(.L_x_985) ;  /* 0x000000000034a947 */ /* 0x000fea0003800000 */
[----:B------:R-:W-:Y:S01]  /*74950*/  BSSY.RECONVERGENT B2, `(.L_x_986) ;  /* 0x000000b000027945 */ /* 0x000fe20003800200 */
[----:B------:R-:W-:Y:S01]  /*74960*/  IMAD.MOV.U32 R0, RZ, RZ, RZ ;  /* 0x000000ffff007224 */ /* 0x000fe200078e00ff */
[----:B------:R-:W-:-:S07]  /*74970*/  PRMT R3, R178, 0x7610, R3 ;  /* 0x00007610b2037816 */ /* 0x000fce0000000003 */
.L_x_987:
        /* <DEDUP_REMOVED lines=9> */
.L_x_986:
[----:B------:R-:W-:-:S07]  /*74a10*/  IMAD.MOV.U32 R0, RZ, RZ, R4 ;  /* 0x000000ffff007224 */ /* 0x000fce00078e0004 */
.L_x_985:
[----:B------:R-:W-:Y:S05]  /*74a20*/  BSYNC.RECONVERGENT B1 ;  /* 0x0000000000017941 */ /* 0x000fea0003800200 */
.L_x_984:
        /* <DEDUP_REMOVED lines=72> */
.L_x_975:
[----:B------:R-:W-:Y:S05]  /*74eb0*/  BSYNC.RECONVERGENT B0 ;  /* 0x0000000000007941 */ /* 0x000fea0003800200 */
.L_x_974:
        /* <DEDUP_REMOVED lines=17> */
[----:B------:R-:W-:Y:S01]  /*74fd0*/  STL [R1+0x3dc], R0 ;  /* 0x0003dc0001007387 */ /* 0x000fe20000100800 */
[----:B------:R-:W-:-:S02]  /*74fe0*/  LOP3.LUT R9, R60, 0xffff, RZ, 0xc0, !PT ;  /* 0x0000ffff3c097812 */ /* 0x000fc400078ec0ff */
[----:B------:R-:W-:Y:S01]  /*74ff0*/  LOP3.LUT R18, R58, 0xffff, RZ, 0xc0, !PT ;  /* 0x0000ffff3a127812 */ /* 0x000fe200078ec0ff */
[----:B------:R-:W-:Y:S01]  /*75000*/  STL.64 [R1+0x3e0], R24 ;  /* 0x0003e01801007387 */ /* 0x000fe20000100a00 */
[----:B------:R-:W-:Y:S02]  /*75010*/  PRMT R13, R7, 0x3340, R6 ;  /* 0x00003340070d7816 */ /* 0x000fe40000000006 */
[----:B0-----:R-:W-:Y:S01]  /*75020*/  PRMT R12, R5, 0x3340, R14 ;  /* 0x00003340050c7816 */ /* 0x001fe2000000000e */
[----:B------:R-:W-:Y:S01]  /*75030*/  STL [R1+0x394], RZ ;  /* 0x000394ff01007387 */ /* 0x000fe20000100800 */
[----:B------:R-:W-:Y:S02]  /*75040*/  PRMT R6, R11, 0x3340, R10 ;  /* 0x000033400b067816 */ /* 0x000fe4000000000a */
[----:B------:R-:W-:Y:S01]  /*75050*/  LOP3.LUT R10, R7, 0xff, RZ, 0xc0, !PT ;  /* 0x000000ff070a7812 */ /* 0x000fe200078ec0ff */
[----:B------:R-:W-:Y:S01]  /*75060*/  IMAD.U32 R7, R2, 0x10000, RZ ;  /* 0x0001000002077824 */ /* 0x000fe200078e00ff */
[----:B------:R-:W-:Y:S01]  /*75070*/  LOP3.LUT R14, R5, 0xff, RZ, 0xc0, !PT ;  /* 0x000000ff050e7812 */ /* 0x000fe200078ec0ff */
[----:B------:R-:W-:Y:S01]  /*75080*/  IMAD.U32 R5, R3, 0x10000, RZ ;  /* 0x0001000003057824 */ /* 0x000fe200078e00ff */
[----:B------:R-:W-:Y:S01]  /*75090*/  LOP3.LUT R20, R11, 0xff, RZ, 0xc0, !PT ;  /* 0x000000ff0b147812 */ /* 0x000fe200078ec0ff */
[----:B------:R-:W-:Y:S01]  /*750a0*/  IMAD.U32 R11, R4, 0x10000, RZ ;  /* 0x00010000040b7824 */ /* 0x000fe200078e00ff */
[C---:B------:R-:W-:Y:S01]  /*750b0*/  PRMT R8, R9.reuse, 0x3340, R8 ;  /* 0x0000334009087816 */ /* 0x040fe20000000008 */
[----:B------:R-:W-:Y:S01]  /*750c0*/  STL.64 [R1+0x398], RZ ;  /* 0x000398ff01007387 */ /* 0x000fe20000100a00 */
[----:B------:R-:W-:Y:S01]  /*750d0*/  LOP3.LUT R26, R9, 0xff, RZ, 0xc0, !PT ;  /* 0x000000ff091a7812 */ /* 0x000fe200078ec0ff */
[----:B------:R-:W-:Y:S01]  /*750e0*/  IMAD.U32 R9, R18, 0x10000, RZ ;  /* 0x0001000012097824 */ /* 0x000fe200078e00ff */
[----:B------:R-:W-:Y:S01]  /*750f0*/  PRMT R10, R31, 0x7604, R10 ;  /* 0x000076041f0a7816 */ /* 0x000fe2000000000a */
[----:B------:R-:W-:Y:S01]  /*75100*/  STL.U8 [R1+0x360], RZ ;  /* 0x000360ff01007387 */ /* 0x000fe20000100000 */
[----:B------:R-:W-:-:S02]  /*75110*/  PRMT R23, R61, 0x7604, R26 ;  /* 0x000076043d177816 */ /* 0x000fc4000000001a */
[----:B------:R-:W-:Y:S01]  /*75120*/  LOP3.LUT R5, R5, 0xff0000, RZ, 0xc0, !PT ;  /* 0x00ff000005057812 */ /* 0x000fe200078ec0ff */
[----:B------:R-:W-:Y:S01]  /*75130*/  STL [R1+0x3c], R0 ;  /* 0x00003c0001007387 */ /* 0x000fe20000100800 */
[----:B------:R-:W-:Y:S02]  /*75140*/  PRMT R14, R53, 0x7604, R14 ;  /* 0x00007604350e7816 */ /* 0x000fe4000000000e */
[----:B------:R-:W-:Y:S01]  /*75150*/  LOP3.LUT R7, R7, 0xff0000, RZ, 0xc0, !PT ;  /* 0x00ff000007077812 */ /* 0x000fe200078ec0ff */
[----:B------:R-:W-:Y:S01]  /*75160*/  STL.64 [R1+0x40], R24 ;  /* 0x0000401801007387 */ /* 0x000fe20000100a00 */
[----:B------:R-:W-:Y:S02]  /*75170*/  LOP3.LUT R26, R11, 0xff0000, RZ, 0xc0, !PT ;  /* 0x00ff00000b1a7812 */ /* 0x000fe400078ec0ff */
[----:B------:R-:W-:Y:S01]  /*75180*/  PRMT R22, R57, 0x7604, R20 ;  /* 0x0000760439167816 */ /* 0x000fe20000000014 */
        /* <DEDUP_REMOVED lines=19> */
[----:B------:R-:W-:Y:S01]  /*752c0*/  IMAD.U32 R35, R15, 0x10000, RZ ;  /* 0x000100000f237824 */ /* 0x000fe200078e00ff */
[----:B------:R-:W-:Y:S02]  /*752d0*/  PRMT R7, R14, 0x3340, R7 ;  /* 0x000033400e077816 */ /* 0x000fe40000000007 */
[C---:B------:R-:W-:Y:S02]  /*752e0*/  PRMT R10, R5.reuse, 0x3340, R10 ;  /* 0x00003340050a7816 */ /* 0x040fe4000000000a */
[----:B------:R-:W-:Y:S01]  /*752f0*/  LOP3.LUT R38, R5, 0xff, RZ, 0xc0, !PT ;  /* 0x000000ff05267812 */ /* 0x000fe200078ec0ff */
[----:B------:R-:W-:Y:S01]  /*75300*/  IMAD.U32 R5, R26, 0x10000, RZ ;  /* 0x000100001a057824 */ /* 0x000fe200078e00ff */
[----:B------:R-:W-:Y:S02]  /*75310*/  PRMT R9, R28, 0x3340, R9 ;  /* 0x000033401c097816 */ /* 0x000fe40000000009 */
[----:B------:R-:W-:-:S02]  /*75320*/  LOP3.LUT R14, R14, 0xff, RZ, 0xc0, !PT ;  /* 0x000000ff0e0e7812 */ /* 0x000fc400078ec0ff */
[----:B------:R-:W-:Y:S02]  /*75330*/  LOP3.LUT R28, R28, 0xff, RZ, 0xc0, !PT ;  /* 0x000000ff1c1c7812 */ /* 0x000fe400078ec0ff */
[C---:B------:R-:W-:Y:S02]  /*75340*/  PRMT R11, R36.reuse, 0x3340, R11 ;  /* 0x00003340240b7816 */ /* 0x040fe4000000000b */
        /* <DEDUP_REMOVED lines=38> */
[----:B------:R-:W-:Y:S01]  /*755b0*/  LOP3.LUT R46, R105, 0xffff, RZ, 0xc0, !PT ;  /* 0x0000ffff692e7812 */ /* 0x000fe200078ec0ff */
[----:B------:R-:W-:Y:S01]  /*755c0*/  SHFL.UP PT, R23, R23, 0x1, RZ ;  /* 0x0420000017177989 */ /* 0x000fe200000e00ff */
[----:B------:R-:W-:Y:S02]  /*755d0*/  LOP3.LUT R44, R124, 0xffff, RZ, 0xc0, !PT ;  /* 0x0000ffff7c2c7812 */ /* 0x000fe400078ec0ff */
[----:B------:R-:W-:-:S02]  /*755e0*/  LOP3.LUT R18, R123, 0xffff, RZ, 0xc0, !PT ;  /* 0x0000ffff7b127812 */ /* 0x000fc400078ec0ff */
[----:B------:R-:W-:Y:S01]  /*755f0*/  LOP3.LUT R49, R122, 0xffff, RZ, 0xc0, !PT ;  /* 0x0000ffff7a317812 */ /* 0x000fe200078ec0ff */
[----:B------:R-:W-:Y:S01]  /*75600*/  IMAD.U32 R48, R44, 0x10000, RZ ;  /* 0x000100002c307824 */ /* 0x000fe200078e00ff */
[----:B------:R-:W-:Y:S02]  /*75610*/  PRMT R4, R6, 0x5410, R33 ;  /* 0x0000541006047816 */ /* 0x000fe40000000021 */
[----:B------:R-:W-:Y:S02]  /*75620*/  PRMT R5, R8, 0x5410, R5 ;  /* 0x0000541008057816 */ /* 0x000fe40000000005 */
[----:B------:R-:W-:Y:S02]  /*75630*/  LOP3.LUT R42, R128, 0xffff, RZ, 0xc0, !PT ;  /* 0x0000ffff802a7812 */ /* 0x000fe400078ec0ff */
[----:B------:R-:W-:Y:S02]  /*75640*/  PRMT R6, R27, 0x3340, R46 ;  /* 0x000033401b067816 */ /* 0x000fe4000000002e */
[----:B------:R-:W-:Y:S01]  /*75650*/  LOP3.LUT R33, R127, 0xffff, RZ, 0xc0, !PT ;  /* 0x0000ffff7f217812 */ /* 0x000fe200078ec0ff */
[----:B------:R-:W-:Y:S01]  /*75660*/  IMAD.U32 R68, R42, 0x10000, RZ ;  /* 0x000100002a447824 */ /* 0x000fe200078e00ff */
[----:B------:R-:W-:-:S02]  /*75670*/  LOP3.LUT R8, R126, 0xffff, RZ, 0xc0, !PT ;  /* 0x0000ffff7e087812 */ /* 0x000fc400078ec0ff */
[C---:B------:R-:W-:Y:S02]  /*75680*/  PRMT R27, R49.reuse, 0x3340, R18 ;  /* 0x00003340311b7816 */ /* 0x040fe40000000012 */
[----:B------:R-:W-:Y:S02]  /*75690*/  LOP3.LUT R18, R49, 0xff, RZ, 0xc0, !PT ;  /* 0x000000ff31127812 */ /* 0x000fe400078ec0ff */
[----:B------:R-:W-:Y:S02]  /*756a0*/  LOP3.LUT R47, R67, 0xffff, RZ, 0xc0, !PT ;  /* 0x0000ffff432f7812 */ /* 0x000fe400078ec0ff */
[C---:B------:R-:W-:Y:S02]  /*756b0*/  PRMT R33, R8.reuse, 0x3340, R33 ;  /* 0x0000334008217816 */ /* 0x040fe40000000021 */
[----:B------:R-:W-:Y:S02]  /*756c0*/  LOP3.LUT R8, R8, 0xff, RZ, 0xc0, !PT ;  /* 0x000000ff08087812 */ /* 0x000fe400078ec0ff */
[----:B------:R-:W-:-:S02]  /*756d0*/  PRMT R18, R123, 0x7604, R18 ;  /* 0x000076047b127816 */ /* 0x000fc40000000012 */
[----:B------:R-:W-:Y:S02]  /*756e0*/  LOP3.LUT R49, R48, 0xff0000, RZ, 0xc0, !PT ;  /* 0x00ff000030317812 */ /* 0x000fe400078ec0ff */
[----:B------:R-:W-:Y:S02]  /*756f0*/  PRMT R26, R26, 0x3340, R47 ;  /* 0x000033401a1a7816 */ /* 0x000fe4000000002f */
[----:B------:R-:W-:Y:S01]  /*75700*/  PRMT R8, R127, 0x7604, R8 ;  /* 0x000076047f087816 */ /* 0x000fe20000000008 */
[----:B------:R-:W-:Y:S01]  /*75710*/  IMAD.IADD R48, R18, 0x1, R49 ;  /* 0x0000000112307824 */ /* 0x000fe200078e0231 */
[----:B------:R-:W-:Y:S02]  /*75720*/  LOP3.LUT R69, R68, 0xff0000, RZ, 0xc0, !PT ;  /* 0x00ff000044457812 */ /* 0x000fe400078ec0ff */
[----:B------:R-:W-:Y:S02]  /*75730*/  PRMT R7, R7, 0x5410, R6 ;  /* 0x0000541007077816 */ /* 0x000fe40000000006 */
[----:B------:R-:W-:Y:S01]  /*75740*/  PRMT R6, R9, 0x5410, R26 ;  /* 0x0000541009067816 */ /* 0x000fe2000000001a */
[----:B------:R-:W-:Y:S01]  /*75750*/  IMAD.IADD R68, R8, 0x1, R69 ;  /* 0x0000000108447824 */ /* 0x000fe200078e0245 */
[----:B------:R-:W-:Y:S01]  /*75760*/  LOP3.LUT R9, R55, 0xffff, RZ, 0xc0, !PT ;  /* 0x0000ffff37097812 */ /* 0x000fe200078ec0ff */
[----:B------:R-:W-:Y:S01]  /*75770*/  IMAD R26, R46, 0x1000000, R39 ;  /* 0x010000002e1a7824 */ /* 0x000fe200078e0227 */
[----:B------:R-:W-:Y:S01]  /*75780*/  LOP3.LUT R18, R51, 0xffff, RZ, 0xc0, !PT ;  /* 0x0000ffff33127812 */ /* 0x000fe200078ec0ff */
[----:B------:R-:W-:Y:S01]  /*75790*/  STL.128 [R1+0x10], R4 ;  /* 0x0000100401007387 */ /* 0x000fe20000100c00 */
[----:B------:R-:W-:Y:S01]  /*757a0*/  PRMT R43, R50, 0x7610, R43 ;  /* 0x00007610322b7816 */ /* 0x000fe2000000002b */
[----:B------:R-:W-:Y:S01]  /*757b0*/  IMAD R21, R9, 0x1000000, R21 ;  /* 0x0100000009157824 */ /* 0x000fe200078e0215 */
[----:B------:R-:W-:Y:S01]  /*757c0*/  PRMT R8, R3, 0x3340, R18 ;  /* 0x0000334003087816 */ /* 0x000fe20000000012 */
[----:B------:R-:W-:Y:S01]  /*757d0*/  STL.128 [R1+0x3b0], R4 ;  /* 0x0003b00401007387 */ /* 0x000fe20000100c00 */
[----:B------:R-:W-:Y:S01]  /*757e0*/  PRMT R3, R2, 0x3340, R9 ;  /* 0x0000334002037816 */ /* 0x000fe20000000009 */
[----:B------:R-:W-:Y:S01]  /*757f0*/  IMAD R20, R18, 0x1000000, R20 ;  /* 0x0100000012147824 */ /* 0x000fe200078e0214 */
[----:B------:R-:W-:Y:S01]  /*75800*/  LOP3.LUT R9, R109, 0xffff, RZ, 0xc0, !PT ;  /* 0x0000ffff6d097812 */ /* 0x000fe200078ec0ff */
[----:B------:R0:W-:Y:S01]  /*75810*/  STL.128 [R1+0x10], R4 ;  /* 0x0000100401007387 */ /* 0x0001e20000100c00 */
[----:B------:R-:W-:Y:S01]  /*75820*/  LOP3.LUT R2, R113, 0xffff, RZ, 0xc0, !PT ;  /* 0x0000ffff71027812 */ /* 0x000fe200078ec0ff */
[----:B------:R-:W-:Y:S01]  /*75830*/  IMAD R18, R47, 0x1000000, R38 ;  /* 0x010000002f127824 */ /* 0x000fe200078e0226 */
[----:B------:R-:W-:Y:S01]  /*75840*/  PRMT R3, R12, 0x5410, R3 ;  /* 0x000054100c037816 */ /* 0x000fe20000000003 */
[----:B------:R-:W-:Y:S01]  /*75850*/  IMAD R36, R9, 0x1000000, R36 ;  /* 0x0100000009247824 */ /* 0x000fe200078e0224 */
[----:B------:R-:W-:Y:S01]  /*75860*/  SHFL.UP PT, R20, R20, 0x1, RZ ;  /* 0x0420000014147989 */ /* 0x000fe200000e00ff */
[----:B------:R-:W-:Y:S01]  /*75870*/  IMAD R37, R2, 0x1000000, R37 ;  /* 0x0100000002257824 */ /* 0x000fe200078e0225 */
[----:B------:R-:W-:-:S02]  /*75880*/  PRMT R45, R52, 0x7610, R45 ;  /* 0x00007610342d7816 */ /* 0x000fc4000000002d */
[----:B------:R-:W-:Y:S01]  /*75890*/  SHFL.UP PT, R21, R21, 0x1, RZ ;  /* 0x0420000015157989 */ /* 0x000fe200000e00ff */
[----:B------:R-:W-:Y:S02]  /*758a0*/  PRMT R46, R53, 0x7610, R46 ;  /* 0x00007610352e7816 */ /* 0x000fe4000000002e */
[----:B------:R-:W-:Y:S02]  /*758b0*/  PRMT R47, R54, 0x7610, R47 ;  /* 0x00007610362f7816 */ /* 0x000fe4000000002f */
[----:B------:R-:W-:Y:S02]  /*758c0*/  PRMT R49, R56, 0x7610, R49 ;  /* 0x0000761038317816 */ /* 0x000fe40000000031 */
[----:B0-----:R-:W-:Y:S02]  /*758d0*/  LOP3.LUT R6, R117, 0xffff, RZ, 0xc0, !PT ;  /* 0x0000ffff75067812 */ /* 0x001fe400078ec0ff */
[----:B------:R-:W-:Y:S02]  /*758e0*/  PRMT R7, R34, 0x3340, R9 ;  /* 0x0000334022077816 */ /* 0x000fe40000000009 */
[----:B------:R-:W-:Y:S01]  /*758f0*/  PRMT R4, R15, 0x3340, R2 ;  /* 0x000033400f047816 */ /* 0x000fe20000000002 */
[----:B------:R-:W-:Y:S01]  /*75900*/  IMAD R41, R6, 0x1000000, R41 ;  /* 0x0100000006297824 */ /* 0x000fe200078e0229 */
[----:B------:R-:W-:-:S02]  /*75910*/  LOP3.LUT R5, R129, 0xffff, RZ, 0xc0, !PT ;  /* 0x0000ffff81057812 */ /* 0x000fc400078ec0ff */
[----:B------:R-:W-:Y:S02]  /*75920*/  LOP3.LUT R2, R121, 0xffff, RZ, 0xc0, !PT ;  /* 0x0000ffff79027812 */ /* 0x000fe400078ec0ff */
[----:B------:R-:W-:Y:S01]  /*75930*/  LOP3.LUT R9, R125, 0xffff, RZ, 0xc0, !PT ;  /* 0x0000ffff7d097812 */ /* 0x000fe200078ec0ff */
[----:B------:R-:W-:Y:S01]  /*75940*/  IMAD R15, R5, 0x1000000, R68 ;  /* 0x01000000050f7824 */ /* 0x000fe200078e0244 */
[----:B------:R-:W-:Y:S01]  /*75950*/  PRMT R35, R35, 0x3340, R6 ;  /* 0x0000334023237816 */ /* 0x000fe20000000006 */
[----:B------:R-:W-:Y:S01]  /*75960*/  IMAD R40, R2, 0x1000000, R40 ;  /* 0x0100000002287824 */ /* 0x000fe200078e0228 */
[----:B------:R-:W-:Y:S01]  /*75970*/  LOP3.LUT R6, R130, 0xff, RZ, 0xc0, !PT ;  /* 0x000000ff82067812 */ /* 0x000fe200078ec0ff */
[----:B------:R-:W-:Y:S01]  /*75980*/  IMAD R48, R9, 0x1000000, R48 ;  /* 0x0100000009307824 */ /* 0x000fe200078e0230 */
[----:B------:R-:W-:Y:S01]  /*75990*/  PRMT R29, R29, 0x3340, R2 ;  /* 0x000033401d1d7816 */ /* 0x000fe20000000002 */
[----:B------:R0:W-:Y:S01]  /*759a0*/  SHFL.UP PT, R12, R41, 0x1, RZ ;  /* 0x04200000290c7989 */ /* 0x0001e200000e00ff */
        /* <DEDUP_REMOVED lines=8> */
[----:B------:R1:W2:Y:S01]  /*75a30*/  SHFL.UP PT, R14, R48, 0x1, RZ ;  /* 0x04200000300e7989 */ /* 0x0002a200000e00ff */
[----:B------:R-:W-:-:S02]  /*75a40*/  PRMT R7, R28, 0x5410, R29 ;  /* 0x000054101c077816 */ /* 0x000fc4000000001d */
[----:B------:R-:W-:Y:S01]  /*75a50*/  PRMT R44, R44, 0x3340, R9 ;  /* 0x000033402c2c7816 */ /* 0x000fe20000000009 */
[----:B------:R-:W-:Y:S01]  /*75a60*/  SHFL.UP PT, R28, R24, 0x1, RZ ;  /* 0x04200000181c7989 */ /* 0x000fe200000e00ff */
[----:B0-----:R-:W-:Y:S02]  /*75a70*/  PRMT R41, R30, 0x7610, R41 ;  /* 0x000076101e297816 */ /* 0x001fe40000000029 */
[----:B------:R-:W-:Y:S01]  /*75a80*/  PRMT R75, R57, 0x7610, R75 ;  /* 0x00007610394b7816 */ /* 0x000fe2000000004b */
[----:B------:R0:W-:Y:S01]  /*75a90*/  SHFL.UP PT, R9, R26, 0x1, RZ ;  /* 0x042000001a097989 */ /* 0x0001e200000e00ff */
[----:B-1----:R-:W-:Y:S02]  /*75aa0*/  PRMT R48, R55, 0x7610, R48 ;  /* 0x0000761037307816 */ /* 0x002fe40000000030 */
[----:B------:R-:W-:Y:S01]  /*75ab0*/  PRMT R76, R58, 0x7610, R76 ;  /* 0x000076103a4c7816 */ /* 0x000fe2000000004c */
[----:B------:R-:W-:Y:S01]  /*75ac0*/  STL.128 [R1+0x20], R4 ;  /* 0x0000200401007387 */ /* 0x000fe20000100c00 */
[----:B------:R-:W-:-:S02]  /*75ad0*/  PRMT R77, R59, 0x7610, R77 ;  /* 0x000076103b4d7816 */ /* 0x000fc4000000004d */
[----:B------:R-:W-:Y:S01]  /*75ae0*/  PRMT R78, R60, 0x7610, R78 ;  /* 0x000076103c4e7816 */ /* 0x000fe2000000004e */
[----:B------:R-:W-:Y:S01]  /*75af0*/  STL.128 [R1+0x3c0], R4 ;  /* 0x0003c00401007387 */ /* 0x000fe20000100c00 */
[----:B0-----:R-:W-:Y:S02]  /*75b00*/  IADD3 R26, P2, PT, R136, R16, RZ ;  /* 0x00000010881a7210 */ /* 0x001fe40007f5e0ff */
[----:B------:R-:W-:Y:S01]  /*75b10*/  PRMT R79, R61, 0x7610, R79 ;  /* 0x000076103d4f7816 */ /* 0x000fe2000000004f */
[----:B------:R0:W-:Y:S01]  /*75b20*/  STL.128 [R1+0x20], R4 ;  /* 0x0000200401007387 */ /* 0x0001e20000100c00 */
[----:B------:R-:W-:Y:S02]  /*75b30*/  PRMT R80, R62, 0x7610, R80 ;  /* 0x000076103e507816 */ /* 0x000fe40000000050 */
[----:B------:R-:W-:Y:S01]  /*75b40*/  PRMT R81, R63, 0x7610, R81 ;  /* 0x000076103f517816 */ /* 0x000fe20000000051 */
[----:B--2---:R-:W-:Y:S01]  /*75b50*/  STL.128 [R1+0x70], R12 ;  /* 0x0000700c01007387 */ /* 0x004fe20000100c00 */
        /* <DEDUP_REMOVED lines=8> */
[----:B------:R-:W1:Y:S01]  /*75be0*/  SHFL.UP PT, R11, R37, 0x1, RZ ;  /* 0x04200000250b7989 */ /* 0x000e6200000e00ff */
[----:B0-----:R-:W-:Y:S01]  /*75bf0*/  PRMT R4, R27, 0x5410, R44 ;  /* 0x000054101b047816 */ /* 0x001fe2000000002c */
[----:B------:R-:W-:Y:S01]  /*75c00*/  IMAD.X R27, RZ, RZ, RZ, P2 ;  /* 0x000000ffff1b7224 */ /* 0x000fe200010e06ff */
[----:B------:R-:W-:Y:S01]  /*75c10*/  ISETP.NE.U32.AND P2, PT, R26, RZ, PT ;  /* 0x000000ff1a00720c */ /* 0x000fe20003f45070 */
[----:B------:R-:W0:Y:S01]  /*75c20*/  SHFL.UP PT, R29, R25, 0x1, RZ ;  /* 0x04200000191d7989 */ /* 0x000e2200000e00ff */
[----:B------:R-:W-:-:S02]  /*75c30*/  PRMT R5, R33, 0x5410, R42 ;  /* 0x0000541021057816 */ /* 0x000fc4000000002a */
[----:B------:R-:W-:Y:S01]  /*75c40*/  ISETP.NE.AND.EX P2, PT, R27, RZ, PT, P2 ;  /* 0x000000ff1b00720c */ /* 0x000fe20003f45320 */
        /* <DEDUP_REMOVED lines=9> */
[----:B------:R-:W2:Y:S01]  /*75ce0*/  SHFL.UP PT, R35, R34, 0x1, RZ ;  /* 0x0420000022237989 */ /* 0x000ea200000e00ff */
        /* <DEDUP_REMOVED lines=11> */
[----:B-1----:R-:W-:Y:S01]  /*75da0*/  STL.128 [R1+0x60], R8 ;  /* 0x0000600801007387 */ /* 0x002fe20000100c00 */
[----:B------:R-:W-:Y:S02]  /*75db0*/  PRMT R101, R116, 0x7610, R101 ;  /* 0x0000761074657816 */ /* 0x000fe40000000065 */
[----:B------:R-:W-:Y:S01]  /*75dc0*/  PRMT R74, R117, 0x7610, R74 ;  /* 0x00007610754a7816 */ /* 0x000fe2000000004a */
[----:B------:R-:W-:Y:S01]  /*75dd0*/  STL.128 [R1+0x50], R20 ;  /* 0x0000501401007387 */ /* 0x000fe20000100c00 */
[----:B------:R-:W-:-:S02]  /*75de0*/  PRMT R68, R118, 0x7610, R68 ;  /* 0x0000761076447816 */ /* 0x000fc40000000044 */
[----:B------:R-:W-:Y:S01]  /*75df0*/  PRMT R33, R119, 0x7610, R33 ;  /* 0x0000761077217816 */ /* 0x000fe20000000021 */
[----:B0-----:R-:W-:Y:S01]  /*75e00*/  STL.64 [R1+0x88], R28 ;  /* 0x0000881c01007387 */ /* 0x001fe20000100a00 */
[--C-:B--2---:R-:W-:Y:S02]  /*75e10*/  SHF.R.U32.HI R18, RZ, 0x8, R35.reuse ;  /* 0x00000008ff127819 */ /* 0x104fe40000011623 */
[----:B------:R-:W-:Y:S01]  /*75e20*/  PRMT R34, R120, 0x7610, R34 ;  /* 0x0000761078227816 */ /* 0x000fe20000000022 */
[----:B------:R-:W-:Y:S01]  /*75e30*/  STL [R1+0x84], R6 ;  /* 0x0000840601007387 */ /* 0x000fe20000100800 */
[--C-:B------:R-:W-:Y:S02]  /*75e40*/  PRMT R18, R18, 0x7604, R35.reuse ;  /* 0x0000760412127816 */ /* 0x100fe40000000023 */
        /* <DEDUP_REMOVED lines=16> */
[----:B------:R-:W-:Y:S04]  /*75f50*/  STL.64 [R1+0x3d0], R4 ;  /* 0x0003d00401007387 */ /* 0x000fe80000100a00 */
[----:B------:R1:W-:Y:S04]  /*75f60*/  STL.64 [R1+0x30], R4 ;  /* 0x0000300401007387 */ /* 0x0003e80000100a00 */
[----:B------:R2:W-:Y:S01]  /*75f70*/  STL.U16 [R1+0x80], R18 ;  /* 0x0000801201007387 */ /* 0x0005e20000100400 */
[----:B0-----:R-:W-:-:S02]  /*75f80*/  IMAD.MOV.U32 R2, RZ, RZ, R24 ;  /* 0x000000ffff027224 */ /* 0x001fc400078e0018 */
[----:B------:R-:W-:Y:S02]  /*75f90*/  IMAD.MOV.U32 R3, RZ, RZ, R25 ;  /* 0x000000ffff037224 */ /* 0x000fe400078e0019 */
[----:B-1----:R-:W-:Y:S02]  /*75fa0*/  IMAD.MOV.U32 R4, RZ, RZ, R28 ;  /* 0x000000ffff047224 */ /* 0x002fe400078e001c */
[----:B------:R-:W-:Y:S02]  /*75fb0*/  IMAD.MOV.U32 R5, RZ, RZ, R29 ;  /* 0x000000ffff057224 */ /* 0x000fe400078e001d */
[----:B--2---:R-:W-:Y:S01]  /*75fc0*/  IMAD.MOV.U32 R18, RZ, RZ, R0 ;  /* 0x000000ffff127224 */ /* 0x004fe200078e0000 */
        /* <DEDUP_REMOVED lines=8> */
.L_x_991:
[----:B0-----:R-:W-:-:S06]  /*76050*/  IMAD.IADD R2, R1, 0x1, R6 ;  /* 0x0000000101027824 */ /* 0x001fcc00078e0206 */
[----:B------:R-:W2:Y:S01]  /*76060*/  LDL.U8 R2, [R2+0x118] ;  /* 0x0001180002027983 */ /* 0x000ea20000100000 */
[----:B------:R-:W-:Y:S02]  /*76070*/  IMAD.MOV.U32 R3, RZ, RZ, R6 ;  /* 0x000000ffff037224 */ /* 0x000fe400078e0006 */
[----:B------:R-:W-:Y:S01]  /*76080*/  VIADD R6, R6, 0x1 ;  /* 0x0000000106067836 */ /* 0x000fe20000000000 */
[----:B--2---:R-:W-:-:S13]  /*76090*/  ISETP.NE.AND P2, PT, R2, RZ, PT ;  /* 0x000000ff0200720c */ /* 0x004fda0003f45270 */
[----:B------:R-:W-:Y:S05]  /*760a0*/  @P2 BRA `(.L_x_991) ;  /* 0xfffffffc00e82947 */ /* 0x000fea000383ffff */
[----:B------:R-:W-:Y:S05]  /*760b0*/  BSYNC.RECONVERGENT B1 ;  /* 0x0000000000017941 */ /* 0x000fea0003800200 */
.L_x_990:
[----:B------:R-:W-:Y:S01]  /*760c0*/  LOP3.LUT P2, RZ, R20, 0xff, RZ, 0xc0, !PT ;  /* 0x000000ff14ff7812 */ /* 0x000fe2000784c0ff */
[----:B------:R-:W-:Y:S01]  /*760d0*/  BSSY.RECONVERGENT B1, `(.L_x_992) ;  /* 0x000000f000017945 */ /* 0x000fe20003800200 */
[----:B------:R-:W-:-:S11]  /*760e0*/  IMAD.MOV.U32 R2, RZ, RZ, R3 ;  /* 0x000000ffff027224 */ /* 0x000fd600078e0003 */
[----:B------:R-:W-:Y:S05]  /*760f0*/  @!P2 BRA `(.L_x_993) ;  /* 0x000000000030a947 */ /* 0x000fea0003800000 */
[----:B------:R-:W-:Y:S01]  /*76100*/  BSSY.RECONVERGENT B2, `(.L_x_994) ;  /* 0x000000a000027945 */ /* 0x000fe20003800200 */
[----:B------:R-:W-:-:S07]  /*76110*/  IMAD.MOV.U32 R2, RZ, RZ, RZ ;  /* 0x000000ffff027224 */ /* 0x000fce00078e00ff */
.L_x_995:
        /* <DEDUP_REMOVED lines=9> */
.L_x_994:
[----:B------:R-:W-:-:S07]  /*761b0*/  IMAD.MOV.U32 R2, RZ, RZ, R4 ;  /* 0x000000ffff027224 */ /* 0x000fce00078e0004 */
.L_x_993:
[----:B------:R-:W-:Y:S05]  /*761c0*/  BSYNC.RECONVERGENT B1 ;  /* 0x0000000000017941 */ /* 0x000fea0003800200 */
.L_x_992:
[----:B------:R-:W-:Y:S01]  /*761d0*/  IMAD.IADD R3, R1, 0x1, R2 ;  /* 0x0000000101037824 */ /* 0x000fe200078e0202 */
[----:B------:R-:W-:Y:S01]  /*761e0*/  BSSY.RECONVERGENT B1, `(.L_x_996) ;  /* 0x0000009000017945 */ /* 0x000fe20003800200 */
[----:B------:R-:W-:-:S03]  /*761f0*/  IMAD.MOV.U32 R2, RZ, RZ, RZ ;  /* 0x000000ffff027224 */ /* 0x000fc600078e00ff */
[----:B------:R0:W-:Y:S04]  /*76200*/  STL.U8 [R3+0x118], RZ ;  /* 0x000118ff03007387 */ /* 0x0001e80000100000 */
.L_x_997:
[----:B------:R-:W-:-:S05]  /*76210*/  IMAD.IADD R4, R1, 0x1, R2 ;  /* 0x0000000101047824 */ /* 0x000fca00078e0202 */
[----:B0-----:R-:W2:Y:S02]  /*76220*/  LDL.U8 R3, [R4+0x118] ;  /* 0x0001180004037983 */ /* 0x001ea40000100000 */
[----:B--2---:R-:W-:Y:S01]  /*76230*/  ISETP.NE.AND P2, PT, R3, RZ, PT ;  /* 0x000000ff0300720c */ /* 0x004fe20003f45270 */
[----:B------:R-:W-:Y:S02]  /*76240*/  IMAD.MOV.U32 R3, RZ, RZ, R2 ;  /* 0x000000ffff037224 */ /* 0x000fe400078e0002 */
[----:B------:R-:W-:-:S10]  /*76250*/  VIADD R2, R2, 0x1 ;  /* 0x0000000102027836 */ /* 0x000fd40000000000 */
[----:B------:R-:W-:Y:S05]  /*76260*/  @P2 BRA `(.L_x_997) ;  /* 0xfffffffc00e82947 */ /* 0x000fea000383ffff */
[----:B------:R-:W-:Y:S05]  /*76270*/  BSYNC.RECONVERGENT B1 ;  /* 0x0000000000017941 */ /* 0x000fea0003800200 */
.L_x_996:
[----:B------:R-:W-:Y:S01]  /*76280*/  LOP3.LUT P2, RZ, R30, 0xff, RZ, 0xc0, !PT ;  /* 0x000000ff1eff7812 */ /* 0x000fe2000784c0ff */
[----:B------:R-:W-:Y:S01]  /*76290*/  BSSY.RECONVERGENT B1, `(.L_x_998) ;  /* 0x0000010000017945 */ /* 0x000fe20003800200 */
[----:B------:R-:W-:-:S11]  /*762a0*/  IMAD.MOV.U32 R2, RZ, RZ, R3 ;  /* 0x000000ffff027224 */ /* 0x000fd600078e0003 */
[----:B------:R-:W-:Y:S05]  /*762b0*/  @!P2 BRA `(.L_x_999) ;  /* 0x000000000034a947 */ /* 0x000fea0003800000 */
[----:B------:R-:W-:Y:S01]  /*762c0*/  BSSY.RECONVERGENT B2, `(.L_x_1000) ;  /* 0x000000b000027945 */ /* 0x000fe20003800200 */
[----:B------:R-:W-:Y:S01]  /*762d0*/  IMAD.MOV.U32 R2, RZ, RZ, RZ ;  /* 0x000000ffff027224 */ /* 0x000fe200078e00ff */
[----:B------:R-:W-:-:S07]  /*762e0*/  PRMT R4, R30, 0x7610, R4 ;  /* 0x000076101e047816 */ /* 0x000fce0000000004 */
.L_x_1001:
        /* <DEDUP_REMOVED lines=9> */
.L_x_1000:
[----:B------:R-:W-:-:S07]  /*76380*/  IMAD.MOV.U32 R2, RZ, RZ, R5 ;  /* 0x000000ffff027224 */ /* 0x000fce00078e0005 */
.L_x_999:
[----:B------:R-:W-:Y:S05]  /*76390*/  BSYNC.RECONVERGENT B1 ;  /* 0x0000000000017941 */ /* 0x000fea0003800200 */
.L_x_998:
        /* <DEDUP_REMOVED lines=71> */
.L_x_989:
[----:B------:R-:W-:Y:S05]  /*76810*/  BSYNC.RECONVERGENT B0 ;  /* 0x0000000000007941 */ /* 0x000fea0003800200 */
.L_x_988:
        /* <DEDUP_REMOVED lines=61> */
.L_x_1003:
[----:B------:R-:W-:Y:S05]  /*76bf0*/  BSYNC.RECONVERGENT B0 ;  /* 0x0000000000007941 */ /* 0x000fea0003800200 */
.L_x_1002:
        /* <DEDUP_REMOVED lines=16> */
[----:B------:R0:W-:Y:S01]  /*76d00*/  STL.64 [R1], R4 ;  /* 0x0000000401007387 */ /* 0x0001e20000100a00 */
[----:B------:R-:W-:Y:S02]  /*76d10*/  LOP3.LUT R10, R79, 0xffff, RZ, 0xc0, !PT ;  /* 0x0000ffff4f0a7812 */ /* 0x000fe400078ec0ff */
[----:B------:R-:W-:Y:S02]  /*76d20*/  LOP3.LUT R11, R78, 0xffff, RZ, 0xc0, !PT ;  /* 0x0000ffff4e0b7812 */ /* 0x000fe400078ec0ff */
[----:B------:R-:W-:Y:S02]  /*76d30*/  LOP3.LUT R0, R80, 0xffff, RZ, 0xc0, !PT ;  /* 0x0000ffff50007812 */ /* 0x000fe400078ec0ff */
[----:B------:R-:W-:Y:S02]  /*76d40*/  LOP3.LUT R6, R47, 0xffff, RZ, 0xc0, !PT ;  /* 0x0000ffff2f067812 */ /* 0x000fe400078ec0ff */
[----:B------:R-:W-:-:S02]  /*76d50*/  LOP3.LUT R53, R76, 0xffff, RZ, 0xc0, !PT ;  /* 0x0000ffff4c357812 */ /* 0x000fc400078ec0ff */
[----:B------:R-:W-:Y:S02]  /*76d60*/  LOP3.LUT R22, R84, 0xffff, RZ, 0xc0, !PT ;  /* 0x0000ffff54167812 */ /* 0x000fe400078ec0ff */
[----:B0-----:R-:W-:Y:S02]  /*76d70*/  LOP3.LUT R4, R85, 0xffff, RZ, 0xc0, !PT ;  /* 0x0000ffff55047812 */ /* 0x001fe400078ec0ff */
[----:B------:R-:W-:Y:S02]  /*76d80*/  LOP3.LUT R5, R82, 0xffff, RZ, 0xc0, !PT ;  /* 0x0000ffff52057812 */ /* 0x000fe400078ec0ff */
[----:B------:R-:W-:Y:S01]  /*76d90*/  LOP3.LUT R8, R46, 0xffff, RZ, 0xc0, !PT ;  /* 0x0000ffff2e087812 */ /* 0x000fe200078ec0ff */
[----:B------:R-:W-:Y:S01]  /*76da0*/  IMAD.U32 R16, R4, 0x10000, RZ ;  /* 0x0001000004107824 */ /* 0x000fe200078e00ff */
[----:B------:R-:W-:Y:S02]  /*76db0*/  LOP3.LUT R9, R45, 0xffff, RZ, 0xc0, !PT ;  /* 0x0000ffff2d097812 */ /* 0x000fe400078ec0ff */
[----:B------:R-:W-:-:S02]  /*76dc0*/  PRMT R20, R13, 0x3340, R12 ;  /* 0x000033400d147816 */ /* 0x000fc4000000000c */
[----:B------:R-:W-:Y:S01]  /*76dd0*/  PRMT R21, R11, 0x3340, R10 ;  /* 0x000033400b157816 */ /* 0x000fe2000000000a */
[----:B------:R-:W-:Y:S01]  /*76de0*/  IMAD.U32 R10, R53, 0x10000, RZ ;  /* 0x00010000350a7824 */ /* 0x000fe200078e00ff */
[----:B------:R-:W-:Y:S01]  /*76df0*/  LOP3.LUT R12, R11, 0xff, RZ, 0xc0, !PT ;  /* 0x000000ff0b0c7812 */ /* 0x000fe200078ec0ff */
[----:B------:R-:W-:Y:S01]  /*76e00*/  IMAD.U32 R11, R0, 0x10000, RZ ;  /* 0x00010000000b7824 */ /* 0x000fe200078e00ff */
[C---:B------:R-:W-:Y:S02]  /*76e10*/  PRMT R22, R5.reuse, 0x3340, R22 ;  /* 0x0000334005167816 */ /* 0x040fe40000000016 */
[----:B------:R-:W-:Y:S01]  /*76e20*/  LOP3.LUT R15, R5, 0xff, RZ, 0xc0, !PT ;  /* 0x000000ff050f7812 */ /* 0x000fe200078ec0ff */
[----:B------:R-:W-:Y:S01]  /*76e30*/  IMAD.U32 R5, R6, 0x10000, RZ ;  /* 0x0001000006057824 */ /* 0x000fe200078e00ff */
[C---:B------:R-:W-:Y:S02]  /*76e40*/  PRMT R29, R9.reuse, 0x3340, R8 ;  /* 0x00003340091d7816 */ /* 0x040fe40000000008 */
[----:B------:R-:W-:-:S02]  /*76e50*/  LOP3.LUT R9, R9, 0xff, RZ, 0xc0, !PT ;  /* 0x000000ff09097812 */ /* 0x000fc400078ec0ff */
        /* <DEDUP_REMOVED lines=23> */
[C---:B------:R-:W-:Y:S02]  /*76fd0*/  PRMT R24, R15.reuse, 0x3340, R24 ;  /* 0x000033400f187816 */ /* 0x040fe40000000018 */
[----:B------:R-:W-:Y:S01]  /*76fe0*/  LOP3.LUT R31, R15, 0xff, RZ, 0xc0, !PT ;  /* 0x000000ff0f1f7812 */ /* 0x000fe200078ec0ff */
[----:B------:R-:W-:Y:S01]  /*76ff0*/  IMAD.U32 R15, R10, 0x10000, RZ ;  /* 0x000100000a0f7824 */ /* 0x000fe200078e00ff */
[----:B------:R-:W-:Y:S01]  /*77000*/  LOP3.LUT R23, R88, 0xffff, RZ, 0xc0, !PT ;  /* 0x0000ffff58177812 */ /* 0x000fe200078ec0ff */
[----:B------:R-:W-:Y:S01]  /*77010*/  IMAD.U32 R30, R5, 0x10000, RZ ;  /* 0x00010000051e7824 */ /* 0x000fe200078e00ff */
[----:B------:R-:W-:Y:S02]  /*77020*/  LOP3.LUT R16, R87, 0xffff, RZ, 0xc0, !PT ;  /* 0x0000ffff57107812 */ /* 0x000fe400078ec0ff */
[----:B------:R-:W-:-:S02]  /*77030*/  PRMT R25, R26, 0x3340, R25 ;  /* 0x000033401a197816 */ /* 0x000fc40000000019 */
[C---:B------:R-:W-:Y:S02]  /*77040*/  PRMT R50, R17.reuse, 0x3340, R50 ;  /* 0x0000334011327816 */ /* 0x040fe40000000032 */
[----:B------:R-:W-:Y:S01]  /*77050*/  LOP3.LUT R55, R26, 0xff, RZ, 0xc0, !PT ;  /* 0x000000ff1a377812 */ /* 0x000fe200078ec0ff */
[----:B------:R-:W-:Y:S01]  /*77060*/  IMAD.U32 R26, R8, 0x10000, RZ ;  /* 0x00010000081a7824 */ /* 0x000fe200078e00ff */
[----:B------:R-:W-:Y:S01]  /*77070*/  LOP3.LUT R57, R17, 0xff, RZ, 0xc0, !PT ;  /* 0x000000ff11397812 */ /* 0x000fe200078ec0ff */
[----:B------:R-:W-:Y:S01]  /*77080*/  IMAD.U32 R17, R9, 0x10000, RZ ;  /* 0x0001000009117824 */ /* 0x000fe200078e00ff */
[C---:B------:R-:W-:Y:S02]  /*77090*/  PRMT R23, R16.reuse, 0x3340, R23 ;  /* 0x0000334010177816 */ /* 0x040fe40000000017 */
[----:B------:R-:W-:Y:S02]  /*770a0*/  LOP3.LUT R27, R16, 0xff, RZ, 0xc0, !PT ;  /* 0x000000ff101b7812 */ /* 0x000fe400078ec0ff */
        /* <DEDUP_REMOVED lines=8> */
[----:B------:R-:W-:Y:S01]  /*77130*/  PRMT R31, R92, 0x7604, R31 ;  /* 0x000076045c1f7816 */ /* 0x000fe2000000001f */
[----:B------:R-:W-:Y:S01]  /*77140*/  IMAD.IADD R57, R27, 0x1, R16 ;  /* 0x000000011b397824 */ /* 0x000fe200078e0210 */
[----:B------:R-:W-:Y:S01]  /*77150*/  LOP3.LUT R17, R34, 0xffff, RZ, 0xc0, !PT ;  /* 0x0000ffff22117812 */ /* 0x000fe200078ec0ff */
[----:B------:R-:W-:Y:S01]  /*77160*/  IMAD.IADD R54, R54, 0x1, R15 ;  /* 0x0000000136367824 */ /* 0x000fe200078e020f */
[----:B------:R-:W-:Y:S01]  /*77170*/  LOP3.LUT R30, R37, 0xffff, RZ, 0xc0, !PT ;  /* 0x0000ffff251e7812 */ /* 0x000fe200078ec0ff */
[----:B------:R-:W-:Y:S01]  /*77180*/  IMAD.IADD R56, R31, 0x1, R56 ;  /* 0x000000011f387824 */ /* 0x000fe200078e0238 */
        /* <DEDUP_REMOVED lines=8> */
[----:B------:R-:W-:Y:S01]  /*77210*/  LOP3.LUT R31, R69, 0xffff, RZ, 0xc0, !PT ;  /* 0x0000ffff451f7812 */ /* 0x000fe200078ec0ff */
[----:B------:R-:W-:Y:S01]  /*77220*/  IMAD.U32 R59, R16, 0x10000, RZ ;  /* 0x00010000103b7824 */ /* 0x000fe200078e00ff */
[----:B------:R-:W-:Y:S02]  /*77230*/  LOP3.LUT R58, R40, 0xffff, RZ, 0xc0, !PT ;  /* 0x0000ffff283a7812 */ /* 0x000fe400078ec0ff */
[----:B------:R-:W-:Y:S02]  /*77240*/  LOP3.LUT R52, R52, 0xff, RZ, 0xc0, !PT ;  /* 0x000000ff34347812 */ /* 0x000fe400078ec0ff */
[C---:B------:R-:W-:Y:S02]  /*77250*/  PRMT R31, R58.reuse, 0x3340, R31 ;  /* 0x000033403a1f7816 */ /* 0x040fe4000000001f */
[----:B------:R-:W-:Y:S02]  /*77260*/  LOP3.LUT R62, R58, 0xff, RZ, 0xc0, !PT ;  /* 0x000000ff3a3e7812 */ /* 0x000fe400078ec0ff */
[----:B------:R-:W-:-:S02]  /*77270*/  PRMT R52, R33, 0x7604, R52 ;  /* 0x0000760421347816 */ /* 0x000fc40000000034 */
[----:B------:R-:W-:Y:S02]  /*77280*/  LOP3.LUT R55, R55, 0xff0000, RZ, 0xc0, !PT ;  /* 0x00ff000037377812 */ /* 0x000fe400078ec0ff */
[----:B------:R-:W-:Y:S02]  /*77290*/  PRMT R58, R37, 0x7604, R60 ;  /* 0x00007604253a7816 */ /* 0x000fe4000000003c */
[----:B------:R-:W-:Y:S01]  /*772a0*/  LOP3.LUT R60, R44, 0xffff, RZ, 0xc0, !PT ;  /* 0x0000ffff2c3c7812 */ /* 0x000fe200078ec0ff */
[----:B------:R-:W-:Y:S01]  /*772b0*/  IMAD.IADD R63, R52, 0x1, R55 ;  /* 0x00000001343f7824 */ /* 0x000fe200078e0237 */
[----:B------:R-:W-:Y:S02]  /*772c0*/  LOP3.LUT R59, R59, 0xff0000, RZ, 0xc0, !PT ;  /* 0x00ff00003b3b7812 */ /* 0x000fe400078ec0ff */
[----:B------:R-:W-:Y:S02]  /*772d0*/  LOP3.LUT R15, R70, 0xffff, RZ, 0xc0, !PT ;  /* 0x0000ffff460f7812 */ /* 0x000fe400078ec0ff */
[----:B------:R-:W-:Y:S01]  /*772e0*/  LOP3.LUT R55, R48, 0xffff, RZ, 0xc0, !PT ;  /* 0x0000ffff30377812 */ /* 0x000fe200078ec0ff */
[----:B------:R-:W-:Y:S01]  /*772f0*/  IMAD.IADD R64, R58, 0x1, R59 ;  /* 0x000000013a407824 */ /* 0x000fe200078e023b */
[----:B------:R-:W-:Y:S01]  /*77300*/  PRMT R51, R51, 0x3340, R60 ;  /* 0x0000334033337816 */ /* 0x000fe2000000003c */
[----:B------:R-:W-:Y:S01]  /*77310*/  IMAD R60, R60, 0x1000000, R7 ;  /* 0x010000003c3c7824 */ /* 0x000fe200078e0207 */
[----:B------:R-:W-:Y:S01]  /*77320*/  LOP3.LUT R7, R86, 0xffff, RZ, 0xc0, !PT ;  /* 0x0000ffff56077812 */ /* 0x000fe200078ec0ff */
[----:B------:R-:W-:Y:S01]  /*77330*/  IMAD.U32 R61, R15, 0x10000, RZ ;  /* 0x000100000f3d7824 */ /* 0x000fe200078e00ff */
        /* <DEDUP_REMOVED lines=13> */
[----:B------:R-:W-:Y:S01]  /*77410*/  IMAD R102, R4, 0x1000000, R56 ;  /* 0x0100000004667824 */ /* 0x000fe200078e0238 */
[----:B------:R-:W-:-:S02]  /*77420*/  PRMT R53, R53, 0x3340, R58 ;  /* 0x0000334035357816 */ /* 0x000fc4000000003a */
[----:B------:R-:W-:Y:S01]  /*77430*/  PRMT R58, R10, 0x3340, R6 ;  /* 0x000033400a3a7816 */ /* 0x000fe20000000006 */
[----:B------:R-:W-:Y:S01]  /*77440*/  IMAD.IADD R62, R62, 0x1, R61 ;  /* 0x000000013e3e7824 */ /* 0x000fe200078e023d */
[----:B------:R-:W-:Y:S02]  /*77450*/  LOP3.LUT R7, R98, 0xffff, RZ, 0xc0, !PT ;  /* 0x0000ffff62077812 */ /* 0x000fe400078ec0ff */
[----:B------:R-:W-:Y:S02]  /*77460*/  PRMT R57, R9, 0x3340, R4 ;  /* 0x0000334009397816 */ /* 0x000fe40000000004 */
[----:B------:R-:W-:Y:S02]  /*77470*/  LOP3.LUT R6, R74, 0xffff, RZ, 0xc0, !PT ;  /* 0x0000ffff4a067812 */ /* 0x000fe400078ec0ff */
[----:B------:R-:W-:Y:S02]  /*77480*/  LOP3.LUT R4, R35, 0xffff, RZ, 0xc0, !PT ;  /* 0x0000ffff23047812 */ /* 0x000fe400078ec0ff */
[----:B------:R-:W-:-:S02]  /*77490*/  LOP3.LUT R59, R81, 0xffff, RZ, 0xc0, !PT ;  /* 0x0000ffff513b7812 */ /* 0x000fc400078ec0ff */
[----:B------:R-:W-:Y:S01]  /*774a0*/  PRMT R56, R8, 0x3340, R7 ;  /* 0x0000334008387816 */ /* 0x000fe20000000007 */
[----:B------:R-:W-:Y:S01]  /*774b0*/  IMAD R7, R7, 0x1000000, R54 ;  /* 0x0100000007077824 */ /* 0x000fe200078e0236 */
        /* <DEDUP_REMOVED lines=11> */
[----:B------:R-:W-:Y:S01]  /*77570*/  PRMT R64, R15, 0x3340, R4 ;  /* 0x000033400f407816 */ /* 0x000fe20000000004 */
[----:B------:R-:W-:Y:S01]  /*77580*/  IMAD R11, R4, 0x1000000, R62 ;  /* 0x01000000040b7824 */ /* 0x000fe200078e023e */
[----:B------:R-:W0:Y:S01]  /*77590*/  SHFL.UP PT, R15, R59, 0x2, RZ ;  /* 0x044000003b0f7989 */ /* 0x000e2200000e00ff */
[----:B------:R-:W-:Y:S02]  /*775a0*/  PRMT R20, R20, 0x5410, R53 ;  /* 0x0000541014147816 */ /* 0x000fe40000000035 */
[----:B------:R-:W-:Y:S01]  /*775b0*/  PRMT R23, R23, 0x5410, R58 ;  /* 0x0000541017177816 */ /* 0x000fe2000000003a */
[----:B------:R-:W-:Y:S01]  /*775c0*/  SHFL.UP PT, R8, R8, 0x2, RZ ;  /* 0x0440000008087989 */ /* 0x000fe200000e00ff */
[----:B------:R-:W-:Y:S02]  /*775d0*/  PRMT R22, R22, 0x5410, R55 ;  /* 0x0000541016167816 */ /* 0x000fe40000000037 */
[----:B------:R-:W-:Y:S01]  /*775e0*/  LOP3.LUT R6, R72, 0xff, RZ, 0xc0, !PT ;  /* 0x000000ff48067812 */ /* 0x000fe200078ec0ff */
[----:B------:R-:W-:Y:S01]  /*775f0*/  SHFL.UP PT, R9, R9, 0x2, RZ ;  /* 0x0440000009097989 */ /* 0x000fe200000e00ff */
[----:B------:R-:W-:-:S02]  /*77600*/  PRMT R26, R73, 0x7604, R72 ;  /* 0x00007604491a7816 */ /* 0x000fc40000000048 */
[----:B------:R-:W-:Y:S01]  /*77610*/  PRMT R17, R73, 0x7604, R6 ;  /* 0x0000760449117816 */ /* 0x000fe20000000006 */
[----:B------:R-:W-:Y:S01]  /*77620*/  STL.128 [R1+0x10], R20 ;  /* 0x0000101401007387 */ /* 0x000fe20000100c00 */
        /* <DEDUP_REMOVED lines=8> */
[----:B0-----:R-:W-:Y:S01]  /*776b0*/  STL.128 [R1+0x50], R12 ;  /* 0x0000500c01007387 */ /* 0x001fe20000100c00 */
[----:B------:R-:W-:Y:S02]  /*776c0*/  PRMT R31, R31, 0x5410, R64 ;  /* 0x000054101f1f7816 */ /* 0x000fe40000000040 */
[----:B------:R-:W-:Y:S01]  /*776d0*/  PRMT R30, R30, 0x5410, R63 ;  /* 0x000054101e1e7816 */ /* 0x000fe2000000003f */
[----:B------:R-:W-:Y:S01]  /*776e0*/  SHFL.UP PT, R20, R18, 0x2, RZ ;  /* 0x0440000012147989 */ /* 0x000fe200000e00ff */
[----:B------:R-:W-:Y:S02]  /*776f0*/  ISETP.NE.U32.AND P2, PT, R136, RZ, PT ;  /* 0x000000ff8800720c */ /* 0x000fe40003f45070 */
[----:B------:R-:W-:Y:S01]  /*77700*/  PRMT R51, R41, 0x7610, R51 ;  /* 0x0000761029337816 */ /* 0x000fe20000000033 */
[----:B------:R-:W-:Y:S01]  /*77710*/  SHFL.UP PT, R14, R136, 0x2, RZ ;  /* 0x04400000880e7989 */ /* 0x000fe200000e00ff */
[----:B------:R-:W-:-:S02]  /*77720*/  ISETP.NE.AND.EX P2, PT, R137, RZ, PT, P2 ;  /* 0x000000ff8900720c */ /* 0x000fc40003f45320 */
[----:B------:R-:W-:Y:S01]  /*77730*/  PRMT R52, R42, 0x7610, R52 ;  /* 0x000076102a347816 */ /* 0x000fe20000000034 */
[----:B------:R-:W-:Y:S01]  /*77740*/  SHFL.UP PT, R15, R137, 0x2, RZ ;  /* 0x04400000890f7989 */ /* 0x000fe200000e00ff */
        /* <DEDUP_REMOVED lines=15> */
[----:B------:R-:W-:-:S02]  /*77840*/  PRMT R110, R78, 0x7610, R110 ;  /* 0x000076104e6e7816 */ /* 0x000fc4000000006e */
[----:B------:R-:W-:Y:S01]  /*77850*/  PRMT R111, R79, 0x7610, R111 ;  /* 0x000076104f6f7816 */ /* 0x000fe2000000006f */
[----:B------:R2:W-:Y:S01]  /*77860*/  STL.U16 [R1+0x38], R26 ;  /* 0x0000381a01007387 */ /* 0x0005e20000100400 */
[----:B------:R-:W-:Y:S02]  /*77870*/  PRMT R112, R80, 0x7610, R112 ;  /* 0x0000761050707816 */ /* 0x000fe40000000070 */
[----:B------:R-:W-:Y:S01]  /*77880*/  PRMT R113, R81, 0x7610, R113 ;  /* 0x0000761051717816 */ /* 0x000fe20000000071 */
[----:B------:R-:W-:Y:S01]  /*77890*/  SHFL.UP PT, R16, R2, 0x2, RZ ;  /* 0x0440000002107989 */ /* 0x000fe200000e00ff */
[--C-:B0-----:R-:W-:Y:S02]  /*778a0*/  SHF.R.U32.HI R0, RZ, 0x8, R103.reuse ;  /* 0x00000008ff007819 */ /* 0x101fe40000011667 */
[----:B------:R-:W-:Y:S01]  /*778b0*/  PRMT R114, R82, 0x7610, R114 ;  /* 0x0000761052727816 */ /* 0x000fe20000000072 */
[----:B------:R-:W0:Y:S01]  /*778c0*/  SHFL.UP PT, R17, R3, 0x2, RZ ;  /* 0x0440000003117989 */ /* 0x000e2200000e00ff */
[----:B------:R-:W-:-:S02]  /*778d0*/  PRMT R0, R0, 0x7604, R103 ;  /* 0x0000760400007816 */ /* 0x000fc40000000067 */
[----:B--2---:R-:W-:Y:S01]  /*778e0*/  PRMT R26, R50, 0x5410, R61 ;  /* 0x00005410321a7816 */ /* 0x004fe2000000003d */
[----:B------:R-:W-:Y:S01]  /*778f0*/  STL.64 [R1+0x8], R28 ;  /* 0x0000081c01007387 */ /* 0x000fe20000100a00 */
[----:B------:R-:W-:Y:S02]  /*77900*/  PRMT R115, R84, 0x7610, R115 ;  /* 0x0000761054737816 */ /* 0x000fe40000000073 */
[----:B------:R-:W-:Y:S01]  /*77910*/  PRMT R116, R85, 0x7610, R116 ;  /* 0x0000761055747816 */ /* 0x000fe20000000074 */
[----:B------:R-:W-:Y:S01]  /*77920*/  STL.128 [R1+0x20], R24 ;  /* 0x0000201801007387 */ /* 0x000fe20000100c00 */
[----:B------:R-:W-:Y:S02]  /*77930*/  PRMT R117, R86, 0x7610, R117 ;  /* 0x0000761056757816 */ /* 0x000fe40000000075 */
[----:B------:R-:W-:Y:S01]  /*77940*/  PRMT R118, R87, 0x7610, R118 ;  /* 0x0000761057767816 */ /* 0x000fe20000000076 */
[----:B------:R-:W-:Y:S01]  /*77950*/  STL.64 [R1+0x30], R30 ;  /* 0x0000301e01007387 */ /* 0x000fe20000100a00 */
[----:B------:R-:W-:-:S02]  /*77960*/  PRMT R119, R88, 0x7610, R119 ;  /* 0x0000761058777816 */ /* 0x000fc40000000077 */
[----:B------:R-:W-:Y:S01]  /*77970*/  PRMT R120, R89, 0x7610, R120 ;  /* 0x0000761059787816 */ /* 0x000fe20000000078 */
[----:B------:R-:W-:Y:S01]  /*77980*/  STL.128 [R1+0x70], R8 ;  /* 0x0000700801007387 */ /* 0x000fe20000100c00 */
[----:B------:R-:W-:Y:S02]  /*77990*/  PRMT R121, R90, 0x7610, R121 ;  /* 0x000076105a797816 */ /* 0x000fe40000000079 */
[----:B------:R-:W-:Y:S01]  /*779a0*/  PRMT R122, R91, 0x7610, R122 ;  /* 0x000076105b7a7816 */ /* 0x000fe2000000007a */
[----:B------:R-:W-:Y:S01]  /*779b0*/  STL.64 [R1+0x48], R14 ;  /* 0x0000480e01007387 */ /* 0x000fe20000100a00 */
[----:B------:R-:W-:Y:S02]  /*779c0*/  PRMT R123, R92, 0x7610, R123 ;  /* 0x000076105c7b7816 */ /* 0x000fe4000000007b */
[----:B------:R-:W-:Y:S01]  /*779d0*/  PRMT R124, R93, 0x7610, R124 ;  /* 0x000076105d7c7816 */ /* 0x000fe2000000007c */
[----:B------:R-:W-:Y:S01]  /*779e0*/  STL [R1+0x84], R20 ;  /* 0x0000841401007387 */ /* 0x000fe20000100800 */
[----:B------:R-:W-:-:S02]  /*779f0*/  PRMT R125, R94, 0x7610, R125 ;  /* 0x000076105e7d7816 */ /* 0x000fc4000000007d */
[----:B------:R-:W-:Y:S01]  /*77a00*/  PRMT R126, R95, 0x7610, R126 ;  /* 0x000076105f7e7816 */ /* 0x000fe2000000007e */
[----:B-1----:R-:W-:Y:S01]  /*77a10*/  STL.128 [R1+0x60], R4 ;  /* 0x0000600401007387 */ /* 0x002fe20000100c00 */
[----:B------:R-:W-:Y:S02]  /*77a20*/  PRMT R127, R96, 0x7610, R127 ;  /* 0x00007610607f7816 */ /* 0x000fe4000000007f */
[----:B------:R-:W-:Y:S01]  /*77a30*/  PRMT R128, R97, 0x7610, R128 ;  /* 0x0000761061807816 */ /* 0x000fe20000000080 */
[----:B------:R1:W-:Y:S01]  /*77a40*/  STL.U16 [R1+0x80], R0 ;  /* 0x0000800001007387 */ /* 0x0003e20000100400 */
[----:B------:R-:W-:Y:S02]  /*77a50*/  PRMT R129, R98, 0x7610, R129 ;  /* 0x0000761062817816 */ /* 0x000fe40000000081 */
[----:B------:R-:W-:Y:S01]  /*77a60*/  PRMT R130, R99, 0x7610, R130 ;  /* 0x0000761063827816 */ /* 0x000fe20000000082 */
[----:B0-----:R0:W-:Y:S01]  /*77a70*/  STL.64 [R1+0x88], R16 ;  /* 0x0000881001007387 */ /* 0x0011e20000100a00 */
[----:B------:R-:W-:-:S02]  /*77a80*/  PRMT R131, R100, 0x7610, R131 ;  /* 0x0000761064837816 */ /* 0x000fc40000000083 */
[----:B------:R-:W-:Y:S02]  /*77a90*/  PRMT R132, R101, 0x7610, R132 ;  /* 0x0000761065847816 */ /* 0x000fe40000000084 */
[----:B------:R-:W-:Y:S01]  /*77aa0*/  PRMT R133, R74, 0x7610, R133 ;  /* 0x000076104a857816 */ /* 0x000fe20000000085 */
[----:B-1----:R-:W-:Y:S01]  /*77ab0*/  IMAD.MOV.U32 R0, RZ, RZ, R18 ;  /* 0x000000ffff007224 */ /* 0x002fe200078e0012 */
[----:B------:R-:W-:Y:S01]  /*77ac0*/  PRMT R59, R68, 0x7610, R59 ;  /* 0x00007610443b7816 */ /* 0x000fe2000000003b */
[----:B------:R-:W-:Y:S01]  /*77ad0*/  IMAD.MOV.U32 R4, RZ, RZ, R16 ;  /* 0x000000ffff047224 */ /* 0x000fe200078e0010 */
[----:B------:R-:W-:Y:S01]  /*77ae0*/  PRMT R60, R33, 0x7610, R60 ;  /* 0x00007610213c7816 */ /* 0x000fe2000000003c */
[----:B------:R-:W-:Y:S01]  /*77af0*/  IMAD.MOV.U32 R5, RZ, RZ, R17 ;  /* 0x000000ffff057224 */ /* 0x000fe200078e0011 */
        /* <DEDUP_REMOVED lines=22> */
.L_x_1007:
[----:B0-----:R-:W-:-:S06]  /*77c60*/  IMAD.IADD R0, R1, 0x1, R6 ;  /* 0x0000000101007824 */ /* 0x001fcc00078e0206 */
[----:B------:R-:W2:Y:S01]  /*77c70*/  LDL.U8 R0, [R0+0x118] ;  /* 0x0001180000007983 */ /* 0x000ea20000100000 */
[----:B------:R-:W-:Y:S02]  /*77c80*/  IMAD.MOV.U32 R4, RZ, RZ, R6 ;  /* 0x000000ffff047224 */ /* 0x000fe400078e0006 */
[----:B------:R-:W-:Y:S01]  /*77c90*/  VIADD R6, R6, 0x1 ;  /* 0x0000000106067836 */ /* 0x000fe20000000000 */
[----:B--2---:R-:W-:-:S13]  /*77ca0*/  ISETP.NE.AND P2, PT, R0, RZ, PT ;  /* 0x000000ff0000720c */ /* 0x004fda0003f45270 */
[----:B------:R-:W-:Y:S05]  /*77cb0*/  @P2 BRA `(.L_x_1007) ;  /* 0xfffffffc00e82947 */ /* 0x000fea000383ffff */
[----:B------:R-:W-:Y:S05]  /*77cc0*/  BSYNC.RECONVERGENT B1 ;  /* 0x0000000000017941 */ /* 0x000fea0003800200 */
.L_x_1006:
[----:B------:R-:W-:Y:S01]  /*77cd0*/  LOP3.LUT P2, RZ, R12, 0xff, RZ, 0xc0, !PT ;  /* 0x000000ff0cff7812 */ /* 0x000fe2000784c0ff */
[----:B------:R-:W-:Y:S01]  /*77ce0*/  BSSY.RECONVERGENT B1, `(.L_x_1008) ;  /* 0x000000f000017945 */ /* 0x000fe20003800200 */
[----:B------:R-:W-:-:S11]  /*77cf0*/  IMAD.MOV.U32 R0, RZ, RZ, R4 ;  /* 0x000000ffff007224 */ /* 0x000fd600078e0004 */
[----:B------:R-:W-:Y:S05]  /*77d00*/  @!P2 BRA `(.L_x_1009) ;  /* 0x000000000030a947 */ /* 0x000fea0003800000 */
[----:B------:R-:W-:Y:S01]  /*77d10*/  BSSY.RECONVERGENT B2, `(.L_x_1010) ;  /* 0x000000a000027945 */ /* 0x000fe20003800200 */
[----:B------:R-:W-:-:S07]  /*77d20*/  IMAD.MOV.U32 R0, RZ, RZ, RZ ;  /* 0x000000ffff007224 */ /* 0x000fce00078e00ff */
.L_x_1011:
        /* <DEDUP_REMOVED lines=9> */
.L_x_1010:
[----:B------:R-:W-:-:S07]  /*77dc0*/  IMAD.MOV.U32 R0, RZ, RZ, R5 ;  /* 0x000000ffff007224 */ /* 0x000fce00078e0005 */
.L_x_1009:
[----:B------:R-:W-:Y:S05]  /*77dd0*/  BSYNC.RECONVERGENT B1 ;  /* 0x0000000000017941 */ /* 0x000fea0003800200 */
.L_x_1008:
[----:B------:R-:W-:Y:S01]  /*77de0*/  IMAD.IADD R4, R1, 0x1, R0 ;  /* 0x0000000101047824 */ /* 0x000fe200078e0200 */
[----:B------:R-:W-:Y:S01]  /*77df0*/  BSSY.RECONVERGENT B1, `(.L_x_1012) ;  /* 0x0000009000017945 */ /* 0x000fe20003800200 */
[----:B------:R-:W-:-:S03]  /*77e00*/  IMAD.MOV.U32 R0, RZ, RZ, RZ ;  /* 0x000000ffff007224 */ /* 0x000fc600078e00ff */
[----:B------:R0:W-:Y:S04]  /*77e10*/  STL.U8 [R4+0x118], RZ ;  /* 0x000118ff04007387 */ /* 0x0001e80000100000 */
.L_x_1013:
[----:B------:R-:W-:-:S05]  /*77e20*/  IMAD.IADD R5, R1, 0x1, R0 ;  /* 0x0000000101057824 */ /* 0x000fca00078e0200 */
[----:B0-----:R-:W2:Y:S02]  /*77e30*/  LDL.U8 R4, [R5+0x118] ;  /* 0x0001180005047983 */ /* 0x001ea40000100000 */
[----:B--2---:R-:W-:Y:S01]  /*77e40*/  ISETP.NE.AND P2, PT, R4, RZ, PT ;  /* 0x000000ff0400720c */ /* 0x004fe20003f45270 */
[----:B------:R-:W-:Y:S02]  /*77e50*/  IMAD.MOV.U32 R4, RZ, RZ, R0 ;  /* 0x000000ffff047224 */ /* 0x000fe400078e0000 */
[----:B------:R-:W-:-:S10]  /*77e60*/  VIADD R0, R0, 0x1 ;  /* 0x0000000100007836 */ /* 0x000fd40000000000 */
[----:B------:R-:W-:Y:S05]  /*77e70*/  @P2 BRA `(.L_x_1013) ;  /* 0xfffffffc00e82947 */ /* 0x000fea000383ffff */
[----:B------:R-:W-:Y:S05]  /*77e80*/  BSYNC.RECONVERGENT B1 ;  /* 0x0000000000017941 */ /* 0x000fea0003800200 */
.L_x_1012:
[----:B------:R-:W-:Y:S01]  /*77e90*/  LOP3.LUT P2, RZ, R41, 0xff, RZ, 0xc0, !PT ;  /* 0x000000ff29ff7812 */ /* 0x000fe2000784c0ff */
[----:B------:R-:W-:Y:S01]  /*77ea0*/  BSSY.RECONVERGENT B1, `(.L_x_1014) ;  /* 0x0000010000017945 */ /* 0x000fe20003800200 */
[----:B------:R-:W-:-:S11]  /*77eb0*/  IMAD.MOV.U32 R0, RZ, RZ, R4 ;  /* 0x000000ffff007224 */ /* 0x000fd600078e0004 */
[----:B------:R-:W-:Y:S05]  /*77ec0*/  @!P2 BRA `(.L_x_1015) ;  /* 0x000000000034a947 */ /* 0x000fea0003800000 */
[----:B------:R-:W-:Y:S01]  /*77ed0*/  BSSY.RECONVERGENT B2, `(.L_x_1016) ;  /* 0x000000b000027945 */ /* 0x000fe20003800200 */
[----:B------:R-:W-:Y:S01]  /*77ee0*/  IMAD.MOV.U32 R0, RZ, RZ, RZ ;  /* 0x000000ffff007224 */ /* 0x000fe200078e00ff */
[----:B------:R-:W-:-:S07]  /*77ef0*/  PRMT R5, R41, 0x7610, R5 ;  /* 0x0000761029057816 */ /* 0x000fce0000000005 */
.L_x_1017:
        /* <DEDUP_REMOVED lines=9> */
.L_x_1016:
[----:B------:R-:W-:-:S07]  /*77f90*/  IMAD.MOV.U32 R0, RZ, RZ, R6 ;  /* 0x000000ffff007224 */ /* 0x000fce00078e0006 */
.L_x_1015:
[----:B------:R-:W-:Y:S05]  /*77fa0*/  BSYNC.RECONVERGENT B1 ;  /* 0x0000000000017941 */ /* 0x000fea0003800200 */
.L_x_1014:
        /* <DEDUP_REMOVED lines=71> */
.L_x_1005:
[----:B------:R-:W-:Y:S05]  /*78420*/  BSYNC.RECONVERGENT B0 ;  /* 0x0000000000007941 */ /* 0x000fea0003800200 */
.L_x_1004:
        /* <DEDUP_REMOVED lines=61> */
.L_x_1019:
[----:B------:R-:W-:Y:S05]  /*78800*/  BSYNC.RECONVERGENT B0 ;  /* 0x0000000000007941 */ /* 0x000fea0003800200 */
.L_x_1018:
        /* <DEDUP_REMOVED lines=27> */
[----:B------:R-:W-:Y:S01]  /*789c0*/  PRMT R21, R10, 0x3340, R9 ;  /* 0x000033400a157816 */ /* 0x000fe20000000009 */
[----:B------:R-:W-:Y:S01]  /*789d0*/  IMAD.U32 R9, R37, 0x10000, RZ ;  /* 0x0001000025097824 */ /* 0x000fe200078e00ff */
[----:B------:R-:W-:Y:S01]  /*789e0*/  PRMT R20, R12, 0x3340, R11 ;  /* 0x000033400c147816 */ /* 0x000fe2000000000b */
[----:B------:R-:W-:Y:S01]  /*789f0*/  IMAD.U32 R11, R4, 0x10000, RZ ;  /* 0x00010000040b7824 */ /* 0x000fe200078e00ff */
[C---:B------:R-:W-:Y:S01]  /*78a00*/  PRMT R22, R3.reuse, 0x3340, R22 ;  /* 0x0000334003167816 */ /* 0x040fe20000000016 */
        /* <DEDUP_REMOVED lines=32> */
[C---:B------:R-:W-:Y:S01]  /*78c10*/  PRMT R33, R26.reuse, 0x3340, R33 ;  /* 0x000033401a217816 */ /* 0x040fe20000000021 */
[----:B------:R-:W-:Y:S01]  /*78c20*/  IMAD.U32 R38, R3, 0x10000, RZ ;  /* 0x0001000003267824 */ /* 0x000fe200078e00ff */
[----:B------:R-:W-:Y:S01]  /*78c30*/  LOP3.LUT R30, R15, 0xff, RZ, 0xc0, !PT ;  /* 0x000000ff0f1e7812 */ /* 0x000fe200078ec0ff */
        /* <DEDUP_REMOVED lines=9> */
[----:B------:R-:W-:Y:S02]  /*78cd0*/  PRMT R14, R119, 0x7604, R14 ;  /* 0x00007604770e7816 */ /* 0x000fe4000000000e */
[----:B------:R-:W-:-:S02]  /*78ce0*/  PRMT R34, R127, 0x7604, R34 ;  /* 0x000076047f227816 */ /* 0x000fc40000000022 */
[----:B------:R-:W-:Y:S01]  /*78cf0*/  LOP3.LUT R31, R26, 0xff0000, RZ, 0xc0, !PT ;  /* 0x00ff00001a1f7812 */ /* 0x000fe200078ec0ff */
[----:B------:R-:W-:Y:S01]  /*78d00*/  IMAD.IADD R41, R14, 0x1, R15 ;  /* 0x000000010e297824 */ /* 0x000fe200078e020f */
[----:B------:R-:W-:Y:S02]  /*78d10*/  PRMT R30, R123, 0x7604, R30 ;  /* 0x000076047b1e7816 */ /* 0x000fe4000000001e */
[----:B------:R-:W-:Y:S02]  /*78d20*/  LOP3.LUT R27, R18, 0xff0000, RZ, 0xc0, !PT ;  /* 0x00ff0000121b7812 */ /* 0x000fe400078ec0ff */
        /* <DEDUP_REMOVED lines=34> */
[----:B------:R-:W-:Y:S02]  /*78f50*/  LOP3.LUT R5, R117, 0xffff, RZ, 0xc0, !PT ;  /* 0x0000ffff75057812 */ /* 0x000fe400078ec0ff */
        /* <DEDUP_REMOVED lines=9> */
[----:B------:R-:W-:Y:S01]  /*78ff0*/  IMAD.IADD R45, R45, 0x1, R42 ;  /* 0x000000012d2d7824 */ /* 0x000fe200078e022a */
[----:B------:R-:W-:-:S02]  /*79000*/  LOP3.LUT R6, R109, 0xffff, RZ, 0xc0, !PT ;  /* 0x0000ffff6d067812 */ /* 0x000fc400078ec0ff */
[----:B------:R-:W-:Y:S01]  /*79010*/  PRMT R39, R2, 0x3340, R5 ;  /* 0x0000334002277816 */ /* 0x000fe20000000005 */
[----:B------:R-:W-:Y:S01]  /*79020*/  IMAD R68, R4, 0x1000000, R41 ;  /* 0x0100000004447824 */ /* 0x000fe200078e0229 */
[----:B------:R-:W-:Y:S01]  /*79030*/  LOP3.LUT R5, R125, 0xffff, RZ, 0xc0, !PT ;  /* 0x0000ffff7d057812 */ /* 0x000fe200078ec0ff */
[----:B------:R-:W-:Y:S01]  /*79040*/  IMAD R48, R6, 0x1000000, R12 ;  /* 0x0100000006307824 */ /* 0x000fe200078e020c */
[----:B------:R-:W-:Y:S02]  /*79050*/  PRMT R42, R9, 0x3340, R4 ;  /* 0x00003340092a7816 */ /* 0x000fe40000000004 */
[----:B------:R-:W-:Y:S02]  /*79060*/  LOP3.LUT R2, R129, 0xffff, RZ, 0xc0, !PT ;  /* 0x0000ffff81027812 */ /* 0x000fe400078ec0ff */
        /* <DEDUP_REMOVED lines=21> */
[----:B------:R-:W-:Y:S01]  /*791c0*/  PRMT R21, R21, 0x5410, R34 ;  /* 0x0000541015157816 */ /* 0x000fe20000000022 */
[----:B------:R-:W-:Y:S01]  /*791d0*/  SHFL.UP PT, R12, R44, 0x4, RZ ;  /* 0x048000002c0c7989 */ /* 0x000fe200000e00ff */
[----:B------:R-:W-:-:S02]  /*791e0*/  PRMT R20, R20, 0x5410, R37 ;  /* 0x0000541014147816 */ /* 0x000fc40000000025 */
[----:B------:R-:W-:Y:S01]  /*791f0*/  PRMT R23, R23, 0x5410, R42 ;  /* 0x0000541017177816 */ /* 0x000fe2000000002a */
[----:B------:R0:W1:Y:S01]  /*79200*/  SHFL.UP PT, R14, R48, 0x4, RZ ;  /* 0x04800000300e7989 */ /* 0x00006200000e00ff */
[----:B------:R-:W-:Y:S02]  /*79210*/  PRMT R22, R22, 0x5410, R39 ;  /* 0x0000541016167816 */ /* 0x000fe40000000027 */
[----:B------:R-:W-:Y:S01]  /*79220*/  PRMT R36, R26, 0x3340, R5 ;  /* 0x000033401a247816 */ /* 0x000fe20000000005 */
[----:B------:R-:W-:Y:S01]  /*79230*/  SHFL.UP PT, R9, R9, 0x4, RZ ;  /* 0x0480000009097989 */ /* 0x000fe200000e00ff */
[----:B------:R-:W-:Y:S02]  /*79240*/  PRMT R26, R105, 0x7604, R104 ;  /* 0x00007604691a7816 */ /* 0x000fe40000000068 */
[----:B------:R-:W-:Y:S01]  /*79250*/  PRMT R29, R29, 0x5410, R18 ;  /* 0x000054101d1d7816 */ /* 0x000fe20000000012 */
[----:B------:R-:W-:Y:S01]  /*79260*/  STL.128 [R1+0x10], R20 ;  /* 0x0000101401007387 */ /* 0x000fe20000100c00 */
        /* <DEDUP_REMOVED lines=9> */
[----:B------:R-:W-:-:S02]  /*79300*/  ISETP.NE.U32.AND P2, PT, R134, RZ, PT ;  /* 0x000000ff8600720c */ /* 0x000fc40003f45070 */
[----:B0-----:R-:W-:Y:S01]  /*79310*/  PRMT R48, R53, 0x7610, R48 ;  /* 0x0000761035307816 */ /* 0x001fe20000000030 */
[----:B-1----:R-:W-:Y:S01]  /*79320*/  STL.128 [R1+0x50], R12 ;  /* 0x0000500c01007387 */ /* 0x002fe20000100c00 */
[----:B------:R-:W-:Y:S02]  /*79330*/  ISETP.NE.AND.EX P2, PT, R135, RZ, PT, P2 ;  /* 0x000000ff8700720c */ /* 0x000fe40003f45320 */
[----:B------:R-:W-:Y:S01]  /*79340*/  PRMT R47, R54, 0x7610, R47 ;  /* 0x00007610362f7816 */ /* 0x000fe2000000002f */
[----:B------:R-:W-:Y:S01]  /*79350*/  SHFL.UP PT, R14, R134, 0x4, RZ ;  /* 0x04800000860e7989 */ /* 0x000fe200000e00ff */
[----:B------:R-:W-:Y:S02]  /*79360*/  PRMT R46, R55, 0x7610, R46 ;  /* 0x00007610372e7816 */ /* 0x000fe4000000002e */
[----:B------:R-:W-:Y:S01]  /*79370*/  PRMT R44, R57, 0x7610, R44 ;  /* 0x00007610392c7816 */ /* 0x000fe2000000002c */
[----:B------:R-:W-:Y:S01]  /*79380*/  SHFL.UP PT, R15, R135, 0x4, RZ ;  /* 0x04800000870f7989 */ /* 0x000fe200000e00ff */
[----:B------:R-:W-:-:S02]  /*79390*/  PRMT R43, R58, 0x7610, R43 ;  /* 0x000076103a2b7816 */ /* 0x000fc4000000002b */
[----:B------:R-:W-:Y:S01]  /*793a0*/  PRMT R101, R106, 0x7610, R101 ;  /* 0x000076106a657816 */ /* 0x000fe20000000065 */
[----:B------:R-:W0:Y:S01]  /*793b0*/  SHFL.UP PT, R45, R3, 0x4, RZ ;  /* 0x04800000032d7989 */ /* 0x000e2200000e00ff */
[----:B------:R-:W-:Y:S02]  /*793c0*/  PRMT R100, R107, 0x7610, R100 ;  /* 0x000076106b647816 */ /* 0x000fe40000000064 */
[----:B------:R-:W-:Y:S01]  /*793d0*/  PRMT R99, R108, 0x7610, R99 ;  /* 0x000076106c637816 */ /* 0x000fe20000000063 */
[----:B------:R1:W-:Y:S01]  /*793e0*/  SHFL.UP PT, R4, R49, 0x4, RZ ;  /* 0x0480000031047989 */ /* 0x0003e200000e00ff */
[----:B------:R-:W-:Y:S02]  /*793f0*/  PRMT R98, R109, 0x7610, R98 ;  /* 0x000076106d627816 */ /* 0x000fe40000000062 */
[----:B------:R-:W-:Y:S01]  /*79400*/  PRMT R97, R110, 0x7610, R97 ;  /* 0x000076106e617816 */ /* 0x000fe20000000061 */
[----:B------:R2:W-:Y:S01]  /*79410*/  SHFL.UP PT, R5, R68, 0x4, RZ ;  /* 0x0480000044057989 */ /* 0x0005e200000e00ff */
[----:B------:R-:W-:-:S02]  /*79420*/  PRMT R96, R111, 0x7610, R96 ;  /* 0x000076106f607816 */ /* 0x000fc40000000060 */
[----:B------:R-:W-:Y:S01]  /*79430*/  PRMT R95, R112, 0x7610, R95 ;  /* 0x00007610705f7816 */ /* 0x000fe2000000005f */
[----:B------:R-:W3:Y:S01]  /*79440*/  SHFL.UP PT, R7, R7, 0x4, RZ ;  /* 0x0480000007077989 */ /* 0x000ee200000e00ff */
[----:B-1----:R-:W-:Y:S02]  /*79450*/  PRMT R49, R52, 0x7610, R49 ;  /* 0x0000761034317816 */ /* 0x002fe40000000031 */
[----:B------:R-:W-:Y:S01]  /*79460*/  PRMT R94, R113, 0x7610, R94 ;  /* 0x00007610715e7816 */ /* 0x000fe2000000005e */
[----:B------:R1:W-:Y:S01]  /*79470*/  STL.U16 [R1+0x38], R26 ;  /* 0x0000381a01007387 */ /* 0x0003e20000100400 */
[----:B--2---:R-:W-:Y:S02]  /*79480*/  PRMT R68, R51, 0x7610, R68 ;  /* 0x0000761033447816 */ /* 0x004fe40000000044 */
[----:B------:R-:W-:Y:S01]  /*79490*/  PRMT R93, R114, 0x7610, R93 ;  /* 0x00007610725d7816 */ /* 0x000fe2000000005d */
[----:B------:R-:W-:Y:S01]  /*794a0*/  SHFL.UP PT, R2, R16, 0x4, RZ ;  /* 0x0480000010027989 */ /* 0x000fe200000e00ff */
[----:B------:R-:W-:-:S02]  /*794b0*/  PRMT R92, R115, 0x7610, R92 ;  /* 0x00007610735c7816 */ /* 0x000fc4000000005c */
[----:B------:R-:W-:Y:S01]  /*794c0*/  PRMT R91, R116, 0x7610, R91 ;  /* 0x00007610745b7816 */ /* 0x000fe2000000005b */
[----:B------:R-:W2:Y:S01]  /*794d0*/  SHFL.UP PT, R3, R17, 0x4, RZ ;  /* 0x0480000011037989 */ /* 0x000ea200000e00ff */
[--C-:B0-----:R-:W-:Y:S02]  /*794e0*/  SHF.R.U32.HI R18, RZ, 0x8, R45.reuse ;  /* 0x00000008ff127819 */ /* 0x101fe4000001162d */
[----:B-1----:R-:W-:Y:S01]  /*794f0*/  PRMT R26, R33, 0x5410, R38 ;  /* 0x00005410211a7816 */ /* 0x002fe20000000026 */
[----:B------:R-:W-:Y:S01]  /*79500*/  STL.64 [R1+0x8], R28 ;  /* 0x0000081c01007387 */ /* 0x000fe20000100a00 */
[--C-:B------:R-:W-:Y:S02]  /*79510*/  PRMT R18, R18, 0x7604, R45.reuse ;  /* 0x0000760412127816 */ /* 0x100fe4000000002d */
[----:B------:R-:W-:Y:S01]  /*79520*/  PRMT R45, R56, 0x7610, R45 ;  /* 0x00007610382d7816 */ /* 0x000fe2000000002d */
[----:B------:R-:W-:Y:S01]  /*79530*/  STL.128 [R1+0x20], R24 ;  /* 0x0000201801007387 */ /* 0x000fe20000100c00 */
        /* <DEDUP_REMOVED lines=14> */
[----:B---3--:R-:W-:Y:S01]  /*79620*/  STL.128 [R1+0x60], R4 ;  /* 0x0000600401007387 */ /* 0x008fe20000100c00 */
[----:B------:R-:W-:Y:S02]  /*79630*/  PRMT R79, R127, 0x7610, R79 ;  /* 0x000076107f4f7816 */ /* 0x000fe4000000004f */
[----:B------:R-:W-:Y:S01]  /*79640*/  PRMT R78, R128, 0x7610, R78 ;  /* 0x00007610804e7816 */ /* 0x000fe2000000004e */
[----:B------:R0:W-:Y:S01]  /*79650*/  STL.U16 [R1+0x80], R18 ;  /* 0x0000801201007387 */ /* 0x0001e20000100400 */
[----:B------:R-:W-:-:S02]  /*79660*/  PRMT R77, R129, 0x7610, R77 ;  /* 0x00007610814d7816 */ /* 0x000fc4000000004d */
[----:B------:R-:W-:Y:S01]  /*79670*/  PRMT R76, R130, 0x7610, R76 ;  /* 0x00007610824c7816 */ /* 0x000fe2000000004c */
[----:B--2---:R1:W-:Y:S01]  /*79680*/  STL.64 [R1+0x88], R2 ;  /* 0x0000880201007387 */ /* 0x0043e20000100a00 */
[----:B------:R-:W-:Y:S02]  /*79690*/  PRMT R75, R131, 0x7610, R75 ;  /* 0x00007610834b7816 */ /* 0x000fe4000000004b */
[----:B------:R-:W-:Y:S02]  /*796a0*/  PRMT R74, R132, 0x7610, R74 ;  /* 0x00007610844a7816 */ /* 0x000fe4000000004a */
[----:B------:R-:W-:Y:S01]  /*796b0*/  PRMT R73, R133, 0x7610, R73 ;  /* 0x0000761085497816 */ /* 0x000fe20000000049 */
[----:B0-----:R-:W-:Y:S01]  /*796c0*/  IMAD.MOV.U32 R18, RZ, RZ, R0 ;  /* 0x000000ffff127224 */ /* 0x001fe200078e0000 */
[----:B------:R-:W-:Y:S01]  /*796d0*/  PRMT R42, R59, 0x7610, R42 ;  /* 0x000076103b2a7816 */ /* 0x000fe2000000002a */
[----:B------:R-:W-:Y:S01]  /*796e0*/  IMAD.MOV.U32 R4, RZ, RZ, R2 ;  /* 0x000000ffff047224 */ /* 0x000fe200078e0002 */
[----:B------:R-:W-:Y:S01]  /*796f0*/  PRMT R41, R60, 0x7610, R41 ;  /* 0x000076103c297816 */ /* 0x000fe20000000029 */
[----:B------:R-:W-:Y:S01]  /*79700*/  IMAD.MOV.U32 R5, RZ, RZ, R3 ;  /* 0x000000ffff057224 */ /* 0x000fe200078e0003 */
        /* <DEDUP_REMOVED lines=22> */
.L_x_1023:
[----:B0-----:R-:W-:-:S06]  /*79870*/  IMAD.IADD R2, R1, 0x1, R6 ;  /* 0x0000000101027824 */ /* 0x001fcc00078e0206 */
[----:B------:R-:W2:Y:S01]  /*79880*/  LDL.U8 R2, [R2+0x118] ;  /* 0x0001180002027983 */ /* 0x000ea20000100000 */
[----:B------:R-:W-:Y:S02]  /*79890*/  IMAD.MOV.U32 R3, RZ, RZ, R6 ;  /* 0x000000ffff037224 */ /* 0x000fe400078e0006 */
[----:B------:R-:W-:Y:S01]  /*798a0*/  VIADD R6, R6, 0x1 ;  /* 0x0000000106067836 */ /* 0x000fe20000000000 */
[----:B--2---:R-:W-:-:S13]  /*798b0*/  ISETP.NE.AND P2, PT, R2, RZ, PT ;  /* 0x000000ff0200720c */ /* 0x004fda0003f45270 */
[----:B------:R-:W-:Y:S05]  /*798c0*/  @P2 BRA `(.L_x_1023) ;  /* 0xfffffffc00e82947 */ /* 0x000fea000383ffff */
[----:B------:R-:W-:Y:S05]  /*798d0*/  BSYNC.RECONVERGENT B1 ;  /* 0x0000000000017941 */ /* 0x000fea0003800200 */
.L_x_1022:
[----:B------:R-:W-:Y:S01]  /*798e0*/  LOP3.LUT P2, RZ, R12, 0xff, RZ, 0xc0, !PT ;  /* 0x000000ff0cff7812 */ /* 0x000fe2000784c0ff */
[----:B------:R-:W-:Y:S01]  /*798f0*/  BSSY.RECONVERGENT B1, `(.L_x_1024) ;  /* 0x000000f000017945 */ /* 0x000fe20003800200 */
[----:B------:R-:W-:-:S11]  /*79900*/  IMAD.MOV.U32 R2, RZ, RZ, R3 ;  /* 0x000000ffff027224 */ /* 0x000fd600078e0003 */
[----:B------:R-:W-:Y:S05]  /*79910*/  @!P2 BRA `(.L_x_1025) ;  /* 0x000000000030a947 */ /* 0x000fea0003800000 */
[----:B------:R-:W-:Y:S01]  /*79920*/  BSSY.RECONVERGENT B2, `(.L_x_1026) ;  /* 0x000000a000027945 */ /* 0x000fe20003800200 */
[----:B------:R-:W-:-:S07]  /*79930*/  IMAD.MOV.U32 R2, RZ, RZ, RZ ;  /* 0x000000ffff027224 */ /* 0x000fce00078e00ff */
.L_x_1027:
        /* <DEDUP_REMOVED lines=9> */
.L_x_1026:
[----:B------:R-:W-:-:S07]  /*799d0*/  IMAD.MOV.U32 R2, RZ, RZ, R4 ;  /* 0x000000ffff027224 */ /* 0x000fce00078e0004 */
.L_x_1025:
[----:B------:R-:W-:Y:S05]  /*799e0*/  BSYNC.RECONVERGENT B1 ;  /* 0x0000000000017941 */ /* 0x000fea0003800200 */
.L_x_1024:
[----:B------:R-:W-:Y:S01]  /*799f0*/  IMAD.IADD R3, R1, 0x1, R2 ;  /* 0x0000000101037824 */ /* 0x000fe200078e0202 */
[----:B------:R-:W-:Y:S01]  /*79a00*/  BSSY.RECONVERGENT B1, `(.L_x_1028) ;  /* 0x0000009000017945 */ /* 0x000fe20003800200 */
[----:B------:R-:W-:-:S03]  /*79a10*/  IMAD.MOV.U32 R2, RZ, RZ, RZ ;  /* 0x000000ffff027224 */ /* 0x000fc600078e00ff */
[----:B------:R0:W-:Y:S04]  /*79a20*/  STL.U8 [R3+0x118], RZ ;  /* 0x000118ff03007387 */ /* 0x0001e80000100000 */
.L_x_1029:
[----:B------:R-:W-:-:S05]  /*79a30*/  IMAD.IADD R4, R1, 0x1, R2 ;  /* 0x0000000101047824 */ /* 0x000fca00078e0202 */
[----:B0-----:R-:W2:Y:S02]  /*79a40*/  LDL.U8 R3, [R4+0x118] ;  /* 0x0001180004037983 */ /* 0x001ea40000100000 */
[----:B--2---:R-:W-:Y:S01]  /*79a50*/  ISETP.NE.AND P2, PT, R3, RZ, PT ;  /* 0x000000ff0300720c */ /* 0x004fe20003f45270 */
[----:B------:R-:W-:Y:S02]  /*79a60*/  IMAD.MOV.U32 R3, RZ, RZ, R2 ;  /* 0x000000ffff037224 */ /* 0x000fe400078e0002 */
[----:B------:R-:W-:-:S10]  /*79a70*/  VIADD R2, R2, 0x1 ;  /* 0x0000000102027836 */ /* 0x000fd40000000000 */
[----:B------:R-:W-:Y:S05]  /*79a80*/  @P2 BRA `(.L_x_1029) ;  /* 0xfffffffc00e82947 */ /* 0x000fea000383ffff */
[----:B------:R-:W-:Y:S05]  /*79a90*/  BSYNC.RECONVERGENT B1 ;  /* 0x0000000000017941 */ /* 0x000fea0003800200 */
.L_x_1028:
[----:B------:R-:W-:Y:S01]  /*79aa0*/  LOP3.LUT P2, RZ, R51, 0xff, RZ, 0xc0, !PT ;  /* 0x000000ff33ff7812 */ /* 0x000fe2000784c0ff */
[----:B------:R-:W-:Y:S01]  /*79ab0*/  BSSY.RECONVERGENT B1, `(.L_x_1030) ;  /* 0x0000010000017945 */ /* 0x000fe20003800200 */
[----:B------:R-:W-:-:S11]  /*79ac0*/  IMAD.MOV.U32 R2, RZ, RZ, R3 ;  /* 0x000000ffff027224 */ /* 0x000fd600078e0003 */
[----:B------:R-:W-:Y:S05]  /*79ad0*/  @!P2 BRA `(.L_x_1031) ;  /* 0x000000000034a947 */ /* 0x000fea0003800000 */
[----:B------:R-:W-:Y:S01]  /*79ae0*/  BSSY.RECONVERGENT B2, `(.L_x_1032) ;  /* 0x000000b000027945 */ /* 0x000fe20003800200 */
[----:B------:R-:W-:Y:S01]  /*79af0*/  IMAD.MOV.U32 R2, RZ, RZ, RZ ;  /* 0x000000ffff027224 */ /* 0x000fe200078e00ff */
[----:B------:R-:W-:-:S07]  /*79b00*/  PRMT R4, R51, 0x7610, R4 ;  /* 0x0000761033047816 */ /* 0x000fce0000000004 */
.L_x_1033:
        /* <DEDUP_REMOVED lines=9> */
.L_x_1032:
[----:B------:R-:W-:-:S07]  /*79ba0*/  IMAD.MOV.U32 R2, RZ, RZ, R5 ;  /* 0x000000ffff027224 */ /* 0x000fce00078e0005 */
.L_x_1031:
[----:B------:R-:W-:Y:S05]  /*79bb0*/  BSYNC.RECONVERGENT B1 ;  /* 0x0000000000017941 */ /* 0x000fea0003800200 */
.L_x_1030:
        /* <DEDUP_REMOVED lines=71> */
.L_x_1021:
[----:B------:R-:W-:Y:S05]  /*7a030*/  BSYNC.RECONVERGENT B0 ;  /* 0x0000000000007941 */ /* 0x000fea0003800200 */
.L_x_1020:
        /* <DEDUP_REMOVED lines=61> */
.L_x_1035:
[----:B------:R-:W-:Y:S05]  /*7a410*/  BSYNC.RECONVERGENT B0 ;  /* 0x0000000000007941 */ /* 0x000fea0003800200 */
.L_x_1034:
[----:B------:R-:W-:Y:S01]  /*7a420*/  LOP3.LUT R51, R48, 0xffff, RZ, 0xc0, !PT ;  /* 0x0000ffff30337812 */ /* 0x000fe200078ec0ff */
[----:B------:R-:W-:Y:S01]  /*7a430*/  IMAD.MOV.U32 R5, RZ, RZ, R137 ;  /* 0x000000ffff057224 */ /* 0x000fe200078e0089 */
[----:B------:R-:W-:Y:S01]  /*7a440*/  LOP3.LUT R7, R68, 0xffff, RZ, 0xc0, !PT ;  /* 0x0000ffff44077812 */ /* 0x000fe200078ec0ff */
[----:B-----5:R-:W-:Y:S01]  /*7a450*/  STL [R1+0x3c], R18 ;  /* 0x00003c1201007387 */ /* 0x020fe20000100800 */
[----:B------:R-:W-:Y:S01]  /*7a460*/  LOP3.LUT R28, R49, 0xffff, RZ, 0xc0, !PT ;  /* 0x0000ffff311c7812 */ /* 0x000fe200078ec0ff */
[----:B------:R-:W-:Y:S01]  /*7a470*/  IMAD.U32 R4, R51, 0x10000, RZ ;  /* 0x0001000033047824 */ /* 0x000fe200078e00ff */
[C---:B------:R-:W-:Y:S01]  /*7a480*/  LOP3.LUT R0, R7.reuse, 0xff, RZ, 0xc0, !PT ;  /* 0x000000ff07007812 */ /* 0x040fe200078ec0ff */
[----:B------:R-:W-:Y:S01]  /*7a490*/  STL.64 [R1+0x40], R2 ;  /* 0x0000400201007387 */ /* 0x000fe20000100a00 */
[----:B------:R-:W-:Y:S01]  /*7a4a0*/  PRMT R28, R7, 0x3340, R28 ;  /* 0x00003340071c7816 */ /* 0x000fe2000000001c */
[----:B------:R-:W-:Y:S01]  /*7a4b0*/  BSSY.RECONVERGENT B0, `(.L_x_1036) ;  /* 0x0000179000007945 */ /* 0x000fe20003800200 */
[----:B------:R-:W-:-:S02]  /*7a4c0*/  PRMT R0, R49, 0x7604, R0 ;  /* 0x0000760431007816 */ /* 0x000fc40000000000 */
[----:B------:R-:W-:Y:S01]  /*7a4d0*/  LOP3.LUT R9, R4, 0xff0000, RZ, 0xc0, !PT ;  /* 0x00ff000004097812 */ /* 0x000fe200078ec0ff */
[----:B------:R-:W-:Y:S01]  /*7a4e0*/  IMAD.MOV.U32 R4, RZ, RZ, R136 ;  /* 0x000000ffff047224 */ /* 0x000fe200078e0088 */
[----:B------:R-:W-:Y:S02]  /*7a4f0*/  LOP3.LUT R8, R45, 0xffff, RZ, 0xc0, !PT ;  /* 0x0000ffff2d087812 */ /* 0x000fe400078ec0ff */
[----:B------:R-:W-:Y:S01]  /*7a500*/  LOP3.LUT R12, R100, 0xffff, RZ, 0xc0, !PT ;  /* 0x0000ffff640c7812 */ /* 0x000fe200078ec0ff */
[----:B------:R-:W-:Y:S01]  /*7a510*/  IMAD.IADD R7, R0, 0x1, R9 ;  /* 0x0000000100077824 */ /* 0x000fe200078e0209 */
[----:B------:R0:W-:Y:S01]  /*7a520*/  STL.64 [R1], R4 ;  /* 0x0000000401007387 */ /* 0x0001e20000100a00 */
[----:B------:R-:W-:Y:S02]  /*7a530*/  LOP3.LUT R9, R46, 0xffff, RZ, 0xc0, !PT ;  /* 0x0000ffff2e097812 */ /* 0x000fe400078ec0ff */
[----:B------:R-:W-:Y:S02]  /*7a540*/  LOP3.LUT R0, R95, 0xffff, RZ, 0xc0, !PT ;  /* 0x0000ffff5f007812 */ /* 0x000fe400078ec0ff */
[----:B------:R-:W-:-:S02]  /*7a550*/  LOP3.LUT R13, R101, 0xffff, RZ, 0xc0, !PT ;  /* 0x0000ffff650d7812 */ /* 0x000fc400078ec0ff */
[----:B------:R-:W-:Y:S02]  /*7a560*/  LOP3.LUT R10, R96, 0xffff, RZ, 0xc0, !PT ;  /* 0x0000ffff600a7812 */ /* 0x000fe400078ec0ff */
[----:B------:R-:W-:Y:S02]  /*7a570*/  LOP3.LUT R11, R97, 0xffff, RZ, 0xc0, !PT ;  /* 0x0000ffff610b7812 */ /* 0x000fe400078ec0ff */
[----:B------:R-:W-:Y:S02]  /*7a580*/  LOP3.LUT R53, R99, 0xffff, RZ, 0xc0, !PT ;  /* 0x0000ffff63357812 */ /* 0x000fe400078ec0ff */
[----:B0-----:R-:W-:Y:S02]  /*7a590*/  LOP3.LUT R4, R91, 0xffff, RZ, 0xc0, !PT ;  /* 0x0000ffff5b047812 */ /* 0x001fe400078ec0ff */
[----:B------:R-:W-:Y:S02]  /*7a5a0*/  LOP3.LUT R6, R44, 0xffff, RZ, 0xc0, !PT ;  /* 0x0000ffff2c067812 */ /* 0x000fe400078ec0ff */
[----:B------:R-:W-:Y:S01]  /*7a5b0*/  LOP3.LUT R22, R92, 0xffff, RZ, 0xc0, !PT ;  /* 0x0000ffff5c167812 */ /* 0x000fe200078ec0ff */
[----:B------:R-:W-:Y:S01]  /*7a5c0*/  IMAD.U32 R14, R4, 0x10000, RZ ;  /* 0x00010000040e7824 */ /* 0x000fe200078e00ff */
[----:B------:R-:W-:-:S02]  /*7a5d0*/  LOP3.LUT R5, R93, 0xffff, RZ, 0xc0, !PT ;  /* 0x0000ffff5d057812 */ /* 0x000fc400078ec0ff */
[----:B------:R-:W-:Y:S02]  /*7a5e0*/  PRMT R29, R9, 0x3340, R8 ;  /* 0x00003340091d7816 */ /* 0x000fe40000000008 */
[----:B------:R-:W-:Y:S01]  /*7a5f0*/  PRMT R20, R13, 0x3340, R12 ;  /* 0x000033400d147816 */ /* 0x000fe2000000000c */
[----:B------:R-:W-:Y:S01]  /*7a600*/  IMAD.U32 R12, R0, 0x10000, RZ ;  /* 0x00010000000c7824 */ /* 0x000fe200078e00ff */
[----:B------:R-:W-:Y:S02]  /*7a610*/  PRMT R21, R11, 0x3340, R10 ;  /* 0x000033400b157816 */ /* 0x000fe4000000000a */
[----:B------:R-:W-:Y:S01]  /*7a620*/  LOP3.LUT R8, R9, 0xff, RZ, 0xc0, !PT ;  /* 0x000000ff09087812 */ /* 0x000fe200078ec0ff */
[----:B------:R-:W-:Y:S01]  /*7a630*/  IMAD.U32 R9, R53, 0x10000, RZ ;  /* 0x0001000035097824 */ /* 0x000fe200078e00ff */
[----:B------:R-:W-:Y:S02]  /*7a640*/  PRMT R22, R5, 0x3340, R22 ;  /* 0x0000334005167816 */ /* 0x000fe40000000016 */
[----:B------:R-:W-:-:S02]  /*7a650*/  LOP3.LUT R11, R11, 0xff, RZ, 0xc0, !PT ;  /* 0x000000ff0b0b7812 */ /* 0x000fc400078ec0ff */
[----:B------:R-:W-:Y:S01]  /*7a660*/  LOP3.LUT R15, R5, 0xff, RZ, 0xc0, !PT ;  /* 0x000000ff050f7812 */ /* 0x000fe200078ec0ff */
[----:B------:R-:W-:Y:S01]  /*7a670*/  IMAD.U32 R5, R6, 0x10000, RZ ;  /* 0x0001000006057824 */ /* 0x000fe200078e00ff */
        /* <DEDUP_REMOVED lines=18> */
[----:B------:R-:W-:Y:S01]  /*7a7a0*/  LOP3.LUT R50, R75, 0xffff, RZ, 0xc0, !PT ;  /* 0x0000ffff4b327812 */ /* 0x000fe200078ec0ff */
[----:B------:R-:W-:Y:S01]  /*7a7b0*/  IMAD.U32 R30, R8, 0x10000, RZ ;  /* 0x00010000081e7824 */ /* 0x000fe200078e00ff */
        /* <DEDUP_REMOVED lines=11> */
[----:B------:R-:W-:Y:S01]  /*7a870*/  LOP3.LUT R52, R17, 0xff, RZ, 0xc0, !PT ;  /* 0x000000ff11347812 */ /* 0x000fe200078ec0ff */
[----:B------:R-:W-:Y:S01]  /*7a880*/  IMAD.U32 R17, R9, 0x10000, RZ ;  /* 0x0001000009117824 */ /* 0x000fe200078e00ff */
[C---:B------:R-:W-:Y:S02]  /*7a890*/  PRMT R25, R26.reuse, 0x3340, R25 ;  /* 0x000033401a197816 */ /* 0x040fe40000000019 */
[----:B------:R-:W-:Y:S02]  /*7a8a0*/  LOP3.LUT R26, R26, 0xff, RZ, 0xc0, !PT ;  /* 0x000000ff1a1a7812 */ /* 0x000fe400078ec0ff */
[C---:B------:R-:W-:Y:S02]  /*7a8b0*/  PRMT R23, R16.reuse, 0x3340, R23 ;  /* 0x0000334010177816 */ /* 0x040fe40000000017 */
[----:B------:R-:W-:Y:S02]  /*7a8c0*/  LOP3.LUT R27, R16, 0xff, RZ, 0xc0, !PT ;  /* 0x000000ff101b7812 */ /* 0x000fe400078ec0ff */
        /* <DEDUP_REMOVED lines=8> */
[----:B------:R-:W-:Y:S01]  /*7a950*/  PRMT R31, R84, 0x7604, R31 ;  /* 0x00007604541f7816 */ /* 0x000fe2000000001f */
[----:B------:R-:W-:Y:S01]  /*7a960*/  IMAD.IADD R26, R52, 0x1, R17 ;  /* 0x00000001341a7824 */ /* 0x000fe200078e0211 */
[----:B------:R-:W-:Y:S01]  /*7a970*/  LOP3.LUT R17, R40, 0xffff, RZ, 0xc0, !PT ;  /* 0x0000ffff28117812 */ /* 0x000fe200078ec0ff */
[----:B------:R-:W-:Y:S01]  /*7a980*/  IMAD.IADD R57, R27, 0x1, R16 ;  /* 0x000000011b397824 */ /* 0x000fe200078e0210 */
[----:B------:R-:W-:Y:S01]  /*7a990*/  LOP3.LUT R30, R37, 0xffff, RZ, 0xc0, !PT ;  /* 0x0000ffff251e7812 */ /* 0x000fe200078ec0ff */
[----:B------:R-:W-:Y:S01]  /*7a9a0*/  IMAD.IADD R56, R31, 0x1, R56 ;  /* 0x000000011f387824 */ /* 0x000fe200078e0238 */
[----:B------:R-:W-:Y:S02]  /*7a9b0*/  LOP3.LUT R55, R38, 0xffff, RZ, 0xc0, !PT ;  /* 0x0000ffff26377812 */ /* 0x000fe400078ec0ff */
[----:B------:R-:W-:Y:S02]  /*7a9c0*/  LOP3.LUT R27, R41, 0xffff, RZ, 0xc0, !PT ;  /* 0x0000ffff291b7812 */ /* 0x000fe400078ec0ff */
[----:B------:R-:W-:-:S02]  /*7a9d0*/  LOP3.LUT R52, R42, 0xffff, RZ, 0xc0, !PT ;  /* 0x0000ffff2a347812 */ /* 0x000fc400078ec0ff */
[C---:B------:R-:W-:Y:S02]  /*7a9e0*/  PRMT R30, R55.reuse, 0x3340, R30 ;  /* 0x00003340371e7816 */ /* 0x040fe4000000001e */
        /* <DEDUP_REMOVED lines=99> */
[----:B------:R1:W-:Y:S01]  /*7b020*/  SHFL.UP PT, R6, R102, 0x8, RZ ;  /* 0x0500000066067989 */ /* 0x0003e200000e00ff */
[----:B------:R-:W-:Y:S02]  /*7b030*/  PRMT R107, R96, 0x7610, R107 ;  /* 0x00007610606b7816 */ /* 0x000fe4000000006b */
[----:B------:R-:W-:Y:S01]  /*7b040*/  PRMT R108, R95, 0x7610, R108 ;  /* 0x000076105f6c7816 */ /* 0x000fe2000000006c */
[----:B------:R-:W2:Y:S01]  /*7b050*/  SHFL.UP PT, R7, R7, 0x8, RZ ;  /* 0x0500000007077989 */ /* 0x000ea200000e00ff */
[----:B------:R-:W-:-:S02]  /*7b060*/  PRMT R109, R94, 0x7610, R109 ;  /* 0x000076105e6d7816 */ /* 0x000fc4000000006d */
[----:B------:R-:W-:Y:S01]  /*7b070*/  PRMT R110, R93, 0x7610, R110 ;  /* 0x000076105d6e7816 */ /* 0x000fe2000000006e */
[----:B------:R3:W-:Y:S01]  /*7b080*/  STL.U16 [R1+0x38], R26 ;  /* 0x0000381a01007387 */ /* 0x0007e20000100400 */
[----:B-1----:R-:W-:Y:S02]  /*7b090*/  PRMT R102, R101, 0x7610, R102 ;  /* 0x0000761065667816 */ /* 0x002fe40000000066 */
[----:B------:R-:W-:Y:S01]  /*7b0a0*/  PRMT R111, R92, 0x7610, R111 ;  /* 0x000076105c6f7816 */ /* 0x000fe2000000006f */
[----:B------:R-:W-:Y:S01]  /*7b0b0*/  SHFL.UP PT, R16, R2, 0x8, RZ ;  /* 0x0500000002107989 */ /* 0x000fe200000e00ff */
[--C-:B0-----:R-:W-:Y:S02]  /*7b0c0*/  SHF.R.U32.HI R0, RZ, 0x8, R103.reuse ;  /* 0x00000008ff007819 */ /* 0x101fe40000011667 */
[----:B------:R-:W-:Y:S01]  /*7b0d0*/  PRMT R112, R91, 0x7610, R112 ;  /* 0x000076105b707816 */ /* 0x000fe20000000070 */
[----:B------:R-:W0:Y:S01]  /*7b0e0*/  SHFL.UP PT, R17, R3, 0x8, RZ ;  /* 0x0500000003117989 */ /* 0x000e2200000e00ff */
[----:B------:R-:W-:-:S02]  /*7b0f0*/  PRMT R0, R0, 0x7604, R103 ;  /* 0x0000760400007816 */ /* 0x000fc40000000067 */
[----:B---3--:R-:W-:Y:S01]  /*7b100*/  PRMT R26, R50, 0x5410, R61 ;  /* 0x00005410321a7816 */ /* 0x008fe2000000003d */
        /* <DEDUP_REMOVED lines=18> */
[----:B--2---:R-:W-:Y:S01]  /*7b230*/  STL.128 [R1+0x60], R4 ;  /* 0x0000600401007387 */ /* 0x004fe20000100c00 */
        /* <DEDUP_REMOVED lines=36> */
.L_x_1039:
[----:B0-----:R-:W-:-:S06]  /*7b480*/  IMAD.IADD R0, R1, 0x1, R6 ;  /* 0x0000000101007824 */ /* 0x001fcc00078e0206 */
[----:B------:R-:W2:Y:S01]  /*7b490*/  LDL.U8 R0, [R0+0x118] ;  /* 0x0001180000007983 */ /* 0x000ea20000100000 */
[----:B------:R-:W-:Y:S02]  /*7b4a0*/  IMAD.MOV.U32 R4, RZ, RZ, R6 ;  /* 0x000000ffff047224 */ /* 0x000fe400078e0006 */
[----:B------:R-:W-:Y:S01]  /*7b4b0*/  VIADD R6, R6, 0x1 ;  /* 0x0000000106067836 */ /* 0x000fe20000000000 */
[----:B--2---:R-:W-:-:S13]  /*7b4c0*/  ISETP.NE.AND P2, PT, R0, RZ, PT ;  /* 0x000000ff0000720c */ /* 0x004fda0003f45270 */
[----:B------:R-:W-:Y:S05]  /*7b4d0*/  @P2 BRA `(.L_x_1039) ;  /* 0xfffffffc00e82947 */ /* 0x000fea000383ffff */
[----:B------:R-:W-:Y:S05]  /*7b4e0*/  BSYNC.RECONVERGENT B1 ;  /* 0x0000000000017941 */ /* 0x000fea0003800200 */
.L_x_1038:
[----:B------:R-:W-:Y:S01]  /*7b4f0*/  LOP3.LUT P2, RZ, R12, 0xff, RZ, 0xc0, !PT ;  /* 0x000000ff0cff7812 */ /* 0x000fe2000784c0ff */
[----:B------:R-:W-:Y:S01]  /*7b500*/  BSSY.RECONVERGENT B1, `(.L_x_1040) ;  /* 0x000000f000017945 */ /* 0x000fe20003800200 */
[----:B------:R-:W-:-:S11]  /*7b510*/  IMAD.MOV.U32 R0, RZ, RZ, R4 ;  /* 0x000000ffff007224 */ /* 0x000fd600078e0004 */
[----:B------:R-:W-:Y:S05]  /*7b520*/  @!P2 BRA `(.L_x_1041) ;  /* 0x000000000030a947 */ /* 0x000fea0003800000 */
[----:B------:R-:W-:Y:S01]  /*7b530*/  BSSY.RECONVERGENT B2, `(.L_x_1042) ;  /* 0x000000a000027945 */ /* 0x000fe20003800200 */
[----:B------:R-:W-:-:S07]  /*7b540*/  IMAD.MOV.U32 R0, RZ, RZ, RZ ;  /* 0x000000ffff007224 */ /* 0x000fce00078e00ff */
.L_x_1043:
        /* <DEDUP_REMOVED lines=9> */
.L_x_1042:
[----:B------:R-:W-:-:S07]  /*7b5e0*/  IMAD.MOV.U32 R0, RZ, RZ, R5 ;  /* 0x000000ffff007224 */ /* 0x000fce00078e0005 */
.L_x_1041:
[----:B------:R-:W-:Y:S05]  /*7b5f0*/  BSYNC.RECONVERGENT B1 ;  /* 0x0000000000017941 */ /* 0x000fea0003800200 */
.L_x_1040:
[----:B------:R-:W-:Y:S01]  /*7b600*/  IMAD.IADD R4, R1, 0x1, R0 ;  /* 0x0000000101047824 */ /* 0x000fe200078e0200 */
[----:B------:R-:W-:Y:S01]  /*7b610*/  BSSY.RECONVERGENT B1, `(.L_x_1044) ;  /* 0x0000009000017945 */ /* 0x000fe20003800200 */
[----:B------:R-:W-:-:S03]  /*7b620*/  IMAD.MOV.U32 R0, RZ, RZ, RZ ;  /* 0x000000ffff007224 */ /* 0x000fc600078e00ff */
[----:B------:R0:W-:Y:S04]  /*7b630*/  STL.U8 [R4+0x118], RZ ;  /* 0x000118ff04007387 */ /* 0x0001e80000100000 */
.L_x_1045:
[----:B------:R-:W-:-:S05]  /*7b640*/  IMAD.IADD R5, R1, 0x1, R0 ;  /* 0x0000000101057824 */ /* 0x000fca00078e0200 */
[----:B0-----:R-:W2:Y:S02]  /*7b650*/  LDL.U8 R4, [R5+0x118] ;  /* 0x0001180005047983 */ /* 0x001ea40000100000 */
[----:B--2---:R-:W-:Y:S01]  /*7b660*/  ISETP.NE.AND P2, PT, R4, RZ, PT ;  /* 0x000000ff0400720c */ /* 0x004fe20003f45270 */
[----:B------:R-:W-:Y:S02]  /*7b670*/  IMAD.MOV.U32 R4, RZ, RZ, R0 ;  /* 0x000000ffff047224 */ /* 0x000fe400078e0000 */
[----:B------:R-:W-:-:S10]  /*7b680*/  VIADD R0, R0, 0x1 ;  /* 0x0000000100007836 */ /* 0x000fd40000000000 */
[----:B------:R-:W-:Y:S05]  /*7b690*/  @P2 BRA `(.L_x_1045) ;  /* 0xfffffffc00e82947 */ /* 0x000fea000383ffff */
[----:B------:R-:W-:Y:S05]  /*7b6a0*/  BSYNC.RECONVERGENT B1 ;  /* 0x0000000000017941 */ /* 0x000fea0003800200 */
.L_x_1044:
[----:B------:R-:W-:Y:S01]  /*7b6b0*/  LOP3.LUT P2, RZ, R68, 0xff, RZ, 0xc0, !PT ;  /* 0x000000ff44ff7812 */ /* 0x000fe2000784c0ff */
[----:B------:R-:W-:Y:S01]  /*7b6c0*/  BSSY.RECONVERGENT B1, `(.L_x_1046) ;  /* 0x0000010000017945 */ /* 0x000fe20003800200 */
[----:B------:R-:W-:-:S11]  /*7b6d0*/  IMAD.MOV.U32 R0, RZ, RZ, R4 ;  /* 0x000000ffff007224 */ /* 0x000fd600078e0004 */
[----:B------:R-:W-:Y:S05]  /*7b6e0*/  @!P2 BRA `(.L_x_1047) ;  /* 0x000000000034a947 */ /* 0x000fea0003800000 */
[----:B------:R-:W-:Y:S01]  /*7b6f0*/  BSSY.RECONVERGENT B2, `(.L_x_1048) ;  /* 0x000000b000027945 */ /* 0x000fe20003800200 */
[----:B------:R-:W-:Y:S01]  /*7b700*/  IMAD.MOV.U32 R0, RZ, RZ, RZ ;  /* 0x000000ffff007224 */ /* 0x000fe200078e00ff */
[----:B------:R-:W-:-:S07]  /*7b710*/  PRMT R5, R68, 0x7610, R5 ;  /* 0x0000761044057816 */ /* 0x000fce0000000005 */
.L_x_1049:
        /* <DEDUP_REMOVED lines=9> */
.L_x_1048:
[----:B------:R-:W-:-:S07]  /*7b7b0*/  IMAD.MOV.U32 R0, RZ, RZ, R6 ;  /* 0x000000ffff007224 */ /* 0x000fce00078e0006 */
.L_x_1047:
[----:B------:R-:W-:Y:S05]  /*7b7c0*/  BSYNC.RECONVERGENT B1 ;  /* 0x0000000000017941 */ /* 0x000fea0003800200 */
.L_x_1046:
        /* <DEDUP_REMOVED lines=71> */
.L_x_1037:
[----:B------:R-:W-:Y:S05]  /*7bc40*/  BSYNC.RECONVERGENT B0 ;  /* 0x0000000000007941 */ /* 0x000fea0003800200 */
.L_x_1036:
        /* <DEDUP_REMOVED lines=61> */
.L_x_1051:
[----:B------:R-:W-:Y:S05]  /*7c020*/  BSYNC.RECONVERGENT B0 ;  /* 0x0000000000007941 */ /* 0x000fea0003800200 */
.L_x_1050:
[----:B------:R-:W-:Y:S01]  /*7c030*/  LOP3.LUT R35, R52, 0xffff, RZ, 0xc0, !PT ;  /* 0x0000ffff34237812 */ /* 0x000fe200078ec0ff */
[----:B-----5:R-:W0:Y:S01]  /*7c040*/  SHFL.UP PT, R76, R0, 0x10, RZ ;  /* 0x06000000004c7989 */ /* 0x020e2200000e00ff */
[----:B------:R-:W-:Y:S01]  /*7c050*/  LOP3.LUT R5, R50, 0xffff, RZ, 0xc0, !PT ;  /* 0x0000ffff32057812 */ /* 0x000fe200078ec0ff */
[----:B------:R-:W-:Y:S01]  /*7c060*/  BSSY.RECONVERGENT B0, `(.L_x_1052) ;  /* 0x000018c000007945 */ /* 0x000fe20003800200 */
[----:B------:R-:W-:Y:S01]  /*7c070*/  LOP3.LUT R28, R51, 0xffff, RZ, 0xc0, !PT ;  /* 0x0000ffff331c7812 */ /* 0x000fe200078ec0ff */
[----:B------:R-:W-:Y:S01]  /*7c080*/  IMAD.U32 R3, R35, 0x10000, RZ ;  /* 0x0001000023037824 */ /* 0x000fe200078e00ff */
[----:B------:R-:W-:Y:S01]  /*7c090*/  LOP3.LUT R2, R5, 0xff, RZ, 0xc0, !PT ;  /* 0x000000ff05027812 */ /* 0x000fe200078ec0ff */
[----:B------:R-:W-:Y:S01]  /*7c0a0*/  STL [R1+0x3c], R0 ;  /* 0x00003c0001007387 */ /* 0x000fe20000100800 */
[----:B------:R-:W-:Y:S02]  /*7c0b0*/  LOP3.LUT R8, R54, 0xffff, RZ, 0xc0, !PT ;  /* 0x0000ffff36087812 */ /* 0x000fe400078ec0ff */
[----:B------:R-:W-:Y:S01]  /*7c0c0*/  PRMT R6, R51, 0x7604, R2 ;  /* 0x0000760433067816 */ /* 0x000fe20000000002 */
[----:B------:R-:W-:Y:S01]  /*7c0d0*/  IMAD.MOV.U32 R2, RZ, RZ, R134 ;  /* 0x000000ffff027224 */ /* 0x000fe200078e0086 */
[----:B------:R-:W-:Y:S01]  /*7c0e0*/  LOP3.LUT R7, R3, 0xff0000, RZ, 0xc0, !PT ;  /* 0x00ff000003077812 */ /* 0x000fe200078ec0ff */
[----:B------:R-:W-:Y:S01]  /*7c0f0*/  IMAD.MOV.U32 R3, RZ, RZ, R135 ;  /* 0x000000ffff037224 */ /* 0x000fe200078e0087 */
[----:B------:R-:W-:Y:S01]  /*7c100*/  LOP3.LUT R9, R107, 0xffff, RZ, 0xc0, !PT ;  /* 0x0000ffff6b097812 */ /* 0x000fe200078ec0ff */
[----:B------:R-:W-:Y:S01]  /*7c110*/  STL.64 [R1+0x40], R16 ;  /* 0x0000401001007387 */ /* 0x000fe20000100a00 */
[----:B------:R-:W-:Y:S01]  /*7c120*/  LOP3.LUT R10, R106, 0xffff, RZ, 0xc0, !PT ;  /* 0x0000ffff6a0a7812 */ /* 0x000fe200078ec0ff */
[----:B------:R-:W-:Y:S01]  /*7c130*/  IMAD.IADD R6, R6, 0x1, R7 ;  /* 0x0000000106067824 */ /* 0x000fe200078e0207 */
[----:B------:R-:W-:Y:S01]  /*7c140*/  LOP3.LUT R7, R55, 0xffff, RZ, 0xc0, !PT ;  /* 0x0000ffff37077812 */ /* 0x000fe200078ec0ff */
[----:B------:R1:W-:Y:S01]  /*7c150*/  STL.64 [R1], R2 ;  /* 0x0000000201007387 */ /* 0x0003e20000100a00 */
[----:B------:R-:W-:-:S02]  /*7c160*/  LOP3.LUT R4, R108, 0xffff, RZ, 0xc0, !PT ;  /* 0x0000ffff6c047812 */ /* 0x000fc400078ec0ff */
[----:B------:R-:W-:Y:S02]  /*7c170*/  LOP3.LUT R37, R104, 0xffff, RZ, 0xc0, !PT ;  /* 0x0000ffff68257812 */ /* 0x000fe400078ec0ff */
[----:B------:R-:W-:Y:S01]  /*7c180*/  LOP3.LUT R11, R103, 0xffff, RZ, 0xc0, !PT ;  /* 0x0000ffff670b7812 */ /* 0x000fe200078ec0ff */
[----:B0-----:R-:W-:Y:S01]  /*7c190*/  STL [R1+0x84], R76 ;  /* 0x0000844c01007387 */ /* 0x001fe20000100800 */
[----:B------:R-:W-:Y:S02]  /*7c1a0*/  LOP3.LUT R12, R102, 0xffff, RZ, 0xc0, !PT ;  /* 0x0000ffff660c7812 */ /* 0x000fe400078ec0ff */
[----:B------:R-:W-:Y:S02]  /*7c1b0*/  PRMT R28, R5, 0x3340, R28 ;  /* 0x00003340051c7816 */ /* 0x000fe4000000001c */
[----:B------:R-:W-:Y:S02]  /*7c1c0*/  LOP3.LUT R5, R56, 0xffff, RZ, 0xc0, !PT ;  /* 0x0000ffff38057812 */ /* 0x000fe400078ec0ff */
[----:B-1----:R-:W-:-:S02]  /*7c1d0*/  LOP3.LUT R2, R112, 0xffff, RZ, 0xc0, !PT ;  /* 0x0000ffff70027812 */ /* 0x002fc400078ec0ff */
[----:B------:R-:W-:Y:S02]  /*7c1e0*/  LOP3.LUT R3, R110, 0xffff, RZ, 0xc0, !PT ;  /* 0x0000ffff6e037812 */ /* 0x000fe400078ec0ff */
[----:B------:R-:W-:Y:S02]  /*7c1f0*/  LOP3.LUT R22, R111, 0xffff, RZ, 0xc0, !PT ;  /* 0x0000ffff6f167812 */ /* 0x000fe400078ec0ff */
[----:B------:R-:W-:Y:S01]  /*7c200*/  PRMT R29, R8, 0x3340, R7 ;  /* 0x00003340081d7816 */ /* 0x000fe20000000007 */
[----:B------:R-:W-:Y:S01]  /*7c210*/  IMAD.U32 R7, R37, 0x10000, RZ ;  /* 0x0001000025077824 */ /* 0x000fe200078e00ff */
[----:B------:R-:W-:Y:S01]  /*7c220*/  PRMT R21, R10, 0x3340, R9 ;  /* 0x000033400a157816 */ /* 0x000fe20000000009 */
[----:B------:R-:W-:Y:S01]  /*7c230*/  IMAD.U32 R9, R4, 0x10000, RZ ;  /* 0x0001000004097824 */ /* 0x000fe200078e00ff */
[----:B------:R-:W-:Y:S01]  /*7c240*/  PRMT R20, R12, 0x3340, R11 ;  /* 0x000033400c147816 */ /* 0x000fe2000000000b */
[----:B------:R-:W-:Y:S01]  /*7c250*/  IMAD.U32 R11, R2, 0x10000, RZ ;  /* 0x00010000020b7824 */ /* 0x000fe200078e00ff */
[----:B------:R-:W-:-:S02]  /*7c260*/  LOP3.LUT R12, R12, 0xff, RZ, 0xc0, !PT ;  /* 0x000000ff0c0c7812 */ /* 0x000fc400078ec0ff */
[----:B------:R-:W-:Y:S02]  /*7c270*/  LOP3.LUT R10, R10, 0xff, RZ, 0xc0, !PT ;  /* 0x000000ff0a0a7812 */ /* 0x000fe400078ec0ff */
[C---:B------:R-:W-:Y:S02]  /*7c280*/  LOP3.LUT R14, R3.reuse, 0xff, RZ, 0xc0, !PT ;  /* 0x000000ff030e7812 */ /* 0x040fe400078ec0ff */
[----:B------:R-:W-:Y:S01]  /*7c290*/  PRMT R22, R3, 0x3340, R22 ;  /* 0x0000334003167816 */ /* 0x000fe20000000016 */
[----:B------:R-:W-:Y:S01]  /*7c2a0*/  IMAD.U32 R3, R5, 0x10000, RZ ;  /* 0x0001000005037824 */ /* 0x000fe200078e00ff */
        /* <DEDUP_REMOVED lines=23> */
[C---:B------:R-:W-:Y:S02]  /*7c420*/  PRMT R33, R26.reuse, 0x3340, R33 ;  /* 0x000033401a217816 */ /* 0x040fe40000000021 */
[----:B------:R-:W-:Y:S01]  /*7c430*/  LOP3.LUT R36, R26, 0xff, RZ, 0xc0, !PT ;  /* 0x000000ff1a247812 */ /* 0x000fe200078ec0ff */
[----:B------:R-:W-:Y:S01]  /*7c440*/  IMAD.U32 R26, R7, 0x10000, RZ ;  /* 0x00010000071a7824 */ /* 0x000fe200078e00ff */
[----:B------:R-:W-:Y:S01]  /*7c450*/  LOP3.LUT R25, R123, 0xffff, RZ, 0xc0, !PT ;  /* 0x0000ffff7b197812 */ /* 0x000fe200078ec0ff */
[----:B------:R-:W-:Y:S01]  /*7c460*/  IMAD.U32 R38, R3, 0x10000, RZ ;  /* 0x0001000003267824 */ /* 0x000fe200078e00ff */
[----:B------:R-:W-:-:S02]  /*7c470*/  LOP3.LUT R8, R120, 0xffff, RZ, 0xc0, !PT ;  /* 0x0000ffff78087812 */ /* 0x000fc400078ec0ff */
[C---:B------:R-:W-:Y:S02]  /*7c480*/  PRMT R24, R15.reuse, 0x3340, R24 ;  /* 0x000033400f187816 */ /* 0x040fe40000000018 */
[----:B------:R-:W-:Y:S01]  /*7c490*/  LOP3.LUT R30, R15, 0xff, RZ, 0xc0, !PT ;  /* 0x000000ff0f1e7812 */ /* 0x000fe200078ec0ff */
[----:B------:R-:W-:Y:S01]  /*7c4a0*/  IMAD.U32 R15, R9, 0x10000, RZ ;  /* 0x00010000090f7824 */ /* 0x000fe200078e00ff */
[----:B------:R-:W-:Y:S02]  /*7c4b0*/  PRMT R23, R14, 0x3340, R23 ;  /* 0x000033400e177816 */ /* 0x000fe40000000017 */
[----:B------:R-:W-:Y:S02]  /*7c4c0*/  LOP3.LUT R34, R18, 0xff, RZ, 0xc0, !PT ;  /* 0x000000ff12227812 */ /* 0x000fe400078ec0ff */
[----:B------:R-:W-:Y:S02]  /*7c4d0*/  LOP3.LUT R14, R14, 0xff, RZ, 0xc0, !PT ;  /* 0x000000ff0e0e7812 */ /* 0x000fe400078ec0ff */
[----:B------:R-:W-:Y:S01]  /*7c4e0*/  PRMT R25, R18, 0x3340, R25 ;  /* 0x0000334012197816 */ /* 0x000fe20000000019 */
[----:B------:R-:W-:Y:S01]  /*7c4f0*/  IMAD.U32 R18, R8, 0x10000, RZ ;  /* 0x0001000008127824 */ /* 0x000fe200078e00ff */
[----:B------:R-:W-:-:S02]  /*7c500*/  PRMT R34, R123, 0x7604, R34 ;  /* 0x000076047b227816 */ /* 0x000fc40000000022 */
[----:B------:R-:W-:Y:S02]  /*7c510*/  LOP3.LUT R31, R26, 0xff0000, RZ, 0xc0, !PT ;  /* 0x00ff00001a1f7812 */ /* 0x000fe400078ec0ff */
[----:B------:R-:W-:Y:S02]  /*7c520*/  PRMT R14, R115, 0x7604, R14 ;  /* 0x00007604730e7816 */ /* 0x000fe4000000000e */
[----:B------:R-:W-:Y:S02]  /*7c530*/  LOP3.LUT R15, R15, 0xff0000, RZ, 0xc0, !PT ;  /* 0x00ff00000f0f7812 */ /* 0x000fe400078ec0ff */
[----:B------:R-:W-:Y:S01]  /*7c540*/  LOP3.LUT R39, R38, 0xff0000, RZ, 0xc0, !PT ;  /* 0x00ff000026277812 */ /* 0x000fe200078ec0ff */
[----:B------:R-:W-:Y:S01]  /*7c550*/  IMAD.IADD R38, R34, 0x1, R31 ;  /* 0x0000000122267824 */ /* 0x000fe200078e021f */
[----:B------:R-:W-:Y:S01]  /*7c560*/  PRMT R30, R119, 0x7604, R30 ;  /* 0x00007604771e7816 */ /* 0x000fe2000000001e */
[----:B------:R-:W-:Y:S01]  /*7c570*/  IMAD.IADD R41, R14, 0x1, R15 ;  /* 0x000000010e297824 */ /* 0x000fe200078e020f */
[----:B------:R-:W-:-:S02]  /*7c580*/  LOP3.LUT R27, R18, 0xff0000, RZ, 0xc0, !PT ;  /* 0x00ff0000121b7812 */ /* 0x000fc400078ec0ff */
[----:B------:R-:W-:Y:S02]  /*7c590*/  PRMT R36, R127, 0x7604, R36 ;  /* 0x000076047f247816 */ /* 0x000fe40000000024 */
[----:B------:R-:W-:Y:S01]  /*7c5a0*/  LOP3.LUT R26, R60, 0xffff, RZ, 0xc0, !PT ;  /* 0x0000ffff3c1a7812 */ /* 0x000fe200078ec0ff */
[----:B------:R-:W-:Y:S01]  /*7c5b0*/  IMAD.IADD R40, R30, 0x1, R27 ;  /* 0x000000011e287824 */ /* 0x000fe200078e021b */
[----:B------:R-:W-:Y:S01]  /*7c5c0*/  LOP3.LUT R31, R67, 0xffff, RZ, 0xc0, !PT ;  /* 0x0000ffff431f7812 */ /* 0x000fe200078ec0ff */
[----:B------:R-:W-:Y:S01]  /*7c5d0*/  IMAD.IADD R36, R36, 0x1, R39 ;  /* 0x0000000124247824 */ /* 0x000fe200078e0227 */
[----:B------:R-:W-:Y:S02]  /*7c5e0*/  LOP3.LUT R34, R66, 0xffff, RZ, 0xc0, !PT ;  /* 0x0000ffff42227812 */ /* 0x000fe400078ec0ff */
[----:B------:R-:W-:Y:S02]  /*7c5f0*/  LOP3.LUT R14, R130, 0xffff, RZ, 0xc0, !PT ;  /* 0x0000ffff820e7812 */ /* 0x000fe400078ec0ff */
[----:B------:R-:W-:-:S02]  /*7c600*/  LOP3.LUT R15, R64, 0xffff, RZ, 0xc0, !PT ;  /* 0x0000ffff400f7812 */ /* 0x000fc400078ec0ff */
[----:B------:R-:W-:Y:S01]  /*7c610*/  PRMT R31, R34, 0x3340, R31 ;  /* 0x00003340221f7816 */ /* 0x000fe2000000001f */
[----:B------:R-:W-:Y:S01]  /*7c620*/  IMAD.U32 R46, R14, 0x10000, RZ ;  /* 0x000100000e2e7824 */ /* 0x000fe200078e00ff */
[----:B------:R-:W-:Y:S01]  /*7c630*/  LOP3.LUT R44, R34, 0xff, RZ, 0xc0, !PT ;  /* 0x000000ff222c7812 */ /* 0x000fe200078ec0ff */
[----:B------:R-:W-:Y:S01]  /*7c640*/  IMAD.U32 R34, R26, 0x10000, RZ ;  /* 0x000100001a227824 */ /* 0x000fe200078e00ff */
[----:B------:R-:W-:Y:S01]  /*7c650*/  LOP3.LUT R30, R63, 0xffff, RZ, 0xc0, !PT ;  /* 0x0000ffff3f1e7812 */ /* 0x000fe200078ec0ff */
[----:B------:R-:W-:Y:S01]  /*7c660*/  IMAD.U32 R43, R15, 0x10000, RZ ;  /* 0x000100000f2b7824 */ /* 0x000fe200078e00ff */
[----:B------:R-:W-:Y:S02]  /*7c670*/  LOP3.LUT R39, R62, 0xffff, RZ, 0xc0, !PT ;  /* 0x0000ffff3e277812 */ /* 0x000fe400078ec0ff */
[----:B------:R-:W-:Y:S02]  /*7c680*/  LOP3.LUT R27, R59, 0xffff, RZ, 0xc0, !PT ;  /* 0x0000ffff3b1b7812 */ /* 0x000fe400078ec0ff */
[----:B------:R-:W-:-:S02]  /*7c690*/  LOP3.LUT R18, R58, 0xffff, RZ, 0xc0, !PT ;  /* 0x0000ffff3a127812 */ /* 0x000fc400078ec0ff */
[C---:B------:R-:W-:Y:S02]  /*7c6a0*/  PRMT R30, R39.reuse, 0x3340, R30 ;  /* 0x00003340271e7816 */ /* 0x040fe4000000001e */
[----:B------:R-:W-:Y:S02]  /*7c6b0*/  LOP3.LUT R42, R39, 0xff, RZ, 0xc0, !PT ;  /* 0x000000ff272a7812 */ /* 0x000fe400078ec0ff */
[----:B------:R-:W-:Y:S02]  /*7c6c0*/  PRMT R27, R18, 0x3340, R27 ;  /* 0x00003340121b7816 */ /* 0x000fe4000000001b */
        /* <DEDUP_REMOVED lines=13> */
[----:B------:R-:W-:Y:S01]  /*7c7a0*/  IMAD R13, R34, 0x1000000, R13 ;  /* 0x01000000220d7824 */ /* 0x000fe200078e020d */
[----:B------:R-:W-:-:S02]  /*7c7b0*/  PRMT R18, R5, 0x3340, R34 ;  /* 0x0000334005127816 */ /* 0x000fc40000000022 */
[----:B------:R-:W-:Y:S02]  /*7c7c0*/  LOP3.LUT R5, R113, 0xffff, RZ, 0xc0, !PT ;  /* 0x0000ffff71057812 */ /* 0x000fe400078ec0ff */
[----:B------:R-:W-:Y:S01]  /*7c7d0*/  PRMT R34, R4, 0x3340, R43 ;  /* 0x0000334004227816 */ /* 0x000fe2000000002b */
[----:B------:R-:W-:Y:S01]  /*7c7e0*/  IMAD R43, R43, 0x1000000, R11 ;  /* 0x010000002b2b7824 */ /* 0x000fe200078e020b */
[----:B------:R-:W-:Y:S01]  /*7c7f0*/  PRMT R35, R35, 0x3340, R44 ;  /* 0x0000334023237816 */ /* 0x000fe2000000002c */
[----:B------:R-:W-:Y:S01]  /*7c800*/  IMAD R44, R44, 0x1000000, R6 ;  /* 0x010000002c2c7824 */ /* 0x000fe200078e0206 */
        /* <DEDUP_REMOVED lines=8> */
[----:B------:R-:W-:-:S02]  /*7c890*/  PRMT R42, R9, 0x3340, R4 ;  /* 0x00003340092a7816 */ /* 0x000fc40000000004 */
[----:B------:R-:W-:Y:S02]  /*7c8a0*/  LOP3.LUT R2, R125, 0xffff, RZ, 0xc0, !PT ;  /* 0x0000ffff7d027812 */ /* 0x000fe400078ec0ff */
[----:B------:R-:W-:Y:S02]  /*7c8b0*/  LOP3.LUT R4, R129, 0xffff, RZ, 0xc0, !PT ;  /* 0x0000ffff81047812 */ /* 0x000fe400078ec0ff */
[----:B------:R-:W-:Y:S01]  /*7c8c0*/  PRMT R37, R37, 0x3340, R6 ;  /* 0x0000334025257816 */ /* 0x000fe20000000006 */
[----:B------:R-:W-:Y:S01]  /*7c8d0*/  IMAD R6, R5, 0x1000000, R40 ;  /* 0x0100000005067824 */ /* 0x000fe200078e0228 */
[----:B------:R-:W-:Y:S01]  /*7c8e0*/  PRMT R40, R7, 0x3340, R2 ;  /* 0x0000334007287816 */ /* 0x000fe20000000002 */
[----:B------:R-:W-:Y:S01]  /*7c8f0*/  IMAD R7, R2, 0x1000000, R38 ;  /* 0x0100000002077824 */ /* 0x000fe200078e0226 */
        /* <DEDUP_REMOVED lines=17> */
[----:B------:R-:W-:Y:S01]  /*7ca10*/  ISETP.NE.U32.AND P2, PT, R134, RZ, PT ;  /* 0x000000ff8600720c */ /* 0x000fe20003f45070 */
[----:B------:R-:W-:Y:S01]  /*7ca20*/  SHFL.UP PT, R4, R49, 0x10, RZ ;  /* 0x0600000031047989 */ /* 0x000fe200000e00ff */
[----:B------:R-:W-:Y:S02]  /*7ca30*/  PRMT R26, R133, 0x7604, R132 ;  /* 0x00007604851a7816 */ /* 0x000fe40000000084 */
[----:B------:R-:W-:Y:S01]  /*7ca40*/  ISETP.NE.AND.EX P2, PT, R135, RZ, PT, P2 ;  /* 0x000000ff8700720c */ /* 0x000fe20003f45320 */
[----:B------:R-:W1:Y:S01]  /*7ca50*/  SHFL.UP PT, R5, R68, 0x10, RZ ;  /* 0x0600000044057989 */ /* 0x000e6200000e00ff */
        /* <DEDUP_REMOVED lines=8> */
[----:B------:R3:W-:Y:S01]  /*7cae0*/  SHFL.UP PT, R12, R44, 0x10, RZ ;  /* 0x060000002c0c7989 */ /* 0x0007e200000e00ff */
        /* <DEDUP_REMOVED lines=8> */
[----:B-1----:R0:W-:Y:S01]  /*7cb70*/  STL.128 [R1+0x60], R4 ;  /* 0x0000600401007387 */ /* 0x0021e20000100c00 */
[----:B------:R-:W-:Y:S02]  /*7cb80*/  PRMT R18, R18, 0x7604, R45 ;  /* 0x0000760412127816 */ /* 0x000fe4000000002d */
[----:B------:R-:W-:Y:S01]  /*7cb90*/  PRMT R42, R102, 0x7610, R42 ;  /* 0x00007610662a7816 */ /* 0x000fe2000000002a */
[----:B------:R-:W-:Y:S01]  /*7cba0*/  SHFL.UP PT, R9, R9, 0x10, RZ ;  /* 0x0600000009097989 */ /* 0x000fe200000e00ff */
[----:B------:R-:W-:-:S02]  /*7cbb0*/  PRMT R41, R105, 0x7610, R41 ;  /* 0x0000761069297816 */ /* 0x000fc40000000029 */
[----:B------:R-:W-:Y:S01]  /*7cbc0*/  PRMT R45, R106, 0x7610, R45 ;  /* 0x000076106a2d7816 */ /* 0x000fe2000000002d */
[----:B--2---:R-:W-:Y:S01]  /*7cbd0*/  STL.64 [R1+0x88], R2 ;  /* 0x0000880201007387 */ /* 0x004fe20000100a00 */
[----:B------:R-:W-:Y:S02]  /*7cbe0*/  PRMT R49, R108, 0x7610, R49 ;  /* 0x000076106c317816 */ /* 0x000fe40000000031 */
[----:B---3--:R-:W-:Y:S01]  /*7cbf0*/  PRMT R44, R109, 0x7610, R44 ;  /* 0x000076106d2c7816 */ /* 0x008fe2000000002c */
[----:B------:R-:W-:Y:S01]  /*7cc00*/  SHFL.UP PT, R10, R10, 0x10, RZ ;  /* 0x060000000a0a7989 */ /* 0x000fe200000e00ff */
[----:B------:R-:W-:Y:S02]  /*7cc10*/  PRMT R69, R110, 0x7610, R69 ;  /* 0x000076106e457816 */ /* 0x000fe40000000045 */
[----:B------:R-:W-:Y:S01]  /*7cc20*/  PRMT R75, R112, 0x7610, R75 ;  /* 0x00007610704b7816 */ /* 0x000fe2000000004b */
[----:B0-----:R-:W-:Y:S01]  /*7cc30*/  IMAD.MOV.U32 R4, RZ, RZ, R2 ;  /* 0x000000ffff047224 */ /* 0x001fe200078e0002 */
[----:B------:R-:W-:Y:S01]  /*7cc40*/  SHFL.UP PT, R11, R11, 0x10, RZ ;  /* 0x060000000b0b7989 */ /* 0x000fe200000e00ff */
[----:B------:R-:W-:Y:S01]  /*7cc50*/  IMAD.MOV.U32 R5, RZ, RZ, R3 ;  /* 0x000000ffff057224 */ /* 0x000fe200078e0003 */
[----:B------:R-:W-:-:S02]  /*7cc60*/  PRMT R7, R53, 0x7610, R7 ;  /* 0x0000761035077816 */ /* 0x000fc40000000007 */
[----:B------:R-:W-:Y:S01]  /*7cc70*/  SHFL.UP PT, R2, R134, 0x10, RZ ;  /* 0x0600000086027989 */ /* 0x000fe200000e00ff */
[----:B------:R-:W-:Y:S02]  /*7cc80*/  PRMT R6, R57, 0x7610, R6 ;  /* 0x0000761039067816 */ /* 0x000fe40000000006 */
[----:B------:R-:W-:Y:S01]  /*7cc90*/  PRMT R48, R113, 0x7610, R48 ;  /* 0x0000761071307816 */ /* 0x000fe20000000030 */
[----:B------:R-:W0:Y:S01]  /*7cca0*/  SHFL.UP PT, R3, R135, 0x10, RZ ;  /* 0x0600000087037989 */ /* 0x000e2200000e00ff */
[----:B------:R-:W-:Y:S02]  /*7ccb0*/  PRMT R74, R114, 0x7610, R74 ;  /* 0x00007610724a7816 */ /* 0x000fe4000000004a */
[----:B------:R-:W-:Y:S01]  /*7ccc0*/  PRMT R37, R115, 0x7610, R37 ;  /* 0x0000761073257816 */ /* 0x000fe20000000025 */
[----:B------:R1:W2:Y:S01]  /*7ccd0*/  SHFL.UP PT, R15, R43, 0x10, RZ ;  /* 0x060000002b0f7989 */ /* 0x0002a200000e00ff */
[----:B------:R-:W-:Y:S02]  /*7cce0*/  PRMT R73, R116, 0x7610, R73 ;  /* 0x0000761074497816 */ /* 0x000fe40000000049 */
[----:B------:R-:W-:Y:S01]  /*7ccf0*/  PRMT R47, R117, 0x7610, R47 ;  /* 0x00007610752f7816 */ /* 0x000fe2000000002f */
[----:B------:R3:W-:Y:S01]  /*7cd00*/  STL.U16 [R1+0x38], R26 ;  /* 0x0000381a01007387 */ /* 0x0007e20000100400 */
[----:B------:R-:W-:-:S02]  /*7cd10*/  PRMT R72, R118, 0x7610, R72 ;  /* 0x0000761076487816 */ /* 0x000fc40000000048 */
[----:B------:R-:W-:Y:S01]  /*7cd20*/  PRMT R36, R119, 0x7610, R36 ;  /* 0x0000761077247816 */ /* 0x000fe20000000024 */
[----:B------:R4:W-:Y:S01]  /*7cd30*/  STL.128 [R1+0x10], R20 ;  /* 0x0000101401007387 */ /* 0x0009e20000100c00 */
[----:B-1----:R-:W-:Y:S02]  /*7cd40*/  PRMT R43, R104, 0x7610, R43 ;  /* 0x00007610682b7816 */ /* 0x002fe4000000002b */
[----:B------:R-:W-:Y:S01]  /*7cd50*/  PRMT R71, R120, 0x7610, R71 ;  /* 0x0000761078477816 */ /* 0x000fe20000000047 */
[----:B------:R-:W-:Y:S01]  /*7cd60*/  STL.64 [R1+0x8], R28 ;  /* 0x0000081c01007387 */ /* 0x000fe20000100a00 */
[----:B------:R-:W-:Y:S02]  /*7cd70*/  PRMT R46, R121, 0x7610, R46 ;  /* 0x00007610792e7816 */ /* 0x000fe4000000002e */
[----:B---3--:R-:W-:Y:S01]  /*7cd80*/  PRMT R26, R33, 0x5410, R38 ;  /* 0x00005410211a7816 */ /* 0x008fe20000000026 */
[----:B------:R1:W-:Y:S01]  /*7cd90*/  STL.64 [R1+0x30], R30 ;  /* 0x0000301e01007387 */ /* 0x0003e20000100a00 */
[----:B------:R-:W-:-:S02]  /*7cda0*/  PRMT R33, R107, 0x7610, R33 ;  /* 0x000076106b217816 */ /* 0x000fc40000000021 */
[----:B------:R-:W-:Y:S01]  /*7cdb0*/  PRMT R38, R111, 0x7610, R38 ;  /* 0x000076106f267816 */ /* 0x000fe20000000026 */
[----:B0-----:R-:W-:Y:S01]  /*7cdc0*/  STL.64 [R1+0x48], R2 ;  /* 0x0000480201007387 */ /* 0x001fe20000100a00 */
[----:B------:R-:W-:Y:S02]  /*7cdd0*/  PRMT R70, R122, 0x7610, R70 ;  /* 0x000076107a467816 */ /* 0x000fe40000000046 */
[----:B------:R-:W-:Y:S01]  /*7cde0*/  PRMT R35, R123, 0x7610, R35 ;  /* 0x000076107b237816 */ /* 0x000fe20000000023 */
[----:B------:R-:W-:Y:S01]  /*7cdf0*/  STL.128 [R1+0x20], R24 ;  /* 0x0000201801007387 */ /* 0x000fe20000100c00 */
[----:B----4-:R-:W-:Y:S02]  /*7ce00*/  PRMT R21, R50, 0x7610, R21 ;  /* 0x0000761032157816 */ /* 0x010fe40000000015 */
[----:B------:R-:W-:Y:S01]  /*7ce10*/  PRMT R20, R52, 0x7610, R20 ;  /* 0x0000761034147816 */ /* 0x000fe20000000014 */
[----:B------:R0:W-:Y:S01]  /*7ce20*/  STL.U16 [R1+0x80], R18 ;  /* 0x0000801201007387 */ /* 0x0001e20000100400 */
[----:B-1----:R-:W-:-:S02]  /*7ce30*/  PRMT R31, R103, 0x7610, R31 ;  /* 0x00007610671f7816 */ /* 0x002fc4000000001f */
[----:B------:R-:W-:Y:S01]  /*7ce40*/  PRMT R88, R124, 0x7610, R88 ;  /* 0x000076107c587816 */ /* 0x000fe20000000058 */
[----:B------:R1:W-:Y:S01]  /*7ce50*/  STL.128 [R1+0x70], R8 ;  /* 0x0000700801007387 */ /* 0x0003e20000100c00 */
[----:B------:R-:W-:Y:S02]  /*7ce60*/  PRMT R68, R125, 0x7610, R68 ;  /* 0x000076107d447816 */ /* 0x000fe40000000044 */
[----:B------:R-:W-:Y:S01]  /*7ce70*/  PRMT R84, R126, 0x7610, R84 ;  /* 0x000076107e547816 */ /* 0x000fe20000000054 */
[----:B--2---:R2:W-:Y:S01]  /*7ce80*/  STL.128 [R1+0x50], R12 ;  /* 0x0000500c01007387 */ /* 0x0045e20000100c00 */
[----:B------:R-:W-:Y:S01]  /*7ce90*/  PRMT R34, R127, 0x7610, R34 ;  /* 0x000076107f227816 */ /* 0x000fe20000000022 */
[----:B0-----:R-:W-:Y:S01]  /*7cea0*/  IMAD.MOV.U32 R18, RZ, RZ, R0 ;  /* 0x000000ffff127224 */ /* 0x001fe200078e0000 */
[----:B------:R-:W-:Y:S02]  /*7ceb0*/  PRMT R80, R128, 0x7610, R80 ;  /* 0x0000761080507816 */ /* 0x000fe40000000050 */
[----:B------:R-:W-:-:S02]  /*7cec0*/  PRMT R24, R51, 0x7610, R24 ;  /* 0x0000761033187816 */ /* 0x000fc40000000018 */
[----:B------:R-:W-:Y:S02]  /*7ced0*/  PRMT R86, R129, 0x7610, R86 ;  /* 0x0000761081567816 */ /* 0x000fe40000000056 */
[----:B------:R-:W-:Y:S02]  /*7cee0*/  PRMT R23, R58, 0x7610, R23 ;  /* 0x000076103a177816 */ /* 0x000fe40000000017 */
[----:B------:R-:W-:Y:S02]  /*7cef0*/  PRMT R26, R60, 0x7610, R26 ;  /* 0x000076103c1a7816 */ /* 0x000fe4000000001a */
[----:B-1----:R-:W-:Y:S02]  /*7cf00*/  PRMT R9, R54, 0x7610, R9 ;  /* 0x0000761036097816 */ /* 0x002fe40000000009 */
[----:B------:R-:W-:Y:S01]  /*7cf10*/  PRMT R10, R55, 0x7610, R10 ;  /* 0x00007610370a7816 */ /* 0x000fe2000000000a */
[----:B--2---:R-:W-:Y:S01]  /*7cf20*/  IMAD.MOV.U32 R14, RZ, RZ, R16 ;  /* 0x000000ffff0e7224 */ /* 0x004fe200078e0010 */
        /* <DEDUP_REMOVED lines=22> */
.L_x_1055:
[----:B0-----:R-:W-:-:S06]  /*7d090*/  IMAD.IADD R4, R1, 0x1, R8 ;  /* 0x0000000101047824 */ /* 0x001fcc00078e0208 */
[----:B------:R-:W2:Y:S01]  /*7d0a0*/  LDL.U8 R4, [R4+0x118] ;  /* 0x0001180004047983 */ /* 0x000ea20000100000 */
[----:B------:R-:W-:Y:S02]  /*7d0b0*/  IMAD.MOV.U32 R5, RZ, RZ, R8 ;  /* 0x000000ffff057224 */ /* 0x000fe400078e0008 */
[----:B------:R-:W-:Y:S01]  /*7d0c0*/  VIADD R8, R8, 0x1 ;  /* 0x0000000108087836 */ /* 0x000fe20000000000 */
[----:B--2---:R-:W-:-:S13]  /*7d0d0*/  ISETP.NE.AND P2, PT, R4, RZ, PT ;  /* 0x000000ff0400720c */ /* 0x004fda0003f45270 */
[----:B------:R-:W-:Y:S05]  /*7d0e0*/  @P2 BRA `(.L_x_1055) ;  /* 0xfffffffc00e82947 */ /* 0x000fea000383ffff */
[----:B------:R-:W-:Y:S05]  /*7d0f0*/  BSYNC.RECONVERGENT B1 ;  /* 0x0000000000017941 */ /* 0x000fea0003800200 */
.L_x_1054:
[----:B------:R-:W-:Y:S01]  /*7d100*/  LOP3.LUT P2, RZ, R12, 0xff, RZ, 0xc0, !PT ;  /* 0x000000ff0cff7812 */ /* 0x000fe2000784c0ff */
[----:B------:R-:W-:Y:S01]  /*7d110*/  BSSY.RECONVERGENT B1, `(.L_x_1056) ;  /* 0x000000f000017945 */ /* 0x000fe20003800200 */
[----:B------:R-:W-:-:S11]  /*7d120*/  IMAD.MOV.U32 R4, RZ, RZ, R5 ;  /* 0x000000ffff047224 */ /* 0x000fd600078e0005 */
[----:B------:R-:W-:Y:S05]  /*7d130*/  @!P2 BRA `(.L_x_1057) ;  /* 0x000000000030a947 */ /* 0x000fea0003800000 */
[----:B------:R-:W-:Y:S01]  /*7d140*/  BSSY.RECONVERGENT B2, `(.L_x_1058) ;  /* 0x000000a000027945 */ /* 0x000fe20003800200 */
[----:B------:R-:W-:-:S07]  /*7d150*/  IMAD.MOV.U32 R4, RZ, RZ, RZ ;  /* 0x000000ffff047224 */ /* 0x000fce00078e00ff */
.L_x_1059:
        /* <DEDUP_REMOVED lines=9> */
.L_x_1058:
[----:B------:R-:W-:-:S07]  /*7d1f0*/  IMAD.MOV.U32 R4, RZ, RZ, R6 ;  /* 0x000000ffff047224 */ /* 0x000fce00078e0006 */
.L_x_1057:
[----:B------:R-:W-:Y:S05]  /*7d200*/  BSYNC.RECONVERGENT B1 ;  /* 0x0000000000017941 */ /* 0x000fea0003800200 */
.L_x_1056:
[----:B------:R-:W-:Y:S01]  /*7d210*/  IMAD.IADD R5, R1, 0x1, R4 ;  /* 0x0000000101057824 */ /* 0x000fe200078e0204 */
[----:B------:R-:W-:Y:S01]  /*7d220*/  BSSY.RECONVERGENT B1, `(.L_x_1060) ;  /* 0x0000009000017945 */ /* 0x000fe20003800200 */
[----:B------:R-:W-:-:S03]  /*7d230*/  IMAD.MOV.U32 R4, RZ, RZ, RZ ;  /* 0x000000ffff047224 */ /* 0x000fc600078e00ff */
[----:B------:R0:W-:Y:S04]  /*7d240*/  STL.U8 [R5+0x118], RZ ;  /* 0x000118ff05007387 */ /* 0x0001e80000100000 */
.L_x_1061:
[----:B------:R-:W-:-:S05]  /*7d250*/  IMAD.IADD R6, R1, 0x1, R4 ;  /* 0x0000000101067824 */ /* 0x000fca00078e0204 */
[----:B0-----:R-:W2:Y:S02]  /*7d260*/  LDL.U8 R5, [R6+0x118] ;  /* 0x0001180006057983 */ /* 0x001ea40000100000 */
[----:B--2---:R-:W-:Y:S01]  /*7d270*/  ISETP.NE.AND P2, PT, R5, RZ, PT ;  /* 0x000000ff0500720c */ /* 0x004fe20003f45270 */
[----:B------:R-:W-:Y:S02]  /*7d280*/  IMAD.MOV.U32 R5, RZ, RZ, R4 ;  /* 0x000000ffff057224 */ /* 0x000fe400078e0004 */
[----:B------:R-:W-:-:S10]  /*7d290*/  VIADD R4, R4, 0x1 ;  /* 0x0000000104047836 */ /* 0x000fd40000000000 */
[----:B------:R-:W-:Y:S05]  /*7d2a0*/  @P2 BRA `(.L_x_1061) ;  /* 0xfffffffc00e82947 */ /* 0x000fea000383ffff */
[----:B------:R-:W-:Y:S05]  /*7d2b0*/  BSYNC.RECONVERGENT B1 ;  /* 0x0000000000017941 */ /* 0x000fea0003800200 */
.L_x_1060:
[----:B------:R-:W-:Y:S01]  /*7d2c0*/  LOP3.LUT P2, RZ, R50, 0xff, RZ, 0xc0, !PT ;  /* 0x000000ff32ff7812 */ /* 0x000fe2000784c0ff */
[----:B------:R-:W-:Y:S01]  /*7d2d0*/  BSSY.RECONVERGENT B1, `(.L_x_1062) ;  /* 0x0000010000017945 */ /* 0x000fe20003800200 */
[----:B------:R-:W-:-:S11]  /*7d2e0*/  IMAD.MOV.U32 R4, RZ, RZ, R5 ;  /* 0x000000ffff047224 */ /* 0x000fd600078e0005 */
[----:B------:R-:W-:Y:S05]  /*7d2f0*/  @!P2 BRA `(.L_x_1063) ;  /* 0x000000000034a947 */ /* 0x000fea0003800000 */
[----:B------:R-:W-:Y:S01]  /*7d300*/  BSSY.RECONVERGENT B2, `(.L_x_1064) ;  /* 0x000000b000027945 */ /* 0x000fe20003800200 */
[----:B------:R-:W-:Y:S01]  /*7d310*/  IMAD.MOV.U32 R4, RZ, RZ, RZ ;  /* 0x000000ffff047224 */ /* 0x000fe200078e00ff */
[----:B------:R-:W-:-:S07]  /*7d320*/  PRMT R6, R50, 0x7610, R6 ;  /* 0x0000761032067816 */ /* 0x000fce0000000006 */
.L_x_1065:
        /* <DEDUP_REMOVED lines=9> */
.L_x_1064:
[----:B------:R-:W-:-:S07]  /*7d3c0*/  IMAD.MOV.U32 R4, RZ, RZ, R7 ;  /* 0x000000ffff047224 */ /* 0x000fce00078e0007 */
.L_x_1063:
[----:B------:R-:W-:Y:S05]  /*7d3d0*/  BSYNC.RECONVERGENT B1 ;  /* 0x0000000000017941 */ /* 0x000fea0003800200 */
.L_x_1062:
        /* <DEDUP_REMOVED lines=20> */
[----:B------:R-:W-:Y:S02]  /*7d520*/  PRMT R41, R8, 0x7773, RZ ;  /* 0x0000777308297816 */ /* 0x000fe400000000ff */
[----:B----4-:R-:W-:-:S02]  /*7d530*/  PRMT R7, R12, 0x7772, RZ ;  /* 0x000077720c077816 */ /* 0x010fc400000000ff */
[----:B------:R-:W-:Y:S02]  /*7d540*/  PRMT R8, R12, 0x7773, RZ ;  /* 0x000077730c087816 */ /* 0x000fe400000000ff */
[C---:B------:R-:W-:Y:S02]  /*7d550*/  PRMT R28, R9.reuse, 0x7770, RZ ;  /* 0x00007770091c7816 */ /* 0x040fe400000000ff */
        /* <DEDUP_REMOVED lines=30> */
[C---:B------:R-:W-:Y:S02]  /*7d740*/  PRMT R5, R21.reuse, 0x7771, RZ ;  /* 0x0000777115057816 */ /* 0x040fe400000000ff */
[C---:B------:R-:W-:Y:S02]  /*7d750*/  PRMT R4, R21.reuse, 0x7772, RZ ;  /* 0x0000777215047816 */ /* 0x040fe400000000ff */
[----:B------:R-:W-:Y:S02]  /*7d760*/  PRMT R12, R21, 0x7773, RZ ;  /* 0x00007773150c7816 */ /* 0x000fe400000000ff */
[----:B------:R-:W-:-:S02]  /*7d770*/  PRMT R7, R8, 0x7610, R7 ;  /* 0x0000761008077816 */ /* 0x000fc40000000007 */
[----:B------:R-:W-:Y:S02]  /*7d780*/  PRMT R30, R21, 0x7770, RZ ;  /* 0x00007770151e7816 */ /* 0x000fe400000000ff */
[----:B------:R-:W-:Y:S02]  /*7d790*/  PRMT R8, R33, 0x7610, R8 ;  /* 0x0000761021087816 */ /* 0x000fe40000000008 */
[----:B------:R-:W-:Y:S02]  /*7d7a0*/  PRMT R21, R6, 0x7610, R21 ;  /* 0x0000761006157816 */ /* 0x000fe40000000015 */
[----:B------:R-:W-:Y:S02]  /*7d7b0*/  PRMT R33, R27, 0x7610, R33 ;  /* 0x000076101b217816 */ /* 0x000fe40000000021 */
        /* <DEDUP_REMOVED lines=22> */
.L_x_1053:
[----:B------:R-:W-:Y:S05]  /*7d920*/  BSYNC.RECONVERGENT B0 ;  /* 0x0000000000007941 */ /* 0x000fea0003800200 */
.L_x_1052:
        /* <DEDUP_REMOVED lines=61> */
.L_x_1067:
[----:B------:R-:W-:Y:S05]  /*7dd00*/  BSYNC.RECONVERGENT B0 ;  /* 0x0000000000007941 */ /* 0x000fea0003800200 */
.L_x_1066:
        /* <DEDUP_REMOVED lines=8> */
[----:B------:R-:W-:Y:S01]  /*7dd90*/  LOP3.LUT R5, R12, 0xff, RZ, 0xc0, !PT ;  /* 0x000000ff0c057812 */ /* 0x000fe200078ec0ff */
[----:B------:R-:W-:Y:S01]  /*7dda0*/  IMAD.U32 R8, R50, 0x10000, RZ ;  /* 0x0001000032087824 */ /* 0x000fe200078e00ff */
[----:B------:R-:W-:Y:S01]  /*7ddb0*/  LOP3.LUT R9, R17, 0xff, RZ, 0xc0, !PT ;  /* 0x000000ff11097812 */ /* 0x000fe200078ec0ff */
[----:B------:R-:W-:Y:S01]  /*7ddc0*/  SHFL.UP PT, R251, R15, 0x1, RZ ;  /* 0x042000000ffb7989 */ /* 0x000fe200000e00ff */
[----:B------:R-:W-:-:S02]  /*7ddd0*/  LOP3.LUT R43, R43, 0xffff, RZ, 0xc0, !PT ;  /* 0x0000ffff2b2b7812 */ /* 0x000fc400078ec0ff */
[----:B------:R-:W-:Y:S02]  /*7dde0*/  LOP3.LUT R49, R49, 0xffff, RZ, 0xc0, !PT ;  /* 0x0000ffff31317812 */ /* 0x000fe400078ec0ff */
[----:B------:R-:W-:Y:S01]  /*7ddf0*/  PRMT R4, R24, 0x7604, R5 ;  /* 0x0000760418047816 */ /* 0x000fe20000000005 */
[----:B------:R-:W-:Y:S01]  /*7de00*/  IMAD.U32 R21, R43, 0x10000, RZ ;  /* 0x000100002b157824 */ /* 0x000fe200078e00ff */
[----:B------:R-:W-:Y:S01]  /*7de10*/  LOP3.LUT R42, R42, 0xffff, RZ, 0xc0, !PT ;  /* 0x0000ffff2a2a7812 */ /* 0x000fe200078ec0ff */
[----:B------:R-:W-:Y:S01]  /*7de20*/  IMAD.U32 R51, R49, 0x10000, RZ ;  /* 0x0001000031337824 */ /* 0x000fe200078e00ff */
[----:B------:R-:W-:Y:S02]  /*7de30*/  LOP3.LUT R5, R0, 0xff0000, RZ, 0xc0, !PT ;  /* 0x00ff000000057812 */ /* 0x000fe400078ec0ff */
[----:B------:R-:W-:Y:S02]  /*7de40*/  LOP3.LUT R45, R45, 0xffff, RZ, 0xc0, !PT ;  /* 0x0000ffff2d2d7812 */ /* 0x000fe400078ec0ff */
[----:B------:R-:W-:Y:S01]  /*7de50*/  PRMT R9, R10, 0x7604, R9 ;  /* 0x000076040a097816 */ /* 0x000fe20000000009 */
[----:B------:R-:W-:Y:S01]  /*7de60*/  IMAD.IADD R4, R4, 0x1, R5 ;  /* 0x0000000104047824 */ /* 0x000fe200078e0205 */
[----:B------:R-:W-:-:S02]  /*7de70*/  LOP3.LUT R8, R8, 0xff0000, RZ, 0xc0, !PT ;  /* 0x00ff000008087812 */ /* 0x000fc400078ec0ff */
[----:B------:R-:W-:Y:S02]  /*7de80*/  LOP3.LUT R75, R75, 0xffff, RZ, 0xc0, !PT ;  /* 0x0000ffff4b4b7812 */ /* 0x000fe400078ec0ff */
[----:B------:R-:W-:Y:S01]  /*7de90*/  LOP3.LUT R69, R69, 0xffff, RZ, 0xc0, !PT ;  /* 0x0000ffff45457812 */ /* 0x000fe200078ec0ff */
[----:B------:R-:W-:Y:S01]  /*7dea0*/  IMAD.IADD R5, R9, 0x1, R8 ;  /* 0x0000000109057824 */ /* 0x000fe200078e0208 */
[----:B------:R-:W-:Y:S01]  /*7deb0*/  LOP3.LUT R20, R42, 0xff, RZ, 0xc0, !PT ;  /* 0x000000ff2a147812 */ /* 0x000fe200078ec0ff */
[----:B------:R-:W-:Y:S01]  /*7dec0*/  IMAD.U32 R0, R75, 0x10000, RZ ;  /* 0x000100004b007824 */ /* 0x000fe200078e00ff */
        /* <DEDUP_REMOVED lines=9> */
[----:B------:R-:W-:Y:S01]  /*7df60*/  LOP3.LUT R53, R72, 0xff, RZ, 0xc0, !PT ;  /* 0x000000ff48357812 */ /* 0x000fe200078ec0ff */
[----:B------:R-:W-:Y:S01]  /*7df70*/  IMAD.IADD R21, R52, 0x1, R51 ;  /* 0x0000000134157824 */ /* 0x000fe200078e0233 */
[----:B------:R-:W-:Y:S01]  /*7df80*/  PRMT R9, R38, 0x7604, R9 ;  /* 0x0000760426097816 */ /* 0x000fe20000000009 */
[----:B------:R-:W-:Y:S01]  /*7df90*/  IMAD.U32 R54, R71, 0x10000, RZ ;  /* 0x0001000047367824 */ /* 0x000fe200078e00ff */
[----:B------:R-:W-:-:S02]  /*7dfa0*/  LOP3.LUT R0, R0, 0xff0000, RZ, 0xc0, !PT ;  /* 0x00ff000000007812 */ /* 0x000fc400078ec0ff */
[----:B------:R-:W-:Y:S02]  /*7dfb0*/  LOP3.LUT R73, R73, 0xffff, RZ, 0xc0, !PT ;  /* 0x0000ffff49497812 */ /* 0x000fe400078ec0ff */
[----:B------:R-:W-:Y:S02]  /*7dfc0*/  LOP3.LUT R88, R88, 0xffff, RZ, 0xc0, !PT ;  /* 0x0000ffff58587812 */ /* 0x000fe400078ec0ff */
[----:B------:R-:W-:Y:S01]  /*7dfd0*/  LOP3.LUT R74, R74, 0xffff, RZ, 0xc0, !PT ;  /* 0x0000ffff4a4a7812 */ /* 0x000fe200078ec0ff */
[----:B------:R-:W-:Y:S01]  /*7dfe0*/  IMAD.U32 R51, R73, 0x10000, RZ ;  /* 0x0001000049337824 */ /* 0x000fe200078e00ff */
[----:B------:R-:W-:Y:S01]  /*7dff0*/  LOP3.LUT R70, R70, 0xffff, RZ, 0xc0, !PT ;  /* 0x0000ffff46467812 */ /* 0x000fe200078ec0ff */
[----:B------:R-:W-:Y:S01]  /*7e000*/  IMAD.U32 R57, R88, 0x10000, RZ ;  /* 0x0001000058397824 */ /* 0x000fe200078e00ff */
[----:B------:R-:W-:Y:S01]  /*7e010*/  PRMT R52, R36, 0x7604, R53 ;  /* 0x0000760424347816 */ /* 0x000fe20000000035 */
[----:B------:R-:W-:Y:S01]  /*7e020*/  IMAD.IADD R53, R9, 0x1, R0 ;  /* 0x0000000109357824 */ /* 0x000fe200078e0200 */
[----:B------:R-:W-:-:S02]  /*7e030*/  LOP3.LUT R9, R39, 0xff, RZ, 0xc0, !PT ;  /* 0x000000ff27097812 */ /* 0x000fc400078ec0ff */
[----:B------:R-:W-:Y:S02]  /*7e040*/  LOP3.LUT R8, R74, 0xff, RZ, 0xc0, !PT ;  /* 0x000000ff4a087812 */ /* 0x000fe400078ec0ff */
[----:B------:R-:W-:Y:S02]  /*7e050*/  LOP3.LUT R56, R70, 0xff, RZ, 0xc0, !PT ;  /* 0x000000ff46387812 */ /* 0x000fe400078ec0ff */
[----:B------:R-:W-:Y:S02]  /*7e060*/  LOP3.LUT R55, R54, 0xff0000, RZ, 0xc0, !PT ;  /* 0x00ff000036377812 */ /* 0x000fe400078ec0ff */
[----:B------:R-:W-:Y:S02]  /*7e070*/  PRMT R129, R40, 0x7604, R9 ;  /* 0x0000760428817816 */ /* 0x000fe40000000009 */
[----:B------:R-:W-:Y:S01]  /*7e080*/  PRMT R8, R37, 0x7604, R8 ;  /* 0x0000760425087816 */ /* 0x000fe20000000008 */
[----:B------:R-:W-:Y:S01]  /*7e090*/  IMAD.IADD R55, R52, 0x1, R55 ;  /* 0x0000000134377824 */ /* 0x000fe200078e0237 */
[----:B------:R-:W-:-:S02]  /*7e0a0*/  LOP3.LUT R51, R51, 0xff0000, RZ, 0xc0, !PT ;  /* 0x00ff000033337812 */ /* 0x000fc400078ec0ff */
[----:B------:R-:W-:Y:S01]  /*7e0b0*/  PRMT R56, R35, 0x7604, R56 ;  /* 0x0000760423387816 */ /* 0x000fe20000000038 */
[----:B------:R-:W0:Y:S01]  /*7e0c0*/  SHFL.UP PT, R129, R129, 0x1, RZ ;  /* 0x0420000081817989 */ /* 0x000e2200000e00ff */
        /* <DEDUP_REMOVED lines=11> */
[----:B------:R-:W-:Y:S01]  /*7e180*/  LOP3.LUT R84, R84, 0xffff, RZ, 0xc0, !PT ;  /* 0x0000ffff54547812 */ /* 0x000fe200078ec0ff */
[----:B------:R-:W-:Y:S01]  /*7e190*/  IMAD.U32 R0, R80, 0x10000, RZ ;  /* 0x0001000050007824 */ /* 0x000fe200078e00ff */
[----:B------:R-:W-:Y:S01]  /*7e1a0*/  LOP3.LUT R51, R23, 0xffff, RZ, 0xc0, !PT ;  /* 0x0000ffff17337812 */ /* 0x000fe200078ec0ff */
[----:B------:R-:W-:Y:S01]  /*7e1b0*/  IMAD.U32 R23, R52, 0x10000, RZ ;  /* 0x0001000034177824 */ /* 0x000fe200078e00ff */
[----:B------:R-:W-:Y:S02]  /*7e1c0*/  LOP3.LUT R26, R28, 0xff, RZ, 0xc0, !PT ;  /* 0x000000ff1c1a7812 */ /* 0x000fe400078ec0ff */
        /* <DEDUP_REMOVED lines=14> */
[----:B------:R-:W-:Y:S01]  /*7e2b0*/  ISETP.NE.AND P2, PT, R76, 0x1f, PT ;  /* 0x0000001f4c00780c */ /* 0x000fe20003f45270 */
[----:B------:R-:W-:Y:S01]  /*7e2c0*/  IMAD.MOV.U32 R9, RZ, RZ, R3 ;  /* 0x000000ffff097224 */ /* 0x000fe200078e0003 */
[----:B------:R-:W-:Y:S01]  /*7e2d0*/  LOP3.LUT R59, R7, 0xffff, RZ, 0xc0, !PT ;  /* 0x0000ffff073b7812 */ /* 0x000fe200078ec0ff */
[----:B------:R-:W-:Y:S01]  /*7e2e0*/  IMAD.IADD R57, R8, 0x1, R23 ;  /* 0x0000000108397824 */ /* 0x000fe200078e0217 */
        /* <DEDUP_REMOVED lines=22> */
[--C-:B0-----:R-:W-:Y:S01]  /*7e450*/  SHF.R.U32.HI R0, RZ, 0x8, R129.reuse ;  /* 0x00000008ff007819 */ /* 0x101fe20000011681 */
[----:B------:R-:W-:Y:S01]  /*7e460*/  IMAD R2, R27, 0x1000000, R58 ;  /* 0x010000001b027824 */ /* 0x000fe200078e023a */
[----:B------:R1:W0:Y:S01]  /*7e470*/  SHFL.UP PT, R197, R9, 0x1, RZ ;  /* 0x0420000009c57989 */ /* 0x00022200000e00ff */
[----:B------:R-:W-:Y:S01]  /*7e480*/  IMAD R3, R77, 0x1000000, R60 ;  /* 0x010000004d037824 */ /* 0x000fe200078e023c */
[----:B------:R-:W-:Y:S01]  /*7e490*/  PRMT R26, R0, 0x7604, R129 ;  /* 0x00007604001a7816 */ /* 0x000fe20000000081 */
[----:B------:R-:W-:Y:S01]  /*7e4a0*/  IMAD R7, R62, 0x1000000, R57 ;  /* 0x010000003e077824 */ /* 0x000fe200078e0239 */
[----:B------:R-:W3:Y:S04]  /*7e4b0*/  SHFL.UP PT, R20, R20, 0x1, RZ ;  /* 0x0420000014147989 */ /* 0x000ee800000e00ff */
        /* <DEDUP_REMOVED lines=13> */
[----:B------:R-:W-:Y:S02]  /*7e590*/  PRMT R43, R43, 0x3340, R41 ;  /* 0x000033402b2b7816 */ /* 0x000fe40000000029 */
[----:B------:R-:W-:Y:S02]  /*7e5a0*/  PRMT R41, R29, 0x3340, R27 ;  /* 0x000033401d297816 */ /* 0x000fe4000000001b */
[----:B------:R-:W-:Y:S02]  /*7e5b0*/  LOP3.LUT R27, R24, 0xffff, RZ, 0xc0, !PT ;  /* 0x0000ffff181b7812 */ /* 0x000fe400078ec0ff */
[----:B------:R-:W-:Y:S02]  /*7e5c0*/  PRMT R17, R17, 0x3340, R10 ;  /* 0x0000334011117816 */ /* 0x000fe4000000000a */
[----:B------:R-:W-:-:S02]  /*7e5d0*/  LOP3.LUT R29, R36, 0xffff, RZ, 0xc0, !PT ;  /* 0x0000ffff241d7812 */ /* 0x000fc400078ec0ff */
[----:B------:R-:W-:Y:S02]  /*7e5e0*/  LOP3.LUT R10, R13, 0xffff, RZ, 0xc0, !PT ;  /* 0x0000ffff0d0a7812 */ /* 0x000fe400078ec0ff */
[----:B------:R-:W-:Y:S02]  /*7e5f0*/  LOP3.LUT R13, R34, 0xffff, RZ, 0xc0, !PT ;  /* 0x0000ffff220d7812 */ /* 0x000fe400078ec0ff */
[----:B------:R-:W-:Y:S02]  /*7e600*/  LOP3.LUT R31, R31, 0xffff, RZ, 0xc0, !PT ;  /* 0x0000ffff1f1f7812 */ /* 0x000fe400078ec0ff */
[----:B------:R-:W-:Y:S02]  /*7e610*/  SHF.R.U32.HI R34, RZ, 0x5, R83 ;  /* 0x00000005ff227819 */ /* 0x000fe40000011653 */
        /* <DEDUP_REMOVED lines=18> */
[----:B------:R-:W-:Y:S01]  /*7e740*/  STS.64 [R31+0x40], R14 ;  /* 0x0000400e1f007388 */ /* 0x000fe20000000a00 */
        /* <DEDUP_REMOVED lines=16> */
[----:B-1----:R-:W-:Y:S02]  /*7e850*/  PRMT R9, R24, 0x5410, R49 ;  /* 0x0000541018097816 */ /* 0x002fe40000000031 */
[----:B------:R-:W-:Y:S01]  /*7e860*/  PRMT R8, R42, 0x5410, R43 ;  /* 0x000054102a087816 */ /* 0x000fe2000000002b */
[----:B------:R3:W-:Y:S01]  /*7e870*/  STS.U16 [R31+0x38], R39 ;  /* 0x000038271f007388 */ /* 0x0007e20000000400 */
[----:B--2---:R-:W-:-:S02]  /*7e880*/  PRMT R11, R74, 0x5410, R73 ;  /* 0x000054104a0b7816 */ /* 0x004fc40000000049 */
        /* <DEDUP_REMOVED lines=11> */
[----:B------:R3:W-:Y:S02]  /*7e940*/  STS.64 [R31+0x30], R16 ;  /* 0x000030101f007388 */ /* 0x0007e40000000a00 */
.L_x_1069:
[----:B------:R-:W-:Y:S05]  /*7e950*/  BSYNC.RECONVERGENT B0 ;  /* 0x0000000000007941 */ /* 0x000fea0003800200 */
.L_x_1068:
[----:B------:R-:W-:Y:S01]  /*7e960*/  BAR.SYNC.DEFER_BLOCKING 0x0 ;  /* 0x0000000000007b1d */ /* 0x000fe20000010000 */
[C---:B---3--:R-:W-:Y:S02]  /*7e970*/  PRMT R11, R20.reuse, 0x7610, R11 ;  /* 0x00007610140b7816 */ /* 0x048fe4000000000b */
[----:B------:R-:W-:Y:S02]  /*7e980*/  PRMT R10, R20, 0x7632, R10 ;  /* 0x00007632140a7816 */ /* 0x000fe4000000000a */
[C---:B------:R-:W-:Y:S02]  /*7e990*/  PRMT R9, R21.reuse, 0x7610, R9 ;  /* 0x0000761015097816 */ /* 0x040fe40000000009 */
[----:B------:R-:W-:Y:S01]  /*7e9a0*/  PRMT R8, R21, 0x7632, R8 ;  /* 0x0000763215087816 */ /* 0x000fe20000000008 */
[----:B------:R1:W-:Y:S01]  /*7e9b0*/  STL.U16 [R1+0x3d8], R26 ;  /* 0x0003d81a01007387 */ /* 0x0003e20000100400 */
[--C-:B------:R-:W-:Y:S02]  /*7e9c0*/  SHF.R.U32.HI R128, RZ, 0x18, R20.reuse ;  /* 0x00000018ff807819 */ /* 0x100fe40000011614 */
[----:B------:R-:W-:Y:S01]  /*7e9d0*/  SHF.R.U32.HI R92, RZ, 0x8, R20 ;  /* 0x00000008ff5c7819 */ /* 0x000fe20000011614 */
[----:B0-----:R0:W-:Y:S01]  /*7e9e0*/  STL.128 [R1+0x3b0], R20 ;  /* 0x0003b01401007387 */ /* 0x0011e20000100c00 */
[----:B------:R-:W-:-:S02]  /*7e9f0*/  SHF.R.U32.HI R87, RZ, 0x18, R21 ;  /* 0x00000018ff577819 */ /* 0x000fc40000011615 */
[----:B------:R-:W-:Y:S01]  /*7ea00*/  SHF.R.U32.HI R86, RZ, 0x8, R21 ;  /* 0x00000008ff567819 */ /* 0x000fe20000011615 */
[----:B------:R-:W-:Y:S01]  /*7ea10*/  STL.S16 [R1+0x704], R11 ;  /* 0x0007040b01007387 */ /* 0x000fe20000100600 */
[--C-:B------:R-:W-:Y:S02]  /*7ea20*/  SHF.R.U32.HI R127, RZ, 0x18, R22.reuse ;  /* 0x00000018ff7f7819 */ /* 0x100fe40000011616 */
[----:B------:R-:W-:Y:S01]  /*7ea30*/  SHF.R.U32.HI R124, RZ, 0x8, R22 ;  /* 0x00000008ff7c7819 */ /* 0x000fe20000011616 */
[----:B------:R-:W-:Y:S01]  /*7ea40*/  STL.S16 [R1+0x700], R10 ;  /* 0x0007000a01007387 */ /* 0x000fe20000100600 */
[C---:B-1----:R-:W-:Y:S02]  /*7ea50*/  PRMT R26, R22.reuse, 0x7610, R26 ;  /* 0x00007610161a7816 */ /* 0x042fe4000000001a */
[----:B------:R-:W-:Y:S01]  /*7ea60*/  PRMT R25, R22, 0x7632, R25 ;  /* 0x0000763216197816 */ /* 0x000fe20000000019 */
[----:B------:R-:W-:Y:S01]  /*7ea70*/  STL.S16 [R1+0x6fc], R9 ;  /* 0x0006fc0901007387 */ /* 0x000fe20000100600 */
[----:B------:R-:W-:-:S02]  /*7ea80*/  SHF.R.U32.HI R126, RZ, 0x18, R23 ;  /* 0x00000018ff7e7819 */ /* 0x000fc40000011617 */
[----:B------:R-:W-:Y:S01]  /*7ea90*/  SHF.R.U32.HI R125, RZ, 0x8, R23 ;  /* 0x00000008ff7d7819 */ /* 0x000fe20000011617 */
[----:B------:R-:W-:Y:S01]  /*7eaa0*/  STL.S16 [R1+0x6f8], R8 ;  /* 0x0006f80801007387 */ /* 0x000fe20000100600 */
[C---:B0-----:R-:W-:Y:S02]  /*7eab0*/  PRMT R22, R23.reuse, 0x7632, R22 ;  /* 0x0000763217167816 */ /* 0x041fe40000000016 */
[C---:B------:R-:W-:Y:S01]  /*7eac0*/  PRMT R21, R4.reuse, 0x7610, R21 ;  /* 0x0000761004157816 */ /* 0x040fe20000000015 */
[----:B------:R-:W0:Y:S01]  /*7ead0*/  LDS.128 R12, [R19+0x50] ;  /* 0x00005000130c7984 */ /* 0x000e220000000c00 */
[----:B------:R-:W-:Y:S02]  /*7eae0*/  PRMT R20, R4, 0x7632, R20 ;  /* 0x0000763204147816 */ /* 0x000fe40000000014 */
[----:B------:R-:W-:Y:S01]  /*7eaf0*/  PRMT R24, R23, 0x7610, R24 ;  /* 0x0000761017187816 */ /* 0x000fe20000000018 */
[----:B------:R-:W1:Y:S01]  /*7eb00*/  LDS.128 R8, [R19+0x60] ;  /* 0x0000600013087984 */ /* 0x000e620000000c00 */
        /* <DEDUP_REMOVED lines=8> */
[----:B------:R-:W-:Y:S01]  /*7eb90*/  STL.S16 [R1+0x6e0], R20 ;  /* 0x0006e01401007387 */ /* 0x000fe20000100600 */
[----:B------:R-:W-:-:S02]  /*7eba0*/  SHF.R.U32.HI R114, RZ, 0x18, R6 ;  /* 0x00000018ff727819 */ /* 0x000fc40000011606 */
[----:B------:R-:W-:Y:S01]  /*7ebb0*/  PRMT R17, R6, 0x7610, R17 ;  /* 0x0000761006117816 */ /* 0x000fe20000000011 */
[----:B------:R-:W-:Y:S01]  /*7ebc0*/  LDS.128 R20, [R19+0x70] ;  /* 0x0000700013147984 */ /* 0x000fe20000000c00 */
[--C-:B------:R-:W-:Y:S02]  /*7ebd0*/  SHF.R.U32.HI R121, RZ, 0x18, R7.reuse ;  /* 0x00000018ff797819 */ /* 0x100fe40000011607 */
[----:B------:R-:W-:Y:S01]  /*7ebe0*/  SHF.R.U32.HI R120, RZ, 0x8, R7 ;  /* 0x00000008ff787819 */ /* 0x000fe20000011607 */
[----:B------:R-:W2:Y:S01]  /*7ebf0*/  LDS.64 R74, [R19+0x8] ;  /* 0x00000800134a7984 */ /* 0x000ea20000000a00 */
[----:B------:R-:W-:Y:S02]  /*7ec00*/  PRMT R144, R86, 0x7610, R144 ;  /* 0x0000761056907816 */ /* 0x000fe40000000090 */
[C---:B------:R-:W-:Y:S01]  /*7ec10*/  PRMT R130, R2.reuse, 0x7610, R130 ;  /* 0x0000761002827816 */ /* 0x040fe20000000082 */
[----:B------:R-:W3:Y:S01]  /*7ec20*/  LDS.128 R36, [R19+0x10] ;  /* 0x0000100013247984 */ /* 0x000ee20000000c00 */
[----:B------:R-:W-:-:S02]  /*7ec30*/  PRMT R79, R2, 0x7632, R79 ;  /* 0x00007632024f7816 */ /* 0x000fc4000000004f */
[----:B------:R-:W-:Y:S01]  /*7ec40*/  PRMT R152, R198, 0x7632, R152 ;  /* 0x00007632c6987816 */ /* 0x000fe20000000098 */
[----:B------:R4:W-:Y:S01]  /*7ec50*/  STL.S16 [R1+0x6dc], R16 ;  /* 0x0006dc1001007387 */ /* 0x0009e20000100600 */
[C---:B------:R-:W-:Y:S02]  /*7ec60*/  PRMT R151, R199.reuse, 0x7610, R151 ;  /* 0x00007610c7977816 */ /* 0x040fe40000000097 */
[----:B------:R-:W-:Y:S01]  /*7ec70*/  PRMT R150, R199, 0x7632, R150 ;  /* 0x00007632c7967816 */ /* 0x000fe20000000096 */
[----:B------:R5:W-:Y:S01]  /*7ec80*/  STL.128 [R1+0x3c0], R4 ;  /* 0x0003c00401007387 */ /* 0x000be20000100c00 */
[----:B------:R-:W-:Y:S02]  /*7ec90*/  PRMT R145, R128, 0x7610, R145 ;  /* 0x0000761080917816 */ /* 0x000fe40000000091 */
[----:B------:R-:W-:Y:S01]  /*7eca0*/  PRMT R143, R127, 0x7610, R143 ;  /* 0x000076107f8f7816 */ /* 0x000fe2000000008f */
[----:B0-----:R-:W-:Y:S01]  /*7ecb0*/  STL.64 [R1+0x318], R12 ;  /* 0x0003180c01007387 */ /* 0x001fe20000100a00 */
[----:B------:R-:W-:-:S02]  /*7ecc0*/  PRMT R93, R12, 0x7770, RZ ;  /* 0x000077700c5d7816 */ /* 0x000fc400000000ff */
[--C-:B----4-:R-:W-:Y:S01]  /*7ecd0*/  SHF.R.U32.HI R16, RZ, 0x8, R6.reuse ;  /* 0x00000008ff107819 */ /* 0x110fe20000011606 */
[----:B------:R-:W0:Y:S01]  /*7ece0*/  LDS.64 R28, [R19] ;  /* 0x00000000131c7984 */ /* 0x000e220000000a00 */
[C---:B------:R-:W-:Y:S02]  /*7ecf0*/  PRMT R112, R12.reuse, 0x7771, RZ ;  /* 0x000077710c707816 */ /* 0x040fe400000000ff */
[C---:B------:R-:W-:Y:S01]  /*7ed00*/  PRMT R111, R12.reuse, 0x7772, RZ ;  /* 0x000077720c6f7816 */ /* 0x040fe200000000ff */
[----:B------:R-:W-:Y:S01]  /*7ed10*/  LDS.U16 R136, [R19+0x80] ;  /* 0x0000800013887984 */ /* 0x000fe20000000400 */
[----:B------:R-:W-:Y:S02]  /*7ed20*/  PRMT R110, R12, 0x7773, RZ ;  /* 0x000077730c6e7816 */ /* 0x000fe400000000ff */
        /* <DEDUP_REMOVED lines=15> */
[C---:B------:R-:W-:Y:S01]  /*7ee20*/  PRMT R108, R14.reuse, 0x7772, RZ ;  /* 0x000077720e6c7816 */ /* 0x040fe200000000ff */
[----:B-1----:R-:W-:Y:S01]  /*7ee30*/  IMAD.MOV.U32 R6, RZ, RZ, R8 ;  /* 0x000000ffff067224 */ /* 0x002fe200078e0008 */
[----:B------:R-:W-:Y:S01]  /*7ee40*/  PRMT R101, R14, 0x7773, RZ ;  /* 0x000077730e657816 */ /* 0x000fe200000000ff */
[----:B------:R-:W-:Y:S01]  /*7ee50*/  LDS R92, [R19+0x84] ;  /* 0x00008400135c7984 */ /* 0x000fe20000000800 */
[C---:B------:R-:W-:Y:S01]  /*7ee60*/  PRMT R100, R15.reuse, 0x7770, RZ ;  /* 0x000077700f647816 */ /* 0x040fe200000000ff */
[----:B----4-:R-:W-:Y:S01]  /*7ee70*/  IMAD.MOV.U32 R5, RZ, RZ, R15 ;  /* 0x000000ffff057224 */ /* 0x010fe200078e000f */
[C---:B------:R-:W-:Y:S01]  /*7ee80*/  PRMT R99, R15.reuse, 0x7771, RZ ;  /* 0x000077710f637816 */ /* 0x040fe200000000ff */
[----:B------:R-:W-:Y:S01]  /*7ee90*/  LDS.64 R86, [R19+0x88] ;  /* 0x0000880013567984 */ /* 0x000fe20000000a00 */
[C---:B------:R-:W-:Y:S01]  /*7eea0*/  PRMT R98, R15.reuse, 0x7772, RZ ;  /* 0x000077720f627816 */ /* 0x040fe200000000ff */
[----:B-----5:R-:W-:Y:S01]  /*7eeb0*/  IMAD.MOV.U32 R4, RZ, RZ, R14 ;  /* 0x000000ffff047224 */ /* 0x020fe200078e000e */
[----:B------:R-:W-:Y:S01]  /*7eec0*/  PRMT R90, R15, 0x7773, RZ ;  /* 0x000077730f5a7816 */ /* 0x000fe200000000ff */
[----:B------:R-:W-:Y:S01]  /*7eed0*/  STL.S16 [R1+0x6f4], R26 ;  /* 0x0006f41a01007387 */ /* 0x000fe20000100600 */
[----:B------:R-:W-:-:S02]  /*7eee0*/  PRMT R91, R8, 0x7770, RZ ;  /* 0x00007770085b7816 */ /* 0x000fc400000000ff */
[C---:B------:R-:W-:Y:S01]  /*7eef0*/  PRMT R94, R8.reuse, 0x7771, RZ ;  /* 0x00007771085e7816 */ /* 0x040fe200000000ff */
[----:B------:R1:W-:Y:S01]  /*7ef00*/  STL.128 [R1+0x320], R4 ;  /* 0x0003200401007387 */ /* 0x0003e20000100c00 */
[C---:B------:R-:W-:Y:S02]  /*7ef10*/  PRMT R95, R8.reuse, 0x7772, RZ ;  /* 0x00007772085f7816 */ /* 0x040fe400000000ff */
[----:B------:R-:W-:Y:S01]  /*7ef20*/  PRMT R96, R8, 0x7773, RZ ;  /* 0x0000777308607816 */ /* 0x000fe200000000ff */
[----:B------:R-:W4:Y:S01]  /*7ef30*/  LDS.128 R12, [R19+0x20] ;  /* 0x00002000130c7984 */ /* 0x000f220000000c00 */
[C---:B------:R-:W-:Y:S01]  /*7ef40*/  PRMT R97, R9.reuse, 0x7770, RZ ;  /* 0x0000777009617816 */ /* 0x040fe200000000ff */
[----:B--2---:R-:W-:Y:S01]  /*7ef50*/  IMAD.MOV.U32 R8, RZ, RZ, R74 ;  /* 0x000000ffff087224 */ /* 0x004fe200078e004a */
[C---:B------:R-:W-:Y:S01]  /*7ef60*/  PRMT R49, R9.reuse, 0x7771, RZ ;  /* 0x0000777109317816 */ /* 0x040fe200000000ff */
[----:B------:R-:W-:Y:S01]  /*7ef70*/  STL.64 [R1+0x340], R22 ;  /* 0x0003401601007387 */ /* 0x000fe20000100a00 */
[----:B------:R-:W-:-:S02]  /*7ef80*/  PRMT R47, R9, 0x7772, RZ ;  /* 0x00007772092f7816 */ /* 0x000fc400000000ff */
[----:B------:R-:W-:Y:S01]  /*7ef90*/  PRMT R48, R9, 0x7773, RZ ;  /* 0x0000777309307816 */ /* 0x000fe200000000ff */
[----:B------:R-:W-:Y:S01]  /*7efa0*/  IMAD.MOV.U32 R9, RZ, RZ, R75 ;  /* 0x000000ffff097224 */ /* 0x000fe200078e004b */
[C---:B------:R-:W-:Y:S01]  /*7efb0*/  PRMT R46, R10.reuse, 0x7770, RZ ;  /* 0x000077700a2e7816 */ /* 0x040fe200000000ff */
[----:B------:R0:W-:Y:S01]  /*7efc0*/  STL.S16 [R1+0x6d4], R17 ;  /* 0x0006d41101007387 */ /* 0x0001e20000100600 */
[C---:B------:R-:W-:Y:S01]  /*7efd0*/  PRMT R45, R10.reuse, 0x7771, RZ ;  /* 0x000077710a2d7816 */ /* 0x040fe200000000ff */
[----:B-1----:R-:W-:Y:S01]  /*7efe0*/  IMAD.MOV.U32 R4, RZ, RZ, R10 ;  /* 0x000000ffff047224 */ /* 0x002fe200078e000a */
[C---:B------:R-:W-:Y:S01]  /*7eff0*/  PRMT R107, R10.reuse, 0x7772, RZ ;  /* 0x000077720a6b7816 */ /* 0x040fe200000000ff */
[----:B------:R-:W-:Y:S01]  /*7f000*/  IMAD.MOV.U32 R5, RZ, RZ, R11 ;  /* 0x000000ffff057224 */ /* 0x000fe200078e000b */
[----:B------:R-:W-:Y:S01]  /*7f010*/  PRMT R106, R10, 0x7773, RZ ;  /* 0x000077730a6a7816 */ /* 0x000fe200000000ff */
[----:B------:R-:W-:Y:S01]  /*7f020*/  IMAD.MOV.U32 R6, RZ, RZ, R20 ;  /* 0x000000ffff067224 */ /* 0x000fe200078e0014 */
[C---:B------:R-:W-:Y:S01]  /*7f030*/  PRMT R105, R11.reuse, 0x7770, RZ ;  /* 0x000077700b697816 */ /* 0x040fe200000000ff */
[----:B------:R-:W-:Y:S01]  /*7f040*/  IMAD.MOV.U32 R7, RZ, RZ, R21 ;  /* 0x000000ffff077224 */ /* 0x000fe200078e0015 */
[C---:B------:R-:W-:Y:S01]  /*7f050*/  PRMT R104, R11.reuse, 0x7771, RZ ;  /* 0x000077710b687816 */ /* 0x040fe200000000ff */
[----:B---3--:R-:W-:Y:S01]  /*7f060*/  IMAD.MOV.U32 R10, RZ, RZ, R36 ;  /* 0x000000ffff0a7224 */ /* 0x008fe200078e0024 */
[C---:B------:R-:W-:Y:S01]  /*7f070*/  PRMT R103, R11.reuse, 0x7772, RZ ;  /* 0x000077720b677816 */ /* 0x040fe200000000ff */
[----:B0-----:R-:W-:Y:S01]  /*7f080*/  IMAD.MOV.U32 R17, RZ, RZ, R28 ;  /* 0x000000ffff117224 */ /* 0x001fe200078e001c */
[----:B------:R-:W-:Y:S01]  /*7f090*/  STL.128 [R1+0x330], R4 ;  /* 0x0003300401007387 */ /* 0x000fe20000100c00 */
        /* <DEDUP_REMOVED lines=11> */
[----:B------:R-:W-:Y:S01]  /*7f150*/  PRMT R41, R20, 0x7772, RZ ;  /* 0x0000777214297816 */ /* 0x000fe200000000ff */
[----:B------:R2:W-:Y:S01]  /*7f160*/  STL.S16 [R1+0x6f0], R25 ;  /* 0x0006f01901007387 */ /* 0x0005e20000100600 */
[----:B----4-:R-:W-:Y:S01]  /*7f170*/  IMAD.MOV.U32 R22, RZ, RZ, R12 ;  /* 0x000000ffff167224 */ /* 0x010fe200078e000c */
[----:B------:R-:W-:-:S02]  /*7f180*/  PRMT R57, R12, 0x7770, RZ ;  /* 0x000077700c397816 */ /* 0x000fc400000000ff */
[C---:B------:R-:W-:Y:S01]  /*7f190*/  PRMT R56, R12.reuse, 0x7771, RZ ;  /* 0x000077710c387816 */ /* 0x040fe200000000ff */
[----:B------:R-:W-:Y:S01]  /*7f1a0*/  STL.S16 [R1+0x6ec], R24 ;  /* 0x0006ec1801007387 */ /* 0x000fe20000100600 */
[C---:B------:R-:W-:Y:S02]  /*7f1b0*/  PRMT R55, R12.reuse, 0x7772, RZ ;  /* 0x000077720c377816 */ /* 0x040fe400000000ff */
[----:B------:R-:W-:Y:S01]  /*7f1c0*/  PRMT R54, R12, 0x7773, RZ ;  /* 0x000077730c367816 */ /* 0x000fe200000000ff */
[----:B------:R3:W-:Y:S01]  /*7f1d0*/  STL.S16 [R1+0x6d8], R18 ;  /* 0x0006d81201007387 */ /* 0x0007e20000100600 */
[----:B------:R-:W-:Y:S01]  /*7f1e0*/  PRMT R42, R20, 0x7773, RZ ;  /* 0x00007773142a7816 */ /* 0x000fe200000000ff */
[----:B------:R-:W-:Y:S01]  /*7f1f0*/  IMAD.MOV.U32 R20, RZ, RZ, R38 ;  /* 0x000000ffff147224 */ /* 0x000fe200078e0026 */
[C---:B------:R-:W-:Y:S01]  /*7f200*/  PRMT R40, R21.reuse, 0x7770, RZ ;  /* 0x0000777015287816 */ /* 0x040fe200000000ff */
[----:B------:R-:W-:Y:S01]  /*7f210*/  STL.64 [R1+0x3d0], R2 ;  /* 0x0003d00201007387 */ /* 0x000fe20000100a00 */
[----:B------:R-:W-:-:S02]  /*7f220*/  PRMT R35, R21, 0x7771, RZ ;  /* 0x0000777115237816 */ /* 0x000fc400000000ff */
[C---:B------:R-:W-:Y:S01]  /*7f230*/  PRMT R33, R21.reuse, 0x7772, RZ ;  /* 0x0000777215217816 */ /* 0x040fe200000000ff */
[----:B------:R-:W-:Y:S01]  /*7f240*/  STL.64 [R1+0x3e0], R250 ;  /* 0x0003e0fa01007387 */ /* 0x000fe20000100a00 */
[----:B------:R-:W-:Y:S01]  /*7f250*/  PRMT R34, R21, 0x7773, RZ ;  /* 0x0000777315227816 */ /* 0x000fe200000000ff */
[----:B------:R-:W-:Y:S01]  /*7f260*/  IMAD.MOV.U32 R21, RZ, RZ, R39 ;  /* 0x000000ffff157224 */ /* 0x000fe200078e0027 */
[C---:B--2---:R-:W-:Y:S01]  /*7f270*/  PRMT R25, R23.reuse, 0x7770, RZ ;  /* 0x0000777017197816 */ /* 0x044fe200000000ff */
[----:B---3--:R-:W-:Y:S01]  /*7f280*/  IMAD.MOV.U32 R18, RZ, RZ, R29 ;  /* 0x000000ffff127224 */ /* 0x008fe200078e001d */
[C---:B------:R-:W-:Y:S01]  /*7f290*/  PRMT R24, R23.reuse, 0x7771, RZ ;  /* 0x0000777117187816 */ /* 0x040fe200000000ff */
[----:B------:R-:W-:Y:S01]  /*7f2a0*/  STL [R1+0x3dc], R252 ;  /* 0x0003dcfc01007387 */ /* 0x000fe20000100800 */
[C---:B------:R-:W-:Y:S02]  /*7f2b0*/  PRMT R122, R23.reuse, 0x7772, RZ ;  /* 0x00007772177a7816 */ /* 0x040fe400000000ff */
[----:B------:R-:W-:Y:S01]  /*7f2c0*/  PRMT R76, R23, 0x7773, RZ ;  /* 0x00007773174c7816 */ /* 0x000fe200000000ff */
[----:B------:R-:W-:Y:S01]  /*7f2d0*/  IMAD.MOV.U32 R23, RZ, RZ, R13 ;  /* 0x000000ffff177224 */ /* 0x000fe200078e000d */
[C---:B0-----:R-:W-:Y:S01]  /*7f2e0*/  PRMT R81, R6.reuse, 0x7770, RZ ;  /* 0x0000777006517816 */ /* 0x041fe200000000ff */
[----:B------:R-:W-:Y:S01]  /*7f2f0*/  STL.128 [R1+0x3a0], R196 ;  /* 0x0003a0c401007387 */ /* 0x000fe20000100c00 */
[----:B------:R-:W-:-:S02]  /*7f300*/  SHF.R.U64 R6, R6, 0x8, R7 ;  /* 0x0000000806067819 */ /* 0x000fc40000001207 */
[----:B------:R-:W-:Y:S01]  /*7f310*/  PRMT R73, R36, 0x7770, RZ ;  /* 0x0000777024497816 */ /* 0x000fe200000000ff */
[----:B------:R0:W-:Y:S01]  /*7f320*/  STL.128 [R1+0x370], R20 ;  /* 0x0003701401007387 */ /* 0x0001e20000100c00 */
[----:B------:R-:W-:Y:S02]  /*7f330*/  PRMT R12, R6, 0x7604, R81 ;  /* 0x00007604060c7816 */ /* 0x000fe40000000051 */
[----:B-1----:R-:W-:Y:S01]  /*7f340*/  IADD3 R84, P4, PT, R17, R10, RZ ;  /* 0x0000000a11547210 */ /* 0x002fe20007f9e0ff */
[----:B------:R-:W-:Y:S01]  /*7f350*/  STL.64 [R1+0x310], R10 ;  /* 0x0003100a01007387 */ /* 0x000fe20000100a00 */
[----:B------:R-:W-:Y:S02]  /*7f360*/  ISETP.NE.U32.AND P2, PT, R10, RZ, PT ;  /* 0x000000ff0a00720c */ /* 0x000fe40003f45070 */
[C---:B------:R-:W-:Y:S01]  /*7f370*/  PRMT R72, R36.reuse, 0x7771, RZ ;  /* 0x0000777124487816 */ /* 0x040fe200000000ff */
[----:B------:R1:W-:Y:S01]  /*7f380*/  STL.U16 [R1+0x390], R12 ;  /* 0x0003900c01007387 */ /* 0x0003e20000100400 */
[----:B------:R-:W-:Y:S01]  /*7f390*/  PRMT R71, R36, 0x7772, RZ ;  /* 0x0000777224477816 */ /* 0x000fe200000000ff */
[----:B------:R-:W-:Y:S01]  /*7f3a0*/  IMAD.X R85, R18, 0x1, R11, P4 ;  /* 0x0000000112557824 */ /* 0x000fe200020e060b */
[----:B------:R-:W-:Y:S01]  /*7f3b0*/  PRMT R70, R36, 0x7773, RZ ;  /* 0x0000777324467816 */ /* 0x000fe200000000ff */
[----:B------:R-:W-:Y:S01]  /*7f3c0*/  STL.S16 [R1+0x6b4], R152 ;  /* 0x0006b49801007387 */ /* 0x000fe20000100600 */
[----:B------:R-:W-:-:S02]  /*7f3d0*/  PRMT R69, R37, 0x7770, RZ ;  /* 0x0000777025457816 */ /* 0x000fc400000000ff */
[C---:B------:R-:W-:Y:S01]  /*7f3e0*/  PRMT R68, R37.reuse, 0x7771, RZ ;  /* 0x0000777125447816 */ /* 0x040fe200000000ff */
[----:B0-----:R-:W-:Y:S01]  /*7f3f0*/  IMAD.MOV.U32 R20, RZ, RZ, R14 ;  /* 0x000000ffff147224 */ /* 0x001fe200078e000e */
[C---:B------:R-:W-:Y:S01]  /*7f400*/  PRMT R67, R37.reuse, 0x7772, RZ ;  /* 0x0000777225437816 */ /* 0x040fe200000000ff */
[----:B------:R-:W-:Y:S01]  /*7f410*/  IMAD.MOV.U32 R21, RZ, RZ, R15 ;  /* 0x000000ffff157224 */ /* 0x000fe200078e000f */
[----:B-1----:R-:W-:Y:S01]  /*7f420*/  PRMT R12, R136, 0x7710, RZ ;  /* 0x00007710880c7816 */ /* 0x002fe200000000ff */
[----:B------:R-:W-:Y:S01]  /*7f430*/  STL.S16 [R1+0x6a8], R151 ;  /* 0x0006a89701007387 */ /* 0x000fe20000100600 */
[----:B------:R-:W-:Y:S01]  /*7f440*/  PRMT R66, R37, 0x7773, RZ ;  /* 0x0000777325427816 */ /* 0x000fe200000000ff */
[----:B------:R-:W-:Y:S01]  /*7f450*/  IMAD.MOV.U32 R22, RZ, RZ, R4 ;  /* 0x000000ffff167224 */ /* 0x000fe200078e0004 */
[C---:B------:R-:W-:Y:S01]  /*7f460*/  PRMT R65, R38.reuse, 0x7770, RZ ;  /* 0x0000777026417816 */ /* 0x040fe200000000ff */
[----:B------:R0:W-:Y:S01]  /*7f470*/  STL.U16 [R1+0x348], R12 ;  /* 0x0003480c01007387 */ /* 0x0001e20000100400 */
[C---:B------:R-:W-:Y:S01]  /*7f480*/  PRMT R64, R38.reuse, 0x7771, RZ ;  /* 0x0000777126407816 */ /* 0x040fe200000000ff */
[----:B------:R-:W-:Y:S01]  /*7f490*/  IMAD.MOV.U32 R23, RZ, RZ, R5 ;  /* 0x000000ffff177224 */ /* 0x000fe200078e0005 */
[C---:B------:R-:W-:Y:S01]  /*7f4a0*/  PRMT R63, R38.reuse, 0x7772, RZ ;  /* 0x00007772263f7816 */ /* 0x040fe200000000ff */
[----:B------:R-:W-:Y:S01]  /*7f4b0*/  STL.S16 [R1+0x6a0], R150 ;  /* 0x0006a09601007387 */ /* 0x000fe20000100600 */
[----:B------:R-:W-:-:S02]  /*7f4c0*/  PRMT R62, R38, 0x7773, RZ ;  /* 0x00007773263e7816 */ /* 0x000fc400000000ff */
[C---:B------:R-:W-:Y:S01]  /*7f4d0*/  PRMT R61, R39.reuse, 0x7770, RZ ;  /* 0x00007770273d7816 */ /* 0x040fe200000000ff */
[----:B------:R-:W-:Y:S01]  /*7f4e0*/  STL.S16 [R1+0x694], R145 ;  /* 0x0006949101007387 */ /* 0x000fe20000100600 */
[C---:B------:R-:W-:Y:S02]  /*7f4f0*/  PRMT R60, R39.reuse, 0x7771, RZ ;  /* 0x00007771273c7816 */ /* 0x040fe400000000ff */
[C---:B------:R-:W-:Y:S01]  /*7f500*/  PRMT R59, R39.reuse, 0x7772, RZ ;  /* 0x00007772273b7816 */ /* 0x040fe200000000ff */
[----:B------:R-:W-:Y:S01]  /*7f510*/  STL.S16 [R1+0x690], R144 ;  /* 0x0006909001007387 */ /* 0x000fe20000100600 */
[----:B------:R-:W-:Y:S02]  /*7f520*/  PRMT R58, R39, 0x7773, RZ ;  /* 0x00007773273a7816 */ /* 0x000fe400000000ff */
[C---:B------:R-:W-:Y:S01]  /*7f530*/  PRMT R119, R14.reuse, 0x7770, RZ ;  /* 0x000077700e777816 */ /* 0x040fe200000000ff */
[----:B------:R-:W-:Y:S01]  /*7f540*/  STL.S16 [R1+0x684], R143 ;  /* 0x0006848f01007387 */ /* 0x000fe20000100600 */
[----:B------:R-:W-:-:S02]  /*7f550*/  PRMT R118, R14, 0x7771, RZ ;  /* 0x000077710e767816 */ /* 0x000fc400000000ff */
[C---:B------:R-:W-:Y:S01]  /*7f560*/  PRMT R117, R14.reuse, 0x7772, RZ ;  /* 0x000077720e757816 */ /* 0x040fe200000000ff */
[----:B------:R-:W-:Y:S01]  /*7f570*/  STL [R1+0x394], R7 ;  /* 0x0003940701007387 */ /* 0x000fe20000100800 */
[----:B------:R-:W-:Y:S02]  /*7f580*/  PRMT R80, R14, 0x7773, RZ ;  /* 0x000077730e507816 */ /* 0x000fe400000000ff */
[C---:B------:R-:W-:Y:S01]  /*7f590*/  PRMT R38, R15.reuse, 0x7770, RZ ;  /* 0x000077700f267816 */ /* 0x040fe200000000ff */
[----:B------:R-:W-:Y:S01]  /*7f5a0*/  STL.64 [R1+0x398], R8 ;  /* 0x0003980801007387 */ /* 0x000fe20000100a00 */
[C---:B------:R-:W-:Y:S02]  /*7f5b0*/  PRMT R39, R15.reuse, 0x7771, RZ ;  /* 0x000077710f277816 */ /* 0x040fe400000000ff */
[C---:B------:R-:W-:Y:S01]  /*7f5c0*/  PRMT R36, R15.reuse, 0x7772, RZ ;  /* 0x000077720f247816 */ /* 0x040fe200000000ff */
[----:B------:R-:W-:Y:S01]  /*7f5d0*/  STL [R1+0x34c], R92 ;  /* 0x00034c5c01007387 */ /* 0x000fe20000100800 */
[----:B------:R-:W-:-:S02]  /*7f5e0*/  PRMT R37, R15, 0x7773, RZ ;  /* 0x000077730f257816 */ /* 0x000fc400000000ff */
[----:B------:R-:W-:Y:S01]  /*7f5f0*/  ISETP.NE.AND.EX P2, PT, R11, RZ, PT, P2 ;  /* 0x000000ff0b00720c */ /* 0x000fe20003f45320 */
[----:B------:R-:W-:Y:S01]  /*7f600*/  STL.64 [R1+0x350], R86 ;  /* 0x0003505601007387 */ /* 0x000fe20000100a00 */
[--C-:B0-----:R-:W-:Y:S02]  /*7f610*/  SHF.R.U32.HI R12, RZ, 0x18, R2.reuse ;  /* 0x00000018ff0c7819 */ /* 0x101fe40000011602 */
[----:B------:R-:W-:Y:S01]  /*7f620*/  SHF.R.U32.HI R10, RZ, 0x8, R2 ;  /* 0x00000008ff0a7819 */ /* 0x000fe20000011602 */
[----:B------:R-:W-:Y:S01]  /*7f630*/  STL.S16 [R1+0x6c4], R130 ;  /* 0x0006c48201007387 */ /* 0x000fe20000100600 */
[C---:B------:R-:W-:Y:S02]  /*7f640*/  PRMT R53, R13.reuse, 0x7770, RZ ;  /* 0x000077700d357816 */ /* 0x040fe400000000ff */
[C---:B------:R-:W-:Y:S01]  /*7f650*/  PRMT R52, R13.reuse, 0x7771, RZ ;  /* 0x000077710d347816 */ /* 0x040fe200000000ff */
[----:B------:R-:W-:Y:S01]  /*7f660*/  STL.128 [R1+0x380], R20 ;  /* 0x0003801401007387 */ /* 0x000fe20000100c00 */
[----:B------:R-:W-:-:S02]  /*7f670*/  PRMT R51, R13, 0x7772, RZ ;  /* 0x000077720d337816 */ /* 0x000fc400000000ff */
[----:B------:R-:W-:Y:S01]  /*7f680*/  PRMT R50, R13, 0x7773, RZ ;  /* 0x000077730d327816 */ /* 0x000fe200000000ff */
[----:B------:R-:W-:Y:S01]  /*7f690*/  STL.64 [R1+0x358], R28 ;  /* 0x0003581c01007387 */ /* 0x000fe20000100a00 */
[--C-:B------:R-:W-:Y:S02]  /*7f6a0*/  SHF.R.U32.HI R11, RZ, 0x18, R3.reuse ;  /* 0x00000018ff0b7819 */ /* 0x100fe40000011603 */
[----:B------:R-:W-:Y:S01]  /*7f6b0*/  SHF.R.U32.HI R2, RZ, 0x8, R3 ;  /* 0x00000008ff027819 */ /* 0x000fe20000011603 */
[----:B------:R-:W-:Y:S01]  /*7f6c0*/  STL.S16 [R1+0x6c0], R79 ;  /* 0x0006c04f01007387 */ /* 0x000fe20000100600 */
[C---:B------:R-:W-:Y:S02]  /*7f6d0*/  PRMT R15, R3.reuse, 0x7610, R15 ;  /* 0x00007610030f7816 */ /* 0x040fe4000000000f */
[----:B------:R-:W-:Y:S01]  /*7f6e0*/  PRMT R14, R3, 0x7632, R14 ;  /* 0x00007632030e7816 */ /* 0x000fe2000000000e */
[----:B------:R-:W-:Y:S01]  /*7f6f0*/  STL.S16 [R1+0x650], R2 ;  /* 0x0006500201007387 */ /* 0x000fe20000100600 */
        /* <DEDUP_REMOVED lines=12> */
[----:B------:R-:W-:Y:S02]  /*7f7c0*/  ISETP.NE.AND P4, PT, R137, 0x1, PT ;  /* 0x000000018900780c */ /* 0x000fe40003f85270 */
        /* <DEDUP_REMOVED lines=25> */
[----:B------:R0:W-:Y:S01]  /*7f960*/  STL.S16 [R1+0x678], R129 ;  /* 0x0006788101007387 */ /* 0x0001e20000100600 */
[----:B------:R-:W-:Y:S02]  /*7f970*/  PRMT R115, R33, 0x7610, R115 ;  /* 0x0000761021737816 */ /* 0x000fe40000000073 */
[C---:B------:R-:W-:Y:S01]  /*7f980*/  PRMT R135, R75.reuse, 0x7771, RZ ;  /* 0x000077714b877816 */ /* 0x040fe200000000ff */
[----:B------:R1:W-:Y:S01]  /*7f990*/  STL.S16 [R1+0x66c], R128 ;  /* 0x00066c8001007387 */ /* 0x0003e20000100600 */
[C---:B------:R-:W-:Y:S02]  /*7f9a0*/  PRMT R133, R75.reuse, 0x7772, RZ ;  /* 0x000077724b857816 */ /* 0x040fe400000000ff */
[----:B------:R-:W-:Y:S01]  /*7f9b0*/  PRMT R134, R75, 0x7773, RZ ;  /* 0x000077734b867816 */ /* 0x000fe200000000ff */
[----:B------:R2:W-:Y:S01]  /*7f9c0*/  STL.S16 [R1+0x670], R127 ;  /* 0x0006707f01007387 */ /* 0x0005e20000100600 */
[----:B------:R-:W-:-:S02]  /*7f9d0*/  PRMT R132, R74, 0x7771, RZ ;  /* 0x000077714a847816 */ /* 0x000fc400000000ff */
[----:B0-----:R-:W-:Y:S01]  /*7f9e0*/  PRMT R129, R4, 0x7770, RZ ;  /* 0x0000777004817816 */ /* 0x001fe200000000ff */
[----:B------:R0:W-:Y:S01]  /*7f9f0*/  STL.S16 [R1+0x664], R126 ;  /* 0x0006647e01007387 */ /* 0x0001e20000100600 */
[----:B------:R-:W-:Y:S02]  /*7fa00*/  PRMT R130, R74, 0x7773, RZ ;  /* 0x000077734a827816 */ /* 0x000fe400000000ff */
[----:B-1----:R-:W-:Y:S01]  /*7fa10*/  PRMT R128, R4, 0x7771, RZ ;  /* 0x0000777104807816 */ /* 0x002fe200000000ff */
[----:B------:R1:W-:Y:S01]  /*7fa20*/  STL.S16 [R1+0x668], R125 ;  /* 0x0006687d01007387 */ /* 0x0003e20000100600 */
[----:B------:R-:W-:Y:S02]  /*7fa30*/  PRMT R131, R74, 0x7770, RZ ;  /* 0x000077704a837816 */ /* 0x000fe400000000ff */
[----:B--2---:R-:W-:Y:S01]  /*7fa40*/  PRMT R127, R4, 0x7773, RZ ;  /* 0x00007773047f7816 */ /* 0x004fe200000000ff */
[----:B------:R2:W-:Y:S01]  /*7fa50*/  STL.S16 [R1+0x65c], R124 ;  /* 0x00065c7c01007387 */ /* 0x0005e20000100600 */
[----:B------:R-:W-:-:S02]  /*7fa60*/  PRMT R15, R88, 0x7610, R15 ;  /* 0x00007610580f7816 */ /* 0x000fc4000000000f */
[----:B0-----:R-:W-:Y:S01]  /*7fa70*/  PRMT R126, R4, 0x7772, RZ ;  /* 0x00007772047e7816 */ /* 0x001fe200000000ff */
[----:B------:R0:W-:Y:S01]  /*7fa80*/  STL.S16 [R1+0x660], R121 ;  /* 0x0006607901007387 */ /* 0x0001e20000100600 */
[----:B------:R-:W-:Y:S02]  /*7fa90*/  PRMT R4, R136, 0x7770, RZ ;  /* 0x0000777088047816 */ /* 0x000fe400000000ff */
[C---:B-1----:R-:W-:Y:S01]  /*7faa0*/  PRMT R125, R5.reuse, 0x7770, RZ ;  /* 0x00007770057d7816 */ /* 0x042fe200000000ff */
[----:B------:R1:W-:Y:S01]  /*7fab0*/  STL.S16 [R1+0x654], R120 ;  /* 0x0006547801007387 */ /* 0x0003e20000100600 */
[----:B------:R-:W-:Y:S02]  /*7fac0*/  PRMT R33, RZ, 0x7610, R33 ;  /* 0x00007610ff217816 */ /* 0x000fe40000000021 */
[----:B--2---:R-:W-:Y:S01]  /*7fad0*/  PRMT R124, R5, 0x7771, RZ ;  /* 0x00007771057c7816 */ /* 0x004fe200000000ff */
[----:B------:R2:W-:Y:S01]  /*7fae0*/  STL.S16 [R1+0x64c], R3 ;  /* 0x00064c0301007387 */ /* 0x0005e20000100600 */
[----:B------:R-:W-:-:S02]  /*7faf0*/  PRMT R10, R112, 0x7610, R10 ;  /* 0x00007610700a7816 */ /* 0x000fc4000000000a */
[C---:B0-----:R-:W-:Y:S01]  /*7fb00*/  PRMT R121, R5.reuse, 0x7773, RZ ;  /* 0x0000777305797816 */ /* 0x041fe200000000ff */
[----:B------:R0:W-:Y:S01]  /*7fb10*/  STL.S16 [R1+0x658], R16 ;  /* 0x0006581001007387 */ /* 0x0001e20000100600 */
[----:B------:R-:W-:Y:S02]  /*7fb20*/  PRMT R12, R110, 0x7610, R12 ;  /* 0x000076106e0c7816 */ /* 0x000fe4000000000c */
[----:B-1----:R-:W-:Y:S02]  /*7fb30*/  PRMT R120, R5, 0x7772, RZ ;  /* 0x0000777205787816 */ /* 0x002fe400000000ff */
[----:B------:R-:W-:Y:S02]  /*7fb40*/  PRMT R5, R136, 0x7771, RZ ;  /* 0x0000777188057816 */ /* 0x000fe400000000ff */
[----:B--2---:R-:W-:Y:S02]  /*7fb50*/  CS2R R2, SRZ ;  /* 0x0000000000027805 */ /* 0x004fe4000001ff00 */
[----:B------:R-:W-:Y:S01]  /*7fb60*/  PRMT R13, R109, 0x7610, R13 ;  /* 0x000076106d0d7816 */ /* 0x000fe2000000000d */
[----:B------:R-:W-:Y:S01]  /*7fb70*/  @!P4 IMAD.MOV.U32 R2, RZ, RZ, R8 ;  /* 0x000000ffff02c224 */ /* 0x000fe200078e0008 */
[----:B------:R-:W-:Y:S01]  /*7fb80*/  PRMT R14, R89, 0x7610, R14 ;  /* 0x00007610590e7816 */ /* 0x000fe2000000000e */
[----:B0-----:R-:W-:Y:S01]  /*7fb90*/  IMAD.MOV.U32 R16, RZ, RZ, RZ ;  /* 0x000000ffff107224 */ /* 0x001fe200078e00ff */
[----:B------:R-:W-:Y:S01]  /*7fba0*/  PRMT R23, R108, 0x7610, R23 ;  /* 0x000076106c177816 */ /* 0x000fe20000000017 */
[----:B------:R-:W-:Y:S01]  /*7fbb0*/  @!P4 IMAD.MOV.U32 R16, RZ, RZ, R7 ;  /* 0x000000ffff10c224 */ /* 0x000fe200078e0007 */
[----:B------:R-:W-:Y:S01]  /*7fbc0*/  PRMT R28, R101, 0x7610, R28 ;  /* 0x00007610651c7816 */ /* 0x000fe2000000001c */
[----:B------:R-:W-:Y:S01]  /*7fbd0*/  @!P4 IMAD.MOV.U32 R3, RZ, RZ, R9 ;  /* 0x000000ffff03c224 */ /* 0x000fe200078e0009 */
[----:B------:R-:W-:-:S02]  /*7fbe0*/  PRMT R29, R100, 0x7610, R29 ;  /* 0x00007610641d7816 */ /* 0x000fc4000000001d */
        /* <DEDUP_REMOVED lines=56> */
.L_x_1072:
[----:B0-----:R-:W-:-:S06]  /*7ff70*/  IMAD.IADD R4, R1, 0x1, R6 ;  /* 0x0000000101047824 */ /* 0x001fcc00078e0206 */
[----:B------:R-:W2:Y:S01]  /*7ff80*/  LDL.U8 R4, [R4] ;  /* 0x0000000004047983 */ /* 0x000ea20000100000 */
[----:B------:R-:W-:Y:S02]  /*7ff90*/  IMAD.MOV.U32 R5, RZ, RZ, R6 ;  /* 0x000000ffff057224 */ /* 0x000fe400078e0006 */
[----:B------:R-:W-:Y:S01]  /*7ffa0*/  VIADD R6, R6, 0x1 ;  /* 0x0000000106067836 */ /* 0x000fe20000000000 */
[----:B--2---:R-:W-:-:S13]  /*7ffb0*/  ISETP.NE.AND P2, PT, R4, RZ, PT ;  /* 0x000000ff0400720c */ /* 0x004fda0003f45270 */
[----:B------:R-:W-:Y:S05]  /*7ffc0*/  @P2 BRA `(.L_x_1072) ;  /* 0xfffffffc00e82947 */ /* 0x000fea000383ffff */
[----:B------:R-:W-:Y:S05]  /*7ffd0*/  BSYNC.RECONVERGENT B0 ;  /* 0x0000000000007941 */ /* 0x000fea0003800200 */
.L_x_1071:
[----:B------:R-:W-:Y:S01]  /*7ffe0*/  LOP3.LUT P2, RZ, R131, 0xff, RZ, 0xc0, !PT ;  /* 0x000000ff83ff7812 */ /* 0x000fe2000784c0ff */
[----:B------:R-:W-:-:S12]  /*7fff0*/  IMAD.MOV.U32 R4, RZ, RZ, R5 ;  /* 0x000000ffff047224 */ /* 0x000fd800078e0005 */
[----:B------:R-:W-:Y:S05]  /*80000*/  @!P2 BRA `(.L_x_1073) ;  /* 0x000000000030a947 */ /* 0x000fea0003800000 */
[----:B------:R-:W-:Y:S01]  /*80010*/  BSSY.RECONVERGENT B0, `(.L_x_1074) ;  /* 0x000000a000007945 */ /* 0x000fe20003800200 */
[----:B------:R-:W-:-:S07]  /*80020*/  IMAD.MOV.U32 R4, RZ, RZ, RZ ;  /* 0x000000ffff047224 */ /* 0x000fce00078e00ff */
.L_x_1075:
        /* <DEDUP_REMOVED lines=9> */
.L_x_1074:
[----:B------:R-:W-:-:S07]  /*800c0*/  IMAD.MOV.U32 R4, RZ, RZ, R6 ;  /* 0x000000ffff047224 */ /* 0x000fce00078e0006 */
.L_x_1073:
[----:B------:R-:W-:Y:S01]  /*800d0*/  IMAD.IADD R5, R1, 0x1, R4 ;  /* 0x0000000101057824 */ /* 0x000fe200078e0204 */
[----:B------:R-:W-:Y:S01]  /*800e0*/  BSSY.RECONVERGENT B0, `(.L_x_1076) ;  /* 0x0000009000007945 */ /* 0x000fe20003800200 */
[----:B------:R-:W-:-:S03]  /*800f0*/  IMAD.MOV.U32 R4, RZ, RZ, RZ ;  /* 0x000000ffff047224 */ /* 0x000fc600078e00ff */
[----:B------:R0:W-:Y:S04]  /*80100*/  STL.U8 [R5], RZ ;  /* 0x000000ff05007387 */ /* 0x0001e80000100000 */
.L_x_1077:
[----:B------:R-:W-:-:S05]  /*80110*/  IMAD.IADD R6, R1, 0x1, R4 ;  /* 0x0000000101067824 */ /* 0x000fca00078e0204 */
[----:B0-----:R-:W2:Y:S02]  /*80120*/  LDL.U8 R5, [R6] ;  /* 0x0000000006057983 */ /* 0x001ea40000100000 */
[----:B--2---:R-:W-:Y:S01]  /*80130*/  ISETP.NE.AND P2, PT, R5, RZ, PT ;  /* 0x000000ff0500720c */ /* 0x004fe20003f45270 */
[----:B------:R-:W-:Y:S02]  /*80140*/  IMAD.MOV.U32 R5, RZ, RZ, R4 ;  /* 0x000000ffff057224 */ /* 0x000fe400078e0004 */
[----:B------:R-:W-:-:S10]  /*80150*/  VIADD R4, R4, 0x1 ;  /* 0x0000000104047836 */ /* 0x000fd40000000000 */
[----:B------:R-:W-:Y:S05]  /*80160*/  @P2 BRA `(.L_x_1077) ;  /* 0xfffffffc00e82947 */ /* 0x000fea000383ffff */
[----:B------:R-:W-:Y:S05]  /*80170*/  BSYNC.RECONVERGENT B0 ;  /* 0x0000000000007941 */ /* 0x000fea0003800200 */
.L_x_1076:
[----:B------:R-:W-:Y:S01]  /*80180*/  LOP3.LUT P2, RZ, R93, 0xff, RZ, 0xc0, !PT ;  /* 0x000000ff5dff7812 */ /* 0x000fe2000784c0ff */
[----:B------:R-:W-:-:S12]  /*80190*/  IMAD.MOV.U32 R4, RZ, RZ, R5 ;  /* 0x000000ffff047224 */ /* 0x000fd800078e0005 */
[----:B------:R-:W-:Y:S05]  /*801a0*/  @!P2 BRA `(.L_x_1078) ;  /* 0x000000000030a947 */ /* 0x000fea0003800000 */
[----:B------:R-:W-:Y:S01]  /*801b0*/  BSSY.RECONVERGENT B0, `(.L_x_1079) ;  /* 0x000000a000007945 */ /* 0x000fe20003800200 */
[----:B------:R-:W-:-:S07]  /*801c0*/  IMAD.MOV.U32 R4, RZ, RZ, RZ ;  /* 0x000000ffff047224 */ /* 0x000fce00078e00ff */
.L_x_1080:
        /* <DEDUP_REMOVED lines=9> */
.L_x_1079:
[----:B------:R-:W-:-:S07]  /*80260*/  IMAD.MOV.U32 R4, RZ, RZ, R6 ;  /* 0x000000ffff047224 */ /* 0x000fce00078e0006 */
.L_x_1078:
        /* <DEDUP_REMOVED lines=70> */
.L_x_1070:
        /* <DEDUP_REMOVED lines=145> */
.L_x_1082:
[----:B------:R-:W-:Y:S05]  /*80fe0*/  BSYNC.RECONVERGENT B0 ;  /* 0x0000000000007941 */ /* 0x000fea0003800200 */
.L_x_1081:
        /* <DEDUP_REMOVED lines=99> */
.L_x_1085:
[----:B0-----:R-:W-:-:S06]  /*81620*/  IMAD.IADD R4, R1, 0x1, R8 ;  /* 0x0000000101047824 */ /* 0x001fcc00078e0208 */
[----:B------:R-:W2:Y:S01]  /*81630*/  LDL.U8 R4, [R4] ;  /* 0x0000000004047983 */ /* 0x000ea20000100000 */
[----:B------:R-:W-:Y:S02]  /*81640*/  IMAD.MOV.U32 R5, RZ, RZ, R8 ;  /* 0x000000ffff057224 */ /* 0x000fe400078e0008 */
[----:B------:R-:W-:Y:S01]  /*81650*/  VIADD R8, R8, 0x1 ;  /* 0x0000000108087836 */ /* 0x000fe20000000000 */
[----:B--2---:R-:W-:-:S13]  /*81660*/  ISETP.NE.AND P2, PT, R4, RZ, PT ;  /* 0x000000ff0400720c */ /* 0x004fda0003f45270 */
[----:B------:R-:W-:Y:S05]  /*81670*/  @P2 BRA `(.L_x_1085) ;  /* 0xfffffffc00e82947 */ /* 0x000fea000383ffff */
[----:B------:R-:W-:Y:S05]  /*81680*/  BSYNC.RECONVERGENT B0 ;  /* 0x0000000000007941 */ /* 0x000fea0003800200 */
.L_x_1084:
[----:B------:R-:W-:Y:S01]  /*81690*/  LOP3.LUT P2, RZ, R93, 0xff, RZ, 0xc0, !PT ;  /* 0x000000ff5dff7812 */ /* 0x000fe2000784c0ff */
[----:B------:R-:W-:Y:S01]  /*816a0*/  BSSY.RECONVERGENT B0, `(.L_x_1086) ;  /* 0x000000f000007945 */ /* 0x000fe20003800200 */
[----:B------:R-:W-:-:S11]  /*816b0*/  IMAD.MOV.U32 R4, RZ, RZ, R5 ;  /* 0x000000ffff047224 */ /* 0x000fd600078e0005 */
[----:B------:R-:W-:Y:S05]  /*816c0*/  @!P2 BRA `(.L_x_1087) ;  /* 0x000000000030a947 */ /* 0x000fea0003800000 */
[----:B------:R-:W-:Y:S01]  /*816d0*/  BSSY.RECONVERGENT B1, `(.L_x_1088) ;  /* 0x000000a000017945 */ /* 0x000fe20003800200 */
[----:B------:R-:W-:-:S07]  /*816e0*/  IMAD.MOV.U32 R4, RZ, RZ, RZ ;  /* 0x000000ffff047224 */ /* 0x000fce00078e00ff */
.L_x_1089:
        /* <DEDUP_REMOVED lines=9> */
.L_x_1088:
[----:B------:R-:W-:-:S07]  /*81780*/  IMAD.MOV.U32 R4, RZ, RZ, R6 ;  /* 0x000000ffff047224 */ /* 0x000fce00078e0006 */
.L_x_1087:
[----:B------:R-:W-:Y:S05]  /*81790*/  BSYNC.RECONVERGENT B0 ;  /* 0x0000000000007941 */ /* 0x000fea0003800200 */
.L_x_1086:
[----:B------:R-:W-:Y:S01]  /*817a0*/  IMAD.IADD R5, R1, 0x1, R4 ;  /* 0x0000000101057824 */ /* 0x000fe200078e0204 */
[----:B------:R-:W-:Y:S01]  /*817b0*/  BSSY.RECONVERGENT B0, `(.L_x_1090) ;  /* 0x0000009000007945 */ /* 0x000fe20003800200 */
[----:B------:R-:W-:-:S03]  /*817c0*/  IMAD.MOV.U32 R4, RZ, RZ, RZ ;  /* 0x000000ffff047224 */ /* 0x000fc600078e00ff */
[----:B------:R0:W-:Y:S04]  /*817d0*/  STL.U8 [R5], RZ ;  /* 0x000000ff05007387 */ /* 0x0001e80000100000 */
.L_x_1091:
[----:B------:R-:W-:-:S05]  /*817e0*/  IMAD.IADD R6, R1, 0x1, R4 ;  /* 0x0000000101067824 */ /* 0x000fca00078e0204 */
[----:B0-----:R-:W2:Y:S02]  /*817f0*/  LDL.U8 R5, [R6] ;  /* 0x0000000006057983 */ /* 0x001ea40000100000 */
[----:B--2---:R-:W-:Y:S01]  /*81800*/  ISETP.NE.AND P2, PT, R5, RZ, PT ;  /* 0x000000ff0500720c */ /* 0x004fe20003f45270 */
[----:B------:R-:W-:Y:S02]  /*81810*/  IMAD.MOV.U32 R5, RZ, RZ, R4 ;  /* 0x000000ffff057224 */ /* 0x000fe400078e0004 */
[----:B------:R-:W-:-:S10]  /*81820*/  VIADD R4, R4, 0x1 ;  /* 0x0000000104047836 */ /* 0x000fd40000000000 */
[----:B------:R-:W-:Y:S05]  /*81830*/  @P2 BRA `(.L_x_1091) ;  /* 0xfffffffc00e82947 */ /* 0x000fea000383ffff */
[----:B------:R-:W-:Y:S05]  /*81840*/  BSYNC.RECONVERGENT B0 ;  /* 0x0000000000007941 */ /* 0x000fea0003800200 */
.L_x_1090:
[----:B------:R-:W-:Y:S01]  /*81850*/  LOP3.LUT P2, RZ, R22, 0xff, RZ, 0xc0, !PT ;  /* 0x000000ff16ff7812 */ /* 0x000fe2000784c0ff */
[----:B------:R-:W-:-:S12]  /*81860*/  IMAD.MOV.U32 R4, RZ, RZ, R5 ;  /* 0x000000ffff047224 */ /* 0x000fd800078e0005 */
[----:B------:R-:W-:Y:S05]  /*81870*/  @!P2 BRA `(.L_x_1092) ;  /* 0x000000000030a947 */ /* 0x000fea0003800000 */
[----:B------:R-:W-:Y:S01]  /*81880*/  BSSY.RECONVERGENT B0, `(.L_x_1093) ;  /* 0x000000a000007945 */ /* 0x000fe20003800200 */
[----:B------:R-:W-:-:S07]  /*81890*/  IMAD.MOV.U32 R4, RZ, RZ, RZ ;  /* 0x000000ffff047224 */ /* 0x000fce00078e00ff */
.L_x_1094:
        /* <DEDUP_REMOVED lines=9> */
.L_x_1093:
[----:B------:R-:W-:-:S07]  /*81930*/  IMAD.MOV.U32 R4, RZ, RZ, R6 ;  /* 0x000000ffff047224 */ /* 0x000fce00078e0006 */
.L_x_1092:
        /* <DEDUP_REMOVED lines=69> */
.L_x_1083:
        /* <DEDUP_REMOVED lines=145> */
.L_x_1096:
[----:B------:R-:W-:Y:S05]  /*826a0*/  BSYNC.RECONVERGENT B0 ;  /* 0x0000000000007941 */ /* 0x000fea0003800200 */
.L_x_1095:
[----:B------:R-:W1:Y:S01]  /*826b0*/  LDS.64 R20, [R19+0xd8] ;  /* 0x0000d80013147984 */ /* 0x000e620000000a00 */
[----:B------:R-:W-:-:S03]  /*826c0*/  PRMT R105, R107, 0x7604, R105 ;  /* 0x000076046b697816 */ /* 0x000fc60000000069 */
[----:B------:R-:W-:Y:S04]  /*826d0*/  STL.64 [R1+0x358], R84 ;  /* 0x0003585401007387 */ /* 0x000fe80000100a00 */
[----:B------:R-:W2:Y:S04]  /*826e0*/  LDS R92, [R19+0x114] ;  /* 0x00011400135c7984 */ /* 0x000ea80000000800 */
[----:B0-----:R-:W0:Y:S04]  /*826f0*/  LDS.128 R4, [R19+0xe0] ;  /* 0x0000e00013047984 */ /* 0x001e280000000c00 */
[----:B------:R-:W3:Y:S04]  /*82700*/  LDS.128 R12, [R19+0xf0] ;  /* 0x0000f000130c7984 */ /* 0x000ee80000000c00 */
[----:B------:R-:W-:Y:S04]  /*82710*/  LDS.U16 R100, [R19+0x110] ;  /* 0x0001100013647984 */ /* 0x000fe80000000400 */
[----:B------:R-:W4:Y:S04]  /*82720*/  LDS.128 R24, [R19+0x100] ;  /* 0x0001000013187984 */ /* 0x000f280000000c00 */
        /* <DEDUP_REMOVED lines=17> */
[----:B------:R-:W-:-:S02]  /*82840*/  PRMT R90, R4, 0x7772, RZ ;  /* 0x00007772045a7816 */ /* 0x000fc400000000ff */
[----:B------:R-:W-:Y:S02]  /*82850*/  PRMT R91, R4, 0x7773, RZ ;  /* 0x00007773045b7816 */ /* 0x000fe400000000ff */
[C---:B------:R-:W-:Y:S01]  /*82860*/  PRMT R31, R5.reuse, 0x7770, RZ ;  /* 0x00007770051f7816 */ /* 0x040fe200000000ff */
[----:B------:R2:W-:Y:S01]  /*82870*/  STL.128 [R1+0x290], R8 ;  /* 0x0002900801007387 */ /* 0x0005e20000100c00 */
[C---:B------:R-:W-:Y:S02]  /*82880*/  PRMT R30, R5.reuse, 0x7771, RZ ;  /* 0x00007771051e7816 */ /* 0x040fe400000000ff */
[C---:B------:R-:W-:Y:S01]  /*82890*/  PRMT R28, R5.reuse, 0x7772, RZ ;  /* 0x00007772051c7816 */ /* 0x040fe200000000ff */
[----:B----4-:R-:W-:Y:S01]  /*828a0*/  STL.64 [R1+0x2b0], R26 ;  /* 0x0002b01a01007387 */ /* 0x010fe20000100a00 */
[----:B------:R-:W-:Y:S02]  /*828b0*/  PRMT R29, R5, 0x7773, RZ ;  /* 0x00007773051d7816 */ /* 0x000fe400000000ff */
[----:B0-----:R-:W-:-:S02]  /*828c0*/  PRMT R5, R6, 0x7770, RZ ;  /* 0x0000777006057816 */ /* 0x001fc400000000ff */
[C---:B------:R-:W-:Y:S02]  /*828d0*/  PRMT R4, R6.reuse, 0x7771, RZ ;  /* 0x0000777106047816 */ /* 0x040fe400000000ff */
        /* <DEDUP_REMOVED lines=12> */
[----:B------:R-:W-:Y:S01]  /*829a0*/  PRMT R7, R12, 0x7771, RZ ;  /* 0x000077710c077816 */ /* 0x000fe200000000ff */
[----:B------:R0:W-:Y:S01]  /*829b0*/  STL.U16 [R1+0x2b8], R6 ;  /* 0x0002b80601007387 */ /* 0x0001e20000100400 */
[C---:B------:R-:W-:Y:S02]  /*829c0*/  PRMT R109, R15.reuse, 0x7770, RZ ;  /* 0x000077700f6d7816 */ /* 0x040fe400000000ff */
[C---:B------:R-:W-:Y:S01]  /*829d0*/  PRMT R110, R15.reuse, 0x7771, RZ ;  /* 0x000077710f6e7816 */ /* 0x040fe200000000ff */
[----:B------:R1:W-:Y:S01]  /*829e0*/  STL.128 [R1+0x2a0], R8 ;  /* 0x0002a00801007387 */ /* 0x0003e20000100c00 */
[C---:B------:R-:W-:Y:S02]  /*829f0*/  PRMT R111, R15.reuse, 0x7772, RZ ;  /* 0x000077720f6f7816 */ /* 0x040fe400000000ff */
[----:B------:R-:W-:Y:S02]  /*82a00*/  PRMT R112, R15, 0x7773, RZ ;  /* 0x000077730f707816 */ /* 0x000fe400000000ff */
[----:B------:R-:W-:-:S02]  /*82a10*/  PRMT R113, R24, 0x7770, RZ ;  /* 0x0000777018717816 */ /* 0x000fc400000000ff */
[----:B0-----:R-:W-:Y:S02]  /*82a20*/  PRMT R6, R12, 0x7770, RZ ;  /* 0x000077700c067816 */ /* 0x001fe400000000ff */
[C---:B------:R-:W-:Y:S02]  /*82a30*/  PRMT R114, R24.reuse, 0x7771, RZ ;  /* 0x0000777118727816 */ /* 0x040fe400000000ff */
[C---:B------:R-:W-:Y:S02]  /*82a40*/  PRMT R115, R24.reuse, 0x7772, RZ ;  /* 0x0000777218737816 */ /* 0x040fe400000000ff */
[----:B------:R-:W-:Y:S02]  /*82a50*/  PRMT R116, R24, 0x7773, RZ ;  /* 0x0000777318747816 */ /* 0x000fe400000000ff */
[C---:B------:R-:W-:Y:S02]  /*82a60*/  PRMT R117, R25.reuse, 0x7770, RZ ;  /* 0x0000777019757816 */ /* 0x040fe400000000ff */
[----:B------:R-:W-:-:S02]  /*82a70*/  PRMT R118, R25, 0x7771, RZ ;  /* 0x0000777119767816 */ /* 0x000fc400000000ff */
[C---:B------:R-:W-:Y:S02]  /*82a80*/  PRMT R119, R25.reuse, 0x7772, RZ ;  /* 0x0000777219777816 */ /* 0x040fe400000000ff */
[----:B------:R-:W-:Y:S02]  /*82a90*/  PRMT R120, R25, 0x7773, RZ ;  /* 0x0000777319787816 */ /* 0x000fe400000000ff */
[----:B-1----:R-:W-:Y:S02]  /*82aa0*/  PRMT R8, R12, 0x7772, RZ ;  /* 0x000077720c087816 */ /* 0x002fe400000000ff */
        /* <DEDUP_REMOVED lines=31> */
.L_x_1099:
[----:B0-----:R-:W-:-:S06]  /*82ca0*/  IMAD.IADD R4, R1, 0x1, R8 ;  /* 0x0000000101047824 */ /* 0x001fcc00078e0208 */
[----:B------:R-:W2:Y:S01]  /*82cb0*/  LDL.U8 R4, [R4] ;  /* 0x0000000004047983 */ /* 0x000ea20000100000 */
[----:B------:R-:W-:Y:S02]  /*82cc0*/  IMAD.MOV.U32 R5, RZ, RZ, R8 ;  /* 0x000000ffff057224 */ /* 0x000fe400078e0008 */
[----:B------:R-:W-:Y:S01]  /*82cd0*/  VIADD R8, R8, 0x1 ;  /* 0x0000000108087836 */ /* 0x000fe20000000000 */
[----:B--2---:R-:W-:-:S13]  /*82ce0*/  ISETP.NE.AND P2, PT, R4, RZ, PT ;  /* 0x000000ff0400720c */ /* 0x004fda0003f45270 */
[----:B------:R-:W-:Y:S05]  /*82cf0*/  @P2 BRA `(.L_x_1099) ;  /* 0xfffffffc00e82947 */ /* 0x000fea000383ffff */
[----:B------:R-:W-:Y:S05]  /*82d00*/  BSYNC.RECONVERGENT B0 ;  /* 0x0000000000007941 */ /* 0x000fea0003800200 */
.L_x_1098:
[----:B------:R-:W-:Y:S01]  /*82d10*/  LOP3.LUT P2, RZ, R22, 0xff, RZ, 0xc0, !PT ;  /* 0x000000ff16ff7812 */ /* 0x000fe2000784c0ff */
[----:B------:R-:W-:Y:S01]  /*82d20*/  BSSY.RECONVERGENT B0, `(.L_x_1100) ;  /* 0x000000f000007945 */ /* 0x000fe20003800200 */
[----:B------:R-:W-:-:S11]  /*82d30*/  IMAD.MOV.U32 R4, RZ, RZ, R5 ;  /* 0x000000ffff047224 */ /* 0x000fd600078e0005 */
[----:B------:R-:W-:Y:S05]  /*82d40*/  @!P2 BRA `(.L_x_1101) ;  /* 0x000000000030a947 */ /* 0x000fea0003800000 */
[----:B------:R-:W-:Y:S01]  /*82d50*/  BSSY.RECONVERGENT B1, `(.L_x_1102) ;  /* 0x000000a000017945 */ /* 0x000fe20003800200 */
[----:B------:R-:W-:-:S07]  /*82d60*/  IMAD.MOV.U32 R4, RZ, RZ, RZ ;  /* 0x000000ffff047224 */ /* 0x000fce00078e00ff */
.L_x_1103:
        /* <DEDUP_REMOVED lines=9> */
.L_x_1102:
[----:B------:R-:W-:-:S07]  /*82e00*/  IMAD.MOV.U32 R4, RZ, RZ, R6 ;  /* 0x000000ffff047224 */ /* 0x000fce00078e0006 */
.L_x_1101:
[----:B------:R-:W-:Y:S05]  /*82e10*/  BSYNC.RECONVERGENT B0 ;  /* 0x0000000000007941 */ /* 0x000fea0003800200 */
.L_x_1100:
[----:B------:R-:W-:Y:S01]  /*82e20*/  IMAD.IADD R5, R1, 0x1, R4 ;  /* 0x0000000101057824 */ /* 0x000fe200078e0204 */
[----:B------:R-:W-:Y:S01]  /*82e30*/  BSSY.RECONVERGENT B0, `(.L_x_1104) ;  /* 0x0000009000007945 */ /* 0x000fe20003800200 */
[----:B------:R-:W-:-:S03]  /*82e40*/  IMAD.MOV.U32 R4, RZ, RZ, RZ ;  /* 0x000000ffff047224 */ /* 0x000fc600078e00ff */
[----:B------:R0:W-:Y:S04]  /*82e50*/  STL.U8 [R5], RZ ;  /* 0x000000ff05007387 */ /* 0x0001e80000100000 */
.L_x_1105:
[----:B------:R-:W-:-:S05]  /*82e60*/  IMAD.IADD R6, R1, 0x1, R4 ;  /* 0x0000000101067824 */ /* 0x000fca00078e0204 */
[----:B0-----:R-:W2:Y:S02]  /*82e70*/  LDL.U8 R5, [R6] ;  /* 0x0000000006057983 */ /* 0x001ea40000100000 */
[----:B--2---:R-:W-:Y:S01]  /*82e80*/  ISETP.NE.AND P2, PT, R5, RZ, PT ;  /* 0x000000ff0500720c */ /* 0x004fe20003f45270 */
[----:B------:R-:W-:Y:S02]  /*82e90*/  IMAD.MOV.U32 R5, RZ, RZ, R4 ;  /* 0x000000ffff057224 */ /* 0x000fe400078e0004 */
[----:B------:R-:W-:-:S10]  /*82ea0*/  VIADD R4, R4, 0x1 ;  /* 0x0000000104047836 */ /* 0x000fd40000000000 */
[----:B------:R-:W-:Y:S05]  /*82eb0*/  @P2 BRA `(.L_x_1105) ;  /* 0xfffffffc00e82947 */ /* 0x000fea000383ffff */
[----:B------:R-:W-:Y:S05]  /*82ec0*/  BSYNC.RECONVERGENT B0 ;  /* 0x0000000000007941 */ /* 0x000fea0003800200 */
.L_x_1104:
[----:B------:R-:W-:Y:S01]  /*82ed0*/  LOP3.LUT P2, RZ, R93, 0xff, RZ, 0xc0, !PT ;  /* 0x000000ff5dff7812 */ /* 0x000fe2000784c0ff */
[----:B------:R-:W-:-:S12]  /*82ee0*/  IMAD.MOV.U32 R4, RZ, RZ, R5 ;  /* 0x000000ffff047224 */ /* 0x000fd800078e0005 */
[----:B------:R-:W-:Y:S05]  /*82ef0*/  @!P2 BRA `(.L_x_1106) ;  /* 0x000000000030a947 */ /* 0x000fea0003800000 */
[----:B------:R-:W-:Y:S01]  /*82f00*/  BSSY.RECONVERGENT B0, `(.L_x_1107) ;  /* 0x000000a000007945 */ /* 0x000fe20003800200 */
[----:B------:R-:W-:-:S07]  /*82f10*/  IMAD.MOV.U32 R4, RZ, RZ, RZ ;  /* 0x000000ffff047224 */ /* 0x000fce00078e00ff */
.L_x_1108:
        /* <DEDUP_REMOVED lines=9> */
.L_x_1107:
[----:B------:R-:W-:-:S07]  /*82fb0*/  IMAD.MOV.U32 R4, RZ, RZ, R6 ;  /* 0x000000ffff047224 */ /* 0x000fce00078e0006 */
.L_x_1106:
        /* <DEDUP_REMOVED lines=67> */
.L_x_1097:
        /* <DEDUP_REMOVED lines=145> */
.L_x_1110:
[----:B------:R-:W-:Y:S05]  /*83d00*/  BSYNC.RECONVERGENT B0 ;  /* 0x0000000000007941 */ /* 0x000fea0003800200 */
.L_x_1109:
        /* <DEDUP_REMOVED lines=99> */
.L_x_1113:
[----:B0-----:R-:W-:-:S06]  /*84340*/  IMAD.IADD R4, R1, 0x1, R8 ;  /* 0x0000000101047824 */ /* 0x001fcc00078e0208 */
[----:B------:R-:W2:Y:S01]  /*84350*/  LDL.U8 R4, [R4] ;  /* 0x0000000004047983 */ /* 0x000ea20000100000 */
[----:B------:R-:W-:Y:S02]  /*84360*/  IMAD.MOV.U32 R5, RZ, RZ, R8 ;  /* 0x000000ffff057224 */ /* 0x000fe400078e0008 */
[----:B------:R-:W-:Y:S01]  /*84370*/  VIADD R8, R8, 0x1 ;  /* 0x0000000108087836 */ /* 0x000fe20000000000 */
[----:B--2---:R-:W-:-:S13]  /*84380*/  ISETP.NE.AND P2, PT, R4, RZ, PT ;  /* 0x000000ff0400720c */ /* 0x004fda0003f45270 */
[----:B------:R-:W-:Y:S05]  /*84390*/  @P2 BRA `(.L_x_1113) ;  /* 0xfffffffc00e82947 */ /* 0x000fea000383ffff */
[----:B------:R-:W-:Y:S05]  /*843a0*/  BSYNC.RECONVERGENT B0 ;  /* 0x0000000000007941 */ /* 0x000fea0003800200 */
.L_x_1112:
[----:B------:R-:W-:Y:S01]  /*843b0*/  LOP3.LUT P2, RZ, R93, 0xff, RZ, 0xc0, !PT ;  /* 0x000000ff5dff7812 */ /* 0x000fe2000784c0ff */
[----:B------:R-:W-:Y:S01]  /*843c0*/  BSSY.RECONVERGENT B0, `(.L_x_1114) ;  /* 0x000000f000007945 */ /* 0x000fe20003800200 */
[----:B------:R-:W-:-:S11]  /*843d0*/  IMAD.MOV.U32 R4, RZ, RZ, R5 ;  /* 0x000000ffff047224 */ /* 0x000fd600078e0005 */
[----:B------:R-:W-:Y:S05]  /*843e0*/  @!P2 BRA `(.L_x_1115) ;  /* 0x000000000030a947 */ /* 0x000fea0003800000 */
[----:B------:R-:W-:Y:S01]  /*843f0*/  BSSY.RECONVERGENT B1, `(.L_x_1116) ;  /* 0x000000a000017945 */ /* 0x000fe20003800200 */
[----:B------:R-:W-:-:S07]  /*84400*/  IMAD.MOV.U32 R4, RZ, RZ, RZ ;  /* 0x000000ffff047224 */ /* 0x000fce00078e00ff */
.L_x_1117:
        /* <DEDUP_REMOVED lines=9> */
.L_x_1116:
[----:B------:R-:W-:-:S07]  /*844a0*/  IMAD.MOV.U32 R4, RZ, RZ, R6 ;  /* 0x000000ffff047224 */ /* 0x000fce00078e0006 */
.L_x_1115:
[----:B------:R-:W-:Y:S05]  /*844b0*/  BSYNC.RECONVERGENT B0 ;  /* 0x0000000000007941 */ /* 0x000fea0003800200 */
.L_x_1114:
[----:B------:R-:W-:Y:S01]  /*844c0*/  IMAD.IADD R5, R1, 0x1, R4 ;  /* 0x0000000101057824 */ /* 0x000fe200078e0204 */
[----:B------:R-:W-:Y:S01]  /*844d0*/  BSSY.RECONVERGENT B0, `(.L_x_1118) ;  /* 0x0000009000007945 */ /* 0x000fe20003800200 */
[----:B------:R-:W-:-:S03]  /*844e0*/  IMAD.MOV.U32 R4, RZ, RZ, RZ ;  /* 0x000000ffff047224 */ /* 0x000fc600078e00ff */
[----:B------:R0:W-:Y:S04]  /*844f0*/  STL.U8 [R5], RZ ;  /* 0x000000ff05007387 */ /* 0x0001e80000100000 */
.L_x_1119:
[----:B------:R-:W-:-:S05]  /*84500*/  IMAD.IADD R6, R1, 0x1, R4 ;  /* 0x0000000101067824 */ /* 0x000fca00078e0204 */
[----:B0-----:R-:W2:Y:S02]  /*84510*/  LDL.U8 R5, [R6] ;  /* 0x0000000006057983 */ /* 0x001ea40000100000 */
[----:B--2---:R-:W-:Y:S01]  /*84520*/  ISETP.NE.AND P2, PT, R5, RZ, PT ;  /* 0x000000ff0500720c */ /* 0x004fe20003f45270 */
[----:B------:R-:W-:Y:S02]  /*84530*/  IMAD.MOV.U32 R5, RZ, RZ, R4 ;  /* 0x000000ffff057224 */ /* 0x000fe400078e0004 */
[----:B------:R-:W-:-:S10]  /*84540*/  VIADD R4, R4, 0x1 ;  /* 0x0000000104047836 */ /* 0x000fd40000000000 */
[----:B------:R-:W-:Y:S05]  /*84550*/  @P2 BRA `(.L_x_1119) ;  /* 0xfffffffc00e82947 */ /* 0x000fea000383ffff */
[----:B------:R-:W-:Y:S05]  /*84560*/  BSYNC.RECONVERGENT B0 ;  /* 0x0000000000007941 */ /* 0x000fea0003800200 */
.L_x_1118:
[----:B------:R-:W-:Y:S01]  /*84570*/  LOP3.LUT P2, RZ, R22, 0xff, RZ, 0xc0, !PT ;  /* 0x000000ff16ff7812 */ /* 0x000fe2000784c0ff */
[----:B------:R-:W-:-:S12]  /*84580*/  IMAD.MOV.U32 R4, RZ, RZ, R5 ;  /* 0x000000ffff047224 */ /* 0x000fd800078e0005 */
[----:B------:R-:W-:Y:S05]  /*84590*/  @!P2 BRA `(.L_x_1120) ;  /* 0x000000000030a947 */ /* 0x000fea0003800000 */
[----:B------:R-:W-:Y:S01]  /*845a0*/  BSSY.RECONVERGENT B0, `(.L_x_1121) ;  /* 0x000000a000007945 */ /* 0x000fe20003800200 */
[----:B------:R-:W-:-:S07]  /*845b0*/  IMAD.MOV.U32 R4, RZ, RZ, RZ ;  /* 0x000000ffff047224 */ /* 0x000fce00078e00ff */
.L_x_1122:
        /* <DEDUP_REMOVED lines=9> */
.L_x_1121:
[----:B------:R-:W-:-:S07]  /*84650*/  IMAD.MOV.U32 R4, RZ, RZ, R6 ;  /* 0x000000ffff047224 */ /* 0x000fce00078e0006 */
.L_x_1120:
        /* <DEDUP_REMOVED lines=69> */
.L_x_1111:
        /* <DEDUP_REMOVED lines=145> */
.L_x_1124:
[----:B------:R-:W-:Y:S05]  /*853c0*/  BSYNC.RECONVERGENT B0 ;  /* 0x0000000000007941 */ /* 0x000fea0003800200 */
.L_x_1123:
        /* <DEDUP_REMOVED lines=95> */
.L_x_1127:
[----:B0-----:R-:W-:-:S06]  /*859c0*/  IMAD.IADD R4, R1, 0x1, R8 ;  /* 0x0000000101047824 */ /* 0x001fcc00078e0208 */
[----:B------:R-:W2:Y:S01]  /*859d0*/  LDL.U8 R4, [R4] ;  /* 0x0000000004047983 */ /* 0x000ea20000100000 */
[----:B------:R-:W-:Y:S02]  /*859e0*/  IMAD.MOV.U32 R5, RZ, RZ, R8 ;  /* 0x000000ffff057224 */ /* 0x000fe400078e0008 */
[----:B------:R-:W-:Y:S01]  /*859f0*/  VIADD R8, R8, 0x1 ;  /* 0x0000000108087836 */ /* 0x000fe20000000000 */
[----:B--2---:R-:W-:-:S13]  /*85a00*/  ISETP.NE.AND P2, PT, R4, RZ, PT ;  /* 0x000000ff0400720c */ /* 0x004fda0003f45270 */
[----:B------:R-:W-:Y:S05]  /*85a10*/  @P2 BRA `(.L_x_1127) ;  /* 0xfffffffc00e82947 */ /* 0x000fea000383ffff */
[----:B------:R-:W-:Y:S05]  /*85a20*/  BSYNC.RECONVERGENT B0 ;  /* 0x0000000000007941 */ /* 0x000fea0003800200 */
.L_x_1126:
[----:B------:R-:W-:Y:S01]  /*85a30*/  LOP3.LUT P2, RZ, R22, 0xff, RZ, 0xc0, !PT ;  /* 0x000000ff16ff7812 */ /* 0x000fe2000784c0ff */
[----:B------:R-:W-:Y:S01]  /*85a40*/  BSSY.RECONVERGENT B0, `(.L_x_1128) ;  /* 0x000000f000007945 */ /* 0x000fe20003800200 */
[----:B------:R-:W-:-:S11]  /*85a50*/  IMAD.MOV.U32 R4, RZ, RZ, R5 ;  /* 0x000000ffff047224 */ /* 0x000fd600078e0005 */
[----:B------:R-:W-:Y:S05]  /*85a60*/  @!P2 BRA `(.L_x_1129) ;  /* 0x000000000030a947 */ /* 0x000fea0003800000 */
[----:B------:R-:W-:Y:S01]  /*85a70*/  BSSY.RECONVERGENT B1, `(.L_x_1130) ;  /* 0x000000a000017945 */ /* 0x000fe20003800200 */
[----:B------:R-:W-:-:S07]  /*85a80*/  IMAD.MOV.U32 R4, RZ, RZ, RZ ;  /* 0x000000ffff047224 */ /* 0x000fce00078e00ff */
.L_x_1131:
        /* <DEDUP_REMOVED lines=9> */
.L_x_1130:
[----:B------:R-:W-:-:S07]  /*85b20*/  IMAD.MOV.U32 R4, RZ, RZ, R6 ;  /* 0x000000ffff047224 */ /* 0x000fce00078e0006 */
.L_x_1129:
[----:B------:R-:W-:Y:S05]  /*85b30*/  BSYNC.RECONVERGENT B0 ;  /* 0x0000000000007941 */ /* 0x000fea0003800200 */
.L_x_1128:
[----:B------:R-:W-:Y:S01]  /*85b40*/  IMAD.IADD R5, R1, 0x1, R4 ;  /* 0x0000000101057824 */ /* 0x000fe200078e0204 */
[----:B------:R-:W-:Y:S01]  /*85b50*/  BSSY.RECONVERGENT B0, `(.L_x_1132) ;  /* 0x0000009000007945 */ /* 0x000fe20003800200 */
[----:B------:R-:W-:-:S03]  /*85b60*/  IMAD.MOV.U32 R4, RZ, RZ, RZ ;  /* 0x000000ffff047224 */ /* 0x000fc600078e00ff */
[----:B------:R0:W-:Y:S04]  /*85b70*/  STL.U8 [R5], RZ ;  /* 0x000000ff05007387 */ /* 0x0001e80000100000 */
.L_x_1133:
[----:B------:R-:W-:-:S05]  /*85b80*/  IMAD.IADD R6, R1, 0x1, R4 ;  /* 0x0000000101067824 */ /* 0x000fca00078e0204 */
[----:B0-----:R-:W2:Y:S02]  /*85b90*/  LDL.U8 R5, [R6] ;  /* 0x0000000006057983 */ /* 0x001ea40000100000 */
[----:B--2---:R-:W-:Y:S01]  /*85ba0*/  ISETP.NE.AND P2, PT, R5, RZ, PT ;  /* 0x000000ff0500720c */ /* 0x004fe20003f45270 */
[----:B------:R-:W-:Y:S02]  /*85bb0*/  IMAD.MOV.U32 R5, RZ, RZ, R4 ;  /* 0x000000ffff057224 */ /* 0x000fe400078e0004 */
[----:B------:R-:W-:-:S10]  /*85bc0*/  VIADD R4, R4, 0x1 ;  /* 0x0000000104047836 */ /* 0x000fd40000000000 */
[----:B------:R-:W-:Y:S05]  /*85bd0*/  @P2 BRA `(.L_x_1133) ;  /* 0xfffffffc00e82947 */ /* 0x000fea000383ffff */
[----:B------:R-:W-:Y:S05]  /*85be0*/  BSYNC.RECONVERGENT B0 ;  /* 0x0000000000007941 */ /* 0x000fea0003800200 */
.L_x_1132:
[----:B------:R-:W-:Y:S01]  /*85bf0*/  LOP3.LUT P2, RZ, R93, 0xff, RZ, 0xc0, !PT ;  /* 0x000000ff5dff7812 */ /* 0x000fe2000784c0ff */
[----:B------:R-:W-:-:S12]  /*85c00*/  IMAD.MOV.U32 R4, RZ, RZ, R5 ;  /* 0x000000ffff047224 */ /* 0x000fd800078e0005 */
[----:B------:R-:W-:Y:S05]  /*85c10*/  @!P2 BRA `(.L_x_1134) ;  /* 0x000000000030a947 */ /* 0x000fea0003800000 */
[----:B------:R-:W-:Y:S01]  /*85c20*/  BSSY.RECONVERGENT B0, `(.L_x_1135) ;  /* 0x000000a000007945 */ /* 0x000fe20003800200 */
[----:B------:R-:W-:-:S07]  /*85c30*/  IMAD.MOV.U32 R4, RZ, RZ, RZ ;  /* 0x000000ffff047224 */ /* 0x000fce00078e00ff */
.L_x_1136:
        /* <DEDUP_REMOVED lines=9> */
.L_x_1135:
[----:B------:R-:W-:-:S07]  /*85cd0*/  IMAD.MOV.U32 R4, RZ, RZ, R6 ;  /* 0x000000ffff047224 */ /* 0x000fce00078e0006 */
.L_x_1134:
        /* <DEDUP_REMOVED lines=67> */
.L_x_1125:
        /* <DEDUP_REMOVED lines=145> */
.L_x_1138:
[----:B------:R-:W-:Y:S05]  /*86a20*/  BSYNC.RECONVERGENT B0 ;  /* 0x0000000000007941 */ /* 0x000fea0003800200 */
.L_x_1137:
        /* <DEDUP_REMOVED lines=99> */
.L_x_1141:
[----:B0-----:R-:W-:-:S06]  /*87060*/  IMAD.IADD R4, R1, 0x1, R8 ;  /* 0x0000000101047824 */ /* 0x001fcc00078e0208 */
[----:B------:R-:W2:Y:S01]  /*87070*/  LDL.U8 R4, [R4] ;  /* 0x0000000004047983 */ /* 0x000ea20000100000 */
[----:B------:R-:W-:Y:S02]  /*87080*/  IMAD.MOV.U32 R5, RZ, RZ, R8 ;  /* 0x000000ffff057224 */ /* 0x000fe400078e0008 */
[----:B------:R-:W-:Y:S01]  /*87090*/  VIADD R8, R8, 0x1 ;  /* 0x0000000108087836 */ /* 0x000fe20000000000 */
[----:B--2---:R-:W-:-:S13]  /*870a0*/  ISETP.NE.AND P2, PT, R4, RZ, PT ;  /* 0x000000ff0400720c */ /* 0x004fda0003f45270 */
[----:B------:R-:W-:Y:S05]  /*870b0*/  @P2 BRA `(.L_x_1141) ;  /* 0xfffffffc00e82947 */ /* 0x000fea000383ffff */
[----:B------:R-:W-:Y:S05]  /*870c0*/  BSYNC.RECONVERGENT B0 ;  /* 0x0000000000007941 */ /* 0x000fea0003800200 */
.L_x_1140:
[----:B------:R-:W-:Y:S01]  /*870d0*/  LOP3.LUT P2, RZ, R93, 0xff, RZ, 0xc0, !PT ;  /* 0x000000ff5dff7812 */ /* 0x000fe2000784c0ff */
[----:B------:R-:W-:Y:S01]  /*870e0*/  BSSY.RECONVERGENT B0, `(.L_x_1142) ;  /* 0x000000f000007945 */ /* 0x000fe20003800200 */
[----:B------:R-:W-:-:S11]  /*870f0*/  IMAD.MOV.U32 R4, RZ, RZ, R5 ;  /* 0x000000ffff047224 */ /* 0x000fd600078e0005 */
[----:B------:R-:W-:Y:S05]  /*87100*/  @!P2 BRA `(.L_x_1143) ;  /* 0x000000000030a947 */ /* 0x000fea0003800000 */
[----:B------:R-:W-:Y:S01]  /*87110*/  BSSY.RECONVERGENT B1, `(.L_x_1144) ;  /* 0x000000a000017945 */ /* 0x000fe20003800200 */
[----:B------:R-:W-:-:S07]  /*87120*/  IMAD.MOV.U32 R4, RZ, RZ, RZ ;  /* 0x000000ffff047224 */ /* 0x000fce00078e00ff */
.L_x_1145:
        /* <DEDUP_REMOVED lines=9> */
.L_x_1144:
[----:B------:R-:W-:-:S07]  /*871c0*/  IMAD.MOV.U32 R4, RZ, RZ, R6 ;  /* 0x000000ffff047224 */ /* 0x000fce00078e0006 */
.L_x_1143:
[----:B------:R-:W-:Y:S05]  /*871d0*/  BSYNC.RECONVERGENT B0 ;  /* 0x0000000000007941 */ /* 0x000fea0003800200 */
.L_x_1142:
[----:B------:R-:W-:Y:S01]  /*871e0*/  IMAD.IADD R5, R1, 0x1, R4 ;  /* 0x0000000101057824 */ /* 0x000fe200078e0204 */
[----:B------:R-:W-:Y:S01]  /*871f0*/  BSSY.RECONVERGENT B0, `(.L_x_1146) ;  /* 0x0000009000007945 */ /* 0x000fe20003800200 */
[----:B------:R-:W-:-:S03]  /*87200*/  IMAD.MOV.U32 R4, RZ, RZ, RZ ;  /* 0x000000ffff047224 */ /* 0x000fc600078e00ff */
[----:B------:R0:W-:Y:S04]  /*87210*/  STL.U8 [R5], RZ ;  /* 0x000000ff05007387 */ /* 0x0001e80000100000 */
.L_x_1147:
[----:B------:R-:W-:-:S05]  /*87220*/  IMAD.IADD R6, R1, 0x1, R4 ;  /* 0x0000000101067824 */ /* 0x000fca00078e0204 */
[----:B0-----:R-:W2:Y:S02]  /*87230*/  LDL.U8 R5, [R6] ;  /* 0x0000000006057983 */ /* 0x001ea40000100000 */
[----:B--2---:R-:W-:Y:S01]  /*87240*/  ISETP.NE.AND P2, PT, R5, RZ, PT ;  /* 0x000000ff0500720c */ /* 0x004fe20003f45270 */
[----:B------:R-:W-:Y:S02]  /*87250*/  IMAD.MOV.U32 R5, RZ, RZ, R4 ;  /* 0x000000ffff057224 */ /* 0x000fe400078e0004 */
[----:B------:R-:W-:-:S10]  /*87260*/  VIADD R4, R4, 0x1 ;  /* 0x0000000104047836 */ /* 0x000fd40000000000 */
[----:B------:R-:W-:Y:S05]  /*87270*/  @P2 BRA `(.L_x_1147) ;  /* 0xfffffffc00e82947 */ /* 0x000fea000383ffff */
[----:B------:R-:W-:Y:S05]  /*87280*/  BSYNC.RECONVERGENT B0 ;  /* 0x0000000000007941 */ /* 0x000fea0003800200 */
.L_x_1146:
[----:B------:R-:W-:Y:S01]  /*87290*/  LOP3.LUT P2, RZ, R22, 0xff, RZ, 0xc0, !PT ;  /* 0x000000ff16ff7812 */ /* 0x000fe2000784c0ff */
[----:B------:R-:W-:-:S12]  /*872a0*/  IMAD.MOV.U32 R4, RZ, RZ, R5 ;  /* 0x000000ffff047224 */ /* 0x000fd800078e0005 */
[----:B------:R-:W-:Y:S05]  /*872b0*/  @!P2 BRA `(.L_x_1148) ;  /* 0x000000000030a947 */ /* 0x000fea0003800000 */
[----:B------:R-:W-:Y:S01]  /*872c0*/  BSSY.RECONVERGENT B0, `(.L_x_1149) ;  /* 0x000000a000007945 */ /* 0x000fe20003800200 */
[----:B------:R-:W-:-:S07]  /*872d0*/  IMAD.MOV.U32 R4, RZ, RZ, RZ ;  /* 0x000000ffff047224 */ /* 0x000fce00078e00ff */
.L_x_1150:
        /* <DEDUP_REMOVED lines=9> */
.L_x_1149:
[----:B------:R-:W-:-:S07]  /*87370*/  IMAD.MOV.U32 R4, RZ, RZ, R6 ;  /* 0x000000ffff047224 */ /* 0x000fce00078e0006 */
.L_x_1148:
        /* <DEDUP_REMOVED lines=69> */
.L_x_1139:
        /* <DEDUP_REMOVED lines=145> */
.L_x_1152:
[----:B------:R-:W-:Y:S05]  /*880e0*/  BSYNC.RECONVERGENT B0 ;  /* 0x0000000000007941 */ /* 0x000fea0003800200 */
.L_x_1151:
[----:B0-----:R-:W0:Y:S01]  /*880f0*/  LDS.128 R4, [R19+0x200] ;  /* 0x0002000013047984 */ /* 0x001e220000000c00 */
[----:B------:R-:W-:-:S03]  /*88100*/  PRMT R105, R107, 0x7604, R105 ;  /* 0x000076046b697816 */ /* 0x000fc60000000069 */
[----:B------:R-:W1:Y:S04]  /*88110*/  LDS.128 R12, [R19+0x210] ;  /* 0x00021000130c7984 */ /* 0x000e680000000c00 */
[----:B------:R-:W2:Y:S04]  /*88120*/  LDS.64 R20, [R19+0x1f8] ;  /* 0x0001f80013147984 */ /* 0x000ea80000000a00 */
[----:B------:R-:W3:Y:S04]  /*88130*/  LDS.128 R24, [R19+0x220] ;  /* 0x0002200013187984 */ /* 0x000ee80000000c00 */
[----:B------:R-:W4:Y:S04]  /*88140*/  LDS.U16 R112, [R19+0x230] ;  /* 0x0002300013707984 */ /* 0x000f280000000400 */
[----:B------:R-:W4:Y:S04]  /*88150*/  LDS R249, [R19+0x234] ;  /* 0x0002340013f97984 */ /* 0x000f280000000800 */
[----:B------:R-:W4:Y:S04]  /*88160*/  LDS.64 R194, [R19+0x238] ;  /* 0x0002380013c27984 */ /* 0x000f280000000a00 */
[----:B------:R-:W-:Y:S04]  /*88170*/  STL.U16 [R1+0x390], R105 ;  /* 0x0003906901007387 */ /* 0x000fe80000100400 */
[----:B------:R-:W-:Y:S04]  /*88180*/  STL.64 [R1+0x358], R86 ;  /* 0x0003585601007387 */ /* 0x000fe80000100a00 */
[----:B-----5:R-:W-:Y:S01]  /*88190*/  STL [R1+0x394], R23 ;  /* 0x0003941701007387 */ /* 0x020fe20000100800 */
[----:B0-----:R-:W-:-:S03]  /*881a0*/  IMAD.MOV.U32 R8, RZ, RZ, R6 ;  /* 0x000000ffff087224 */ /* 0x001fc600078e0006 */
[----:B------:R4:W-:Y:S01]  /*881b0*/  STL.64 [R1+0x168], R4 ;  /* 0x0001680401007387 */ /* 0x0009e20000100a00 */
[----:B------:R-:W-:Y:S01]  /*881c0*/  IMAD.MOV.U32 R9, RZ, RZ, R7 ;  /* 0x000000ffff097224 */ /* 0x000fe200078e0007 */
[C---:B------:R-:W-:Y:S01]  /*881d0*/  PRMT R115, R4.reuse, 0x7770, RZ ;  /* 0x0000777004737816 */ /* 0x040fe200000000ff */
[----:B-1----:R-:W-:Y:S01]  /*881e0*/  IMAD.MOV.U32 R10, RZ, RZ, R12 ;  /* 0x000000ffff0a7224 */ /* 0x002fe200078e000c */
[C---:B------:R-:W-:Y:S01]  /*881f0*/  PRMT R114, R4.reuse, 0x7771, RZ ;  /* 0x0000777104727816 */ /* 0x040fe200000000ff */
[----:B------:R-:W-:Y:S01]  /*88200*/  IMAD.MOV.U32 R11, RZ, RZ, R13 ;  /* 0x000000ffff0b7224 */ /* 0x000fe200078e000d */
[----:B------:R-:W-:Y:S01]  /*88210*/  PRMT R111, R4, 0x7772, RZ ;  /* 0x00007772046f7816 */ /* 0x000fe200000000ff */
[----:B--2---:R0:W-:Y:S01]  /*88220*/  STL.64 [R1+0x160], R20 ;  /* 0x0001601401007387 */ /* 0x0041e20000100a00 */
[C---:B------:R-:W-:Y:S02]  /*88230*/  IADD3 R90, P4, PT, R20.reuse, R86, RZ ;  /* 0x00000056145a7210 */ /* 0x040fe40007f9e0ff */
[----:B------:R-:W-:Y:S01]  /*88240*/  ISETP.NE.U32.AND P2, PT, R20, RZ, PT ;  /* 0x000000ff1400720c */ /* 0x000fe20003f45070 */
[----:B------:R1:W-:Y:S01]  /*88250*/  STL.128 [R1+0x170], R8 ;  /* 0x0001700801007387 */ /* 0x0003e20000100c00 */
[----:B------:R-:W-:Y:S01]  /*88260*/  PRMT R113, R4, 0x7773, RZ ;  /* 0x0000777304717816 */ /* 0x000fe200000000ff */
[C---:B------:R-:W-:Y:S01]  /*88270*/  IMAD.X R91, R21.reuse, 0x1, R87, P4 ;  /* 0x00000001155b7824 */ /* 0x040fe200020e0657 */
[----:B------:R-:W-:Y:S01]  /*88280*/  ISETP.NE.AND.EX P2, PT, R21, RZ, PT, P2 ;  /* 0x000000ff1500720c */ /* 0x000fe20003f45320 */
[----:B---3--:R-:W-:Y:S01]  /*88290*/  STL.64 [R1+0x190], R26 ;  /* 0x0001901a01007387 */ /* 0x008fe20000100a00 */
[----:B----4-:R-:W-:-:S02]  /*882a0*/  PRMT R4, R112, 0x7710, RZ ;  /* 0x0000771070047816 */ /* 0x010fc400000000ff */
[----:B------:R-:W-:Y:S01]  /*882b0*/  PRMT R103, R7, 0x7773, RZ ;  /* 0x0000777307677816 */ /* 0x000fe200000000ff */
[----:B------:R-:W-:Y:S01]  /*882c0*/  STL.64 [R1+0x590], R90 ;  /* 0x0005905a01007387 */ /* 0x000fe20000100a00 */
[C---:B------:R-:W-:Y:S02]  /*882d0*/  PRMT R30, R13.reuse, 0x7770, RZ ;  /* 0x000077700d1e7816 */ /* 0x040fe400000000ff */
[C---:B------:R-:W-:Y:S01]  /*882e0*/  PRMT R28, R13.reuse, 0x7771, RZ ;  /* 0x000077710d1c7816 */ /* 0x040fe200000000ff */
[----:B------:R2:W-:Y:S01]  /*882f0*/  STL.U16 [R1+0x198], R4 ;  /* 0x0001980401007387 */ /* 0x0005e20000100400 */
[C---:B0-----:R-:W-:Y:S02]  /*88300*/  PRMT R20, R13.reuse, 0x7772, RZ ;  /* 0x000077720d147816 */ /* 0x041fe400000000ff */
[----:B------:R-:W-:Y:S01]  /*88310*/  PRMT R21, R13, 0x7773, RZ ;  /* 0x000077730d157816 */ /* 0x000fe200000000ff */
[----:B-1----:R-:W-:Y:S01]  /*88320*/  IMAD.MOV.U32 R8, RZ, RZ, R14 ;  /* 0x000000ffff087224 */ /* 0x002fe200078e000e */
[----:B------:R-:W-:Y:S01]  /*88330*/  PRMT R13, R14, 0x7770, RZ ;  /* 0x000077700e0d7816 */ /* 0x000fe200000000ff */
[----:B------:R-:W-:Y:S01]  /*88340*/  IMAD.MOV.U32 R9, RZ, RZ, R15 ;  /* 0x000000ffff097224 */ /* 0x000fe200078e000f */
[C---:B------:R-:W-:Y:S01]  /*88350*/  PRMT R110, R5.reuse, 0x7770, RZ ;  /* 0x00007770056e7816 */ /* 0x040fe200000000ff */
[----:B------:R-:W-:Y:S01]  /*88360*/  IMAD.MOV.U32 R10, RZ, RZ, R24 ;  /* 0x000000ffff0a7224 */ /* 0x000fe200078e0018 */
[C---:B------:R-:W-:Y:S01]  /*88370*/  PRMT R108, R5.reuse, 0x7771, RZ ;  /* 0x00007771056c7816 */ /* 0x040fe200000000ff */
[----:B------:R-:W-:Y:S01]  /*88380*/  IMAD.MOV.U32 R11, RZ, RZ, R25 ;  /* 0x000000ffff0b7224 */ /* 0x000fe200078e0019 */
[C---:B------:R-:W-:Y:S01]  /*88390*/  PRMT R88, R5.reuse, 0x7772, RZ ;  /* 0x0000777205587816 */ /* 0x040fe200000000ff */
[----:B------:R-:W-:Y:S01]  /*883a0*/  STL.64 [R1+0x398], R84 ;  /* 0x0003985401007387 */ /* 0x000fe20000100a00 */
[----:B------:R-:W-:-:S02]  /*883b0*/  PRMT R89, R5, 0x7773, RZ ;  /* 0x0000777305597816 */ /* 0x000fc400000000ff */
[C---:B------:R-:W-:Y:S01]  /*883c0*/  PRMT R105, R7.reuse, 0x7770, RZ ;  /* 0x0000777007697816 */ /* 0x040fe200000000ff */
[----:B------:R0:W-:Y:S01]  /*883d0*/  STL.128 [R1+0x180], R8 ;  /* 0x0001800801007387 */ /* 0x0001e20000100c00 */
[C---:B------:R-:W-:Y:S02]  /*883e0*/  PRMT R5, R112.reuse, 0x7770, RZ ;  /* 0x0000777070057816 */ /* 0x040fe400000000ff */
[----:B--2---:R-:W-:Y:S01]  /*883f0*/  PRMT R4, R112, 0x7771, RZ ;  /* 0x0000777170047816 */ /* 0x004fe200000000ff */
[----:B------:R-:W-:Y:S01]  /*88400*/  STL [R1+0x19c], R249 ;  /* 0x00019cf901007387 */ /* 0x000fe20000100800 */
[C---:B------:R-:W-:Y:S02]  /*88410*/  PRMT R104, R7.reuse, 0x7771, RZ ;  /* 0x0000777107687816 */ /* 0x040fe400000000ff */
[----:B------:R-:W-:Y:S01]  /*88420*/  PRMT R102, R7, 0x7772, RZ ;  /* 0x0000777207667816 */ /* 0x000fe200000000ff */
[----:B------:R-:W-:Y:S01]  /*88430*/  STL.64 [R1+0x1a0], R194 ;  /* 0x0001a0c201007387 */ /* 0x000fe20000100a00 */
[----:B------:R-:W-:-:S02]  /*88440*/  PRMT R109, R12, 0x7770, RZ ;  /* 0x000077700c6d7816 */ /* 0x000fc400000000ff */
[C---:B------:R-:W-:Y:S01]  /*88450*/  PRMT R90, R12.reuse, 0x7771, RZ ;  /* 0x000077710c5a7816 */ /* 0x040fe200000000ff */
[----:B------:R-:W-:Y:S01]  /*88460*/  STL.S16 [R1+0x598], R5 ;  /* 0x0005980501007387 */ /* 0x000fe20000100600 */
[C---:B------:R-:W-:Y:S02]  /*88470*/  PRMT R86, R12.reuse, 0x7772, RZ ;  /* 0x000077720c567816 */ /* 0x040fe400000000ff */
[----:B------:R-:W-:Y:S01]  /*88480*/  PRMT R87, R12, 0x7773, RZ ;  /* 0x000077730c577816 */ /* 0x000fe200000000ff */
[----:B------:R-:W-:Y:S01]  /*88490*/  STL.S16 [R1+0x5c0], R4 ;  /* 0x0005c00401007387 */ /* 0x000fe20000100600 */
[C---:B0-----:R-:W-:Y:S02]  /*884a0*/  PRMT R11, R26.reuse, 0x7770, RZ ;  /* 0x000077701a0b7816 */ /* 0x041fe400000000ff */
[----:B------:R-:W-:Y:S02]  /*884b0*/  PRMT R9, R26, 0x7772, RZ ;  /* 0x000077721a097816 */ /* 0x000fe400000000ff */
[----:B------:R-:W-:-:S02]  /*884c0*/  PRMT R99, R15, 0x7770, RZ ;  /* 0x000077700f637816 */ /* 0x000fc400000000ff */
[C---:B------:R-:W-:Y:S02]  /*884d0*/  PRMT R98, R15.reuse, 0x7771, RZ ;  /* 0x000077710f627816 */ /* 0x040fe400000000ff */
[C---:B------:R-:W-:Y:S02]  /*884e0*/  PRMT R96, R15.reuse, 0x7772, RZ ;  /* 0x000077720f607816 */ /* 0x040fe400000000ff */
[----:B------:R-:W-:Y:S02]  /*884f0*/  PRMT R97, R15, 0x7773, RZ ;  /* 0x000077730f617816 */ /* 0x000fe400000000ff */
[----:B------:R-:W-:Y:S02]  /*88500*/  PRMT R8, R27, 0x7770, RZ ;  /* 0x000077701b087816 */ /* 0x000fe400000000ff */
[----:B------:R-:W-:Y:S02]  /*88510*/  PRMT R112, R103, 0x7610, R112 ;  /* 0x0000761067707816 */ /* 0x000fe40000000070 */
[----:B------:R-:W-:-:S02]  /*88520*/  PRMT R31, R6, 0x7770, RZ ;  /* 0x00007770061f7816 */ /* 0x000fc400000000ff */
[C---:B------:R-:W-:Y:S01]  /*88530*/  PRMT R29, R6.reuse, 0x7771, RZ ;  /* 0x00007771061d7816 */ /* 0x040fe200000000ff */
[----:B------:R-:W-:Y:S01]  /*88540*/  STL.S16 [R1+0x724], R112 ;  /* 0x0007247001007387 */ /* 0x000fe20000100600 */
[C---:B------:R-:W-:Y:S02]  /*88550*/  PRMT R106, R6.reuse, 0x7772, RZ ;  /* 0x00007772066a7816 */ /* 0x040fe400000000ff */
[----:B------:R-:W-:Y:S02]  /*88560*/  PRMT R107, R6, 0x7773, RZ ;  /* 0x00007773066b7816 */ /* 0x000fe400000000ff */
[C---:B------:R-:W-:Y:S02]  /*88570*/  PRMT R12, R14.reuse, 0x7771, RZ ;  /* 0x000077710e0c7816 */ /* 0x040fe400000000ff */
[C---:B------:R-:W-:Y:S02]  /*88580*/  PRMT R100, R14.reuse, 0x7772, RZ ;  /* 0x000077720e647816 */ /* 0x040fe400000000ff */
[----:B------:R-:W-:-:S02]  /*88590*/  PRMT R101, R14, 0x7773, RZ ;  /* 0x000077730e657816 */ /* 0x000fc400000000ff */
[C---:B------:R-:W-:Y:S01]  /*885a0*/  PRMT R95, R24.reuse, 0x7770, RZ ;  /* 0x00007770185f7816 */ /* 0x040fe200000000ff */
[----:B------:R-:W-:Y:S01]  /*885b0*/  STL.S16 [R1+0x62c], R100 ;  /* 0x00062c6401007387 */ /* 0x000fe20000100600 */
[C---:B------:R-:W-:Y:S02]  /*885c0*/  PRMT R94, R24.reuse, 0x7771, RZ ;  /* 0x00007771185e7816 */ /* 0x040fe400000000ff */
[C---:B------:R-:W-:Y:S02]  /*885d0*/  PRMT R92, R24.reuse, 0x7772, RZ ;  /* 0x00007772185c7816 */ /* 0x040fe400000000ff */
[----:B------:R-:W-:Y:S02]  /*885e0*/  PRMT R93, R24, 0x7773, RZ ;  /* 0x00007773185d7816 */ /* 0x000fe400000000ff */
[----:B------:R-:W-:Y:S02]  /*885f0*/  PRMT R15, R25, 0x7771, RZ ;  /* 0x00007771190f7816 */ /* 0x000fe400000000ff */
[----:B------:R-:W-:-:S02]  /*88600*/  PRMT R7, R27, 0x7771, RZ ;  /* 0x000077711b077816 */ /* 0x000fc400000000ff */
[----:B------:R-:W-:Y:S02]  /*88610*/  PRMT R103, R13, 0x7610, R103 ;  /* 0x000076100d677816 */ /* 0x000fe40000000067 */
[C---:B------:R-:W-:Y:S02]  /*88620*/  PRMT R91, R25.reuse, 0x7770, RZ ;  /* 0x00007770195b7816 */ /* 0x040fe400000000ff */
[----:B------:R-:W-:Y:S01]  /*88630*/  PRMT R14, R25, 0x7772, RZ ;  /* 0x00007772190e7816 */ /* 0x000fe200000000ff */
[----:B------:R-:W-:Y:S01]  /*88640*/  STL.S16 [R1+0x5f4], R103 ;  /* 0x0005f46701007387 */ /* 0x000fe20000100600 */
[----:B------:R-:W-:Y:S02]  /*88650*/  PRMT R10, R26, 0x7771, RZ ;  /* 0x000077711a0a7816 */ /* 0x000fe400000000ff */
[----:B------:R-:W-:Y:S02]  /*88660*/  PRMT R6, R27, 0x7772, RZ ;  /* 0x000077721b067816 */ /* 0x000fe400000000ff */
[----:B------:R-:W-:-:S02]  /*88670*/  PRMT R24, R115, 0x7610, R24 ;  /* 0x0000761073187816 */ /* 0x000fc40000000018 */
[----:B------:R-:W-:Y:S02]  /*88680*/  PRMT R13, R11, 0x7610, R13 ;  /* 0x000076100b0d7816 */ /* 0x000fe4000000000d */
[----:B------:R-:W-:Y:S02]  /*88690*/  PRMT R25, R25, 0x7773, RZ ;  /* 0x0000777319197816 */ /* 0x000fe400000000ff */
[----:B------:R-:W-:Y:S01]  /*886a0*/  PRMT R26, R26, 0x7773, RZ ;  /* 0x000077731a1a7816 */ /* 0x000fe200000000ff */
[----:B------:R-:W-:Y:S01]  /*886b0*/  STL.S16 [R1+0x5e4], R13 ;  /* 0x0005e40d01007387 */ /* 0x000fe20000100600 */
[----:B------:R-:W-:Y:S02]  /*886c0*/  PRMT R27, R27, 0x7773, RZ ;  /* 0x000077731b1b7816 */ /* 0x000fe400000000ff */
[----:B------:R-:W-:Y:S02]  /*886d0*/  PRMT R124, R113, 0x7610, R124 ;  /* 0x00007610717c7816 */ /* 0x000fe4000000007c */
        /* <DEDUP_REMOVED lines=83> */
[----:B------:R0:W-:Y:S04]  /*88c10*/  STL.S16 [R1+0x634], R29 ;  /* 0x0006341d01007387 */ /* 0x0001e80000100600 */
[----:B------:R1:W-:Y:S01]  /*88c20*/  STL.S16 [R1+0x630], R28 ;  /* 0x0006301c01007387 */ /* 0x0003e20000100600 */
[----:B0-----:R-:W-:-:S02]  /*88c30*/  IMAD.MOV.U32 R29, RZ, RZ, R18 ;  /* 0x000000ffff1d7224 */ /* 0x001fc400078e0012 */
[----:B-1----:R-:W-:Y:S01]  /*88c40*/  IMAD.MOV.U32 R28, RZ, RZ, R17 ;  /* 0x000000ffff1c7224 */ /* 0x002fe200078e0011 */
        /* <DEDUP_REMOVED lines=8> */
.L_x_1155:
[----:B0-----:R-:W-:-:S06]  /*88cd0*/  IMAD.IADD R4, R1, 0x1, R6 ;  /* 0x0000000101047824 */ /* 0x001fcc00078e0206 */
[----:B------:R-:W2:Y:S01]  /*88ce0*/  LDL.U8 R4, [R4] ;  /* 0x0000000004047983 */ /* 0x000ea20000100000 */
[----:B------:R-:W-:Y:S02]  /*88cf0*/  IMAD.MOV.U32 R5, RZ, RZ, R6 ;  /* 0x000000ffff057224 */ /* 0x000fe400078e0006 */
[----:B------:R-:W-:Y:S01]  /*88d00*/  VIADD R6, R6, 0x1 ;  /* 0x0000000106067836 */ /* 0x000fe20000000000 */
[----:B--2---:R-:W-:-:S13]  /*88d10*/  ISETP.NE.AND P2, PT, R4, RZ, PT ;  /* 0x000000ff0400720c */ /* 0x004fda0003f45270 */
[----:B------:R-:W-:Y:S05]  /*88d20*/  @P2 BRA `(.L_x_1155) ;  /* 0xfffffffc00e82947 */ /* 0x000fea000383ffff */
[----:B------:R-:W-:Y:S05]  /*88d30*/  BSYNC.RECONVERGENT B0 ;  /* 0x0000000000007941 */ /* 0x000fea0003800200 */
.L_x_1154:
[----:B------:R-:W-:Y:S01]  /*88d40*/  LOP3.LUT P2, RZ, R22, 0xff, RZ, 0xc0, !PT ;  /* 0x000000ff16ff7812 */ /* 0x000fe2000784c0ff */
[----:B------:R-:W-:Y:S01]  /*88d50*/  BSSY.RECONVERGENT B0, `(.L_x_1156) ;  /* 0x000000f000007945 */ /* 0x000fe20003800200 */
[----:B------:R-:W-:-:S11]  /*88d60*/  IMAD.MOV.U32 R4, RZ, RZ, R5 ;  /* 0x000000ffff047224 */ /* 0x000fd600078e0005 */
[----:B------:R-:W-:Y:S05]  /*88d70*/  @!P2 BRA `(.L_x_1157) ;  /* 0x000000000030a947 */ /* 0x000fea0003800000 */
[----:B------:R-:W-:Y:S01]  /*88d80*/  BSSY.RECONVERGENT B1, `(.L_x_1158) ;  /* 0x000000a000017945 */ /* 0x000fe20003800200 */
[----:B------:R-:W-:-:S07]  /*88d90*/  IMAD.MOV.U32 R4, RZ, RZ, RZ ;  /* 0x000000ffff047224 */ /* 0x000fce00078e00ff */
.L_x_1159:
        /* <DEDUP_REMOVED lines=9> */
.L_x_1158:
[----:B------:R-:W-:-:S07]  /*88e30*/  IMAD.MOV.U32 R4, RZ, RZ, R6 ;  /* 0x000000ffff047224 */ /* 0x000fce00078e0006 */
.L_x_1157:
[----:B------:R-:W-:Y:S05]  /*88e40*/  BSYNC.RECONVERGENT B0 ;  /* 0x0000000000007941 */ /* 0x000fea0003800200 */
.L_x_1156:
[----:B------:R-:W-:Y:S01]  /*88e50*/  IMAD.IADD R5, R1, 0x1, R4 ;  /* 0x0000000101057824 */ /* 0x000fe200078e0204 */
[----:B------:R-:W-:Y:S01]  /*88e60*/  BSSY.RECONVERGENT B0, `(.L_x_1160) ;  /* 0x0000009000007945 */ /* 0x000fe20003800200 */
[----:B------:R-:W-:-:S03]  /*88e70*/  IMAD.MOV.U32 R4, RZ, RZ, RZ ;  /* 0x000000ffff047224 */ /* 0x000fc600078e00ff */
[----:B------:R0:W-:Y:S04]  /*88e80*/  STL.U8 [R5], RZ ;  /* 0x000000ff05007387 */ /* 0x0001e80000100000 */
.L_x_1161:
[----:B------:R-:W-:-:S05]  /*88e90*/  IMAD.IADD R6, R1, 0x1, R4 ;  /* 0x0000000101067824 */ /* 0x000fca00078e0204 */
[----:B0-----:R-:W2:Y:S02]  /*88ea0*/  LDL.U8 R5, [R6] ;  /* 0x0000000006057983 */ /* 0x001ea40000100000 */
[----:B--2---:R-:W-:Y:S01]  /*88eb0*/  ISETP.NE.AND P2, PT, R5, RZ, PT ;  /* 0x000000ff0500720c */ /* 0x004fe20003f45270 */
[----:B------:R-:W-:Y:S02]  /*88ec0*/  IMAD.MOV.U32 R5, RZ, RZ, R4 ;  /* 0x000000ffff057224 */ /* 0x000fe400078e0004 */
[----:B------:R-:W-:-:S10]  /*88ed0*/  VIADD R4, R4, 0x1 ;  /* 0x0000000104047836 */ /* 0x000fd40000000000 */
[----:B------:R-:W-:Y:S05]  /*88ee0*/  @P2 BRA `(.L_x_1161) ;  /* 0xfffffffc00e82947 */ /* 0x000fea000383ffff */
[----:B------:R-:W-:Y:S05]  /*88ef0*/  BSYNC.RECONVERGENT B0 ;  /* 0x0000000000007941 */ /* 0x000fea0003800200 */
.L_x_1160:
[----:B------:R-:W-:Y:S01]  /*88f00*/  LOP3.LUT P2, RZ, R24, 0xff, RZ, 0xc0, !PT ;  /* 0x000000ff18ff7812 */ /* 0x000fe2000784c0ff */
[----:B------:R-:W-:-:S12]  /*88f10*/  IMAD.MOV.U32 R4, RZ, RZ, R5 ;  /* 0x000000ffff047224 */ /* 0x000fd800078e0005 */
[----:B------:R-:W-:Y:S05]  /*88f20*/  @!P2 BRA `(.L_x_1162) ;  /* 0x000000000030a947 */ /* 0x000fea0003800000 */
[----:B------:R-:W-:Y:S01]  /*88f30*/  BSSY.RECONVERGENT B0, `(.L_x_1163) ;  /* 0x000000a000007945 */ /* 0x000fe20003800200 */
[----:B------:R-:W-:-:S07]  /*88f40*/  IMAD.MOV.U32 R4, RZ, RZ, RZ ;  /* 0x000000ffff047224 */ /* 0x000fce00078e00ff */
.L_x_1164:
        /* <DEDUP_REMOVED lines=9> */
.L_x_1163:
[----:B------:R-:W-:-:S07]  /*88fe0*/  IMAD.MOV.U32 R4, RZ, RZ, R6 ;  /* 0x000000ffff047224 */ /* 0x000fce00078e0006 */
.L_x_1162:
        /* <DEDUP_REMOVED lines=145> */
.L_x_1153:
        /* <DEDUP_REMOVED lines=49> */
[----:B------:R-:W4:Y:S01]  /*89c10*/  LDL.64 R86, [R1+0x590] ;  /* 0x0005900001567983 */ /* 0x000f220000100a00 */
[----:B--2---:R-:W-:-:S02]  /*89c20*/  LOP3.LUT R4, R118, 0xffff, RZ, 0xc0, !PT ;  /* 0x0000ffff76047812 */ /* 0x004fc400078ec0ff */
[----:B---3--:R-:W-:-:S04]  /*89c30*/  LOP3.LUT R5, R27, 0xffff, RZ, 0xc0, !PT ;  /* 0x0000ffff1b057812 */ /* 0x008fc800078ec0ff */
[----:B------:R-:W-:Y:S02]  /*89c40*/  PRMT R5, R4, 0x3340, R5 ;  /* 0x0000334004057816 */ /* 0x000fe40000000005 */
[----:B----4-:R-:W-:Y:S02]  /*89c50*/  LOP3.LUT R4, R119, 0xffff, RZ, 0xc0, !PT ;  /* 0x0000ffff77047812 */ /* 0x010fe400078ec0ff */
[----:B------:R-:W-:-:S04]  /*89c60*/  LOP3.LUT R11, R96, 0xffff, RZ, 0xc0, !PT ;  /* 0x0000ffff600b7812 */ /* 0x000fc800078ec0ff */
[----:B------:R-:W-:Y:S02]  /*89c70*/  PRMT R11, R4, 0x3340, R11 ;  /* 0x00003340040b7816 */ /* 0x000fe4000000000b */
[----:B------:R-:W-:Y:S02]  /*89c80*/  LOP3.LUT R4, R115, 0xffff, RZ, 0xc0, !PT ;  /* 0x0000ffff73047812 */ /* 0x000fe400078ec0ff */
        /* <DEDUP_REMOVED lines=17> */
[----:B------:R-:W-:Y:S02]  /*89da0*/  PRMT R5, R11, 0x5410, R5 ;  /* 0x000054100b057816 */ /* 0x000fe40000000005 */
[----:B------:R-:W-:Y:S02]  /*89db0*/  PRMT R4, R10, 0x5410, R4 ;  /* 0x000054100a047816 */ /* 0x000fe40000000004 */
[----:B------:R-:W-:Y:S02]  /*89dc0*/  PRMT R7, R9, 0x5410, R7 ;  /* 0x0000541009077816 */ /* 0x000fe40000000007 */
        /* <DEDUP_REMOVED lines=24> */
[----:B------:R-:W-:-:S04]  /*89f50*/  LOP3.LUT R9, R91, 0xffff, RZ, 0xc0, !PT ;  /* 0x0000ffff5b097812 */ /* 0x000fc800078ec0ff */
[----:B------:R-:W-:Y:S02]  /*89f60*/  PRMT R9, R12, 0x3340, R9 ;  /* 0x000033400c097816 */ /* 0x000fe40000000009 */
[----:B------:R-:W-:Y:S02]  /*89f70*/  PRMT R5, R6, 0x5410, R5 ;  /* 0x0000541006057816 */ /* 0x000fe40000000005 */
[----:B------:R-:W-:Y:S02]  /*89f80*/  PRMT R4, R11, 0x5410, R4 ;  /* 0x000054100b047816 */ /* 0x000fe40000000004 */
[----:B------:R-:W-:Y:S02]  /*89f90*/  PRMT R7, R10, 0x5410, R7 ;  /* 0x000054100a077816 */ /* 0x000fe40000000007 */
[----:B------:R-:W-:-:S05]  /*89fa0*/  PRMT R6, R9, 0x5410, R8 ;  /* 0x0000541009067816 */ /* 0x000fca0000000008 */
[----:B------:R0:W-:Y:S01]  /*89fb0*/  STL.128 [R1+0x380], R4 ;  /* 0x0003800401007387 */ /* 0x0001e20000100c00 */
[----:B------:R-:W-:Y:S02]  /*89fc0*/  LOP3.LUT R9, R99, 0xffff, RZ, 0xc0, !PT ;  /* 0x0000ffff63097812 */ /* 0x000fe400078ec0ff */
[----:B0-----:R-:W-:Y:S02]  /*89fd0*/  LOP3.LUT R4, R125, 0xffff, RZ, 0xc0, !PT ;  /* 0x0000ffff7d047812 */ /* 0x001fe400078ec0ff */
[----:B------:R-:W-:Y:S02]  /*89fe0*/  LOP3.LUT R5, R23, 0xffff, RZ, 0xc0, !PT ;  /* 0x0000ffff17057812 */ /* 0x000fe400078ec0ff */
[----:B------:R-:W-:Y:S02]  /*89ff0*/  LOP3.LUT R6, R24, 0xffff, RZ, 0xc0, !PT ;  /* 0x0000ffff18067812 */ /* 0x000fe400078ec0ff */
[----:B------:R-:W-:Y:S02]  /*8a000*/  PRMT R4, R5, 0x3340, R4 ;  /* 0x0000334005047816 */ /* 0x000fe40000000004 */
[----:B------:R-:W-:-:S02]  /*8a010*/  LOP3.LUT R5, R98, 0xffff, RZ, 0xc0, !PT ;  /* 0x0000ffff62057812 */ /* 0x000fc400078ec0ff */
[----:B------:R-:W-:Y:S02]  /*8a020*/  LOP3.LUT R7, R128, 0xffff, RZ, 0xc0, !PT ;  /* 0x0000ffff80077812 */ /* 0x000fe400078ec0ff */
[----:B------:R-:W-:Y:S02]  /*8a030*/  PRMT R5, R6, 0x3340, R5 ;  /* 0x0000334006057816 */ /* 0x000fe40000000005 */
[----:B------:R-:W-:-:S04]  /*8a040*/  LOP3.LUT R6, R127, 0xffff, RZ, 0xc0, !PT ;  /* 0x0000ffff7f067812 */ /* 0x000fc800078ec0ff */
[----:B------:R-:W-:Y:S02]  /*8a050*/  PRMT R7, R6, 0x3340, R7 ;  /* 0x0000334006077816 */ /* 0x000fe40000000007 */
[----:B------:R-:W-:Y:S02]  /*8a060*/  LOP3.LUT R6, R129, 0xffff, RZ, 0xc0, !PT ;  /* 0x0000ffff81067812 */ /* 0x000fe400078ec0ff */
[----:B------:R-:W-:Y:S02]  /*8a070*/  LOP3.LUT R8, R22, 0xffff, RZ, 0xc0, !PT ;  /* 0x0000ffff16087812 */ /* 0x000fe400078ec0ff */
[----:B------:R-:W-:Y:S02]  /*8a080*/  PRMT R9, R6, 0x3340, R9 ;  /* 0x0000334006097816 */ /* 0x000fe40000000009 */
[----:B------:R-:W-:Y:S02]  /*8a090*/  LOP3.LUT R6, R25, 0xffff, RZ, 0xc0, !PT ;  /* 0x0000ffff19067812 */ /* 0x000fe400078ec0ff */
[----:B------:R-:W-:-:S02]  /*8a0a0*/  LOP3.LUT R10, R126, 0xffff, RZ, 0xc0, !PT ;  /* 0x0000ffff7e0a7812 */ /* 0x000fc400078ec0ff */
[----:B------:R-:W-:Y:S02]  /*8a0b0*/  PRMT R6, R8, 0x3340, R6 ;  /* 0x0000334008067816 */ /* 0x000fe40000000006 */
[----:B------:R-:W-:-:S04]  /*8a0c0*/  LOP3.LUT R8, R100, 0xffff, RZ, 0xc0, !PT ;  /* 0x0000ffff64087812 */ /* 0x000fc800078ec0ff */
        /* <DEDUP_REMOVED lines=11> */
[----:B------:R-:W-:-:S03]  /*8a180*/  LOP3.LUT R85, R76, 0xffff, RZ, 0xc0, !PT ;  /* 0x0000ffff4c557812 */ /* 0x000fc600078ec0ff */
[----:B------:R0:W-:Y:S01]  /*8a190*/  STL.128 [R1+0x360], R4 ;  /* 0x0003600401007387 */ /* 0x0001e20000100c00 */
[----:B------:R-:W-:Y:S02]  /*8a1a0*/  LOP3.LUT R18, R74, 0xffff, RZ, 0xc0, !PT ;  /* 0x0000ffff4a127812 */ /* 0x000fe400078ec0ff */
[----:B0-----:R-:W-:Y:S02]  /*8a1b0*/  LOP3.LUT R6, R77, 0xffff, RZ, 0xc0, !PT ;  /* 0x0000ffff4d067812 */ /* 0x001fe400078ec0ff */
[----:B------:R-:W-:Y:S02]  /*8a1c0*/  LOP3.LUT R7, R79, 0xffff, RZ, 0xc0, !PT ;  /* 0x0000ffff4f077812 */ /* 0x000fe400078ec0ff */
[----:B------:R-:W-:Y:S02]  /*8a1d0*/  PRMT R85, R6, 0x3340, R85 ;  /* 0x0000334006557816 */ /* 0x000fe40000000055 */
[----:B------:R-:W-:-:S04]  /*8a1e0*/  LOP3.LUT R6, R78, 0xffff, RZ, 0xc0, !PT ;  /* 0x0000ffff4e067812 */ /* 0x000fc800078ec0ff */
[----:B------:R-:W-:Y:S02]  /*8a1f0*/  PRMT R6, R7, 0x3340, R6 ;  /* 0x0000334007067816 */ /* 0x000fe40000000006 */
[----:B------:R-:W-:Y:S02]  /*8a200*/  LOP3.LUT R7, R75, 0xffff, RZ, 0xc0, !PT ;  /* 0x0000ffff4b077812 */ /* 0x000fe400078ec0ff */
        /* <DEDUP_REMOVED lines=9> */
[----:B------:R-:W-:Y:S01]  /*8a2a0*/  LOP3.LUT R7, R71, 0xffff, RZ, 0xc0, !PT ;  /* 0x0000ffff47077812 */ /* 0x000fe200078ec0ff */
[----:B------:R-:W-:Y:S01]  /*8a2b0*/  IMAD.MOV.U32 R89, RZ, RZ, R13 ;  /* 0x000000ffff597224 */ /* 0x000fe200078e000d */
[----:B------:R-:W-:-:S02]  /*8a2c0*/  LOP3.LUT R13, R72, 0xffff, RZ, 0xc0, !PT ;  /* 0x0000ffff480d7812 */ /* 0x000fc400078ec0ff */
[----:B------:R-:W-:Y:S02]  /*8a2d0*/  PRMT R8, R7, 0x3340, R8 ;  /* 0x0000334007087816 */ /* 0x000fe40000000008 */
        /* <DEDUP_REMOVED lines=9> */
[----:B------:R-:W-:Y:S01]  /*8a370*/  LOP3.LUT R7, R63, 0xffff, RZ, 0xc0, !PT ;  /* 0x0000ffff3f077812 */ /* 0x000fe200078ec0ff */
[----:B------:R-:W-:Y:S01]  /*8a380*/  IMAD.MOV.U32 R88, RZ, RZ, R14 ;  /* 0x000000ffff587224 */ /* 0x000fe200078e000e */
        /* <DEDUP_REMOVED lines=52> */
[----:B------:R-:W-:Y:S02]  /*8a6d0*/  LOP3.LUT R7, R41, 0xffff, RZ, 0xc0, !PT ;  /* 0x0000ffff29077812 */ /* 0x000fe400078ec0ff */
[----:B------:R-:W-:Y:S02]  /*8a6e0*/  PRMT R84, R84, 0x5410, R18 ;  /* 0x0000541054547816 */ /* 0x000fe40000000012 */
[----:B------:R-:W-:-:S03]  /*8a6f0*/  PRMT R6, R7, 0x3340, R6 ;  /* 0x0000334007067816 */ /* 0x000fc60000000006 */
[----:B------:R0:W-:Y:S01]  /*8a700*/  STL.64 [R1+0x98], R84 ;  /* 0x0000985401007387 */ /* 0x0001e20000100a00 */
[----:B------:R-:W-:-:S03]  /*8a710*/  PRMT R30, R6, 0x5410, R30 ;  /* 0x00005410061e7816 */ /* 0x000fc6000000001e */
[----:B------:R1:W-:Y:S01]  /*8a720*/  STL.64 [R1+0x358], R86 ;  /* 0x0003585601007387 */ /* 0x0003e20000100a00 */
[----:B0-----:R-:W-:-:S03]  /*8a730*/  PRMT R84, R80, 0x7604, R81 ;  /* 0x0000760450547816 */ /* 0x001fc60000000051 */
[----:B-----5:R1:W-:Y:S04]  /*8a740*/  STL [R1+0x394], R249 ;  /* 0x000394f901007387 */ /* 0x0203e80000100800 */
[----:B------:R1:W-:Y:S04]  /*8a750*/  STL.64 [R1+0x398], R194 ;  /* 0x000398c201007387 */ /* 0x0003e80000100a00 */
[----:B------:R1:W-:Y:S04]  /*8a760*/  STL.64 [R1+0x90], R28 ;  /* 0x0000901c01007387 */ /* 0x0003e80000100a00 */
[----:B------:R1:W-:Y:S04]  /*8a770*/  STL [R1+0xcc], R16 ;  /* 0x0000cc1001007387 */ /* 0x0003e80000100800 */
[----:B------:R1:W-:Y:S04]  /*8a780*/  STL.64 [R1+0xd0], R2 ;  /* 0x0000d00201007387 */ /* 0x0003e80000100a00 */
[----:B------:R1:W-:Y:S04]  /*8a790*/  STL.U16 [R1+0xc8], R84 ;  /* 0x0000c85401007387 */ /* 0x0003e80000100400 */
[----:B------:R1:W-:Y:S04]  /*8a7a0*/  STL.128 [R1+0xa0], R8 ;  /* 0x0000a00801007387 */ /* 0x0003e80000100c00 */
[----:B------:R1:W-:Y:S04]  /*8a7b0*/  STL.128 [R1+0xb0], R12 ;  /* 0x0000b00c01007387 */ /* 0x0003e80000100c00 */
[----:B------:R1:W-:Y:S01]  /*8a7c0*/  STL.64 [R1+0xc0], R30 ;  /* 0x0000c01e01007387 */ /* 0x0003e20000100a00 */
[----:B------:R-:W-:-:S13]  /*8a7d0*/  ISETP.GT.U32.AND P2, PT, R83, 0x1f, PT ;  /* 0x0000001f5300780c */ /* 0x000fda0003f44070 */
[----:B-1----:R-:W-:Y:S05]  /*8a7e0*/  @P2 BRA `(.L_x_1165) ;  /* 0x0000015400e02947 */ /* 0x002fea0003800000 */
[----:B------:R-:W-:Y:S01]  /*8a7f0*/  LOP3.LUT R2, R122, 0xffff, RZ, 0xc0, !PT ;  /* 0x0000ffff7a027812 */ /* 0x000fe200078ec0ff */
[----:B------:R-:W-:Y:S01]  /*8a800*/  STL.64 [R1+0x98], R4 ;  /* 0x0000980401007387 */ /* 0x000fe20000100a00 */
[----:B------:R-:W-:Y:S01]  /*8a810*/  LOP3.LUT R3, R123, 0xffff, RZ, 0xc0, !PT ;  /* 0x0000ffff7b037812 */ /* 0x000fe200078ec0ff */
[----:B------:R-:W-:Y:S01]  /*8a820*/  BSSY.RECONVERGENT B0, `(.L_x_1166) ;  /* 0x00000f4000007945 */ /* 0x000fe20003800200 */
[----:B------:R-:W-:Y:S01]  /*8a830*/  LOP3.LUT R6, R124, 0xffff, RZ, 0xc0, !PT ;  /* 0x0000ffff7c067812 */ /* 0x000fe200078ec0ff */
[----:B------:R-:W-:Y:S01]  /*8a840*/  STL.64 [R1+0x90], R86 ;  /* 0x0000905601007387 */ /* 0x000fe20000100a00 */
[----:B------:R-:W-:Y:S02]  /*8a850*/  PRMT R2, R3, 0x3340, R2 ;  /* 0x0000334003027816 */ /* 0x000fe40000000002 */
[----:B------:R-:W-:Y:S01]  /*8a860*/  LOP3.LUT R3, R94, 0xffff, RZ, 0xc0, !PT ;  /* 0x0000ffff5e037812 */ /* 0x000fe200078ec0ff */
[----:B------:R-:W-:Y:S01]  /*8a870*/  STL [R1+0xcc], R249 ;  /* 0x0000ccf901007387 */ /* 0x000fe20000100800 */
[----:B------:R-:W-:-:S02]  /*8a880*/  LOP3.LUT R8, R26, 0xffff, RZ, 0xc0, !PT ;  /* 0x0000ffff1a087812 */ /* 0x000fc400078ec0ff */
[----:B------:R-:W-:Y:S01]  /*8a890*/  PRMT R3, R6, 0x3340, R3 ;  /* 0x0000334006037816 */ /* 0x000fe20000000003 */
[----:B------:R-:W-:Y:S01]  /*8a8a0*/  STL.64 [R1+0xd0], R194 ;  /* 0x0000d0c201007387 */ /* 0x000fe20000100a00 */
        /* <DEDUP_REMOVED lines=19> */
[----:B------:R-:W-:Y:S02]  /*8a9e0*/  PRMT R7, R10, 0x3340, R7 ;  /* 0x000033400a077816 */ /* 0x000fe40000000007 */
[----:B------:R-:W-:Y:S02]  /*8a9f0*/  LOP3.LUT R2, R112, 0xffff, RZ, 0xc0, !PT ;  /* 0x0000ffff70027812 */ /* 0x000fe400078ec0ff */
[----:B------:R-:W-:Y:S02]  /*8aa00*/  LOP3.LUT R3, R113, 0xffff, RZ, 0xc0, !PT ;  /* 0x0000ffff71037812 */ /* 0x000fe400078ec0ff */
[----:B------:R-:W-:-:S02]  /*8aa10*/  PRMT R10, R7, 0x5410, R6 ;  /* 0x00005410070a7816 */ /* 0x000fc40000000006 */
[----:B------:R-:W-:Y:S02]  /*8aa20*/  PRMT R3, R3, 0x3340, R2 ;  /* 0x0000334003037816 */ /* 0x000fe40000000002 */
[----:B------:R-:W-:Y:S01]  /*8aa30*/  LOP3.LUT R2, R90, 0xffff, RZ, 0xc0, !PT ;  /* 0x0000ffff5a027812 */ /* 0x000fe200078ec0ff */
[----:B------:R0:W-:Y:S01]  /*8aa40*/  STL.128 [R1+0xb0], R8 ;  /* 0x0000b00801007387 */ /* 0x0001e20000100c00 */
[----:B------:R-:W-:Y:S02]  /*8aa50*/  LOP3.LUT R7, R114, 0xffff, RZ, 0xc0, !PT ;  /* 0x0000ffff72077812 */ /* 0x000fe400078ec0ff */
[----:B------:R-:W-:Y:S02]  /*8aa60*/  LOP3.LUT R6, R109, 0xffff, RZ, 0xc0, !PT ;  /* 0x0000ffff6d067812 */ /* 0x000fe400078ec0ff */
[----:B------:R-:W-:Y:S02]  /*8aa70*/  PRMT R2, R7, 0x3340, R2 ;  /* 0x0000334007027816 */ /* 0x000fe40000000002 */
[----:B------:R-:W-:-:S02]  /*8aa80*/  LOP3.LUT R7, R110, 0xffff, RZ, 0xc0, !PT ;  /* 0x0000ffff6e077812 */ /* 0x000fc400078ec0ff */
[----:B------:R-:W-:Y:S02]  /*8aa90*/  PRMT R3, R2, 0x5410, R3 ;  /* 0x0000541002037816 */ /* 0x000fe40000000003 */
[----:B------:R-:W-:Y:S02]  /*8aaa0*/  PRMT R6, R7, 0x3340, R6 ;  /* 0x0000334007067816 */ /* 0x000fe40000000006 */
[----:B------:R-:W-:Y:S02]  /*8aab0*/  LOP3.LUT R7, R91, 0xffff, RZ, 0xc0, !PT ;  /* 0x0000ffff5b077812 */ /* 0x000fe400078ec0ff */
[----:B------:R-:W-:Y:S02]  /*8aac0*/  LOP3.LUT R16, R126, 0xffff, RZ, 0xc0, !PT ;  /* 0x0000ffff7e107812 */ /* 0x000fe400078ec0ff */
[----:B0-----:R-:W-:Y:S02]  /*8aad0*/  LOP3.LUT R8, R111, 0xffff, RZ, 0xc0, !PT ;  /* 0x0000ffff6f087812 */ /* 0x001fe400078ec0ff */
[----:B------:R-:W-:-:S02]  /*8aae0*/  LOP3.LUT R14, R25, 0xffff, RZ, 0xc0, !PT ;  /* 0x0000ffff190e7812 */ /* 0x000fc400078ec0ff */
[----:B------:R-:W-:Y:S02]  /*8aaf0*/  PRMT R7, R8, 0x3340, R7 ;  /* 0x0000334008077816 */ /* 0x000fe40000000007 */
[----:B------:R-:W-:Y:S02]  /*8ab00*/  LOP3.LUT R22, R22, 0xffff, RZ, 0xc0, !PT ;  /* 0x0000ffff16167812 */ /* 0x000fe400078ec0ff */
[----:B------:R-:W-:Y:S02]  /*8ab10*/  PRMT R2, R7, 0x5410, R6 ;  /* 0x0000541007027816 */ /* 0x000fe40000000006 */
[----:B------:R-:W-:Y:S02]  /*8ab20*/  LOP3.LUT R7, R100, 0xffff, RZ, 0xc0, !PT ;  /* 0x0000ffff64077812 */ /* 0x000fe400078ec0ff */
[----:B------:R-:W-:Y:S01]  /*8ab30*/  PRMT R8, R22, 0x3340, R14 ;  /* 0x0000334016087816 */ /* 0x000fe2000000000e */
[----:B------:R0:W-:Y:S01]  /*8ab40*/  STL.64 [R1+0xc0], R2 ;  /* 0x0000c00201007387 */ /* 0x0001e20000100a00 */
[----:B------:R-:W-:-:S02]  /*8ab50*/  PRMT R7, R16, 0x3340, R7 ;  /* 0x0000334010077816 */ /* 0x000fc40000000007 */
[----:B------:R-:W-:Y:S02]  /*8ab60*/  LOP3.LUT R6, R99, 0xffff, RZ, 0xc0, !PT ;  /* 0x0000ffff63067812 */ /* 0x000fe400078ec0ff */
[----:B------:R-:W-:Y:S02]  /*8ab70*/  LOP3.LUT R15, R127, 0xffff, RZ, 0xc0, !PT ;  /* 0x0000ffff7f0f7812 */ /* 0x000fe400078ec0ff */
[----:B------:R-:W-:Y:S02]  /*8ab80*/  PRMT R8, R7, 0x5410, R8 ;  /* 0x0000541007087816 */ /* 0x000fe40000000008 */
[----:B------:R-:W-:Y:S02]  /*8ab90*/  LOP3.LUT R4, R27, 0xffff, RZ, 0xc0, !PT ;  /* 0x0000ffff1b047812 */ /* 0x000fe400078ec0ff */
[----:B------:R-:W-:Y:S02]  /*8aba0*/  LOP3.LUT R7, R118, 0xffff, RZ, 0xc0, !PT ;  /* 0x0000ffff76077812 */ /* 0x000fe400078ec0ff */
[----:B0-----:R-:W-:-:S02]  /*8abb0*/  LOP3.LUT R3, R129, 0xffff, RZ, 0xc0, !PT ;  /* 0x0000ffff81037812 */ /* 0x001fc400078ec0ff */
[----:B------:R-:W-:Y:S02]  /*8abc0*/  LOP3.LUT R2, R128, 0xffff, RZ, 0xc0, !PT ;  /* 0x0000ffff80027812 */ /* 0x000fe400078ec0ff */
[----:B------:R-:W-:Y:S02]  /*8abd0*/  PRMT R6, R3, 0x3340, R6 ;  /* 0x0000334003067816 */ /* 0x000fe40000000006 */
[----:B------:R-:W-:Y:S02]  /*8abe0*/  PRMT R9, R15, 0x3340, R2 ;  /* 0x000033400f097816 */ /* 0x000fe40000000002 */
[----:B------:R-:W-:Y:S02]  /*8abf0*/  PRMT R4, R7, 0x3340, R4 ;  /* 0x0000334007047816 */ /* 0x000fe40000000004 */
[----:B------:R-:W-:Y:S02]  /*8ac00*/  PRMT R9, R6, 0x5410, R9 ;  /* 0x0000541006097816 */ /* 0x000fe40000000009 */
[----:B------:R-:W-:-:S02]  /*8ac10*/  LOP3.LUT R6, R96, 0xffff, RZ, 0xc0, !PT ;  /* 0x0000ffff60067812 */ /* 0x000fc400078ec0ff */
        /* <DEDUP_REMOVED lines=9> */
[----:B------:R-:W-:Y:S02]  /*8acb0*/  PRMT R10, R7, 0x5410, R4 ;  /* 0x00005410070a7816 */ /* 0x000fe40000000004 */
[----:B------:R-:W-:-:S03]  /*8acc0*/  PRMT R4, R88, 0x7604, R89 ;  /* 0x0000760458047816 */ /* 0x000fc60000000059 */
[----:B------:R0:W-:Y:S04]  /*8acd0*/  STL.128 [R1+0xa0], R8 ;  /* 0x0000a00801007387 */ /* 0x0001e80000100c00 */
[----:B------:R0:W-:Y:S01]  /*8ace0*/  STL.U16 [R1+0xc8], R4 ;  /* 0x0000c80401007387 */ /* 0x0001e20000100400 */
[----:B------:R-:W-:Y:S05]  /*8acf0*/  @P3 BRA `(.L_x_1167) ;  /* 0x0000000800983947 */ /* 0x000fea0003800000 */
[----:B0-----:R-:W-:Y:S01]  /*8ad00*/  LOP3.LUT R4, R98, 0xffff, RZ, 0xc0, !PT ;  /* 0x0000ffff62047812 */ /* 0x001fe200078ec0ff */
[----:B------:R-:W-:Y:S01]  /*8ad10*/  IMAD.MOV.U32 R6, RZ, RZ, R8 ;  /* 0x000000ffff067224 */ /* 0x000fe200078e0008 */
[----:B------:R-:W-:Y:S02]  /*8ad20*/  LOP3.LUT R25, R24, 0xffff, RZ, 0xc0, !PT ;  /* 0x0000ffff18197812 */ /* 0x000fe400078ec0ff */
[----:B------:R-:W-:Y:S02]  /*8ad30*/  LOP3.LUT R23, R23, 0xffff, RZ, 0xc0, !PT ;  /* 0x0000ffff17177812 */ /* 0x000fe400078ec0ff */
[----:B------:R-:W-:Y:S02]  /*8ad40*/  LOP3.LUT R10, R125, 0xffff, RZ, 0xc0, !PT ;  /* 0x0000ffff7d0a7812 */ /* 0x000fe400078ec0ff */
[----:B------:R-:W-:Y:S02]  /*8ad50*/  PRMT R4, R25, 0x3340, R4 ;  /* 0x0000334019047816 */ /* 0x000fe40000000004 */
[----:B------:R-:W-:-:S02]  /*8ad60*/  PRMT R7, R23, 0x3340, R10 ;  /* 0x0000334017077816 */ /* 0x000fc4000000000a */
[----:B------:R-:W-:Y:S02]  /*8ad70*/  LOP3.LUT R11, R94, 0xffff, RZ, 0xc0, !PT ;  /* 0x0000ffff5e0b7812 */ /* 0x000fe400078ec0ff */
[----:B------:R-:W-:Y:S01]  /*8ad80*/  PRMT R4, R4, 0x5410, R7 ;  /* 0x0000541004047816 */ /* 0x000fe20000000007 */
[----:B------:R-:W-:Y:S01]  /*8ad90*/  IMAD.MOV.U32 R7, RZ, RZ, R9 ;  /* 0x000000ffff077224 */ /* 0x000fe200078e0009 */
[----:B------:R-:W-:Y:S02]  /*8ada0*/  LOP3.LUT R8, R124, 0xffff, RZ, 0xc0, !PT ;  /* 0x0000ffff7c087812 */ /* 0x000fe400078ec0ff */
[----:B------:R-:W-:Y:S02]  /*8adb0*/  LOP3.LUT R29, R123, 0xffff, RZ, 0xc0, !PT ;  /* 0x0000ffff7b1d7812 */ /* 0x000fe400078ec0ff */
[----:B------:R-:W-:Y:S01]  /*8adc0*/  LOP3.LUT R9, R122, 0xffff, RZ, 0xc0, !PT ;  /* 0x0000ffff7a097812 */ /* 0x000fe200078ec0ff */
[----:B------:R0:W-:Y:S01]  /*8add0*/  STS.128 [R19+0x340], R4 ;  /* 0x0003400413007388 */ /* 0x0001e20000000c00 */
        /* <DEDUP_REMOVED lines=8> */
[----:B0-----:R-:W-:Y:S02]  /*8ae60*/  LOP3.LUT R6, R95, 0xffff, RZ, 0xc0, !PT ;  /* 0x0000ffff5f067812 */ /* 0x001fe400078ec0ff */
[----:B------:R-:W-:Y:S02]  /*8ae70*/  PRMT R7, R8, 0x3340, R11 ;  /* 0x0000334008077816 */ /* 0x000fe4000000000b */
[----:B------:R-:W-:Y:S02]  /*8ae80*/  PRMT R5, R29, 0x3340, R9 ;  /* 0x000033401d057816 */ /* 0x000fe40000000009 */
[----:B------:R-:W-:Y:S02]  /*8ae90*/  PRMT R6, R28, 0x3340, R6 ;  /* 0x000033401c067816 */ /* 0x000fe40000000006 */
[----:B------:R-:W-:-:S02]  /*8aea0*/  PRMT R4, R33, 0x3340, R26 ;  /* 0x0000334021047816 */ /* 0x000fc4000000001a */
[----:B------:R-:W-:Y:S02]  /*8aeb0*/  PRMT R7, R7, 0x5410, R5 ;  /* 0x0000541007077816 */ /* 0x000fe40000000005 */
[----:B------:R-:W-:Y:S02]  /*8aec0*/  LOP3.LUT R5, R96, 0xffff, RZ, 0xc0, !PT ;  /* 0x0000ffff60057812 */ /* 0x000fe400078ec0ff */
[----:B------:R-:W-:Y:S02]  /*8aed0*/  PRMT R6, R6, 0x5410, R4 ;  /* 0x0000541006067816 */ /* 0x000fe40000000004 */
[----:B------:R-:W-:Y:S02]  /*8aee0*/  PRMT R5, R35, 0x3340, R5 ;  /* 0x0000334023057816 */ /* 0x000fe40000000005 */
[----:B------:R-:W-:Y:S02]  /*8aef0*/  PRMT R4, R31, 0x3340, R27 ;  /* 0x000033401f047816 */ /* 0x000fe4000000001b */
[----:B------:R-:W-:-:S02]  /*8af00*/  LOP3.LUT R30, R115, 0xffff, RZ, 0xc0, !PT ;  /* 0x0000ffff731e7812 */ /* 0x000fc400078ec0ff */
[----:B------:R-:W-:Y:S02]  /*8af10*/  PRMT R5, R5, 0x5410, R4 ;  /* 0x0000541005057816 */ /* 0x000fe40000000004 */
[----:B------:R-:W-:Y:S02]  /*8af20*/  LOP3.LUT R4, R97, 0xffff, RZ, 0xc0, !PT ;  /* 0x0000ffff61047812 */ /* 0x000fe400078ec0ff */
[----:B------:R-:W-:Y:S02]  /*8af30*/  PRMT R11, R34, 0x3340, R30 ;  /* 0x00003340220b7816 */ /* 0x000fe4000000001e */
[----:B------:R-:W-:Y:S02]  /*8af40*/  PRMT R4, R36, 0x3340, R4 ;  /* 0x0000334024047816 */ /* 0x000fe40000000004 */
[----:B------:R-:W-:Y:S02]  /*8af50*/  LOP3.LUT R38, R114, 0xffff, RZ, 0xc0, !PT ;  /* 0x0000ffff72267812 */ /* 0x000fe400078ec0ff */
[----:B------:R-:W-:-:S02]  /*8af60*/  PRMT R4, R4, 0x5410, R11 ;  /* 0x0000541004047816 */ /* 0x000fc4000000000b */
[----:B------:R-:W-:Y:S02]  /*8af70*/  LOP3.LUT R39, R113, 0xffff, RZ, 0xc0, !PT ;  /* 0x0000ffff71277812 */ /* 0x000fe400078ec0ff */
[----:B------:R-:W-:Y:S01]  /*8af80*/  LOP3.LUT R17, R112, 0xffff, RZ, 0xc0, !PT ;  /* 0x0000ffff70117812 */ /* 0x000fe200078ec0ff */
[----:B------:R0:W-:Y:S01]  /*8af90*/  STS.128 [R19+0x350], R4 ;  /* 0x0003500413007388 */ /* 0x0001e20000000c00 */
        /* <DEDUP_REMOVED lines=8> */
[----:B0-----:R-:W-:Y:S02]  /*8b020*/  LOP3.LUT R7, R90, 0xffff, RZ, 0xc0, !PT ;  /* 0x0000ffff5a077812 */ /* 0x001fe400078ec0ff */
        /* <DEDUP_REMOVED lines=13> */
[----:B------:R-:W-:Y:S02]  /*8b100*/  PRMT R12, R45, 0x3340, R37 ;  /* 0x000033402d0c7816 */ /* 0x000fe40000000025 */
[----:B------:R-:W-:-:S04]  /*8b110*/  PRMT R4, R44, 0x3340, R4 ;  /* 0x000033402c047816 */ /* 0x000fc80000000004 */
[----:B------:R-:W-:Y:S02]  /*8b120*/  PRMT R4, R4, 0x5410, R12 ;  /* 0x0000541004047816 */ /* 0x000fe4000000000c */
[----:B------:R-:W2:Y:S04]  /*8b130*/  LDL.64 R12, [R1+0x578] ;  /* 0x00057800010c7983 */ /* 0x000ea80000100a00 */
[----:B------:R0:W-:Y:S01]  /*8b140*/  STS.128 [R19+0x360], R4 ;  /* 0x0003600413007388 */ /* 0x0001e20000000c00 */
[----:B------:R-:W-:Y:S01]  /*8b150*/  IMAD.U32 R20, R20, 0x10000, RZ ;  /* 0x0001000014147824 */ /* 0x000fe200078e00ff */
[----:B------:R-:W-:Y:S01]  /*8b160*/  LOP3.LUT R16, R16, 0xff, RZ, 0xc0, !PT ;  /* 0x000000ff10107812 */ /* 0x000fe200078ec0ff */
[----:B------:R-:W-:Y:S01]  /*8b170*/  IMAD.U32 R22, R22, 0x10000, RZ ;  /* 0x0001000016167824 */ /* 0x000fe200078e00ff */
[----:B------:R-:W-:Y:S01]  /*8b180*/  LOP3.LUT R3, R3, 0xff, RZ, 0xc0, !PT ;  /* 0x000000ff03037812 */ /* 0x000fe200078ec0ff */
[----:B------:R-:W-:Y:S01]  /*8b190*/  IMAD.U32 R15, R15, 0x10000, RZ ;  /* 0x000100000f0f7824 */ /* 0x000fe200078e00ff */
[----:B------:R-:W-:-:S02]  /*8b1a0*/  LOP3.LUT R20, R20, 0xff0000, RZ, 0xc0, !PT ;  /* 0x00ff000014147812 */ /* 0x000fc400078ec0ff */
[----:B0-----:R-:W-:-:S05]  /*8b1b0*/  PRMT R4, R88, 0x7604, R89 ;  /* 0x0000760458047816 */ /* 0x001fca0000000059 */
[----:B------:R0:W-:Y:S01]  /*8b1c0*/  STS.U16 [R19+0x370], R4 ;  /* 0x0003700413007388 */ /* 0x0001e20000000400 */
[----:B------:R-:W-:Y:S02]  /*8b1d0*/  PRMT R16, R100, 0x7604, R16 ;  /* 0x0000760464107816 */ /* 0x000fe40000000010 */
[----:B------:R-:W-:Y:S02]  /*8b1e0*/  LOP3.LUT R22, R22, 0xff0000, RZ, 0xc0, !PT ;  /* 0x00ff000016167812 */ /* 0x000fe400078ec0ff */
[----:B0-----:R-:W-:-:S04]  /*8b1f0*/  LOP3.LUT R4, R102, 0xff, RZ, 0xc0, !PT ;  /* 0x000000ff66047812 */ /* 0x001fc800078ec0ff */
[----:B------:R-:W-:Y:S02]  /*8b200*/  PRMT R4, R101, 0x7604, R4 ;  /* 0x0000760465047816 */ /* 0x000fe40000000004 */
[----:B------:R-:W-:Y:S02]  /*8b210*/  PRMT R3, R99, 0x7604, R3 ;  /* 0x0000760463037816 */ /* 0x000fe40000000003 */
[----:B------:R-:W-:Y:S01]  /*8b220*/  LOP3.LUT R5, R15, 0xff0000, RZ, 0xc0, !PT ;  /* 0x00ff00000f057812 */ /* 0x000fe200078ec0ff */
[----:B------:R-:W-:Y:S01]  /*8b230*/  IMAD.IADD R4, R4, 0x1, R20 ;  /* 0x0000000104047824 */ /* 0x000fe200078e0214 */
[----:B------:R-:W-:Y:S01]  /*8b240*/  LOP3.LUT R25, R25, 0xff, RZ, 0xc0, !PT ;  /* 0x000000ff19197812 */ /* 0x000fe200078ec0ff */
[----:B------:R-:W-:Y:S01]  /*8b250*/  IMAD.IADD R16, R16, 0x1, R22 ;  /* 0x0000000110107824 */ /* 0x000fe200078e0216 */
[----:B------:R-:W-:Y:S01]  /*8b260*/  LOP3.LUT R8, R8, 0xff, RZ, 0xc0, !PT ;  /* 0x000000ff08087812 */ /* 0x000fe200078ec0ff */
[----:B------:R-:W-:Y:S01]  /*8b270*/  IMAD.U32 R23, R23, 0x10000, RZ ;  /* 0x0001000017177824 */ /* 0x000fe200078e00ff */
[----:B------:R-:W-:Y:S01]  /*8b280*/  LOP3.LUT R42, R42, 0xff, RZ, 0xc0, !PT ;  /* 0x000000ff2a2a7812 */ /* 0x000fe200078ec0ff */
[----:B------:R-:W-:-:S02]  /*8b290*/  IMAD.U32 R29, R29, 0x10000, RZ ;  /* 0x000100001d1d7824 */ /* 0x000fc400078e00ff */
[----:B------:R-:W-:Y:S01]  /*8b2a0*/  IMAD.U32 R43, R43, 0x10000, RZ ;  /* 0x000100002b2b7824 */ /* 0x000fe200078e00ff */
[----:B------:R-:W-:Y:S01]  /*8b2b0*/  LOP3.LUT R36, R36, 0xff, RZ, 0xc0, !PT ;  /* 0x000000ff24247812 */ /* 0x000fe200078ec0ff */
        /* <DEDUP_REMOVED lines=10> */
[----:B------:R-:W-:-:S02]  /*8b360*/  IMAD.U32 R39, R39, 0x10000, RZ ;  /* 0x0001000027277824 */ /* 0x000fc400078e00ff */
[----:B------:R-:W-:Y:S02]  /*8b370*/  IMAD.IADD R5, R3, 0x1, R5 ;  /* 0x0000000103057824 */ /* 0x000fe400078e0205 */
[----:B------:R-:W-:Y:S01]  /*8b380*/  IMAD R3, R21, 0x1000000, R4 ;  /* 0x0100000015037824 */ /* 0x000fe200078e0204 */
[----:B------:R-:W-:Y:S01]  /*8b390*/  STS.64 [R19+0x338], R86 ;  /* 0x0003385613007388 */ /* 0x000fe20000000a00 */
[----:B------:R-:W-:Y:S01]  /*8b3a0*/  IMAD R4, R14, 0x1000000, R16 ;  /* 0x010000000e047824 */ /* 0x000fe200078e0210 */
[----:B------:R-:W-:Y:S02]  /*8b3b0*/  PRMT R6, R98, 0x7604, R25 ;  /* 0x0000760462067816 */ /* 0x000fe40000000019 */
[----:B------:R-:W-:Y:S01]  /*8b3c0*/  STS [R19+0x374], R249 ;  /* 0x000374f913007388 */ /* 0x000fe20000000800 */
[----:B------:R-:W-:Y:S02]  /*8b3d0*/  LOP3.LUT R23, R23, 0xff0000, RZ, 0xc0, !PT ;  /* 0x00ff000017177812 */ /* 0x000fe400078ec0ff */
[----:B------:R-:W-:Y:S01]  /*8b3e0*/  PRMT R14, R94, 0x7604, R8 ;  /* 0x000076045e0e7816 */ /* 0x000fe20000000008 */
[----:B------:R0:W-:Y:S01]  /*8b3f0*/  STS.64 [R19+0x378], R194 ;  /* 0x000378c213007388 */ /* 0x0001e20000000a00 */
[----:B------:R-:W-:-:S02]  /*8b400*/  LOP3.LUT R29, R29, 0xff0000, RZ, 0xc0, !PT ;  /* 0x00ff00001d1d7812 */ /* 0x000fc400078ec0ff */
[----:B------:R-:W-:Y:S02]  /*8b410*/  PRMT R15, R92, 0x7604, R42 ;  /* 0x000076045c0f7816 */ /* 0x000fe4000000002a */
[----:B------:R-:W-:Y:S02]  /*8b420*/  LOP3.LUT R43, R43, 0xff0000, RZ, 0xc0, !PT ;  /* 0x00ff00002b2b7812 */ /* 0x000fe400078ec0ff */
[----:B------:R-:W-:Y:S02]  /*8b430*/  PRMT R36, R97, 0x7604, R36 ;  /* 0x0000760461247816 */ /* 0x000fe40000000024 */
[----:B------:R-:W-:Y:S02]  /*8b440*/  LOP3.LUT R34, R34, 0xff0000, RZ, 0xc0, !PT ;  /* 0x00ff000022227812 */ /* 0x000fe400078ec0ff */
[----:B------:R-:W-:Y:S02]  /*8b450*/  PRMT R7, R96, 0x7604, R35 ;  /* 0x0000760460077816 */ /* 0x000fe40000000023 */
[----:B------:R-:W-:-:S02]  /*8b460*/  LOP3.LUT R31, R31, 0xff0000, RZ, 0xc0, !PT ;  /* 0x00ff00001f1f7812 */ /* 0x000fc400078ec0ff */
[----:B------:R-:W-:Y:S02]  /*8b470*/  PRMT R28, R95, 0x7604, R28 ;  /* 0x000076045f1c7816 */ /* 0x000fe4000000001c */
[----:B------:R-:W-:Y:S02]  /*8b480*/  LOP3.LUT R33, R33, 0xff0000, RZ, 0xc0, !PT ;  /* 0x00ff000021217812 */ /* 0x000fe400078ec0ff */
[----:B------:R-:W-:Y:S02]  /*8b490*/  PRMT R20, R93, 0x7604, R44 ;  /* 0x000076045d147816 */ /* 0x000fe4000000002c */
[----:B------:R-:W-:Y:S02]  /*8b4a0*/  LOP3.LUT R45, R45, 0xff0000, RZ, 0xc0, !PT ;  /* 0x00ff00002d2d7812 */ /* 0x000fe400078ec0ff */
[----:B------:R-:W-:Y:S02]  /*8b4b0*/  PRMT R16, R91, 0x7604, R40 ;  /* 0x000076045b107816 */ /* 0x000fe40000000028 */
[----:B------:R-:W-:-:S02]  /*8b4c0*/  LOP3.LUT R41, R41, 0xff0000, RZ, 0xc0, !PT ;  /* 0x00ff000029297812 */ /* 0x000fc400078ec0ff */
[----:B0-----:R-:W-:Y:S02]  /*8b4d0*/  PRMT R19, R90, 0x7604, R38 ;  /* 0x000076045a137816 */ /* 0x001fe40000000026 */
[----:B------:R-:W-:Y:S01]  /*8b4e0*/  LOP3.LUT R39, R39, 0xff0000, RZ, 0xc0, !PT ;  /* 0x00ff000027277812 */ /* 0x000fe200078ec0ff */
[----:B------:R-:W-:Y:S01]  /*8b4f0*/  IMAD.IADD R6, R6, 0x1, R23 ;  /* 0x0000000106067824 */ /* 0x000fe200078e0217 */
[----:B------:R-:W-:Y:S01]  /*8b500*/  LOP3.LUT R21, R89, 0xff, RZ, 0xc0, !PT ;  /* 0x000000ff59157812 */ /* 0x000fe200078ec0ff */
[----:B------:R-:W-:Y:S02]  /*8b510*/  IMAD.IADD R14, R14, 0x1, R29 ;  /* 0x000000010e0e7824 */ /* 0x000fe400078e021d */
[----:B------:R-:W-:Y:S02]  /*8b520*/  IMAD.IADD R15, R15, 0x1, R43 ;  /* 0x000000010f0f7824 */ /* 0x000fe400078e022b */
[----:B------:R-:W-:Y:S02]  /*8b530*/  IMAD.IADD R34, R36, 0x1, R34 ;  /* 0x0000000124227824 */ /* 0x000fe400078e0222 */
[----:B------:R-:W-:-:S02]  /*8b540*/  IMAD.IADD R7, R7, 0x1, R31 ;  /* 0x0000000107077824 */ /* 0x000fc400078e021f */
[----:B------:R-:W-:Y:S02]  /*8b550*/  IMAD.IADD R8, R28, 0x1, R33 ;  /* 0x000000011c087824 */ /* 0x000fe400078e0221 */
[----:B------:R-:W-:Y:S02]  /*8b560*/  IMAD.IADD R20, R20, 0x1, R45 ;  /* 0x0000000114147824 */ /* 0x000fe400078e022d */
[----:B------:R-:W-:Y:S02]  /*8b570*/  IMAD.IADD R16, R16, 0x1, R41 ;  /* 0x0000000110107824 */ /* 0x000fe400078e0229 */
[----:B------:R-:W-:Y:S02]  /*8b580*/  IMAD.IADD R19, R19, 0x1, R39 ;  /* 0x0000000113137824 */ /* 0x000fe400078e0227 */
[----:B------:R-:W-:Y:S02]  /*8b590*/  IMAD R5, R2, 0x1000000, R5 ;  /* 0x0100000002057824 */ /* 0x000fe400078e0205 */
[----:B------:R-:W-:-:S02]  /*8b5a0*/  IMAD R2, R10, 0x1000000, R6 ;  /* 0x010000000a027824 */ /* 0x000fc400078e0206 */
[----:B------:R-:W-:Y:S01]  /*8b5b0*/  IMAD R9, R9, 0x1000000, R14 ;  /* 0x0100000009097824 */ /* 0x000fe200078e020e */
[----:B------:R-:W-:Y:S01]  /*8b5c0*/  PRMT R14, R88, 0x7604, R21 ;  /* 0x00007604580e7816 */ /* 0x000fe20000000015 */
[----:B------:R-:W-:Y:S02]  /*8b5d0*/  IMAD R11, R11, 0x1000000, R15 ;  /* 0x010000000b0b7824 */ /* 0x000fe400078e020f */
[----:B------:R-:W-:Y:S02]  /*8b5e0*/  IMAD R6, R30, 0x1000000, R34 ;  /* 0x010000001e067824 */ /* 0x000fe400078e0222 */
[----:B------:R-:W-:Y:S02]  /*8b5f0*/  IMAD R7, R27, 0x1000000, R7 ;  /* 0x010000001b077824 */ /* 0x000fe400078e0207 */
[----:B------:R-:W-:Y:S02]  /*8b600*/  IMAD R8, R26, 0x1000000, R8 ;  /* 0x010000001a087824 */ /* 0x000fe400078e0208 */
[----:B------:R-:W-:-:S02]  /*8b610*/  IMAD R10, R37, 0x1000000, R20 ;  /* 0x01000000250a7824 */ /* 0x000fc400078e0214 */
[----:B------:R-:W-:Y:S02]  /*8b620*/  IMAD R16, R18, 0x1000000, R16 ;  /* 0x0100000012107824 */ /* 0x000fe400078e0210 */
[----:B------:R-:W-:Y:S02]  /*8b630*/  IMAD R17, R17, 0x1000000, R19 ;  /* 0x0100000011117824 */ /* 0x000fe400078e0213 */
[----:B------:R-:W-:Y:S02]  /*8b640*/  IMAD.MOV.U32 R15, RZ, RZ, R249 ;  /* 0x000000ffff0f7224 */ /* 0x000fe400078e00f9 */
[----:B--2---:R-:W-:-:S05]  /*8b650*/  IMAD.WIDE.U32 R12, R138, 0x48, R12 ;  /* 0x000000488a0c7825 */ /* 0x004fca00078e000c */
[----:B------:R-:W-:Y:S04]  /*8b660*/  ST.E.64.STRONG.GPU desc[UR8][R12.64+0x900], R86 ;  /* 0x000900560c007985 */ /* 0x000fe8000c10fb08 */
[----:B------:R-:W-:Y:S04]  /*8b670*/  ST.E.64.STRONG.GPU desc[UR8][R12.64+0x938], R14 ;  /* 0x0009380e0c007985 */ /* 0x000fe8000c10fb08 */
[----:B------:R-:W-:Y:S04]  /*8b680*/  ST.E.64.STRONG.GPU desc[UR8][R12.64+0x910], R4 ;  /* 0x000910040c007985 */ /* 0x000fe8000c10fb08 */
[----:B------:R0:W-:Y:S04]  /*8b690*/  ST.E.64.STRONG.GPU desc[UR8][R12.64+0x908], R2 ;  /* 0x000908020c007985 */ /* 0x0001e8000c10fb08 */
[----:B------:R1:W-:Y:S04]  /*8b6a0*/  ST.E.64.STRONG.GPU desc[UR8][R12.64+0x918], R6 ;  /* 0x000918060c007985 */ /* 0x0003e8000c10fb08 */
[----:B------:R1:W-:Y:S04]  /*8b6b0*/  ST.E.64.STRONG.GPU desc[UR8][R12.64+0x920], R8 ;  /* 0x000920080c007985 */ /* 0x0003e8000c10fb08 */
[----:B------:R1:W-:Y:S04]  /*8b6c0*/  ST.E.64.STRONG.GPU desc[UR8][R12.64+0x928], R10 ;  /* 0x0009280a0c007985 */ /* 0x0003e8000c10fb08 */
[----:B------:R1:W-:Y:S04]  /*8b6d0*/  ST.E.64.STRONG.GPU desc[UR8][R12.64+0x940], R194 ;  /* 0x000940c20c007985 */ /* 0x0003e8000c10fb08 */
        /* <DEDUP_REMOVED lines=8> */
.L_x_1167:
[----:B------:R-:W-:Y:S05]  /*8b760*/  BSYNC.RECONVERGENT B0 ;  /* 0x0000000000007941 */ /* 0x000fea0003800200 */
.L_x_1166:
        /* <DEDUP_REMOVED lines=8> */
.L_x_1168:
[----:B------:R-:W-:Y:S05]  /*8b7f0*/  NANOSLEEP 0x1c2 ;  /* 0x000001c20000795d */ /* 0x000fea0003800000 */
[----:B------:R-:W-:Y:S01]  /*8b800*/  NOP ;  /* 0x0000000000007918 */ /* 0x000fe20000000000 */
.L_x_1169:
[----:B------:R-:W-:-:S05]  /*8b810*/  LOP3.LUT R83, RZ, R83, RZ, 0x33, !PT ;  /* 0x00000053ff537212 */ /* 0x000fca00078e33ff */
[----:B------:R-:W-:-:S07]  /*8b820*/  IMAD.IADD R83, R83, 0x1, R138 ;  /* 0x0000000153537824 */ /* 0x000fce00078e028a */
.L_x_1171:
[----:B-1----:R-:W2:Y:S02]  /*8b830*/  LDL.64 R2, [R1+0x570] ;  /* 0x0005700001027983 */ /* 0x002ea40000100a00 */
        /* <DEDUP_REMOVED lines=11> */
.L_x_1660:
[----:B------:R-:W-:Y:S05]  /*8b8f0*/  @P2 BRA `(.L_x_1171) ;  /* 0xfffffffc00cc2947 */ /* 0x000fea000383ffff */
[----:B------:R-:W-:Y:S01]  /*8b900*/  ISETP.NE.AND P2, PT, R2, 0x65, PT ;  /* 0x000000650200780c */ /* 0x000fe20003f45270 */
[----:B------:R-:W-:-:S12]  /*8b910*/  BSSY.RECONVERGENT B0, `(.L_x_1172) ;  /* 0x0000087000007945 */ /* 0x000fd80003800200 */
[----:B------:R-:W-:Y:S05]  /*8b920*/  @!P2 BRA `(.L_x_1173) ;  /* 0x000000040014a947 */ /* 0x000fea0003800000 */
[----:B------:R-:W-:Y:S01]  /*8b930*/  ISETP.NE.AND P3, PT, R2, 0x64, PT ;  /* 0x000000640200780c */ /* 0x000fe20003f65270 */
[----:B------:R-:W-:Y:S01]  /*8b940*/  IMAD.MOV.U32 R27, RZ, RZ, RZ ;  /* 0x000000ffff1b7224 */ /* 0x000fe200078e00ff */
[----:B------:R-:W-:Y:S02]  /*8b950*/  PRMT R86, RZ, 0x7610, R86 ;  /* 0x00007610ff567816 */ /* 0x000fe40000000056 */
[----:B0-----:R-:W-:-:S09]  /*8b960*/  CS2R R4, SRZ ;  /* 0x0000000000047805 */ /* 0x001fd2000001ff00 */
        /* <DEDUP_REMOVED lines=25> */
[--C-:B------:R-:W-:Y:S02]  /*8bb00*/  SHF.R.U64 R187, R86, 0x18, R87.reuse ;  /* 0x0000001856bb7819 */ /* 0x100fe40000001257 */
[--C-:B------:R-:W-:Y:S02]  /*8bb10*/  SHF.R.U32.HI R175, RZ, 0x8, R87.reuse ;  /* 0x00000008ffaf7819 */ /* 0x100fe40000011657 */
[--C-:B------:R-:W-:Y:S02]  /*8bb20*/  SHF.R.U32.HI R186, RZ, 0x10, R87.reuse ;  /* 0x00000010ffba7819 */ /* 0x100fe40000011657 */
[----:B------:R-:W-:-:S02]  /*8bb30*/  SHF.R.U32.HI R185, RZ, 0x18, R87 ;  /* 0x00000018ffb97819 */ /* 0x000fc40000011657 */
[----:B------:R-:W-:Y:S02]  /*8bb40*/  PRMT R192, R87, 0x7610, R192 ;  /* 0x0000761057c07816 */ /* 0x000fe400000000c0 */
[C-C-:B----4-:R-:W-:Y:S02]  /*8bb50*/  SHF.R.U64 R174, R14.reuse, 0x8, R15.reuse ;  /* 0x000000080eae7819 */ /* 0x150fe4000000120f */
[C-C-:B------:R-:W-:Y:S02]  /*8bb60*/  SHF.R.U64 R184, R14.reuse, 0x10, R15.reuse ;  /* 0x000000100eb87819 */ /* 0x140fe4000000120f */
[C---:B------:R-:W-:Y:S02]  /*8bb70*/  SHF.R.U64 R183, R14.reuse, 0x18, R15 ;  /* 0x000000180eb77819 */ /* 0x040fe4000000120f */
[----:B------:R-:W-:Y:S02]  /*8bb80*/  PRMT R191, R14, 0x7610, R191 ;  /* 0x000076100ebf7816 */ /* 0x000fe400000000bf */
[----:B------:R-:W-:-:S02]  /*8bb90*/  SHF.R.U32.HI R173, RZ, 0x8, R15 ;  /* 0x00000008ffad7819 */ /* 0x000fc4000001160f */
[--C-:B------:R-:W-:Y:S02]  /*8bba0*/  SHF.R.U32.HI R182, RZ, 0x10, R15.reuse ;  /* 0x00000010ffb67819 */ /* 0x100fe4000001160f */
[----:B------:R-:W-:Y:S02]  /*8bbb0*/  SHF.R.U32.HI R181, RZ, 0x18, R15 ;  /* 0x00000018ffb57819 */ /* 0x000fe4000001160f */
        /* <DEDUP_REMOVED lines=26> */
[----:B------:R-:W-:Y:S01]  /*8bd60*/  PRMT R157, R26, 0x7610, R157 ;  /* 0x000076101a9d7816 */ /* 0x000fe2000000009d */
[----:B0-----:R-:W-:Y:S06]  /*8bd70*/  BRA `(.L_x_1174) ;  /* 0x0000000400007947 */ /* 0x001fec0003800000 */
.L_x_1173:
[----:B------:R-:W2:Y:S01]  /*8bd80*/  LDL.64 R16, [R1+0x580] ;  /* 0x0005800001107983 */ /* 0x000ea20000100a00 */
[----:B------:R-:W1:Y:S01]  /*8bd90*/  S2UR UR4, SR_CTAID.X ;  /* 0x00000000000479c3 */ /* 0x000e620000002500 */
[----:B------:R-:W3:Y:S02]  /*8bda0*/  S2R R3, SR_TID.X ;  /* 0x0000000000037919 */ /* 0x000ee40000002100 */
[----:B---3--:R-:W-:-:S05]  /*8bdb0*/  LOP3.LUT R3, RZ, R3, RZ, 0x33, !PT ;  /* 0x00000003ff037212 */ /* 0x008fca00078e33ff */
[----:B-1----:R-:W-:-:S04]  /*8bdc0*/  VIADD R3, R3, UR4 ;  /* 0x0000000403037c36 */ /* 0x002fc80008000000 */
[----:B--2---:R-:W-:-:S05]  /*8bdd0*/  IMAD.WIDE R16, R3, 0x48, R16 ;  /* 0x0000004803107825 */ /* 0x004fca00078e0210 */
[----:B------:R-:W2:Y:S04]  /*8bde0*/  LD.E.64.STRONG.GPU R26, desc[UR8][R16.64+0x938] ;  /* 0x00093808101a7980 */ /* 0x000ea8000c10fb00 */
[----:B------:R-:W3:Y:S04]  /*8bdf0*/  LD.E.64.STRONG.GPU R164, desc[UR8][R16.64+0x918] ;  /* 0x0009180810a47980 */ /* 0x000ee8000c10fb00 */
[----:B------:R-:W4:Y:S04]  /*8be00*/  LD.E.64.STRONG.GPU R86, desc[UR8][R16.64+0x908] ;  /* 0x0009080810567980 */ /* 0x000f28000c10fb00 */
[----:B------:R-:W4:Y:S04]  /*8be10*/  LD.E.64.STRONG.GPU R14, desc[UR8][R16.64+0x910] ;  /* 0x00091008100e7980 */ /* 0x000f28000c10fb00 */
[----:B------:R-:W4:Y:S04]  /*8be20*/  LD.E.64.STRONG.GPU R12, desc[UR8][R16.64+0x920] ;  /* 0x00092008100c7980 */ /* 0x000f28000c10fb00 */
[----:B0-----:R-:W4:Y:S04]  /*8be30*/  LD.E.64.STRONG.GPU R8, desc[UR8][R16.64+0x928] ;  /* 0x0009280810087980 */ /* 0x001f28000c10fb00 */
        /* <DEDUP_REMOVED lines=14> */
[--C-:B------:R-:W-:Y:S02]  /*8bf20*/  SHF.R.U64 R187, R86, 0x18, R87.reuse ;  /* 0x0000001856bb7819 */ /* 0x100fe40000001257 */
        /* <DEDUP_REMOVED lines=36> */
[----:B0-----:R-:W-:-:S07]  /*8c170*/  PRMT R177, R26, 0x7610, R177 ;  /* 0x000076101ab17816 */ /* 0x001fce00000000b1 */
.L_x_1174:
[----:B------:R-:W-:Y:S05]  /*8c180*/  BSYNC.RECONVERGENT B0 ;  /* 0x0000000000007941 */ /* 0x000fea0003800200 */
.L_x_1172:
[----:B------:R-:W-:-:S03]  /*8c190*/  UMOV UR4, 0xffffffff ;  /* 0xffffffff00047882 */ /* 0x000fc60000000000 */
[----:B------:R-:W-:Y:S05]  /*8c1a0*/  BRA.DIV UR4, `(.L_x_1175) ;  /* 0x0000023604687947 */ /* 0x000fea000b800000 */
[----:B------:R-:W-:Y:S01]  /*8c1b0*/  IMAD.U32 R3, R150, 0x10000, RZ ;  /* 0x0001000096037824 */ /* 0x000fe200078e00ff */
[----:B------:R-:W-:Y:S01]  /*8c1c0*/  LOP3.LUT R16, R161, 0xff, RZ, 0xc0, !PT ;  /* 0x000000ffa1107812 */ /* 0x000fe200078ec0ff */
[----:B------:R-:W0:Y:S01]  /*8c1d0*/  S2R R9, SR_GEMASK ;  /* 0x0000000000097919 */ /* 0x000e220000003c00 */
[----:B------:R-:W-:Y:S01]  /*8c1e0*/  LOP3.LUT R19, R158, 0xff, RZ, 0xc0, !PT ;  /* 0x000000ff9e137812 */ /* 0x000fe200078ec0ff */
[----:B------:R-:W-:Y:S01]  /*8c1f0*/  IMAD.U32 R8, R156, 0x10000, RZ ;  /* 0x000100009c087824 */ /* 0x000fe200078e00ff */
[----:B------:R-:W-:Y:S01]  /*8c200*/  PRMT R16, R168, 0x7604, R16 ;  /* 0x00007604a8107816 */ /* 0x000fe20000000010 */
[----:B------:R-:W-:Y:S01]  /*8c210*/  IMAD.U32 R6, R152, 0x10000, RZ ;  /* 0x0001000098067824 */ /* 0x000fe200078e00ff */
[----:B------:R-:W-:Y:S01]  /*8c220*/  LOP3.LUT R3, R3, 0xff0000, RZ, 0xc0, !PT ;  /* 0x00ff000003037812 */ /* 0x000fe200078ec0ff */
[----:B------:R-:W-:Y:S01]  /*8c230*/  IMAD.U32 R7, R154, 0x10000, RZ ;  /* 0x000100009a077824 */ /* 0x000fe200078e00ff */
[----:B------:R-:W-:Y:S02]  /*8c240*/  PRMT R19, R165, 0x7604, R19 ;  /* 0x00007604a5137816 */ /* 0x000fe40000000013 */
[----:B------:R-:W-:Y:S01]  /*8c250*/  LOP3.LUT R36, R186, 0xffff, RZ, 0xc0, !PT ;  /* 0x0000ffffba247812 */ /* 0x000fe200078ec0ff */
[----:B------:R-:W-:Y:S01]  /*8c260*/  IMAD.IADD R16, R16, 0x1, R3 ;  /* 0x0000000110107824 */ /* 0x000fe200078e0203 */
[----:B------:R-:W-:Y:S01]  /*8c270*/  LOP3.LUT R37, R192, 0xffff, RZ, 0xc0, !PT ;  /* 0x0000ffffc0257812 */ /* 0x000fe200078ec0ff */
[----:B------:R-:W-:Y:S01]  /*8c280*/  IMAD.U32 R3, R144, 0x10000, RZ ;  /* 0x0001000090037824 */ /* 0x000fe200078e00ff */
[----:B------:R-:W-:-:S02]  /*8c290*/  LOP3.LUT R30, R182, 0xffff, RZ, 0xc0, !PT ;  /* 0x0000ffffb61e7812 */ /* 0x000fc400078ec0ff */
[----:B------:R-:W-:Y:S02]  /*8c2a0*/  LOP3.LUT R13, R37, 0xff, RZ, 0xc0, !PT ;  /* 0x000000ff250d7812 */ /* 0x000fe400078ec0ff */
[----:B------:R-:W-:Y:S02]  /*8c2b0*/  LOP3.LUT R3, R3, 0xff0000, RZ, 0xc0, !PT ;  /* 0x00ff000003037812 */ /* 0x000fe400078ec0ff */
        /* <DEDUP_REMOVED lines=9> */
[----:B------:R-:W-:Y:S01]  /*8c350*/  PRMT R20, R172, 0x7604, R20 ;  /* 0x00007604ac147816 */ /* 0x000fe20000000014 */
[----:B------:R-:W-:Y:S01]  /*8c360*/  IMAD.IADD R13, R13, 0x1, R3 ;  /* 0x000000010d0d7824 */ /* 0x000fe200078e0203 */
[----:B------:R-:W-:Y:S01]  /*8c370*/  LOP3.LUT R8, R8, 0xff0000, RZ, 0xc0, !PT ;  /* 0x00ff000008087812 */ /* 0x000fe200078ec0ff */
[----:B------:R-:W-:Y:S01]  /*8c380*/  IMAD.U32 R3, R30, 0x10000, RZ ;  /* 0x000100001e037824 */ /* 0x000fe200078e00ff */
[----:B------:R-:W-:-:S02]  /*8c390*/  LOP3.LUT R29, R189, 0xffff, RZ, 0xc0, !PT ;  /* 0x0000ffffbd1d7812 */ /* 0x000fc400078ec0ff */
[----:B------:R-:W-:Y:S01]  /*8c3a0*/  LOP3.LUT R23, R162, 0xff, RZ, 0xc0, !PT ;  /* 0x000000ffa2177812 */ /* 0x000fe200078ec0ff */
[----:B------:R-:W-:Y:S01]  /*8c3b0*/  IMAD.IADD R20, R20, 0x1, R8 ;  /* 0x0000000114147824 */ /* 0x000fe200078e0208 */
[----:B------:R-:W-:Y:S02]  /*8c3c0*/  LOP3.LUT R3, R3, 0xff0000, RZ, 0xc0, !PT ;  /* 0x00ff000003037812 */ /* 0x000fe400078ec0ff */
[----:B------:R-:W-:Y:S02]  /*8c3d0*/  LOP3.LUT R21, R29, 0xff, RZ, 0xc0, !PT ;  /* 0x000000ff1d157812 */ /* 0x000fe400078ec0ff */
[----:B------:R-:W-:Y:S01]  /*8c3e0*/  VOTE.ANY R8, PT, !P2 ;  /* 0x0000000000087806 */ /* 0x000fe200050e0100 */
[----:B------:R-:W-:Y:S01]  /*8c3f0*/  IMAD.IADD R15, R15, 0x1, R3 ;  /* 0x000000010f0f7824 */ /* 0x000fe200078e0203 */
[----:B------:R-:W-:Y:S01]  /*8c400*/  PRMT R21, R171, 0x7604, R21 ;  /* 0x00007604ab157816 */ /* 0x000fe20000000015 */
[----:B------:R-:W-:Y:S01]  /*8c410*/  IMAD.U32 R3, R28, 0x10000, RZ ;  /* 0x000100001c037824 */ /* 0x000fe200078e00ff */
[----:B0-----:R-:W-:-:S02]  /*8c420*/  LOP3.LUT R98, R8, 0x80000000, R9, 0xec, !PT ;  /* 0x8000000008627812 */ /* 0x001fc400078eec09 */
[----:B------:R-:W-:Y:S02]  /*8c430*/  LOP3.LUT R22, R163, 0xff, RZ, 0xc0, !PT ;  /* 0x000000ffa3167812 */ /* 0x000fe400078ec0ff */
[----:B------:R-:W-:Y:S02]  /*8c440*/  LOP3.LUT R3, R3, 0xff0000, RZ, 0xc0, !PT ;  /* 0x00ff000003037812 */ /* 0x000fe400078ec0ff */
[----:B------:R-:W-:Y:S02]  /*8c450*/  PRMT R23, R169, 0x7604, R23 ;  /* 0x00007604a9177816 */ /* 0x000fe40000000017 */
[----:B------:R-:W-:Y:S01]  /*8c460*/  LOP3.LUT R6, R6, 0xff0000, RZ, 0xc0, !PT ;  /* 0x00ff000006067812 */ /* 0x000fe200078ec0ff */
[----:B------:R-:W-:Y:S01]  /*8c470*/  IMAD.IADD R21, R21, 0x1, R3 ;  /* 0x0000000115157824 */ /* 0x000fe200078e0203 */
[----:B------:R-:W-:Y:S01]  /*8c480*/  PRMT R22, R170, 0x7604, R22 ;  /* 0x00007604aa167816 */ /* 0x000fe20000000016 */
[----:B------:R-:W-:Y:S01]  /*8c490*/  VIADD R3, R98, 0xffffffff ;  /* 0xffffffff62037836 */ /* 0x000fe20000000000 */
[----:B------:R-:W-:Y:S01]  /*8c4a0*/  LOP3.LUT R7, R7, 0xff0000, RZ, 0xc0, !PT ;  /* 0x00ff000007077812 */ /* 0x000fe200078ec0ff */
[----:B------:R-:W-:Y:S01]  /*8c4b0*/  IMAD.IADD R23, R23, 0x1, R6 ;  /* 0x0000000117177824 */ /* 0x000fe200078e0206 */
[----:B------:R-:W-:Y:S01]  /*8c4c0*/  LOP3.LUT R18, R159, 0xff, RZ, 0xc0, !PT ;  /* 0x000000ff9f127812 */ /* 0x000fe200078ec0ff */
[----:B------:R-:W-:Y:S01]  /*8c4d0*/  IMAD.U32 R6, R146, 0x10000, RZ ;  /* 0x0001000092067824 */ /* 0x000fe200078e00ff */
[----:B------:R-:W-:Y:S01]  /*8c4e0*/  LOP3.LUT R98, R98, R3, RZ, 0xc, !PT ;  /* 0x0000000362627212 */ /* 0x000fe200078e0cff */
[----:B------:R-:W-:Y:S01]  /*8c4f0*/  IMAD.IADD R22, R22, 0x1, R7 ;  /* 0x0000000116167824 */ /* 0x000fe200078e0207 */
[----:B------:R-:W-:Y:S01]  /*8c500*/  LOP3.LUT R3, R155, 0xffff, RZ, 0xc0, !PT ;  /* 0x0000ffff9b037812 */ /* 0x000fe200078ec0ff */
[----:B------:R-:W-:Y:S01]  /*8c510*/  IMAD.U32 R7, R148, 0x10000, RZ ;  /* 0x0001000094077824 */ /* 0x000fe200078e00ff */
[----:B------:R-:W-:-:S02]  /*8c520*/  PRMT R18, R166, 0x7604, R18 ;  /* 0x00007604a6127816 */ /* 0x000fc40000000012 */
[----:B------:R-:W-:Y:S01]  /*8c530*/  LOP3.LUT R6, R6, 0xff0000, RZ, 0xc0, !PT ;  /* 0x00ff000006067812 */ /* 0x000fe200078ec0ff */
[----:B------:R-:W-:Y:S01]  /*8c540*/  IMAD R20, R3, 0x1000000, R20 ;  /* 0x0100000003147824 */ /* 0x000fe200078e0214 */
[----:B------:R-:W-:Y:S01]  /*8c550*/  LOP3.LUT R3, R153, 0xffff, RZ, 0xc0, !PT ;  /* 0x0000ffff99037812 */ /* 0x000fe200078ec0ff */
[----:B------:R-:W0:Y:S01]  /*8c560*/  POPC R98, R98 ;  /* 0x0000006200627309 */ /* 0x000e220000000000 */
[----:B------:R-:W-:Y:S01]  /*8c570*/  LOP3.LUT R38, R188, 0xffff, RZ, 0xc0, !PT ;  /* 0x0000ffffbc267812 */ /* 0x000fe200078ec0ff */
[----:B------:R-:W-:Y:S01]  /*8c580*/  IMAD.IADD R18, R18, 0x1, R6 ;  /* 0x0000000112127824 */ /* 0x000fe200078e0206 */
[----:B------:R-:W-:Y:S01]  /*8c590*/  LOP3.LUT R26, R86, 0xffff, RZ, 0xc0, !PT ;  /* 0x0000ffff561a7812 */ /* 0x000fe200078ec0ff */
[----:B------:R-:W-:Y:S01]  /*8c5a0*/  IMAD R22, R3, 0x1000000, R22 ;  /* 0x0100000003167824 */ /* 0x000fe200078e0216 */
[----:B------:R-:W-:Y:S01]  /*8c5b0*/  LOP3.LUT R3, R151, 0xffff, RZ, 0xc0, !PT ;  /* 0x0000ffff97037812 */ /* 0x000fe200078ec0ff */
[----:B------:R-:W-:Y:S01]  /*8c5c0*/  IMAD.U32 R6, R38, 0x10000, RZ ;  /* 0x0001000026067824 */ /* 0x000fe200078e00ff */
[----:B------:R-:W-:-:S02]  /*8c5d0*/  LOP3.LUT R17, R160, 0xff, RZ, 0xc0, !PT ;  /* 0x000000ffa0117812 */ /* 0x000fc400078ec0ff */
[----:B------:R-:W-:Y:S01]  /*8c5e0*/  LOP3.LUT R12, R26, 0xff, RZ, 0xc0, !PT ;  /* 0x000000ff1a0c7812 */ /* 0x000fe200078ec0ff */
[----:B------:R-:W-:Y:S01]  /*8c5f0*/  IMAD R23, R3, 0x1000000, R23 ;  /* 0x0100000003177824 */ /* 0x000fe200078e0217 */
[----:B------:R-:W-:Y:S02]  /*8c600*/  LOP3.LUT R3, R149, 0xffff, RZ, 0xc0, !PT ;  /* 0x0000ffff95037812 */ /* 0x000fe400078ec0ff */
[----:B------:R-:W-:Y:S02]  /*8c610*/  PRMT R17, R167, 0x7604, R17 ;  /* 0x00007604a7117816 */ /* 0x000fe40000000011 */
[----:B------:R-:W-:Y:S01]  /*8c620*/  LOP3.LUT R7, R7, 0xff0000, RZ, 0xc0, !PT ;  /* 0x00ff000007077812 */ /* 0x000fe200078ec0ff */
[----:B------:R-:W-:Y:S01]  /*8c630*/  IMAD R16, R3, 0x1000000, R16 ;  /* 0x0100000003107824 */ /* 0x000fe200078e0210 */
[----:B------:R-:W-:Y:S01]  /*8c640*/  PRMT R12, R176, 0x7604, R12 ;  /* 0x00007604b00c7816 */ /* 0x000fe2000000000c */
[----:B0-----:R0:W1:Y:S01]  /*8c650*/  SHFL.DOWN PT, R20, R20, 0x1, R98 ;  /* 0x0820000014147989 */ /* 0x00106200000e0062 */
[----:B------:R-:W-:Y:S01]  /*8c660*/  LOP3.LUT R6, R6, 0xff0000, RZ, 0xc0, !PT ;  /* 0x00ff000006067812 */ /* 0x000fe200078ec0ff */
[----:B------:R-:W-:Y:S01]  /*8c670*/  IMAD.IADD R17, R17, 0x1, R7 ;  /* 0x0000000111117824 */ /* 0x000fe200078e0207 */
[----:B------:R-:W-:Y:S01]  /*8c680*/  LOP3.LUT R34, R184, 0xffff, RZ, 0xc0, !PT ;  /* 0x0000ffffb8227812 */ /* 0x000fe200078ec0ff */
[----:B------:R0:W2:Y:S01]  /*8c690*/  SHFL.DOWN PT, R22, R22, 0x1, R98 ;  /* 0x0820000016167989 */ /* 0x0000a200000e0062 */
[----:B------:R-:W-:Y:S01]  /*8c6a0*/  LOP3.LUT R35, R191, 0xffff, RZ, 0xc0, !PT ;  /* 0x0000ffffbf237812 */ /* 0x000fe200078ec0ff */
[----:B------:R-:W-:Y:S01]  /*8c6b0*/  IMAD.IADD R12, R12, 0x1, R6 ;  /* 0x000000010c0c7824 */ /* 0x000fe200078e0206 */
[----:B------:R-:W-:Y:S01]  /*8c6c0*/  LOP3.LUT R3, R147, 0xffff, RZ, 0xc0, !PT ;  /* 0x0000ffff93037812 */ /* 0x000fe200078ec0ff */
[----:B------:R-:W-:Y:S01]  /*8c6d0*/  IMAD.U32 R6, R34, 0x10000, RZ ;  /* 0x0001000022067824 */ /* 0x000fe200078e00ff */
[----:B------:R-:W-:Y:S01]  /*8c6e0*/  LOP3.LUT R14, R35, 0xff, RZ, 0xc0, !PT ;  /* 0x000000ff230e7812 */ /* 0x000fe200078ec0ff */
[----:B------:R0:W3:Y:S01]  /*8c6f0*/  SHFL.DOWN PT, R23, R23, 0x1, R98 ;  /* 0x0820000017177989 */ /* 0x0000e200000e0062 */
[----:B------:R-:W-:Y:S01]  /*8c700*/  LOP3.LUT R39, R187, 0xffff, RZ, 0xc0, !PT ;  /* 0x0000ffffbb277812 */ /* 0x000fe200078ec0ff */
[----:B------:R-:W-:Y:S01]  /*8c710*/  IMAD R17, R3, 0x1000000, R17 ;  /* 0x0100000003117824 */ /* 0x000fe200078e0211 */
[----:B------:R-:W-:Y:S01]  /*8c720*/  LOP3.LUT R3, R145, 0xffff, RZ, 0xc0, !PT ;  /* 0x0000ffff91037812 */ /* 0x000fe200078ec0ff */
[----:B------:R0:W4:Y:S01]  /*8c730*/  SHFL.DOWN PT, R16, R16, 0x1, R98 ;  /* 0x0820000010107989 */ /* 0x00012200000e0062 */
[----:B------:R-:W-:Y:S01]  /*8c740*/  PRMT R14, R174, 0x7604, R14 ;  /* 0x00007604ae0e7816 */ /* 0x000fe2000000000e */
[----:B------:R-:W-:Y:S01]  /*8c750*/  IMAD R12, R39, 0x1000000, R12 ;  /* 0x01000000270c7824 */ /* 0x000fe200078e020c */
[----:B------:R-:W-:Y:S01]  /*8c760*/  LOP3.LUT R6, R6, 0xff0000, RZ, 0xc0, !PT ;  /* 0x00ff000006067812 */ /* 0x000fe200078ec0ff */
[----:B------:R-:W-:Y:S01]  /*8c770*/  IMAD R18, R3, 0x1000000, R18 ;  /* 0x0100000003127824 */ /* 0x000fe200078e0212 */
[----:B------:R-:W-:Y:S01]  /*8c780*/  LOP3.LUT R3, R143, 0xffff, RZ, 0xc0, !PT ;  /* 0x0000ffff8f037812 */ /* 0x000fe200078ec0ff */
[----:B------:R0:W0:Y:S01]  /*8c790*/  SHFL.DOWN PT, R17, R17, 0x1, R98 ;  /* 0x0820000011117989 */ /* 0x00002200000e0062 */
        /* <DEDUP_REMOVED lines=10> */
[----:B------:R0:W0:Y:S01]  /*8c840*/  SHFL.DOWN PT, R18, R18, 0x1, R98 ;  /* 0x0820000012127989 */ /* 0x00002200000e0062 */
[----:B------:R-:W-:Y:S01]  /*8c850*/  IMAD R21, R43, 0x1000000, R21 ;  /* 0x010000002b157824 */ /* 0x000fe200078e0215 */
[----:B------:R-:W-:-:S02]  /*8c860*/  PRMT R25, R177, 0x7604, R25 ;  /* 0x00007604b1197816 */ /* 0x000fc40000000019 */
        /* <DEDUP_REMOVED lines=12> */
.L_x_1681:
[----:B------:R-:W1:Y:S01]  /*8c930*/  S2R R31, SR_LANEID ;  /* 0x00000000001f7919 */ /* 0x000e620000000000 */
[----:B------:R-:W-:Y:S01]  /*8c940*/  BSSY.RECONVERGENT B1, `(.L_x_1176) ;  /* 0x00000e5000017945 */ /* 0x000fe20003800200 */
[----:B-1----:R-:W-:-:S13]  /*8c950*/  ISETP.GE.AND P2, PT, R31, R98, PT ;  /* 0x000000621f00720c */ /* 0x002fda0003f46270 */
[----:B------:R-:W-:Y:S05]  /*8c960*/  @P2 BRA `(.L_x_1177) ;  /* 0x0000000c00882947 */ /* 0x000fea0003800000 */
[----:B0-----:R0:W-:Y:S01]  /*8c970*/  STL.128 [R1+0x70], R16 ;  /* 0x0000701001007387 */ /* 0x0011e20000100c00 */
[----:B------:R-:W-:Y:S01]  /*8c980*/  PRMT R36, R36, 0x3340, R40 ;  /* 0x0000334024247816 */ /* 0x000fe20000000028 */
[----:B------:R-:W-:Y:S01]  /*8c990*/  BSSY.RECONVERGENT B0, `(.L_x_1178) ;  /* 0x00000dd000007945 */ /* 0x000fe20003800200 */
[----:B------:R-:W-:Y:S01]  /*8c9a0*/  PRMT R38, R38, 0x3340, R39 ;  /* 0x0000334026267816 */ /* 0x000fe20000000027 */
[----:B------:R1:W-:Y:S01]  /*8c9b0*/  STL.128 [R1+0x60], R20 ;  /* 0x0000601401007387 */ /* 0x0003e20000100c00 */
[----:B------:R-:W-:-:S03]  /*8c9c0*/  ISETP.NE.U32.AND P2, PT, R10, RZ, PT ;  /* 0x000000ff0a00720c */ /* 0x000fc60003f45070 */
[----:B------:R2:W-:Y:S01]  /*8c9d0*/  STL.128 [R1+0x50], R12 ;  /* 0x0000500c01007387 */ /* 0x0005e20000100c00 */
[----:B------:R-:W-:-:S03]  /*8c9e0*/  ISETP.NE.AND.EX P2, PT, R11, RZ, PT, P2 ;  /* 0x000000ff0b00720c */ /* 0x000fc60003f45320 */
        /* <DEDUP_REMOVED lines=32> */
[----:B------:R-:W-:-:S02]  /*8cbf0*/  LOP3.LUT R28, R161, 0xffff, RZ, 0xc0, !PT ;  /* 0x0000ffffa11c7812 */ /* 0x000fc400078ec0ff */
[----:B--2---:R-:W-:Y:S02]  /*8cc00*/  LOP3.LUT R13, R144, 0xffff, RZ, 0xc0, !PT ;  /* 0x0000ffff900d7812 */ /* 0x004fe400078ec0ff */
[----:B------:R-:W-:Y:S02]  /*8cc10*/  LOP3.LUT R14, R176, 0xffff, RZ, 0xc0, !PT ;  /* 0x0000ffffb00e7812 */ /* 0x000fe400078ec0ff */
[----:B------:R-:W-:Y:S02]  /*8cc20*/  PRMT R15, R37, 0x5410, R36 ;  /* 0x00005410250f7816 */ /* 0x000fe40000000024 */
[----:B------:R-:W-:Y:S02]  /*8cc30*/  PRMT R14, R26, 0x3340, R14 ;  /* 0x000033401a0e7816 */ /* 0x000fe4000000000e */
[----:B0-----:R-:W-:Y:S02]  /*8cc40*/  LOP3.LUT R17, R151, 0xffff, RZ, 0xc0, !PT ;  /* 0x0000ffff97117812 */ /* 0x001fe400078ec0ff */
        /* <DEDUP_REMOVED lines=17> */
[----:B------:R-:W-:Y:S02]  /*8cd60*/  PRMT R22, R20, 0x3340, R22 ;  /* 0x0000334014167816 */ /* 0x000fe40000000016 */
[----:B------:R-:W-:Y:S02]  /*8cd70*/  LOP3.LUT R20, R149, 0xffff, RZ, 0xc0, !PT ;  /* 0x0000ffff95147812 */ /* 0x000fe400078ec0ff */
[----:B------:R-:W-:Y:S02]  /*8cd80*/  PRMT R19, R22, 0x5410, R19 ;  /* 0x0000541016137816 */ /* 0x000fe40000000013 */
        /* <DEDUP_REMOVED lines=16> */
[--C-:B------:R-:W-:Y:S02]  /*8ce90*/  SHF.R.U32.HI R13, RZ, 0x8, R25.reuse ;  /* 0x00000008ff0d7819 */ /* 0x100fe40000011619 */
[----:B------:R-:W-:Y:S02]  /*8cea0*/  PRMT R18, R19, 0x3340, R18 ;  /* 0x0000334013127816 */ /* 0x000fe40000000012 */
[----:B------:R-:W-:Y:S02]  /*8ceb0*/  PRMT R25, R13, 0x7604, R25 ;  /* 0x000076040d197816 */ /* 0x000fe40000000019 */
[----:B------:R-:W-:Y:S02]  /*8cec0*/  PRMT R16, R18, 0x5410, R16 ;  /* 0x0000541012107816 */ /* 0x000fe40000000010 */
        /* <DEDUP_REMOVED lines=14> */
.L_x_1181:
[----:B-1----:R-:W-:-:S05]  /*8cfb0*/  IMAD.IADD R4, R1, 0x1, R6 ;  /* 0x0000000101047824 */ /* 0x002fca00078e0206 */
[----:B------:R-:W2:Y:S02]  /*8cfc0*/  LDL.U8 R3, [R4+0xd8] ;  /* 0x0000d80004037983 */ /* 0x000ea40000100000 */
[----:B--2---:R-:W-:Y:S01]  /*8cfd0*/  ISETP.NE.AND P2, PT, R3, RZ, PT ;  /* 0x000000ff0300720c */ /* 0x004fe20003f45270 */
[----:B------:R-:W-:Y:S02]  /*8cfe0*/  IMAD.MOV.U32 R3, RZ, RZ, R6 ;  /* 0x000000ffff037224 */ /* 0x000fe400078e0006 */
[----:B------:R-:W-:-:S10]  /*8cff0*/  VIADD R6, R6, 0x1 ;  /* 0x0000000106067836 */ /* 0x000fd40000000000 */
[----:B------:R-:W-:Y:S05]  /*8d000*/  @P2 BRA `(.L_x_1181) ;  /* 0xfffffffc00e82947 */ /* 0x000fea000383ffff */
[----:B------:R-:W-:Y:S05]  /*8d010*/  BSYNC.RECONVERGENT B2 ;  /* 0x0000000000027941 */ /* 0x000fea0003800200 */
.L_x_1180:
[----:B------:R-:W-:Y:S01]  /*8d020*/  LOP3.LUT P2, RZ, R12, 0xff, RZ, 0xc0, !PT ;  /* 0x000000ff0cff7812 */ /* 0x000fe2000784c0ff */
[----:B------:R-:W-:Y:S01]  /*8d030*/  BSSY.RECONVERGENT B2, `(.L_x_1182) ;  /* 0x000000f000027945 */ /* 0x000fe20003800200 */
[----:B------:R-:W-:-:S11]  /*8d040*/  IMAD.MOV.U32 R4, RZ, RZ, R3 ;  /* 0x000000ffff047224 */ /* 0x000fd600078e0003 */
[----:B------:R-:W-:Y:S05]  /*8d050*/  @!P2 BRA `(.L_x_1183) ;  /* 0x000000000030a947 */ /* 0x000fea0003800000 */
[----:B------:R-:W-:Y:S01]  /*8d060*/  BSSY.RECONVERGENT B3, `(.L_x_1184) ;  /* 0x000000a000037945 */ /* 0x000fe20003800200 */
[----:B------:R-:W-:-:S07]  /*8d070*/  IMAD.MOV.U32 R4, RZ, RZ, RZ ;  /* 0x000000ffff047224 */ /* 0x000fce00078e00ff */
.L_x_1185:
        /* <DEDUP_REMOVED lines=9> */
.L_x_1184:
[----:B------:R-:W-:-:S07]  /*8d110*/  IMAD.MOV.U32 R4, RZ, RZ, R5 ;  /* 0x000000ffff047224 */ /* 0x000fce00078e0005 */
.L_x_1183:
[----:B------:R-:W-:Y:S05]  /*8d120*/  BSYNC.RECONVERGENT B2 ;  /* 0x0000000000027941 */ /* 0x000fea0003800200 */
.L_x_1182:
[----:B------:R-:W-:Y:S01]  /*8d130*/  IMAD.IADD R3, R1, 0x1, R4 ;  /* 0x0000000101037824 */ /* 0x000fe200078e0204 */
[----:B------:R-:W-:Y:S01]  /*8d140*/  BSSY.RECONVERGENT B2, `(.L_x_1186) ;  /* 0x0000009000027945 */ /* 0x000fe20003800200 */
[----:B------:R-:W-:-:S03]  /*8d150*/  IMAD.MOV.U32 R4, RZ, RZ, RZ ;  /* 0x000000ffff047224 */ /* 0x000fc600078e00ff */
[----:B------:R1:W-:Y:S04]  /*8d160*/  STL.U8 [R3+0xd8], RZ ;  /* 0x0000d8ff03007387 */ /* 0x0003e80000100000 */
.L_x_1187:
[----:B------:R-:W-:-:S05]  /*8d170*/  IMAD.IADD R5, R1, 0x1, R4 ;  /* 0x0000000101057824 */ /* 0x000fca00078e0204 */
[----:B-1----:R-:W2:Y:S02]  /*8d180*/  LDL.U8 R3, [R5+0xd8] ;  /* 0x0000d80005037983 */ /* 0x002ea40000100000 */
[----:B--2---:R-:W-:Y:S01]  /*8d190*/  ISETP.NE.AND P2, PT, R3, RZ, PT ;  /* 0x000000ff0300720c */ /* 0x004fe20003f45270 */
[----:B------:R-:W-:Y:S02]  /*8d1a0*/  IMAD.MOV.U32 R3, RZ, RZ, R4 ;  /* 0x000000ffff037224 */ /* 0x000fe400078e0004 */
[----:B------:R-:W-:-:S10]  /*8d1b0*/  VIADD R4, R4, 0x1 ;  /* 0x0000000104047836 */ /* 0x000fd40000000000 */
[----:B------:R-:W-:Y:S05]  /*8d1c0*/  @P2 BRA `(.L_x_1187) ;  /* 0xfffffffc00e82947 */ /* 0x000fea000383ffff */
[----:B------:R-:W-:Y:S05]  /*8d1d0*/  BSYNC.RECONVERGENT B2 ;  /* 0x0000000000027941 */ /* 0x000fea0003800200 */
.L_x_1186:
[----:B------:R-:W-:Y:S01]  /*8d1e0*/  LOP3.LUT P2, RZ, R86, 0xff, RZ, 0xc0, !PT ;  /* 0x000000ff56ff7812 */ /* 0x000fe2000784c0ff */
[----:B------:R-:W-:Y:S01]  /*8d1f0*/  BSSY.RECONVERGENT B2, `(.L_x_1188) ;  /* 0x000000f000027945 */ /* 0x000fe20003800200 */
[----:B------:R-:W-:-:S11]  /*8d200*/  IMAD.MOV.U32 R4, RZ, RZ, R3 ;  /* 0x000000ffff047224 */ /* 0x000fd600078e0003 */
[----:B------:R-:W-:Y:S05]  /*8d210*/  @!P2 BRA `(.L_x_1189) ;  /* 0x000000000030a947 */ /* 0x000fea0003800000 */
[----:B------:R-:W-:Y:S01]  /*8d220*/  BSSY.RECONVERGENT B3, `(.L_x_1190) ;  /* 0x000000a000037945 */ /* 0x000fe20003800200 */
[----:B------:R-:W-:-:S07]  /*8d230*/  IMAD.MOV.U32 R4, RZ, RZ, RZ ;  /* 0x000000ffff047224 */ /* 0x000fce00078e00ff */
.L_x_1191:
        /* <DEDUP_REMOVED lines=9> */
.L_x_1190:
[----:B------:R-:W-:-:S07]  /*8d2d0*/  IMAD.MOV.U32 R4, RZ, RZ, R5 ;  /* 0x000000ffff047224 */ /* 0x000fce00078e0005 */
.L_x_1189:
[----:B------:R-:W-:Y:S05]  /*8d2e0*/  BSYNC.RECONVERGENT B2 ;  /* 0x0000000000027941 */ /* 0x000fea0003800200 */
.L_x_1188:
        /* <DEDUP_REMOVED lines=71> */
.L_x_1179:
[----:B------:R-:W-:Y:S05]  /*8d760*/  BSYNC.RECONVERGENT B0 ;  /* 0x0000000000007941 */ /* 0x000fea0003800200 */
.L_x_1178:
[----:B------:R-:W-:Y:S02]  /*8d770*/  IMAD.MOV.U32 R10, RZ, RZ, R18 ;  /* 0x000000ffff0a7224 */ /* 0x000fe400078e0012 */
[----:B------:R-:W-:-:S07]  /*8d780*/  IMAD.MOV.U32 R11, RZ, RZ, R19 ;  /* 0x000000ffff0b7224 */ /* 0x000fce00078e0013 */
.L_x_1177:
[----:B------:R-:W-:Y:S05]  /*8d790*/  BSYNC.RECONVERGENT B1 ;  /* 0x0000000000017941 */ /* 0x000fea0003800200 */
.L_x_1176:
[----:B0-----:R-:W-:Y:S01]  /*8d7a0*/  IMAD.U32 R3, R154, 0x10000, RZ ;  /* 0x000100009a037824 */ /* 0x001fe200078e00ff */
[----:B------:R-:W-:Y:S01]  /*8d7b0*/  LOP3.LUT R22, R163, 0xff, RZ, 0xc0, !PT ;  /* 0x000000ffa3167812 */ /* 0x000fe200078ec0ff */
[----:B------:R-:W-:Y:S01]  /*8d7c0*/  IMAD.U32 R6, R156, 0x10000, RZ ;  /* 0x000100009c067824 */ /* 0x000fe200078e00ff */
[----:B------:R-:W-:Y:S01]  /*8d7d0*/  LOP3.LUT R16, R161, 0xff, RZ, 0xc0, !PT ;  /* 0x000000ffa1107812 */ /* 0x000fe200078ec0ff */
[----:B------:R-:W-:Y:S01]  /*8d7e0*/  UMOV UR4, 0xffffffff ;  /* 0xffffffff00047882 */ /* 0x000fe20000000000 */
[----:B------:R-:W-:Y:S02]  /*8d7f0*/  PRMT R22, R170, 0x7604, R22 ;  /* 0x00007604aa167816 */ /* 0x000fe40000000016 */
[----:B------:R-:W-:Y:S02]  /*8d800*/  LOP3.LUT R3, R3, 0xff0000, RZ, 0xc0, !PT ;  /* 0x00ff000003037812 */ /* 0x000fe400078ec0ff */
[----:B------:R-:W-:Y:S02]  /*8d810*/  PRMT R16, R168, 0x7604, R16 ;  /* 0x00007604a8107816 */ /* 0x000fe40000000010 */
[----:B------:R-:W-:Y:S01]  /*8d820*/  LOP3.LUT R18, R159, 0xff, RZ, 0xc0, !PT ;  /* 0x000000ff9f127812 */ /* 0x000fe200078ec0ff */
[----:B------:R-:W-:Y:S01]  /*8d830*/  IMAD.IADD R22, R22, 0x1, R3 ;  /* 0x0000000116167824 */ /* 0x000fe200078e0203 */
[----:B------:R-:W-:Y:S01]  /*8d840*/  LOP3.LUT R28, R188, 0xffff, RZ, 0xc0, !PT ;  /* 0x0000ffffbc1c7812 */ /* 0x000fe200078ec0ff */
[----:B------:R-:W-:Y:S01]  /*8d850*/  IMAD.U32 R3, R150, 0x10000, RZ ;  /* 0x0001000096037824 */ /* 0x000fe200078e00ff */
[----:B------:R-:W-:-:S02]  /*8d860*/  PRMT R18, R166, 0x7604, R18 ;  /* 0x00007604a6127816 */ /* 0x000fc40000000012 */
[----:B------:R-:W-:Y:S02]  /*8d870*/  LOP3.LUT R26, R86, 0xffff, RZ, 0xc0, !PT ;  /* 0x0000ffff561a7812 */ /* 0x000fe400078ec0ff */
[----:B------:R-:W-:Y:S02]  /*8d880*/  LOP3.LUT R3, R3, 0xff0000, RZ, 0xc0, !PT ;  /* 0x00ff000003037812 */ /* 0x000fe400078ec0ff */
        /* <DEDUP_REMOVED lines=18> */
[----:B------:R-:W-:Y:S02]  /*8d9b0*/  LOP3.LUT R38, R180, 0xffff, RZ, 0xc0, !PT ;  /* 0x0000ffffb4267812 */ /* 0x000fe400078ec0ff */
[----:B------:R-:W-:Y:S01]  /*8d9c0*/  LOP3.LUT R37, R189, 0xffff, RZ, 0xc0, !PT ;  /* 0x0000ffffbd257812 */ /* 0x000fe200078ec0ff */
[----:B------:R-:W-:Y:S01]  /*8d9d0*/  IMAD.IADD R12, R12, 0x1, R3 ;  /* 0x000000010c0c7824 */ /* 0x000fe200078e0203 */
[----:B------:R-:W-:Y:S01]  /*8d9e0*/  PRMT R23, R169, 0x7604, R23 ;  /* 0x00007604a9177816 */ /* 0x000fe20000000017 */
[----:B------:R-:W-:Y:S01]  /*8d9f0*/  IMAD.U32 R3, R34, 0x10000, RZ ;  /* 0x0001000022037824 */ /* 0x000fe200078e00ff */
        /* <DEDUP_REMOVED lines=16> */
[----:B------:R-:W-:Y:S01]  /*8db00*/  IMAD.IADD R21, R21, 0x1, R3 ;  /* 0x0000000115157824 */ /* 0x000fe200078e0203 */
[----:B------:R-:W-:Y:S01]  /*8db10*/  LOP3.LUT R3, R155, 0xffff, RZ, 0xc0, !PT ;  /* 0x0000ffff9b037812 */ /* 0x000fe200078ec0ff */
[----:B------:R-:W-:Y:S01]  /*8db20*/  IMAD.U32 R6, R144, 0x10000, RZ ;  /* 0x0001000090067824 */ /* 0x000fe200078e00ff */
[----:B------:R-:W-:-:S02]  /*8db30*/  LOP3.LUT R29, R192, 0xffff, RZ, 0xc0, !PT ;  /* 0x0000ffffc01d7812 */ /* 0x000fc400078ec0ff */
[----:B------:R-:W-:Y:S01]  /*8db40*/  LOP3.LUT R36, R182, 0xffff, RZ, 0xc0, !PT ;  /* 0x0000ffffb6247812 */ /* 0x000fe200078ec0ff */
[----:B------:R-:W-:Y:S01]  /*8db50*/  IMAD R20, R3, 0x1000000, R20 ;  /* 0x0100000003147824 */ /* 0x000fe200078e0214 */
[----:B------:R-:W-:Y:S02]  /*8db60*/  LOP3.LUT R3, R153, 0xffff, RZ, 0xc0, !PT ;  /* 0x0000ffff99037812 */ /* 0x000fe400078ec0ff */
[----:B------:R-:W-:Y:S02]  /*8db70*/  LOP3.LUT R6, R6, 0xff0000, RZ, 0xc0, !PT ;  /* 0x00ff000006067812 */ /* 0x000fe400078ec0ff */
[----:B------:R-:W-:Y:S01]  /*8db80*/  LOP3.LUT R13, R29, 0xff, RZ, 0xc0, !PT ;  /* 0x000000ff1d0d7812 */ /* 0x000fe200078ec0ff */
[----:B------:R-:W-:Y:S01]  /*8db90*/  IMAD R22, R3, 0x1000000, R22 ;  /* 0x0100000003167824 */ /* 0x000fe200078e0216 */
[----:B------:R-:W-:Y:S01]  /*8dba0*/  LOP3.LUT R3, R151, 0xffff, RZ, 0xc0, !PT ;  /* 0x0000ffff97037812 */ /* 0x000fe200078ec0ff */
[----:B------:R-:W-:Y:S01]  /*8dbb0*/  IMAD.IADD R19, R19, 0x1, R6 ;  /* 0x0000000113137824 */ /* 0x000fe200078e0206 */
[----:B------:R-:W-:Y:S01]  /*8dbc0*/  PRMT R13, R175, 0x7604, R13 ;  /* 0x00007604af0d7816 */ /* 0x000fe2000000000d */
[----:B------:R-:W-:Y:S01]  /*8dbd0*/  IMAD.U32 R6, R30, 0x10000, RZ ;  /* 0x000100001e067824 */ /* 0x000fe200078e00ff */
[----:B------:R-:W-:Y:S01]  /*8dbe0*/  LOP3.LUT R35, R190, 0xffff, RZ, 0xc0, !PT ;  /* 0x0000ffffbe237812 */ /* 0x000fe200078ec0ff */
[----:B------:R-:W-:Y:S01]  /*8dbf0*/  IMAD R23, R3, 0x1000000, R23 ;  /* 0x0100000003177824 */ /* 0x000fe200078e0217 */
[----:B------:R-:W-:-:S02]  /*8dc00*/  LOP3.LUT R3, R149, 0xffff, RZ, 0xc0, !PT ;  /* 0x0000ffff95037812 */ /* 0x000fc400078ec0ff */
        /* <DEDUP_REMOVED lines=10> */
[----:B------:R-:W-:Y:S01]  /*8dcb0*/  LOP3.LUT R6, R6, 0xff0000, RZ, 0xc0, !PT ;  /* 0x00ff000006067812 */ /* 0x000fe200078ec0ff */
[----:B------:R-:W-:Y:S01]  /*8dcc0*/  IMAD R12, R39, 0x1000000, R12 ;  /* 0x01000000270c7824 */ /* 0x000fe200078e020c */
        /* <DEDUP_REMOVED lines=33> */
.L_x_1701:
[----:B------:R-:W1:Y:S01]  /*8dee0*/  S2R R31, SR_LANEID ;  /* 0x00000000001f7919 */ /* 0x000e620000000000 */
[----:B------:R-:W-:Y:S01]  /*8def0*/  BSSY.RECONVERGENT B1, `(.L_x_1193) ;  /* 0x00000e6000017945 */ /* 0x000fe20003800200 */
[----:B-1----:R-:W-:-:S05]  /*8df00*/  VIADD R31, R31, 0x2 ;  /* 0x000000021f1f7836 */ /* 0x002fca0000000000 */
[----:B------:R-:W-:-:S13]  /*8df10*/  ISETP.GT.AND P2, PT, R31, R98, PT ;  /* 0x000000621f00720c */ /* 0x000fda0003f44270 */
[----:B------:R-:W-:Y:S05]  /*8df20*/  @P2 BRA `(.L_x_1194) ;  /* 0x0000000c00882947 */ /* 0x000fea0003800000 */
[----:B0-----:R0:W-:Y:S01]  /*8df30*/  STL.128 [R1+0x70], R16 ;  /* 0x0000701001007387 */ /* 0x0011e20000100c00 */
[----:B------:R-:W-:Y:S01]  /*8df40*/  LOP3.LUT R31, R161, 0xffff, RZ, 0xc0, !PT ;  /* 0x0000ffffa11f7812 */ /* 0x000fe200078ec0ff */
[----:B------:R-:W-:Y:S01]  /*8df50*/  BSSY.RECONVERGENT B0, `(.L_x_1195) ;  /* 0x00000dd000007945 */ /* 0x000fe20003800200 */
[----:B------:R-:W-:Y:S01]  /*8df60*/  PRMT R30, R30, 0x3340, R40 ;  /* 0x000033401e1e7816 */ /* 0x000fe20000000028 */
[----:B------:R1:W-:Y:S01]  /*8df70*/  STL.128 [R1+0x60], R20 ;  /* 0x0000601401007387 */ /* 0x0003e20000100c00 */
[----:B------:R-:W-:Y:S02]  /*8df80*/  PRMT R28, R28, 0x3340, R39 ;  /* 0x000033401c1c7816 */ /* 0x000fe40000000027 */
[----:B------:R-:W-:Y:S01]  /*8df90*/  ISETP.NE.U32.AND P2, PT, R10, RZ, PT ;  /* 0x000000ff0a00720c */ /* 0x000fe20003f45070 */
[----:B------:R2:W-:Y:S03]  /*8dfa0*/  STL.128 [R1+0x50], R12 ;  /* 0x0000500c01007387 */ /* 0x0005e60000100c00 */
[----:B------:R-:W-:Y:S01]  /*8dfb0*/  ISETP.NE.AND.EX P2, PT, R11, RZ, PT, P2 ;  /* 0x000000ff0b00720c */ /* 0x000fe20003f45320 */
        /* <DEDUP_REMOVED lines=32> */
[----:B--2---:R-:W-:-:S02]  /*8e1c0*/  LOP3.LUT R13, R144, 0xffff, RZ, 0xc0, !PT ;  /* 0x0000ffff900d7812 */ /* 0x004fc400078ec0ff */
[----:B------:R-:W-:Y:S02]  /*8e1d0*/  LOP3.LUT R14, R176, 0xffff, RZ, 0xc0, !PT ;  /* 0x0000ffffb00e7812 */ /* 0x000fe400078ec0ff */
[----:B------:R-:W-:Y:S02]  /*8e1e0*/  PRMT R15, R29, 0x5410, R30 ;  /* 0x000054101d0f7816 */ /* 0x000fe4000000001e */
[----:B------:R-:W-:-:S04]  /*8e1f0*/  PRMT R14, R26, 0x3340, R14 ;  /* 0x000033401a0e7816 */ /* 0x000fc8000000000e */
[----:B------:R-:W-:Y:S02]  /*8e200*/  PRMT R14, R14, 0x5410, R28 ;  /* 0x000054100e0e7816 */ /* 0x000fe4000000001c */
[----:B0-----:R-:W-:Y:S02]  /*8e210*/  LOP3.LUT R17, R151, 0xffff, RZ, 0xc0, !PT ;  /* 0x0000ffff97117812 */ /* 0x001fe400078ec0ff */
[----:B------:R-:W-:Y:S01]  /*8e220*/  LOP3.LUT R16, R152, 0xffff, RZ, 0xc0, !PT ;  /* 0x0000ffff98107812 */ /* 0x000fe200078ec0ff */
[----:B------:R-:W-:Y:S01]  /*8e230*/  STL.64 [R1+0x8], R14 ;  /* 0x0000080e01007387 */ /* 0x000fe20000100a00 */
[----:B------:R-:W-:Y:S02]  /*8e240*/  LOP3.LUT R18, R169, 0xffff, RZ, 0xc0, !PT ;  /* 0x0000ffffa9127812 */ /* 0x000fe400078ec0ff */
[----:B------:R-:W-:Y:S02]  /*8e250*/  PRMT R17, R16, 0x3340, R17 ;  /* 0x0000334010117816 */ /* 0x000fe40000000011 */
[----:B------:R-:W-:-:S02]  /*8e260*/  LOP3.LUT R16, R162, 0xffff, RZ, 0xc0, !PT ;  /* 0x0000ffffa2107812 */ /* 0x000fc400078ec0ff */
[----:B------:R-:W-:Y:S02]  /*8e270*/  LOP3.LUT R19, R154, 0xffff, RZ, 0xc0, !PT ;  /* 0x0000ffff9a137812 */ /* 0x000fe400078ec0ff */
[----:B------:R-:W-:Y:S02]  /*8e280*/  PRMT R18, R16, 0x3340, R18 ;  /* 0x0000334010127816 */ /* 0x000fe40000000012 */
[----:B------:R-:W-:Y:S02]  /*8e290*/  LOP3.LUT R16, R153, 0xffff, RZ, 0xc0, !PT ;  /* 0x0000ffff99107812 */ /* 0x000fe400078ec0ff */
[----:B------:R-:W-:Y:S02]  /*8e2a0*/  PRMT R17, R18, 0x5410, R17 ;  /* 0x0000541012117816 */ /* 0x000fe40000000011 */
[----:B------:R-:W-:Y:S02]  /*8e2b0*/  PRMT R16, R19, 0x3340, R16 ;  /* 0x0000334013107816 */ /* 0x000fe40000000010 */
[----:B------:R-:W-:-:S04]  /*8e2c0*/  LOP3.LUT R19, R163, 0xffff, RZ, 0xc0, !PT ;  /* 0x0000ffffa3137812 */ /* 0x000fc800078ec0ff */
        /* <DEDUP_REMOVED lines=42> */
.L_x_1198:
[----:B-1----:R-:W-:-:S05]  /*8e570*/  IMAD.IADD R4, R1, 0x1, R6 ;  /* 0x0000000101047824 */ /* 0x002fca00078e0206 */
[----:B------:R-:W2:Y:S02]  /*8e580*/  LDL.U8 R3, [R4+0xd8] ;  /* 0x0000d80004037983 */ /* 0x000ea40000100000 */
[----:B--2---:R-:W-:Y:S01]  /*8e590*/  ISETP.NE.AND P2, PT, R3, RZ, PT ;  /* 0x000000ff0300720c */ /* 0x004fe20003f45270 */
[----:B------:R-:W-:Y:S02]  /*8e5a0*/  IMAD.MOV.U32 R3, RZ, RZ, R6 ;  /* 0x000000ffff037224 */ /* 0x000fe400078e0006 */
[----:B------:R-:W-:-:S10]  /*8e5b0*/  VIADD R6, R6, 0x1 ;  /* 0x0000000106067836 */ /* 0x000fd40000000000 */
[----:B------:R-:W-:Y:S05]  /*8e5c0*/  @P2 BRA `(.L_x_1198) ;  /* 0xfffffffc00e82947 */ /* 0x000fea000383ffff */
[----:B------:R-:W-:Y:S05]  /*8e5d0*/  BSYNC.RECONVERGENT B2 ;  /* 0x0000000000027941 */ /* 0x000fea0003800200 */
.L_x_1197:
[----:B------:R-:W-:Y:S01]  /*8e5e0*/  LOP3.LUT P2, RZ, R12, 0xff, RZ, 0xc0, !PT ;  /* 0x000000ff0cff7812 */ /* 0x000fe2000784c0ff */
[----:B------:R-:W-:Y:S01]  /*8e5f0*/  BSSY.RECONVERGENT B2, `(.L_x_1199) ;  /* 0x000000f000027945 */ /* 0x000fe20003800200 */
[----:B------:R-:W-:-:S11]  /*8e600*/  IMAD.MOV.U32 R4, RZ, RZ, R3 ;  /* 0x000000ffff047224 */ /* 0x000fd600078e0003 */
[----:B------:R-:W-:Y:S05]  /*8e610*/  @!P2 BRA `(.L_x_1200) ;  /* 0x000000000030a947 */ /* 0x000fea0003800000 */
[----:B------:R-:W-:Y:S01]  /*8e620*/  BSSY.RECONVERGENT B3, `(.L_x_1201) ;  /* 0x000000a000037945 */ /* 0x000fe20003800200 */
[----:B------:R-:W-:-:S07]  /*8e630*/  IMAD.MOV.U32 R4, RZ, RZ, RZ ;  /* 0x000000ffff047224 */ /* 0x000fce00078e00ff */
.L_x_1202:
        /* <DEDUP_REMOVED lines=9> */
.L_x_1201:
[----:B------:R-:W-:-:S07]  /*8e6d0*/  IMAD.MOV.U32 R4, RZ, RZ, R5 ;  /* 0x000000ffff047224 */ /* 0x000fce00078e0005 */
.L_x_1200:
[----:B------:R-:W-:Y:S05]  /*8e6e0*/  BSYNC.RECONVERGENT B2 ;  /* 0x0000000000027941 */ /* 0x000fea0003800200 */
.L_x_1199:
[----:B------:R-:W-:Y:S01]  /*8e6f0*/  IMAD.IADD R3, R1, 0x1, R4 ;  /* 0x0000000101037824 */ /* 0x000fe200078e0204 */
[----:B------:R-:W-:Y:S01]  /*8e700*/  BSSY.RECONVERGENT B2, `(.L_x_1203) ;  /* 0x0000009000027945 */ /* 0x000fe20003800200 */
[----:B------:R-:W-:-:S03]  /*8e710*/  IMAD.MOV.U32 R4, RZ, RZ, RZ ;  /* 0x000000ffff047224 */ /* 0x000fc600078e00ff */
[----:B------:R1:W-:Y:S04]  /*8e720*/  STL.U8 [R3+0xd8], RZ ;  /* 0x0000d8ff03007387 */ /* 0x0003e80000100000 */
.L_x_1204:
[----:B------:R-:W-:-:S05]  /*8e730*/  IMAD.IADD R5, R1, 0x1, R4 ;  /* 0x0000000101057824 */ /* 0x000fca00078e0204 */
[----:B-1----:R-:W2:Y:S02]  /*8e740*/  LDL.U8 R3, [R5+0xd8] ;  /* 0x0000d80005037983 */ /* 0x002ea40000100000 */
[----:B--2---:R-:W-:Y:S01]  /*8e750*/  ISETP.NE.AND P2, PT, R3, RZ, PT ;  /* 0x000000ff0300720c */ /* 0x004fe20003f45270 */
[----:B------:R-:W-:Y:S02]  /*8e760*/  IMAD.MOV.U32 R3, RZ, RZ, R4 ;  /* 0x000000ffff037224 */ /* 0x000fe400078e0004 */
[----:B------:R-:W-:-:S10]  /*8e770*/  VIADD R4, R4, 0x1 ;  /* 0x0000000104047836 */ /* 0x000fd40000000000 */
[----:B------:R-:W-:Y:S05]  /*8e780*/  @P2 BRA `(.L_x_1204) ;  /* 0xfffffffc00e82947 */ /* 0x000fea000383ffff */
[----:B------:R-:W-:Y:S05]  /*8e790*/  BSYNC.RECONVERGENT B2 ;  /* 0x0000000000027941 */ /* 0x000fea0003800200 */
.L_x_1203:
[----:B------:R-:W-:Y:S01]  /*8e7a0*/  LOP3.LUT P2, RZ, R86, 0xff, RZ, 0xc0, !PT ;  /* 0x000000ff56ff7812 */ /* 0x000fe2000784c0ff */
[----:B------:R-:W-:Y:S01]  /*8e7b0*/  BSSY.RECONVERGENT B2, `(.L_x_1205) ;  /* 0x000000f000027945 */ /* 0x000fe20003800200 */
[----:B------:R-:W-:-:S11]  /*8e7c0*/  IMAD.MOV.U32 R4, RZ, RZ, R3 ;  /* 0x000000ffff047224 */ /* 0x000fd600078e0003 */
[----:B------:R-:W-:Y:S05]  /*8e7d0*/  @!P2 BRA `(.L_x_1206) ;  /* 0x000000000030a947 */ /* 0x000fea0003800000 */
[----:B------:R-:W-:Y:S01]  /*8e7e0*/  BSSY.RECONVERGENT B3, `(.L_x_1207) ;  /* 0x000000a000037945 */ /* 0x000fe20003800200 */
[----:B------:R-:W-:-:S07]  /*8e7f0*/  IMAD.MOV.U32 R4, RZ, RZ, RZ ;  /* 0x000000ffff047224 */ /* 0x000fce00078e00ff */
.L_x_1208:
        /* <DEDUP_REMOVED lines=9> */
.L_x_1207:
[----:B------:R-:W-:-:S07]  /*8e890*/  IMAD.MOV.U32 R4, RZ, RZ, R5 ;  /* 0x000000ffff047224 */ /* 0x000fce00078e0005 */
.L_x_1206:
[----:B------:R-:W-:Y:S05]  /*8e8a0*/  BSYNC.RECONVERGENT B2 ;  /* 0x0000000000027941 */ /* 0x000fea0003800200 */
.L_x_1205:
        /* <DEDUP_REMOVED lines=71> */
.L_x_1196:
[----:B------:R-:W-:Y:S05]  /*8ed20*/  BSYNC.RECONVERGENT B0 ;  /* 0x0000000000007941 */ /* 0x000fea0003800200 */
.L_x_1195:
[----:B------:R-:W-:Y:S02]  /*8ed30*/  IMAD.MOV.U32 R10, RZ, RZ, R18 ;  /* 0x000000ffff0a7224 */ /* 0x000fe400078e0012 */
[----:B------:R-:W-:-:S07]  /*8ed40*/  IMAD.MOV.U32 R11, RZ, RZ, R19 ;  /* 0x000000ffff0b7224 */ /* 0x000fce00078e0013 */
.L_x_1194:
[----:B------:R-:W-:Y:S05]  /*8ed50*/  BSYNC.RECONVERGENT B1 ;  /* 0x0000000000017941 */ /* 0x000fea0003800200 */
.L_x_1193:
        /* <DEDUP_REMOVED lines=116> */
.L_x_1721:
        /* <DEDUP_REMOVED lines=105> */
.L_x_1215:
[----:B-1----:R-:W-:-:S05]  /*8fb30*/  IMAD.IADD R4, R1, 0x1, R6 ;  /* 0x0000000101047824 */ /* 0x002fca00078e0206 */
[----:B------:R-:W2:Y:S02]  /*8fb40*/  LDL.U8 R3, [R4+0xd8] ;  /* 0x0000d80004037983 */ /* 0x000ea40000100000 */
[----:B--2---:R-:W-:Y:S01]  /*8fb50*/  ISETP.NE.AND P2, PT, R3, RZ, PT ;  /* 0x000000ff0300720c */ /* 0x004fe20003f45270 */
[----:B------:R-:W-:Y:S02]  /*8fb60*/  IMAD.MOV.U32 R3, RZ, RZ, R6 ;  /* 0x000000ffff037224 */ /* 0x000fe400078e0006 */
[----:B------:R-:W-:-:S10]  /*8fb70*/  VIADD R6, R6, 0x1 ;  /* 0x0000000106067836 */ /* 0x000fd40000000000 */
[----:B------:R-:W-:Y:S05]  /*8fb80*/  @P2 BRA `(.L_x_1215) ;  /* 0xfffffffc00e82947 */ /* 0x000fea000383ffff */
[----:B------:R-:W-:Y:S05]  /*8fb90*/  BSYNC.RECONVERGENT B2 ;  /* 0x0000000000027941 */ /* 0x000fea0003800200 */
.L_x_1214:
[----:B------:R-:W-:Y:S01]  /*8fba0*/  LOP3.LUT P2, RZ, R12, 0xff, RZ, 0xc0, !PT ;  /* 0x000000ff0cff7812 */ /* 0x000fe2000784c0ff */
[----:B------:R-:W-:Y:S01]  /*8fbb0*/  BSSY.RECONVERGENT B2, `(.L_x_1216) ;  /* 0x000000f000027945 */ /* 0x000fe20003800200 */
[----:B------:R-:W-:-:S11]  /*8fbc0*/  IMAD.MOV.U32 R4, RZ, RZ, R3 ;  /* 0x000000ffff047224 */ /* 0x000fd600078e0003 */
[----:B------:R-:W-:Y:S05]  /*8fbd0*/  @!P2 BRA `(.L_x_1217) ;  /* 0x000000000030a947 */ /* 0x000fea0003800000 */
[----:B------:R-:W-:Y:S01]  /*8fbe0*/  BSSY.RECONVERGENT B3, `(.L_x_1218) ;  /* 0x000000a000037945 */ /* 0x000fe20003800200 */
[----:B------:R-:W-:-:S07]  /*8fbf0*/  IMAD.MOV.U32 R4, RZ, RZ, RZ ;  /* 0x000000ffff047224 */ /* 0x000fce00078e00ff */
.L_x_1219:
        /* <DEDUP_REMOVED lines=9> */
.L_x_1218:
[----:B------:R-:W-:-:S07]  /*8fc90*/  IMAD.MOV.U32 R4, RZ, RZ, R5 ;  /* 0x000000ffff047224 */ /* 0x000fce00078e0005 */
.L_x_1217:
[----:B------:R-:W-:Y:S05]  /*8fca0*/  BSYNC.RECONVERGENT B2 ;  /* 0x0000000000027941 */ /* 0x000fea0003800200 */
.L_x_1216:
[----:B------:R-:W-:Y:S01]  /*8fcb0*/  IMAD.IADD R3, R1, 0x1, R4 ;  /* 0x0000000101037824 */ /* 0x000fe200078e0204 */
[----:B------:R-:W-:Y:S01]  /*8fcc0*/  BSSY.RECONVERGENT B2, `(.L_x_1220) ;  /* 0x0000009000027945 */ /* 0x000fe20003800200 */
[----:B------:R-:W-:-:S03]  /*8fcd0*/  IMAD.MOV.U32 R4, RZ, RZ, RZ ;  /* 0x000000ffff047224 */ /* 0x000fc600078e00ff */
[----:B------:R1:W-:Y:S04]  /*8fce0*/  STL.U8 [R3+0xd8], RZ ;  /* 0x0000d8ff03007387 */ /* 0x0003e80000100000 */
.L_x_1221:
[----:B------:R-:W-:-:S05]  /*8fcf0*/  IMAD.IADD R5, R1, 0x1, R4 ;  /* 0x0000000101057824 */ /* 0x000fca00078e0204 */
[----:B-1----:R-:W2:Y:S02]  /*8fd00*/  LDL.U8 R3, [R5+0xd8] ;  /* 0x0000d80005037983 */ /* 0x002ea40000100000 */
[----:B--2---:R-:W-:Y:S01]  /*8fd10*/  ISETP.NE.AND P2, PT, R3, RZ, PT ;  /* 0x000000ff0300720c */ /* 0x004fe20003f45270 */
[----:B------:R-:W-:Y:S02]  /*8fd20*/  IMAD.MOV.U32 R3, RZ, RZ, R4 ;  /* 0x000000ffff037224 */ /* 0x000fe400078e0004 */
[----:B------:R-:W-:-:S10]  /*8fd30*/  VIADD R4, R4, 0x1 ;  /* 0x0000000104047836 */ /* 0x000fd40000000000 */
[----:B------:R-:W-:Y:S05]  /*8fd40*/  @P2 BRA `(.L_x_1221) ;  /* 0xfffffffc00e82947 */ /* 0x000fea000383ffff */
[----:B------:R-:W-:Y:S05]  /*8fd50*/  BSYNC.RECONVERGENT B2 ;  /* 0x0000000000027941 */ /* 0x000fea0003800200 */
.L_x_1220:
[----:B------:R-:W-:Y:S01]  /*8fd60*/  LOP3.LUT P2, RZ, R86, 0xff, RZ, 0xc0, !PT ;  /* 0x000000ff56ff7812 */ /* 0x000fe2000784c0ff */
[----:B------:R-:W-:Y:S01]  /*8fd70*/  BSSY.RECONVERGENT B2, `(.L_x_1222) ;  /* 0x000000f000027945 */ /* 0x000fe20003800200 */
[----:B------:R-:W-:-:S11]  /*8fd80*/  IMAD.MOV.U32 R4, RZ, RZ, R3 ;  /* 0x000000ffff047224 */ /* 0x000fd600078e0003 */
[----:B------:R-:W-:Y:S05]  /*8fd90*/  @!P2 BRA `(.L_x_1223) ;  /* 0x000000000030a947 */ /* 0x000fea0003800000 */
[----:B------:R-:W-:Y:S01]  /*8fda0*/  BSSY.RECONVERGENT B3, `(.L_x_1224) ;  /* 0x000000a000037945 */ /* 0x000fe20003800200 */
[----:B------:R-:W-:-:S07]  /*8fdb0*/  IMAD.MOV.U32 R4, RZ, RZ, RZ ;  /* 0x000000ffff047224 */ /* 0x000fce00078e00ff */
.L_x_1225:
        /* <DEDUP_REMOVED lines=9> */
.L_x_1224:
[----:B------:R-:W-:-:S07]  /*8fe50*/  IMAD.MOV.U32 R4, RZ, RZ, R5 ;  /* 0x000000ffff047224 */ /* 0x000fce00078e0005 */
.L_x_1223:
[----:B------:R-:W-:Y:S05]  /*8fe60*/  BSYNC.RECONVERGENT B2 ;  /* 0x0000000000027941 */ /* 0x000fea0003800200 */
.L_x_1222:
        /* <DEDUP_REMOVED lines=71> */
.L_x_1213:
[----:B------:R-:W-:Y:S05]  /*902e0*/  BSYNC.RECONVERGENT B0 ;  /* 0x0000000000007941 */ /* 0x000fea0003800200 */
.L_x_1212:
[----:B------:R-:W-:Y:S02]  /*902f0*/  IMAD.MOV.U32 R10, RZ, RZ, R18 ;  /* 0x000000ffff0a7224 */ /* 0x000fe400078e0012 */
[----:B------:R-:W-:-:S07]  /*90300*/  IMAD.MOV.U32 R11, RZ, RZ, R19 ;  /* 0x000000ffff0b7224 */ /* 0x000fce00078e0013 */
.L_x_1211:
[----:B------:R-:W-:Y:S05]  /*90310*/  BSYNC.RECONVERGENT B1 ;  /* 0x0000000000017941 */ /* 0x000fea0003800200 */
.L_x_1210:
        /* <DEDUP_REMOVED lines=116> */
.L_x_1741:
        /* <DEDUP_REMOVED lines=105> */
.L_x_1232:
[----:B-1----:R-:W-:-:S05]  /*910f0*/  IMAD.IADD R4, R1, 0x1, R6 ;  /* 0x0000000101047824 */ /* 0x002fca00078e0206 */
[----:B------:R-:W2:Y:S02]  /*91100*/  LDL.U8 R3, [R4+0xd8] ;  /* 0x0000d80004037983 */ /* 0x000ea40000100000 */
[----:B--2---:R-:W-:Y:S01]  /*91110*/  ISETP.NE.AND P2, PT, R3, RZ, PT ;  /* 0x000000ff0300720c */ /* 0x004fe20003f45270 */
[----:B------:R-:W-:Y:S02]  /*91120*/  IMAD.MOV.U32 R3, RZ, RZ, R6 ;  /* 0x000000ffff037224 */ /* 0x000fe400078e0006 */
[----:B------:R-:W-:-:S10]  /*91130*/  VIADD R6, R6, 0x1 ;  /* 0x0000000106067836 */ /* 0x000fd40000000000 */
[----:B------:R-:W-:Y:S05]  /*91140*/  @P2 BRA `(.L_x_1232) ;  /* 0xfffffffc00e82947 */ /* 0x000fea000383ffff */
[----:B------:R-:W-:Y:S05]  /*91150*/  BSYNC.RECONVERGENT B2 ;  /* 0x0000000000027941 */ /* 0x000fea0003800200 */
.L_x_1231:
[----:B------:R-:W-:Y:S01]  /*91160*/  LOP3.LUT P2, RZ, R12, 0xff, RZ, 0xc0, !PT ;  /* 0x000000ff0cff7812 */ /* 0x000fe2000784c0ff */
[----:B------:R-:W-:Y:S01]  /*91170*/  BSSY.RECONVERGENT B2, `(.L_x_1233) ;  /* 0x000000f000027945 */ /* 0x000fe20003800200 */
[----:B------:R-:W-:-:S11]  /*91180*/  IMAD.MOV.U32 R4, RZ, RZ, R3 ;  /* 0x000000ffff047224 */ /* 0x000fd600078e0003 */
[----:B------:R-:W-:Y:S05]  /*91190*/  @!P2 BRA `(.L_x_1234) ;  /* 0x000000000030a947 */ /* 0x000fea0003800000 */
[----:B------:R-:W-:Y:S01]  /*911a0*/  BSSY.RECONVERGENT B3, `(.L_x_1235) ;  /* 0x000000a000037945 */ /* 0x000fe20003800200 */
[----:B------:R-:W-:-:S07]  /*911b0*/  IMAD.MOV.U32 R4, RZ, RZ, RZ ;  /* 0x000000ffff047224 */ /* 0x000fce00078e00ff */
.L_x_1236:
        /* <DEDUP_REMOVED lines=9> */
.L_x_1235:
[----:B------:R-:W-:-:S07]  /*91250*/  IMAD.MOV.U32 R4, RZ, RZ, R5 ;  /* 0x000000ffff047224 */ /* 0x000fce00078e0005 */
.L_x_1234:
[----:B------:R-:W-:Y:S05]  /*91260*/  BSYNC.RECONVERGENT B2 ;  /* 0x0000000000027941 */ /* 0x000fea0003800200 */
.L_x_1233:
[----:B------:R-:W-:Y:S01]  /*91270*/  IMAD.IADD R3, R1, 0x1, R4 ;  /* 0x0000000101037824 */ /* 0x000fe200078e0204 */
[----:B------:R-:W-:Y:S01]  /*91280*/  BSSY.RECONVERGENT B2, `(.L_x_1237) ;  /* 0x0000009000027945 */ /* 0x000fe20003800200 */
[----:B------:R-:W-:-:S03]  /*91290*/  IMAD.MOV.U32 R4, RZ, RZ, RZ ;  /* 0x000000ffff047224 */ /* 0x000fc600078e00ff */
[----:B------:R1:W-:Y:S04]  /*912a0*/  STL.U8 [R3+0xd8], RZ ;  /* 0x0000d8ff03007387 */ /* 0x0003e80000100000 */
.L_x_1238:
[----:B------:R-:W-:-:S05]  /*912b0*/  IMAD.IADD R5, R1, 0x1, R4 ;  /* 0x0000000101057824 */ /* 0x000fca00078e0204 */
[----:B-1----:R-:W2:Y:S02]  /*912c0*/  LDL.U8 R3, [R5+0xd8] ;  /* 0x0000d80005037983 */ /* 0x002ea40000100000 */
[----:B--2---:R-:W-:Y:S01]  /*912d0*/  ISETP.NE.AND P2, PT, R3, RZ, PT ;  /* 0x000000ff0300720c */ /* 0x004fe20003f45270 */
[----:B------:R-:W-:Y:S02]  /*912e0*/  IMAD.MOV.U32 R3, RZ, RZ, R4 ;  /* 0x000000ffff037224 */ /* 0x000fe400078e0004 */
[----:B------:R-:W-:-:S10]  /*912f0*/  VIADD R4, R4, 0x1 ;  /* 0x0000000104047836 */ /* 0x000fd40000000000 */
[----:B------:R-:W-:Y:S05]  /*91300*/  @P2 BRA `(.L_x_1238) ;  /* 0xfffffffc00e82947 */ /* 0x000fea000383ffff */
[----:B------:R-:W-:Y:S05]  /*91310*/  BSYNC.RECONVERGENT B2 ;  /* 0x0000000000027941 */ /* 0x000fea0003800200 */
.L_x_1237:
[----:B------:R-:W-:Y:S01]  /*91320*/  LOP3.LUT P2, RZ, R86, 0xff, RZ, 0xc0, !PT ;  /* 0x000000ff56ff7812 */ /* 0x000fe2000784c0ff */
[----:B------:R-:W-:Y:S01]  /*91330*/  BSSY.RECONVERGENT B2, `(.L_x_1239) ;  /* 0x000000f000027945 */ /* 0x000fe20003800200 */
[----:B------:R-:W-:-:S11]  /*91340*/  IMAD.MOV.U32 R4, RZ, RZ, R3 ;  /* 0x000000ffff047224 */ /* 0x000fd600078e0003 */
[----:B------:R-:W-:Y:S05]  /*91350*/  @!P2 BRA `(.L_x_1240) ;  /* 0x000000000030a947 */ /* 0x000fea0003800000 */
[----:B------:R-:W-:Y:S01]  /*91360*/  BSSY.RECONVERGENT B3, `(.L_x_1241) ;  /* 0x000000a000037945 */ /* 0x000fe20003800200 */
[----:B------:R-:W-:-:S07]  /*91370*/  IMAD.MOV.U32 R4, RZ, RZ, RZ ;  /* 0x000000ffff047224 */ /* 0x000fce00078e00ff */
.L_x_1242:
        /* <DEDUP_REMOVED lines=9> */
.L_x_1241:
[----:B------:R-:W-:-:S07]  /*91410*/  IMAD.MOV.U32 R4, RZ, RZ, R5 ;  /* 0x000000ffff047224 */ /* 0x000fce00078e0005 */
.L_x_1240:
[----:B------:R-:W-:Y:S05]  /*91420*/  BSYNC.RECONVERGENT B2 ;  /* 0x0000000000027941 */ /* 0x000fea0003800200 */
.L_x_1239:
        /* <DEDUP_REMOVED lines=71> */
.L_x_1230:
[----:B------:R-:W-:Y:S05]  /*918a0*/  BSYNC.RECONVERGENT B0 ;  /* 0x0000000000007941 */ /* 0x000fea0003800200 */
.L_x_1229:
[----:B------:R-:W-:Y:S02]  /*918b0*/  IMAD.MOV.U32 R10, RZ, RZ, R18 ;  /* 0x000000ffff0a7224 */ /* 0x000fe400078e0012 */
[----:B------:R-:W-:-:S07]  /*918c0*/  IMAD.MOV.U32 R11, RZ, RZ, R19 ;  /* 0x000000ffff0b7224 */ /* 0x000fce00078e0013 */
.L_x_1228:
[----:B------:R-:W-:Y:S05]  /*918d0*/  BSYNC.RECONVERGENT B1 ;  /* 0x0000000000017941 */ /* 0x000fea0003800200 */
.L_x_1227:
        /* <DEDUP_REMOVED lines=116> */
.L_x_1761:
        /* <DEDUP_REMOVED lines=105> */
.L_x_1249:
[----:B-1----:R-:W-:-:S05]  /*926b0*/  IMAD.IADD R4, R1, 0x1, R6 ;  /* 0x0000000101047824 */ /* 0x002fca00078e0206 */
[----:B------:R-:W2:Y:S02]  /*926c0*/  LDL.U8 R3, [R4+0xd8] ;  /* 0x0000d80004037983 */ /* 0x000ea40000100000 */
[----:B--2---:R-:W-:Y:S01]  /*926d0*/  ISETP.NE.AND P2, PT, R3, RZ, PT ;  /* 0x000000ff0300720c */ /* 0x004fe20003f45270 */
[----:B------:R-:W-:Y:S02]  /*926e0*/  IMAD.MOV.U32 R3, RZ, RZ, R6 ;  /* 0x000000ffff037224 */ /* 0x000fe400078e0006 */
[----:B------:R-:W-:-:S10]  /*926f0*/  VIADD R6, R6, 0x1 ;  /* 0x0000000106067836 */ /* 0x000fd40000000000 */
[----:B------:R-:W-:Y:S05]  /*92700*/  @P2 BRA `(.L_x_1249) ;  /* 0xfffffffc00e82947 */ /* 0x000fea000383ffff */
[----:B------:R-:W-:Y:S05]  /*92710*/  BSYNC.RECONVERGENT B2 ;  /* 0x0000000000027941 */ /* 0x000fea0003800200 */
.L_x_1248:
[----:B------:R-:W-:Y:S01]  /*92720*/  LOP3.LUT P2, RZ, R12, 0xff, RZ, 0xc0, !PT ;  /* 0x000000ff0cff7812 */ /* 0x000fe2000784c0ff */
[----:B------:R-:W-:Y:S01]  /*92730*/  BSSY.RECONVERGENT B2, `(.L_x_1250) ;  /* 0x000000f000027945 */ /* 0x000fe20003800200 */
[----:B------:R-:W-:-:S11]  /*92740*/  IMAD.MOV.U32 R4, RZ, RZ, R3 ;  /* 0x000000ffff047224 */ /* 0x000fd600078e0003 */
[----:B------:R-:W-:Y:S05]  /*92750*/  @!P2 BRA `(.L_x_1251) ;  /* 0x000000000030a947 */ /* 0x000fea0003800000 */
[----:B------:R-:W-:Y:S01]  /*92760*/  BSSY.RECONVERGENT B3, `(.L_x_1252) ;  /* 0x000000a000037945 */ /* 0x000fe20003800200 */
[----:B------:R-:W-:-:S07]  /*92770*/  IMAD.MOV.U32 R4, RZ, RZ, RZ ;  /* 0x000000ffff047224 */ /* 0x000fce00078e00ff */
.L_x_1253:
        /* <DEDUP_REMOVED lines=9> */
.L_x_1252:
[----:B------:R-:W-:-:S07]  /*92810*/  IMAD.MOV.U32 R4, RZ, RZ, R5 ;  /* 0x000000ffff047224 */ /* 0x000fce00078e0005 */
.L_x_1251:
[----:B------:R-:W-:Y:S05]  /*92820*/  BSYNC.RECONVERGENT B2 ;  /* 0x0000000000027941 */ /* 0x000fea0003800200 */
.L_x_1250:
[----:B------:R-:W-:Y:S01]  /*92830*/  IMAD.IADD R3, R1, 0x1, R4 ;  /* 0x0000000101037824 */ /* 0x000fe200078e0204 */
[----:B------:R-:W-:Y:S01]  /*92840*/  BSSY.RECONVERGENT B2, `(.L_x_1254) ;  /* 0x0000009000027945 */ /* 0x000fe20003800200 */
[----:B------:R-:W-:-:S03]  /*92850*/  IMAD.MOV.U32 R4, RZ, RZ, RZ ;  /* 0x000000ffff047224 */ /* 0x000fc600078e00ff */
[----:B------:R1:W-:Y:S04]  /*92860*/  STL.U8 [R3+0xd8], RZ ;  /* 0x0000d8ff03007387 */ /* 0x0003e80000100000 */
.L_x_1255:
[----:B------:R-:W-:-:S05]  /*92870*/  IMAD.IADD R5, R1, 0x1, R4 ;  /* 0x0000000101057824 */ /* 0x000fca00078e0204 */
[----:B-1----:R-:W2:Y:S02]  /*92880*/  LDL.U8 R3, [R5+0xd8] ;  /* 0x0000d80005037983 */ /* 0x002ea40000100000 */
[----:B--2---:R-:W-:Y:S01]  /*92890*/  ISETP.NE.AND P2, PT, R3, RZ, PT ;  /* 0x000000ff0300720c */ /* 0x004fe20003f45270 */
[----:B------:R-:W-:Y:S02]  /*928a0*/  IMAD.MOV.U32 R3, RZ, RZ, R4 ;  /* 0x000000ffff037224 */ /* 0x000fe400078e0004 */
[----:B------:R-:W-:-:S10]  /*928b0*/  VIADD R4, R4, 0x1 ;  /* 0x0000000104047836 */ /* 0x000fd40000000000 */
[----:B------:R-:W-:Y:S05]  /*928c0*/  @P2 BRA `(.L_x_1255) ;  /* 0xfffffffc00e82947 */ /* 0x000fea000383ffff */
[----:B------:R-:W-:Y:S05]  /*928d0*/  BSYNC.RECONVERGENT B2 ;  /* 0x0000000000027941 */ /* 0x000fea0003800200 */
.L_x_1254:
[----:B------:R-:W-:Y:S01]  /*928e0*/  LOP3.LUT P2, RZ, R86, 0xff, RZ, 0xc0, !PT ;  /* 0x000000ff56ff7812 */ /* 0x000fe2000784c0ff */
[----:B------:R-:W-:Y:S01]  /*928f0*/  BSSY.RECONVERGENT B2, `(.L_x_1256) ;  /* 0x000000f000027945 */ /* 0x000fe20003800200 */
[----:B------:R-:W-:-:S11]  /*92900*/  IMAD.MOV.U32 R4, RZ, RZ, R3 ;  /* 0x000000ffff047224 */ /* 0x000fd600078e0003 */
[----:B------:R-:W-:Y:S05]  /*92910*/  @!P2 BRA `(.L_x_1257) ;  /* 0x000000000030a947 */ /* 0x000fea0003800000 */
[----:B------:R-:W-:Y:S01]  /*92920*/  BSSY.RECONVERGENT B3, `(.L_x_1258) ;  /* 0x000000a000037945 */ /* 0x000fe20003800200 */
[----:B------:R-:W-:-:S07]  /*92930*/  IMAD.MOV.U32 R4, RZ, RZ, RZ ;  /* 0x000000ffff047224 */ /* 0x000fce00078e00ff */
.L_x_1259:
        /* <DEDUP_REMOVED lines=9> */
.L_x_1258:
[----:B------:R-:W-:-:S07]  /*929d0*/  IMAD.MOV.U32 R4, RZ, RZ, R5 ;  /* 0x000000ffff047224 */ /* 0x000fce00078e0005 */
.L_x_1257:
[----:B------:R-:W-:Y:S05]  /*929e0*/  BSYNC.RECONVERGENT B2 ;  /* 0x0000000000027941 */ /* 0x000fea0003800200 */
.L_x_1256:
        /* <DEDUP_REMOVED lines=71> */
.L_x_1247:
[----:B------:R-:W-:Y:S05]  /*92e60*/  BSYNC.RECONVERGENT B0 ;  /* 0x0000000000007941 */ /* 0x000fea0003800200 */
.L_x_1246:
[----:B------:R-:W-:Y:S02]  /*92e70*/  IMAD.MOV.U32 R10, RZ, RZ, R18 ;  /* 0x000000ffff0a7224 */ /* 0x000fe400078e0012 */
[----:B------:R-:W-:-:S07]  /*92e80*/  IMAD.MOV.U32 R11, RZ, RZ, R19 ;  /* 0x000000ffff0b7224 */ /* 0x000fce00078e0013 */
.L_x_1245:
[----:B------:R-:W-:Y:S05]  /*92e90*/  BSYNC.RECONVERGENT B1 ;  /* 0x0000000000017941 */ /* 0x000fea0003800200 */
.L_x_1244:
[----:B0-----:R-:W-:Y:S01]  /*92ea0*/  LOP3.LUT R13, R185, 0xffff, RZ, 0xc0, !PT ;  /* 0x0000ffffb90d7812 */ /* 0x001fe200078ec0ff */
[----:B------:R-:W0:Y:S01]  /*92eb0*/  S2R R26, SR_TID.X ;  /* 0x00000000001a7919 */ /* 0x000e220000002100 */
[----:B------:R-:W-:Y:S01]  /*92ec0*/  LOP3.LUT R3, R186, 0xffff, RZ, 0xc0, !PT ;  /* 0x0000ffffba037812 */ /* 0x000fe200078ec0ff */
[----:B------:R-:W1:Y:S01]  /*92ed0*/  S2UR UR4, SR_CTAID.X ;  /* 0x00000000000479c3 */ /* 0x000e620000002500 */
[----:B------:R-:W-:Y:S01]  /*92ee0*/  LOP3.LUT R6, R192, 0xffff, RZ, 0xc0, !PT ;  /* 0x0000ffffc0067812 */ /* 0x000fe200078ec0ff */
[----:B------:R-:W-:Y:S01]  /*92ef0*/  IMAD.MOV.U32 R7, RZ, RZ, R11 ;  /* 0x000000ffff077224 */ /* 0x000fe200078e000b */
[----:B------:R-:W-:Y:S01]  /*92f00*/  PRMT R13, R3, 0x3340, R13 ;  /* 0x00003340030d7816 */ /* 0x000fe2000000000d */
[----:B-----5:R-:W-:Y:S01]  /*92f10*/  STL [R1+0x154], R27 ;  /* 0x0001541b01007387 */ /* 0x020fe20000100800 */
[----:B------:R-:W-:Y:S02]  /*92f20*/  LOP3.LUT R3, R175, 0xffff, RZ, 0xc0, !PT ;  /* 0x0000ffffaf037812 */ /* 0x000fe400078ec0ff */
[----:B------:R-:W-:Y:S01]  /*92f30*/  LOP3.LUT R12, R187, 0xffff, RZ, 0xc0, !PT ;  /* 0x0000ffffbb0c7812 */ /* 0x000fe200078ec0ff */
[----:B------:R-:W-:Y:S01]  /*92f40*/  STL.64 [R1+0x158], R4 ;  /* 0x0001580401007387 */ /* 0x000fe20000100a00 */
[----:B------:R-:W-:-:S02]  /*92f50*/  PRMT R3, R6, 0x3340, R3 ;  /* 0x0000334006037816 */ /* 0x000fc40000000003 */
[----:B------:R-:W-:Y:S01]  /*92f60*/  LOP3.LUT R6, R86, 0xffff, RZ, 0xc0, !PT ;  /* 0x0000ffff56067812 */ /* 0x000fe200078ec0ff */
[----:B------:R-:W-:Y:S01]  /*92f70*/  STL.U8 [R1+0x4d0], R157 ;  /* 0x0004d09d01007387 */ /* 0x000fe20000100000 */
[----:B------:R-:W-:Y:S02]  /*92f80*/  PRMT R13, R3, 0x5410, R13 ;  /* 0x00005410030d7816 */ /* 0x000fe4000000000d */
[----:B------:R-:W-:Y:S01]  /*92f90*/  LOP3.LUT R3, R188, 0xffff, RZ, 0xc0, !PT ;  /* 0x0000ffffbc037812 */ /* 0x000fe200078ec0ff */
[----:B------:R-:W-:Y:S01]  /*92fa0*/  STL.U8 [R1+0x4d1], R177 ;  /* 0x0004d1b101007387 */ /* 0x000fe20000100000 */
[----:B------:R-:W-:Y:S02]  /*92fb0*/  LOP3.LUT R15, R181, 0xffff, RZ, 0xc0, !PT ;  /* 0x0000ffffb50f7812 */ /* 0x000fe400078ec0ff */
[----:B------:R-:W-:Y:S01]  /*92fc0*/  PRMT R12, R3, 0x3340, R12 ;  /* 0x00003340030c7816 */ /* 0x000fe2000000000c */
[----:B------:R-:W-:Y:S01]  /*92fd0*/  STL [R1+0x4d4], R27 ;  /* 0x0004d41b01007387 */ /* 0x000fe20000100800 */
[----:B------:R-:W-:-:S02]  /*92fe0*/  LOP3.LUT R3, R176, 0xffff, RZ, 0xc0, !PT ;  /* 0x0000ffffb0037812 */ /* 0x000fc400078ec0ff */
[----:B------:R-:W-:Y:S01]  /*92ff0*/  LOP3.LUT R14, R183, 0xffff, RZ, 0xc0, !PT ;  /* 0x0000ffffb70e7812 */ /* 0x000fe200078ec0ff */
[----:B------:R-:W-:Y:S01]  /*93000*/  STL.64 [R1+0x4d8], R4 ;  /* 0x0004d80401007387 */ /* 0x000fe20000100a00 */
[----:B------:R-:W-:Y:S02]  /*93010*/  PRMT R3, R6, 0x3340, R3 ;  /* 0x0000334006037816 */ /* 0x000fe40000000003 */
[----:B------:R-:W-:Y:S02]  /*93020*/  LOP3.LUT R6, R190, 0xffff, RZ, 0xc0, !PT ;  /* 0x0000ffffbe067812 */ /* 0x000fe400078ec0ff */
[----:B------:R-:W-:Y:S02]  /*93030*/  PRMT R12, R3, 0x5410, R12 ;  /* 0x00005410030c7816 */ /* 0x000fe4000000000c */
[----:B------:R-:W-:Y:S02]  /*93040*/  LOP3.LUT R3, R182, 0xffff, RZ, 0xc0, !PT ;  /* 0x0000ffffb6037812 */ /* 0x000fe400078ec0ff */
[----:B0-----:R-:W-:-:S02]  /*93050*/  LOP3.LUT R26, RZ, R26, RZ, 0x33, !PT ;  /* 0x0000001aff1a7212 */ /* 0x001fc400078e33ff */
[----:B------:R-:W-:Y:S02]  /*93060*/  PRMT R15, R3, 0x3340, R15 ;  /* 0x00003340030f7816 */ /* 0x000fe4000000000f */
[----:B------:R-:W-:Y:S01]  /*93070*/  LOP3.LUT R3, R173, 0xffff, RZ, 0xc0, !PT ;  /* 0x0000ffffad037812 */ /* 0x000fe200078ec0ff */
[----:B-1----:R-:W-:Y:S01]  /*93080*/  VIADD R26, R26, UR4 ;  /* 0x000000041a1a7c36 */ /* 0x002fe20008000000 */
[----:B------:R-:W-:Y:S01]  /*93090*/  UMOV UR4, 0xffffffff ;  /* 0xffffffff00047882 */ /* 0x000fe20000000000 */
[----:B------:R-:W-:Y:S02]  /*930a0*/  ISETP.NE.AND P2, PT, R2, 0x65, PT ;  /* 0x000000650200780c */ /* 0x000fe40003f45270 */
[----:B------:R-:W-:Y:S02]  /*930b0*/  PRMT R3, R6, 0x3340, R3 ;  /* 0x0000334006037816 */ /* 0x000fe40000000003 */
[----:B------:R-:W-:Y:S02]  /*930c0*/  LOP3.LUT R6, R191, 0xffff, RZ, 0xc0, !PT ;  /* 0x0000ffffbf067812 */ /* 0x000fe400078ec0ff */
[----:B------:R-:W-:-:S02]  /*930d0*/  PRMT R15, R3, 0x5410, R15 ;  /* 0x00005410030f7816 */ /* 0x000fc4000000000f */
[----:B------:R-:W-:-:S04]  /*930e0*/  LOP3.LUT R3, R184, 0xffff, RZ, 0xc0, !PT ;  /* 0x0000ffffb8037812 */ /* 0x000fc800078ec0ff */
[----:B------:R-:W-:Y:S02]  /*930f0*/  PRMT R14, R3, 0x3340, R14 ;  /* 0x00003340030e7816 */ /* 0x000fe4000000000e */
[----:B------:R-:W-:-:S04]  /*93100*/  LOP3.LUT R3, R174, 0xffff, RZ, 0xc0, !PT ;  /* 0x0000ffffae037812 */ /* 0x000fc800078ec0ff */
[----:B------:R-:W-:Y:S02]  /*93110*/  PRMT R3, R6, 0x3340, R3 ;  /* 0x0000334006037816 */ /* 0x000fe40000000003 */
[----:B------:R-:W-:Y:S02]  /*93120*/  LOP3.LUT R6, R189, 0xffff, RZ, 0xc0, !PT ;  /* 0x0000ffffbd067812 */ /* 0x000fe400078ec0ff */
[----:B------:R-:W-:Y:S02]  /*93130*/  PRMT R14, R3, 0x5410, R14 ;  /* 0x00005410030e7816 */ /* 0x000fe4000000000e */
[----:B------:R-:W-:-:S03]  /*93140*/  LOP3.LUT R3, R180, 0xffff, RZ, 0xc0, !PT ;  /* 0x0000ffffb4037812 */ /* 0x000fc600078ec0ff */
[----:B------:R-:W-:Y:S04]  /*93150*/  STL.128 [R1+0x120], R12 ;  /* 0x0001200c01007387 */ /* 0x000fe80000100c00 */
[----:B------:R0:W-:Y:S02]  /*93160*/  STL.128 [R1+0x4a0], R12 ;  /* 0x0004a00c01007387 */ /* 0x0001e40000100c00 */
[----:B0-----:R-:W-:Y:S02]  /*93170*/  LOP3.LUT R13, R179, 0xffff, RZ, 0xc0, !PT ;  /* 0x0000ffffb30d7812 */ /* 0x001fe400078ec0ff */
        /* <DEDUP_REMOVED lines=53> */
[----:B------:R-:W-:Y:S01]  /*934d0*/  PRMT R3, R6, 0x3340, R3 ;  /* 0x0000334006037816 */ /* 0x000fe20000000003 */
[----:B------:R-:W-:-:S03]  /*934e0*/  IMAD.MOV.U32 R6, RZ, RZ, R10 ;  /* 0x000000ffff067224 */ /* 0x000fc600078e000a */
[----:B------:R-:W-:Y:S02]  /*934f0*/  PRMT R14, R3, 0x5410, R14 ;  /* 0x00005410030e7816 */ /* 0x000fe4000000000e */
[----:B------:R-:W-:Y:S01]  /*93500*/  PRMT R3, R177, 0x7604, R157 ;  /* 0x00007604b1037816 */ /* 0x000fe2000000009d */
[----:B------:R0:W-:Y:S04]  /*93510*/  STL.64 [R1+0x118], R6 ;  /* 0x0001180601007387 */ /* 0x0001e80000100a00 */
[----:B------:R0:W-:Y:S04]  /*93520*/  STL.128 [R1+0x140], R12 ;  /* 0x0001400c01007387 */ /* 0x0001e80000100c00 */
[----:B------:R0:W-:Y:S04]  /*93530*/  STL.128 [R1+0x4c0], R12 ;  /* 0x0004c00c01007387 */ /* 0x0001e80000100c00 */
[----:B------:R0:W-:Y:S04]  /*93540*/  STL.64 [R1+0x498], R6 ;  /* 0x0004980601007387 */ /* 0x0001e80000100a00 */
[----:B------:R0:W-:Y:S01]  /*93550*/  STL.U16 [R1+0x150], R3 ;  /* 0x0001500301007387 */ /* 0x0001e20000100400 */
[----:B------:R-:W-:Y:S05]  /*93560*/  BRA.DIV UR4, `(.L_x_1260) ;  /* 0x000001e604ac7947 */ /* 0x000fea000b800000 */
[----:B------:R-:W-:-:S13]  /*93570*/  VOTE.ALL P2, P2 ;  /* 0x0000000000ff7806 */ /* 0x000fda0001040000 */
.L_x_1764:
[----:B------:R-:W-:Y:S05]  /*93580*/  @!P2 BRA `(.L_x_1261) ;  /* 0x0000008c00cca947 */ /* 0x000fea0003800000 */
.L_x_1355:
[----:B------:R-:W-:Y:S05]  /*93590*/  YIELD ;  /* 0x0000000000007946 */ /* 0x000fea0003800000 */
.L_x_1263:
[----:B0-----:R-:W2:Y:S02]  /*935a0*/  LDL.64 R6, [R1+0x570] ;  /* 0x0005700001067983 */ /* 0x001ea40000100a00 */
        /* <DEDUP_REMOVED lines=11> */
.L_x_1767:
        /* <DEDUP_REMOVED lines=66> */
.L_x_1265:
        /* <DEDUP_REMOVED lines=57> */
.L_x_1266:
[----:B------:R-:W-:Y:S05]  /*93e10*/  BSYNC.RECONVERGENT B0 ;  /* 0x0000000000007941 */ /* 0x000fea0003800200 */
.L_x_1264:
        /* <DEDUP_REMOVED lines=138> */
.L_x_1788:
        /* <DEDUP_REMOVED lines=70> */
[----:B------:R-:W-:Y:S02]  /*94b20*/  LOP3.LUT R8, R78, 0xffff, RZ, 0xc0, !PT ;  /* 0x0000ffff4e087812 */ /* 0x000fe400078ec0ff */
[----:B-1----:R-:W-:Y:S01]  /*94b30*/  LOP3.LUT R13, R69, 0xffff, RZ, 0xc0, !PT ;  /* 0x0000ffff450d7812 */ /* 0x002fe200078ec0ff */
[----:B------:R-:W-:Y:S01]  /*94b40*/  STL.64 [R1+0x40], R6 ;  /* 0x0000400601007387 */ /* 0x000fe20000100a00 */
[----:B------:R-:W-:-:S02]  /*94b50*/  PRMT R220, R220, 0x3340, R8 ;  /* 0x00003340dcdc7816 */ /* 0x000fc40000000008 */
[----:B------:R-:W-:Y:S01]  /*94b60*/  LOP3.LUT R8, R72, 0xffff, RZ, 0xc0, !PT ;  /* 0x0000ffff48087812 */ /* 0x000fe200078ec0ff */
[----:B------:R-:W-:Y:S01]  /*94b70*/  STL.64 [R1+0x48], R28 ;  /* 0x0000481c01007387 */ /* 0x000fe20000100a00 */
[----:B------:R-:W-:Y:S02]  /*94b80*/  PRMT R218, R218, 0x3340, R13 ;  /* 0x00003340dada7816 */ /* 0x000fe4000000000d */
[----:B------:R-:W-:Y:S01]  /*94b90*/  PRMT R219, R219, 0x3340, R8 ;  /* 0x00003340dbdb7816 */ /* 0x000fe20000000008 */
[----:B------:R-:W-:Y:S01]  /*94ba0*/  STL [R1+0x84], R193 ;  /* 0x000084c101007387 */ /* 0x000fe20000100800 */
[----:B------:R-:W-:Y:S02]  /*94bb0*/  LOP3.LUT R13, R63, 0xffff, RZ, 0xc0, !PT ;  /* 0x0000ffff3f0d7812 */ /* 0x000fe400078ec0ff */
[----:B------:R-:W-:Y:S01]  /*94bc0*/  LOP3.LUT R8, R66, 0xffff, RZ, 0xc0, !PT ;  /* 0x0000ffff42087812 */ /* 0x000fe200078ec0ff */
[----:B------:R-:W-:Y:S01]  /*94bd0*/  STL.64 [R1+0x88], R30 ;  /* 0x0000881e01007387 */ /* 0x000fe20000100a00 */
        /* <DEDUP_REMOVED lines=9> */
[----:B0-----:R-:W-:Y:S02]  /*94c70*/  PRMT R17, R228, 0x3340, R240 ;  /* 0x00003340e4117816 */ /* 0x001fe400000000f0 */
[----:B------:R-:W-:Y:S02]  /*94c80*/  PRMT R16, R226, 0x3340, R239 ;  /* 0x00003340e2107816 */ /* 0x000fe400000000ef */
[----:B------:R-:W-:Y:S02]  /*94c90*/  PRMT R19, R230, 0x3340, R242 ;  /* 0x00003340e6137816 */ /* 0x000fe400000000f2 */
[----:B------:R-:W-:-:S02]  /*94ca0*/  PRMT R18, R229, 0x3340, R241 ;  /* 0x00003340e5127816 */ /* 0x000fc400000000f1 */
[----:B--2---:R-:W-:Y:S02]  /*94cb0*/  PRMT R21, R232, 0x3340, R244 ;  /* 0x00003340e8157816 */ /* 0x004fe400000000f4 */
[----:B------:R-:W-:Y:S02]  /*94cc0*/  PRMT R20, R231, 0x3340, R243 ;  /* 0x00003340e7147816 */ /* 0x000fe400000000f3 */
[----:B------:R-:W-:Y:S02]  /*94cd0*/  PRMT R23, R234, 0x3340, R246 ;  /* 0x00003340ea177816 */ /* 0x000fe400000000f6 */
[----:B------:R-:W-:Y:S02]  /*94ce0*/  PRMT R22, R233, 0x3340, R245 ;  /* 0x00003340e9167816 */ /* 0x000fe400000000f5 */
[----:B------:R-:W-:Y:S02]  /*94cf0*/  PRMT R199, R199, 0x3340, R8 ;  /* 0x00003340c7c77816 */ /* 0x000fe40000000008 */
[----:B------:R-:W-:-:S02]  /*94d00*/  SHF.R.U32.HI R13, RZ, 0x8, R221 ;  /* 0x00000008ff0d7819 */ /* 0x000fc400000116dd */
[----:B------:R-:W-:Y:S02]  /*94d10*/  PRMT R17, R227, 0x5410, R17 ;  /* 0x00005410e3117816 */ /* 0x000fe40000000011 */
[----:B------:R-:W-:Y:S02]  /*94d20*/  PRMT R221, R13, 0x7604, R221 ;  /* 0x000076040ddd7816 */ /* 0x000fe400000000dd */
[----:B------:R-:W-:Y:S02]  /*94d30*/  PRMT R16, R220, 0x5410, R16 ;  /* 0x00005410dc107816 */ /* 0x000fe40000000010 */
[----:B------:R-:W-:Y:S01]  /*94d40*/  PRMT R19, R218, 0x5410, R19 ;  /* 0x00005410da137816 */ /* 0x000fe20000000013 */
[----:B------:R-:W-:Y:S01]  /*94d50*/  STL.U16 [R1+0x80], R221 ;  /* 0x000080dd01007387 */ /* 0x000fe20000100400 */
[----:B------:R-:W-:Y:S02]  /*94d60*/  PRMT R18, R219, 0x5410, R18 ;  /* 0x00005410db127816 */ /* 0x000fe40000000012 */
[----:B------:R-:W-:-:S02]  /*94d70*/  PRMT R21, R216, 0x5410, R21 ;  /* 0x00005410d8157816 */ /* 0x000fc40000000015 */
[----:B------:R-:W-:Y:S01]  /*94d80*/  PRMT R20, R217, 0x5410, R20 ;  /* 0x00005410d9147816 */ /* 0x000fe20000000014 */
[----:B------:R-:W-:Y:S01]  /*94d90*/  STL.128 [R1+0x10], R16 ;  /* 0x0000101001007387 */ /* 0x000fe20000100c00 */
[----:B------:R-:W-:Y:S02]  /*94da0*/  PRMT R23, R214, 0x5410, R23 ;  /* 0x00005410d6177816 */ /* 0x000fe40000000017 */
[----:B------:R-:W-:Y:S02]  /*94db0*/  PRMT R22, R215, 0x5410, R22 ;  /* 0x00005410d7167816 */ /* 0x000fe40000000016 */
[----:B------:R-:W-:Y:S02]  /*94dc0*/  PRMT R89, R198, 0x5410, R89 ;  /* 0x00005410c6597816 */ /* 0x000fe40000000059 */
[----:B------:R-:W-:Y:S01]  /*94dd0*/  PRMT R88, R199, 0x5410, R88 ;  /* 0x00005410c7587816 */ /* 0x000fe20000000058 */
[----:B------:R-:W-:Y:S01]  /*94de0*/  STL.128 [R1+0x20], R20 ;  /* 0x0000201401007387 */ /* 0x000fe20000100c00 */
[----:B------:R-:W-:-:S02]  /*94df0*/  ISETP.NE.AND.EX P2, PT, R3, RZ, PT, P2 ;  /* 0x000000ff0300720c */ /* 0x000fc40003f45320 */
[----:B------:R-:W-:Y:S01]  /*94e00*/  PRMT R15, R225, 0x3340, R238 ;  /* 0x00003340e10f7816 */ /* 0x000fe200000000ee */
[----:B------:R-:W-:Y:S01]  /*94e10*/  STL.64 [R1+0x30], R88 ;  /* 0x0000305801007387 */ /* 0x000fe20000100a00 */
[----:B------:R-:W-:Y:S02]  /*94e20*/  PRMT R14, R223, 0x3340, R237 ;  /* 0x00003340df0e7816 */ /* 0x000fe400000000ed */
[----:B------:R-:W-:Y:S02]  /*94e30*/  PRMT R15, R224, 0x5410, R15 ;  /* 0x00005410e00f7816 */ /* 0x000fe4000000000f */
[----:B------:R-:W-:Y:S02]  /*94e40*/  PRMT R14, R222, 0x5410, R14 ;  /* 0x00005410de0e7816 */ /* 0x000fe4000000000e */
[----:B------:R-:W-:Y:S02]  /*94e50*/  PRMT R8, R48, 0x7604, R85 ;  /* 0x0000760430087816 */ /* 0x000fe40000000055 */
[----:B------:R-:W-:Y:S01]  /*94e60*/  PRMT R87, R83, 0x7610, R87 ;  /* 0x0000761053577816 */ /* 0x000fe20000000057 */
[----:B------:R0:W-:Y:S01]  /*94e70*/  STL.64 [R1+0x8], R14 ;  /* 0x0000080e01007387 */ /* 0x0001e20000100a00 */
[----:B------:R-:W-:-:S02]  /*94e80*/  PRMT R90, R82, 0x7610, R90 ;  /* 0x00007610525a7816 */ /* 0x000fc4000000005a */
[----:B------:R-:W-:Y:S01]  /*94e90*/  PRMT R91, R43, 0x7610, R91 ;  /* 0x000076102b5b7816 */ /* 0x000fe2000000005b */
[----:B------:R1:W-:Y:S01]  /*94ea0*/  STL.U16 [R1+0x38], R8 ;  /* 0x0000380801007387 */ /* 0x0003e20000100400 */
[----:B------:R-:W-:Y:S02]  /*94eb0*/  PRMT R92, R81, 0x7610, R92 ;  /* 0x00007610515c7816 */ /* 0x000fe4000000005c */
[----:B------:R-:W-:Y:S02]  /*94ec0*/  PRMT R93, R80, 0x7610, R93 ;  /* 0x00007610505d7816 */ /* 0x000fe4000000005d */
[----:B------:R-:W-:Y:S02]  /*94ed0*/  PRMT R94, R79, 0x7610, R94 ;  /* 0x000076104f5e7816 */ /* 0x000fe4000000005e */
[----:B------:R-:W-:Y:S01]  /*94ee0*/  PRMT R95, R42, 0x7610, R95 ;  /* 0x000076102a5f7816 */ /* 0x000fe2000000005f */
[----:B0-----:R-:W-:Y:S01]  /*94ef0*/  IMAD.MOV.U32 R14, RZ, RZ, R30 ;  /* 0x000000ffff0e7224 */ /* 0x001fe200078e001e */
[----:B------:R-:W-:Y:S01]  /*94f00*/  PRMT R96, R78, 0x7610, R96 ;  /* 0x000076104e607816 */ /* 0x000fe20000000060 */
[----:B------:R-:W-:Y:S01]  /*94f10*/  IMAD.MOV.U32 R15, RZ, RZ, R31 ;  /* 0x000000ffff0f7224 */ /* 0x000fe200078e001f */
        /* <DEDUP_REMOVED lines=49> */
.L_x_1273:
[----:B------:R-:W-:-:S06]  /*95230*/  IMAD.IADD R7, R1, 0x1, R6 ;  /* 0x0000000101077824 */ /* 0x000fcc00078e0206 */
[----:B------:R-:W2:Y:S02]  /*95240*/  LDL.U8 R7, [R7+0xd8] ;  /* 0x0000d80007077983 */ /* 0x000ea40000100000 */
[----:B--2---:R-:W-:Y:S01]  /*95250*/  ISETP.NE.AND P2, PT, R7, RZ, PT ;  /* 0x000000ff0700720c */ /* 0x004fe20003f45270 */
[----:B------:R-:W-:Y:S02]  /*95260*/  IMAD.MOV.U32 R7, RZ, RZ, R6 ;  /* 0x000000ffff077224 */ /* 0x000fe400078e0006 */
[----:B------:R-:W-:-:S10]  /*95270*/  VIADD R6, R6, 0x1 ;  /* 0x0000000106067836 */ /* 0x000fd40000000000 */
[----:B------:R-:W-:Y:S05]  /*95280*/  @P2 BRA `(.L_x_1273) ;  /* 0xfffffffc00e82947 */ /* 0x000fea000383ffff */
[----:B------:R-:W-:Y:S05]  /*95290*/  BSYNC.RECONVERGENT B2 ;  /* 0x0000000000027941 */ /* 0x000fea0003800200 */
.L_x_1272:
[----:B------:R-:W-:Y:S01]  /*952a0*/  LOP3.LUT P2, RZ, R12, 0xff, RZ, 0xc0, !PT ;  /* 0x000000ff0cff7812 */ /* 0x000fe2000784c0ff */
[----:B------:R-:W-:Y:S01]  /*952b0*/  BSSY.RECONVERGENT B2, `(.L_x_1274) ;  /* 0x000000e000027945 */ /* 0x000fe20003800200 */
[----:B------:R-:W-:-:S11]  /*952c0*/  IMAD.MOV.U32 R8, RZ, RZ, R7 ;  /* 0x000000ffff087224 */ /* 0x000fd600078e0007 */
[----:B------:R-:W-:Y:S05]  /*952d0*/  @!P2 BRA `(.L_x_1275) ;  /* 0x00000000002ca947 */ /* 0x000fea0003800000 */
[----:B------:R-:W-:Y:S01]  /*952e0*/  BSSY.RECONVERGENT B3, `(.L_x_1275) ;  /* 0x000000a000037945 */ /* 0x000fe20003800200 */
[----:B------:R-:W-:-:S07]  /*952f0*/  IMAD.MOV.U32 R6, RZ, RZ, RZ ;  /* 0x000000ffff067224 */ /* 0x000fce00078e00ff */
.L_x_1276:
        /* <DEDUP_REMOVED lines=9> */
.L_x_1275:
[----:B------:R-:W-:Y:S05]  /*95390*/  BSYNC.RECONVERGENT B2 ;  /* 0x0000000000027941 */ /* 0x000fea0003800200 */
.L_x_1274:
[----:B------:R-:W-:Y:S01]  /*953a0*/  IMAD.IADD R8, R1, 0x1, R8 ;  /* 0x0000000101087824 */ /* 0x000fe200078e0208 */
[----:B------:R-:W-:Y:S01]  /*953b0*/  BSSY.RECONVERGENT B2, `(.L_x_1277) ;  /* 0x0000009000027945 */ /* 0x000fe20003800200 */
[----:B------:R-:W-:-:S03]  /*953c0*/  IMAD.MOV.U32 R6, RZ, RZ, RZ ;  /* 0x000000ffff067224 */ /* 0x000fc600078e00ff */
[----:B------:R0:W-:Y:S04]  /*953d0*/  STL.U8 [R8+0xd8], RZ ;  /* 0x0000d8ff08007387 */ /* 0x0001e80000100000 */
.L_x_1278:
[----:B------:R-:W-:-:S06]  /*953e0*/  IMAD.IADD R7, R1, 0x1, R6 ;  /* 0x0000000101077824 */ /* 0x000fcc00078e0206 */
[----:B------:R-:W2:Y:S02]  /*953f0*/  LDL.U8 R7, [R7+0xd8] ;  /* 0x0000d80007077983 */ /* 0x000ea40000100000 */
[----:B--2---:R-:W-:Y:S01]  /*95400*/  ISETP.NE.AND P2, PT, R7, RZ, PT ;  /* 0x000000ff0700720c */ /* 0x004fe20003f45270 */
[----:B------:R-:W-:Y:S02]  /*95410*/  IMAD.MOV.U32 R7, RZ, RZ, R6 ;  /* 0x000000ffff077224 */ /* 0x000fe400078e0006 */
[----:B------:R-:W-:-:S10]  /*95420*/  VIADD R6, R6, 0x1 ;  /* 0x0000000106067836 */ /* 0x000fd40000000000 */
[----:B------:R-:W-:Y:S05]  /*95430*/  @P2 BRA `(.L_x_1278) ;  /* 0xfffffffc00e82947 */ /* 0x000fea000383ffff */
[----:B------:R-:W-:Y:S05]  /*95440*/  BSYNC.RECONVERGENT B2 ;  /* 0x0000000000027941 */ /* 0x000fea0003800200 */
.L_x_1277:
[----:B------:R-:W-:Y:S01]  /*95450*/  LOP3.LUT P2, RZ, R99, 0xff, RZ, 0xc0, !PT ;  /* 0x000000ff63ff7812 */ /* 0x000fe2000784c0ff */
[----:B------:R-:W-:Y:S01]  /*95460*/  BSSY.RECONVERGENT B2, `(.L_x_1279) ;  /* 0x000000e000027945 */ /* 0x000fe20003800200 */
[----:B0-----:R-:W-:-:S11]  /*95470*/  IMAD.MOV.U32 R8, RZ, RZ, R7 ;  /* 0x000000ffff087224 */ /* 0x001fd600078e0007 */
[----:B------:R-:W-:Y:S05]  /*95480*/  @!P2 BRA `(.L_x_1280) ;  /* 0x00000000002ca947 */ /* 0x000fea0003800000 */
[----:B------:R-:W-:Y:S01]  /*95490*/  BSSY.RECONVERGENT B3, `(.L_x_1280) ;  /* 0x000000a000037945 */ /* 0x000fe20003800200 */
[----:B------:R-:W-:-:S07]  /*954a0*/  IMAD.MOV.U32 R6, RZ, RZ, RZ ;  /* 0x000000ffff067224 */ /* 0x000fce00078e00ff */
.L_x_1281:
        /* <DEDUP_REMOVED lines=9> */
.L_x_1280:
[----:B------:R-:W-:Y:S05]  /*95540*/  BSYNC.RECONVERGENT B2 ;  /* 0x0000000000027941 */ /* 0x000fea0003800200 */
.L_x_1279:
        /* <DEDUP_REMOVED lines=71> */
.L_x_1271:
[----:B------:R-:W-:Y:S05]  /*959c0*/  BSYNC.RECONVERGENT B0 ;  /* 0x0000000000007941 */ /* 0x000fea0003800200 */
.L_x_1270:
[----:B------:R-:W-:-:S05]  /*959d0*/  IADD3 R101, P2, PT, R2, R28, RZ ;  /* 0x0000001c02657210 */ /* 0x000fca0007f5e0ff */
[----:B------:R-:W-:-:S08]  /*959e0*/  IMAD.X R100, R3, 0x1, R29, P2 ;  /* 0x0000000103647824 */ /* 0x000fd000010e061d */
.L_x_1269:
[----:B------:R-:W-:Y:S05]  /*959f0*/  BSYNC.RECONVERGENT B1 ;  /* 0x0000000000017941 */ /* 0x000fea0003800200 */
.L_x_1268:
        /* <DEDUP_REMOVED lines=132> */
.L_x_1808:
        /* <DEDUP_REMOVED lines=27> */
[----:B0-----:R-:W-:-:S02]  /*963f0*/  PRMT R17, R228, 0x3340, R240 ;  /* 0x00003340e4117816 */ /* 0x001fc400000000f0 */
[----:B------:R-:W-:Y:S01]  /*96400*/  PRMT R223, R223, 0x3340, R13 ;  /* 0x00003340dfdf7816 */ /* 0x000fe2000000000d */
[----:B------:R0:W-:Y:S01]  /*96410*/  STL.64 [R1], R14 ;  /* 0x0000000e01007387 */ /* 0x0001e20000100a00 */
[----:B------:R-:W-:Y:S02]  /*96420*/  LOP3.LUT R13, R104, 0xffff, RZ, 0xc0, !PT ;  /* 0x0000ffff680d7812 */ /* 0x000fe400078ec0ff */
[----:B------:R-:W-:Y:S01]  /*96430*/  PRMT R16, R227, 0x3340, R239 ;  /* 0x00003340e3107816 */ /* 0x000fe200000000ef */
[----:B------:R1:W-:Y:S01]  /*96440*/  STL.64 [R1+0x48], R28 ;  /* 0x0000481c01007387 */ /* 0x0003e20000100a00 */
        /* <DEDUP_REMOVED lines=19> */
[----:B------:R-:W-:Y:S02]  /*96580*/  SHF.R.U32.HI R141, RZ, 0x8, R218 ;  /* 0x00000008ff8d7819 */ /* 0x000fe400000116da */
[----:B------:R-:W-:-:S02]  /*96590*/  PRMT R17, R221, 0x5410, R17 ;  /* 0x00005410dd117816 */ /* 0x000fc40000000011 */
[----:B------:R-:W-:Y:S02]  /*965a0*/  PRMT R16, R222, 0x5410, R16 ;  /* 0x00005410de107816 */ /* 0x000fe40000000010 */
[----:B------:R-:W-:Y:S02]  /*965b0*/  PRMT R19, R219, 0x5410, R19 ;  /* 0x00005410db137816 */ /* 0x000fe40000000013 */
[----:B------:R-:W-:Y:S02]  /*965c0*/  PRMT R18, R220, 0x5410, R18 ;  /* 0x00005410dc127816 */ /* 0x000fe40000000012 */
[----:B------:R-:W-:Y:S02]  /*965d0*/  PRMT R13, R140, 0x7604, R139 ;  /* 0x000076048c0d7816 */ /* 0x000fe4000000008b */
[----:B------:R-:W-:Y:S01]  /*965e0*/  PRMT R218, R141, 0x7604, R218 ;  /* 0x000076048dda7816 */ /* 0x000fe200000000da */
[----:B------:R-:W-:Y:S01]  /*965f0*/  STL.128 [R1+0x10], R16 ;  /* 0x0000101001007387 */ /* 0x000fe20000100c00 */
[----:B------:R-:W-:-:S02]  /*96600*/  PRMT R21, R216, 0x5410, R21 ;  /* 0x00005410d8157816 */ /* 0x000fc40000000015 */
[----:B------:R-:W-:Y:S01]  /*96610*/  PRMT R20, R217, 0x5410, R20 ;  /* 0x00005410d9147816 */ /* 0x000fe20000000014 */
[----:B------:R-:W-:Y:S01]  /*96620*/  STL.U16 [R1+0x38], R13 ;  /* 0x0000380d01007387 */ /* 0x000fe20000100400 */
[----:B------:R-:W-:Y:S02]  /*96630*/  PRMT R23, R214, 0x5410, R23 ;  /* 0x00005410d6177816 */ /* 0x000fe40000000017 */
[----:B------:R-:W-:Y:S01]  /*96640*/  PRMT R22, R215, 0x5410, R22 ;  /* 0x00005410d7167816 */ /* 0x000fe20000000016 */
[----:B------:R-:W-:Y:S01]  /*96650*/  STL.U16 [R1+0x80], R218 ;  /* 0x000080da01007387 */ /* 0x000fe20000100400 */
[----:B------:R-:W-:Y:S02]  /*96660*/  PRMT R89, R198, 0x5410, R89 ;  /* 0x00005410c6597816 */ /* 0x000fe40000000059 */
[----:B------:R-:W-:Y:S01]  /*96670*/  PRMT R88, R199, 0x5410, R88 ;  /* 0x00005410c7587816 */ /* 0x000fe20000000058 */
[----:B------:R-:W-:Y:S01]  /*96680*/  STL.128 [R1+0x20], R20 ;  /* 0x0000201401007387 */ /* 0x000fe20000100c00 */
[----:B------:R-:W-:-:S02]  /*96690*/  ISETP.NE.AND.EX P2, PT, R100, RZ, PT, P2 ;  /* 0x000000ff6400720c */ /* 0x000fc40003f45320 */
[----:B0-----:R-:W-:Y:S01]  /*966a0*/  PRMT R15, R226, 0x3340, R238 ;  /* 0x00003340e20f7816 */ /* 0x001fe200000000ee */
[----:B------:R-:W-:Y:S01]  /*966b0*/  STL.64 [R1+0x30], R88 ;  /* 0x0000305801007387 */ /* 0x000fe20000100a00 */
[----:B------:R-:W-:Y:S02]  /*966c0*/  PRMT R14, R224, 0x3340, R237 ;  /* 0x00003340e00e7816 */ /* 0x000fe400000000ed */
[----:B------:R-:W-:Y:S02]  /*966d0*/  PRMT R15, R225, 0x5410, R15 ;  /* 0x00005410e10f7816 */ /* 0x000fe4000000000f */
[----:B------:R-:W-:Y:S02]  /*966e0*/  PRMT R14, R223, 0x5410, R14 ;  /* 0x00005410df0e7816 */ /* 0x000fe4000000000e */
[----:B-1----:R-:W-:-:S03]  /*966f0*/  IADD3 R28, P3, PT, R28, R101, RZ ;  /* 0x000000651c1c7210 */ /* 0x002fc60007f7e0ff */
        /* <DEDUP_REMOVED lines=12> */
.L_x_1288:
[----:B------:R-:W-:-:S06]  /*967c0*/  IMAD.IADD R7, R1, 0x1, R6 ;  /* 0x0000000101077824 */ /* 0x000fcc00078e0206 */
[----:B------:R-:W2:Y:S02]  /*967d0*/  LDL.U8 R7, [R7+0xd8] ;  /* 0x0000d80007077983 */ /* 0x000ea40000100000 */
[----:B--2---:R-:W-:Y:S01]  /*967e0*/  ISETP.NE.AND P2, PT, R7, RZ, PT ;  /* 0x000000ff0700720c */ /* 0x004fe20003f45270 */
[----:B------:R-:W-:Y:S02]  /*967f0*/  IMAD.MOV.U32 R7, RZ, RZ, R6 ;  /* 0x000000ffff077224 */ /* 0x000fe400078e0006 */
[----:B------:R-:W-:-:S10]  /*96800*/  VIADD R6, R6, 0x1 ;  /* 0x0000000106067836 */ /* 0x000fd40000000000 */
[----:B------:R-:W-:Y:S05]  /*96810*/  @P2 BRA `(.L_x_1288) ;  /* 0xfffffffc00e82947 */ /* 0x000fea000383ffff */
[----:B------:R-:W-:Y:S05]  /*96820*/  BSYNC.RECONVERGENT B2 ;  /* 0x0000000000027941 */ /* 0x000fea0003800200 */
.L_x_1287:
[----:B------:R-:W-:Y:S01]  /*96830*/  LOP3.LUT P2, RZ, R12, 0xff, RZ, 0xc0, !PT ;  /* 0x000000ff0cff7812 */ /* 0x000fe2000784c0ff */
[----:B------:R-:W-:Y:S01]  /*96840*/  BSSY.RECONVERGENT B2, `(.L_x_1289) ;  /* 0x000000e000027945 */ /* 0x000fe20003800200 */
[----:B------:R-:W-:-:S11]  /*96850*/  IMAD.MOV.U32 R8, RZ, RZ, R7 ;  /* 0x000000ffff087224 */ /* 0x000fd600078e0007 */
[----:B------:R-:W-:Y:S05]  /*96860*/  @!P2 BRA `(.L_x_1290) ;  /* 0x00000000002ca947 */ /* 0x000fea0003800000 */
[----:B------:R-:W-:Y:S01]  /*96870*/  BSSY.RECONVERGENT B3, `(.L_x_1290) ;  /* 0x000000a000037945 */ /* 0x000fe20003800200 */
[----:B------:R-:W-:-:S07]  /*96880*/  IMAD.MOV.U32 R6, RZ, RZ, RZ ;  /* 0x000000ffff067224 */ /* 0x000fce00078e00ff */
.L_x_1291:
        /* <DEDUP_REMOVED lines=9> */
.L_x_1290:
[----:B------:R-:W-:Y:S05]  /*96920*/  BSYNC.RECONVERGENT B2 ;  /* 0x0000000000027941 */ /* 0x000fea0003800200 */
.L_x_1289:
[----:B------:R-:W-:Y:S01]  /*96930*/  IMAD.IADD R8, R1, 0x1, R8 ;  /* 0x0000000101087824 */ /* 0x000fe200078e0208 */
[----:B------:R-:W-:Y:S01]  /*96940*/  BSSY.RECONVERGENT B2, `(.L_x_1292) ;  /* 0x0000009000027945 */ /* 0x000fe20003800200 */
[----:B------:R-:W-:-:S03]  /*96950*/  IMAD.MOV.U32 R6, RZ, RZ, RZ ;  /* 0x000000ffff067224 */ /* 0x000fc600078e00ff */
[----:B------:R0:W-:Y:S04]  /*96960*/  STL.U8 [R8+0xd8], RZ ;  /* 0x0000d8ff08007387 */ /* 0x0001e80000100000 */
.L_x_1293:
[----:B------:R-:W-:-:S06]  /*96970*/  IMAD.IADD R7, R1, 0x1, R6 ;  /* 0x0000000101077824 */ /* 0x000fcc00078e0206 */
[----:B------:R-:W2:Y:S02]  /*96980*/  LDL.U8 R7, [R7+0xd8] ;  /* 0x0000d80007077983 */ /* 0x000ea40000100000 */
[----:B--2---:R-:W-:Y:S01]  /*96990*/  ISETP.NE.AND P2, PT, R7, RZ, PT ;  /* 0x000000ff0700720c */ /* 0x004fe20003f45270 */
[----:B------:R-:W-:Y:S02]  /*969a0*/  IMAD.MOV.U32 R7, RZ, RZ, R6 ;  /* 0x000000ffff077224 */ /* 0x000fe400078e0006 */
[----:B------:R-:W-:-:S10]  /*969b0*/  VIADD R6, R6, 0x1 ;  /* 0x0000000106067836 */ /* 0x000fd40000000000 */
[----:B------:R-:W-:Y:S05]  /*969c0*/  @P2 BRA `(.L_x_1293) ;  /* 0xfffffffc00e82947 */ /* 0x000fea000383ffff */
[----:B------:R-:W-:Y:S05]  /*969d0*/  BSYNC.RECONVERGENT B2 ;  /* 0x0000000000027941 */ /* 0x000fea0003800200 */
.L_x_1292:
[----:B------:R-:W-:Y:S01]  /*969e0*/  LOP3.LUT P2, RZ, R99, 0xff, RZ, 0xc0, !PT ;  /* 0x000000ff63ff7812 */ /* 0x000fe2000784c0ff */
[----:B------:R-:W-:Y:S01]  /*969f0*/  BSSY.RECONVERGENT B2, `(.L_x_1294) ;  /* 0x000000e000027945 */ /* 0x000fe20003800200 */
[----:B0-----:R-:W-:-:S11]  /*96a00*/  IMAD.MOV.U32 R8, RZ, RZ, R7 ;  /* 0x000000ffff087224 */ /* 0x001fd600078e0007 */
[----:B------:R-:W-:Y:S05]  /*96a10*/  @!P2 BRA `(.L_x_1295) ;  /* 0x00000000002ca947 */ /* 0x000fea0003800000 */
[----:B------:R-:W-:Y:S01]  /*96a20*/  BSSY.RECONVERGENT B3, `(.L_x_1295) ;  /* 0x000000a000037945 */ /* 0x000fe20003800200 */
[----:B------:R-:W-:-:S07]  /*96a30*/  IMAD.MOV.U32 R6, RZ, RZ, RZ ;  /* 0x000000ffff067224 */ /* 0x000fce00078e00ff */
.L_x_1296:
        /* <DEDUP_REMOVED lines=9> */
.L_x_1295:
[----:B------:R-:W-:Y:S05]  /*96ad0*/  BSYNC.RECONVERGENT B2 ;  /* 0x0000000000027941 */ /* 0x000fea0003800200 */
.L_x_1294:
        /* <DEDUP_REMOVED lines=71> */
.L_x_1286:
[----:B------:R-:W-:Y:S05]  /*96f50*/  BSYNC.RECONVERGENT B0 ;  /* 0x0000000000007941 */ /* 0x000fea0003800200 */
.L_x_1285:
[----:B------:R-:W-:Y:S02]  /*96f60*/  IMAD.MOV.U32 R101, RZ, RZ, R28 ;  /* 0x000000ffff657224 */ /* 0x000fe400078e001c */
[----:B------:R-:W-:-:S07]  /*96f70*/  IMAD.MOV.U32 R100, RZ, RZ, R29 ;  /* 0x000000ffff647224 */ /* 0x000fce00078e001d */
.L_x_1284:
[----:B------:R-:W-:Y:S05]  /*96f80*/  BSYNC.RECONVERGENT B1 ;  /* 0x0000000000017941 */ /* 0x000fea0003800200 */
.L_x_1283:
        /* <DEDUP_REMOVED lines=132> */
.L_x_1828:
        /* <DEDUP_REMOVED lines=88> */
.L_x_1303:
[----:B------:R-:W-:-:S06]  /*97d50*/  IMAD.IADD R7, R1, 0x1, R6 ;  /* 0x0000000101077824 */ /* 0x000fcc00078e0206 */
[----:B------:R-:W2:Y:S02]  /*97d60*/  LDL.U8 R7, [R7+0xd8] ;  /* 0x0000d80007077983 */ /* 0x000ea40000100000 */
[----:B--2---:R-:W-:Y:S01]  /*97d70*/  ISETP.NE.AND P2, PT, R7, RZ, PT ;  /* 0x000000ff0700720c */ /* 0x004fe20003f45270 */
[----:B------:R-:W-:Y:S02]  /*97d80*/  IMAD.MOV.U32 R7, RZ, RZ, R6 ;  /* 0x000000ffff077224 */ /* 0x000fe400078e0006 */
[----:B------:R-:W-:-:S10]  /*97d90*/  VIADD R6, R6, 0x1 ;  /* 0x0000000106067836 */ /* 0x000fd40000000000 */
[----:B------:R-:W-:Y:S05]  /*97da0*/  @P2 BRA `(.L_x_1303) ;  /* 0xfffffffc00e82947 */ /* 0x000fea000383ffff */
[----:B------:R-:W-:Y:S05]  /*97db0*/  BSYNC.RECONVERGENT B2 ;  /* 0x0000000000027941 */ /* 0x000fea0003800200 */
.L_x_1302:
[----:B------:R-:W-:Y:S01]  /*97dc0*/  LOP3.LUT P2, RZ, R12, 0xff, RZ, 0xc0, !PT ;  /* 0x000000ff0cff7812 */ /* 0x000fe2000784c0ff */
[----:B------:R-:W-:Y:S01]  /*97dd0*/  BSSY.RECONVERGENT B2, `(.L_x_1304) ;  /* 0x000000e000027945 */ /* 0x000fe20003800200 */
[----:B------:R-:W-:-:S11]  /*97de0*/  IMAD.MOV.U32 R8, RZ, RZ, R7 ;  /* 0x000000ffff087224 */ /* 0x000fd600078e0007 */
[----:B------:R-:W-:Y:S05]  /*97df0*/  @!P2 BRA `(.L_x_1305) ;  /* 0x00000000002ca947 */ /* 0x000fea0003800000 */
[----:B------:R-:W-:Y:S01]  /*97e00*/  BSSY.RECONVERGENT B3, `(.L_x_1305) ;  /* 0x000000a000037945 */ /* 0x000fe20003800200 */
[----:B------:R-:W-:-:S07]  /*97e10*/  IMAD.MOV.U32 R6, RZ, RZ, RZ ;  /* 0x000000ffff067224 */ /* 0x000fce00078e00ff */
.L_x_1306:
        /* <DEDUP_REMOVED lines=9> */
.L_x_1305:
[----:B------:R-:W-:Y:S05]  /*97eb0*/  BSYNC.RECONVERGENT B2 ;  /* 0x0000000000027941 */ /* 0x000fea0003800200 */
.L_x_1304:
[----:B------:R-:W-:Y:S01]  /*97ec0*/  IMAD.IADD R8, R1, 0x1, R8 ;  /* 0x0000000101087824 */ /* 0x000fe200078e0208 */
[----:B------:R-:W-:Y:S01]  /*97ed0*/  BSSY.RECONVERGENT B2, `(.L_x_1307) ;  /* 0x0000009000027945 */ /* 0x000fe20003800200 */
[----:B------:R-:W-:-:S03]  /*97ee0*/  IMAD.MOV.U32 R6, RZ, RZ, RZ ;  /* 0x000000ffff067224 */ /* 0x000fc600078e00ff */
[----:B------:R0:W-:Y:S04]  /*97ef0*/  STL.U8 [R8+0xd8], RZ ;  /* 0x0000d8ff08007387 */ /* 0x0001e80000100000 */
.L_x_1308:
[----:B------:R-:W-:-:S06]  /*97f00*/  IMAD.IADD R7, R1, 0x1, R6 ;  /* 0x0000000101077824 */ /* 0x000fcc00078e0206 */
[----:B------:R-:W2:Y:S02]  /*97f10*/  LDL.U8 R7, [R7+0xd8] ;  /* 0x0000d80007077983 */ /* 0x000ea40000100000 */
[----:B--2---:R-:W-:Y:S01]  /*97f20*/  ISETP.NE.AND P2, PT, R7, RZ, PT ;  /* 0x000000ff0700720c */ /* 0x004fe20003f45270 */
[----:B------:R-:W-:Y:S02]  /*97f30*/  IMAD.MOV.U32 R7, RZ, RZ, R6 ;  /* 0x000000ffff077224 */ /* 0x000fe400078e0006 */
[----:B------:R-:W-:-:S10]  /*97f40*/  VIADD R6, R6, 0x1 ;  /* 0x0000000106067836 */ /* 0x000fd40000000000 */
[----:B------:R-:W-:Y:S05]  /*97f50*/  @P2 BRA `(.L_x_1308) ;  /* 0xfffffffc00e82947 */ /* 0x000fea000383ffff */
[----:B------:R-:W-:Y:S05]  /*97f60*/  BSYNC.RECONVERGENT B2 ;  /* 0x0000000000027941 */ /* 0x000fea0003800200 */
.L_x_1307:
[----:B------:R-:W-:Y:S01]  /*97f70*/  LOP3.LUT P2, RZ, R99, 0xff, RZ, 0xc0, !PT ;  /* 0x000000ff63ff7812 */ /* 0x000fe2000784c0ff */
[----:B------:R-:W-:Y:S01]  /*97f80*/  BSSY.RECONVERGENT B2, `(.L_x_1309) ;  /* 0x000000e000027945 */ /* 0x000fe20003800200 */
[----:B0-----:R-:W-:-:S11]  /*97f90*/  IMAD.MOV.U32 R8, RZ, RZ, R7 ;  /* 0x000000ffff087224 */ /* 0x001fd600078e0007 */
[----:B------:R-:W-:Y:S05]  /*97fa0*/  @!P2 BRA `(.L_x_1310) ;  /* 0x00000000002ca947 */ /* 0x000fea0003800000 */
[----:B------:R-:W-:Y:S01]  /*97fb0*/  BSSY.RECONVERGENT B3, `(.L_x_1310) ;  /* 0x000000a000037945 */ /* 0x000fe20003800200 */
[----:B------:R-:W-:-:S07]  /*97fc0*/  IMAD.MOV.U32 R6, RZ, RZ, RZ ;  /* 0x000000ffff067224 */ /* 0x000fce00078e00ff */
.L_x_1311:
        /* <DEDUP_REMOVED lines=9> */
.L_x_1310:
[----:B------:R-:W-:Y:S05]  /*98060*/  BSYNC.RECONVERGENT B2 ;  /* 0x0000000000027941 */ /* 0x000fea0003800200 */
.L_x_1309:
        /* <DEDUP_REMOVED lines=71> */
.L_x_1301:
[----:B------:R-:W-:Y:S05]  /*984e0*/  BSYNC.RECONVERGENT B0 ;  /* 0x0000000000007941 */ /* 0x000fea0003800200 */
.L_x_1300:
[----:B------:R-:W-:Y:S02]  /*984f0*/  IMAD.MOV.U32 R101, RZ, RZ, R28 ;  /* 0x000000ffff657224 */ /* 0x000fe400078e001c */
[----:B------:R-:W-:-:S07]  /*98500*/  IMAD.MOV.U32 R100, RZ, RZ, R29 ;  /* 0x000000ffff647224 */ /* 0x000fce00078e001d */
.L_x_1299:
[----:B------:R-:W-:Y:S05]  /*98510*/  BSYNC.RECONVERGENT B1 ;  /* 0x0000000000017941 */ /* 0x000fea0003800200 */
.L_x_1298:
        /* <DEDUP_REMOVED lines=132> */
.L_x_1848:
        /* <DEDUP_REMOVED lines=88> */
.L_x_1318:
[----:B------:R-:W-:-:S06]  /*992e0*/  IMAD.IADD R7, R1, 0x1, R6 ;  /* 0x0000000101077824 */ /* 0x000fcc00078e0206 */
[----:B------:R-:W2:Y:S02]  /*992f0*/  LDL.U8 R7, [R7+0xd8] ;  /* 0x0000d80007077983 */ /* 0x000ea40000100000 */
[----:B--2---:R-:W-:Y:S01]  /*99300*/  ISETP.NE.AND P2, PT, R7, RZ, PT ;  /* 0x000000ff0700720c */ /* 0x004fe20003f45270 */
[----:B------:R-:W-:Y:S02]  /*99310*/  IMAD.MOV.U32 R7, RZ, RZ, R6 ;  /* 0x000000ffff077224 */ /* 0x000fe400078e0006 */
[----:B------:R-:W-:-:S10]  /*99320*/  VIADD R6, R6, 0x1 ;  /* 0x0000000106067836 */ /* 0x000fd40000000000 */
[----:B------:R-:W-:Y:S05]  /*99330*/  @P2 BRA `(.L_x_1318) ;  /* 0xfffffffc00e82947 */ /* 0x000fea000383ffff */
[----:B------:R-:W-:Y:S05]  /*99340*/  BSYNC.RECONVERGENT B2 ;  /* 0x0000000000027941 */ /* 0x000fea0003800200 */
.L_x_1317:
[----:B------:R-:W-:Y:S01]  /*99350*/  LOP3.LUT P2, RZ, R12, 0xff, RZ, 0xc0, !PT ;  /* 0x000000ff0cff7812 */ /* 0x000fe2000784c0ff */
[----:B------:R-:W-:Y:S01]  /*99360*/  BSSY.RECONVERGENT B2, `(.L_x_1319) ;  /* 0x000000e000027945 */ /* 0x000fe20003800200 */
[----:B------:R-:W-:-:S11]  /*99370*/  IMAD.MOV.U32 R8, RZ, RZ, R7 ;  /* 0x000000ffff087224 */ /* 0x000fd600078e0007 */
[----:B------:R-:W-:Y:S05]  /*99380*/  @!P2 BRA `(.L_x_1320) ;  /* 0x00000000002ca947 */ /* 0x000fea0003800000 */
[----:B------:R-:W-:Y:S01]  /*99390*/  BSSY.RECONVERGENT B3, `(.L_x_1320) ;  /* 0x000000a000037945 */ /* 0x000fe20003800200 */
[----:B------:R-:W-:-:S07]  /*993a0*/  IMAD.MOV.U32 R6, RZ, RZ, RZ ;  /* 0x000000ffff067224 */ /* 0x000fce00078e00ff */
.L_x_1321:
        /* <DEDUP_REMOVED lines=9> */
.L_x_1320:
[----:B------:R-:W-:Y:S05]  /*99440*/  BSYNC.RECONVERGENT B2 ;  /* 0x0000000000027941 */ /* 0x000fea0003800200 */
.L_x_1319:
[----:B------:R-:W-:Y:S01]  /*99450*/  IMAD.IADD R8, R1, 0x1, R8 ;  /* 0x0000000101087824 */ /* 0x000fe200078e0208 */
[----:B------:R-:W-:Y:S01]  /*99460*/  BSSY.RECONVERGENT B2, `(.L_x_1322) ;  /* 0x0000009000027945 */ /* 0x000fe20003800200 */
[----:B------:R-:W-:-:S03]  /*99470*/  IMAD.MOV.U32 R6, RZ, RZ, RZ ;  /* 0x000000ffff067224 */ /* 0x000fc600078e00ff */
[----:B------:R0:W-:Y:S04]  /*99480*/  STL.U8 [R8+0xd8], RZ ;  /* 0x0000d8ff08007387 */ /* 0x0001e80000100000 */
.L_x_1323:
[----:B------:R-:W-:-:S06]  /*99490*/  IMAD.IADD R7, R1, 0x1, R6 ;  /* 0x0000000101077824 */ /* 0x000fcc00078e0206 */
[----:B------:R-:W2:Y:S02]  /*994a0*/  LDL.U8 R7, [R7+0xd8] ;  /* 0x0000d80007077983 */ /* 0x000ea40000100000 */
[----:B--2---:R-:W-:Y:S01]  /*994b0*/  ISETP.NE.AND P2, PT, R7, RZ, PT ;  /* 0x000000ff0700720c */ /* 0x004fe20003f45270 */
[----:B------:R-:W-:Y:S02]  /*994c0*/  IMAD.MOV.U32 R7, RZ, RZ, R6 ;  /* 0x000000ffff077224 */ /* 0x000fe400078e0006 */
[----:B------:R-:W-:-:S10]  /*994d0*/  VIADD R6, R6, 0x1 ;  /* 0x0000000106067836 */ /* 0x000fd40000000000 */
[----:B------:R-:W-:Y:S05]  /*994e0*/  @P2 BRA `(.L_x_1323) ;  /* 0xfffffffc00e82947 */ /* 0x000fea000383ffff */
[----:B------:R-:W-:Y:S05]  /*994f0*/  BSYNC.RECONVERGENT B2 ;  /* 0x0000000000027941 */ /* 0x000fea0003800200 */
.L_x_1322:
[----:B------:R-:W-:Y:S01]  /*99500*/  LOP3.LUT P2, RZ, R99, 0xff, RZ, 0xc0, !PT ;  /* 0x000000ff63ff7812 */ /* 0x000fe2000784c0ff */
[----:B------:R-:W-:Y:S01]  /*99510*/  BSSY.RECONVERGENT B2, `(.L_x_1324) ;  /* 0x000000e000027945 */ /* 0x000fe20003800200 */
[----:B0-----:R-:W-:-:S11]  /*99520*/  IMAD.MOV.U32 R8, RZ, RZ, R7 ;  /* 0x000000ffff087224 */ /* 0x001fd600078e0007 */
[----:B------:R-:W-:Y:S05]  /*99530*/  @!P2 BRA `(.L_x_1325) ;  /* 0x00000000002ca947 */ /* 0x000fea0003800000 */
[----:B------:R-:W-:Y:S01]  /*99540*/  BSSY.RECONVERGENT B3, `(.L_x_1325) ;  /* 0x000000a000037945 */ /* 0x000fe20003800200 */
[----:B------:R-:W-:-:S07]  /*99550*/  IMAD.MOV.U32 R6, RZ, RZ, RZ ;  /* 0x000000ffff067224 */ /* 0x000fce00078e00ff */
.L_x_1326:
        /* <DEDUP_REMOVED lines=9> */
.L_x_1325:
[----:B------:R-:W-:Y:S05]  /*995f0*/  BSYNC.RECONVERGENT B2 ;  /* 0x0000000000027941 */ /* 0x000fea0003800200 */
.L_x_1324:
        /* <DEDUP_REMOVED lines=71> */
.L_x_1316:
[----:B------:R-:W-:Y:S05]  /*99a70*/  BSYNC.RECONVERGENT B0 ;  /* 0x0000000000007941 */ /* 0x000fea0003800200 */
.L_x_1315:
[----:B------:R-:W-:Y:S02]  /*99a80*/  IMAD.MOV.U32 R101, RZ, RZ, R28 ;  /* 0x000000ffff657224 */ /* 0x000fe400078e001c */
[----:B------:R-:W-:-:S07]  /*99a90*/  IMAD.MOV.U32 R100, RZ, RZ, R29 ;  /* 0x000000ffff647224 */ /* 0x000fce00078e001d */
.L_x_1314:
[----:B------:R-:W-:Y:S05]  /*99aa0*/  BSYNC.RECONVERGENT B1 ;  /* 0x0000000000017941 */ /* 0x000fea0003800200 */
.L_x_1313:
        /* <DEDUP_REMOVED lines=132> */
.L_x_1868:
[----:B------:R-:W1:Y:S01]  /*9a2f0*/  S2R R88, SR_LANEID ;  /* 0x0000000000587919 */ /* 0x000e620000000000 */
[----:B------:R-:W-:Y:S01]  /*9a300*/  BSSY.RECONVERGENT B1, `(.L_x_1328) ;  /* 0x00000d3000017945 */ /* 0x000fe20003800200 */
[----:B-1----:R-:W-:-:S05]  /*9a310*/  VIADD R88, R88, 0x10 ;  /* 0x0000001058587836 */ /* 0x002fca0000000000 */
[----:B------:R-:W-:-:S13]  /*9a320*/  ISETP.GT.AND P2, PT, R88, R98, PT ;  /* 0x000000625800720c */ /* 0x000fda0003f44270 */
[----:B------:R-:W-:Y:S05]  /*9a330*/  @P2 BRA `(.L_x_1329) ;  /* 0x0000000c003c2947 */ /* 0x000fea0003800000 */
[----:B------:R1:W-:Y:S01]  /*9a340*/  STL.128 [R1+0x50], R12 ;  /* 0x0000500c01007387 */ /* 0x0003e20000100c00 */
[----:B0-----:R-:W-:Y:S01]  /*9a350*/  LOP3.LUT R98, R120, 0xffff, RZ, 0xc0, !PT ;  /* 0x0000ffff78627812 */ /* 0x001fe200078ec0ff */
[----:B------:R-:W-:Y:S01]  /*9a360*/  BSSY.RECONVERGENT B0, `(.L_x_1330) ;  /* 0x00000ca000007945 */ /* 0x000fe20003800200 */
[----:B------:R-:W-:Y:S01]  /*9a370*/  PRMT R89, R236, 0x3340, R248 ;  /* 0x00003340ec597816 */ /* 0x000fe200000000f8 */
[----:B------:R0:W-:Y:S01]  /*9a380*/  STL.128 [R1+0x60], R16 ;  /* 0x0000601001007387 */ /* 0x0001e20000100c00 */
        /* <DEDUP_REMOVED lines=78> */
.L_x_1333:
[----:B------:R-:W-:-:S06]  /*9a870*/  IMAD.IADD R7, R1, 0x1, R6 ;  /* 0x0000000101077824 */ /* 0x000fcc00078e0206 */
[----:B------:R-:W2:Y:S02]  /*9a880*/  LDL.U8 R7, [R7+0xd8] ;  /* 0x0000d80007077983 */ /* 0x000ea40000100000 */
[----:B--2---:R-:W-:Y:S01]  /*9a890*/  ISETP.NE.AND P2, PT, R7, RZ, PT ;  /* 0x000000ff0700720c */ /* 0x004fe20003f45270 */
[----:B------:R-:W-:Y:S02]  /*9a8a0*/  IMAD.MOV.U32 R7, RZ, RZ, R6 ;  /* 0x000000ffff077224 */ /* 0x000fe400078e0006 */
[----:B------:R-:W-:-:S10]  /*9a8b0*/  VIADD R6, R6, 0x1 ;  /* 0x0000000106067836 */ /* 0x000fd40000000000 */
[----:B------:R-:W-:Y:S05]  /*9a8c0*/  @P2 BRA `(.L_x_1333) ;  /* 0xfffffffc00e82947 */ /* 0x000fea000383ffff */
[----:B------:R-:W-:Y:S05]  /*9a8d0*/  BSYNC.RECONVERGENT B2 ;  /* 0x0000000000027941 */ /* 0x000fea0003800200 */
.L_x_1332:
[----:B------:R-:W-:Y:S01]  /*9a8e0*/  LOP3.LUT P2, RZ, R12, 0xff, RZ, 0xc0, !PT ;  /* 0x000000ff0cff7812 */ /* 0x000fe2000784c0ff */
[----:B------:R-:W-:Y:S01]  /*9a8f0*/  BSSY.RECONVERGENT B2, `(.L_x_1334) ;  /* 0x000000e000027945 */ /* 0x000fe20003800200 */
[----:B------:R-:W-:-:S11]  /*9a900*/  IMAD.MOV.U32 R8, RZ, RZ, R7 ;  /* 0x000000ffff087224 */ /* 0x000fd600078e0007 */
[----:B------:R-:W-:Y:S05]  /*9a910*/  @!P2 BRA `(.L_x_1335) ;  /* 0x00000000002ca947 */ /* 0x000fea0003800000 */
[----:B------:R-:W-:Y:S01]  /*9a920*/  BSSY.RECONVERGENT B3, `(.L_x_1335) ;  /* 0x000000a000037945 */ /* 0x000fe20003800200 */
[----:B------:R-:W-:-:S07]  /*9a930*/  IMAD.MOV.U32 R6, RZ, RZ, RZ ;  /* 0x000000ffff067224 */ /* 0x000fce00078e00ff */
.L_x_1336:
        /* <DEDUP_REMOVED lines=9> */
.L_x_1335:
[----:B------:R-:W-:Y:S05]  /*9a9d0*/  BSYNC.RECONVERGENT B2 ;  /* 0x0000000000027941 */ /* 0x000fea0003800200 */
.L_x_1334:
[----:B------:R-:W-:Y:S01]  /*9a9e0*/  IMAD.IADD R8, R1, 0x1, R8 ;  /* 0x0000000101087824 */ /* 0x000fe200078e0208 */
[----:B------:R-:W-:Y:S01]  /*9a9f0*/  BSSY.RECONVERGENT B2, `(.L_x_1337) ;  /* 0x0000009000027945 */ /* 0x000fe20003800200 */
[----:B------:R-:W-:-:S03]  /*9aa00*/  IMAD.MOV.U32 R6, RZ, RZ, RZ ;  /* 0x000000ffff067224 */ /* 0x000fc600078e00ff */
[----:B------:R0:W-:Y:S04]  /*9aa10*/  STL.U8 [R8+0xd8], RZ ;  /* 0x0000d8ff08007387 */ /* 0x0001e80000100000 */
.L_x_1338:
[----:B------:R-:W-:-:S06]  /*9aa20*/  IMAD.IADD R7, R1, 0x1, R6 ;  /* 0x0000000101077824 */ /* 0x000fcc00078e0206 */
[----:B------:R-:W2:Y:S02]  /*9aa30*/  LDL.U8 R7, [R7+0xd8] ;  /* 0x0000d80007077983 */ /* 0x000ea40000100000 */
[----:B--2---:R-:W-:Y:S01]  /*9aa40*/  ISETP.NE.AND P2, PT, R7, RZ, PT ;  /* 0x000000ff0700720c */ /* 0x004fe20003f45270 */
[----:B------:R-:W-:Y:S02]  /*9aa50*/  IMAD.MOV.U32 R7, RZ, RZ, R6 ;  /* 0x000000ffff077224 */ /* 0x000fe400078e0006 */
[----:B------:R-:W-:-:S10]  /*9aa60*/  VIADD R6, R6, 0x1 ;  /* 0x0000000106067836 */ /* 0x000fd40000000000 */
[----:B------:R-:W-:Y:S05]  /*9aa70*/  @P2 BRA `(.L_x_1338) ;  /* 0xfffffffc00e82947 */ /* 0x000fea000383ffff */
[----:B------:R-:W-:Y:S05]  /*9aa80*/  BSYNC.RECONVERGENT B2 ;  /* 0x0000000000027941 */ /* 0x000fea0003800200 */
.L_x_1337:
[----:B------:R-:W-:Y:S01]  /*9aa90*/  LOP3.LUT P2, RZ, R99, 0xff, RZ, 0xc0, !PT ;  /* 0x000000ff63ff7812 */ /* 0x000fe2000784c0ff */
[----:B------:R-:W-:Y:S01]  /*9aaa0*/  BSSY.RECONVERGENT B2, `(.L_x_1339) ;  /* 0x000000e000027945 */ /* 0x000fe20003800200 */
[----:B0-----:R-:W-:-:S11]  /*9aab0*/  IMAD.MOV.U32 R8, RZ, RZ, R7 ;  /* 0x000000ffff087224 */ /* 0x001fd600078e0007 */
[----:B------:R-:W-:Y:S05]  /*9aac0*/  @!P2 BRA `(.L_x_1340) ;  /* 0x00000000002ca947 */ /* 0x000fea0003800000 */
[----:B------:R-:W-:Y:S01]  /*9aad0*/  BSSY.RECONVERGENT B3, `(.L_x_1340) ;  /* 0x000000a000037945 */ /* 0x000fe20003800200 */
[----:B------:R-:W-:-:S07]  /*9aae0*/  IMAD.MOV.U32 R6, RZ, RZ, RZ ;  /* 0x000000ffff067224 */ /* 0x000fce00078e00ff */
.L_x_1341:
        /* <DEDUP_REMOVED lines=9> */
.L_x_1340:
[----:B------:R-:W-:Y:S05]  /*9ab80*/  BSYNC.RECONVERGENT B2 ;  /* 0x0000000000027941 */ /* 0x000fea0003800200 */
.L_x_1339:
        /* <DEDUP_REMOVED lines=71> */
.L_x_1331:
[----:B------:R-:W-:Y:S05]  /*9b000*/  BSYNC.RECONVERGENT B0 ;  /* 0x0000000000007941 */ /* 0x000fea0003800200 */
.L_x_1330:
[----:B------:R-:W-:Y:S02]  /*9b010*/  IMAD.MOV.U32 R101, RZ, RZ, R28 ;  /* 0x000000ffff657224 */ /* 0x000fe400078e001c */
[----:B------:R-:W-:-:S07]  /*9b020*/  IMAD.MOV.U32 R100, RZ, RZ, R29 ;  /* 0x000000ffff647224 */ /* 0x000fce00078e001d */
.L_x_1329:
[----:B------:R-:W-:Y:S05]  /*9b030*/  BSYNC.RECONVERGENT B1 ;  /* 0x0000000000017941 */ /* 0x000fea0003800200 */
.L_x_1328:
[----:B------:R-:W-:Y:S01]  /*9b040*/  LOP3.LUT R90, R90, 0xffff, RZ, 0xc0, !PT ;  /* 0x0000ffff5a5a7812 */ /* 0x000fe200078ec0ff */
[----:B-----5:R-:W-:Y:S01]  /*9b050*/  STL [R1+0x154], R9 ;  /* 0x0001540901007387 */ /* 0x020fe20000100800 */
[----:B------:R-:W-:Y:S01]  /*9b060*/  LOP3.LUT R87, R87, 0xffff, RZ, 0xc0, !PT ;  /* 0x0000ffff57577812 */ /* 0x000fe200078ec0ff */
[----:B------:R-:W-:Y:S01]  /*9b070*/  BSSY.RECONVERGENT B0, `(.L_x_1342) ;  /* 0x00000e0000007945 */ /* 0x000fe20003800200 */
[----:B0-----:R-:W-:Y:S01]  /*9b080*/  LOP3.LUT R17, R114, 0xffff, RZ, 0xc0, !PT ;  /* 0x0000ffff72117812 */ /* 0x001fe200078ec0ff */
        /* <DEDUP_REMOVED lines=65> */
[----:B------:R-:W-:Y:S02]  /*9b4a0*/  PRMT R18, R23, 0x5410, R22 ;  /* 0x0000541017127816 */ /* 0x000fe40000000016 */
        /* <DEDUP_REMOVED lines=14> */
[----:B------:R-:W-:Y:S02]  /*9b590*/  ISETP.NE.U32.AND P2, PT, R10, RZ, PT ;  /* 0x000000ff0a00720c */ /* 0x000fe40003f45070 */
[----:B------:R-:W-:-:S02]  /*9b5a0*/  PRMT R30, R125, 0x3340, R30 ;  /* 0x000033407d1e7816 */ /* 0x000fc4000000001e */
[----:B------:R-:W-:Y:S02]  /*9b5b0*/  PRMT R31, R123, 0x3340, R31 ;  /* 0x000033407b1f7816 */ /* 0x000fe4000000001f */
[----:B------:R-:W-:Y:S02]  /*9b5c0*/  PRMT R87, R137, 0x3340, R87 ;  /* 0x0000334089577816 */ /* 0x000fe40000000057 */
[----:B------:R-:W-:Y:S02]  /*9b5d0*/  PRMT R88, R135, 0x3340, R88 ;  /* 0x0000334087587816 */ /* 0x000fe40000000058 */
[----:B------:R-:W-:Y:S02]  /*9b5e0*/  PRMT R8, R133, 0x3340, R134 ;  /* 0x0000334085087816 */ /* 0x000fe40000000086 */
[----:B------:R-:W-:Y:S02]  /*9b5f0*/  PRMT R89, R131, 0x3340, R89 ;  /* 0x0000334083597816 */ /* 0x000fe40000000059 */
[----:B------:R-:W-:-:S02]  /*9b600*/  ISETP.NE.AND.EX P2, PT, R11, RZ, PT, P2 ;  /* 0x000000ff0b00720c */ /* 0x000fc40003f45320 */
[----:B------:R-:W-:Y:S02]  /*9b610*/  PRMT R20, R31, 0x5410, R30 ;  /* 0x000054101f147816 */ /* 0x000fe4000000001e */
        /* <DEDUP_REMOVED lines=13> */
.L_x_1345:
[----:B------:R-:W-:-:S06]  /*9b6f0*/  IMAD.IADD R5, R1, 0x1, R4 ;  /* 0x0000000101057824 */ /* 0x000fcc00078e0204 */
[----:B------:R-:W2:Y:S02]  /*9b700*/  LDL.U8 R5, [R5] ;  /* 0x0000000005057983 */ /* 0x000ea40000100000 */
[----:B--2---:R-:W-:Y:S01]  /*9b710*/  ISETP.NE.AND P2, PT, R5, RZ, PT ;  /* 0x000000ff0500720c */ /* 0x004fe20003f45270 */
[----:B------:R-:W-:Y:S02]  /*9b720*/  IMAD.MOV.U32 R5, RZ, RZ, R4 ;  /* 0x000000ffff057224 */ /* 0x000fe400078e0004 */
[----:B------:R-:W-:-:S10]  /*9b730*/  VIADD R4, R4, 0x1 ;  /* 0x0000000104047836 */ /* 0x000fd40000000000 */
[----:B------:R-:W-:Y:S05]  /*9b740*/  @P2 BRA `(.L_x_1345) ;  /* 0xfffffffc00e82947 */ /* 0x000fea000383ffff */
[----:B------:R-:W-:Y:S05]  /*9b750*/  BSYNC.RECONVERGENT B1 ;  /* 0x0000000000017941 */ /* 0x000fea0003800200 */
.L_x_1344:
[----:B------:R-:W-:Y:S01]  /*9b760*/  LOP3.LUT P2, RZ, R99, 0xff, RZ, 0xc0, !PT ;  /* 0x000000ff63ff7812 */ /* 0x000fe2000784c0ff */
[----:B------:R-:W-:Y:S01]  /*9b770*/  BSSY.RECONVERGENT B1, `(.L_x_1346) ;  /* 0x000000e000017945 */ /* 0x000fe20003800200 */
[----:B0-----:R-:W-:-:S11]  /*9b780*/  IMAD.MOV.U32 R6, RZ, RZ, R5 ;  /* 0x000000ffff067224 */ /* 0x001fd600078e0005 */
[----:B------:R-:W-:Y:S05]  /*9b790*/  @!P2 BRA `(.L_x_1347) ;  /* 0x00000000002ca947 */ /* 0x000fea0003800000 */
[----:B------:R-:W-:Y:S01]  /*9b7a0*/  BSSY.RECONVERGENT B2, `(.L_x_1347) ;  /* 0x000000a000027945 */ /* 0x000fe20003800200 */
[----:B------:R-:W-:-:S07]  /*9b7b0*/  IMAD.MOV.U32 R4, RZ, RZ, RZ ;  /* 0x000000ffff047224 */ /* 0x000fce00078e00ff */
.L_x_1348:
[----:B------:R-:W-:-:S05]  /*9b7c0*/  IADD3 R6, PT, PT, R1, R4, R5 ;  /* 0x0000000401067210 */ /* 0x000fca0007ffe005 */
[----:B------:R0:W-:Y:S02]  /*9b7d0*/  STL.U8 [R6], R99 ;  /* 0x0000006306007387 */ /* 0x0001e40000100000 */
[----:B0-----:R-:W-:-:S06]  /*9b7e0*/  IMAD.IADD R99, R1, 0x1, R4 ;  /* 0x0000000101637824 */ /* 0x001fcc00078e0204 */
[----:B------:R-:W2:Y:S01]  /*9b7f0*/  LDL.U8 R99, [R99+0x121] ;  /* 0x0001210063637983 */ /* 0x000ea20000100000 */
[----:B------:R-:W-:-:S04]  /*9b800*/  VIADD R4, R4, 0x1 ;  /* 0x0000000104047836 */ /* 0x000fc80000000000 */
[----:B------:R-:W-:Y:S01]  /*9b810*/  IMAD.IADD R6, R4, 0x1, R5 ;  /* 0x0000000104067824 */ /* 0x000fe200078e0205 */
[----:B--2---:R-:W-:-:S13]  /*9b820*/  ISETP.NE.AND P2, PT, R99, RZ, PT ;  /* 0x000000ff6300720c */ /* 0x004fda0003f45270 */
[----:B------:R-:W-:Y:S05]  /*9b830*/  @P2 BRA `(.L_x_1348) ;  /* 0xfffffffc00e02947 */ /* 0x000fea000383ffff */
[----:B------:R-:W-:Y:S05]  /*9b840*/  BSYNC.RECONVERGENT B2 ;  /* 0x0000000000027941 */ /* 0x000fea0003800200 */
.L_x_1347:
[----:B------:R-:W-:Y:S05]  /*9b850*/  BSYNC.RECONVERGENT B1 ;  /* 0x0000000000017941 */ /* 0x000fea0003800200 */
.L_x_1346:
[----:B------:R-:W-:Y:S01]  /*9b860*/  IMAD.IADD R6, R1, 0x1, R6 ;  /* 0x0000000101067824 */ /* 0x000fe200078e0206 */
[----:B------:R-:W-:Y:S01]  /*9b870*/  BSSY.RECONVERGENT B1, `(.L_x_1349) ;  /* 0x0000009000017945 */ /* 0x000fe20003800200 */
[----:B------:R-:W-:-:S03]  /*9b880*/  IMAD.MOV.U32 R4, RZ, RZ, RZ ;  /* 0x000000ffff047224 */ /* 0x000fc600078e00ff */
[----:B------:R0:W-:Y:S04]  /*9b890*/  STL.U8 [R6], RZ ;  /* 0x000000ff06007387 */ /* 0x0001e80000100000 */
.L_x_1350:
[----:B------:R-:W-:-:S06]  /*9b8a0*/  IMAD.IADD R5, R1, 0x1, R4 ;  /* 0x0000000101057824 */ /* 0x000fcc00078e0204 */
[----:B------:R-:W2:Y:S02]  /*9b8b0*/  LDL.U8 R5, [R5] ;  /* 0x0000000005057983 */ /* 0x000ea40000100000 */
[----:B--2---:R-:W-:Y:S01]  /*9b8c0*/  ISETP.NE.AND P2, PT, R5, RZ, PT ;  /* 0x000000ff0500720c */ /* 0x004fe20003f45270 */
[----:B------:R-:W-:Y:S02]  /*9b8d0*/  IMAD.MOV.U32 R5, RZ, RZ, R4 ;  /* 0x000000ffff057224 */ /* 0x000fe400078e0004 */
[----:B------:R-:W-:-:S10]  /*9b8e0*/  VIADD R4, R4, 0x1 ;  /* 0x0000000104047836 */ /* 0x000fd40000000000 */
[----:B------:R-:W-:Y:S05]  /*9b8f0*/  @P2 BRA `(.L_x_1350) ;  /* 0xfffffffc00e82947 */ /* 0x000fea000383ffff */
[----:B------:R-:W-:Y:S05]  /*9b900*/  BSYNC.RECONVERGENT B1 ;  /* 0x0000000000017941 */ /* 0x000fea0003800200 */
.L_x_1349:
[----:B------:R-:W-:Y:S01]  /*9b910*/  LOP3.LUT P2, RZ, R86, 0xff, RZ, 0xc0, !PT ;  /* 0x000000ff56ff7812 */ /* 0x000fe2000784c0ff */
[----:B------:R-:W-:Y:S01]  /*9b920*/  BSSY.RECONVERGENT B1, `(.L_x_1351) ;  /* 0x000000e000017945 */ /* 0x000fe20003800200 */
[----:B0-----:R-:W-:-:S11]  /*9b930*/  IMAD.MOV.U32 R6, RZ, RZ, R5 ;  /* 0x000000ffff067224 */ /* 0x001fd600078e0005 */
[----:B------:R-:W-:Y:S05]  /*9b940*/  @!P2 BRA `(.L_x_1352) ;  /* 0x00000000002ca947 */ /* 0x000fea0003800000 */
[----:B------:R-:W-:Y:S01]  /*9b950*/  BSSY.RECONVERGENT B2, `(.L_x_1352) ;  /* 0x000000a000027945 */ /* 0x000fe20003800200 */
[----:B------:R-:W-:-:S07]  /*9b960*/  IMAD.MOV.U32 R4, RZ, RZ, RZ ;  /* 0x000000ffff047224 */ /* 0x000fce00078e00ff */
.L_x_1353:
        /* <DEDUP_REMOVED lines=9> */
.L_x_1352:
[----:B------:R-:W-:Y:S05]  /*9ba00*/  BSYNC.RECONVERGENT B1 ;  /* 0x0000000000017941 */ /* 0x000fea0003800200 */
.L_x_1351:
        /* <DEDUP_REMOVED lines=70> */
.L_x_1343:
[----:B------:R-:W-:Y:S05]  /*9be70*/  BSYNC.RECONVERGENT B0 ;  /* 0x0000000000007941 */ /* 0x000fea0003800200 */
.L_x_1342:
        /* <DEDUP_REMOVED lines=99> */
.L_x_1871:
[----:B------:R-:W-:Y:S05]  /*9c4b0*/  @P2 BRA `(.L_x_1355) ;  /* 0xffffff7000342947 */ /* 0x000fea000383ffff */
.L_x_1261:
[----:B------:R-:W1:Y:S01]  /*9c4c0*/  S2R R83, SR_TID.X ;  /* 0x0000000000537919 */ /* 0x000e620000002100 */
[----:B------:R-:W-:Y:S01]  /*9c4d0*/  BSSY.RECONVERGENT B0, `(.L_x_1356) ;  /* 0x00002ce000007945 */ /* 0x000fe20003800200 */
[----:B------:R-:W-:Y:S02]  /*9c4e0*/  IMAD.MOV.U32 R2, RZ, RZ, R10 ;  /* 0x000000ffff027224 */ /* 0x000fe400078e000a */
[----:B0-----:R-:W-:Y:S01]  /*9c4f0*/  IMAD.MOV.U32 R3, RZ, RZ, R11 ;  /* 0x000000ffff037224 */ /* 0x001fe200078e000b */
[----:B-1----:R-:W-:-:S13]  /*9c500*/  ISETP.NE.AND P2, PT, R83, RZ, PT ;  /* 0x000000ff5300720c */ /* 0x002fda0003f45270 */
        /* <DEDUP_REMOVED lines=12> */
.L_x_1360:
[----:B0-----:R-:W-:-:S06]  /*9c5d0*/  IMAD.IADD R6, R1, 0x1, R8 ;  /* 0x0000000101067824 */ /* 0x001fcc00078e0208 */
[----:B------:R-:W2:Y:S01]  /*9c5e0*/  LDL.U8 R6, [R6] ;  /* 0x0000000006067983 */ /* 0x000ea20000100000 */
[----:B------:R-:W-:Y:S02]  /*9c5f0*/  IMAD.MOV.U32 R7, RZ, RZ, R8 ;  /* 0x000000ffff077224 */ /* 0x000fe400078e0008 */
[----:B------:R-:W-:Y:S01]  /*9c600*/  VIADD R8, R8, 0x1 ;  /* 0x0000000108087836 */ /* 0x000fe20000000000 */
[----:B--2---:R-:W-:-:S13]  /*9c610*/  ISETP.NE.AND P2, PT, R6, RZ, PT ;  /* 0x000000ff0600720c */ /* 0x004fda0003f45270 */
[----:B------:R-:W-:Y:S05]  /*9c620*/  @P2 BRA `(.L_x_1360) ;  /* 0xfffffffc00e82947 */ /* 0x000fea000383ffff */
[----:B------:R-:W-:Y:S05]  /*9c630*/  BSYNC.RECONVERGENT B1 ;  /* 0x0000000000017941 */ /* 0x000fea0003800200 */
.L_x_1359:
[----:B------:R-:W-:Y:S01]  /*9c640*/  LOP3.LUT P2, RZ, R86, 0xff, RZ, 0xc0, !PT ;  /* 0x000000ff56ff7812 */ /* 0x000fe2000784c0ff */
[----:B------:R-:W-:Y:S01]  /*9c650*/  BSSY.RECONVERGENT B1, `(.L_x_1361) ;  /* 0x0000010000017945 */ /* 0x000fe20003800200 */
[----:B------:R-:W-:-:S11]  /*9c660*/  IMAD.MOV.U32 R6, RZ, RZ, R7 ;  /* 0x000000ffff067224 */ /* 0x000fd600078e0007 */
[----:B------:R-:W-:Y:S05]  /*9c670*/  @!P2 BRA `(.L_x_1362) ;  /* 0x000000000034a947 */ /* 0x000fea0003800000 */
[----:B------:R-:W-:Y:S01]  /*9c680*/  BSSY.RECONVERGENT B2, `(.L_x_1363) ;  /* 0x000000b000027945 */ /* 0x000fe20003800200 */
[----:B------:R-:W-:Y:S01]  /*9c690*/  IMAD.MOV.U32 R6, RZ, RZ, RZ ;  /* 0x000000ffff067224 */ /* 0x000fe200078e00ff */
[----:B------:R-:W-:-:S07]  /*9c6a0*/  PRMT R8, R86, 0x7610, R8 ;  /* 0x0000761056087816 */ /* 0x000fce0000000008 */
.L_x_1364:
        /* <DEDUP_REMOVED lines=9> */
.L_x_1363:
[----:B------:R-:W-:-:S07]  /*9c740*/  IMAD.MOV.U32 R6, RZ, RZ, R9 ;  /* 0x000000ffff067224 */ /* 0x000fce00078e0009 */
.L_x_1362:
[----:B------:R-:W-:Y:S05]  /*9c750*/  BSYNC.RECONVERGENT B1 ;  /* 0x0000000000017941 */ /* 0x000fea0003800200 */
.L_x_1361:
[----:B------:R-:W-:Y:S01]  /*9c760*/  IMAD.IADD R7, R1, 0x1, R6 ;  /* 0x0000000101077824 */ /* 0x000fe200078e0206 */
[----:B------:R-:W-:Y:S01]  /*9c770*/  BSSY.RECONVERGENT B1, `(.L_x_1365) ;  /* 0x0000009000017945 */ /* 0x000fe20003800200 */
[----:B------:R-:W-:-:S03]  /*9c780*/  IMAD.MOV.U32 R6, RZ, RZ, RZ ;  /* 0x000000ffff067224 */ /* 0x000fc600078e00ff */
[----:B------:R0:W-:Y:S04]  /*9c790*/  STL.U8 [R7], RZ ;  /* 0x000000ff07007387 */ /* 0x0001e80000100000 */
.L_x_1366:
[----:B------:R-:W-:-:S05]  /*9c7a0*/  IMAD.IADD R8, R1, 0x1, R6 ;  /* 0x0000000101087824 */ /* 0x000fca00078e0206 */
[----:B0-----:R-:W2:Y:S02]  /*9c7b0*/  LDL.U8 R7, [R8] ;  /* 0x0000000008077983 */ /* 0x001ea40000100000 */
[----:B--2---:R-:W-:Y:S01]  /*9c7c0*/  ISETP.NE.AND P2, PT, R7, RZ, PT ;  /* 0x000000ff0700720c */ /* 0x004fe20003f45270 */
[----:B------:R-:W-:Y:S02]  /*9c7d0*/  IMAD.MOV.U32 R7, RZ, RZ, R6 ;  /* 0x000000ffff077224 */ /* 0x000fe400078e0006 */
[----:B------:R-:W-:-:S10]  /*9c7e0*/  VIADD R6, R6, 0x1 ;  /* 0x0000000106067836 */ /* 0x000fd40000000000 */
[----:B------:R-:W-:Y:S05]  /*9c7f0*/  @P2 BRA `(.L_x_1366) ;  /* 0xfffffffc00e82947 */ /* 0x000fea000383ffff */
[----:B------:R-:W-:Y:S05]  /*9c800*/  BSYNC.RECONVERGENT B1 ;  /* 0x0000000000017941 */ /* 0x000fea0003800200 */
.L_x_1365:
[----:B------:R-:W-:Y:S01]  /*9c810*/  LOP3.LUT P2, RZ, R24, 0xff, RZ, 0xc0, !PT ;  /* 0x000000ff18ff7812 */ /* 0x000fe2000784c0ff */
[----:B------:R-:W-:Y:S01]  /*9c820*/  BSSY.RECONVERGENT B1, `(.L_x_1367) ;  /* 0x000000f000017945 */ /* 0x000fe20003800200 */
[----:B------:R-:W-:-:S11]  /*9c830*/  IMAD.MOV.U32 R6, RZ, RZ, R7 ;  /* 0x000000ffff067224 */ /* 0x000fd600078e0007 */
[----:B------:R-:W-:Y:S05]  /*9c840*/  @!P2 BRA `(.L_x_1368) ;  /* 0x000000000030a947 */ /* 0x000fea0003800000 */
[----:B------:R-:W-:Y:S01]  /*9c850*/  BSSY.RECONVERGENT B2, `(.L_x_1369) ;  /* 0x000000a000027945 */ /* 0x000fe20003800200 */
[----:B------:R-:W-:-:S07]  /*9c860*/  IMAD.MOV.U32 R6, RZ, RZ, RZ ;  /* 0x000000ffff067224 */ /* 0x000fce00078e00ff */
.L_x_1370:
        /* <DEDUP_REMOVED lines=9> */
.L_x_1369:
[----:B------:R-:W-:-:S07]  /*9c900*/  IMAD.MOV.U32 R6, RZ, RZ, R8 ;  /* 0x000000ffff067224 */ /* 0x000fce00078e0008 */
.L_x_1368:
[----:B------:R-:W-:Y:S05]  /*9c910*/  BSYNC.RECONVERGENT B1 ;  /* 0x0000000000017941 */ /* 0x000fea0003800200 */
.L_x_1367:
        /* <DEDUP_REMOVED lines=53> */
[C---:B----4-:R-:W-:Y:S02]  /*9cc70*/  PRMT R26, R12.reuse, 0x7770, RZ ;  /* 0x000077700c1a7816 */ /* 0x050fe400000000ff */
        /* <DEDUP_REMOVED lines=12> */
[C---:B0-----:R-:W-:Y:S01]  /*9cd40*/  PRMT R6, R18.reuse, 0x7771, RZ ;  /* 0x0000777112067816 */ /* 0x041fe200000000ff */
[----:B------:R1:W-:Y:S01]  /*9cd50*/  STL.S16 [R1+0x624], R30 ;  /* 0x0006241e01007387 */ /* 0x0003e20000100600 */
[----:B------:R-:W-:-:S02]  /*9cd60*/  PRMT R50, R18, 0x7773, RZ ;  /* 0x0000777312327816 */ /* 0x000fc400000000ff */
[----:B------:R-:W-:Y:S02]  /*9cd70*/  PRMT R20, R13, 0x7771, RZ ;  /* 0x000077710d147816 */ /* 0x000fe400000000ff */
[----:B------:R-:W-:Y:S01]  /*9cd80*/  PRMT R28, R26, 0x7610, R28 ;  /* 0x000076101a1c7816 */ /* 0x000fe2000000001c */
[----:B------:R1:W-:Y:S01]  /*9cd90*/  STL.S16 [R1+0x718], R50 ;  /* 0x0007183201007387 */ /* 0x0003e20000100600 */
[C---:B------:R-:W-:Y:S02]  /*9cda0*/  PRMT R54, R17.reuse, 0x7770, RZ ;  /* 0x0000777011367816 */ /* 0x040fe400000000ff */
[C---:B------:R-:W-:Y:S01]  /*9cdb0*/  PRMT R53, R17.reuse, 0x7771, RZ ;  /* 0x0000777111357816 */ /* 0x040fe200000000ff */
[----:B------:R1:W-:Y:S01]  /*9cdc0*/  STL.S16 [R1+0x5ec], R28 ;  /* 0x0005ec1c01007387 */ /* 0x0003e20000100600 */
[----:B------:R-:W-:Y:S02]  /*9cdd0*/  PRMT R52, R17, 0x7773, RZ ;  /* 0x0000777311347816 */ /* 0x000fe400000000ff */
[----:B------:R-:W-:-:S02]  /*9cde0*/  PRMT R18, R13, 0x7772, RZ ;  /* 0x000077720d127816 */ /* 0x000fc400000000ff */
[----:B------:R-:W-:Y:S02]  /*9cdf0*/  PRMT R26, R25, 0x7610, R26 ;  /* 0x00007610191a7816 */ /* 0x000fe4000000001a */
[C---:B------:R-:W-:Y:S02]  /*9ce00*/  PRMT R24, R16.reuse, 0x7770, RZ ;  /* 0x0000777010187816 */ /* 0x040fe400000000ff */
[C---:B------:R-:W-:Y:S01]  /*9ce10*/  PRMT R57, R16.reuse, 0x7771, RZ ;  /* 0x0000777110397816 */ /* 0x040fe200000000ff */
[----:B------:R1:W-:Y:S01]  /*9ce20*/  STL.S16 [R1+0x5ac], R26 ;  /* 0x0005ac1a01007387 */ /* 0x0003e20000100600 */
[----:B------:R-:W-:Y:S02]  /*9ce30*/  PRMT R56, R16, 0x7773, RZ ;  /* 0x0000777310387816 */ /* 0x000fe400000000ff */
[----:B------:R-:W-:Y:S02]  /*9ce40*/  PRMT R46, R19, 0x7773, RZ ;  /* 0x00007773132e7816 */ /* 0x000fe400000000ff */
[----:B------:R-:W-:-:S02]  /*9ce50*/  PRMT R17, R14, 0x7770, RZ ;  /* 0x000077700e117816 */ /* 0x000fc400000000ff */
[----:B------:R-:W-:Y:S01]  /*9ce60*/  PRMT R25, R22, 0x7610, R25 ;  /* 0x0000761016197816 */ /* 0x000fe20000000019 */
[----:B------:R1:W-:Y:S01]  /*9ce70*/  STL.S16 [R1+0x724], R46 ;  /* 0x0007242e01007387 */ /* 0x0003e20000100600 */
[----:B------:R-:W-:Y:S02]  /*9ce80*/  PRMT R19, R13, 0x7773, RZ ;  /* 0x000077730d137816 */ /* 0x000fe400000000ff */
[----:B------:R-:W-:Y:S01]  /*9ce90*/  PRMT R16, R14, 0x7771, RZ ;  /* 0x000077710e107816 */ /* 0x000fe200000000ff */
[----:B------:R1:W-:Y:S01]  /*9cea0*/  STL.S16 [R1+0x634], R25 ;  /* 0x0006341901007387 */ /* 0x0003e20000100600 */
[----:B------:R-:W-:Y:S02]  /*9ceb0*/  PRMT R22, R21, 0x7610, R22 ;  /* 0x0000761015167816 */ /* 0x000fe40000000016 */
[----:B------:R-:W-:Y:S01]  /*9cec0*/  PRMT R23, R12, 0x7773, RZ ;  /* 0x000077730c177816 */ /* 0x000fe200000000ff */
[----:B------:R1:W-:Y:S01]  /*9ced0*/  STL.S16 [R1+0x638], R19 ;  /* 0x0006381301007387 */ /* 0x0003e20000100600 */
[----:B------:R-:W-:-:S02]  /*9cee0*/  PRMT R13, R14, 0x7772, RZ ;  /* 0x000077720e0d7816 */ /* 0x000fc400000000ff */
[----:B------:R-:W-:Y:S01]  /*9cef0*/  PRMT R21, R20, 0x7610, R21 ;  /* 0x0000761014157816 */ /* 0x000fe20000000015 */
[----:B------:R1:W-:Y:S01]  /*9cf00*/  STL.S16 [R1+0x630], R23 ;  /* 0x0006301701007387 */ /* 0x0003e20000100600 */
[----:B------:R-:W-:Y:S02]  /*9cf10*/  PRMT R29, R11, 0x7773, RZ ;  /* 0x000077730b1d7816 */ /* 0x000fe400000000ff */
[C---:B------:R-:W-:Y:S01]  /*9cf20*/  PRMT R12, R15.reuse, 0x7770, RZ ;  /* 0x000077700f0c7816 */ /* 0x040fe200000000ff */
        /* <DEDUP_REMOVED lines=8> */
[----:B------:R-:W-:Y:S01]  /*9cfb0*/  PRMT R38, R9, 0x7773, RZ ;  /* 0x0000777309267816 */ /* 0x000fe200000000ff */
[----:B------:R1:W-:Y:S01]  /*9cfc0*/  STL.S16 [R1+0x5a8], R21 ;  /* 0x0005a81501007387 */ /* 0x0003e20000100600 */
[C---:B------:R-:W-:Y:S02]  /*9cfd0*/  PRMT R10, R15.reuse, 0x7772, RZ ;  /* 0x000077720f0a7816 */ /* 0x040fe400000000ff */
[----:B------:R-:W-:Y:S01]  /*9cfe0*/  PRMT R17, R16, 0x7610, R17 ;  /* 0x0000761010117816 */ /* 0x000fe20000000011 */
[----:B------:R1:W-:Y:S01]  /*9cff0*/  STL.S16 [R1+0x60c], R42 ;  /* 0x00060c2a01007387 */ /* 0x0003e20000100600 */
[----:B------:R-:W-:-:S02]  /*9d000*/  PRMT R15, R15, 0x7773, RZ ;  /* 0x000077730f0f7816 */ /* 0x000fc400000000ff */
[C---:B------:R-:W-:Y:S01]  /*9d010*/  PRMT R9, R58.reuse, 0x7770, RZ ;  /* 0x000077703a097816 */ /* 0x040fe200000000ff */
[----:B------:R1:W-:Y:S01]  /*9d020*/  STL.S16 [R1+0x618], R38 ;  /* 0x0006182601007387 */ /* 0x0003e20000100600 */
[----:B------:R-:W-:Y:S02]  /*9d030*/  PRMT R8, R58, 0x7771, RZ ;  /* 0x000077713a087816 */ /* 0x000fe400000000ff */
        /* <DEDUP_REMOVED lines=33> */
.L_x_1358:
        /* <DEDUP_REMOVED lines=16> */
[----:B------:R-:W-:-:S03]  /*9d350*/  LOP3.LUT R24, R24, 0xffff, RZ, 0xc0, !PT ;  /* 0x0000ffff18187812 */ /* 0x000fc600078ec0ff */
        /* <DEDUP_REMOVED lines=18> */
[----:B------:R-:W4:Y:S01]  /*9d480*/  LDL.LU.64 R58, [R1+0x590] ;  /* 0x00059000013a7983 */ /* 0x000f220000300a00 */
        /* <DEDUP_REMOVED lines=23> */
[----:B------:R-:W2:Y:S01]  /*9d600*/  LDL.LU R11, [R1+0x714] ;  /* 0x00071400010b7983 */ /* 0x000ea20000300800 */
[----:B------:R-:W-:Y:S02]  /*9d610*/  IMAD.MOV.U32 R21, RZ, RZ, R17 ;  /* 0x000000ffff157224 */ /* 0x000fe400078e0011 */
[----:B------:R-:W-:-:S02]  /*9d620*/  IMAD.MOV.U32 R17, RZ, RZ, R8 ;  /* 0x000000ffff117224 */ /* 0x000fc400078e0008 */
[----:B------:R-:W3:Y:S01]  /*9d630*/  LDL.LU R8, [R1+0x63c] ;  /* 0x00063c0001087983 */ /* 0x000ee20000300800 */
[----:B------:R-:W-:-:S04]  /*9d640*/  LOP3.LUT R6, R43, 0xffff, RZ, 0xc0, !PT ;  /* 0x0000ffff2b067812 */ /* 0x000fc800078ec0ff */
[C---:B------:R-:W-:Y:S02]  /*9d650*/  PRMT R6, R24.reuse, 0x3340, R6 ;  /* 0x0000334018067816 */ /* 0x040fe40000000006 */
[----:B------:R-:W-:-:S04]  /*9d660*/  LOP3.LUT R24, R24, 0xff, RZ, 0xc0, !PT ;  /* 0x000000ff18187812 */ /* 0x000fc800078ec0ff */
[----:B------:R-:W-:Y:S01]  /*9d670*/  PRMT R24, R43, 0x7604, R24 ;  /* 0x000076042b187816 */ /* 0x000fe20000000018 */
[----:B------:R-:W-:Y:S02]  /*9d680*/  IMAD.MOV.U32 R43, RZ, RZ, R40 ;  /* 0x000000ffff2b7224 */ /* 0x000fe400078e0028 */
[----:B------:R-:W-:Y:S02]  /*9d690*/  IMAD.MOV.U32 R40, RZ, RZ, R36 ;  /* 0x000000ffff287224 */ /* 0x000fe400078e0024 */
[----:B------:R-:W4:Y:S01]  /*9d6a0*/  LDL.LU R36, [R1+0x710] ;  /* 0x0007100001247983 */ /* 0x000f220000300800 */
[----:B------:R-:W-:Y:S01]  /*9d6b0*/  IMAD.MOV.U32 R44, RZ, RZ, R41 ;  /* 0x000000ffff2c7224 */ /* 0x000fe200078e0029 */
[----:B------:R-:W-:Y:S01]  /*9d6c0*/  LOP3.LUT R7, R7, 0xffff, RZ, 0xc0, !PT ;  /* 0x0000ffff07077812 */ /* 0x000fe200078ec0ff */
[----:B------:R-:W-:Y:S01]  /*9d6d0*/  IMAD.MOV.U32 R41, RZ, RZ, R38 ;  /* 0x000000ffff297224 */ /* 0x000fe200078e0026 */
[----:B------:R-:W-:Y:S01]  /*9d6e0*/  LOP3.LUT R16, R16, 0xffff, RZ, 0xc0, !PT ;  /* 0x0000ffff10107812 */ /* 0x000fe200078ec0ff */
        /* <DEDUP_REMOVED lines=9> */
[----:B------:R-:W-:Y:S02]  /*9d780*/  IMAD.MOV.U32 R42, RZ, RZ, R39 ;  /* 0x000000ffff2a7224 */ /* 0x000fe400078e0027 */
[----:B------:R-:W-:Y:S02]  /*9d790*/  IMAD.MOV.U32 R39, RZ, RZ, R37 ;  /* 0x000000ffff277224 */ /* 0x000fe400078e0025 */
[----:B------:R-:W-:Y:S02]  /*9d7a0*/  IMAD.MOV.U32 R37, RZ, RZ, R25 ;  /* 0x000000ffff257224 */ /* 0x000fe400078e0019 */
[----:B------:R-:W-:Y:S02]  /*9d7b0*/  IMAD.MOV.U32 R25, RZ, RZ, R17 ;  /* 0x000000ffff197224 */ /* 0x000fe400078e0011 */
[----:B---3--:R-:W-:Y:S01]  /*9d7c0*/  IMAD.MOV.U32 R28, RZ, RZ, R8 ;  /* 0x000000ffff1c7224 */ /* 0x008fe200078e0008 */
[C---:B------:R-:W-:Y:S01]  /*9d7d0*/  PRMT R8, R7.reuse, 0x3340, R16 ;  /* 0x0000334007087816 */ /* 0x040fe20000000010 */
[----:B------:R-:W-:-:S05]  /*9d7e0*/  IMAD.U32 R7, R7, 0x10000, RZ ;  /* 0x0001000007077824 */ /* 0x000fca00078e00ff */
[----:B------:R-:W-:-:S05]  /*9d7f0*/  LOP3.LUT R7, R7, 0xff0000, RZ, 0xc0, !PT ;  /* 0x00ff000007077812 */ /* 0x000fca00078ec0ff */
[----:B------:R-:W-:-:S04]  /*9d800*/  IMAD.IADD R7, R24, 0x1, R7 ;  /* 0x0000000118077824 */ /* 0x000fc800078e0207 */
[----:B------:R-:W-:Y:S01]  /*9d810*/  IMAD R16, R16, 0x1000000, R7 ;  /* 0x0100000010107824 */ /* 0x000fe200078e0207 */
[----:B------:R-:W-:Y:S01]  /*9d820*/  LOP3.LUT R7, R45, 0xffff, RZ, 0xc0, !PT ;  /* 0x0000ffff2d077812 */ /* 0x000fe200078ec0ff */
[----:B------:R-:W-:Y:S01]  /*9d830*/  IMAD.MOV.U32 R45, RZ, RZ, R41 ;  /* 0x000000ffff2d7224 */ /* 0x000fe200078e0029 */
[----:B------:R-:W-:Y:S01]  /*9d840*/  PRMT R6, R6, 0x5410, R8 ;  /* 0x0000541006067816 */ /* 0x000fe20000000008 */
[----:B----4-:R-:W-:Y:S01]  /*9d850*/  IMAD.MOV.U32 R43, RZ, RZ, R36 ;  /* 0x000000ffff2b7224 */ /* 0x010fe200078e0024 */
[----:B------:R-:W-:Y:S01]  /*9d860*/  LOP3.LUT R8, R46, 0xffff, RZ, 0xc0, !PT ;  /* 0x0000ffff2e087812 */ /* 0x000fe200078ec0ff */
[----:B------:R-:W-:Y:S02]  /*9d870*/  IMAD.MOV.U32 R36, RZ, RZ, R34 ;  /* 0x000000ffff247224 */ /* 0x000fe400078e0022 */
[----:B------:R-:W-:Y:S02]  /*9d880*/  IMAD.MOV.U32 R34, RZ, RZ, R14 ;  /* 0x000000ffff227224 */ /* 0x000fe400078e000e */
[----:B------:R-:W-:-:S02]  /*9d890*/  IMAD.MOV.U32 R46, RZ, RZ, R45 ;  /* 0x000000ffff2e7224 */ /* 0x000fc400078e002d */
[----:B------:R-:W-:Y:S02]  /*9d8a0*/  IMAD.MOV.U32 R45, RZ, RZ, R44 ;  /* 0x000000ffff2d7224 */ /* 0x000fe400078e002c */
[----:B------:R-:W-:Y:S01]  /*9d8b0*/  IMAD.MOV.U32 R44, RZ, RZ, R43 ;  /* 0x000000ffff2c7224 */ /* 0x000fe200078e002b */
[C---:B------:R-:W-:Y:S01]  /*9d8c0*/  PRMT R9, R7.reuse, 0x3340, R9 ;  /* 0x0000334007097816 */ /* 0x040fe20000000009 */
[----:B------:R-:W-:Y:S01]  /*9d8d0*/  IMAD.MOV.U32 R43, RZ, RZ, R34 ;  /* 0x000000ffff2b7224 */ /* 0x000fe200078e0022 */
[----:B------:R-:W-:Y:S01]  /*9d8e0*/  LOP3.LUT R17, R46, 0xffff, RZ, 0xc0, !PT ;  /* 0x0000ffff2e117812 */ /* 0x000fe200078ec0ff */
[----:B------:R-:W-:Y:S01]  /*9d8f0*/  IMAD.MOV.U32 R46, RZ, RZ, R45 ;  /* 0x000000ffff2e7224 */ /* 0x000fe200078e002d */
[----:B------:R-:W-:Y:S01]  /*9d900*/  LOP3.LUT R7, R7, 0xff, RZ, 0xc0, !PT ;  /* 0x000000ff07077812 */ /* 0x000fe200078ec0ff */
[----:B------:R-:W-:Y:S02]  /*9d910*/  IMAD.MOV.U32 R45, RZ, RZ, R44 ;  /* 0x000000ffff2d7224 */ /* 0x000fe400078e002c */
[----:B------:R-:W-:Y:S01]  /*9d920*/  IMAD.MOV.U32 R44, RZ, RZ, R43 ;  /* 0x000000ffff2c7224 */ /* 0x000fe200078e002b */
[----:B------:R-:W-:Y:S01]  /*9d930*/  PRMT R22, R22, 0x7604, R7 ;  /* 0x0000760416167816 */ /* 0x000fe20000000007 */
[----:B------:R-:W-:Y:S01]  /*9d940*/  IMAD.MOV.U32 R43, RZ, RZ, R42 ;  /* 0x000000ffff2b7224 */ /* 0x000fe200078e002a */
[C---:B------:R-:W-:Y:S01]  /*9d950*/  PRMT R7, R8.reuse, 0x3340, R17 ;  /* 0x0000334008077816 */ /* 0x040fe20000000011 */
[----:B------:R-:W3:Y:S01]  /*9d960*/  LDL.LU R42, [R1+0x5b8] ;  /* 0x0005b800012a7983 */ /* 0x000ee20000300800 */
[----:B------:R-:W-:-:S05]  /*9d970*/  IMAD.U32 R8, R8, 0x10000, RZ ;  /* 0x0001000008087824 */ /* 0x000fca00078e00ff */
[----:B------:R-:W-:Y:S02]  /*9d980*/  LOP3.LUT R8, R8, 0xff0000, RZ, 0xc0, !PT ;  /* 0x00ff000008087812 */ /* 0x000fe400078ec0ff */
[----:B------:R-:W-:Y:S02]  /*9d990*/  PRMT R7, R9, 0x5410, R7 ;  /* 0x0000541009077816 */ /* 0x000fe40000000007 */
[----:B------:R-:W-:Y:S01]  /*9d9a0*/  LOP3.LUT R9, R46, 0xffff, RZ, 0xc0, !PT ;  /* 0x0000ffff2e097812 */ /* 0x000fe200078ec0ff */
[----:B------:R-:W-:Y:S01]  /*9d9b0*/  IMAD.IADD R22, R22, 0x1, R8 ;  /* 0x0000000116167824 */ /* 0x000fe200078e0208 */
[----:B------:R-:W-:Y:S01]  /*9d9c0*/  LOP3.LUT R8, R47, 0xffff, RZ, 0xc0, !PT ;  /* 0x0000ffff2f087812 */ /* 0x000fe200078ec0ff */
[----:B------:R-:W-:Y:S02]  /*9d9d0*/  IMAD.MOV.U32 R46, RZ, RZ, R45 ;  /* 0x000000ffff2e7224 */ /* 0x000fe400078e002d */
[----:B------:R-:W-:Y:S01]  /*9d9e0*/  IMAD.MOV.U32 R45, RZ, RZ, R44 ;  /* 0x000000ffff2d7224 */ /* 0x000fe200078e002c */
[C---:B------:R-:W-:Y:S01]  /*9d9f0*/  PRMT R8, R9.reuse, 0x3340, R8 ;  /* 0x0000334009087816 */ /* 0x040fe20000000008 */
[----:B------:R-:W-:Y:S01]  /*9da00*/  IMAD.MOV.U32 R41, RZ, RZ, R38 ;  /* 0x000000ffff297224 */ /* 0x000fe200078e0026 */
[----:B------:R-:W-:Y:S01]  /*9da10*/  LOP3.LUT R9, R9, 0xff, RZ, 0xc0, !PT ;  /* 0x000000ff09097812 */ /* 0x000fe200078ec0ff */
[----:B------:R-:W-:-:S03]  /*9da20*/  IMAD.MOV.U32 R44, RZ, RZ, R43 ;  /* 0x000000ffff2c7224 */ /* 0x000fc600078e002b */
[----:B------:R-:W-:Y:S01]  /*9da30*/  PRMT R9, R47, 0x7604, R9 ;  /* 0x000076042f097816 */ /* 0x000fe20000000009 */
[----:B------:R-:W-:Y:S02]  /*9da40*/  IMAD.MOV.U32 R47, RZ, RZ, R44 ;  /* 0x000000ffff2f7224 */ /* 0x000fe400078e002c */
[----:B------:R-:W-:Y:S02]  /*9da50*/  IMAD.MOV.U32 R44, RZ, RZ, R41 ;  /* 0x000000ffff2c7224 */ /* 0x000fe400078e0029 */
[----:B------:R-:W4:Y:S01]  /*9da60*/  LDL.LU R41, [R1+0x630] ;  /* 0x0006300001297983 */ /* 0x000f220000300800 */
[----:B------:R-:W-:Y:S02]  /*9da70*/  IMAD.MOV.U32 R38, RZ, RZ, R37 ;  /* 0x000000ffff267224 */ /* 0x000fe400078e0025 */
[----:B------:R-:W-:Y:S02]  /*9da80*/  IMAD.MOV.U32 R37, RZ, RZ, R30 ;  /* 0x000000ffff257224 */ /* 0x000fe400078e001e */
[----:B------:R-:W4:Y:S01]  /*9da90*/  LDL.LU R30, [R1+0x604] ;  /* 0x00060400011e7983 */ /* 0x000f220000300800 */
[----:B------:R-:W-:Y:S01]  /*9daa0*/  LOP3.LUT R18, R18, 0xffff, RZ, 0xc0, !PT ;  /* 0x0000ffff12127812 */ /* 0x000fe200078ec0ff */
[----:B------:R-:W-:-:S02]  /*9dab0*/  IMAD.MOV.U32 R48, RZ, RZ, R45 ;  /* 0x000000ffff307224 */ /* 0x000fc400078e002d */
[----:B------:R-:W-:Y:S01]  /*9dac0*/  IMAD.MOV.U32 R49, RZ, RZ, R46 ;  /* 0x000000ffff317224 */ /* 0x000fe200078e002e */
[----:B--2---:R-:W-:-:S03]  /*9dad0*/  LOP3.LUT R11, R11, 0xffff, RZ, 0xc0, !PT ;  /* 0x0000ffff0b0b7812 */ /* 0x004fc600078ec0ff */
[----:B------:R-:W-:Y:S02]  /*9dae0*/  IMAD.MOV.U32 R51, RZ, RZ, R49 ;  /* 0x000000ffff337224 */ /* 0x000fe400078e0031 */
[----:B------:R-:W-:Y:S02]  /*9daf0*/  IMAD.MOV.U32 R49, RZ, RZ, R48 ;  /* 0x000000ffff317224 */ /* 0x000fe400078e0030 */
[----:B------:R-:W-:Y:S02]  /*9db00*/  IMAD.MOV.U32 R48, RZ, RZ, R47 ;  /* 0x000000ffff307224 */ /* 0x000fe400078e002f */
[----:B------:R-:W-:Y:S02]  /*9db10*/  IMAD.MOV.U32 R52, RZ, RZ, R49 ;  /* 0x000000ffff347224 */ /* 0x000fe400078e0031 */
[----:B------:R-:W-:Y:S02]  /*9db20*/  IMAD.MOV.U32 R14, RZ, RZ, R13 ;  /* 0x000000ffff0e7224 */ /* 0x000fe400078e000d */
[----:B------:R-:W2:Y:S01]  /*9db30*/  LDL.LU R13, [R1+0x5fc] ;  /* 0x0005fc00010d7983 */ /* 0x000ea20000300800 */
[----:B---3--:R-:W-:-:S02]  /*9db40*/  IMAD.MOV.U32 R43, RZ, RZ, R42 ;  /* 0x000000ffff2b7224 */ /* 0x008fc400078e002a */
[----:B------:R-:W-:-:S04]  /*9db50*/  IMAD.MOV.U32 R42, RZ, RZ, R33 ;  /* 0x000000ffff2a7224 */ /* 0x000fc800078e0021 */
[----:B------:R-:W-:Y:S02]  /*9db60*/  IMAD.MOV.U32 R45, RZ, RZ, R42 ;  /* 0x000000ffff2d7224 */ /* 0x000fe400078e002a */
[----:B------:R-:W-:Y:S02]  /*9db70*/  IMAD.MOV.U32 R42, RZ, RZ, R10 ;  /* 0x000000ffff2a7224 */ /* 0x000fe400078e000a */
[----:B------:R-:W-:Y:S02]  /*9db80*/  IMAD.U32 R10, R18, 0x10000, RZ ;  /* 0x00010000120a7824 */ /* 0x000fe400078e00ff */
[----:B------:R-:W-:-:S03]  /*9db90*/  IMAD.MOV.U32 R46, RZ, RZ, R43 ;  /* 0x000000ffff2e7224 */ /* 0x000fc600078e002b */
[----:B------:R-:W-:Y:S01]  /*9dba0*/  LOP3.LUT R10, R10, 0xff0000, RZ, 0xc0, !PT ;  /* 0x00ff00000a0a7812 */ /* 0x000fe200078ec0ff */
[----:B------:R-:W-:-:S04]  /*9dbb0*/  IMAD.MOV.U32 R43, RZ, RZ, R23 ;  /* 0x000000ffff2b7224 */ /* 0x000fc800078e0017 */
[----:B------:R-:W-:Y:S01]  /*9dbc0*/  IMAD.IADD R23, R9, 0x1, R10 ;  /* 0x0000000109177824 */ /* 0x000fe200078e020a */
[----:B------:R-:W-:Y:S01]  /*9dbd0*/  LOP3.LUT R9, R50, 0xffff, RZ, 0xc0, !PT ;  /* 0x0000ffff32097812 */ /* 0x000fe200078ec0ff */
[----:B------:R-:W-:Y:S02]  /*9dbe0*/  IMAD.MOV.U32 R47, RZ, RZ, R46 ;  /* 0x000000ffff2f7224 */ /* 0x000fe400078e002e */
[----:B------:R-:W-:Y:S01]  /*9dbf0*/  IMAD.MOV.U32 R46, RZ, RZ, R45 ;  /* 0x000000ffff2e7224 */ /* 0x000fe200078e002d */
[C---:B------:R-:W-:Y:S01]  /*9dc00*/  PRMT R9, R11.reuse, 0x3340, R9 ;  /* 0x000033400b097816 */ /* 0x040fe20000000009 */
[----:B------:R-:W-:Y:S01]  /*9dc10*/  IMAD.MOV.U32 R45, RZ, RZ, R44 ;  /* 0x000000ffff2d7224 */ /* 0x000fe200078e002c */
[----:B------:R-:W-:Y:S01]  /*9dc20*/  LOP3.LUT R11, R11, 0xff, RZ, 0xc0, !PT ;  /* 0x000000ff0b0b7812 */ /* 0x000fe200078ec0ff */
[----:B------:R-:W-:Y:S02]  /*9dc30*/  IMAD.MOV.U32 R44, RZ, RZ, R43 ;  /* 0x000000ffff2c7224 */ /* 0x000fe400078e002b */
[----:B------:R-:W-:-:S02]  /*9dc40*/  IMAD.MOV.U32 R43, RZ, RZ, R42 ;  /* 0x000000ffff2b7224 */ /* 0x000fc400078e002a */
[----:B----4-:R-:W-:Y:S01]  /*9dc50*/  IMAD.MOV.U32 R42, RZ, RZ, R41 ;  /* 0x000000ffff2a7224 */ /* 0x010fe200078e0029 */
[----:B------:R-:W-:Y:S01]  /*9dc60*/  LOP3.LUT R10, R51, 0xffff, RZ, 0xc0, !PT ;  /* 0x0000ffff330a7812 */ /* 0x000fe200078ec0ff */
[----:B------:R-:W-:Y:S01]  /*9dc70*/  IMAD.MOV.U32 R41, RZ, RZ, R38 ;  /* 0x000000ffff297224 */ /* 0x000fe200078e0026 */
[----:B------:R-:W-:Y:S01]  /*9dc80*/  PRMT R11, R50, 0x7604, R11 ;  /* 0x00007604320b7816 */ /* 0x000fe2000000000b */
[----:B------:R-:W-:Y:S02]  /*9dc90*/  IMAD.MOV.U32 R50, RZ, RZ, R47 ;  /* 0x000000ffff327224 */ /* 0x000fe400078e002f */
[----:B------:R-:W-:Y:S02]  /*9dca0*/  IMAD.MOV.U32 R47, RZ, RZ, R44 ;  /* 0x000000ffff2f7224 */ /* 0x000fe400078e002c */
[----:B------:R-:W-:Y:S02]  /*9dcb0*/  IMAD.MOV.U32 R44, RZ, RZ, R41 ;  /* 0x000000ffff2c7224 */ /* 0x000fe400078e0029 */
[----:B------:R-:W-:-:S02]  /*9dcc0*/  IMAD.MOV.U32 R41, RZ, RZ, R12 ;  /* 0x000000ffff297224 */ /* 0x000fc400078e000c */
[----:B------:R-:W-:Y:S02]  /*9dcd0*/  IMAD.U32 R12, R10, 0x10000, RZ ;  /* 0x000100000a0c7824 */ /* 0x000fe400078e00ff */
[----:B------:R-:W-:Y:S02]  /*9dce0*/  IMAD.MOV.U32 R38, RZ, RZ, R35 ;  /* 0x000000ffff267224 */ /* 0x000fe400078e0023 */
[----:B------:R-:W-:Y:S01]  /*9dcf0*/  IMAD.MOV.U32 R49, RZ, RZ, R46 ;  /* 0x000000ffff317224 */ /* 0x000fe200078e002e */
[----:B------:R-:W-:Y:S01]  /*9dd00*/  LOP3.LUT R12, R12, 0xff0000, RZ, 0xc0, !PT ;  /* 0x00ff00000c0c7812 */ /* 0x000fe200078ec0ff */
[----:B------:R-:W-:Y:S02]  /*9dd10*/  IMAD.MOV.U32 R46, RZ, RZ, R43 ;  /* 0x000000ffff2e7224 */ /* 0x000fe400078e002b */
[----:B------:R-:W-:Y:S01]  /*9dd20*/  IMAD.MOV.U32 R34, RZ, RZ, R30 ;  /* 0x000000ffff227224 */ /* 0x000fe200078e001e */
[----:B--2---:R-:W-:Y:S01]  /*9dd30*/  LOP3.LUT R13, R13, 0xffff, RZ, 0xc0, !PT ;  /* 0x0000ffff0d0d7812 */ /* 0x004fe200078ec0ff */
[----:B------:R-:W-:Y:S01]  /*9dd40*/  IMAD.MOV.U32 R51, RZ, RZ, R48 ;  /* 0x000000ffff337224 */ /* 0x000fe200078e0030 */
[----:B------:R-:W2:Y:S01]  /*9dd50*/  LDL.LU R30, [R1+0x62c] ;  /* 0x00062c00011e7983 */ /* 0x000ea20000300800 */
[----:B------:R-:W-:-:S02]  /*9dd60*/  IMAD.MOV.U32 R43, RZ, RZ, R38 ;  /* 0x000000ffff2b7224 */ /* 0x000fc400078e0026 */
[----:B------:R-:W-:Y:S01]  /*9dd70*/  IMAD.MOV.U32 R38, RZ, RZ, R28 ;  /* 0x000000ffff267224 */ /* 0x000fe200078e001c */
[----:B------:R-:W3:Y:S01]  /*9dd80*/  LDL.LU R35, [R1+0x724] ;  /* 0x0007240001237983 */ /* 0x000ee20000300800 */
[----:B------:R-:W-:Y:S01]  /*9dd90*/  IMAD.IADD R28, R11, 0x1, R12 ;  /* 0x000000010b1c7824 */ /* 0x000fe200078e020c */
        /* <DEDUP_REMOVED lines=23> */
[----:B------:R-:W2:Y:S01]  /*9df10*/  LDL.LU R37, [R1+0x5a8] ;  /* 0x0005a80001257983 */ /* 0x000ea20000300800 */
[----:B------:R-:W-:Y:S01]  /*9df20*/  LOP3.LUT R12, R53, 0xffff, RZ, 0xc0, !PT ;  /* 0x0000ffff350c7812 */ /* 0x000fe200078ec0ff */
[----:B------:R-:W-:-:S02]  /*9df30*/  IMAD.MOV.U32 R55, RZ, RZ, R52 ;  /* 0x000000ffff377224 */ /* 0x000fc400078e0034 */
[----:B------:R-:W-:Y:S01]  /*9df40*/  IMAD.MOV.U32 R52, RZ, RZ, R49 ;  /* 0x000000ffff347224 */ /* 0x000fe200078e0031 */
[C---:B------:R-:W-:Y:S01]  /*9df50*/  PRMT R12, R11.reuse, 0x3340, R12 ;  /* 0x000033400b0c7816 */ /* 0x040fe2000000000c */
[----:B------:R-:W-:Y:S01]  /*9df60*/  IMAD.MOV.U32 R49, RZ, RZ, R14 ;  /* 0x000000ffff317224 */ /* 0x000fe200078e000e */
[----:B------:R-:W-:Y:S01]  /*9df70*/  LOP3.LUT R11, R11, 0xff, RZ, 0xc0, !PT ;  /* 0x000000ff0b0b7812 */ /* 0x000fe200078ec0ff */
[----:B------:R-:W-:-:S03]  /*9df80*/  IMAD.U32 R14, R13, 0x10000, RZ ;  /* 0x000100000d0e7824 */ /* 0x000fc600078e00ff */
[----:B------:R-:W-:Y:S01]  /*9df90*/  PRMT R11, R53, 0x7604, R11 ;  /* 0x00007604350b7816 */ /* 0x000fe2000000000b */
[----:B------:R-:W-:Y:S01]  /*9dfa0*/  IMAD.MOV.U32 R53, RZ, RZ, R50 ;  /* 0x000000ffff357224 */ /* 0x000fe200078e0032 */
[----:B------:R-:W-:Y:S01]  /*9dfb0*/  LOP3.LUT R14, R14, 0xff0000, RZ, 0xc0, !PT ;  /* 0x00ff00000e0e7812 */ /* 0x000fe200078ec0ff */
[----:B------:R-:W-:Y:S02]  /*9dfc0*/  IMAD.MOV.U32 R50, RZ, RZ, R47 ;  /* 0x000000ffff327224 */ /* 0x000fe400078e002f */
[----:B------:R-:W-:Y:S02]  /*9dfd0*/  IMAD.MOV.U32 R47, RZ, RZ, R45 ;  /* 0x000000ffff2f7224 */ /* 0x000fe400078e002d */
[----:B------:R-:W-:Y:S02]  /*9dfe0*/  IMAD.MOV.U32 R45, RZ, RZ, R40 ;  /* 0x000000ffff2d7224 */ /* 0x000fe400078e0028 */
[----:B------:R-:W-:Y:S02]  /*9dff0*/  IMAD.MOV.U32 R56, RZ, RZ, R54 ;  /* 0x000000ffff387224 */ /* 0x000fe400078e0036 */
[----:B------:R-:W-:-:S02]  /*9e000*/  IMAD.MOV.U32 R54, RZ, RZ, R49 ;  /* 0x000000ffff367224 */ /* 0x000fc400078e0031 */
[----:B------:R-:W3:Y:S01]  /*9e010*/  LDL.LU R49, [R1+0x5c0] ;  /* 0x0005c00001317983 */ /* 0x000ee20000300800 */
[----:B------:R-:W-:-:S03]  /*9e020*/  IMAD.MOV.U32 R33, RZ, RZ, R19 ;  /* 0x000000ffff217224 */ /* 0x000fc600078e0013 */
[----:B------:R-:W3:Y:S01]  /*9e030*/  LDL.LU R19, [R1+0x5f0] ;  /* 0x0005f00001137983 */ /* 0x000ee20000300800 */
[----:B----4-:R-:W-:Y:S02]  /*9e040*/  IMAD.MOV.U32 R40, RZ, RZ, R36 ;  /* 0x000000ffff287224 */ /* 0x010fe400078e0024 */
[----:B------:R-:W-:Y:S02]  /*9e050*/  IMAD.MOV.U32 R36, RZ, RZ, R34 ;  /* 0x000000ffff247224 */ /* 0x000fe400078e0022 */
[----:B------:R-:W-:Y:S02]  /*9e060*/  IMAD.MOV.U32 R34, RZ, RZ, R29 ;  /* 0x000000ffff227224 */ /* 0x000fe400078e001d */
[----:B------:R-:W-:Y:S01]  /*9e070*/  IMAD.IADD R29, R11, 0x1, R14 ;  /* 0x000000010b1d7824 */ /* 0x000fe200078e020e */
[----:B------:R-:W-:Y:S01]  /*9e080*/  LOP3.LUT R14, R55, 0xffff, RZ, 0xc0, !PT ;  /* 0x0000ffff370e7812 */ /* 0x000fe200078ec0ff */
[----:B------:R-:W-:Y:S02]  /*9e090*/  IMAD.MOV.U32 R55, RZ, RZ, R53 ;  /* 0x000000ffff377224 */ /* 0x000fe400078e0035 */
[----:B------:R-:W-:-:S02]  /*9e0a0*/  IMAD.MOV.U32 R53, RZ, RZ, R52 ;  /* 0x000000ffff357224 */ /* 0x000fc400078e0034 */
[----:B------:R-:W-:Y:S02]  /*9e0b0*/  IMAD.MOV.U32 R52, RZ, RZ, R51 ;  /* 0x000000ffff347224 */ /* 0x000fe400078e0033 */
[----:B--2---:R-:W-:Y:S02]  /*9e0c0*/  IMAD.MOV.U32 R51, RZ, RZ, R37 ;  /* 0x000000ffff337224 */ /* 0x004fe400078e0025 */
[----:B------:R-:W-:Y:S01]  /*9e0d0*/  IMAD.MOV.U32 R37, RZ, RZ, R30 ;  /* 0x000000ffff257224 */ /* 0x000fe200078e001e */
[----:B------:R-:W-:Y:S02]  /*9e0e0*/  LOP3.LUT R30, R14, 0xff, RZ, 0xc0, !PT ;  /* 0x000000ff0e1e7812 */ /* 0x000fe400078ec0ff */
[C---:B------:R-:W-:Y:S02]  /*9e0f0*/  LOP3.LUT R11, R56.reuse, 0xffff, RZ, 0xc0, !PT ;  /* 0x0000ffff380b7812 */ /* 0x040fe400078ec0ff */
[----:B------:R-:W-:Y:S01]  /*9e100*/  PRMT R30, R56, 0x7604, R30 ;  /* 0x00007604381e7816 */ /* 0x000fe2000000001e */
[----:B------:R-:W-:-:S02]  /*9e110*/  IMAD.MOV.U32 R56, RZ, RZ, R15 ;  /* 0x000000ffff387224 */ /* 0x000fc400078e000f */
[----:B------:R-:W2:Y:S02]  /*9e120*/  LDL.LU R15, [R1+0x5f4] ;  /* 0x0005f400010f7983 */ /* 0x000ea40000300800 */
[----:B------:R-:W-:Y:S02]  /*9e130*/  IMAD.MOV.U32 R57, RZ, RZ, R56 ;  /* 0x000000ffff397224 */ /* 0x000fe400078e0038 */
[----:B------:R-:W-:Y:S02]  /*9e140*/  IMAD.MOV.U32 R56, RZ, RZ, R55 ;  /* 0x000000ffff387224 */ /* 0x000fe400078e0037 */
[----:B------:R-:W-:Y:S02]  /*9e150*/  IMAD.MOV.U32 R55, RZ, RZ, R54 ;  /* 0x000000ffff377224 */ /* 0x000fe400078e0036 */
[----:B------:R-:W-:Y:S02]  /*9e160*/  IMAD.MOV.U32 R54, RZ, RZ, R51 ;  /* 0x000000ffff367224 */ /* 0x000fe400078e0033 */
[----:B---3--:R-:W-:-:S02]  /*9e170*/  IMAD.MOV.U32 R51, RZ, RZ, R49 ;  /* 0x000000ffff337224 */ /* 0x008fc400078e0031 */
[----:B------:R-:W-:Y:S01]  /*9e180*/  IMAD.MOV.U32 R49, RZ, RZ, R31 ;  /* 0x000000ffff317224 */ /* 0x000fe200078e001f */
[----:B------:R-:W-:Y:S01]  /*9e190*/  PRMT R11, R14, 0x3340, R11 ;  /* 0x000033400e0b7816 */ /* 0x000fe2000000000b */
[----:B------:R-:W-:Y:S01]  /*9e1a0*/  IMAD.MOV.U32 R42, RZ, RZ, R35 ;  /* 0x000000ffff2a7224 */ /* 0x000fe200078e0023 */
[----:B------:R-:W-:Y:S01]  /*9e1b0*/  LOP3.LUT R14, R57, 0xffff, RZ, 0xc0, !PT ;  /* 0x0000ffff390e7812 */ /* 0x000fe200078ec0ff */
[----:B------:R-:W-:Y:S01]  /*9e1c0*/  IMAD.MOV.U32 R35, RZ, RZ, R25 ;  /* 0x000000ffff237224 */ /* 0x000fe200078e0019 */
[----:B------:R-:W-:Y:S01]  /*9e1d0*/  LOP3.LUT R19, R19, 0xffff, RZ, 0xc0, !PT ;  /* 0x0000ffff13137812 */ /* 0x000fe200078ec0ff */
[----:B------:R-:W3:Y:S01]  /*9e1e0*/  LDL.LU R25, [R1+0x614] ;  /* 0x0006140001197983 */ /* 0x000ee20000300800 */
[----:B------:R-:W-:Y:S02]  /*9e1f0*/  LOP3.LUT R20, R20, 0xffff, RZ, 0xc0, !PT ;  /* 0x0000ffff14147812 */ /* 0x000fe400078ec0ff */
[----:B------:R-:W-:Y:S02]  /*9e200*/  LOP3.LUT R39, R39, 0xffff, RZ, 0xc0, !PT ;  /* 0x0000ffff27277812 */ /* 0x000fe400078ec0ff */
[----:B--2---:R-:W-:-:S04]  /*9e210*/  LOP3.LUT R15, R15, 0xffff, RZ, 0xc0, !PT ;  /* 0x0000ffff0f0f7812 */ /* 0x004fc800078ec0ff */
[----:B------:R-:W-:-:S04]  /*9e220*/  LOP3.LUT R31, R15, 0xff, RZ, 0xc0, !PT ;  /* 0x000000ff0f1f7812 */ /* 0x000fc800078ec0ff */
[----:B------:R-:W-:Y:S01]  /*9e230*/  PRMT R31, R57, 0x7604, R31 ;  /* 0x00007604391f7816 */ /* 0x000fe2000000001f */
[----:B------:R-:W-:Y:S02]  /*9e240*/  IMAD.MOV.U32 R57, RZ, RZ, R54 ;  /* 0x000000ffff397224 */ /* 0x000fe400078e0036 */
[----:B------:R-:W-:Y:S01]  /*9e250*/  IMAD.MOV.U32 R54, RZ, RZ, R51 ;  /* 0x000000ffff367224 */ /* 0x000fe200078e0033 */
[----:B------:R-:W-:Y:S01]  /*9e260*/  PRMT R14, R15, 0x3340, R14 ;  /* 0x000033400f0e7816 */ /* 0x000fe2000000000e */
[----:B------:R-:W-:Y:S01]  /*9e270*/  IMAD.MOV.U32 R51, RZ, RZ, R49 ;  /* 0x000000ffff337224 */ /* 0x000fe200078e0031 */
[----:B------:R-:W-:Y:S01]  /*9e280*/  LOP3.LUT R15, R56, 0xffff, RZ, 0xc0, !PT ;  /* 0x0000ffff380f7812 */ /* 0x000fe200078ec0ff */
[----:B------:R-:W-:Y:S01]  /*9e290*/  IMAD.MOV.U32 R49, RZ, RZ, R33 ;  /* 0x000000ffff317224 */ /* 0x000fe200078e0021 */
[C---:B------:R-:W-:Y:S02]  /*9e2a0*/  LOP3.LUT R33, R19.reuse, 0xff, RZ, 0xc0, !PT ;  /* 0x000000ff13217812 */ /* 0x040fe400078ec0ff */
[----:B------:R-:W-:-:S02]  /*9e2b0*/  PRMT R15, R19, 0x3340, R15 ;  /* 0x00003340130f7816 */ /* 0x000fc4000000000f */
        /* <DEDUP_REMOVED lines=11> */
[C---:B------:R-:W-:Y:S02]  /*9e370*/  LOP3.LUT R36, R19.reuse, 0xff, RZ, 0xc0, !PT ;  /* 0x000000ff13247812 */ /* 0x040fe400078ec0ff */
[----:B------:R-:W-:Y:S02]  /*9e380*/  PRMT R34, R19, 0x3340, R34 ;  /* 0x0000334013227816 */ /* 0x000fe40000000022 */
[----:B------:R-:W-:Y:S01]  /*9e390*/  PRMT R36, R55, 0x7604, R36 ;  /* 0x0000760437247816 */ /* 0x000fe20000000024 */
[----:B------:R-:W-:Y:S01]  /*9e3a0*/  IMAD.MOV.U32 R55, RZ, RZ, R54 ;  /* 0x000000ffff377224 */ /* 0x000fe200078e0036 */
[----:B------:R-:W-:Y:S01]  /*9e3b0*/  LOP3.LUT R19, R57, 0xffff, RZ, 0xc0, !PT ;  /* 0x0000ffff39137812 */ /* 0x000fe200078ec0ff */
[----:B------:R-:W-:-:S02]  /*9e3c0*/  IMAD.MOV.U32 R54, RZ, RZ, R51 ;  /* 0x000000ffff367224 */ /* 0x000fc400078e0033 */
[----:B------:R-:W-:Y:S01]  /*9e3d0*/  IMAD.MOV.U32 R51, RZ, RZ, R37 ;  /* 0x000000ffff337224 */ /* 0x000fe200078e0025 */
[C---:B------:R-:W-:Y:S02]  /*9e3e0*/  PRMT R19, R20.reuse, 0x3340, R19 ;  /* 0x0000334014137816 */ /* 0x040fe40000000013 */
[----:B------:R-:W-:Y:S02]  /*9e3f0*/  LOP3.LUT R37, R20, 0xff, RZ, 0xc0, !PT ;  /* 0x000000ff14257812 */ /* 0x000fe400078ec0ff */
[----:B------:R-:W-:Y:S02]  /*9e400*/  LOP3.LUT R20, R53, 0xffff, RZ, 0xc0, !PT ;  /* 0x0000ffff35147812 */ /* 0x000fe400078ec0ff */
[----:B------:R-:W-:Y:S01]  /*9e410*/  LOP3.LUT R24, R48, 0xffff, RZ, 0xc0, !PT ;  /* 0x0000ffff30187812 */ /* 0x000fe200078ec0ff */
[----:B------:R-:W-:Y:S01]  /*9e420*/  IMAD.MOV.U32 R53, RZ, RZ, R38 ;  /* 0x000000ffff357224 */ /* 0x000fe200078e0026 */
[C---:B------:R-:W-:Y:S02]  /*9e430*/  LOP3.LUT R38, R20.reuse, 0xff, RZ, 0xc0, !PT ;  /* 0x000000ff14267812 */ /* 0x040fe400078ec0ff */
[----:B------:R-:W-:-:S02]  /*9e440*/  PRMT R24, R20, 0x3340, R24 ;  /* 0x0000334014187816 */ /* 0x000fc40000000018 */
[----:B------:R-:W-:Y:S02]  /*9e450*/  PRMT R20, R18, 0x3340, R39 ;  /* 0x0000334012147816 */ /* 0x000fe40000000027 */
[----:B------:R-:W-:Y:S02]  /*9e460*/  LOP3.LUT R18, R26, 0xff, RZ, 0xc0, !PT ;  /* 0x000000ff1a127812 */ /* 0x000fe400078ec0ff */
[C---:B------:R-:W-:Y:S02]  /*9e470*/  PRMT R26, R55.reuse, 0x7604, R26 ;  /* 0x00007604371a7816 */ /* 0x040fe4000000001a */
[----:B------:R-:W-:Y:S01]  /*9e480*/  PRMT R18, R55, 0x7604, R18 ;  /* 0x0000760437127816 */ /* 0x000fe20000000012 */
[----:B------:R-:W-:Y:S01]  /*9e490*/  IMAD.MOV.U32 R55, RZ, RZ, R21 ;  /* 0x000000ffff377224 */ /* 0x000fe200078e0015 */
[----:B------:R-:W-:Y:S02]  /*9e4a0*/  PRMT R8, R8, 0x5410, R20 ;  /* 0x0000541008087816 */ /* 0x000fe40000000014 */
[----:B------:R-:W2:Y:S01]  /*9e4b0*/  LDL.64 R20, [R1+0x580] ;  /* 0x0005800001147983 */ /* 0x000ea20000100a00 */
[----:B------:R-:W-:-:S02]  /*9e4c0*/  LOP3.LUT R42, R42, 0xffff, RZ, 0xc0, !PT ;  /* 0x0000ffff2a2a7812 */ /* 0x000fc400078ec0ff */
[----:B------:R-:W-:Y:S02]  /*9e4d0*/  LOP3.LUT R44, R44, 0xffff, RZ, 0xc0, !PT ;  /* 0x0000ffff2c2c7812 */ /* 0x000fe400078ec0ff */
[----:B------:R-:W-:Y:S02]  /*9e4e0*/  PRMT R10, R10, 0x3340, R42 ;  /* 0x000033400a0a7816 */ /* 0x000fe4000000002a */
[----:B------:R-:W-:Y:S01]  /*9e4f0*/  PRMT R38, R48, 0x7604, R38 ;  /* 0x0000760430267816 */ /* 0x000fe20000000026 */
[----:B------:R-:W-:Y:S01]  /*9e500*/  IMAD.MOV.U32 R48, RZ, RZ, R47 ;  /* 0x000000ffff307224 */ /* 0x000fe200078e002f */
[----:B------:R-:W-:Y:S01]  /*9e510*/  PRMT R9, R9, 0x5410, R10 ;  /* 0x0000541009097816 */ /* 0x000fe2000000000a */
[----:B---3--:R-:W-:Y:S01]  /*9e520*/  IMAD.MOV.U32 R47, RZ, RZ, R25 ;  /* 0x000000ffff2f7224 */ /* 0x008fe200078e0019 */
[----:B------:R-:W-:Y:S02]  /*9e530*/  PRMT R10, R13, 0x3340, R44 ;  /* 0x000033400d0a7816 */ /* 0x000fe4000000002c */
[----:B------:R-:W-:-:S02]  /*9e540*/  LOP3.LUT R45, R45, 0xffff, RZ, 0xc0, !PT ;  /* 0x0000ffff2d2d7812 */ /* 0x000fc400078ec0ff */
[----:B------:R-:W-:Y:S02]  /*9e550*/  LOP3.LUT R41, R41, 0xffff, RZ, 0xc0, !PT ;  /* 0x0000ffff29297812 */ /* 0x000fe400078ec0ff */
[----:B------:R-:W-:Y:S02]  /*9e560*/  PRMT R37, R57, 0x7604, R37 ;  /* 0x0000760439257816 */ /* 0x000fe40000000025 */
[----:B------:R-:W-:Y:S01]  /*9e570*/  PRMT R10, R12, 0x5410, R10 ;  /* 0x000054100c0a7816 */ /* 0x000fe2000000000a */
[----:B------:R-:W2:Y:S01]  /*9e580*/  S2R R57, SR_CTAID.X ;  /* 0x0000000000397919 */ /* 0x000ea20000002500 */
        /* <DEDUP_REMOVED lines=26> */
[----:B------:R-:W-:Y:S01]  /*9e730*/  LOP3.LUT R53, R35, 0xffff, RZ, 0xc0, !PT ;  /* 0x0000ffff23357812 */ /* 0x000fe200078ec0ff */
[----:B------:R-:W-:Y:S01]  /*9e740*/  IMAD.U32 R48, R48, 0x10000, RZ ;  /* 0x0001000030307824 */ /* 0x000fe200078e00ff */
[----:B------:R-:W-:Y:S01]  /*9e750*/  PRMT R13, R15, 0x5410, R13 ;  /* 0x000054100f0d7816 */ /* 0x000fe2000000000d */
[----:B------:R-:W-:Y:S01]  /*9e760*/  IMAD.U32 R51, R51, 0x10000, RZ ;  /* 0x0001000033337824 */ /* 0x000fe200078e00ff */
[----:B------:R-:W-:Y:S01]  /*9e770*/  PRMT R14, R34, 0x5410, R14 ;  /* 0x00005410220e7816 */ /* 0x000fe2000000000e */
[----:B------:R-:W-:Y:S01]  /*9e780*/  IMAD.U32 R55, R55, 0x10000, RZ ;  /* 0x0001000037377824 */ /* 0x000fe200078e00ff */
[C---:B------:R-:W-:Y:S01]  /*9e790*/  PRMT R15, R56.reuse, 0x3340, R53 ;  /* 0x00003340380f7816 */ /* 0x040fe20000000035 */
[----:B------:R-:W-:Y:S01]  /*9e7a0*/  IMAD.U32 R56, R56, 0x10000, RZ ;  /* 0x0001000038387824 */ /* 0x000fe200078e00ff */
[----:B------:R-:W-:Y:S01]  /*9e7b0*/  IADD3 R34, P2, PT, R2, R58, RZ ;  /* 0x0000003a02227210 */ /* 0x000fe20007f5e0ff */
[----:B------:R-:W-:-:S02]  /*9e7c0*/  IMAD.U32 R54, R54, 0x10000, RZ ;  /* 0x0001000036367824 */ /* 0x000fc400078e00ff */
[----:B------:R-:W-:Y:S02]  /*9e7d0*/  IMAD.U32 R45, R45, 0x10000, RZ ;  /* 0x000100002d2d7824 */ /* 0x000fe400078e00ff */
[----:B------:R-:W-:Y:S01]  /*9e7e0*/  IMAD.U32 R47, R47, 0x10000, RZ ;  /* 0x000100002f2f7824 */ /* 0x000fe200078e00ff */
[----:B------:R-:W-:Y:S01]  /*9e7f0*/  LOP3.LUT R48, R48, 0xff0000, RZ, 0xc0, !PT ;  /* 0x00ff000030307812 */ /* 0x000fe200078ec0ff */
[----:B------:R-:W-:Y:S01]  /*9e800*/  IMAD.X R35, R3, 0x1, R59, P2 ;  /* 0x0000000103237824 */ /* 0x000fe200010e063b */
[----:B------:R-:W-:Y:S02]  /*9e810*/  LOP3.LUT R51, R51, 0xff0000, RZ, 0xc0, !PT ;  /* 0x00ff000033337812 */ /* 0x000fe400078ec0ff */
[----:B------:R-:W-:Y:S01]  /*9e820*/  PRMT R15, R19, 0x5410, R15 ;  /* 0x00005410130f7816 */ /* 0x000fe2000000000f */
[----:B-----5:R-:W-:Y:S01]  /*9e830*/  IMAD.MOV.U32 R19, RZ, RZ, R249 ;  /* 0x000000ffff137224 */ /* 0x020fe200078e00f9 */
[----:B------:R-:W-:Y:S02]  /*9e840*/  LOP3.LUT R55, R55, 0xff0000, RZ, 0xc0, !PT ;  /* 0x00ff000037377812 */ /* 0x000fe400078ec0ff */
[----:B------:R-:W-:-:S02]  /*9e850*/  LOP3.LUT R56, R56, 0xff0000, RZ, 0xc0, !PT ;  /* 0x00ff000038387812 */ /* 0x000fc400078ec0ff */
[----:B------:R-:W-:Y:S02]  /*9e860*/  LOP3.LUT R54, R54, 0xff0000, RZ, 0xc0, !PT ;  /* 0x00ff000036367812 */ /* 0x000fe400078ec0ff */
[----:B------:R-:W-:Y:S02]  /*9e870*/  LOP3.LUT R45, R45, 0xff0000, RZ, 0xc0, !PT ;  /* 0x00ff00002d2d7812 */ /* 0x000fe400078ec0ff */
[----:B------:R-:W-:Y:S01]  /*9e880*/  LOP3.LUT R47, R47, 0xff0000, RZ, 0xc0, !PT ;  /* 0x00ff00002f2f7812 */ /* 0x000fe200078ec0ff */
[----:B------:R-:W-:Y:S01]  /*9e890*/  IMAD.IADD R30, R30, 0x1, R48 ;  /* 0x000000011e1e7824 */ /* 0x000fe200078e0230 */
[----:B------:R-:W-:Y:S01]  /*9e8a0*/  STL [R1+0x51c], R249 ;  /* 0x00051cf901007387 */ /* 0x000fe20000100800 */
[----:B------:R-:W-:Y:S02]  /*9e8b0*/  IMAD.IADD R31, R31, 0x1, R51 ;  /* 0x000000011f1f7824 */ /* 0x000fe400078e0233 */
[----:B------:R-:W-:Y:S01]  /*9e8c0*/  IMAD.IADD R36, R36, 0x1, R55 ;  /* 0x0000000124247824 */ /* 0x000fe200078e0237 */
[----:B------:R-:W-:Y:S01]  /*9e8d0*/  STL.64 [R1+0x520], R194 ;  /* 0x000520c201007387 */ /* 0x000fe20000100a00 */
[----:B------:R-:W-:-:S02]  /*9e8e0*/  IMAD.IADD R37, R37, 0x1, R56 ;  /* 0x0000000125257824 */ /* 0x000fc400078e0238 */
[----:B------:R-:W-:Y:S01]  /*9e8f0*/  IMAD.IADD R33, R33, 0x1, R54 ;  /* 0x0000000121217824 */ /* 0x000fe200078e0236 */
[----:B------:R-:W-:Y:S01]  /*9e900*/  STL.U16 [R1+0x518], R26 ;  /* 0x0005181a01007387 */ /* 0x000fe20000100400 */
[----:B------:R-:W-:Y:S02]  /*9e910*/  IMAD.IADD R38, R38, 0x1, R45 ;  /* 0x0000000126267824 */ /* 0x000fe400078e022d */
[----:B------:R-:W-:Y:S01]  /*9e920*/  IMAD.IADD R40, R40, 0x1, R47 ;  /* 0x0000000128287824 */ /* 0x000fe200078e022f */
[----:B------:R-:W-:Y:S01]  /*9e930*/  STL.64 [R1+0x4e0], R34 ;  /* 0x0004e02201007387 */ /* 0x000fe20000100a00 */
[----:B------:R-:W-:-:S03]  /*9e940*/  IMAD R17, R17, 0x1000000, R22 ;  /* 0x0100000011117824 */ /* 0x000fc600078e0216 */
[----:B------:R-:W-:Y:S04]  /*9e950*/  STL.64 [R1+0x4e8], R6 ;  /* 0x0004e80601007387 */ /* 0x000fe80000100a00 */
[----:B------:R-:W-:Y:S04]  /*9e960*/  STL.128 [R1+0x4f0], R8 ;  /* 0x0004f00801007387 */ /* 0x000fe80000100c00 */
[----:B------:R-:W-:Y:S04]  /*9e970*/  STL.128 [R1+0x500], R12 ;  /* 0x0005000c01007387 */ /* 0x000fe80000100c00 */
[----:B------:R-:W-:Y:S01]  /*9e980*/  STL.64 [R1+0x510], R24 ;  /* 0x0005101801007387 */ /* 0x000fe20000100a00 */
[----:B------:R-:W-:-:S02]  /*9e990*/  IMAD R22, R44, 0x1000000, R29 ;  /* 0x010000002c167824 */ /* 0x000fc400078e021d */
[----:B------:R-:W-:Y:S02]  /*9e9a0*/  IMAD R29, R50, 0x1000000, R33 ;  /* 0x01000000321d7824 */ /* 0x000fe400078e0221 */
[----:B--2---:R-:W-:-:S05]  /*9e9b0*/  IMAD.WIDE.U32 R20, R57, 0x48, R20 ;  /* 0x0000004839147825 */ /* 0x004fca00078e0014 */
[----:B------:R0:W-:Y:S04]  /*9e9c0*/  ST.E.64.STRONG.GPU desc[UR8][R20.64+0x938], R18 ;  /* 0x0009381214007985 */ /* 0x0001e8000c10fb08 */
[----:B------:R-:W-:Y:S01]  /*9e9d0*/  ST.E.64.STRONG.GPU desc[UR8][R20.64+0x908], R16 ;  /* 0x0009081014007985 */ /* 0x000fe2000c10fb08 */
[----:B0-----:R-:W-:Y:S02]  /*9e9e0*/  IMAD R18, R39, 0x1000000, R23 ;  /* 0x0100000027127824 */ /* 0x001fe400078e0217 */
[----:B------:R-:W-:Y:S02]  /*9e9f0*/  IMAD R19, R42, 0x1000000, R28 ;  /* 0x010000002a137824 */ /* 0x000fe400078e021c */
[----:B------:R-:W-:Y:S02]  /*9ea00*/  IMAD R23, R46, 0x1000000, R30 ;  /* 0x010000002e177824 */ /* 0x000fe400078e021e */
[----:B------:R-:W-:-:S02]  /*9ea10*/  IMAD R28, R49, 0x1000000, R31 ;  /* 0x01000000311c7824 */ /* 0x000fc400078e021f */
[----:B------:R-:W-:Y:S02]  /*9ea20*/  IMAD R30, R52, 0x1000000, R36 ;  /* 0x01000000341e7824 */ /* 0x000fe400078e0224 */
[----:B------:R-:W-:Y:S02]  /*9ea30*/  IMAD R31, R53, 0x1000000, R37 ;  /* 0x01000000351f7824 */ /* 0x000fe400078e0225 */
[----:B------:R-:W-:Y:S02]  /*9ea40*/  IMAD R36, R41, 0x1000000, R38 ;  /* 0x0100000029247824 */ /* 0x000fe400078e0226 */
[----:B------:R-:W-:Y:S01]  /*9ea50*/  IMAD R37, R43, 0x1000000, R40 ;  /* 0x010000002b257824 */ /* 0x000fe200078e0228 */
[----:B------:R-:W-:Y:S04]  /*9ea60*/  ST.E.64.STRONG.GPU desc[UR8][R20.64+0x910], R18 ;  /* 0x0009101214007985 */ /* 0x000fe8000c10fb08 */
[----:B------:R-:W-:Y:S04]  /*9ea70*/  ST.E.64.STRONG.GPU desc[UR8][R20.64+0x918], R22 ;  /* 0x0009181614007985 */ /* 0x000fe8000c10fb08 */
[----:B------:R-:W-:Y:S04]  /*9ea80*/  ST.E.64.STRONG.GPU desc[UR8][R20.64+0x920], R28 ;  /* 0x0009201c14007985 */ /* 0x000fe8000c10fb08 */
[----:B------:R-:W-:Y:S04]  /*9ea90*/  ST.E.64.STRONG.GPU desc[UR8][R20.64+0x928], R30 ;  /* 0x0009281e14007985 */ /* 0x000fe8000c10fb08 */
[----:B------:R-:W-:Y:S04]  /*9eaa0*/  ST.E.64.STRONG.GPU desc[UR8][R20.64+0x900], R34 ;  /* 0x0009002214007985 */ /* 0x000fe8000c10fb08 */
[----:B------:R-:W-:Y:S04]  /*9eab0*/  ST.E.64.STRONG.GPU desc[UR8][R20.64+0x940], R194 ;  /* 0x000940c214007985 */ /* 0x000fe8000c10fb08 */
[----:B------:R0:W-:Y:S04]  /*9eac0*/  ST.E.64.STRONG.GPU desc[UR8][R20.64+0x930], R36 ;  /* 0x0009302414007985 */ /* 0x0001e8000c10fb08 */
[----:B0-----:R-:W2:Y:S01]  /*9ead0*/  LDL.64 R36, [R1+0x570] ;  /* 0x0005700001247983 */ /* 0x001ea20000100a00 */
        /* <DEDUP_REMOVED lines=50> */
[----:B------:R-:W-:Y:S01]  /*9ee00*/  PRMT R16, R33, 0x5410, R16 ;  /* 0x0000541021107816 */ /* 0x000fe20000000010 */
[----:B------:R-:W0:Y:S01]  /*9ee10*/  S2UR UR5, SR_CgaCtaId ;  /* 0x00000000000579c3 */ /* 0x000e220000008800 */
        /* <DEDUP_REMOVED lines=29> */
[----:B------:R-:W-:Y:S01]  /*9eff0*/  LOP3.LUT R39, R161, 0xffff, RZ, 0xc0, !PT ;  /* 0x0000ffffa1277812 */ /* 0x000fe200078ec0ff */
[----:B------:R-:W-:Y:S02]  /*9f000*/  UMOV UR4, 0x400 ;  /* 0x0000040000047882 */ /* 0x000fe40000000000 */
[----:B0-----:R-:W-:Y:S01]  /*9f010*/  ULEA UR4, UR5, UR4, 0x18 ;  /* 0x0000000405047291 */ /* 0x001fe2000f8ec0ff */
[----:B------:R-:W-:Y:S01]  /*9f020*/  PRMT R33, R39, 0x3340, R33 ;  /* 0x0000334027217816 */ /* 0x000fe20000000021 */
[----:B------:R-:W-:Y:S01]  /*9f030*/  IMAD.MOV.U32 R39, RZ, RZ, 0x65 ;  /* 0x00000065ff277424 */ /* 0x000fe200078e00ff */
[----:B------:R-:W-:Y:S02]  /*9f040*/  PRMT R29, R38, 0x5410, R29 ;  /* 0x00005410261d7816 */ /* 0x000fe4000000001d */
[----:B------:R-:W-:-:S02]  /*9f050*/  PRMT R28, R33, 0x5410, R28 ;  /* 0x00005410211c7816 */ /* 0x000fc4000000001c */
[----:B------:R-:W-:Y:S01]  /*9f060*/  PRMT R33, R177, 0x7604, R157 ;  /* 0x00007604b1217816 */ /* 0x000fe2000000009d */
[----:B--2---:R-:W-:Y:S01]  /*9f070*/  IMAD.WIDE.U32 R36, R57, 0x4, R36 ;  /* 0x0000000439247825 */ /* 0x004fe200078e0024 */
        /* <DEDUP_REMOVED lines=19> */
.L_x_1357:
[----:B------:R-:W-:Y:S05]  /*9f1b0*/  BSYNC.RECONVERGENT B0 ;  /* 0x0000000000007941 */ /* 0x000fea0003800200 */
.L_x_1356:
        /* <DEDUP_REMOVED lines=219> */
.L_x_1165:
        /* <DEDUP_REMOVED lines=13> */
.L_x_1375:
[----:B0-----:R-:W-:-:S06]  /*a0040*/  IMAD.IADD R4, R1, 0x1, R20 ;  /* 0x0000000101047824 */ /* 0x001fcc00078e0214 */
[----:B------:R-:W2:Y:S01]  /*a0050*/  LDL.U8 R4, [R4] ;  /* 0x0000000004047983 */ /* 0x000ea20000100000 */
[----:B------:R-:W-:Y:S02]  /*a0060*/  IMAD.MOV.U32 R5, RZ, RZ, R20 ;  /* 0x000000ffff057224 */ /* 0x000fe400078e0014 */
[----:B------:R-:W-:Y:S01]  /*a0070*/  VIADD R20, R20, 0x1 ;  /* 0x0000000114147836 */ /* 0x000fe20000000000 */
[----:B--2---:R-:W-:-:S13]  /*a0080*/  ISETP.NE.AND P2, PT, R4, RZ, PT ;  /* 0x000000ff0400720c */ /* 0x004fda0003f45270 */
[----:B------:R-:W-:Y:S05]  /*a0090*/  @P2 BRA `(.L_x_1375) ;  /* 0xfffffffc00e82947 */ /* 0x000fea000383ffff */
[----:B------:R-:W-:Y:S05]  /*a00a0*/  BSYNC.RECONVERGENT B1 ;  /* 0x0000000000017941 */ /* 0x000fea0003800200 */
.L_x_1374:
[----:B------:R-:W-:Y:S01]  /*a00b0*/  LOP3.LUT P2, RZ, R33, 0xff, RZ, 0xc0, !PT ;  /* 0x000000ff21ff7812 */ /* 0x000fe2000784c0ff */
[----:B------:R-:W-:Y:S01]  /*a00c0*/  BSSY.RECONVERGENT B1, `(.L_x_1376) ;  /* 0x0000010000017945 */ /* 0x000fe20003800200 */
[----:B------:R-:W-:-:S11]  /*a00d0*/  IMAD.MOV.U32 R4, RZ, RZ, R5 ;  /* 0x000000ffff047224 */ /* 0x000fd600078e0005 */
[----:B------:R-:W-:Y:S05]  /*a00e0*/  @!P2 BRA `(.L_x_1377) ;  /* 0x000000000034a947 */ /* 0x000fea0003800000 */
[----:B------:R-:W-:Y:S01]  /*a00f0*/  BSSY.RECONVERGENT B2, `(.L_x_1378) ;  /* 0x000000b000027945 */ /* 0x000fe20003800200 */
[----:B------:R-:W-:Y:S01]  /*a0100*/  IMAD.MOV.U32 R4, RZ, RZ, RZ ;  /* 0x000000ffff047224 */ /* 0x000fe200078e00ff */
[----:B------:R-:W-:-:S07]  /*a0110*/  PRMT R6, R33, 0x7610, R6 ;  /* 0x0000761021067816 */ /* 0x000fce0000000006 */
.L_x_1379:
        /* <DEDUP_REMOVED lines=9> */
.L_x_1378:
[----:B------:R-:W-:-:S07]  /*a01b0*/  IMAD.MOV.U32 R4, RZ, RZ, R7 ;  /* 0x000000ffff047224 */ /* 0x000fce00078e0007 */
.L_x_1377:
[----:B------:R-:W-:Y:S05]  /*a01c0*/  BSYNC.RECONVERGENT B1 ;  /* 0x0000000000017941 */ /* 0x000fea0003800200 */
.L_x_1376:
[----:B------:R-:W-:Y:S01]  /*a01d0*/  IMAD.IADD R5, R1, 0x1, R4 ;  /* 0x0000000101057824 */ /* 0x000fe200078e0204 */
[----:B------:R-:W-:Y:S01]  /*a01e0*/  BSSY.RECONVERGENT B1, `(.L_x_1380) ;  /* 0x0000009000017945 */ /* 0x000fe20003800200 */
[----:B------:R-:W-:-:S03]  /*a01f0*/  IMAD.MOV.U32 R4, RZ, RZ, RZ ;  /* 0x000000ffff047224 */ /* 0x000fc600078e00ff */
[----:B------:R0:W-:Y:S04]  /*a0200*/  STL.U8 [R5], RZ ;  /* 0x000000ff05007387 */ /* 0x0001e80000100000 */
.L_x_1381:
[----:B------:R-:W-:-:S05]  /*a0210*/  IMAD.IADD R6, R1, 0x1, R4 ;  /* 0x0000000101067824 */ /* 0x000fca00078e0204 */
[----:B0-----:R-:W2:Y:S02]  /*a0220*/  LDL.U8 R5, [R6] ;  /* 0x0000000006057983 */ /* 0x001ea40000100000 */
[----:B--2---:R-:W-:Y:S01]  /*a0230*/  ISETP.NE.AND P2, PT, R5, RZ, PT ;  /* 0x000000ff0500720c */ /* 0x004fe20003f45270 */
[----:B------:R-:W-:Y:S02]  /*a0240*/  IMAD.MOV.U32 R5, RZ, RZ, R4 ;  /* 0x000000ffff057224 */ /* 0x000fe400078e0004 */
[----:B------:R-:W-:-:S10]  /*a0250*/  VIADD R4, R4, 0x1 ;  /* 0x0000000104047836 */ /* 0x000fd40000000000 */
[----:B------:R-:W-:Y:S05]  /*a0260*/  @P2 BRA `(.L_x_1381) ;  /* 0xfffffffc00e82947 */ /* 0x000fea000383ffff */
[----:B------:R-:W-:Y:S05]  /*a0270*/  BSYNC.RECONVERGENT B1 ;  /* 0x0000000000017941 */ /* 0x000fea0003800200 */
.L_x_1380:
[----:B------:R-:W-:Y:S01]  /*a0280*/  LOP3.LUT P2, RZ, R0, 0xff, RZ, 0xc0, !PT ;  /* 0x000000ff00ff7812 */ /* 0x000fe2000784c0ff */
[----:B------:R-:W-:Y:S01]  /*a0290*/  BSSY.RECONVERGENT B1, `(.L_x_1382) ;  /* 0x000000f000017945 */ /* 0x000fe20003800200 */
[----:B------:R-:W-:-:S11]  /*a02a0*/  IMAD.MOV.U32 R4, RZ, RZ, R5 ;  /* 0x000000ffff047224 */ /* 0x000fd600078e0005 */
[----:B------:R-:W-:Y:S05]  /*a02b0*/  @!P2 BRA `(.L_x_1383) ;  /* 0x000000000030a947 */ /* 0x000fea0003800000 */
[----:B------:R-:W-:Y:S01]  /*a02c0*/  BSSY.RECONVERGENT B2, `(.L_x_1384) ;  /* 0x000000a000027945 */ /* 0x000fe20003800200 */
[----:B------:R-:W-:-:S07]  /*a02d0*/  IMAD.MOV.U32 R4, RZ, RZ, RZ ;  /* 0x000000ffff047224 */ /* 0x000fce00078e00ff */
.L_x_1385:
        /* <DEDUP_REMOVED lines=9> */
.L_x_1384:
[----:B------:R-:W-:-:S07]  /*a0370*/  IMAD.MOV.U32 R4, RZ, RZ, R6 ;  /* 0x000000ffff047224 */ /* 0x000fce00078e0006 */
.L_x_1383:
[----:B------:R-:W-:Y:S05]  /*a0380*/  BSYNC.RECONVERGENT B1 ;  /* 0x0000000000017941 */ /* 0x000fea0003800200 */
.L_x_1382:
        /* <DEDUP_REMOVED lines=54> */
[C---:B----4-:R-:W-:Y:S01]  /*a06f0*/  PRMT R92, R20.reuse, 0x7770, RZ ;  /* 0x00007770145c7816 */ /* 0x050fe200000000ff */
[----:B------:R1:W-:Y:S01]  /*a0700*/  STL.S16 [R1+0x678], R100 ;  /* 0x0006786401007387 */ /* 0x0003e20000100600 */
[----:B------:R-:W-:Y:S02]  /*a0710*/  PRMT R99, R97, 0x7610, R99 ;  /* 0x0000761061637816 */ /* 0x000fe40000000063 */
[----:B------:R-:W-:Y:S02]  /*a0720*/  PRMT R118, R25, 0x7770, RZ ;  /* 0x0000777019767816 */ /* 0x000fe400000000ff */
[----:B------:R-:W-:Y:S01]  /*a0730*/  PRMT R91, R20, 0x7771, RZ ;  /* 0x00007771145b7816 */ /* 0x000fe200000000ff */
[----:B------:R1:W-:Y:S01]  /*a0740*/  STL.S16 [R1+0x6e0], R99 ;  /* 0x0006e06301007387 */ /* 0x0003e20000100600 */
[----:B------:R-:W-:-:S02]  /*a0750*/  PRMT R97, R96, 0x7610, R97 ;  /* 0x0000761060617816 */ /* 0x000fc40000000061 */
[----:B------:R-:W-:Y:S02]  /*a0760*/  PRMT R120, R24, 0x7773, RZ ;  /* 0x0000777318787816 */ /* 0x000fe400000000ff */
[----:B------:R-:W-:Y:S01]  /*a0770*/  PRMT R116, R25, 0x7773, RZ ;  /* 0x0000777319747816 */ /* 0x000fe200000000ff */
[----:B------:R1:W-:Y:S01]  /*a0780*/  STL.S16 [R1+0x6dc], R97 ;  /* 0x0006dc6101007387 */ /* 0x0003e20000100600 */
[----:B------:R-:W-:Y:S02]  /*a0790*/  PRMT R89, R20, 0x7772, RZ ;  /* 0x0000777214597816 */ /* 0x000fe400000000ff */
[----:B------:R-:W-:Y:S02]  /*a07a0*/  PRMT R96, R95, 0x7610, R96 ;  /* 0x000076105f607816 */ /* 0x000fe40000000060 */
[----:B------:R-:W-:Y:S02]  /*a07b0*/  PRMT R0, R24, 0x7770, RZ ;  /* 0x0000777018007816 */ /* 0x000fe400000000ff */
[----:B------:R-:W-:Y:S01]  /*a07c0*/  PRMT R117, R25, 0x7771, RZ ;  /* 0x0000777119757816 */ /* 0x000fe200000000ff */
[----:B------:R1:W-:Y:S01]  /*a07d0*/  STL.S16 [R1+0x670], R96 ;  /* 0x0006706001007387 */ /* 0x0003e20000100600 */
[----:B0-----:R-:W-:-:S02]  /*a07e0*/  PRMT R19, R26, 0x7771, RZ ;  /* 0x000077711a137816 */ /* 0x001fc400000000ff */
[----:B------:R-:W-:Y:S02]  /*a07f0*/  PRMT R110, R27, 0x7773, RZ ;  /* 0x000077731b6e7816 */ /* 0x000fe400000000ff */
[----:B------:R-:W-:Y:S02]  /*a0800*/  PRMT R94, R7, 0x7773, RZ ;  /* 0x00007773075e7816 */ /* 0x000fe400000000ff */
[----:B------:R-:W-:Y:S01]  /*a0810*/  PRMT R88, R21, 0x7770, RZ ;  /* 0x0000777015587816 */ /* 0x000fe200000000ff */
[----:B------:R1:W-:Y:S01]  /*a0820*/  STL.S16 [R1+0x68c], R110 ;  /* 0x00068c6e01007387 */ /* 0x0003e20000100600 */
[----:B------:R-:W-:Y:S02]  /*a0830*/  PRMT R95, R93, 0x7610, R95 ;  /* 0x000076105d5f7816 */ /* 0x000fe4000000005f */
[C---:B------:R-:W-:Y:S01]  /*a0840*/  PRMT R24, R26.reuse, 0x7770, RZ ;  /* 0x000077701a187816 */ /* 0x040fe200000000ff */
        /* <DEDUP_REMOVED lines=8> */
[C---:B------:R-:W-:Y:S01]  /*a08d0*/  PRMT R87, R21.reuse, 0x7771, RZ ;  /* 0x0000777115577816 */ /* 0x040fe200000000ff */
        /* <DEDUP_REMOVED lines=8> */
[C---:B------:R-:W-:Y:S01]  /*a0960*/  PRMT R26, R22.reuse, 0x7770, RZ ;  /* 0x00007770161a7816 */ /* 0x040fe200000000ff */
[----:B------:R1:W-:Y:S01]  /*a0970*/  STL.S16 [R1+0x6b0], R124 ;  /* 0x0006b07c01007387 */ /* 0x0003e20000100600 */
[----:B------:R-:W-:-:S02]  /*a0980*/  PRMT R25, R22, 0x7771, RZ ;  /* 0x0000777116197816 */ /* 0x000fc400000000ff */
[----:B------:R-:W-:Y:S01]  /*a0990*/  PRMT R21, R22, 0x7772, RZ ;  /* 0x0000777216157816 */ /* 0x000fe200000000ff */
[----:B------:R1:W-:Y:S01]  /*a09a0*/  STL.S16 [R1+0x6d4], R93 ;  /* 0x0006d45d01007387 */ /* 0x0003e20000100600 */
[C---:B------:R-:W-:Y:S02]  /*a09b0*/  PRMT R20, R23.reuse, 0x7770, RZ ;  /* 0x0000777017147816 */ /* 0x040fe400000000ff */
[----:B------:R-:W-:Y:S01]  /*a09c0*/  PRMT R6, R23, 0x7772, RZ ;  /* 0x0000777217067816 */ /* 0x000fe200000000ff */
[----:B------:R1:W-:Y:S01]  /*a09d0*/  STL.S16 [R1+0x664], R90 ;  /* 0x0006645a01007387 */ /* 0x0003e20000100600 */
[C---:B------:R-:W-:Y:S02]  /*a09e0*/  PRMT R5, R122.reuse, 0x7770, RZ ;  /* 0x000077707a057816 */ /* 0x040fe400000000ff */
[----:B------:R-:W-:Y:S01]  /*a09f0*/  PRMT R4, R122, 0x7771, RZ ;  /* 0x000077717a047816 */ /* 0x000fe200000000ff */
[----:B------:R1:W-:Y:S01]  /*a0a00*/  STL.S16 [R1+0x6c4], R26 ;  /* 0x0006c41a01007387 */ /* 0x0003e20000100600 */
[----:B------:R-:W-:-:S02]  /*a0a10*/  PRMT R121, R118, 0x7610, R121 ;  /* 0x0000761076797816 */ /* 0x000fc40000000079 */
[----:B------:R-:W-:Y:S01]  /*a0a20*/  PRMT R92, R91, 0x7610, R92 ;  /* 0x000076105b5c7816 */ /* 0x000fe2000000005c */
[----:B------:R1:W-:Y:S01]  /*a0a30*/  STL.S16 [R1+0x658], R25 ;  /* 0x0006581901007387 */ /* 0x0003e20000100600 */
[----:B------:R-:W-:Y:S02]  /*a0a40*/  PRMT R22, R22, 0x7773, RZ ;  /* 0x0000777316167816 */ /* 0x000fe400000000ff */
[----:B------:R-:W-:Y:S01]  /*a0a50*/  PRMT R23, R23, 0x7773, RZ ;  /* 0x0000777317177816 */ /* 0x000fe200000000ff */
        /* <DEDUP_REMOVED lines=22> */
[----:B------:R-:W-:-:S03]  /*a0bc0*/  PRMT R6, R23, 0x7610, R6 ;  /* 0x0000761017067816 */ /* 0x000fc60000000006 */
        /* <DEDUP_REMOVED lines=12> */
.L_x_1373:
[----:B------:R-:W-:Y:S05]  /*a0c90*/  BSYNC.RECONVERGENT B0 ;  /* 0x0000000000007941 */ /* 0x000fea0003800200 */
.L_x_1372:
        /* <DEDUP_REMOVED lines=45> */
[----:B------:R-:W2:Y:S01]  /*a0f70*/  LDL R5, [R1+0x6a0] ;  /* 0x0006a00001057983 */ /* 0x000ea20000100800 */
[----:B------:R-:W-:Y:S01]  /*a0f80*/  IMAD.MOV.U32 R118, RZ, RZ, R117 ;  /* 0x000000ffff767224 */ /* 0x000fe200078e0075 */
        /* <DEDUP_REMOVED lines=13> */
[----:B------:R-:W-:Y:S01]  /*a1060*/  IMAD.MOV.U32 R94, RZ, RZ, R93 ;  /* 0x000000ffff5e7224 */ /* 0x000fe200078e005d */
[----:B------:R-:W-:Y:S01]  /*a1070*/  LOP3.LUT R6, R6, 0xffff, RZ, 0xc0, !PT ;  /* 0x0000ffff06067812 */ /* 0x000fe200078ec0ff */
[----:B------:R-:W3:Y:S01]  /*a1080*/  LDL R93, [R1+0x5c4] ;  /* 0x0005c400015d7983 */ /* 0x000ee20000100800 */
[----:B--2---:R-:W-:-:S04]  /*a1090*/  LOP3.LUT R5, R5, 0xffff, RZ, 0xc0, !PT ;  /* 0x0000ffff05057812 */ /* 0x004fc800078ec0ff */
[----:B------:R-:W-:Y:S02]  /*a10a0*/  PRMT R5, R5, 0x3340, R4 ;  /* 0x0000334005057816 */ /* 0x000fe40000000004 */
[----:B------:R-:W-:Y:S01]  /*a10b0*/  LOP3.LUT R4, R118, 0xffff, RZ, 0xc0, !PT ;  /* 0x0000ffff76047812 */ /* 0x000fe200078ec0ff */
        /* <DEDUP_REMOVED lines=25> */
[----:B------:R-:W4:Y:S01]  /*a1250*/  LDL R106, [R1+0x6c8] ;  /* 0x0006c800016a7983 */ /* 0x000f220000100800 */
[----:B--2---:R-:W-:-:S04]  /*a1260*/  LOP3.LUT R7, R7, 0xffff, RZ, 0xc0, !PT ;  /* 0x0000ffff07077812 */ /* 0x004fc800078ec0ff */
[----:B------:R-:W-:-:S04]  /*a1270*/  PRMT R4, R7, 0x3340, R4 ;  /* 0x0000334007047816 */ /* 0x000fc80000000004 */
[----:B------:R-:W-:Y:S02]  /*a1280*/  PRMT R5, R4, 0x5410, R5 ;  /* 0x0000541004057816 */ /* 0x000fe40000000005 */
[----:B------:R-:W-:Y:S02]  /*a1290*/  LOP3.LUT R4, R119, 0xffff, RZ, 0xc0, !PT ;  /* 0x0000ffff77047812 */ /* 0x000fe400078ec0ff */
[----:B------:R-:W2:Y:S02]  /*a12a0*/  LDL R119, [R1+0x6b4] ;  /* 0x0006b40001777983 */ /* 0x000ea40000100800 */
[----:B--2---:R-:W-:Y:S01]  /*a12b0*/  LOP3.LUT R7, R119, 0xffff, RZ, 0xc0, !PT ;  /* 0x0000ffff77077812 */ /* 0x004fe200078ec0ff */
[----:B------:R-:W-:-:S03]  /*a12c0*/  IMAD.MOV.U32 R119, RZ, RZ, R118 ;  /* 0x000000ffff777224 */ /* 0x000fc600078e0076 */
[----:B------:R-:W-:Y:S01]  /*a12d0*/  PRMT R4, R7, 0x3340, R4 ;  /* 0x0000334007047816 */ /* 0x000fe20000000004 */
[----:B------:R-:W-:Y:S01]  /*a12e0*/  IMAD.MOV.U32 R120, RZ, RZ, R119 ;  /* 0x000000ffff787224 */ /* 0x000fe200078e0077 */
[----:B------:R-:W-:Y:S01]  /*a12f0*/  LOP3.LUT R7, R0, 0xffff, RZ, 0xc0, !PT ;  /* 0x0000ffff00077812 */ /* 0x000fe200078ec0ff */
[----:B------:R-:W-:Y:S02]  /*a1300*/  IMAD.MOV.U32 R118, RZ, RZ, R117 ;  /* 0x000000ffff767224 */ /* 0x000fe400078e0075 */
[----:B------:R-:W-:Y:S01]  /*a1310*/  IMAD.MOV.U32 R117, RZ, RZ, R116 ;  /* 0x000000ffff757224 */ /* 0x000fe200078e0074 */
[----:B------:R-:W-:Y:S01]  /*a1320*/  PRMT R7, R7, 0x3340, R6 ;  /* 0x0000334007077816 */ /* 0x000fe20000000006 */
[----:B------:R-:W-:Y:S01]  /*a1330*/  IMAD.MOV.U32 R116, RZ, RZ, R115 ;  /* 0x000000ffff747224 */ /* 0x000fe200078e0073 */
[----:B------:R-:W-:Y:S01]  /*a1340*/  LOP3.LUT R6, R120, 0xffff, RZ, 0xc0, !PT ;  /* 0x0000ffff78067812 */ /* 0x000fe200078ec0ff */
[----:B------:R-:W-:Y:S01]  /*a1350*/  IMAD.MOV.U32 R115, RZ, RZ, R114 ;  /* 0x000000ffff737224 */ /* 0x000fe200078e0072 */
[----:B------:R-:W2:Y:S01]  /*a1360*/  LDL R120, [R1+0x6f8] ;  /* 0x0006f80001787983 */ /* 0x000ea20000100800 */
        /* <DEDUP_REMOVED lines=15> */
[----:B------:R-:W-:Y:S01]  /*a1460*/  IMAD.MOV.U32 R112, RZ, RZ, R110 ;  /* 0x000000ffff707224 */ /* 0x000fe200078e006e */
[----:B------:R-:W-:Y:S01]  /*a1470*/  PRMT R4, R7, 0x5410, R4 ;  /* 0x0000541007047816 */ /* 0x000fe20000000004 */
[----:B------:R-:W-:Y:S01]  /*a1480*/  IMAD.MOV.U32 R110, RZ, RZ, R109 ;  /* 0x000000ffff6e7224 */ /* 0x000fe200078e006d */
[----:B------:R-:W4:Y:S01]  /*a1490*/  LDL R97, [R1+0x6c0] ;  /* 0x0006c00001617983 */ /* 0x000f220000100800 */
[----:B------:R-:W-:Y:S02]  /*a14a0*/  IMAD.MOV.U32 R109, RZ, RZ, R108 ;  /* 0x000000ffff6d7224 */ /* 0x000fe400078e006c */
[----:B------:R-:W-:-:S02]  /*a14b0*/  IMAD.MOV.U32 R108, RZ, RZ, R106 ;  /* 0x000000ffff6c7224 */ /* 0x000fc400078e006a */
[----:B------:R-:W-:Y:S02]  /*a14c0*/  IMAD.MOV.U32 R106, RZ, RZ, R105 ;  /* 0x000000ffff6a7224 */ /* 0x000fe400078e0069 */
[----:B------:R-:W-:Y:S02]  /*a14d0*/  IMAD.MOV.U32 R105, RZ, RZ, R104 ;  /* 0x000000ffff697224 */ /* 0x000fe400078e0068 */
[----:B------:R-:W3:Y:S01]  /*a14e0*/  LDL R104, [R1+0x670] ;  /* 0x0006700001687983 */ /* 0x000ee20000100800 */
[----:B--2---:R-:W-:Y:S01]  /*a14f0*/  LOP3.LUT R7, R120, 0xffff, RZ, 0xc0, !PT ;  /* 0x0000ffff78077812 */ /* 0x004fe200078ec0ff */
        /* <DEDUP_REMOVED lines=11> */
[----:B---3--:R-:W-:Y:S02]  /*a15b0*/  IMAD.MOV.U32 R105, RZ, RZ, R104 ;  /* 0x000000ffff697224 */ /* 0x008fe400078e0068 */
[----:B------:R-:W-:Y:S02]  /*a15c0*/  IMAD.MOV.U32 R104, RZ, RZ, R103 ;  /* 0x000000ffff687224 */ /* 0x000fe400078e0067 */
[----:B------:R-:W-:Y:S02]  /*a15d0*/  IMAD.MOV.U32 R103, RZ, RZ, R102 ;  /* 0x000000ffff677224 */ /* 0x000fe400078e0066 */
[----:B------:R-:W-:-:S02]  /*a15e0*/  IMAD.MOV.U32 R102, RZ, RZ, R95 ;  /* 0x000000ffff667224 */ /* 0x000fc400078e005f */
[----:B------:R-:W2:Y:S01]  /*a15f0*/  LDL R95, [R1+0x6d4] ;  /* 0x0006d400015f7983 */ /* 0x000ea20000100800 */
        /* <DEDUP_REMOVED lines=15> */
[----:B--2---:R-:W-:Y:S02]  /*a16f0*/  IMAD.MOV.U32 R102, RZ, RZ, R95 ;  /* 0x000000ffff667224 */ /* 0x004fe400078e005f */
[----:B------:R-:W-:Y:S02]  /*a1700*/  IMAD.MOV.U32 R95, RZ, RZ, R20 ;  /* 0x000000ffff5f7224 */ /* 0x000fe400078e0014 */
[----:B------:R-:W2:Y:S01]  /*a1710*/  LDL R20, [R1+0x6fc] ;  /* 0x0006fc0001147983 */ /* 0x000ea20000100800 */
[----:B------:R-:W-:-:S03]  /*a1720*/  IMAD.MOV.U32 R121, RZ, RZ, R120 ;  /* 0x000000ffff797224 */ /* 0x000fc600078e0078 */
[----:B------:R0:W-:Y:S01]  /*a1730*/  STL.64 [R1+0x3a8], R4 ;  /* 0x0003a80401007387 */ /* 0x0001e20000100a00 */
[----:B--2---:R-:W-:-:S04]  /*a1740*/  LOP3.LUT R20, R20, 0xffff, RZ, 0xc0, !PT ;  /* 0x0000ffff14147812 */ /* 0x004fc800078ec0ff */
[----:B------:R-:W-:-:S04]  /*a1750*/  PRMT R7, R20, 0x3340, R7 ;  /* 0x0000334014077816 */ /* 0x000fc80000000007 */
[----:B0-----:R-:W-:Y:S02]  /*a1760*/  PRMT R5, R7, 0x5410, R6 ;  /* 0x0000541007057816 */ /* 0x001fe40000000006 */
        /* <DEDUP_REMOVED lines=16> */
[----:B------:R-:W3:Y:S01]  /*a1870*/  LDL R95, [R1+0x6c4] ;  /* 0x0006c400015f7983 */ /* 0x000ee20000100800 */
[----:B--2---:R-:W-:Y:S01]  /*a1880*/  LOP3.LUT R7, R121, 0xffff, RZ, 0xc0, !PT ;  /* 0x0000ffff79077812 */ /* 0x004fe200078ec0ff */
        /* <DEDUP_REMOVED lines=14> */
[----:B------:R-:W4:Y:S01]  /*a1970*/  LDL R100, [R1+0x6b8] ;  /* 0x0006b80001647983 */ /* 0x000f220000100800 */
[----:B------:R-:W-:Y:S02]  /*a1980*/  PRMT R6, R7, 0x3340, R6 ;  /* 0x0000334007067816 */ /* 0x000fe40000000006 */
[----:B--2---:R-:W-:Y:S01]  /*a1990*/  LOP3.LUT R7, R121, 0xffff, RZ, 0xc0, !PT ;  /* 0x0000ffff79077812 */ /* 0x004fe200078ec0ff */
[----:B------:R-:W-:-:S03]  /*a19a0*/  IMAD.MOV.U32 R121, RZ, RZ, R120 ;  /* 0x000000ffff797224 */ /* 0x000fc600078e0078 */
[----:B------:R-:W-:Y:S01]  /*a19b0*/  PRMT R7, R7, 0x3340, R4 ;  /* 0x0000334007077816 */ /* 0x000fe20000000004 */
[----:B------:R-:W-:Y:S02]  /*a19c0*/  IMAD.MOV.U32 R120, RZ, RZ, R119 ;  /* 0x000000ffff787224 */ /* 0x000fe400078e0077 */
[----:B------:R-:W-:Y:S01]  /*a19d0*/  IMAD.MOV.U32 R119, RZ, RZ, R118 ;  /* 0x000000ffff777224 */ /* 0x000fe200078e0076 */
[----:B------:R-:W-:Y:S01]  /*a19e0*/  PRMT R4, R7, 0x5410, R6 ;  /* 0x0000541007047816 */ /* 0x000fe20000000006 */
[----:B------:R-:W-:Y:S01]  /*a19f0*/  IMAD.MOV.U32 R118, RZ, RZ, R117 ;  /* 0x000000ffff767224 */ /* 0x000fe200078e0075 */
[----:B------:R-:W-:Y:S01]  /*a1a00*/  LOP3.LUT R7, R121, 0xffff, RZ, 0xc0, !PT ;  /* 0x0000ffff79077812 */ /* 0x000fe200078ec0ff */
[----:B------:R-:W-:Y:S01]  /*a1a10*/  IMAD.MOV.U32 R117, RZ, RZ, R116 ;  /* 0x000000ffff757224 */ /* 0x000fe200078e0074 */
[----:B------:R-:W2:Y:S01]  /*a1a20*/  LDL R121, [R1+0x6e8] ;  /* 0x0006e80001797983 */ /* 0x000ea20000100800 */
        /* <DEDUP_REMOVED lines=8> */
[----:B------:R-:W4:Y:S01]  /*a1ab0*/  LDL R99, [R1+0x650] ;  /* 0x0006500001637983 */ /* 0x000f220000100800 */
[----:B--2---:R-:W-:Y:S01]  /*a1ac0*/  LOP3.LUT R6, R121, 0xffff, RZ, 0xc0, !PT ;  /* 0x0000ffff79067812 */ /* 0x004fe200078ec0ff */
        /* <DEDUP_REMOVED lines=10> */
[----:B------:R-:W2:Y:S01]  /*a1b70*/  LDL R98, [R1+0x678] ;  /* 0x0006780001627983 */ /* 0x000ea20000100800 */
        /* <DEDUP_REMOVED lines=8> */
[----:B--2---:R-:W-:Y:S02]  /*a1c00*/  IMAD.MOV.U32 R112, RZ, RZ, R98 ;  /* 0x000000ffff707224 */ /* 0x004fe400078e0062 */
[----:B------:R-:W-:Y:S02]  /*a1c10*/  IMAD.MOV.U32 R98, RZ, RZ, R19 ;  /* 0x000000ffff627224 */ /* 0x000fe400078e0013 */
[----:B------:R-:W2:Y:S01]  /*a1c20*/  LDL R19, [R1+0x6ec] ;  /* 0x0006ec0001137983 */ /* 0x000ea20000100800 */
[----:B------:R-:W-:Y:S02]  /*a1c30*/  LOP3.LUT R20, R118, 0xffff, RZ, 0xc0, !PT ;  /* 0x0000ffff76147812 */ /* 0x000fe400078ec0ff */
[----:B------:R-:W-:Y:S01]  /*a1c40*/  LOP3.LUT R21, R21, 0xffff, RZ, 0xc0, !PT ;  /* 0x0000ffff15157812 */ /* 0x000fe200078ec0ff */
[----:B------:R-:W-:Y:S04]  /*a1c50*/  STL.64 [R1+0x3a0], R196 ;  /* 0x0003a0c401007387 */ /* 0x000fe80000100a00 */
[----:B-----5:R-:W-:Y:S04]  /*a1c60*/  STL [R1+0x3dc], R252 ;  /* 0x0003dcfc01007387 */ /* 0x020fe80000100800 */
[----:B------:R-:W-:Y:S01]  /*a1c70*/  STL.64 [R1+0x3e0], R250 ;  /* 0x0003e0fa01007387 */ /* 0x000fe20000100a00 */
[----:B--2---:R-:W-:-:S04]  /*a1c80*/  LOP3.LUT R19, R19, 0xffff, RZ, 0xc0, !PT ;  /* 0x0000ffff13137812 */ /* 0x004fc800078ec0ff */
        /* <DEDUP_REMOVED lines=11> */
[----:B------:R-:W-:Y:S01]  /*a1d40*/  LOP3.LUT R20, R115, 0xffff, RZ, 0xc0, !PT ;  /* 0x0000ffff73147812 */ /* 0x000fe200078ec0ff */
[----:B------:R0:W-:Y:S03]  /*a1d50*/  STL.128 [R1+0x3b0], R4 ;  /* 0x0003b00401007387 */ /* 0x0001e60000100c00 */
        /* <DEDUP_REMOVED lines=23> */
[----:B------:R-:W-:-:S03]  /*a1ed0*/  LOP3.LUT R19, R102, 0xffff, RZ, 0xc0, !PT ;  /* 0x0000ffff66137812 */ /* 0x000fc600078ec0ff */
[----:B------:R3:W-:Y:S01]  /*a1ee0*/  STL.128 [R1+0x3c0], R4 ;  /* 0x0003c00401007387 */ /* 0x0007e20000100c00 */
[----:B------:R-:W-:Y:S02]  /*a1ef0*/  LOP3.LUT R20, R101, 0xffff, RZ, 0xc0, !PT ;  /* 0x0000ffff65147812 */ /* 0x000fe400078ec0ff */
[----:B------:R-:W-:Y:S02]  /*a1f00*/  LOP3.LUT R21, R99, 0xffff, RZ, 0xc0, !PT ;  /* 0x0000ffff63157812 */ /* 0x000fe400078ec0ff */
[----:B------:R-:W-:Y:S02]  /*a1f10*/  PRMT R19, R20, 0x3340, R19 ;  /* 0x0000334014137816 */ /* 0x000fe40000000013 */
[----:B------:R-:W-:Y:S02]  /*a1f20*/  LOP3.LUT R20, R100, 0xffff, RZ, 0xc0, !PT ;  /* 0x0000ffff64147812 */ /* 0x000fe400078ec0ff */
[----:B---3--:R-:W-:Y:S02]  /*a1f30*/  LOP3.LUT R7, R95, 0xffff, RZ, 0xc0, !PT ;  /* 0x0000ffff5f077812 */ /* 0x008fe400078ec0ff */
[----:B------:R-:W0:Y:S01]  /*a1f40*/  S2R R95, SR_LANEID ;  /* 0x00000000005f7919 */ /* 0x000e220000000000 */
[----:B------:R-:W-:-:S02]  /*a1f50*/  PRMT R20, R21, 0x3340, R20 ;  /* 0x0000334015147816 */ /* 0x000fc40000000014 */
[----:B------:R-:W-:Y:S02]  /*a1f60*/  LOP3.LUT R4, R96, 0xffff, RZ, 0xc0, !PT ;  /* 0x0000ffff60047812 */ /* 0x000fe400078ec0ff */
[----:B------:R-:W-:Y:S02]  /*a1f70*/  PRMT R5, R20, 0x5410, R19 ;  /* 0x0000541014057816 */ /* 0x000fe40000000013 */
[----:B------:R-:W-:Y:S02]  /*a1f80*/  LOP3.LUT R19, R98, 0xffff, RZ, 0xc0, !PT ;  /* 0x0000ffff62137812 */ /* 0x000fe400078ec0ff */
[----:B------:R-:W-:Y:S02]  /*a1f90*/  LOP3.LUT R20, R97, 0xffff, RZ, 0xc0, !PT ;  /* 0x0000ffff61147812 */ /* 0x000fe400078ec0ff */
[----:B------:R-:W-:Y:S02]  /*a1fa0*/  PRMT R4, R7, 0x3340, R4 ;  /* 0x0000334007047816 */ /* 0x000fe40000000004 */
[----:B------:R-:W-:-:S02]  /*a1fb0*/  PRMT R19, R20, 0x3340, R19 ;  /* 0x0000334014137816 */ /* 0x000fc40000000013 */
[----:B------:R-:W-:Y:S02]  /*a1fc0*/  PRMT R6, R93, 0x7604, R94 ;  /* 0x000076045d067816 */ /* 0x000fe4000000005e */
[----:B------:R-:W-:-:S03]  /*a1fd0*/  PRMT R4, R4, 0x5410, R19 ;  /* 0x0000541004047816 */ /* 0x000fc60000000013 */
[----:B------:R1:W-:Y:S04]  /*a1fe0*/  STL.U16 [R1+0x3d8], R6 ;  /* 0x0003d80601007387 */ /* 0x0003e80000100400 */
[----:B------:R1:W-:Y:S01]  /*a1ff0*/  STL.64 [R1+0x3d0], R4 ;  /* 0x0003d00401007387 */ /* 0x0003e20000100a00 */
[----:B0-----:R-:W-:-:S13]  /*a2000*/  ISETP.NE.AND P2, PT, R95, RZ, PT ;  /* 0x000000ff5f00720c */ /* 0x001fda0003f45270 */
[----:B-1----:R-:W-:Y:S05]  /*a2010*/  @P2 BRA `(.L_x_1371) ;  /* 0x0000000400cc2947 */ /* 0x002fea0003800000 */
[----:B------:R-:W-:Y:S01]  /*a2020*/  LOP3.LUT R0, R33, 0xffff, RZ, 0xc0, !PT ;  /* 0x0000ffff21007812 */ /* 0x000fe200078ec0ff */
[----:B------:R-:W-:Y:S01]  /*a2030*/  IMAD.MOV.U32 R19, RZ, RZ, R85 ;  /* 0x000000ffff137224 */ /* 0x000fe200078e0055 */
[----:B------:R0:W-:Y:S01]  /*a2040*/  STL.U16 [R1+0x3d8], R84 ;  /* 0x0003d85401007387 */ /* 0x0001e20000100400 */
[----:B------:R-:W-:Y:S01]  /*a2050*/  PRMT R92, R80, 0x7610, R92 ;  /* 0x00007610505c7816 */ /* 0x000fe2000000005c */
[----:B------:R-:W-:Y:S01]  /*a2060*/  IMAD.MOV.U32 R250, RZ, RZ, R2 ;  /* 0x000000fffffa7224 */ /* 0x000fe200078e0002 */
[----:B------:R-:W-:Y:S01]  /*a2070*/  PRMT R17, R0, 0x3340, R17 ;  /* 0x0000334000117816 */ /* 0x000fe20000000011 */
[----:B------:R-:W-:Y:S01]  /*a2080*/  STL.128 [R1+0x3b0], R8 ;  /* 0x0003b00801007387 */ /* 0x000fe20000100c00 */
[----:B------:R-:W-:Y:S01]  /*a2090*/  PRMT R91, R81, 0x7610, R91 ;  /* 0x00007610515b7816 */ /* 0x000fe2000000005b */
[----:B------:R-:W-:Y:S01]  /*a20a0*/  IMAD.MOV.U32 R251, RZ, RZ, R3 ;  /* 0x000000fffffb7224 */ /* 0x000fe200078e0003 */
[----:B------:R-:W-:Y:S01]  /*a20b0*/  PRMT R18, R17, 0x5410, R18 ;  /* 0x0000541011127816 */ /* 0x000fe20000000012 */
[----:B------:R-:W-:Y:S01]  /*a20c0*/  STL.128 [R1+0x3c0], R12 ;  /* 0x0003c00c01007387 */ /* 0x000fe20000100c00 */
[----:B------:R-:W-:Y:S01]  /*a20d0*/  IMAD.MOV.U32 R252, RZ, RZ, R16 ;  /* 0x000000fffffc7224 */ /* 0x000fe200078e0010 */
[----:B------:R-:W-:Y:S01]  /*a20e0*/  PRMT R90, R34, 0x7610, R90 ;  /* 0x00007610225a7816 */ /* 0x000fe2000000005a */
[----:B------:R-:W-:Y:S01]  /*a20f0*/  IMAD.MOV.U32 R196, RZ, RZ, R28 ;  /* 0x000000ffffc47224 */ /* 0x000fe200078e001c */
[----:B------:R1:W-:Y:S01]  /*a2100*/  STL.64 [R1+0x3d0], R30 ;  /* 0x0003d01e01007387 */ /* 0x0003e20000100a00 */
[----:B------:R-:W-:Y:S01]  /*a2110*/  PRMT R89, R35, 0x7610, R89 ;  /* 0x0000761023597816 */ /* 0x000fe20000000059 */
[----:B------:R-:W-:Y:S01]  /*a2120*/  IMAD.MOV.U32 R197, RZ, RZ, R29 ;  /* 0x000000ffffc57224 */ /* 0x000fe200078e001d */
[----:B------:R-:W-:Y:S01]  /*a2130*/  PRMT R88, R36, 0x7610, R88 ;  /* 0x0000761024587816 */ /* 0x000fe20000000058 */
[----:B------:R2:W-:Y:S01]  /*a2140*/  STL.64 [R1+0x3a8], R18 ;  /* 0x0003a81201007387 */ /* 0x0005e20000100a00 */
[----:B------:R-:W-:-:S02]  /*a2150*/  PRMT R87, R37, 0x7610, R87 ;  /* 0x0000761025577816 */ /* 0x000fc40000000057 */
[----:B------:R-:W-:Y:S01]  /*a2160*/  PRMT R86, R38, 0x7610, R86 ;  /* 0x0000761026567816 */ /* 0x000fe20000000056 */
[----:B------:R3:W-:Y:S01]  /*a2170*/  STL [R1+0x3dc], R16 ;  /* 0x0003dc1001007387 */ /* 0x0007e20000100800 */
[----:B------:R-:W-:Y:S02]  /*a2180*/  PRMT R85, R39, 0x7610, R85 ;  /* 0x0000761027557816 */ /* 0x000fe40000000055 */
[----:B0-----:R-:W-:Y:S01]  /*a2190*/  PRMT R84, R40, 0x7610, R84 ;  /* 0x0000761028547816 */ /* 0x001fe20000000054 */
[----:B------:R0:W-:Y:S01]  /*a21a0*/  STL.64 [R1+0x3e0], R2 ;  /* 0x0003e00201007387 */ /* 0x0001e20000100a00 */
[----:B------:R-:W-:Y:S02]  /*a21b0*/  PRMT R81, R41, 0x7610, R81 ;  /* 0x0000761029517816 */ /* 0x000fe40000000051 */
[----:B------:R-:W-:Y:S01]  /*a21c0*/  PRMT R80, R42, 0x7610, R80 ;  /* 0x000076102a507816 */ /* 0x000fe20000000050 */
[----:B------:R4:W-:Y:S01]  /*a21d0*/  STL.64 [R1+0x3a0], R28 ;  /* 0x0003a01c01007387 */ /* 0x0009e20000100a00 */
        /* <DEDUP_REMOVED lines=13> */
[----:B-1----:R-:W-:Y:S01]  /*a22b0*/  PRMT R31, R53, 0x7610, R31 ;  /* 0x00007610351f7816 */ /* 0x002fe2000000001f */
        /* <DEDUP_REMOVED lines=14> */
[----:B--2---:R-:W-:Y:S01]  /*a23a0*/  PRMT R19, R63, 0x7610, R19 ;  /* 0x000076103f137816 */ /* 0x004fe20000000013 */
[----:B------:R4:W-:Y:S01]  /*a23b0*/  STL.S16 [R1+0x6c4], R81 ;  /* 0x0006c45101007387 */ /* 0x0009e20000100600 */
[----:B------:R-:W-:Y:S02]  /*a23c0*/  PRMT R18, R64, 0x7610, R18 ;  /* 0x0000761040127816 */ /* 0x000fe40000000012 */
[----:B------:R-:W-:Y:S01]  /*a23d0*/  PRMT R17, R65, 0x7610, R17 ;  /* 0x0000761041117816 */ /* 0x000fe20000000011 */
[----:B------:R4:W-:Y:S01]  /*a23e0*/  STL.S16 [R1+0x65c], R80 ;  /* 0x00065c5001007387 */ /* 0x0009e20000100600 */
[----:B---3--:R-:W-:Y:S02]  /*a23f0*/  PRMT R16, R66, 0x7610, R16 ;  /* 0x0000761042107816 */ /* 0x008fe40000000010 */
        /* <DEDUP_REMOVED lines=18> */
[----:B0-----:R-:W-:Y:S01]  /*a2520*/  PRMT R3, R75, 0x7610, R3 ;  /* 0x000076104b037816 */ /* 0x001fe20000000003 */
        /* <DEDUP_REMOVED lines=34> */
.L_x_1371:
[----:B------:R-:W-:Y:S05]  /*a2750*/  WARPSYNC.ALL ;  /* 0x0000000000007948 */ /* 0x000fea0003800000 */
[----:B------:R-:W-:Y:S01]  /*a2760*/  ISETP.NE.AND P2, PT, R83, RZ, PT ;  /* 0x000000ff5300720c */ /* 0x000fe20003f45270 */
[----:B----4-:R-:W0:Y:S01]  /*a2770*/  S2R R3, SR_CgaCtaId ;  /* 0x0000000000037919 */ /* 0x010e220000008800 */
[----:B------:R-:W-:Y:S01]  /*a2780*/  MOV R36, 0x400 ;  /* 0x0000040000247802 */ /* 0x000fe20000000f00 */
[----:B------:R-:W-:Y:S01]  /*a2790*/  BSSY.RECONVERGENT B1, `(.L_x_1386) ;  /* 0x0000237000017945 */ /* 0x000fe20003800200 */
[----:B------:R-:W-:Y:S02]  /*a27a0*/  BAR.SYNC.DEFER_BLOCKING 0x0 ;  /* 0x0000000000007b1d */ /* 0x000fe40000010000 */
[----:B0-----:R-:W-:-:S05]  /*a27b0*/  LEA R36, R3, R36, 0x18 ;  /* 0x0000002403247211 */ /* 0x001fca00078ec0ff */
[----:B------:R-:W0:Y:S04]  /*a27c0*/  LDS.128 R12, [R36+0x260] ;  /* 0x00026000240c7984 */ /* 0x000e280000000c00 */
[----:B------:R-:W1:Y:S04]  /*a27d0*/  LDS.128 R4, [R36+0x250] ;  /* 0x0002500024047984 */ /* 0x000e680000000c00 */
        /* <DEDUP_REMOVED lines=37> */
.L_x_1391:
[----:B0-----:R-:W-:-:S06]  /*a2a30*/  IMAD.IADD R2, R1, 0x1, R6 ;  /* 0x0000000101027824 */ /* 0x001fcc00078e0206 */
[----:B------:R-:W2:Y:S01]  /*a2a40*/  LDL.U8 R2, [R2] ;  /* 0x0000000002027983 */ /* 0x000ea20000100000 */
[----:B------:R-:W-:Y:S02]  /*a2a50*/  IMAD.MOV.U32 R3, RZ, RZ, R6 ;  /* 0x000000ffff037224 */ /* 0x000fe400078e0006 */
[----:B------:R-:W-:Y:S01]  /*a2a60*/  VIADD R6, R6, 0x1 ;  /* 0x0000000106067836 */ /* 0x000fe20000000000 */
[----:B--2---:R-:W-:-:S13]  /*a2a70*/  ISETP.NE.AND P2, PT, R2, RZ, PT ;  /* 0x000000ff0200720c */ /* 0x004fda0003f45270 */
[----:B------:R-:W-:Y:S05]  /*a2a80*/  @P2 BRA `(.L_x_1391) ;  /* 0xfffffffc00e82947 */ /* 0x000fea000383ffff */
[----:B------:R-:W-:Y:S05]  /*a2a90*/  BSYNC.RECONVERGENT B2 ;  /* 0x0000000000027941 */ /* 0x000fea0003800200 */
.L_x_1390:
[----:B------:R-:W-:Y:S01]  /*a2aa0*/  LOP3.LUT P2, RZ, R4, 0xff, RZ, 0xc0, !PT ;  /* 0x000000ff04ff7812 */ /* 0x000fe2000784c0ff */
[----:B------:R-:W-:-:S12]  /*a2ab0*/  IMAD.MOV.U32 R2, RZ, RZ, R3 ;  /* 0x000000ffff027224 */ /* 0x000fd800078e0003 */
[----:B------:R-:W-:Y:S05]  /*a2ac0*/  @!P2 BRA `(.L_x_1392) ;  /* 0x000000000030a947 */ /* 0x000fea0003800000 */
[----:B------:R-:W-:Y:S01]  /*a2ad0*/  BSSY.RECONVERGENT B2, `(.L_x_1393) ;  /* 0x000000a000027945 */ /* 0x000fe20003800200 */
[----:B------:R-:W-:-:S07]  /*a2ae0*/  IMAD.MOV.U32 R2, RZ, RZ, RZ ;  /* 0x000000ffff027224 */ /* 0x000fce00078e00ff */
.L_x_1394:
        /* <DEDUP_REMOVED lines=9> */
.L_x_1393:
[----:B------:R-:W-:-:S07]  /*a2b80*/  IMAD.MOV.U32 R2, RZ, RZ, R5 ;  /* 0x000000ffff027224 */ /* 0x000fce00078e0005 */
.L_x_1392:
[----:B------:R-:W-:Y:S01]  /*a2b90*/  IMAD.IADD R3, R1, 0x1, R2 ;  /* 0x0000000101037824 */ /* 0x000fe200078e0202 */
[----:B------:R-:W-:Y:S01]  /*a2ba0*/  BSSY.RECONVERGENT B2, `(.L_x_1395) ;  /* 0x0000009000027945 */ /* 0x000fe20003800200 */
[----:B------:R-:W-:-:S03]  /*a2bb0*/  IMAD.MOV.U32 R2, RZ, RZ, RZ ;  /* 0x000000ffff027224 */ /* 0x000fc600078e00ff */
[----:B------:R0:W-:Y:S04]  /*a2bc0*/  STL.U8 [R3], RZ ;  /* 0x000000ff03007387 */ /* 0x0001e80000100000 */
.L_x_1396:
[----:B------:R-:W-:-:S05]  /*a2bd0*/  IMAD.IADD R4, R1, 0x1, R2 ;  /* 0x0000000101047824 */ /* 0x000fca00078e0202 */
[----:B0-----:R-:W2:Y:S02]  /*a2be0*/  LDL.U8 R3, [R4] ;  /* 0x0000000004037983 */ /* 0x001ea40000100000 */
[----:B--2---:R-:W-:Y:S01]  /*a2bf0*/  ISETP.NE.AND P2, PT, R3, RZ, PT ;  /* 0x000000ff0300720c */ /* 0x004fe20003f45270 */
[----:B------:R-:W-:Y:S02]  /*a2c00*/  IMAD.MOV.U32 R3, RZ, RZ, R2 ;  /* 0x000000ffff037224 */ /* 0x000fe400078e0002 */
[----:B------:R-:W-:-:S10]  /*a2c10*/  VIADD R2, R2, 0x1 ;  /* 0x0000000102027836 */ /* 0x000fd40000000000 */
[----:B------:R-:W-:Y:S05]  /*a2c20*/  @P2 BRA `(.L_x_1396) ;  /* 0xfffffffc00e82947 */ /* 0x000fea000383ffff */
[----:B------:R-:W-:Y:S05]  /*a2c30*/  BSYNC.RECONVERGENT B2 ;  /* 0x0000000000027941 */ /* 0x000fea0003800200 */
.L_x_1395:
[----:B------:R-:W-:Y:S01]  /*a2c40*/  LOP3.LUT P2, RZ, R0, 0xff, RZ, 0xc0, !PT ;  /* 0x000000ff00ff7812 */ /* 0x000fe2000784c0ff */
[----:B------:R-:W-:Y:S01]  /*a2c50*/  BSSY.RECONVERGENT B2, `(.L_x_1397) ;  /* 0x000000f000027945 */ /* 0x000fe20003800200 */
[----:B------:R-:W-:-:S11]  /*a2c60*/  IMAD.MOV.U32 R2, RZ, RZ, R3 ;  /* 0x000000ffff027224 */ /* 0x000fd600078e0003 */
[----:B------:R-:W-:Y:S05]  /*a2c70*/  @!P2 BRA `(.L_x_1398) ;  /* 0x000000000030a947 */ /* 0x000fea0003800000 */
[----:B------:R-:W-:Y:S01]  /*a2c80*/  BSSY.RECONVERGENT B3, `(.L_x_1399) ;  /* 0x000000a000037945 */ /* 0x000fe20003800200 */
[----:B------:R-:W-:-:S07]  /*a2c90*/  IMAD.MOV.U32 R2, RZ, RZ, RZ ;  /* 0x000000ffff027224 */ /* 0x000fce00078e00ff */
.L_x_1400:
        /* <DEDUP_REMOVED lines=9> */
.L_x_1399:
[----:B------:R-:W-:-:S07]  /*a2d30*/  IMAD.MOV.U32 R2, RZ, RZ, R4 ;  /* 0x000000ffff027224 */ /* 0x000fce00078e0004 */
.L_x_1398:
[----:B------:R-:W-:Y:S05]  /*a2d40*/  BSYNC.RECONVERGENT B2 ;  /* 0x0000000000027941 */ /* 0x000fea0003800200 */
.L_x_1397:
        /* <DEDUP_REMOVED lines=156> */
.L_x_1389:
[----:B------:R-:W-:Y:S05]  /*a3710*/  BSYNC.RECONVERGENT B0 ;  /* 0x0000000000007941 */ /* 0x000fea0003800200 */
.L_x_1388:
        /* <DEDUP_REMOVED lines=218> */
[----:B------:R-:W-:Y:S02]  /*a44c0*/  PRMT R8, R8, 0x3340, R7 ;  /* 0x0000334008087816 */ /* 0x000fe40000000007 */
[----:B--2---:R-:W-:Y:S02]  /*a44d0*/  LOP3.LUT R7, R46, 0xffff, RZ, 0xc0, !PT ;  /* 0x0000ffff2e077812 */ /* 0x004fe400078ec0ff */
[----:B------:R-:W2:Y:S01]  /*a44e0*/  LDL R46, [R1+0x680] ;  /* 0x00068000012e7983 */ /* 0x000ea20000100800 */
        /* <DEDUP_REMOVED lines=12> */
[----:B------:R-:W-:Y:S02]  /*a45b0*/  IMAD.MOV.U32 R30, RZ, RZ, R13 ;  /* 0x000000ffff1e7224 */ /* 0x000fe400078e000d */
[----:B------:R-:W2:Y:S01]  /*a45c0*/  LDL R13, [R1+0x704] ;  /* 0x00070400010d7983 */ /* 0x000ea20000100800 */
[----:B------:R-:W-:-:S03]  /*a45d0*/  IMAD.MOV.U32 R20, RZ, RZ, R17 ;  /* 0x000000ffff147224 */ /* 0x000fc600078e0011 */
[----:B------:R-:W2:Y:S01]  /*a45e0*/  LDL R17, [R1+0x6f4] ;  /* 0x0006f40001117983 */ /* 0x000ea20000100800 */
        /* <DEDUP_REMOVED lines=8> */
[----:B------:R-:W-:-:S02]  /*a4670*/  IMAD.MOV.U32 R40, RZ, RZ, R30 ;  /* 0x000000ffff287224 */ /* 0x000fc400078e001e */
        /* <DEDUP_REMOVED lines=72> */
.L_x_1387:
[----:B------:R-:W-:Y:S05]  /*a4b00*/  BSYNC.RECONVERGENT B1 ;  /* 0x0000000000017941 */ /* 0x000fea0003800200 */
.L_x_1386:
[----:B------:R-:W2:Y:S04]  /*a4b10*/  LDL.LU R42, [R1+0x694] ;  /* 0x00069400012a7983 */ /* 0x000ea80000300800 */
[----:B------:R-:W3:Y:S04]  /*a4b20*/  LDL.LU R41, [R1+0x684] ;  /* 0x0006840001297983 */ /* 0x000ee80000300800 */
[----:B------:R-:W4:Y:S04]  /*a4b30*/  LDL.LU R40, [R1+0x674] ;  /* 0x0006740001287983 */ /* 0x000f280000300800 */
[----:B------:R-:W5:Y:S04]  /*a4b40*/  LDL.LU R39, [R1+0x6e0] ;  /* 0x0006e00001277983 */ /* 0x000f680000300800 */
[----:B------:R-:W5:Y:S04]  /*a4b50*/  LDL R38, [R1+0x5c4] ;  /* 0x0005c40001267983 */ /* 0x000f680000100800 */
[----:B------:R-:W5:Y:S04]  /*a4b60*/  LDL.LU R37, [R1+0x664] ;  /* 0x0006640001257983 */ /* 0x000f680000300800 */
[----:B------:R-:W5:Y:S04]  /*a4b70*/  LDL.LU R35, [R1+0x6d0] ;  /* 0x0006d00001237983 */ /* 0x000f680000300800 */
[----:B------:R-:W5:Y:S04]  /*a4b80*/  LDL.LU R34, [R1+0x668] ;  /* 0x0006680001227983 */ /* 0x000f680000300800 */
[----:B------:R-:W5:Y:S04]  /*a4b90*/  LDL R33, [R1+0x5c8] ;  /* 0x0005c80001217983 */ /* 0x000f680000100800 */
        /* <DEDUP_REMOVED lines=35> */
[----:B------:R-:W-:-:S04]  /*a4dd0*/  IMAD.MOV.U32 R44, RZ, RZ, R43 ;  /* 0x000000ffff2c7224 */ /* 0x000fc800078e002b */
[----:B------:R-:W-:Y:S01]  /*a4de0*/  IMAD.MOV.U32 R45, RZ, RZ, R44 ;  /* 0x000000ffff2d7224 */ /* 0x000fe200078e002c */
[----:B------:R-:W-:-:S03]  /*a4df0*/  LOP3.LUT R12, R12, 0xffff, RZ, 0xc0, !PT ;  /* 0x0000ffff0c0c7812 */ /* 0x000fc600078ec0ff */
[----:B------:R-:W-:Y:S01]  /*a4e00*/  IMAD.MOV.U32 R48, RZ, RZ, R45 ;  /* 0x000000ffff307224 */ /* 0x000fe200078e002d */
[----:B--2---:R-:W-:-:S04]  /*a4e10*/  LOP3.LUT R13, R13, 0xffff, RZ, 0xc0, !PT ;  /* 0x0000ffff0d0d7812 */ /* 0x004fc800078ec0ff */
[----:B------:R-:W-:Y:S02]  /*a4e20*/  PRMT R12, R13, 0x3340, R12 ;  /* 0x000033400d0c7816 */ /* 0x000fe4000000000c */
[----:B------:R-:W-:Y:S02]  /*a4e30*/  LOP3.LUT R13, R48, 0xffff, RZ, 0xc0, !PT ;  /* 0x0000ffff300d7812 */ /* 0x000fe400078ec0ff */
[----:B------:R-:W2:Y:S01]  /*a4e40*/  LDL.LU R48, [R1+0x700] ;  /* 0x0007000001307983 */ /* 0x000ea20000300800 */
[----:B------:R-:W-:Y:S02]  /*a4e50*/  IMAD.MOV.U32 R4, RZ, RZ, R210 ;  /* 0x000000ffff047224 */ /* 0x000fe400078e00d2 */
[----:B------:R-:W-:Y:S02]  /*a4e60*/  IMAD.MOV.U32 R5, RZ, RZ, R211 ;  /* 0x000000ffff057224 */ /* 0x000fe400078e00d3 */
[----:B------:R-:W-:Y:S02]  /*a4e70*/  IMAD.MOV.U32 R6, RZ, RZ, R200 ;  /* 0x000000ffff067224 */ /* 0x000fe400078e00c8 */
        /* <DEDUP_REMOVED lines=23> */
[----:B------:R-:W-:Y:S01]  /*a4ff0*/  IMAD.MOV.U32 R38, RZ, RZ, R37 ;  /* 0x000000ffff267224 */ /* 0x000fe200078e0025 */
[----:B--2---:R-:W-:Y:S02]  /*a5000*/  LOP3.LUT R9, R48, 0xffff, RZ, 0xc0, !PT ;  /* 0x0000ffff30097812 */ /* 0x004fe400078ec0ff */
[----:B------:R-:W2:Y:S01]  /*a5010*/  LDL.LU R48, [R1+0x6ec] ;  /* 0x0006ec0001307983 */ /* 0x000ea20000300800 */
        /* <DEDUP_REMOVED lines=24> */
[----:B------:R-:W-:-:S05]  /*a51a0*/  IMAD.MOV.U32 R3, RZ, RZ, R197 ;  /* 0x000000ffff037224 */ /* 0x000fca00078e00c5 */
[----:B------:R0:W-:Y:S01]  /*a51b0*/  STL.64 [R1+0x48], R2 ;  /* 0x0000480201007387 */ /* 0x0001e20000100a00 */
[----:B--2---:R-:W-:Y:S01]  /*a51c0*/  LOP3.LUT R10, R48, 0xffff, RZ, 0xc0, !PT ;  /* 0x0000ffff300a7812 */ /* 0x004fe200078ec0ff */
[----:B------:R-:W-:-:S05]  /*a51d0*/  IMAD.MOV.U32 R48, RZ, RZ, R47 ;  /* 0x000000ffff307224 */ /* 0x000fca00078e002f */
[----:B0-----:R-:W-:Y:S02]  /*a51e0*/  LOP3.LUT R2, R48, 0xffff, RZ, 0xc0, !PT ;  /* 0x0000ffff30027812 */ /* 0x001fe400078ec0ff */
[----:B------:R-:W2:Y:S02]  /*a51f0*/  LDL.LU R48, [R1+0x6f0] ;  /* 0x0006f00001307983 */ /* 0x000ea40000300800 */
[----:B--2---:R-:W-:Y:S02]  /*a5200*/  LOP3.LUT R3, R48, 0xffff, RZ, 0xc0, !PT ;  /* 0x0000ffff30037812 */ /* 0x004fe400078ec0ff */
[----:B------:R-:W2:Y:S01]  /*a5210*/  LDL.LU R48, [R1+0x688] ;  /* 0x0006880001307983 */ /* 0x000ea20000300800 */
[----:B------:R-:W-:Y:S02]  /*a5220*/  PRMT R7, R8, 0x3340, R7 ;  /* 0x0000334008077816 */ /* 0x000fe40000000007 */
[----:B--2---:R-:W-:Y:S02]  /*a5230*/  LOP3.LUT R8, R48, 0xffff, RZ, 0xc0, !PT ;  /* 0x0000ffff30087812 */ /* 0x004fe400078ec0ff */
[----:B------:R-:W2:Y:S01]  /*a5240*/  LDL.LU R48, [R1+0x6f4] ;  /* 0x0006f40001307983 */ /* 0x000ea20000300800 */
[----:B------:R-:W-:-:S02]  /*a5250*/  PRMT R5, R6, 0x3340, R5 ;  /* 0x0000334006057816 */ /* 0x000fc40000000005 */
[----:B--2---:R-:W-:Y:S02]  /*a5260*/  LOP3.LUT R11, R48, 0xffff, RZ, 0xc0, !PT ;  /* 0x0000ffff300b7812 */ /* 0x004fe400078ec0ff */
[----:B------:R-:W2:Y:S01]  /*a5270*/  LDL.LU R48, [R1+0x66c] ;  /* 0x00066c0001307983 */ /* 0x000ea20000300800 */
[----:B------:R-:W-:Y:S01]  /*a5280*/  PRMT R6, R10, 0x3340, R9 ;  /* 0x000033400a067816 */ /* 0x000fe20000000009 */
[----:B------:R-:W-:Y:S02]  /*a5290*/  IMAD.MOV.U32 R15, RZ, RZ, R14 ;  /* 0x000000ffff0f7224 */ /* 0x000fe400078e000e */
[----:B------:R-:W3:Y:S02]  /*a52a0*/  LDL.LU R14, [R1+0x690] ;  /* 0x00069000010e7983 */ /* 0x000ee40000300800 */
[----:B------:R-:W-:Y:S02]  /*a52b0*/  IMAD.MOV.U32 R33, RZ, RZ, R15 ;  /* 0x000000ffff217224 */ /* 0x000fe400078e000f */
[----:B------:R-:W4:Y:S01]  /*a52c0*/  LDL.LU R15, [R1+0x6fc] ;  /* 0x0006fc00010f7983 */ /* 0x000f220000300800 */
[----:B--2---:R-:W-:-:S03]  /*a52d0*/  LOP3.LUT R10, R48, 0xffff, RZ, 0xc0, !PT ;  /* 0x0000ffff300a7812 */ /* 0x004fc600078ec0ff */
[----:B------:R-:W2:Y:S01]  /*a52e0*/  LDL.LU R48, [R1+0x6d8] ;  /* 0x0006d80001307983 */ /* 0x000ea20000300800 */
[----:B------:R-:W-:Y:S02]  /*a52f0*/  IMAD.MOV.U32 R44, RZ, RZ, R40 ;  /* 0x000000ffff2c7224 */ /* 0x000fe400078e0028 */
[----:B------:R-:W-:Y:S01]  /*a5300*/  IMAD.MOV.U32 R40, RZ, RZ, R37 ;  /* 0x000000ffff287224 */ /* 0x000fe200078e0025 */
[----:B------:R-:W-:Y:S01]  /*a5310*/  PRMT R4, R4, 0x3340, R13 ;  /* 0x0000334004047816 */ /* 0x000fe2000000000d */
[----:B------:R-:W-:Y:S02]  /*a5320*/  IMAD.MOV.U32 R37, RZ, RZ, R33 ;  /* 0x000000ffff257224 */ /* 0x000fe400078e0021 */
[----:B------:R-:W5:Y:S01]  /*a5330*/  LDL.LU R33, [R1+0x64c] ;  /* 0x00064c0001217983 */ /* 0x000f620000300800 */
[----:B------:R-:W-:Y:S02]  /*a5340*/  IMAD.MOV.U32 R47, RZ, RZ, R46 ;  /* 0x000000ffff2f7224 */ /* 0x000fe400078e002e */
[----:B------:R-:W-:Y:S01]  /*a5350*/  IMAD.MOV.U32 R46, RZ, RZ, R45 ;  /* 0x000000ffff2e7224 */ /* 0x000fe200078e002d */
[----:B--2---:R-:W-:-:S02]  /*a5360*/  LOP3.LUT R13, R48, 0xffff, RZ, 0xc0, !PT ;  /* 0x0000ffff300d7812 */ /* 0x004fc400078ec0ff */
[----:B------:R-:W2:Y:S01]  /*a5370*/  LDL.LU R48, [R1+0x670] ;  /* 0x0006700001307983 */ /* 0x000ea20000300800 */
[----:B------:R-:W-:Y:S02]  /*a5380*/  IMAD.MOV.U32 R45, RZ, RZ, R44 ;  /* 0x000000ffff2d7224 */ /* 0x000fe400078e002c */
[----:B------:R-:W-:Y:S02]  /*a5390*/  IMAD.MOV.U32 R44, RZ, RZ, R42 ;  /* 0x000000ffff2c7224 */ /* 0x000fe400078e002a */
[----:B------:R-:W-:Y:S02]  /*a53a0*/  IMAD.MOV.U32 R42, RZ, RZ, R41 ;  /* 0x000000ffff2a7224 */ /* 0x000fe400078e0029 */
[----:B------:R-:W-:Y:S02]  /*a53b0*/  IMAD.MOV.U32 R41, RZ, RZ, R40 ;  /* 0x000000ffff297224 */ /* 0x000fe400078e0028 */
[----:B------:R-:W-:Y:S01]  /*a53c0*/  IMAD.MOV.U32 R40, RZ, RZ, R39 ;  /* 0x000000ffff287224 */ /* 0x000fe200078e0027 */
[----:B---3--:R-:W-:Y:S01]  /*a53d0*/  LOP3.LUT R14, R14, 0xffff, RZ, 0xc0, !PT ;  /* 0x0000ffff0e0e7812 */ /* 0x008fe200078ec0ff */
[----:B------:R-:W-:Y:S01]  /*a53e0*/  IMAD.MOV.U32 R39, RZ, RZ, R38 ;  /* 0x000000ffff277224 */ /* 0x000fe200078e0026 */
[----:B----4-:R-:W-:Y:S01]  /*a53f0*/  LOP3.LUT R15, R15, 0xffff, RZ, 0xc0, !PT ;  /* 0x0000ffff0f0f7812 */ /* 0x010fe200078ec0ff */
[----:B------:R-:W-:Y:S01]  /*a5400*/  IMAD.MOV.U32 R38, RZ, RZ, R37 ;  /* 0x000000ffff267224 */ /* 0x000fe200078e0025 */
[----:B------:R-:W-:Y:S01]  /*a5410*/  PRMT R9, R3, 0x3340, R2 ;  /* 0x0000334003097816 */ /* 0x000fe20000000002 */
[----:B------:R-:W-:Y:S01]  /*a5420*/  IMAD.MOV.U32 R37, RZ, RZ, R35 ;  /* 0x000000ffff257224 */ /* 0x000fe200078e0023 */
[----:B------:R-:W-:Y:S01]  /*a5430*/  LOP3.LUT R2, R47, 0xffff, RZ, 0xc0, !PT ;  /* 0x0000ffff2f027812 */ /* 0x000fe200078ec0ff */
[----:B------:R-:W-:Y:S01]  /*a5440*/  IMAD.MOV.U32 R35, RZ, RZ, R34 ;  /* 0x000000ffff237224 */ /* 0x000fe200078e0022 */
[----:B------:R-:W-:Y:S01]  /*a5450*/  LOP3.LUT R3, R46, 0xffff, RZ, 0xc0, !PT ;  /* 0x0000ffff2e037812 */ /* 0x000fe200078ec0ff */
[----:B-----5:R-:W-:Y:S01]  /*a5460*/  IMAD.MOV.U32 R34, RZ, RZ, R33 ;  /* 0x000000ffff227224 */ /* 0x020fe200078e0021 */
[----:B------:R-:W-:Y:S01]  /*a5470*/  PRMT R15, R15, 0x3340, R14 ;  /* 0x000033400f0f7816 */ /* 0x000fe2000000000e */
[----:B------:R-:W-:-:S02]  /*a5480*/  IMAD.MOV.U32 R47, RZ, RZ, R45 ;  /* 0x000000ffff2f7224 */ /* 0x000fc400078e002d */
[----:B------:R-:W-:Y:S02]  /*a5490*/  IMAD.MOV.U32 R46, RZ, RZ, R44 ;  /* 0x000000ffff2e7224 */ /* 0x000fe400078e002c */
[----:B------:R-:W-:Y:S02]  /*a54a0*/  IMAD.MOV.U32 R33, RZ, RZ, R29 ;  /* 0x000000ffff217224 */ /* 0x000fe400078e001d */
[----:B------:R-:W-:Y:S02]  /*a54b0*/  IMAD.MOV.U32 R45, RZ, RZ, R42 ;  /* 0x000000ffff2d7224 */ /* 0x000fe400078e002a */
[----:B------:R-:W-:Y:S01]  /*a54c0*/  IMAD.MOV.U32 R44, RZ, RZ, R41 ;  /* 0x000000ffff2c7224 */ /* 0x000fe200078e0029 */
[----:B------:R-:W3:Y:S01]  /*a54d0*/  LDL R42, [R1+0x740] ;  /* 0x00074000012a7983 */ /* 0x000ee20000100800 */
[----:B------:R-:W-:Y:S01]  /*a54e0*/  IMAD.MOV.U32 R29, RZ, RZ, R28 ;  /* 0x000000ffff1d7224 */ /* 0x000fe200078e001c */
[----:B------:R-:W-:Y:S01]  /*a54f0*/  LOP3.LUT R17, R17, 0xffff, RZ, 0xc0, !PT ;  /* 0x0000ffff11117812 */ /* 0x000fe200078ec0ff */
[----:B------:R-:W-:Y:S01]  /*a5500*/  IMAD.MOV.U32 R28, RZ, RZ, R27 ;  /* 0x000000ffff1c7224 */ /* 0x000fe200078e001b */
[----:B------:R-:W3:Y:S01]  /*a5510*/  LDL R41, [R1+0x73c] ;  /* 0x00073c0001297983 */ /* 0x000ee20000100800 */
[----:B------:R-:W-:Y:S01]  /*a5520*/  IMAD.MOV.U32 R49, RZ, RZ, R18 ;  /* 0x000000ffff317224 */ /* 0x000fe200078e0012 */
[----:B------:R-:W-:Y:S01]  /*a5530*/  PRMT R13, R13, 0x3340, R10 ;  /* 0x000033400d0d7816 */ /* 0x000fe2000000000a */
[----:B------:R-:W-:Y:S01]  /*a5540*/  IMAD.MOV.U32 R27, RZ, RZ, R26 ;  /* 0x000000ffff1b7224 */ /* 0x000fe200078e001a */
[----:B------:R-:W-:Y:S01]  /*a5550*/  LOP3.LUT R10, R22, 0xffff, RZ, 0xc0, !PT ;  /* 0x0000ffff160a7812 */ /* 0x000fe200078ec0ff */
[----:B------:R-:W4:Y:S01]  /*a5560*/  LDL.LU R26, [R1+0x6c0] ;  /* 0x0006c000011a7983 */ /* 0x000f220000300800 */
[----:B------:R-:W-:-:S04]  /*a5570*/  LOP3.LUT R19, R19, 0xffff, RZ, 0xc0, !PT ;  /* 0x0000ffff13137812 */ /* 0x000fc800078ec0ff */
[----:B------:R-:W-:Y:S02]  /*a5580*/  PRMT R19, R19, 0x3340, R10 ;  /* 0x0000334013137816 */ /* 0x000fe4000000000a */
[----:B------:R-:W-:Y:S02]  /*a5590*/  LOP3.LUT R10, R46, 0xffff, RZ, 0xc0, !PT ;  /* 0x0000ffff2e0a7812 */ /* 0x000fe400078ec0ff */
[----:B--2---:R-:W-:Y:S01]  /*a55a0*/  LOP3.LUT R14, R48, 0xffff, RZ, 0xc0, !PT ;  /* 0x0000ffff300e7812 */ /* 0x004fe200078ec0ff */
[----:B------:R-:W-:Y:S01]  /*a55b0*/  IMAD.MOV.U32 R48, RZ, RZ, R16 ;  /* 0x000000ffff307224 */ /* 0x000fe200078e0010 */
[----:B------:R-:W-:Y:S02]  /*a55c0*/  PRMT R16, R11, 0x3340, R8 ;  /* 0x000033400b107816 */ /* 0x000fe40000000008 */
[----:B------:R-:W-:Y:S02]  /*a55d0*/  PRMT R18, R17, 0x3340, R14 ;  /* 0x0000334011127816 */ /* 0x000fe4000000000e */
[----:B------:R-:W-:-:S02]  /*a55e0*/  LOP3.LUT R8, R49, 0xffff, RZ, 0xc0, !PT ;  /* 0x0000ffff31087812 */ /* 0x000fc400078ec0ff */
[----:B------:R-:W-:Y:S02]  /*a55f0*/  LOP3.LUT R11, R48, 0xffff, RZ, 0xc0, !PT ;  /* 0x0000ffff300b7812 */ /* 0x000fe400078ec0ff */
[----:B------:R-:W-:Y:S02]  /*a5600*/  LOP3.LUT R14, R21, 0xffff, RZ, 0xc0, !PT ;  /* 0x0000ffff150e7812 */ /* 0x000fe400078ec0ff */
[----:B------:R-:W-:Y:S02]  /*a5610*/  LOP3.LUT R21, R20, 0xffff, RZ, 0xc0, !PT ;  /* 0x0000ffff14157812 */ /* 0x000fe400078ec0ff */
        /* <DEDUP_REMOVED lines=8> */
[----:B------:R-:W2:Y:S01]  /*a56a0*/  LDL R20, [R1+0x5a0] ;  /* 0x0005a00001147983 */ /* 0x000ea20000100800 */
[----:B------:R-:W-:-:S02]  /*a56b0*/  PRMT R8, R43, 0x7604, R44 ;  /* 0x000076042b087816 */ /* 0x000fc4000000002c */
[----:B------:R-:W-:Y:S02]  /*a56c0*/  LOP3.LUT R11, R45, 0xffff, RZ, 0xc0, !PT ;  /* 0x0000ffff2d0b7812 */ /* 0x000fe400078ec0ff */
[----:B------:R-:W-:Y:S02]  /*a56d0*/  LOP3.LUT R24, R24, 0xffff, RZ, 0xc0, !PT ;  /* 0x0000ffff18187812 */ /* 0x000fe400078ec0ff */
[----:B---3--:R-:W-:Y:S02]  /*a56e0*/  PRMT R14, R41, 0x7604, R42 ;  /* 0x00007604290e7816 */ /* 0x008fe4000000002a */
        /* <DEDUP_REMOVED lines=10> */
[----:B------:R-:W-:Y:S02]  /*a5790*/  LOP3.LUT R41, R33, 0xffff, RZ, 0xc0, !PT ;  /* 0x0000ffff21297812 */ /* 0x000fe400078ec0ff */
[----:B------:R-:W-:Y:S02]  /*a57a0*/  LOP3.LUT R45, R29, 0xffff, RZ, 0xc0, !PT ;  /* 0x0000ffff1d2d7812 */ /* 0x000fe400078ec0ff */
[----:B------:R-:W-:Y:S02]  /*a57b0*/  LOP3.LUT R40, R28, 0xffff, RZ, 0xc0, !PT ;  /* 0x0000ffff1c287812 */ /* 0x000fe400078ec0ff */
[----:B------:R-:W-:Y:S02]  /*a57c0*/  LOP3.LUT R54, R27, 0xffff, RZ, 0xc0, !PT ;  /* 0x0000ffff1b367812 */ /* 0x000fe400078ec0ff */
[----:B----4-:R-:W-:Y:S02]  /*a57d0*/  LOP3.LUT R43, R26, 0xffff, RZ, 0xc0, !PT ;  /* 0x0000ffff1a2b7812 */ /* 0x010fe400078ec0ff */
[----:B------:R-:W-:-:S02]  /*a57e0*/  LOP3.LUT R50, R25, 0xffff, RZ, 0xc0, !PT ;  /* 0x0000ffff19327812 */ /* 0x000fc400078ec0ff */
[----:B------:R-:W-:Y:S01]  /*a57f0*/  LOP3.LUT R80, R23, 0xffff, RZ, 0xc0, !PT ;  /* 0x0000ffff17507812 */ /* 0x000fe200078ec0ff */
[----:B------:R1:W-:Y:S01]  /*a5800*/  STL.U16 [R1+0xc8], R14 ;  /* 0x0000c80e01007387 */ /* 0x0003e20000100400 */
[----:B------:R-:W-:Y:S02]  /*a5810*/  PRMT R24, R24, 0x3340, R11 ;  /* 0x0000334018187816 */ /* 0x000fe4000000000b */
[----:B------:R-:W-:Y:S02]  /*a5820*/  PRMT R4, R16, 0x5410, R9 ;  /* 0x0000541010047816 */ /* 0x000fe40000000009 */
[----:B------:R-:W-:Y:S02]  /*a5830*/  PRMT R11, R15, 0x5410, R12 ;  /* 0x000054100f0b7816 */ /* 0x000fe4000000000c */
[----:B------:R-:W-:Y:S02]  /*a5840*/  PRMT R7, R18, 0x5410, R13 ;  /* 0x0000541012077816 */ /* 0x000fe4000000000d */
[----:B------:R-:W-:-:S02]  /*a5850*/  PRMT R9, R31, 0x3340, R30 ;  /* 0x000033401f097816 */ /* 0x000fc4000000001e */
[----:B0-----:R-:W-:Y:S02]  /*a5860*/  PRMT R8, R39, 0x3340, R44 ;  /* 0x0000334027087816 */ /* 0x001fe4000000002c */
[----:B------:R-:W-:Y:S02]  /*a5870*/  PRMT R13, R22, 0x5410, R19 ;  /* 0x00005410160d7816 */ /* 0x000fe40000000013 */
[----:B-1----:R-:W-:Y:S02]  /*a5880*/  PRMT R14, R42, 0x3340, R46 ;  /* 0x000033402a0e7816 */ /* 0x002fe4000000002e */
[----:B------:R-:W-:Y:S02]  /*a5890*/  PRMT R15, R81, 0x3340, R48 ;  /* 0x00003340510f7816 */ /* 0x000fe40000000030 */
[----:B------:R-:W-:Y:S02]  /*a58a0*/  PRMT R16, R41, 0x3340, R55 ;  /* 0x0000334029107816 */ /* 0x000fe40000000037 */
[----:B------:R-:W-:-:S02]  /*a58b0*/  PRMT R17, R40, 0x3340, R45 ;  /* 0x0000334028117816 */ /* 0x000fc4000000002d */
[----:B------:R-:W-:Y:S02]  /*a58c0*/  PRMT R18, R43, 0x3340, R54 ;  /* 0x000033402b127816 */ /* 0x000fe40000000036 */
[----:B------:R-:W-:Y:S02]  /*a58d0*/  PRMT R19, R80, 0x3340, R50 ;  /* 0x0000334050137816 */ /* 0x000fe40000000032 */
[----:B------:R-:W-:Y:S01]  /*a58e0*/  PRMT R9, R8, 0x5410, R9 ;  /* 0x0000541008097816 */ /* 0x000fe20000000009 */
[----:B------:R-:W-:Y:S01]  /*a58f0*/  IMAD.MOV.U32 R3, RZ, RZ, RZ ;  /* 0x000000ffff037224 */ /* 0x000fe200078e00ff */
[----:B------:R-:W-:Y:S02]  /*a5900*/  PRMT R8, R15, 0x5410, R14 ;  /* 0x000054100f087816 */ /* 0x000fe4000000000e */
[----:B------:R-:W-:Y:S02]  /*a5910*/  SEL R2, RZ, 0x1, !P1 ;  /* 0x00000001ff027807 */ /* 0x000fe40004800000 */
[----:B------:R-:W-:-:S02]  /*a5920*/  PRMT R12, R24, 0x5410, R21 ;  /* 0x00005410180c7816 */ /* 0x000fc40000000015 */
[----:B------:R-:W-:Y:S02]  /*a5930*/  PRMT R15, R17, 0x5410, R16 ;  /* 0x00005410110f7816 */ /* 0x000fe40000000010 */
[----:B------:R-:W-:Y:S01]  /*a5940*/  PRMT R14, R19, 0x5410, R18 ;  /* 0x00005410130e7816 */ /* 0x000fe20000000012 */
[----:B------:R0:W-:Y:S04]  /*a5950*/  STL.64 [R1+0x98], R208 ;  /* 0x000098d001007387 */ /* 0x0001e80000100a00 */
[----:B------:R0:W-:Y:S04]  /*a5960*/  STL.64 [R1+0xc0], R206 ;  /* 0x0000c0ce01007387 */ /* 0x0001e80000100a00 */
[----:B------:R0:W-:Y:S04]  /*a5970*/  STL.64 [R1+0x90], R2 ;  /* 0x0000900201007387 */ /* 0x0001e80000100a00 */
[----:B------:R0:W-:Y:S04]  /*a5980*/  STL [R1+0x84], R252 ;  /* 0x000084fc01007387 */ /* 0x0001e80000100800 */
[----:B------:R0:W-:Y:S04]  /*a5990*/  STL.64 [R1+0x88], R250 ;  /* 0x000088fa01007387 */ /* 0x0001e80000100a00 */
[----:B------:R0:W-:Y:S04]  /*a59a0*/  STL.64 [R1+0xd0], R212 ;  /* 0x0000d0d401007387 */ /* 0x0001e80000100a00 */
[----:B------:R0:W-:Y:S04]  /*a59b0*/  STL.128 [R1+0x60], R4 ;  /* 0x0000600401007387 */ /* 0x0001e80000100c00 */
[----:B------:R0:W-:Y:S04]  /*a59c0*/  STL.128 [R1+0x50], R8 ;  /* 0x0000500801007387 */ /* 0x0001e80000100c00 */
[----:B------:R0:W-:Y:S01]  /*a59d0*/  STL.128 [R1+0x70], R12 ;  /* 0x0000700c01007387 */ /* 0x0001e20000100c00 */
[----:B------:R-:W-:Y:S03]  /*a59e0*/  BSSY.RECONVERGENT B0, `(.L_x_1401) ;  /* 0x00000db000007945 */ /* 0x000fe60003800200 */
[----:B--2---:R0:W-:Y:S01]  /*a59f0*/  STL [R1+0xcc], R20 ;  /* 0x0000cc1401007387 */ /* 0x0041e20000100800 */
[----:B------:R-:W-:Y:S05]  /*a5a00*/  @P1 BRA `(.L_x_1402) ;  /* 0x0000000c00601947 */ /* 0x000fea0003800000 */
[----:B0-----:R-:W-:Y:S01]  /*a5a10*/  DADD R212, R212, R250 ;  /* 0x00000000d4d47229 */ /* 0x001fe200000000fa */
[----:B------:R-:W-:Y:S01]  /*a5a20*/  IMAD.IADD R16, R20, 0x1, R252 ;  /* 0x0000000114107824 */ /* 0x000fe200078e02fc */
[----:B------:R0:W-:Y:S01]  /*a5a30*/  STL.U8 [R1], RZ ;  /* 0x000000ff01007387 */ /* 0x0001e20000100000 */
[----:B------:R-:W-:Y:S01]  /*a5a40*/  BSSY.RECONVERGENT B1, `(.L_x_1403) ;  /* 0x000000a000017945 */ /* 0x000fe20003800200 */
[----:B------:R-:W-:Y:S02]  /*a5a50*/  IMAD.MOV.U32 R18, RZ, RZ, RZ ;  /* 0x000000ffff127224 */ /* 0x000fe400078e00ff */
[----:B------:R0:W-:Y:S04]  /*a5a60*/  STL [R1+0x34], R16 ;  /* 0x0000341001007387 */ /* 0x0001e80000100800 */
[----:B------:R0:W-:Y:S02]  /*a5a70*/  STL.64 [R1+0x38], R212 ;  /* 0x000038d401007387 */ /* 0x0001e40000100a00 */
.L_x_1404:
[----:B0-----:R-:W-:-:S06]  /*a5a80*/  IMAD.IADD R16, R1, 0x1, R18 ;  /* 0x0000000101107824 */ /* 0x001fcc00078e0212 */
[----:B------:R-:W2:Y:S01]  /*a5a90*/  LDL.U8 R16, [R16] ;  /* 0x0000000010107983 */ /* 0x000ea20000100000 */
[----:B------:R-:W-:Y:S02]  /*a5aa0*/  IMAD.MOV.U32 R17, RZ, RZ, R18 ;  /* 0x000000ffff117224 */ /* 0x000fe400078e0012 */
[----:B------:R-:W-:Y:S01]  /*a5ab0*/  VIADD R18, R18, 0x1 ;  /* 0x0000000112127836 */ /* 0x000fe20000000000 */
[----:B--2---:R-:W-:-:S13]  /*a5ac0*/  ISETP.NE.AND P2, PT, R16, RZ, PT ;  /* 0x000000ff1000720c */ /* 0x004fda0003f45270 */
[----:B------:R-:W-:Y:S05]  /*a5ad0*/  @P2 BRA `(.L_x_1404) ;  /* 0xfffffffc00e82947 */ /* 0x000fea000383ffff */
[----:B------:R-:W-:Y:S05]  /*a5ae0*/  BSYNC.RECONVERGENT B1 ;  /* 0x0000000000017941 */ /* 0x000fea0003800200 */
.L_x_1403:
[----:B------:R-:W-:Y:S01]  /*a5af0*/  LOP3.LUT P2, RZ, R0, 0xff, RZ, 0xc0, !PT ;  /* 0x000000ff00ff7812 */ /* 0x000fe2000784c0ff */
[----:B------:R-:W-:Y:S01]  /*a5b00*/  BSSY.RECONVERGENT B1, `(.L_x_1405) ;  /* 0x000000f000017945 */ /* 0x000fe20003800200 */
[----:B------:R-:W-:-:S11]  /*a5b10*/  IMAD.MOV.U32 R16, RZ, RZ, R17 ;  /* 0x000000ffff107224 */ /* 0x000fd600078e0011 */
[----:B------:R-:W-:Y:S05]  /*a5b20*/  @!P2 BRA `(.L_x_1406) ;  /* 0x000000000030a947 */ /* 0x000fea0003800000 */
[----:B------:R-:W-:Y:S01]  /*a5b30*/  BSSY.RECONVERGENT B2, `(.L_x_1407) ;  /* 0x000000a000027945 */ /* 0x000fe20003800200 */
[----:B------:R-:W-:-:S07]  /*a5b40*/  IMAD.MOV.U32 R16, RZ, RZ, RZ ;  /* 0x000000ffff107224 */ /* 0x000fce00078e00ff */
.L_x_1408:
        /* <DEDUP_REMOVED lines=9> */
.L_x_1407:
[----:B------:R-:W-:-:S07]  /*a5be0*/  IMAD.MOV.U32 R16, RZ, RZ, R18 ;  /* 0x000000ffff107224 */ /* 0x000fce00078e0012 */
.L_x_1406:
[----:B------:R-:W-:Y:S05]  /*a5bf0*/  BSYNC.RECONVERGENT B1 ;  /* 0x0000000000017941 */ /* 0x000fea0003800200 */
.L_x_1405:
[----:B------:R-:W-:Y:S01]  /*a5c00*/  IMAD.IADD R16, R1, 0x1, R16 ;  /* 0x0000000101107824 */ /* 0x000fe200078e0210 */
[----:B------:R-:W-:Y:S01]  /*a5c10*/  BSSY.RECONVERGENT B1, `(.L_x_1409) ;  /* 0x0000009000017945 */ /* 0x000fe20003800200 */
[----:B------:R-:W-:-:S03]  /*a5c20*/  IMAD.MOV.U32 R0, RZ, RZ, RZ ;  /* 0x000000ffff007224 */ /* 0x000fc600078e00ff */
[----:B------:R0:W-:Y:S04]  /*a5c30*/  STL.U8 [R16], RZ ;  /* 0x000000ff10007387 */ /* 0x0001e80000100000 */
.L_x_1410:
[----:B------:R-:W-:-:S05]  /*a5c40*/  IMAD.IADD R17, R1, 0x1, R0 ;  /* 0x0000000101117824 */ /* 0x000fca00078e0200 */
[----:B0-----:R-:W2:Y:S02]  /*a5c50*/  LDL.U8 R16, [R17] ;  /* 0x0000000011107983 */ /* 0x001ea40000100000 */
[----:B--2---:R-:W-:Y:S01]  /*a5c60*/  ISETP.NE.AND P2, PT, R16, RZ, PT ;  /* 0x000000ff1000720c */ /* 0x004fe20003f45270 */
[----:B------:R-:W-:Y:S02]  /*a5c70*/  IMAD.MOV.U32 R16, RZ, RZ, R0 ;  /* 0x000000ffff107224 */ /* 0x000fe400078e0000 */
[----:B------:R-:W-:-:S10]  /*a5c80*/  VIADD R0, R0, 0x1 ;  /* 0x0000000100007836 */ /* 0x000fd40000000000 */
[----:B------:R-:W-:Y:S05]  /*a5c90*/  @P2 BRA `(.L_x_1410) ;  /* 0xfffffffc00e82947 */ /* 0x000fea000383ffff */
[----:B------:R-:W-:Y:S05]  /*a5ca0*/  BSYNC.RECONVERGENT B1 ;  /* 0x0000000000017941 */ /* 0x000fea0003800200 */
.L_x_1409:
[----:B------:R-:W-:Y:S01]  /*a5cb0*/  LOP3.LUT P2, RZ, R32, 0xff, RZ, 0xc0, !PT ;  /* 0x000000ff20ff7812 */ /* 0x000fe2000784c0ff */
[----:B------:R-:W-:Y:S01]  /*a5cc0*/  BSSY.RECONVERGENT B1, `(.L_x_1411) ;  /* 0x000000f000017945 */ /* 0x000fe20003800200 */
[----:B------:R-:W-:-:S11]  /*a5cd0*/  IMAD.MOV.U32 R0, RZ, RZ, R16 ;  /* 0x000000ffff007224 */ /* 0x000fd600078e0010 */
[----:B------:R-:W-:Y:S05]  /*a5ce0*/  @!P2 BRA `(.L_x_1412) ;  /* 0x000000000030a947 */ /* 0x000fea0003800000 */
[----:B------:R-:W-:Y:S01]  /*a5cf0*/  BSSY.RECONVERGENT B2, `(.L_x_1413) ;  /* 0x000000a000027945 */ /* 0x000fe20003800200 */
[----:B------:R-:W-:-:S07]  /*a5d00*/  IMAD.MOV.U32 R0, RZ, RZ, RZ ;  /* 0x000000ffff007224 */ /* 0x000fce00078e00ff */
.L_x_1414:
        /* <DEDUP_REMOVED lines=9> */
.L_x_1413:
[----:B------:R-:W-:-:S07]  /*a5da0*/  IMAD.MOV.U32 R0, RZ, RZ, R17 ;  /* 0x000000ffff007224 */ /* 0x000fce00078e0011 */
.L_x_1412:
[----:B------:R-:W-:Y:S05]  /*a5db0*/  BSYNC.RECONVERGENT B1 ;  /* 0x0000000000017941 */ /* 0x000fea0003800200 */
.L_x_1411:
[----:B------:R-:W-:-:S05]  /*a5dc0*/  IMAD.IADD R29, R1, 0x1, R0 ;  /* 0x00000001011d7824 */ /* 0x000fca00078e0200 */
[----:B------:R0:W-:Y:S04]  /*a5dd0*/  STL.U8 [R29], RZ ;  /* 0x000000ff1d007387 */ /* 0x0001e80000100000 */
[----:B------:R-:W2:Y:S04]  /*a5de0*/  LDL.128 R24, [R1] ;  /* 0x0000000001187983 */ /* 0x000ea80000100c00 */
[----:B------:R-:W3:Y:S04]  /*a5df0*/  LDL R65, [R1+0x34] ;  /* 0x0000340001417983 */ /* 0x000ee80000100800 */
[----:B------:R-:W4:Y:S04]  /*a5e00*/  LDL.128 R16, [R1+0x10] ;  /* 0x0000100001107983 */ /* 0x000f280000100c00 */
[----:B------:R-:W4:Y:S04]  /*a5e10*/  LDL.128 R20, [R1+0x20] ;  /* 0x0000200001147983 */ /* 0x000f280000100c00 */
[----:B------:R-:W4:Y:S04]  /*a5e20*/  LDL.U16 R38, [R1+0x30] ;  /* 0x0000300001267983 */ /* 0x000f280000100400 */
[----:B------:R1:W5:Y:S01]  /*a5e30*/  LDL.64 R212, [R1+0x38] ;  /* 0x0000380001d47983 */ /* 0x0003620000100a00 */
[----:B--2---:R-:W-:-:S02]  /*a5e40*/  PRMT R49, R27, 0x7770, RZ ;  /* 0x000077701b317816 */ /* 0x004fc400000000ff */
[C---:B------:R-:W-:Y:S02]  /*a5e50*/  PRMT R51, R27.reuse, 0x7771, RZ ;  /* 0x000077711b337816 */ /* 0x040fe400000000ff */
[----:B------:R-:W-:Y:S01]  /*a5e60*/  PRMT R52, R27, 0x7772, RZ ;  /* 0x000077721b347816 */ /* 0x000fe200000000ff */
[----:B---3--:R2:W-:Y:S01]  /*a5e70*/  STL [R1+0x5a0], R65 ;  /* 0x0005a04101007387 */ /* 0x0085e20000100800 */
        /* <DEDUP_REMOVED lines=20> */
[C---:B--2---:R-:W-:Y:S02]  /*a5fc0*/  PRMT R65, R19.reuse, 0x7771, RZ ;  /* 0x0000777113417816 */ /* 0x044fe400000000ff */
        /* <DEDUP_REMOVED lines=124> */
.L_x_1402:
[----:B------:R-:W-:Y:S05]  /*a6790*/  BSYNC.RECONVERGENT B0 ;  /* 0x0000000000007941 */ /* 0x000fea0003800200 */
.L_x_1401:
[----:B------:R-:W2:Y:S01]  /*a67a0*/  LDL.LU R76, [R1+0x878] ;  /* 0x00087800014c7983 */ /* 0x000ea20000300800 */
[----:B-1----:R-:W-:-:S03]  /*a67b0*/  PRMT R27, R39, 0x3340, R0 ;  /* 0x00003340271b7816 */ /* 0x002fc60000000000 */
[----:B------:R-:W3:Y:S04]  /*a67c0*/  LDL.LU R75, [R1+0x888] ;  /* 0x00088800014b7983 */ /* 0x000ee80000300800 */
        /* <DEDUP_REMOVED lines=13> */
[----:B------:R1:W-:Y:S04]  /*a68a0*/  STL.64 [R1+0x420], R14 ;  /* 0x0004200e01007387 */ /* 0x0003e80000100a00 */
        /* <DEDUP_REMOVED lines=18> */
[----:B--2---:R-:W-:-:S03]  /*a69d0*/  LOP3.LUT R0, R76, 0xffff, RZ, 0xc0, !PT ;  /* 0x0000ffff4c007812 */ /* 0x004fc600078ec0ff */
[----:B------:R-:W0:Y:S02]  /*a69e0*/  LDL.LU R76, [R1+0x87c] ;  /* 0x00087c00014c7983 */ /* 0x000e240000300800 */
[----:B0-----:R-:W-:Y:S01]  /*a69f0*/  LOP3.LUT R9, R76, 0xffff, RZ, 0xc0, !PT ;  /* 0x0000ffff4c097812 */ /* 0x001fe200078ec0ff */
[----:B---3--:R-:W-:-:S05]  /*a6a00*/  IMAD.MOV.U32 R76, RZ, RZ, R75 ;  /* 0x000000ffff4c7224 */ /* 0x008fca00078e004b */
[----:B------:R-:W-:Y:S02]  /*a6a10*/  LOP3.LUT R8, R76, 0xffff, RZ, 0xc0, !PT ;  /* 0x0000ffff4c087812 */ /* 0x000fe400078ec0ff */
[----:B------:R-:W1:Y:S01]  /*a6a20*/  LDL.LU R76, [R1+0x868] ;  /* 0x00086800014c7983 */ /* 0x000e620000300800 */
[----:B----4-:R-:W-:Y:S02]  /*a6a30*/  IMAD.MOV.U32 R75, RZ, RZ, R74 ;  /* 0x000000ffff4b7224 */ /* 0x010fe400078e004a */
[----:B------:R-:W-:Y:S02]  /*a6a40*/  IMAD.MOV.U32 R74, RZ, RZ, R73 ;  /* 0x000000ffff4a7224 */ /* 0x000fe400078e0049 */
[----:B------:R-:W-:Y:S02]  /*a6a50*/  IMAD.MOV.U32 R73, RZ, RZ, R72 ;  /* 0x000000ffff497224 */ /* 0x000fe400078e0048 */
[----:B------:R-:W-:Y:S02]  /*a6a60*/  IMAD.MOV.U32 R72, RZ, RZ, R71 ;  /* 0x000000ffff487224 */ /* 0x000fe400078e0047 */
[----:B------:R-:W-:-:S02]  /*a6a70*/  IMAD.MOV.U32 R71, RZ, RZ, R70 ;  /* 0x000000ffff477224 */ /* 0x000fc400078e0046 */
[----:B------:R-:W-:Y:S02]  /*a6a80*/  IMAD.MOV.U32 R70, RZ, RZ, R69 ;  /* 0x000000ffff467224 */ /* 0x000fe400078e0045 */
[----:B------:R-:W-:Y:S02]  /*a6a90*/  IMAD.MOV.U32 R69, RZ, RZ, R68 ;  /* 0x000000ffff457224 */ /* 0x000fe400078e0044 */
[----:B------:R-:W-:Y:S01]  /*a6aa0*/  IMAD.MOV.U32 R68, RZ, RZ, R67 ;  /* 0x000000ffff447224 */ /* 0x000fe200078e0043 */
[----:B-1----:R-:W-:Y:S02]  /*a6ab0*/  LOP3.LUT R14, R76, 0xffff, RZ, 0xc0, !PT ;  /* 0x0000ffff4c0e7812 */ /* 0x002fe400078ec0ff */
[----:B------:R-:W2:Y:S01]  /*a6ac0*/  LDL.LU R76, [R1+0x86c] ;  /* 0x00086c00014c7983 */ /* 0x000ea20000300800 */
[----:B------:R-:W-:Y:S02]  /*a6ad0*/  IMAD.MOV.U32 R67, RZ, RZ, R66 ;  /* 0x000000ffff437224 */ /* 0x000fe400078e0042 */
[----:B------:R-:W-:-:S02]  /*a6ae0*/  IMAD.MOV.U32 R66, RZ, RZ, R65 ;  /* 0x000000ffff427224 */ /* 0x000fc400078e0041 */
[----:B------:R-:W-:Y:S02]  /*a6af0*/  IMAD.MOV.U32 R65, RZ, RZ, R64 ;  /* 0x000000ffff417224 */ /* 0x000fe400078e0040 */
[----:B------:R-:W-:Y:S02]  /*a6b00*/  IMAD.MOV.U32 R64, RZ, RZ, R63 ;  /* 0x000000ffff407224 */ /* 0x000fe400078e003f */
[----:B------:R-:W3:Y:S01]  /*a6b10*/  LDL.LU R63, [R1+0x880] ;  /* 0x00088000013f7983 */ /* 0x000ee20000300800 */
[----:B------:R-:W-:Y:S02]  /*a6b20*/  IMAD.MOV.U32 R20, RZ, RZ, R6 ;  /* 0x000000ffff147224 */ /* 0x000fe400078e0006 */
[----:B------:R-:W-:Y:S02]  /*a6b30*/  IMAD.MOV.U32 R21, RZ, RZ, R7 ;  /* 0x000000ffff157224 */ /* 0x000fe400078e0007 */
[----:B------:R-:W-:Y:S02]  /*a6b40*/  IMAD.MOV.U32 R22, RZ, RZ, R12 ;  /* 0x000000ffff167224 */ /* 0x000fe400078e000c */
[----:B------:R-:W-:-:S02]  /*a6b50*/  IMAD.MOV.U32 R23, RZ, RZ, R13 ;  /* 0x000000ffff177224 */ /* 0x000fc400078e000d */
[----:B------:R-:W-:-:S03]  /*a6b60*/  IMAD.MOV.U32 R16, RZ, RZ, R10 ;  /* 0x000000ffff107224 */ /* 0x000fc600078e000a */
[----:B------:R0:W-:Y:S01]  /*a6b70*/  STL.128 [R1+0x410], R20 ;  /* 0x0004101401007387 */ /* 0x0001e20000100c00 */
[----:B------:R-:W-:Y:S02]  /*a6b80*/  IMAD.MOV.U32 R17, RZ, RZ, R11 ;  /* 0x000000ffff117224 */ /* 0x000fe400078e000b */
[----:B------:R-:W-:Y:S02]  /*a6b90*/  IMAD.MOV.U32 R18, RZ, RZ, R4 ;  /* 0x000000ffff127224 */ /* 0x000fe400078e0004 */
[----:B------:R-:W-:-:S05]  /*a6ba0*/  IMAD.MOV.U32 R19, RZ, RZ, R5 ;  /* 0x000000ffff137224 */ /* 0x000fca00078e0005 */
[----:B------:R1:W-:Y:S01]  /*a6bb0*/  STL.128 [R1+0x400], R16 ;  /* 0x0004001001007387 */ /* 0x0003e20000100c00 */
[----:B------:R-:W-:Y:S02]  /*a6bc0*/  PRMT R0, R9, 0x3340, R0 ;  /* 0x0000334009007816 */ /* 0x000fe40000000000 */
[----:B--2---:R-:W-:Y:S01]  /*a6bd0*/  LOP3.LUT R15, R76, 0xffff, RZ, 0xc0, !PT ;  /* 0x0000ffff4c0f7812 */ /* 0x004fe200078ec0ff */
[----:B------:R-:W-:Y:S01]  /*a6be0*/  IMAD.MOV.U32 R76, RZ, RZ, R75 ;  /* 0x000000ffff4c7224 */ /* 0x000fe200078e004b */
[----:B------:R-:W-:Y:S01]  /*a6bf0*/  PRMT R47, R40, 0x3340, R47 ;  /* 0x00003340282f7816 */ /* 0x000fe2000000002f */
[----:B0-----:R-:W2:Y:S01]  /*a6c00*/  LDL R20, [R1+0x5c4] ;  /* 0x0005c40001147983 */ /* 0x001ea20000100800 */
[----:B------:R-:W-:Y:S01]  /*a6c10*/  PRMT R21, R15, 0x3340, R14 ;  /* 0x000033400f157816 */ /* 0x000fe2000000000e */
[----:B------:R-:W-:Y:S01]  /*a6c20*/  IMAD.MOV.U32 R77, RZ, RZ, R76 ;  /* 0x000000ffff4d7224 */ /* 0x000fe200078e004c */
[----:B------:R-:W-:Y:S01]  /*a6c30*/  LOP3.LUT R15, R82, 0xffff, RZ, 0xc0, !PT ;  /* 0x0000ffff520f7812 */ /* 0x000fe200078ec0ff */
[----:B------:R-:W-:Y:S01]  /*a6c40*/  IMAD.MOV.U32 R75, RZ, RZ, R74 ;  /* 0x000000ffff4b7224 */ /* 0x000fe200078e004a */
[----:B------:R-:W4:Y:S02]  /*a6c50*/  LDL.LU R82, [R1+0x840] ;  /* 0x0008400001527983 */ /* 0x000f240000300800 */
[----:B-1----:R-:W-:-:S02]  /*a6c60*/  LOP3.LUT R17, R77, 0xffff, RZ, 0xc0, !PT ;  /* 0x0000ffff4d117812 */ /* 0x002fc400078ec0ff */
[----:B------:R-:W2:Y:S01]  /*a6c70*/  LDL.LU R77, [R1+0x860] ;  /* 0x00086000014d7983 */ /* 0x000ea20000300800 */
[----:B------:R-:W-:Y:S02]  /*a6c80*/  IMAD.MOV.U32 R74, RZ, RZ, R73 ;  /* 0x000000ffff4a7224 */ /* 0x000fe400078e0049 */
[----:B------:R-:W-:Y:S01]  /*a6c90*/  IMAD.MOV.U32 R73, RZ, RZ, R72 ;  /* 0x000000ffff497224 */ /* 0x000fe200078e0048 */
[----:B------:R-:W-:Y:S01]  /*a6ca0*/  LOP3.LUT R9, R32, 0xffff, RZ, 0xc0, !PT ;  /* 0x0000ffff20097812 */ /* 0x000fe200078ec0ff */
[----:B------:R-:W-:Y:S01]  /*a6cb0*/  IMAD.MOV.U32 R72, RZ, RZ, R71 ;  /* 0x000000ffff487224 */ /* 0x000fe200078e0047 */
[----:B------:R-:W2:Y:S01]  /*a6cc0*/  LDL R40, [R1+0x5c8] ;  /* 0x0005c80001287983 */ /* 0x000ea20000100800 */
        /* <DEDUP_REMOVED lines=14> */
[----:B---3--:R-:W-:-:S02]  /*a6db0*/  IMAD.MOV.U32 R64, RZ, RZ, R63 ;  /* 0x000000ffff407224 */ /* 0x008fc400078e003f */
        /* <DEDUP_REMOVED lines=20> */
[----:B------:R-:W3:Y:S04]  /*a6f00*/  LDL.LU R26, [R1+0x870] ;  /* 0x00087000011a7983 */ /* 0x000ee80000300800 */
[----:B------:R-:W3:Y:S01]  /*a6f10*/  LDL.LU R79, [R1+0x85c] ;  /* 0x00085c00014f7983 */ /* 0x000ee20000300800 */
[----:B------:R-:W-:-:S03]  /*a6f20*/  IMAD.MOV.U32 R60, RZ, RZ, R58 ;  /* 0x000000ffff3c7224 */ /* 0x000fc600078e003a */
[----:B------:R-:W3:Y:S01]  /*a6f30*/  LDL.LU R58, [R1+0x854] ;  /* 0x00085400013a7983 */ /* 0x000ee20000300800 */
[----:B----4-:R-:W-:-:S03]  /*a6f40*/  LOP3.LUT R14, R82, 0xffff, RZ, 0xc0, !PT ;  /* 0x0000ffff520e7812 */ /* 0x010fc600078ec0ff */
[----:B------:R-:W4:Y:S01]  /*a6f50*/  LDL.LU R82, [R1+0x844] ;  /* 0x0008440001527983 */ /* 0x000f220000300800 */
[----:B--2---:R-:W-:-:S03]  /*a6f60*/  LOP3.LUT R16, R77, 0xffff, RZ, 0xc0, !PT ;  /* 0x0000ffff4d107812 */ /* 0x004fc600078ec0ff */
[----:B------:R-:W2:Y:S01]  /*a6f70*/  LDL.LU R77, [R1+0x864] ;  /* 0x00086400014d7983 */ /* 0x000ea20000300800 */
[----:B------:R-:W-:Y:S01]  /*a6f80*/  IMAD.MOV.U32 R78, RZ, RZ, R75 ;  /* 0x000000ffff4e7224 */ /* 0x000fe200078e004b */
[----:B---3--:R-:W-:Y:S02]  /*a6f90*/  LOP3.LUT R26, R26, 0xffff, RZ, 0xc0, !PT ;  /* 0x0000ffff1a1a7812 */ /* 0x008fe400078ec0ff */
[----:B------:R-:W-:Y:S01]  /*a6fa0*/  LOP3.LUT R9, R79, 0xffff, RZ, 0xc0, !PT ;  /* 0x0000ffff4f097812 */ /* 0x000fe200078ec0ff */
[----:B------:R-:W-:Y:S01]  /*a6fb0*/  IMAD.MOV.U32 R79, RZ, RZ, R78 ;  /* 0x000000ffff4f7224 */ /* 0x000fe200078e004e */
[----:B------:R-:W-:Y:S02]  /*a6fc0*/  PRMT R26, R17, 0x3340, R26 ;  /* 0x00003340111a7816 */ /* 0x000fe4000000001a */
[----:B----4-:R-:W-:Y:S01]  /*a6fd0*/  LOP3.LUT R17, R82, 0xffff, RZ, 0xc0, !PT ;  /* 0x0000ffff52117812 */ /* 0x010fe200078ec0ff */
[----:B------:R-:W-:Y:S01]  /*a6fe0*/  IMAD.MOV.U32 R82, RZ, RZ, R79 ;  /* 0x000000ffff527224 */ /* 0x000fe200078e004f */
[----:B--2---:R-:W-:-:S03]  /*a6ff0*/  LOP3.LUT R19, R77, 0xffff, RZ, 0xc0, !PT ;  /* 0x0000ffff4d137812 */ /* 0x004fc600078ec0ff */
[----:B------:R-:W-:Y:S02]  /*a7000*/  IMAD.MOV.U32 R84, RZ, RZ, R82 ;  /* 0x000000ffff547224 */ /* 0x000fe400078e0052 */
[----:B------:R-:W-:Y:S02]  /*a7010*/  IMAD.MOV.U32 R77, RZ, RZ, R74 ;  /* 0x000000ffff4d7224 */ /* 0x000fe400078e004a */
[----:B------:R-:W-:Y:S02]  /*a7020*/  IMAD.MOV.U32 R74, RZ, RZ, R71 ;  /* 0x000000ffff4a7224 */ /* 0x000fe400078e0047 */
[----:B------:R-:W-:Y:S02]  /*a7030*/  IMAD.MOV.U32 R71, RZ, RZ, R67 ;  /* 0x000000ffff477224 */ /* 0x000fe400078e0043 */
[----:B------:R-:W-:Y:S02]  /*a7040*/  IMAD.MOV.U32 R85, RZ, RZ, R84 ;  /* 0x000000ffff557224 */ /* 0x000fe400078e0054 */
[----:B------:R-:W-:-:S02]  /*a7050*/  IMAD.MOV.U32 R67, RZ, RZ, R63 ;  /* 0x000000ffff437224 */ /* 0x000fc400078e003f */
[----:B------:R-:W-:Y:S01]  /*a7060*/  IMAD.MOV.U32 R63, RZ, RZ, R58 ;  /* 0x000000ffff3f7224 */ /* 0x000fe200078e003a */
[----:B------:R-:W-:Y:S02]  /*a7070*/  PRMT R58, R19, 0x3340, R16 ;  /* 0x00003340133a7816 */ /* 0x000fe40000000010 */
[----:B------:R-:W-:Y:S02]  /*a7080*/  PRMT R19, R9, 0x3340, R8 ;  /* 0x0000334009137816 */ /* 0x000fe40000000008 */
[----:B------:R-:W-:Y:S02]  /*a7090*/  LOP3.LUT R8, R85, 0xffff, RZ, 0xc0, !PT ;  /* 0x0000ffff55087812 */ /* 0x000fe400078ec0ff */
        /* <DEDUP_REMOVED lines=36> */
[----:B------:R-:W4:Y:S01]  /*a72e0*/  LDL.LU R64, [R1+0x838] ;  /* 0x0008380001407983 */ /* 0x000f220000300800 */
        /* <DEDUP_REMOVED lines=22> */
[----:B------:R-:W-:Y:S02]  /*a7450*/  IMAD.MOV.U32 R65, RZ, RZ, R63 ;  /* 0x000000ffff417224 */ /* 0x000fe400078e003f */
[----:B------:R-:W-:-:S02]  /*a7460*/  IMAD.MOV.U32 R63, RZ, RZ, R61 ;  /* 0x000000ffff3f7224 */ /* 0x000fc400078e003d */
[----:B------:R-:W-:Y:S02]  /*a7470*/  IMAD.MOV.U32 R61, RZ, RZ, R52 ;  /* 0x000000ffff3d7224 */ /* 0x000fe400078e0034 */
[----:B------:R-:W4:Y:S01]  /*a7480*/  LDL.LU R52, [R1+0x8b4] ;  /* 0x0008b40001347983 */ /* 0x000f220000300800 */
[----:B--2---:R-:W-:-:S03]  /*a7490*/  LOP3.LUT R9, R85, 0xffff, RZ, 0xc0, !PT ;  /* 0x0000ffff55097812 */ /* 0x004fc600078ec0ff */
[----:B------:R-:W2:Y:S01]  /*a74a0*/  LDL.LU R85, [R1+0x830] ;  /* 0x0008300001557983 */ /* 0x000ea20000300800 */
        /* <DEDUP_REMOVED lines=13> */
[----:B------:R-:W-:Y:S02]  /*a7580*/  LOP3.LUT R17, R79, 0xffff, RZ, 0xc0, !PT ;  /* 0x0000ffff4f117812 */ /* 0x000fe400078ec0ff */
[----:B------:R-:W-:Y:S02]  /*a7590*/  PRMT R20, R20, 0x7604, R40 ;  /* 0x0000760414147816 */ /* 0x000fe40000000028 */
[----:B------:R-:W-:Y:S02]  /*a75a0*/  PRMT R22, R9, 0x3340, R8 ;  /* 0x0000334009167816 */ /* 0x000fe40000000008 */
[----:B------:R-:W-:Y:S02]  /*a75b0*/  LOP3.LUT R8, R78, 0xffff, RZ, 0xc0, !PT ;  /* 0x0000ffff4e087812 */ /* 0x000fe400078ec0ff */
[----:B------:R-:W-:Y:S01]  /*a75c0*/  LOP3.LUT R9, R77, 0xffff, RZ, 0xc0, !PT ;  /* 0x0000ffff4d097812 */ /* 0x000fe200078ec0ff */
[----:B------:R0:W-:Y:S01]  /*a75d0*/  STL.U16 [R1+0x428], R20 ;  /* 0x0004281401007387 */ /* 0x0001e20000100400 */
[----:B------:R-:W-:-:S02]  /*a75e0*/  LOP3.LUT R59, R59, 0xffff, RZ, 0xc0, !PT ;  /* 0x0000ffff3b3b7812 */ /* 0x000fc400078ec0ff */
[----:B------:R-:W-:Y:S02]  /*a75f0*/  LOP3.LUT R51, R51, 0xffff, RZ, 0xc0, !PT ;  /* 0x0000ffff33337812 */ /* 0x000fe400078ec0ff */
[----:B------:R-:W-:Y:S02]  /*a7600*/  LOP3.LUT R53, R53, 0xffff, RZ, 0xc0, !PT ;  /* 0x0000ffff35357812 */ /* 0x000fe400078ec0ff */
[----:B------:R-:W-:Y:S02]  /*a7610*/  LOP3.LUT R56, R56, 0xffff, RZ, 0xc0, !PT ;  /* 0x0000ffff38387812 */ /* 0x000fe400078ec0ff */
[----:B---3--:R-:W-:-:S04]  /*a7620*/  LOP3.LUT R62, R62, 0xffff, RZ, 0xc0, !PT ;  /* 0x0000ffff3e3e7812 */ /* 0x008fc800078ec0ff */
[----:B------:R-:W-:Y:S02]  /*a7630*/  PRMT R62, R15, 0x3340, R62 ;  /* 0x000033400f3e7816 */ /* 0x000fe4000000003e */
[----:B------:R-:W-:Y:S02]  /*a7640*/  LOP3.LUT R15, R84, 0xffff, RZ, 0xc0, !PT ;  /* 0x0000ffff540f7812 */ /* 0x000fe400078ec0ff */
[----:B----4-:R-:W-:Y:S02]  /*a7650*/  LOP3.LUT R64, R64, 0xffff, RZ, 0xc0, !PT ;  /* 0x0000ffff40407812 */ /* 0x010fe400078ec0ff */
[----:B0-----:R-:W-:Y:S01]  /*a7660*/  LOP3.LUT R20, R71, 0xffff, RZ, 0xc0, !PT ;  /* 0x0000ffff47147812 */ /* 0x001fe200078ec0ff */
[----:B------:R-:W-:Y:S02]  /*a7670*/  IMAD.MOV.U32 R61, RZ, RZ, R52 ;  /* 0x000000ffff3d7224 */ /* 0x000fe400078e0034 */
[----:B------:R-:W-:Y:S02]  /*a7680*/  IMAD.MOV.U32 R52, RZ, RZ, R49 ;  /* 0x000000ffff347224 */ /* 0x000fe400078e0031 */
[----:B------:R-:W-:-:S02]  /*a7690*/  IMAD.MOV.U32 R49, RZ, RZ, R38 ;  /* 0x000000ffff317224 */ /* 0x000fc400078e0026 */
[----:B------:R-:W-:Y:S01]  /*a76a0*/  IMAD.MOV.U32 R38, RZ, RZ, R37 ;  /* 0x000000ffff267224 */ /* 0x000fe200078e0025 */
[----:B------:R-:W-:-:S04]  /*a76b0*/  LOP3.LUT R37, R34, 0xffff, RZ, 0xc0, !PT ;  /* 0x0000ffff22257812 */ /* 0x000fc800078ec0ff */
[----:B------:R-:W-:Y:S02]  /*a76c0*/  PRMT R34, R37, 0x3340, R18 ;  /* 0x0000334025227816 */ /* 0x000fe40000000012 */
[----:B------:R-:W-:Y:S01]  /*a76d0*/  PRMT R18, R70, 0x7604, R72 ;  /* 0x0000760446127816 */ /* 0x000fe20000000048 */
[----:B------:R-:W-:Y:S02]  /*a76e0*/  IMAD.MOV.U32 R70, RZ, RZ, R68 ;  /* 0x000000ffff467224 */ /* 0x000fe400078e0044 */
[----:B------:R-:W-:Y:S02]  /*a76f0*/  IMAD.MOV.U32 R68, RZ, RZ, R67 ;  /* 0x000000ffff447224 */ /* 0x000fe400078e0043 */
[----:B------:R-:W-:Y:S01]  /*a7700*/  IMAD.MOV.U32 R67, RZ, RZ, R61 ;  /* 0x000000ffff437224 */ /* 0x000fe200078e003d */
[----:B------:R-:W-:Y:S01]  /*a7710*/  LOP3.LUT R35, R35, 0xffff, RZ, 0xc0, !PT ;  /* 0x0000ffff23237812 */ /* 0x000fe200078ec0ff */
[----:B------:R-:W-:Y:S02]  /*a7720*/  IMAD.MOV.U32 R61, RZ, RZ, R49 ;  /* 0x000000ffff3d7224 */ /* 0x000fe400078e0031 */
[----:B------:R-:W-:Y:S01]  /*a7730*/  IMAD.MOV.U32 R72, RZ, RZ, R69 ;  /* 0x000000ffff487224 */ /* 0x000fe200078e0045 */
[----:B------:R-:W-:-:S02]  /*a7740*/  PRMT R64, R35, 0x3340, R64 ;  /* 0x0000334023407816 */ /* 0x000fc40000000040 */
[----:B------:R-:W-:Y:S01]  /*a7750*/  PRMT R35, R17, 0x3340, R16 ;  /* 0x0000334011237816 */ /* 0x000fe20000000010 */
[----:B------:R-:W-:Y:S01]  /*a7760*/  IMAD.MOV.U32 R69, RZ, RZ, R63 ;  /* 0x000000ffff457224 */ /* 0x000fe200078e003f */
[----:B------:R-:W-:Y:S01]  /*a7770*/  LOP3.LUT R16, R72, 0xffff, RZ, 0xc0, !PT ;  /* 0x0000ffff48107812 */ /* 0x000fe200078ec0ff */
[----:B------:R-:W-:Y:S02]  /*a7780*/  IMAD.MOV.U32 R63, RZ, RZ, R52 ;  /* 0x000000ffff3f7224 */ /* 0x000fe400078e0034 */
[----:B------:R-:W-:Y:S01]  /*a7790*/  IMAD.MOV.U32 R52, RZ, RZ, R38 ;  /* 0x000000ffff347224 */ /* 0x000fe200078e0026 */
[----:B------:R-:W-:Y:S01]  /*a77a0*/  PRMT R38, R9, 0x3340, R8 ;  /* 0x0000334009267816 */ /* 0x000fe20000000008 */
[----:B------:R-:W-:Y:S01]  /*a77b0*/  STL.U16 [R1+0xc8], R18 ;  /* 0x0000c81201007387 */ /* 0x000fe20000100400 */
[----:B------:R-:W-:-:S03]  /*a77c0*/  PRMT R35, R34, 0x5410, R35 ;  /* 0x0000541022237816 */ /* 0x000fc60000000023 */
[----:B------:R0:W-:Y:S01]  /*a77d0*/  STL.U16 [R1+0x38], R18 ;  /* 0x0000381201007387 */ /* 0x0001e20000100400 */
[----:B------:R-:W-:Y:S02]  /*a77e0*/  PRMT R24, R24, 0x3340, R24 ;  /* 0x0000334018187816 */ /* 0x000fe40000000018 */
[----:B------:R-:W-:Y:S02]  /*a77f0*/  PRMT R29, R80, 0x3340, R29 ;  /* 0x00003340501d7816 */ /* 0x000fe4000000001d */
[----:B------:R-:W-:Y:S02]  /*a7800*/  LOP3.LUT R68, R68, 0xffff, RZ, 0xc0, !PT ;  /* 0x0000ffff44447812 */ /* 0x000fe400078ec0ff */
[----:B------:R-:W-:Y:S02]  /*a7810*/  LOP3.LUT R65, R65, 0xffff, RZ, 0xc0, !PT ;  /* 0x0000ffff41417812 */ /* 0x000fe400078ec0ff */
[----:B------:R-:W-:Y:S02]  /*a7820*/  LOP3.LUT R67, R67, 0xffff, RZ, 0xc0, !PT ;  /* 0x0000ffff43437812 */ /* 0x000fe400078ec0ff */
[----:B------:R-:W-:-:S02]  /*a7830*/  LOP3.LUT R80, R57, 0xffff, RZ, 0xc0, !PT ;  /* 0x0000ffff39507812 */ /* 0x000fc400078ec0ff */
[----:B------:R-:W-:-:S05]  /*a7840*/  IADD3 R8, P2, PT, R196, R2, RZ ;  /* 0x00000002c4087210 */ /* 0x000fca0007f5e0ff */
[----:B------:R-:W-:Y:S01]  /*a7850*/  IMAD.X R9, RZ, RZ, R197, P2 ;  /* 0x000000ffff097224 */ /* 0x000fe200010e06c5 */
[----:B------:R1:W-:Y:S01]  /*a7860*/  STL.64 [R1+0x3f0], R196 ;  /* 0x0003f0c401007387 */ /* 0x0003e20000100a00 */
[----:B------:R-:W-:-:S03]  /*a7870*/  PRMT R25, R81, 0x3340, R25 ;  /* 0x0000334051197816 */ /* 0x000fc60000000019 */
        /* <DEDUP_REMOVED lines=8> */
[----:B------:R-:W-:-:S02]  /*a7900*/  PRMT R25, R25, 0x5410, R24 ;  /* 0x0000541019197816 */ /* 0x000fc40000000018 */
[--C-:B------:R-:W-:Y:S02]  /*a7910*/  PRMT R27, R27, 0x5410, R24.reuse ;  /* 0x000054101b1b7816 */ /* 0x100fe40000000018 */
[----:B------:R-:W-:Y:S02]  /*a7920*/  PRMT R40, R47, 0x5410, R24 ;  /* 0x000054102f287816 */ /* 0x000fe40000000018 */
[----:B------:R-:W-:Y:S02]  /*a7930*/  PRMT R25, R48, 0x7604, R25 ;  /* 0x0000760430197816 */ /* 0x000fe40000000019 */
[----:B------:R-:W-:Y:S01]  /*a7940*/  PRMT R40, R45, 0x7604, R40 ;  /* 0x000076042d287816 */ /* 0x000fe20000000028 */
[----:B------:R-:W-:Y:S01]  /*a7950*/  BSSY.RECONVERGENT B0, `(.L_x_1415) ;  /* 0x0000123000007945 */ /* 0x000fe20003800200 */
[----:B------:R-:W-:Y:S02]  /*a7960*/  PRMT R25, R42, 0x7054, R25 ;  /* 0x000070542a197816 */ /* 0x000fe40000000019 */
[----:B------:R-:W-:-:S02]  /*a7970*/  PRMT R40, R41, 0x7054, R40 ;  /* 0x0000705429287816 */ /* 0x000fc40000000028 */
[----:B------:R-:W-:Y:S02]  /*a7980*/  PRMT R46, R46, 0x654, R25 ;  /* 0x000006542e2e7816 */ /* 0x000fe40000000019 */
[----:B------:R-:W-:Y:S02]  /*a7990*/  PRMT R55, R55, 0x654, R40 ;  /* 0x0000065437377816 */ /* 0x000fe40000000028 */
[----:B--2---:R-:W-:-:S04]  /*a79a0*/  LOP3.LUT R14, R85, 0xffff, RZ, 0xc0, !PT ;  /* 0x0000ffff550e7812 */ /* 0x004fc800078ec0ff */
[----:B------:R-:W-:Y:S02]  /*a79b0*/  PRMT R39, R15, 0x3340, R14 ;  /* 0x000033400f277816 */ /* 0x000fe4000000000e */
[----:B------:R-:W-:Y:S02]  /*a79c0*/  LOP3.LUT R14, R76, 0xffff, RZ, 0xc0, !PT ;  /* 0x0000ffff4c0e7812 */ /* 0x000fe400078ec0ff */
[----:B------:R-:W-:-:S04]  /*a79d0*/  LOP3.LUT R15, R75, 0xffff, RZ, 0xc0, !PT ;  /* 0x0000ffff4b0f7812 */ /* 0x000fc800078ec0ff */
[----:B------:R-:W-:Y:S02]  /*a79e0*/  PRMT R49, R15, 0x3340, R14 ;  /* 0x000033400f317816 */ /* 0x000fe4000000000e */
[----:B------:R-:W-:Y:S02]  /*a79f0*/  LOP3.LUT R15, R74, 0xffff, RZ, 0xc0, !PT ;  /* 0x0000ffff4a0f7812 */ /* 0x000fe400078ec0ff */
[----:B------:R-:W-:Y:S02]  /*a7a00*/  LOP3.LUT R14, R73, 0xffff, RZ, 0xc0, !PT ;  /* 0x0000ffff490e7812 */ /* 0x000fe400078ec0ff */
[C---:B------:R-:W-:Y:S02]  /*a7a10*/  PRMT R37, R15.reuse, 0x3340, R2 ;  /* 0x000033400f257816 */ /* 0x040fe40000000002 */
[----:B------:R-:W-:Y:S02]  /*a7a20*/  PRMT R17, R15, 0x3340, R14 ;  /* 0x000033400f117816 */ /* 0x000fe4000000000e */
[----:B------:R-:W-:-:S02]  /*a7a30*/  PRMT R37, R28, 0x5410, R37 ;  /* 0x000054101c257816 */ /* 0x000fc40000000025 */
[----:B------:R-:W-:Y:S01]  /*a7a40*/  LOP3.LUT R15, R70, 0xffff, RZ, 0xc0, !PT ;  /* 0x0000ffff460f7812 */ /* 0x000fe200078ec0ff */
[----:B------:R-:W-:Y:S01]  /*a7a50*/  IMAD.MOV.U32 R70, RZ, RZ, R69 ;  /* 0x000000ffff467224 */ /* 0x000fe200078e0045 */
[----:B------:R-:W-:Y:S01]  /*a7a60*/  PRMT R28, R28, 0x5410, R17 ;  /* 0x000054101c1c7816 */ /* 0x000fe20000000011 */
[----:B------:R-:W-:Y:S01]  /*a7a70*/  IMAD.MOV.U32 R69, RZ, RZ, R63 ;  /* 0x000000ffff457224 */ /* 0x000fe200078e003f */
[----:B------:R-:W-:Y:S01]  /*a7a80*/  PRMT R17, R16, 0x3340, R1 ;  /* 0x0000334010117816 */ /* 0x000fe20000000001 */
[----:B------:R-:W-:Y:S02]  /*a7a90*/  IMAD.MOV.U32 R63, RZ, RZ, R61 ;  /* 0x000000ffff3f7224 */ /* 0x000fe400078e003d */
[----:B------:R-:W-:Y:S01]  /*a7aa0*/  IMAD.MOV.U32 R61, RZ, RZ, R52 ;  /* 0x000000ffff3d7224 */ /* 0x000fe200078e0034 */
[----:B------:R-:W-:Y:S02]  /*a7ab0*/  PRMT R52, R19, 0x5410, R17 ;  /* 0x0000541013347816 */ /* 0x000fe40000000011 */
[----:B------:R-:W-:-:S02]  /*a7ac0*/  LOP3.LUT R17, R66, 0xffff, RZ, 0xc0, !PT ;  /* 0x0000ffff42117812 */ /* 0x000fc400078ec0ff */
[----:B0-----:R-:W-:Y:S02]  /*a7ad0*/  PRMT R18, R16, 0x3340, R15 ;  /* 0x0000334010127816 */ /* 0x001fe4000000000f */
[----:B------:R-:W-:Y:S02]  /*a7ae0*/  PRMT R34, R49, 0x5410, R38 ;  /* 0x0000541031227816 */ /* 0x000fe40000000026 */
[----:B------:R-:W-:Y:S02]  /*a7af0*/  PRMT R16, R26, 0x5410, R21 ;  /* 0x000054101a107816 */ /* 0x000fe40000000015 */
[C---:B------:R-:W-:Y:S02]  /*a7b00*/  PRMT R66, R20.reuse, 0x3340, R1 ;  /* 0x0000334014427816 */ /* 0x040fe40000000001 */
[----:B------:R-:W-:Y:S02]  /*a7b10*/  PRMT R20, R20, 0x3340, R59 ;  /* 0x0000334014147816 */ /* 0x000fe4000000003b */
[----:B------:R-:W-:-:S02]  /*a7b20*/  PRMT R49, R17, 0x3340, R2 ;  /* 0x0000334011317816 */ /* 0x000fc40000000002 */
[----:B------:R-:W-:Y:S02]  /*a7b30*/  PRMT R26, R17, 0x3340, R51 ;  /* 0x00003340111a7816 */ /* 0x000fe40000000033 */
[----:B------:R-:W-:Y:S02]  /*a7b40*/  PRMT R17, R53, 0x3340, R56 ;  /* 0x0000334035117816 */ /* 0x000fe40000000038 */
[C---:B------:R-:W-:Y:S02]  /*a7b50*/  PRMT R66, R23.reuse, 0x5410, R66 ;  /* 0x0000541017427816 */ /* 0x040fe40000000042 */
        /* <DEDUP_REMOVED lines=17> */
[----:B------:R1:W-:Y:S01]  /*a7c70*/  STL.64 [R1+0xc0], R34 ;  /* 0x0000c02201007387 */ /* 0x0003e20000100a00 */
[----:B------:R-:W-:-:S03]  /*a7c80*/  PRMT R33, R26, 0x3340, R33 ;  /* 0x000033401a217816 */ /* 0x000fc60000000021 */
[----:B------:R1:W-:Y:S04]  /*a7c90*/  STL.64 [R1+0x30], R34 ;  /* 0x0000302201007387 */ /* 0x0003e80000100a00 */
[----:B------:R1:W-:Y:S04]  /*a7ca0*/  STL.64 [R1+0x98], R28 ;  /* 0x0000981c01007387 */ /* 0x0003e80000100a00 */
[----:B------:R1:W-:Y:S04]  /*a7cb0*/  STL.64 [R1+0x8], R28 ;  /* 0x0000081c01007387 */ /* 0x0003e80000100a00 */
[----:B------:R1:W-:Y:S04]  /*a7cc0*/  STL.128 [R1+0xa0], R16 ;  /* 0x0000a01001007387 */ /* 0x0003e80000100c00 */
[----:B------:R1:W-:Y:S04]  /*a7cd0*/  STL.128 [R1+0x10], R16 ;  /* 0x0000101001007387 */ /* 0x0003e80000100c00 */
[----:B------:R1:W-:Y:S04]  /*a7ce0*/  STL.128 [R1+0xb0], R20 ;  /* 0x0000b01401007387 */ /* 0x0003e80000100c00 */
        /* <DEDUP_REMOVED lines=12> */
[----:B-1----:R-:W-:Y:S06]  /*a7db0*/  @P0 BRA `(.L_x_1416) ;  /* 0x0000000c00700947 */ /* 0x002fec0003800000 */
        /* <DEDUP_REMOVED lines=9> */
.L_x_1418:
[----:B0-----:R-:W-:-:S06]  /*a7e50*/  IMAD.IADD R24, R1, 0x1, R30 ;  /* 0x0000000101187824 */ /* 0x001fcc00078e021e */
[----:B------:R-:W2:Y:S01]  /*a7e60*/  LDL.U8 R24, [R24+0x118] ;  /* 0x0001180018187983 */ /* 0x000ea20000100000 */
[----:B------:R-:W-:Y:S02]  /*a7e70*/  IMAD.MOV.U32 R25, RZ, RZ, R30 ;  /* 0x000000ffff197224 */ /* 0x000fe400078e001e */
[----:B------:R-:W-:Y:S01]  /*a7e80*/  VIADD R30, R30, 0x1 ;  /* 0x000000011e1e7836 */ /* 0x000fe20000000000 */
[----:B--2---:R-:W-:-:S13]  /*a7e90*/  ISETP.NE.AND P2, PT, R24, RZ, PT ;  /* 0x000000ff1800720c */ /* 0x004fda0003f45270 */
[----:B------:R-:W-:Y:S05]  /*a7ea0*/  @P2 BRA `(.L_x_1418) ;  /* 0xfffffffc00e82947 */ /* 0x000fea000383ffff */
[----:B------:R-:W-:Y:S05]  /*a7eb0*/  BSYNC.RECONVERGENT B1 ;  /* 0x0000000000017941 */ /* 0x000fea0003800200 */
.L_x_1417:
[----:B------:R-:W-:Y:S01]  /*a7ec0*/  LOP3.LUT P2, RZ, R32, 0xff, RZ, 0xc0, !PT ;  /* 0x000000ff20ff7812 */ /* 0x000fe2000784c0ff */
[----:B------:R-:W-:Y:S01]  /*a7ed0*/  BSSY.RECONVERGENT B1, `(.L_x_1419) ;  /* 0x000000f000017945 */ /* 0x000fe20003800200 */
[----:B------:R-:W-:-:S11]  /*a7ee0*/  IMAD.MOV.U32 R24, RZ, RZ, R25 ;  /* 0x000000ffff187224 */ /* 0x000fd600078e0019 */
[----:B------:R-:W-:Y:S05]  /*a7ef0*/  @!P2 BRA `(.L_x_1420) ;  /* 0x000000000030a947 */ /* 0x000fea0003800000 */
[----:B------:R-:W-:Y:S01]  /*a7f00*/  BSSY.RECONVERGENT B2, `(.L_x_1421) ;  /* 0x000000a000027945 */ /* 0x000fe20003800200 */
[----:B------:R-:W-:-:S07]  /*a7f10*/  IMAD.MOV.U32 R24, RZ, RZ, RZ ;  /* 0x000000ffff187224 */ /* 0x000fce00078e00ff */
.L_x_1422:
        /* <DEDUP_REMOVED lines=9> */
.L_x_1421:
[----:B------:R-:W-:-:S07]  /*a7fb0*/  IMAD.MOV.U32 R24, RZ, RZ, R26 ;  /* 0x000000ffff187224 */ /* 0x000fce00078e001a */
.L_x_1420:
[----:B------:R-:W-:Y:S05]  /*a7fc0*/  BSYNC.RECONVERGENT B1 ;  /* 0x0000000000017941 */ /* 0x000fea0003800200 */
.L_x_1419:
[----:B------:R-:W-:Y:S01]  /*a7fd0*/  IMAD.IADD R25, R1, 0x1, R24 ;  /* 0x0000000101197824 */ /* 0x000fe200078e0218 */
[----:B------:R-:W-:Y:S01]  /*a7fe0*/  BSSY.RECONVERGENT B1, `(.L_x_1423) ;  /* 0x0000009000017945 */ /* 0x000fe20003800200 */
[----:B------:R-:W-:-:S03]  /*a7ff0*/  IMAD.MOV.U32 R24, RZ, RZ, RZ ;  /* 0x000000ffff187224 */ /* 0x000fc600078e00ff */
[----:B------:R0:W-:Y:S04]  /*a8000*/  STL.U8 [R25+0x118], RZ ;  /* 0x000118ff19007387 */ /* 0x0001e80000100000 */
.L_x_1424:
[----:B------:R-:W-:-:S05]  /*a8010*/  IMAD.IADD R26, R1, 0x1, R24 ;  /* 0x00000001011a7824 */ /* 0x000fca00078e0218 */
[----:B0-----:R-:W2:Y:S02]  /*a8020*/  LDL.U8 R25, [R26+0x118] ;  /* 0x000118001a197983 */ /* 0x001ea40000100000 */
[----:B--2---:R-:W-:Y:S01]  /*a8030*/  ISETP.NE.AND P2, PT, R25, RZ, PT ;  /* 0x000000ff1900720c */ /* 0x004fe20003f45270 */
[----:B------:R-:W-:Y:S02]  /*a8040*/  IMAD.MOV.U32 R25, RZ, RZ, R24 ;  /* 0x000000ffff197224 */ /* 0x000fe400078e0018 */
[----:B------:R-:W-:-:S10]  /*a8050*/  VIADD R24, R24, 0x1 ;  /* 0x0000000118187836 */ /* 0x000fd40000000000 */
[----:B------:R-:W-:Y:S05]  /*a8060*/  @P2 BRA `(.L_x_1424) ;  /* 0xfffffffc00e82947 */ /* 0x000fea000383ffff */
[----:B------:R-:W-:Y:S05]  /*a8070*/  BSYNC.RECONVERGENT B1 ;  /* 0x0000000000017941 */ /* 0x000fea0003800200 */
.L_x_1423:
[----:B------:R-:W-:Y:S01]  /*a8080*/  LOP3.LUT P2, RZ, R178, 0xff, RZ, 0xc0, !PT ;  /* 0x000000ffb2ff7812 */ /* 0x000fe2000784c0ff */
[----:B------:R-:W-:Y:S01]  /*a8090*/  BSSY.RECONVERGENT B1, `(.L_x_1425) ;  /* 0x000000f000017945 */ /* 0x000fe20003800200 */
[----:B------:R-:W-:-:S11]  /*a80a0*/  IMAD.MOV.U32 R24, RZ, RZ, R25 ;  /* 0x000000ffff187224 */ /* 0x000fd600078e0019 */
[----:B------:R-:W-:Y:S05]  /*a80b0*/  @!P2 BRA `(.L_x_1426) ;  /* 0x000000000030a947 */ /* 0x000fea0003800000 */
[----:B------:R-:W-:Y:S01]  /*a80c0*/  BSSY.RECONVERGENT B2, `(.L_x_1427) ;  /* 0x000000a000027945 */ /* 0x000fe20003800200 */
[----:B------:R-:W-:-:S07]  /*a80d0*/  IMAD.MOV.U32 R24, RZ, RZ, RZ ;  /* 0x000000ffff187224 */ /* 0x000fce00078e00ff */
.L_x_1428:
        /* <DEDUP_REMOVED lines=9> */
.L_x_1427:
[----:B------:R-:W-:-:S07]  /*a8170*/  IMAD.MOV.U32 R24, RZ, RZ, R26 ;  /* 0x000000ffff187224 */ /* 0x000fce00078e001a */
.L_x_1426:
[----:B------:R-:W-:Y:S05]  /*a8180*/  BSYNC.RECONVERGENT B1 ;  /* 0x0000000000017941 */ /* 0x000fea0003800200 */
.L_x_1425:
[----:B------:R-:W-:-:S05]  /*a8190*/  IMAD.IADD R40, R1, 0x1, R24 ;  /* 0x0000000101287824 */ /* 0x000fca00078e0218 */
[----:B------:R0:W-:Y:S04]  /*a81a0*/  STL.U8 [R40+0x118], RZ ;  /* 0x000118ff28007387 */ /* 0x0001e80000100000 */
[----:B------:R-:W2:Y:S04]  /*a81b0*/  LDL.128 R72, [R1+0x120] ;  /* 0x0001200001487983 */ /* 0x000ea80000100c00 */
[----:B------:R-:W3:Y:S04]  /*a81c0*/  LDL.64 R90, [R1+0x150] ;  /* 0x00015000015a7983 */ /* 0x000ee80000100a00 */
[----:B------:R-:W4:Y:S04]  /*a81d0*/  LDL.128 R24, [R1+0x130] ;  /* 0x0001300001187983 */ /* 0x000f280000100c00 */
[----:B------:R-:W5:Y:S04]  /*a81e0*/  LDL R56, [R1+0x14c] ;  /* 0x00014c0001387983 */ /* 0x000f680000100800 */
[----:B------:R-:W4:Y:S04]  /*a81f0*/  LDL.64 R30, [R1+0x118] ;  /* 0x00011800011e7983 */ /* 0x000f280000100a00 */
[----:B------:R-:W4:Y:S04]  /*a8200*/  LDL.64 R50, [R1+0x140] ;  /* 0x0001400001327983 */ /* 0x000f280000100a00 */
[----:B------:R-:W4:Y:S01]  /*a8210*/  LDL.U16 R49, [R1+0x148] ;  /* 0x0001480001317983 */ /* 0x000f220000100400 */
[----:B--2---:R-:W-:-:S02]  /*a8220*/  PRMT R32, R72, 0x7770, RZ ;  /* 0x0000777048207816 */ /* 0x004fc400000000ff */
[C---:B------:R-:W-:Y:S02]  /*a8230*/  PRMT R33, R72.reuse, 0x7771, RZ ;  /* 0x0000777148217816 */ /* 0x040fe400000000ff */
[C---:B------:R-:W-:Y:S01]  /*a8240*/  PRMT R39, R72.reuse, 0x7772, RZ ;  /* 0x0000777248277816 */ /* 0x040fe200000000ff */
[----:B---3--:R1:W-:Y:S01]  /*a8250*/  STL.64 [R1+0x5d8], R90 ;  /* 0x0005d85a01007387 */ /* 0x0083e20000100a00 */
[----:B0-----:R-:W-:Y:S02]  /*a8260*/  PRMT R40, R72, 0x7773, RZ ;  /* 0x0000777348287816 */ /* 0x001fe400000000ff */
[C---:B------:R-:W-:Y:S02]  /*a8270*/  PRMT R41, R73.reuse, 0x7770, RZ ;  /* 0x0000777049297816 */ /* 0x040fe400000000ff */
[C---:B------:R-:W-:Y:S02]  /*a8280*/  PRMT R42, R73.reuse, 0x7771, RZ ;  /* 0x00007771492a7816 */ /* 0x040fe400000000ff */
[C---:B------:R-:W-:Y:S01]  /*a8290*/  PRMT R43, R73.reuse, 0x7772, RZ ;  /* 0x00007772492b7816 */ /* 0x040fe200000000ff */
[----:B-----5:R0:W-:Y:S01]  /*a82a0*/  STL [R1+0x72c], R56 ;  /* 0x00072c3801007387 */ /* 0x0201e20000100800 */
[----:B------:R-:W-:-:S02]  /*a82b0*/  PRMT R44, R73, 0x7773, RZ ;  /* 0x00007773492c7816 */ /* 0x000fc400000000ff */
[C---:B------:R-:W-:Y:S02]  /*a82c0*/  PRMT R60, R75.reuse, 0x7770, RZ ;  /* 0x000077704b3c7816 */ /* 0x040fe400000000ff */
[C---:B------:R-:W-:Y:S02]  /*a82d0*/  PRMT R61, R75.reuse, 0x7771, RZ ;  /* 0x000077714b3d7816 */ /* 0x040fe400000000ff */
[----:B------:R-:W-:Y:S02]  /*a82e0*/  PRMT R71, R75, 0x7772, RZ ;  /* 0x000077724b477816 */ /* 0x000fe400000000ff */
[C---:B----4-:R-:W-:Y:S02]  /*a82f0*/  PRMT R72, R24.reuse, 0x7770, RZ ;  /* 0x0000777018487816 */ /* 0x050fe400000000ff */
        /* <DEDUP_REMOVED lines=13> */
[----:B-1----:R-:W-:-:S02]  /*a83d0*/  PRMT R90, R27, 0x7772, RZ ;  /* 0x000077721b5a7816 */ /* 0x002fc400000000ff */
[----:B------:R-:W-:Y:S02]  /*a83e0*/  PRMT R91, R27, 0x7773, RZ ;  /* 0x000077731b5b7816 */ /* 0x000fe400000000ff */
        /* <DEDUP_REMOVED lines=8> */
[C---:B------:R-:W-:Y:S02]  /*a8470*/  PRMT R27, R31.reuse, 0x7771, RZ ;  /* 0x000077711f1b7816 */ /* 0x040fe400000000ff */
[----:B0-----:R-:W-:Y:S02]  /*a8480*/  PRMT R56, R31, 0x7772, RZ ;  /* 0x000077721f387816 */ /* 0x001fe400000000ff */
        /* <DEDUP_REMOVED lines=111> */
.L_x_1416:
[----:B------:R-:W-:Y:S05]  /*a8b80*/  BSYNC.RECONVERGENT B0 ;  /* 0x0000000000007941 */ /* 0x000fea0003800200 */
.L_x_1415:
[----:B------:R-:W2:Y:S04]  /*a8b90*/  LDL.LU.64 R78, [R1+0x5d8] ;  /* 0x0005d800014e7983 */ /* 0x000ea80000300a00 */
[----:B------:R-:W3:Y:S04]  /*a8ba0*/  LDL.LU R77, [R1+0x7bc] ;  /* 0x0007bc00014d7983 */ /* 0x000ee80000300800 */
[----:B0-----:R-:W4:Y:S04]  /*a8bb0*/  LDL.LU R44, [R1+0x7b8] ;  /* 0x0007b800012c7983 */ /* 0x001f280000300800 */
        /* <DEDUP_REMOVED lines=31> */
[----:B--2---:R3:W-:Y:S02]  /*a8db0*/  STL.64 [R1+0x40], R78 ;  /* 0x0000404e01007387 */ /* 0x0047e40000100a00 */
[----:B---3--:R-:W-:-:S02]  /*a8dc0*/  IMAD.MOV.U32 R78, RZ, RZ, R77 ;  /* 0x000000ffff4e7224 */ /* 0x008fc400078e004d */
[----:B----4-:R-:W-:Y:S02]  /*a8dd0*/  IMAD.MOV.U32 R77, RZ, RZ, R44 ;  /* 0x000000ffff4d7224 */ /* 0x010fe400078e002c */
[----:B------:R-:W2:Y:S01]  /*a8de0*/  LDL.LU R44, [R1+0x740] ;  /* 0x00074000012c7983 */ /* 0x000ea20000300800 */
[----:B-----5:R-:W-:-:S03]  /*a8df0*/  IMAD.MOV.U32 R89, RZ, RZ, R75 ;  /* 0x000000ffff597224 */ /* 0x020fc600078e004b */
[----:B------:R0:W-:Y:S02]  /*a8e00*/  STL [R1+0x3c], R90 ;  /* 0x00003c5a01007387 */ /* 0x0001e40000100800 */
[----:B0-----:R-:W-:Y:S01]  /*a8e10*/  IMAD.MOV.U32 R90, RZ, RZ, R89 ;  /* 0x000000ffff5a7224 */ /* 0x001fe200078e0059 */
[----:B--2---:R-:W-:Y:S02]  /*a8e20*/  PRMT R44, R3, 0x7604, R44 ;  /* 0x00007604032c7816 */ /* 0x004fe4000000002c */
[----:B------:R-:W-:-:S04]  /*a8e30*/  SEL R3, RZ, 0x1, !P0 ;  /* 0x00000001ff037807 */ /* 0x000fc80004000000 */
[----:B------:R-:W-:Y:S02]  /*a8e40*/  IADD3 R2, P2, P3, R196, R3, R2 ;  /* 0x00000003c4027210 */ /* 0x000fe40007b5e002 */
[----:B------:R-:W-:Y:S02]  /*a8e50*/  LOP3.LUT R3, R90, 0xffff, RZ, 0xc0, !PT ;  /* 0x0000ffff5a037812 */ /* 0x000fe400078ec0ff */
[----:B------:R-:W2:Y:S01]  /*a8e60*/  LDL.LU R90, [R1+0x7f0] ;  /* 0x0007f000015a7983 */ /* 0x000ea20000300800 */
[----:B------:R-:W-:Y:S02]  /*a8e70*/  IMAD.MOV.U32 R79, RZ, RZ, R78 ;  /* 0x000000ffff4f7224 */ /* 0x000fe400078e004e */
[----:B------:R-:W-:Y:S02]  /*a8e80*/  IMAD.MOV.U32 R78, RZ, RZ, R77 ;  /* 0x000000ffff4e7224 */ /* 0x000fe400078e004d */
[----:B------:R-:W-:Y:S02]  /*a8e90*/  IMAD.MOV.U32 R77, RZ, RZ, R48 ;  /* 0x000000ffff4d7224 */ /* 0x000fe400078e0030 */
[----:B------:R-:W-:Y:S01]  /*a8ea0*/  IMAD.MOV.U32 R85, RZ, RZ, R31 ;  /* 0x000000ffff557224 */ /* 0x000fe200078e001f */
[----:B------:R-:W-:Y:S01]  /*a8eb0*/  LOP3.LUT R178, R178, 0xffff, RZ, 0xc0, !PT ;  /* 0x0000ffffb2b27812 */ /* 0x000fe200078ec0ff */
[----:B------:R-:W-:Y:S01]  /*a8ec0*/  IMAD.MOV.U32 R86, RZ, RZ, R77 ;  /* 0x000000ffff567224 */ /* 0x000fe200078e004d */
[----:B------:R-:W3:Y:S01]  /*a8ed0*/  LDL.LU R48, [R1+0x744] ;  /* 0x0007440001307983 */ /* 0x000ee20000300800 */
[----:B------:R-:W-:-:S02]  /*a8ee0*/  IMAD.MOV.U32 R77, RZ, RZ, R24 ;  /* 0x000000ffff4d7224 */ /* 0x000fc400078e0018 */
[----:B------:R-:W-:Y:S01]  /*a8ef0*/  IMAD.MOV.U32 R24, RZ, RZ, R18 ;  /* 0x000000ffff187224 */ /* 0x000fe200078e0012 */
[----:B--2---:R-:W-:Y:S02]  /*a8f00*/  LOP3.LUT R18, R90, 0xffff, RZ, 0xc0, !PT ;  /* 0x0000ffff5a127812 */ /* 0x004fe400078ec0ff */
[----:B------:R-:W2:Y:S01]  /*a8f10*/  LDL.LU R90, [R1+0x7f4] ;  /* 0x0007f400015a7983 */ /* 0x000ea20000300800 */
[----:B------:R-:W-:Y:S01]  /*a8f20*/  IMAD.MOV.U32 R31, RZ, RZ, R17 ;  /* 0x000000ffff1f7224 */ /* 0x000fe200078e0011 */
[----:B--2---:R-:W-:Y:S02]  /*a8f30*/  LOP3.LUT R17, R90, 0xffff, RZ, 0xc0, !PT ;  /* 0x0000ffff5a117812 */ /* 0x004fe400078ec0ff */
[----:B------:R-:W2:Y:S01]  /*a8f40*/  LDL.LU R90, [R1+0x7f8] ;  /* 0x0007f800015a7983 */ /* 0x000ea20000300800 */
        /* <DEDUP_REMOVED lines=9> */
[----:B------:R-:W-:Y:S01]  /*a8fe0*/  IMAD.MOV.U32 R91, RZ, RZ, R89 ;  /* 0x000000ffff5b7224 */ /* 0x000fe200078e0059 */
[----:B------:R-:W-:-:S04]  /*a8ff0*/  PRMT R20, R20, 0x3340, R17 ;  /* 0x0000334014147816 */ /* 0x000fc80000000011 */
[----:B------:R-:W-:Y:S02]  /*a9000*/  LOP3.LUT R17, R91, 0xffff, RZ, 0xc0, !PT ;  /* 0x0000ffff5b117812 */ /* 0x000fe400078ec0ff */
[----:B------:R-:W4:Y:S01]  /*a9010*/  LDL.LU R91, [R1+0x7d0] ;  /* 0x0007d000015b7983 */ /* 0x000f220000300800 */
[----:B--2---:R-:W-:-:S03]  /*a9020*/  LOP3.LUT R19, R90, 0xffff, RZ, 0xc0, !PT ;  /* 0x0000ffff5a137812 */ /* 0x004fc600078ec0ff */
[----:B------:R-:W2:Y:S01]  /*a9030*/  LDL.LU R90, [R1+0x800] ;  /* 0x00080000015a7983 */ /* 0x000ea20000300800 */
        /* <DEDUP_REMOVED lines=10> */
[----:B------:R2:W-:Y:S01]  /*a90e0*/  STL.128 [R1+0x450], R24 ;  /* 0x0004501801007387 */ /* 0x0005e20000100c00 */
[----:B------:R-:W-:Y:S02]  /*a90f0*/  IMAD.MOV.U32 R74, RZ, RZ, R73 ;  /* 0x000000ffff4a7224 */ /* 0x000fe400078e0049 */
[----:B------:R-:W-:-:S02]  /*a9100*/  IMAD.MOV.U32 R73, RZ, RZ, R72 ;  /* 0x000000ffff497224 */ /* 0x000fc400078e0048 */
[----:B------:R-:W-:Y:S02]  /*a9110*/  IMAD.MOV.U32 R72, RZ, RZ, R71 ;  /* 0x000000ffff487224 */ /* 0x000fe400078e0047 */
[----:B------:R-:W-:Y:S02]  /*a9120*/  IMAD.MOV.U32 R71, RZ, RZ, R61 ;  /* 0x000000ffff477224 */ /* 0x000fe400078e003d */
[----:B------:R-:W-:Y:S01]  /*a9130*/  IMAD.MOV.U32 R61, RZ, RZ, R60 ;  /* 0x000000ffff3d7224 */ /* 0x000fe200078e003c */
[----:B------:R-:W-:Y:S01]  /*a9140*/  PRMT R3, R18, 0x3340, R3 ;  /* 0x0000334012037816 */ /* 0x000fe20000000003 */
[----:B------:R-:W5:Y:S01]  /*a9150*/  LDL.LU R60, [R1+0x790] ;  /* 0x00079000013c7983 */ /* 0x000f620000300800 */
[----:B----4-:R-:W-:-:S03]  /*a9160*/  LOP3.LUT R18, R91, 0xffff, RZ, 0xc0, !PT ;  /* 0x0000ffff5b127812 */ /* 0x010fc600078ec0ff */
[----:B------:R-:W4:Y:S01]  /*a9170*/  LDL.LU R91, [R1+0x7d4] ;  /* 0x0007d400015b7983 */ /* 0x000f220000300800 */
[----:B--2---:R-:W-:-:S03]  /*a9180*/  LOP3.LUT R24, R90, 0xffff, RZ, 0xc0, !PT ;  /* 0x0000ffff5a187812 */ /* 0x004fc600078ec0ff */
[----:B------:R-:W2:Y:S01]  /*a9190*/  LDL.LU R90, [R1+0x804] ;  /* 0x00080400015a7983 */ /* 0x000ea20000300800 */
[----:B------:R-:W-:Y:S02]  /*a91a0*/  IMAD.MOV.U32 R89, RZ, RZ, R87 ;  /* 0x000000ffff597224 */ /* 0x000fe400078e0057 */
[----:B------:R-:W-:Y:S02]  /*a91b0*/  IMAD.MOV.U32 R87, RZ, RZ, R84 ;  /* 0x000000ffff577224 */ /* 0x000fe400078e0054 */
[----:B------:R-:W-:Y:S02]  /*a91c0*/  IMAD.MOV.U32 R84, RZ, RZ, R82 ;  /* 0x000000ffff547224 */ /* 0x000fe400078e0052 */
[----:B-----5:R-:W-:Y:S02]  /*a91d0*/  IMAD.MOV.U32 R82, RZ, RZ, R60 ;  /* 0x000000ffff527224 */ /* 0x020fe400078e003c */
[----:B------:R-:W-:Y:S01]  /*a91e0*/  IMAD.MOV.U32 R60, RZ, RZ, R56 ;  /* 0x000000ffff3c7224 */ /* 0x000fe200078e0038 */
[----:B--2---:R-:W-:-:S04]  /*a91f0*/  LOP3.LUT R21, R90, 0xffff, RZ, 0xc0, !PT ;  /* 0x0000ffff5a157812 */ /* 0x004fc800078ec0ff */
[----:B------:R-:W-:Y:S02]  /*a9200*/  PRMT R56, R178, 0x3340, R21 ;  /* 0x00003340b2387816 */ /* 0x000fe40000000015 */
[----:B----4-:R-:W-:Y:S02]  /*a9210*/  LOP3.LUT R21, R91, 0xffff, RZ, 0xc0, !PT ;  /* 0x0000ffff5b157812 */ /* 0x010fe400078ec0ff */
[----:B------:R-:W2:Y:S01]  /*a9220*/  LDL.LU R91, [R1+0x7d8] ;  /* 0x0007d800015b7983 */ /* 0x000ea20000300800 */
[----:B------:R-:W-:Y:S01]  /*a9230*/  PRMT R19, R24, 0x3340, R19 ;  /* 0x0000334018137816 */ /* 0x000fe20000000013 */
[----:B------:R-:W-:Y:S01]  /*a9240*/  IMAD.MOV.U32 R78, RZ, RZ, R51 ;  /* 0x000000ffff4e7224 */ /* 0x000fe200078e0033 */
[----:B--2---:R-:W-:Y:S02]  /*a9250*/  LOP3.LUT R24, R91, 0xffff, RZ, 0xc0, !PT ;  /* 0x0000ffff5b187812 */ /* 0x004fe400078ec0ff */
[----:B------:R-:W2:Y:S01]  /*a9260*/  LDL.LU R91, [R1+0x7dc] ;  /* 0x0007dc00015b7983 */ /* 0x000ea20000300800 */
[----:B------:R-:W-:-:S02]  /*a9270*/  IMAD.MOV.U32 R51, RZ, RZ, R33 ;  /* 0x000000ffff337224 */ /* 0x000fc400078e0021 */
[----:B------:R-:W-:Y:S01]  /*a9280*/  IMAD.MOV.U32 R33, RZ, RZ, R23 ;  /* 0x000000ffff217224 */ /* 0x000fe200078e0017 */
[----:B--2---:R-:W-:Y:S02]  /*a9290*/  LOP3.LUT R23, R91, 0xffff, RZ, 0xc0, !PT ;  /* 0x0000ffff5b177812 */ /* 0x004fe400078ec0ff */
[----:B------:R-:W2:Y:S02]  /*a92a0*/  LDL.LU R91, [R1+0x7e0] ;  /* 0x0007e000015b7983 */ /* 0x000ea40000300800 */
[----:B--2---:R-:W-:Y:S02]  /*a92b0*/  LOP3.LUT R26, R91, 0xffff, RZ, 0xc0, !PT ;  /* 0x0000ffff5b1a7812 */ /* 0x004fe400078ec0ff */
[----:B------:R-:W2:Y:S01]  /*a92c0*/  LDL.LU R91, [R1+0x7e4] ;  /* 0x0007e400015b7983 */ /* 0x000ea20000300800 */
[----:B------:R-:W-:Y:S02]  /*a92d0*/  IMAD.MOV.U32 R90, RZ, RZ, R88 ;  /* 0x000000ffff5a7224 */ /* 0x000fe400078e0058 */
[----:B------:R-:W-:-:S02]  /*a92e0*/  IMAD.MOV.U32 R88, RZ, RZ, R86 ;  /* 0x000000ffff587224 */ /* 0x000fc400078e0056 */
[----:B------:R-:W4:Y:S01]  /*a92f0*/  LDL.LU R86, [R1+0x7c0] ;  /* 0x0007c00001567983 */ /* 0x000f220000300800 */
[----:B--2---:R-:W-:-:S03]  /*a9300*/  LOP3.LUT R25, R91, 0xffff, RZ, 0xc0, !PT ;  /* 0x0000ffff5b197812 */ /* 0x004fc600078ec0ff */
[----:B------:R-:W2:Y:S01]  /*a9310*/  LDL.LU R91, [R1+0x7e8] ;  /* 0x0007e800015b7983 */ /* 0x000ea20000300800 */
[----:B------:R-:W-:Y:S01]  /*a9320*/  IMAD.MOV.U32 R30, RZ, RZ, R16 ;  /* 0x000000ffff1e7224 */ /* 0x000fe200078e0010 */
[----:B---3--:R-:W-:-:S04]  /*a9330*/  PRMT R48, R48, 0x7604, R81 ;  /* 0x0000760430307816 */ /* 0x008fc80000000051 */
[----:B------:R2:W-:Y:S01]  /*a9340*/  STL.128 [R1+0x440], R28 ;  /* 0x0004401c01007387 */ /* 0x0005e20000100c00 */
[----:B------:R-:W-:Y:S01]  /*a9350*/  IMAD.MOV.U32 R81, RZ, RZ, R32 ;  /* 0x000000ffff517224 */ /* 0x000fe200078e0020 */
[----:B------:R-:W-:Y:S02]  /*a9360*/  PRMT R17, R18, 0x3340, R17 ;  /* 0x0000334012117816 */ /* 0x000fe40000000011 */
[----:B--2---:R-:W-:Y:S01]  /*a9370*/  LOP3.LUT R28, R91, 0xffff, RZ, 0xc0, !PT ;  /* 0x0000ffff5b1c7812 */ /* 0x004fe200078ec0ff */
[----:B------:R-:W-:Y:S02]  /*a9380*/  IMAD.MOV.U32 R91, RZ, RZ, R90 ;  /* 0x000000ffff5b7224 */ /* 0x000fe400078e005a */
[----:B------:R-:W-:Y:S02]  /*a9390*/  IMAD.MOV.U32 R90, RZ, RZ, R89 ;  /* 0x000000ffff5a7224 */ /* 0x000fe400078e0059 */
[----:B------:R-:W-:Y:S02]  /*a93a0*/  IMAD.MOV.U32 R89, RZ, RZ, R88 ;  /* 0x000000ffff597224 */ /* 0x000fe400078e0058 */
[----:B------:R-:W-:-:S02]  /*a93b0*/  IMAD.MOV.U32 R88, RZ, RZ, R87 ;  /* 0x000000ffff587224 */ /* 0x000fc400078e0057 */
[----:B----4-:R-:W-:Y:S02]  /*a93c0*/  IMAD.MOV.U32 R87, RZ, RZ, R86 ;  /* 0x000000ffff577224 */ /* 0x010fe400078e0056 */
[----:B------:R-:W-:Y:S02]  /*a93d0*/  IMAD.MOV.U32 R86, RZ, RZ, R85 ;  /* 0x000000ffff567224 */ /* 0x000fe400078e0055 */
[----:B------:R-:W-:Y:S02]  /*a93e0*/  IMAD.MOV.U32 R85, RZ, RZ, R81 ;  /* 0x000000ffff557224 */ /* 0x000fe400078e0051 */
[----:B------:R-:W-:Y:S02]  /*a93f0*/  IMAD.MOV.U32 R81, RZ, RZ, R79 ;  /* 0x000000ffff517224 */ /* 0x000fe400078e004f */
[----:B------:R-:W-:Y:S02]  /*a9400*/  IMAD.MOV.U32 R79, RZ, RZ, R78 ;  /* 0x000000ffff4f7224 */ /* 0x000fe400078e004e */
[----:B------:R-:W2:Y:S01]  /*a9410*/  LDL.LU R78, [R1+0x774] ;  /* 0x00077400014e7983 */ /* 0x000ea20000300800 */
[----:B------:R-:W-:-:S03]  /*a9420*/  LOP3.LUT R18, R91, 0xffff, RZ, 0xc0, !PT ;  /* 0x0000ffff5b127812 */ /* 0x000fc600078ec0ff */
[----:B------:R-:W3:Y:S01]  /*a9430*/  LDL.LU R91, [R1+0x7b0] ;  /* 0x0007b000015b7983 */ /* 0x000ee20000300800 */
[----:B------:R-:W-:Y:S01]  /*a9440*/  IMAD.MOV.U32 R32, RZ, RZ, R22 ;  /* 0x000000ffff207224 */ /* 0x000fe200078e0016 */
[----:B------:R-:W-:Y:S02]  /*a9450*/  LOP3.LUT R27, R88, 0xffff, RZ, 0xc0, !PT ;  /* 0x0000ffff581b7812 */ /* 0x000fe400078ec0ff */
[----:B------:R-:W-:Y:S02]  /*a9460*/  LOP3.LUT R30, R87, 0xffff, RZ, 0xc0, !PT ;  /* 0x0000ffff571e7812 */ /* 0x000fe400078ec0ff */
[----:B------:R0:W-:Y:S01]  /*a9470*/  STL.128 [R1+0x460], R32 ;  /* 0x0004602001007387 */ /* 0x0001e20000100c00 */
[----:B------:R-:W-:Y:S02]  /*a9480*/  LOP3.LUT R29, R86, 0xffff, RZ, 0xc0, !PT ;  /* 0x0000ffff561d7812 */ /* 0x000fe400078ec0ff */
[----:B------:R-:W-:Y:S02]  /*a9490*/  PRMT R27, R30, 0x3340, R27 ;  /* 0x000033401e1b7816 */ /* 0x000fe4000000001b */
[----:B------:R-:W-:-:S02]  /*a94a0*/  LOP3.LUT R30, R50, 0xffff, RZ, 0xc0, !PT ;  /* 0x0000ffff321e7812 */ /* 0x000fc400078ec0ff */
[----:B------:R-:W-:Y:S02]  /*a94b0*/  PRMT R23, R26, 0x3340, R23 ;  /* 0x000033401a177816 */ /* 0x000fe40000000017 */
[----:B------:R-:W-:Y:S02]  /*a94c0*/  PRMT R28, R28, 0x3340, R25 ;  /* 0x000033401c1c7816 */ /* 0x000fe40000000019 */
[----:B0-----:R-:W-:-:S04]  /*a94d0*/  LOP3.LUT R32, R85, 0xffff, RZ, 0xc0, !PT ;  /* 0x0000ffff55207812 */ /* 0x001fc800078ec0ff */
[----:B------:R-:W-:Y:S02]  /*a94e0*/  PRMT R32, R32, 0x3340, R29 ;  /* 0x0000334020207816 */ /* 0x000fe4000000001d */
[----:B------:R-:W-:Y:S02]  /*a94f0*/  LOP3.LUT R29, R60, 0xffff, RZ, 0xc0, !PT ;  /* 0x0000ffff3c1d7812 */ /* 0x000fe400078ec0ff */
[----:B------:R-:W-:Y:S02]  /*a9500*/  LOP3.LUT R25, R90, 0xffff, RZ, 0xc0, !PT ;  /* 0x0000ffff5a197812 */ /* 0x000fe400078ec0ff */
[----:B------:R-:W-:Y:S02]  /*a9510*/  LOP3.LUT R26, R89, 0xffff, RZ, 0xc0, !PT ;  /* 0x0000ffff591a7812 */ /* 0x000fe400078ec0ff */
[----:B------:R-:W-:Y:S02]  /*a9520*/  PRMT R50, R30, 0x3340, R29 ;  /* 0x000033401e327816 */ /* 0x000fe4000000001d */
[----:B------:R-:W-:-:S02]  /*a9530*/  LOP3.LUT R30, R77, 0xffff, RZ, 0xc0, !PT ;  /* 0x0000ffff4d1e7812 */ /* 0x000fc400078ec0ff */
[----:B------:R-:W-:Y:S02]  /*a9540*/  PRMT R25, R26, 0x3340, R25 ;  /* 0x000033401a197816 */ /* 0x000fe40000000019 */
[----:B------:R-:W-:Y:S02]  /*a9550*/  LOP3.LUT R26, R82, 0xffff, RZ, 0xc0, !PT ;  /* 0x0000ffff521a7812 */ /* 0x000fe400078ec0ff */
[----:B------:R-:W-:Y:S02]  /*a9560*/  PRMT R24, R24, 0x3340, R21 ;  /* 0x0000334018187816 */ /* 0x000fe40000000015 */
[----:B--2---:R-:W-:-:S04]  /*a9570*/  LOP3.LUT R29, R78, 0xffff, RZ, 0xc0, !PT ;  /* 0x0000ffff4e1d7812 */ /* 0x004fc800078ec0ff */
[----:B------:R-:W-:Y:S02]  /*a9580*/  PRMT R82, R30, 0x3340, R29 ;  /* 0x000033401e527816 */ /* 0x000fe4000000001d */
[----:B------:R-:W-:Y:S02]  /*a9590*/  LOP3.LUT R30, R71, 0xffff, RZ, 0xc0, !PT ;  /* 0x0000ffff471e7812 */ /* 0x000fe400078ec0ff */
[----:B------:R-:W2:Y:S01]  /*a95a0*/  LDL R71, [R1+0x5a0] ;  /* 0x0005a00001477983 */ /* 0x000ea20000100800 */
[----:B---3--:R-:W-:-:S04]  /*a95b0*/  LOP3.LUT R21, R91, 0xffff, RZ, 0xc0, !PT ;  /* 0x0000ffff5b157812 */ /* 0x008fc800078ec0ff */
        /* <DEDUP_REMOVED lines=15> */
[----:B------:R-:W-:Y:S02]  /*a96b0*/  LOP3.LUT R26, R73, 0xffff, RZ, 0xc0, !PT ;  /* 0x0000ffff491a7812 */ /* 0x000fe400078ec0ff */
[----:B------:R-:W-:Y:S02]  /*a96c0*/  LOP3.LUT R29, R72, 0xffff, RZ, 0xc0, !PT ;  /* 0x0000ffff481d7812 */ /* 0x000fe400078ec0ff */
[----:B------:R-:W0:Y:S01]  /*a96d0*/  LDS.128 R72, [R36+0x330] ;  /* 0x0003300024487984 */ /* 0x000e220000000c00 */
[----:B------:R-:W-:-:S02]  /*a96e0*/  LOP3.LUT R31, R76, 0xffff, RZ, 0xc0, !PT ;  /* 0x0000ffff4c1f7812 */ /* 0x000fc400078ec0ff */
[----:B------:R-:W-:Y:S01]  /*a96f0*/  LOP3.LUT R41, R41, 0xffff, RZ, 0xc0, !PT ;  /* 0x0000ffff29297812 */ /* 0x000fe200078ec0ff */
[----:B------:R-:W1:Y:S01]  /*a9700*/  LDS.128 R76, [R36+0x320] ;  /* 0x00032000244c7984 */ /* 0x000e620000000c00 */
        /* <DEDUP_REMOVED lines=11> */
[----:B------:R-:W-:Y:S01]  /*a97c0*/  PRMT R56, R56, 0x5410, R19 ;  /* 0x0000541038387816 */ /* 0x000fe20000000013 */
[----:B------:R-:W3:Y:S01]  /*a97d0*/  LDS.64 R20, [R36+0x2f8] ;  /* 0x0002f80024147984 */ /* 0x000ee20000000a00 */
[----:B------:R-:W-:Y:S02]  /*a97e0*/  PRMT R41, R24, 0x5410, R17 ;  /* 0x0000541018297816 */ /* 0x000fe40000000011 */
[----:B------:R-:W-:Y:S02]  /*a97f0*/  PRMT R40, R28, 0x5410, R23 ;  /* 0x000054101c287816 */ /* 0x000fe40000000017 */
[----:B------:R-:W-:Y:S01]  /*a9800*/  PRMT R43, R25, 0x5410, R18 ;  /* 0x00005410192b7816 */ /* 0x000fe20000000012 */
[----:B------:R-:W4:Y:S01]  /*a9810*/  LDS.128 R28, [R36+0x310] ;  /* 0x00031000241c7984 */ /* 0x000f220000000c00 */
[----:B------:R-:W-:-:S03]  /*a9820*/  PRMT R42, R32, 0x5410, R27 ;  /* 0x00005410202a7816 */ /* 0x000fc6000000001b */
[----:B------:R-:W1:Y:S04]  /*a9830*/  LDS.64 R18, [R36+0x2f0] ;  /* 0x0002f00024127984 */ /* 0x000e680000000a00 */
[----:B------:R-:W1:Y:S01]  /*a9840*/  LDS.128 R24, [R36+0x300] ;  /* 0x0003000024187984 */ /* 0x000e620000000c00 */
[----:B------:R-:W-:-:S03]  /*a9850*/  PRMT R49, R50, 0x5410, R49 ;  /* 0x0000541032317816 */ /* 0x000fc60000000031 */
[----:B------:R5:W-:Y:S01]  /*a9860*/  STL.U16 [R1+0x38], R48 ;  /* 0x0000383001007387 */ /* 0x000be20000100400 */
[----:B------:R-:W-:Y:S02]  /*a9870*/  PRMT R51, R82, 0x5410, R51 ;  /* 0x0000541052337816 */ /* 0x000fe40000000033 */
[----:B------:R-:W-:Y:S02]  /*a9880*/  PRMT R50, R84, 0x5410, R39 ;  /* 0x0000541054327816 */ /* 0x000fe40000000027 */
[----:B------:R-:W-:Y:S02]  /*a9890*/  PRMT R61, R86, 0x5410, R61 ;  /* 0x00005410563d7816 */ /* 0x000fe4000000003d */
[----:B------:R-:W-:Y:S02]  /*a98a0*/  IADD3.X R3, PT, PT, R197, RZ, RZ, P2, P3 ;  /* 0x000000ffc5037210 */ /* 0x000fe400017e64ff */
[----:B-----5:R-:W-:Y:S02]  /*a98b0*/  PRMT R48, R60, 0x5410, R33 ;  /* 0x000054103c307816 */ /* 0x020fe40000000021 */
[----:B------:R-:W-:Y:S01]  /*a98c0*/  PRMT R60, R88, 0x5410, R45 ;  /* 0x00005410583c7816 */ /* 0x000fe2000000002d */
[----:B------:R-:W-:Y:S01]  /*a98d0*/  STL.64 [R1+0x438], R8 ;  /* 0x0004380801007387 */ /* 0x000fe20000100a00 */
[----:B0-----:R-:W-:-:S03]  /*a98e0*/  ISETP.GE.U32.AND P2, PT, R74, 0x101, PT ;  /* 0x000001014a00780c */ /* 0x001fc60003f46070 */
[----:B------:R-:W-:Y:S04]  /*a98f0*/  STL.128 [R1+0x20], R48 ;  /* 0x0000203001007387 */ /* 0x000fe80000100c00 */
[----:B------:R-:W-:Y:S04]  /*a9900*/  STL.64 [R1+0x8], R56 ;  /* 0x0000083801007387 */ /* 0x000fe80000100a00 */
[----:B------:R-:W-:Y:S04]  /*a9910*/  STL.64 [R1+0x30], R60 ;  /* 0x0000303c01007387 */ /* 0x000fe80000100a00 */
[----:B------:R-:W-:Y:S04]  /*a9920*/  STL.64 [R1], R2 ;  /* 0x0000000201007387 */ /* 0x000fe80000100a00 */
[----:B------:R-:W-:Y:S04]  /*a9930*/  STL.64 [R1+0x478], R212 ;  /* 0x000478d401007387 */ /* 0x000fe80000100a00 */
[----:B------:R-:W-:Y:S01]  /*a9940*/  STL.U16 [R1+0x470], R44 ;  /* 0x0004702c01007387 */ /* 0x000fe20000100400 */
[----:B------:R-:W-:Y:S01]  /*a9950*/  ISETP.GE.AND.EX P2, PT, R75, RZ, PT, P2 ;  /* 0x000000ff4b00720c */ /* 0x000fe20003f46320 */
[----:B------:R-:W-:Y:S01]  /*a9960*/  BSSY.RECONVERGENT B0, `(.L_x_1429) ;  /* 0x00000ea000007945 */ /* 0x000fe20003800200 */
[----:B------:R-:W-:-:S02]  /*a9970*/  PRMT R17, R65, 0x7650, R0 ;  /* 0x0000765041117816 */ /* 0x000fc40000000000 */
[----:B------:R-:W-:Y:S02]  /*a9980*/  PRMT R23, R69, 0x7650, R0 ;  /* 0x0000765045177816 */ /* 0x000fe40000000000 */
[----:B------:R-:W-:Y:S01]  /*a9990*/  PRMT R32, R80, 0x7650, R1 ;  /* 0x0000765050207816 */ /* 0x000fe20000000001 */
[----:B------:R0:W-:Y:S01]  /*a99a0*/  STL.128 [R1+0x10], R40 ;  /* 0x0000102801007387 */ /* 0x0001e20000100c00 */
[----:B------:R-:W-:Y:S02]  /*a99b0*/  PRMT R38, R67, 0x7604, R38 ;  /* 0x0000760443267816 */ /* 0x000fe40000000026 */
[----:B------:R-:W-:Y:S02]  /*a99c0*/  PRMT R17, R68, 0x7604, R17 ;  /* 0x0000760444117816 */ /* 0x000fe40000000011 */
[----:B------:R-:W-:Y:S02]  /*a99d0*/  PRMT R23, R70, 0x7604, R23 ;  /* 0x0000760446177816 */ /* 0x000fe40000000017 */
[----:B------:R-:W-:-:S02]  /*a99e0*/  PRMT R32, R63, 0x7604, R32 ;  /* 0x000076043f207816 */ /* 0x000fc40000000020 */
[----:B------:R-:W-:Y:S02]  /*a99f0*/  PRMT R14, R14, 0x654, R37 ;  /* 0x000006540e0e7816 */ /* 0x000fe40000000025 */
[----:B------:R-:W-:Y:S02]  /*a9a00*/  PRMT R66, R59, 0x654, R66 ;  /* 0x000006543b427816 */ /* 0x000fe40000000042 */
[----:B0-----:R-:W-:Y:S01]  /*a9a10*/  PRMT R42, R15, 0x654, R52 ;  /* 0x000006540f2a7816 */ /* 0x001fe20000000034 */
[----:B--2---:R0:W-:Y:S01]  /*a9a20*/  STL [R1+0x474], R71 ;  /* 0x0004744701007387 */ /* 0x0041e20000100800 */
[----:B-1-34-:R-:W-:Y:S05]  /*a9a30*/  @!P2 BRA `(.L_x_1430) ;  /* 0x00000008008ca947 */ /* 0x01afea0003800000 */
[----:B------:R1:W2:Y:S01]  /*a9a40*/  LDS.64 R2, [R36+0x2a8] ;  /* 0x0002a80024027984 */ /* 0x0002a20000000a00 */
[----:B------:R-:W-:Y:S01]  /*a9a50*/  BSSY.RECONVERGENT B1, `(.L_x_1431) ;  /* 0x0000013000017945 */ /* 0x000fe20003800200 */
[----:B------:R-:W-:Y:S06]  /*a9a60*/  BAR.SYNC.DEFER_BLOCKING 0x0 ;  /* 0x0000000000007b1d */ /* 0x000fec0000010000 */
[----:B-1----:R-:W-:Y:S05]  /*a9a70*/  @!P1 BRA `(.L_x_1432) ;  /* 0x0000000000409947 */ /* 0x002fea0003800000 */
[----:B------:R-:W3:Y:S04]  /*a9a80*/  LDL.LU R87, [R1+0x5c8] ;  /* 0x0005c80001577983 */ /* 0x000ee80000300800 */
[----:B------:R-:W3:Y:S04]  /*a9a90*/  LDL.LU R85, [R1+0x5c4] ;  /* 0x0005c40001557983 */ /* 0x000ee80000300800 */
[----:B------:R-:W4:Y:S01]  /*a9aa0*/  LDL.LU R81, [R1+0x738] ;  /* 0x0007380001517983 */ /* 0x000f220000300800 */
[----:B--2---:R-:W-:-:S04]  /*a9ab0*/  IMAD.IADD R15, R196, 0x1, -R2 ;  /* 0x00000001c40f7824 */ /* 0x004fc800078e0a02 */
[----:B------:R-:W-:-:S05]  /*a9ac0*/  IMAD R15, R15, 0x48, R36 ;  /* 0x000000480f0f7824 */ /* 0x000fca00078e0224 */
[----:B------:R1:W-:Y:S04]  /*a9ad0*/  STS.64 [R15+0x8], R46 ;  /* 0x0000082e0f007388 */ /* 0x0003e80000000a00 */
[----:B------:R1:W-:Y:S04]  /*a9ae0*/  STS.64 [R15+0x10], R10 ;  /* 0x0000100a0f007388 */ /* 0x0003e80000000a00 */
[----:B------:R1:W-:Y:S04]  /*a9af0*/  STS.64 [R15+0x18], R4 ;  /* 0x000018040f007388 */ /* 0x0003e80000000a00 */
[----:B------:R1:W-:Y:S04]  /*a9b00*/  STS.64 [R15+0x20], R6 ;  /* 0x000020060f007388 */ /* 0x0003e80000000a00 */
[----:B------:R1:W-:Y:S04]  /*a9b10*/  STS.64 [R15+0x28], R12 ;  /* 0x0000280c0f007388 */ /* 0x0003e80000000a00 */
[----:B------:R1:W-:Y:S04]  /*a9b20*/  STS.64 [R15+0x30], R54 ;  /* 0x000030360f007388 */ /* 0x0003e80000000a00 */
[----:B------:R1:W-:Y:S04]  /*a9b30*/  STS.64 [R15+0x40], R250 ;  /* 0x000040fa0f007388 */ /* 0x0003e80000000a00 */
[----:B------:R1:W-:Y:S01]  /*a9b40*/  STS [R15+0x3c], R252 ;  /* 0x00003cfc0f007388 */ /* 0x0003e20000000800 */
[----:B---3--:R-:W-:-:S03]  /*a9b50*/  PRMT R40, R85, 0x7604, R87 ;  /* 0x0000760455287816 */ /* 0x008fc60000000057 */
[----:B----4-:R1:W-:Y:S04]  /*a9b60*/  STS [R15], R81 ;  /* 0x000000510f007388 */ /* 0x0103e80000000800 */
[----:B------:R1:W-:Y:S02]  /*a9b70*/  STS.U16 [R15+0x38], R40 ;  /* 0x000038280f007388 */ /* 0x0003e40000000400 */
.L_x_1432:
[----:B------:R-:W-:Y:S05]  /*a9b80*/  BSYNC.RECONVERGENT B1 ;  /* 0x0000000000017941 */ /* 0x000fea0003800200 */
.L_x_1431:
[----:B------:R-:W-:Y:S04]  /*a9b90*/  BSSY.RECONVERGENT B1, `(.L_x_1433) ;  /* 0x0000020000017945 */ /* 0x000fe80003800200 */
[----:B------:R-:W-:Y:S05]  /*a9ba0*/  @!P0 BRA `(.L_x_1434) ;  /* 0x0000000000788947 */ /* 0x000fea0003800000 */
[----:B-1----:R-:W3:Y:S01]  /*a9bb0*/  LDL.LU R10, [R1+0x640] ;  /* 0x00064000010a7983 */ /* 0x002ee20000300800 */
[----:B------:R-:W-:Y:S01]  /*a9bc0*/  PRMT R4, R17, 0x7771, RZ ;  /* 0x0000777111047816 */ /* 0x000fe200000000ff */
[----:B--2---:R-:W-:Y:S01]  /*a9bd0*/  IMAD.IADD R9, R8, 0x1, -R2 ;  /* 0x0000000108097824 */ /* 0x004fe200078e0a02 */
[----:B------:R-:W-:Y:S01]  /*a9be0*/  PRMT R5, R38, 0x7771, RZ ;  /* 0x0000777126057816 */ /* 0x000fe200000000ff */
[----:B------:R-:W-:Y:S01]  /*a9bf0*/  IMAD.MOV.U32 R52, RZ, RZ, R22 ;  /* 0x000000ffff347224 */ /* 0x000fe200078e0016 */
[----:B------:R-:W-:Y:S01]  /*a9c00*/  PRMT R6, R23, 0x7771, RZ ;  /* 0x0000777117067816 */ /* 0x000fe200000000ff */
[----:B------:R-:W-:Y:S01]  /*a9c10*/  IMAD R9, R9, 0x48, R36 ;  /* 0x0000004809097824 */ /* 0x000fe200078e0224 */
[----:B------:R-:W-:Y:S02]  /*a9c20*/  PRMT R7, R32, 0x7771, RZ ;  /* 0x0000777120077816 */ /* 0x000fe400000000ff */
[----:B------:R-:W-:Y:S02]  /*a9c30*/  PRMT R17, R17, 0x7770, RZ ;  /* 0x0000777011117816 */ /* 0x000fe400000000ff */
[----:B------:R-:W-:Y:S01]  /*a9c40*/  PRMT R38, R38, 0x7770, RZ ;  /* 0x0000777026267816 */ /* 0x000fe200000000ff */
[----:B------:R4:W-:Y:S01]  /*a9c50*/  STS.64 [R9+0x28], R52 ;  /* 0x0000283409007388 */ /* 0x0009e20000000a00 */
[----:B------:R-:W-:-:S02]  /*a9c60*/  PRMT R23, R23, 0x7770, RZ ;  /* 0x0000777017177816 */ /* 0x000fc400000000ff */
[----:B------:R-:W-:Y:S01]  /*a9c70*/  PRMT R32, R32, 0x7770, RZ ;  /* 0x0000777020207816 */ /* 0x000fe200000000ff */
[----:B------:R4:W-:Y:S01]  /*a9c80*/  STS.64 [R9+0x30], R34 ;  /* 0x0000302209007388 */ /* 0x0009e20000000a00 */
[----:B------:R-:W-:Y:S02]  /*a9c90*/  PRMT R15, R17, 0x3340, R4 ;  /* 0x00003340110f7816 */ /* 0x000fe40000000004 */
[----:B------:R-:W-:Y:S01]  /*a9ca0*/  PRMT R5, R38, 0x3340, R5 ;  /* 0x0000334026057816 */ /* 0x000fe20000000005 */
[----:B------:R4:W-:Y:S01]  /*a9cb0*/  STS.64 [R9+0x40], R212 ;  /* 0x000040d409007388 */ /* 0x0009e20000000a00 */
[----:B------:R-:W-:Y:S02]  /*a9cc0*/  PRMT R23, R23, 0x3340, R6 ;  /* 0x0000334017177816 */ /* 0x000fe40000000006 */
[----:B------:R-:W-:Y:S01]  /*a9cd0*/  PRMT R7, R32, 0x3340, R7 ;  /* 0x0000334020077816 */ /* 0x000fe20000000007 */
[----:B------:R4:W-:Y:S01]  /*a9ce0*/  STS.U16 [R9+0x38], R44 ;  /* 0x0000382c09007388 */ /* 0x0009e20000000400 */
[----:B------:R-:W-:-:S02]  /*a9cf0*/  PRMT R15, R15, 0x5410, R0 ;  /* 0x000054100f0f7816 */ /* 0x000fc40000000000 */
[----:B------:R-:W-:Y:S01]  /*a9d00*/  PRMT R17, R5, 0x5410, R58 ;  /* 0x0000541005117816 */ /* 0x000fe2000000003a */
[----:B------:R4:W-:Y:S01]  /*a9d10*/  STS [R9+0x3c], R71 ;  /* 0x00003c4709007388 */ /* 0x0009e20000000800 */
[----:B------:R-:W-:Y:S02]  /*a9d20*/  PRMT R43, R23, 0x5410, R62 ;  /* 0x00005410172b7816 */ /* 0x000fe4000000003e */
[----:B------:R-:W-:Y:S01]  /*a9d30*/  PRMT R67, R7, 0x5410, R64 ;  /* 0x0000541007437816 */ /* 0x000fe20000000040 */
[----:B------:R4:W-:Y:S04]  /*a9d40*/  STS.64 [R9+0x8], R14 ;  /* 0x0000080e09007388 */ /* 0x0009e80000000a00 */
[----:B------:R4:W-:Y:S04]  /*a9d50*/  STS.64 [R9+0x10], R16 ;  /* 0x0000101009007388 */ /* 0x0009e80000000a00 */
[----:B------:R4:W-:Y:S04]  /*a9d60*/  STS.64 [R9+0x18], R42 ;  /* 0x0000182a09007388 */ /* 0x0009e80000000a00 */
[----:B------:R4:W-:Y:S04]  /*a9d70*/  STS.64 [R9+0x20], R66 ;  /* 0x0000204209007388 */ /* 0x0009e80000000a00 */
[----:B---3--:R4:W-:Y:S02]  /*a9d80*/  STS [R9], R10 ;  /* 0x0000000a09007388 */ /* 0x0089e40000000800 */
.L_x_1434:
[----:B------:R-:W-:Y:S05]  /*a9d90*/  BSYNC.RECONVERGENT B1 ;  /* 0x0000000000017941 */ /* 0x000fea0003800200 */
.L_x_1433:
[----:B------:R-:W-:Y:S01]  /*a9da0*/  BAR.SYNC.DEFER_BLOCKING 0x0 ;  /* 0x0000000000007b1d */ /* 0x000fe20000010000 */
[----:B------:R-:W-:-:S04]  /*a9db0*/  ISETP.GT.U32.AND P0, PT, R74, R83, PT ;  /* 0x000000534a00720c */ /* 0x000fc80003f04070 */
[----:B------:R-:W-:Y:S01]  /*a9dc0*/  ISETP.GT.U32.AND.EX P0, PT, R75, RZ, PT, P0 ;  /* 0x000000ff4b00720c */ /* 0x000fe20003f04100 */
[----:B------:R-:W3:Y:S01]  /*a9dd0*/  LDCU.128 UR12, c[0x0][0x390] ;  /* 0x00007200ff0c77ac */ /* 0x000ee20008000c00 */
[----:B------:R-:W-:Y:S11]  /*a9de0*/  BSSY.RECONVERGENT B1, `(.L_x_1435) ;  /* 0x0000067000017945 */ /* 0x000ff60003800200 */
[----:B------:R-:W-:Y:S05]  /*a9df0*/  @!P0 BRA `(.L_x_1436) ;  /* 0x0000000400948947 */ /* 0x000fea0003800000 */
[----:B------:R-:W-:Y:S01]  /*a9e00*/  IMAD.MOV.U32 R63, RZ, RZ, R83 ;  /* 0x000000ffff3f7224 */ /* 0x000fe200078e0053 */
[----:B------:R-:W-:Y:S01]  /*a9e10*/  BSSY.RECONVERGENT B2, `(.L_x_1437) ;  /* 0x0000028000027945 */ /* 0x000fe20003800200 */
[----:B------:R-:W-:-:S03]  /*a9e20*/  IMAD.MOV.U32 R65, RZ, RZ, RZ ;  /* 0x000000ffff417224 */ /* 0x000fc600078e00ff */
[----:B-1----:R-:W-:Y:S02]  /*a9e30*/  LOP3.LUT R5, RZ, R63, RZ, 0x33, !PT ;  /* 0x0000003fff057212 */ /* 0x002fe400078e33ff */
[----:B------:R-:W-:Y:S02]  /*a9e40*/  LOP3.LUT R7, RZ, R65, RZ, 0x33, !PT ;  /* 0x00000041ff077212 */ /* 0x000fe400078e33ff */
[----:B------:R-:W-:-:S04]  /*a9e50*/  IADD3 R5, P0, PT, R74, R5, RZ ;  /* 0x000000054a057210 */ /* 0x000fc80007f1e0ff */
[----:B------:R-:W-:Y:S01]  /*a9e60*/  LOP3.LUT P1, RZ, R5, 0x100, RZ, 0xc0, !PT ;  /* 0x0000010005ff7812 */ /* 0x000fe2000782c0ff */
[----:B------:R-:W-:Y:S01]  /*a9e70*/  IMAD.X R7, R75, 0x1, R7, P0 ;  /* 0x000000014b077824 */ /* 0x000fe200000e0607 */
[----:B------:R-:W-:-:S04]  /*a9e80*/  ISETP.GE.U32.AND P0, PT, R5, 0x100, PT ;  /* 0x000001000500780c */ /* 0x000fc80003f06070 */
[----:B------:R-:W-:-:S07]  /*a9e90*/  ISETP.GE.U32.AND.EX P0, PT, R7, RZ, PT, P0 ;  /* 0x000000ff0700720c */ /* 0x000fce0003f06100 */
[----:B------:R-:W-:Y:S06]  /*a9ea0*/  @P1 BRA `(.L_x_1438) ;  /* 0x0000000000781947 */ /* 0x000fec0003800000 */
[C---:B------:R-:W-:Y:S01]  /*a9eb0*/  IMAD R38, R83.reuse, 0x48, R36 ;  /* 0x0000004853267824 */ /* 0x040fe200078e0224 */
[----:B------:R-:W1:Y:S01]  /*a9ec0*/  LDCU.128 UR4, c[0x0][0x390] ;  /* 0x00007200ff0477ac */ /* 0x000e620008000c00 */
[----:B--2---:R-:W-:Y:S01]  /*a9ed0*/  IADD3 R7, P1, PT, R2, R63, RZ ;  /* 0x0000003f02077210 */ /* 0x004fe20007f3e0ff */
[----:B------:R-:W-:Y:S02]  /*a9ee0*/  VIADD R63, R83, 0x100 ;  /* 0x00000100533f7836 */ /* 0x000fe40000000000 */
[----:B------:R-:W2:Y:S02]  /*a9ef0*/  LDS.U16 R0, [R38+0x38] ;  /* 0x0000380026007984 */ /* 0x000ea40000000400 */
[----:B----4-:R-:W-:Y:S02]  /*a9f00*/  IMAD.X R10, R3, 0x1, R65, P1 ;  /* 0x00000001030a7824 */ /* 0x010fe400008e0641 */
[----:B------:R-:W4:Y:S04]  /*a9f10*/  LDS R11, [R38] ;  /* 0x00000000260b7984 */ /* 0x000f280000000800 */
[----:B------:R-:W5:Y:S04]  /*a9f20*/  LDS.64 R12, [R38+0x8] ;  /* 0x00000800260c7984 */ /* 0x000f680000000a00 */
[----:B------:R-:W0:Y:S01]  /*a9f30*/  LDS.64 R14, [R38+0x10] ;  /* 0x00001000260e7984 */ /* 0x000e220000000a00 */
[----:B-1----:R-:W-:-:S03]  /*a9f40*/  LEA R8, P2, R7, UR4, 0x2 ;  /* 0x0000000407087c11 */ /* 0x002fc6000f8410ff */
[----:B------:R-:W1:Y:S01]  /*a9f50*/  LDS.64 R16, [R38+0x18] ;  /* 0x0000180026107984 */ /* 0x000e620000000a00 */
[C---:B------:R-:W-:Y:S02]  /*a9f60*/  LEA R6, P1, R7.reuse, UR6, 0x6 ;  /* 0x0000000607067c11 */ /* 0x040fe4000f8230ff */
[C-C-:B------:R-:W-:Y:S01]  /*a9f70*/  LEA.HI.X R9, R7.reuse, UR5, R10.reuse, 0x2, P2 ;  /* 0x0000000507097c11 */ /* 0x140fe200090f140a */
[----:B------:R-:W3:Y:S01]  /*a9f80*/  LDS.64 R22, [R38+0x20] ;  /* 0x0000200026167984 */ /* 0x000ee20000000a00 */
[----:B------:R-:W-:-:S03]  /*a9f90*/  LEA.HI.X R7, R7, UR7, R10, 0x6, P1 ;  /* 0x0000000707077c11 */ /* 0x000fc600088f340a */
[----:B------:R-:W3:Y:S04]  /*a9fa0*/  LDS.64 R32, [R38+0x28] ;  /* 0x0000280026207984 */ /* 0x000ee80000000a00 */
[----:B------:R-:W3:Y:S04]  /*a9fb0*/  LDS.64 R34, [R38+0x30] ;  /* 0x0000300026227984 */ /* 0x000ee80000000a00 */
[----:B------:R-:W3:Y:S04]  /*a9fc0*/  LDS R37, [R38+0x3c] ;  /* 0x00003c0026257984 */ /* 0x000ee80000000800 */
[----:B------:R-:W3:Y:S01]  /*a9fd0*/  LDS.64 R4, [R38+0x40] ;  /* 0x0000400026047984 */ /* 0x000ee20000000a00 */
[----:B--2---:R-:W-:-:S03]  /*a9fe0*/  PRMT R39, R0, 0x7710, RZ ;  /* 0x0000771000277816 */ /* 0x004fc600000000ff */
[----:B----4-:R2:W-:Y:S04]  /*a9ff0*/  STG.E desc[UR8][R8.64], R11 ;  /* 0x0000000b08007986 */ /* 0x0105e8000c101908 */
[----:B-----5:R2:W-:Y:S04]  /*aa000*/  STG.E.64 desc[UR8][R6.64], R12 ;  /* 0x0000000c06007986 */ /* 0x0205e8000c101b08 */
[----:B0-----:R2:W-:Y:S04]  /*aa010*/  STG.E.64 desc[UR8][R6.64+0x8], R14 ;  /* 0x0000080e06007986 */ /* 0x0015e8000c101b08 */
[----:B-1----:R2:W-:Y:S04]  /*aa020*/  STG.E.64 desc[UR8][R6.64+0x10], R16 ;  /* 0x0000101006007986 */ /* 0x0025e8000c101b08 */
[----:B---3--:R2:W-:Y:S04]  /*aa030*/  STG.E.64 desc[UR8][R6.64+0x18], R22 ;  /* 0x0000181606007986 */ /* 0x0085e8000c101b08 */
[----:B------:R2:W-:Y:S04]  /*aa040*/  STG.E.64 desc[UR8][R6.64+0x20], R32 ;  /* 0x0000202006007986 */ /* 0x0005e8000c101b08 */
[----:B------:R2:W-:Y:S04]  /*aa050*/  STG.E.64 desc[UR8][R6.64+0x28], R34 ;  /* 0x0000282206007986 */ /* 0x0005e8000c101b08 */
[----:B------:R2:W-:Y:S04]  /*aa060*/  STG.E.U16 desc[UR8][R6.64+0x30], R39 ;  /* 0x0000302706007986 */ /* 0x0005e8000c101508 */
[----:B------:R2:W-:Y:S04]  /*aa070*/  STG.E desc[UR8][R6.64+0x34], R37 ;  /* 0x0000342506007986 */ /* 0x0005e8000c101908 */
[----:B------:R2:W-:Y:S02]  /*aa080*/  STG.E.64 desc[UR8][R6.64+0x38], R4 ;  /* 0x0000380406007986 */ /* 0x0005e4000c101b08 */
.L_x_1438:
[----:B---3--:R-:W-:Y:S05]  /*aa090*/  BSYNC.RECONVERGENT B2 ;  /* 0x0000000000027941 */ /* 0x008fea0003800200 */
.L_x_1437:
[----:B------:R-:W-:Y:S05]  /*aa0a0*/  @!P0 BRA `(.L_x_1436) ;  /* 0x0000000000e88947 */ /* 0x000fea0003800000 */
.L_x_1439:
[C---:B------:R-:W-:Y:S01]  /*aa0b0*/  IMAD R0, R63.reuse, 0x48, R36 ;  /* 0x000000483f007824 */ /* 0x040fe200078e0224 */
[----:B--234-:R-:W-:Y:S01]  /*aa0c0*/  IADD3 R14, P0, PT, R2, R63, RZ ;  /* 0x0000003f020e7210 */ /* 0x01cfe20007f1e0ff */
[----:B------:R-:W-:-:S03]  /*aa0d0*/  VIADD R63, R63, 0x200 ;  /* 0x000002003f3f7836 */ /* 0x000fc60000000000 */
[----:B------:R-:W1:Y:S01]  /*aa0e0*/  LDS.U16 R10, [R0+0x38] ;  /* 0x00003800000a7984 */ /* 0x000e620000000400 */
[----:B------:R-:W-:Y:S01]  /*aa0f0*/  IMAD.X R7, R3, 0x1, R65, P0 ;  /* 0x0000000103077824 */ /* 0x000fe200000e0641 */
[C---:B------:R-:W-:Y:S01]  /*aa100*/  LEA R12, P1, R14.reuse, UR12, 0x2 ;  /* 0x0000000c0e0c7c11 */ /* 0x040fe2000f8210ff */
[----:B------:R-:W-:Y:S01]  /*aa110*/  IMAD.X R11, RZ, RZ, R3, P0 ;  /* 0x000000ffff0b7224 */ /* 0x000fe200000e0603 */
[----:B------:R-:W2:Y:S01]  /*aa120*/  LDS R17, [R0] ;  /* 0x0000000000117984 */ /* 0x000ea20000000800 */
[C---:B------:R-:W-:Y:S02]  /*aa130*/  LEA R6, P2, R14.reuse, UR14, 0x6 ;  /* 0x0000000e0e067c11 */ /* 0x040fe4000f8430ff */
[C---:B------:R-:W-:Y:S01]  /*aa140*/  LEA.HI.X R13, R14.reuse, UR13, R7, 0x2, P1 ;  /* 0x0000000d0e0d7c11 */ /* 0x040fe200088f1407 */
[----:B------:R-:W-:Y:S01]  /*aa150*/  LDS.U16 R16, [R0+0x4838] ;  /* 0x0048380000107984 */ /* 0x000fe20000000400 */
[C---:B------:R-:W-:Y:S02]  /*aa160*/  LEA.HI.X R15, R14.reuse, UR13, R11, 0x2, P1 ;  /* 0x0000000d0e0f7c11 */ /* 0x040fe400088f140b */
[C---:B------:R-:W-:Y:S01]  /*aa170*/  LEA.HI.X R7, R14.reuse, UR15, R7, 0x6, P2 ;  /* 0x0000000f0e077c11 */ /* 0x040fe200090f3407 */
[----:B------:R-:W3:Y:S01]  /*aa180*/  LDS.64 R22, [R0+0x8] ;  /* 0x0000080000167984 */ /* 0x000ee20000000a00 */
[----:B------:R-:W-:Y:S01]  /*aa190*/  LEA.HI.X R11, R14, UR15, R11, 0x6, P2 ;  /* 0x0000000f0e0b7c11 */ /* 0x000fe200090f340b */
[----:B------:R-:W-:Y:S01]  /*aa1a0*/  IMAD.MOV.U32 R14, RZ, RZ, R12 ;  /* 0x000000ffff0e7224 */ /* 0x000fe200078e000c */
[----:B------:R-:W-:Y:S01]  /*aa1b0*/  ISETP.GT.U32.AND P0, PT, R74, R63, PT ;  /* 0x0000003f4a00720c */ /* 0x000fe20003f04070 */
[----:B------:R-:W4:Y:S03]  /*aa1c0*/  LDS.64 R32, [R0+0x10] ;  /* 0x0000100000207984 */ /* 0x000f260000000a00 */
[----:B------:R-:W-:Y:S01]  /*aa1d0*/  ISETP.GT.U32.AND.EX P0, PT, R75, RZ, PT, P0 ;  /* 0x000000ff4b00720c */ /* 0x000fe20003f04100 */
[----:B------:R-:W5:Y:S04]  /*aa1e0*/  LDS.64 R34, [R0+0x18] ;  /* 0x0000180000227984 */ /* 0x000f680000000a00 */
[----:B------:R-:W0:Y:S04]  /*aa1f0*/  LDS.64 R38, [R0+0x20] ;  /* 0x0000200000267984 */ /* 0x000e280000000a00 */
[----:B------:R-:W0:Y:S04]  /*aa200*/  LDS.64 R40, [R0+0x28] ;  /* 0x0000280000287984 */ /* 0x000e280000000a00 */
[----:B------:R-:W0:Y:S04]  /*aa210*/  LDS.64 R42, [R0+0x30] ;  /* 0x00003000002a7984 */ /* 0x000e280000000a00 */
[----:B------:R-:W0:Y:S04]  /*aa220*/  LDS R37, [R0+0x3c] ;  /* 0x00003c0000257984 */ /* 0x000e280000000800 */
[----:B------:R-:W0:Y:S01]  /*aa230*/  LDS.64 R4, [R0+0x40] ;  /* 0x0000400000047984 */ /* 0x000e220000000a00 */
[----:B-1----:R-:W-:Y:S01]  /*aa240*/  PRMT R61, R10, 0x7710, RZ ;  /* 0x000077100a3d7816 */ /* 0x002fe200000000ff */
[----:B------:R-:W-:-:S02]  /*aa250*/  IMAD.MOV.U32 R10, RZ, RZ, R6 ;  /* 0x000000ffff0a7224 */ /* 0x000fc400078e0006 */
        /* <DEDUP_REMOVED lines=8> */
[----:B------:R-:W1:Y:S04]  /*aa2e0*/  LDS.64 R8, [R0+0x4840] ;  /* 0x0048400000087984 */ /* 0x000e680000000a00 */
[----:B--2---:R2:W-:Y:S04]  /*aa2f0*/  STG.E desc[UR8][R12.64], R17 ;  /* 0x000000110c007986 */ /* 0x0045e8000c101908 */
[----:B---3--:R3:W-:Y:S04]  /*aa300*/  STG.E.64 desc[UR8][R6.64], R22 ;  /* 0x0000001606007986 */ /* 0x0087e8000c101b08 */
[----:B----4-:R3:W-:Y:S01]  /*aa310*/  STG.E.64 desc[UR8][R6.64+0x8], R32 ;  /* 0x0000082006007986 */ /* 0x0107e2000c101b08 */
[----:B--2---:R-:W-:-:S03]  /*aa320*/  PRMT R13, R16, 0x7710, RZ ;  /* 0x00007710100d7816 */ /* 0x004fc600000000ff */
[----:B-----5:R3:W-:Y:S04]  /*aa330*/  STG.E.64 desc[UR8][R6.64+0x10], R34 ;  /* 0x0000102206007986 */ /* 0x0207e8000c101b08 */
[----:B0-----:R3:W-:Y:S04]  /*aa340*/  STG.E.64 desc[UR8][R6.64+0x18], R38 ;  /* 0x0000182606007986 */ /* 0x0017e8000c101b08 */
[----:B------:R3:W-:Y:S04]  /*aa350*/  STG.E.64 desc[UR8][R6.64+0x20], R40 ;  /* 0x0000202806007986 */ /* 0x0007e8000c101b08 */
[----:B------:R3:W-:Y:S04]  /*aa360*/  STG.E.64 desc[UR8][R6.64+0x28], R42 ;  /* 0x0000282a06007986 */ /* 0x0007e8000c101b08 */
[----:B------:R3:W-:Y:S04]  /*aa370*/  STG.E desc[UR8][R6.64+0x34], R37 ;  /* 0x0000342506007986 */ /* 0x0007e8000c101908 */
[----:B------:R3:W-:Y:S04]  /*aa380*/  STG.E.U16 desc[UR8][R6.64+0x30], R61 ;  /* 0x0000303d06007986 */ /* 0x0007e8000c101508 */
[----:B------:R3:W-:Y:S04]  /*aa390*/  STG.E.64 desc[UR8][R6.64+0x38], R4 ;  /* 0x0000380406007986 */ /* 0x0007e8000c101b08 */
[----:B-1----:R3:W-:Y:S04]  /*aa3a0*/  STG.E desc[UR8][R14.64+0x400], R45 ;  /* 0x0004002d0e007986 */ /* 0x0027e8000c101908 */
        /* <DEDUP_REMOVED lines=10> */
.L_x_1436:
[----:B---3--:R-:W-:Y:S05]  /*aa450*/  BSYNC.RECONVERGENT B1 ;  /* 0x0000000000017941 */ /* 0x008fea0003800200 */
.L_x_1435:
[----:B------:R-:W-:Y:S05]  /*aa460*/  BRA `(.L_x_1440) ;  /* 0x0000000000e47947 */ /* 0x000fea0003800000 */
.L_x_1430:
[----:B------:R-:W-:Y:S04]  /*aa470*/  BSSY.RECONVERGENT B1, `(.L_x_1441) ;  /* 0x0000015000017945 */ /* 0x000fe80003800200 */
[----:B------:R-:W-:Y:S05]  /*aa480*/  @!P1 BRA `(.L_x_1442) ;  /* 0x00000000004c9947 */ /* 0x000fea0003800000 */
[----:B------:R-:W2:Y:S01]  /*aa490*/  LDL.LU R39, [R1+0x5c8] ;  /* 0x0005c80001277983 */ /* 0x000ea20000300800 */
[----:B------:R-:W1:Y:S03]  /*aa4a0*/  LDCU.128 UR4, c[0x0][0x390] ;  /* 0x00007200ff0477ac */ /* 0x000e660008000c00 */
[----:B------:R-:W2:Y:S04]  /*aa4b0*/  LDL.LU R15, [R1+0x5c4] ;  /* 0x0005c400010f7983 */ /* 0x000ea80000300800 */
[----:B------:R-:W3:Y:S01]  /*aa4c0*/  LDL.LU R33, [R1+0x738] ;  /* 0x0007380001217983 */ /* 0x000ee20000300800 */
[C---:B-1----:R-:W-:Y:S02]  /*aa4d0*/  LEA R36, P1, R196.reuse, UR4, 0x2 ;  /* 0x00000004c4247c11 */ /* 0x042fe4000f8210ff */
[----:B------:R-:W-:-:S02]  /*aa4e0*/  LEA R2, P2, R196, UR6, 0x6 ;  /* 0x00000006c4027c11 */ /* 0x000fc4000f8430ff */
[C-C-:B------:R-:W-:Y:S02]  /*aa4f0*/  LEA.HI.X R37, R196.reuse, UR5, R197.reuse, 0x2, P1 ;  /* 0x00000005c4257c11 */ /* 0x140fe400088f14c5 */
[----:B------:R-:W-:Y:S02]  /*aa500*/  LEA.HI.X R3, R196, UR7, R197, 0x6, P2 ;  /* 0x00000007c4037c11 */ /* 0x000fe400090f34c5 */
[----:B--2---:R-:W-:Y:S01]  /*aa510*/  PRMT R15, R15, 0x7604, R39 ;  /* 0x000076040f0f7816 */ /* 0x004fe20000000027 */
[----:B---3--:R1:W-:Y:S04]  /*aa520*/  STG.E desc[UR8][R36.64], R33 ;  /* 0x0000002124007986 */ /* 0x0083e8000c101908 */
        /* <DEDUP_REMOVED lines=9> */
.L_x_1442:
[----:B------:R-:W-:Y:S05]  /*aa5c0*/  BSYNC.RECONVERGENT B1 ;  /* 0x0000000000017941 */ /* 0x000fea0003800200 */
.L_x_1441:
[----:B------:R-:W-:Y:S05]  /*aa5d0*/  @!P0 BRA `(.L_x_1440) ;  /* 0x0000000000888947 */ /* 0x000fea0003800000 */
[----:B-1----:R-:W2:Y:S01]  /*aa5e0*/  LDL.LU R13, [R1+0x640] ;  /* 0x00064000010d7983 */ /* 0x002ea20000300800 */
[----:B------:R-:W1:Y:S03]  /*aa5f0*/  LDCU.128 UR4, c[0x0][0x390] ;  /* 0x00007200ff0477ac */ /* 0x000e660008000c00 */
[----:B------:R-:W3:Y:S01]  /*aa600*/  LDL.LU R12, [R1+0x5a0] ;  /* 0x0005a000010c7983 */ /* 0x000ee20000300800 */
[----:B------:R-:W-:Y:S02]  /*aa610*/  PRMT R2, R17, 0x7771, RZ ;  /* 0x0000777111027816 */ /* 0x000fe400000000ff */
[----:B------:R-:W-:Y:S02]  /*aa620*/  PRMT R6, R23, 0x7771, RZ ;  /* 0x0000777117067816 */ /* 0x000fe400000000ff */
[----:B------:R-:W-:Y:S02]  /*aa630*/  PRMT R17, R17, 0x7770, RZ ;  /* 0x0000777011117816 */ /* 0x000fe400000000ff */
[----:B------:R-:W-:-:S02]  /*aa640*/  PRMT R3, R38, 0x7771, RZ ;  /* 0x0000777126037816 */ /* 0x000fc400000000ff */
[----:B------:R-:W-:Y:S02]  /*aa650*/  PRMT R23, R23, 0x7770, RZ ;  /* 0x0000777017177816 */ /* 0x000fe400000000ff */
[----:B------:R-:W-:Y:S02]  /*aa660*/  PRMT R38, R38, 0x7770, RZ ;  /* 0x0000777026267816 */ /* 0x000fe400000000ff */
[C---:B------:R-:W-:Y:S02]  /*aa670*/  PRMT R10, R32.reuse, 0x7771, RZ ;  /* 0x00007771200a7816 */ /* 0x040fe400000000ff */
[----:B------:R-:W-:Y:S02]  /*aa680*/  PRMT R11, R32, 0x7770, RZ ;  /* 0x00007770200b7816 */ /* 0x000fe400000000ff */
[----:B------:R-:W-:Y:S02]  /*aa690*/  PRMT R17, R17, 0x3340, R2 ;  /* 0x0000334011117816 */ /* 0x000fe40000000002 */
[----:B-1----:R-:W-:-:S02]  /*aa6a0*/  LEA R4, P0, R8, UR4, 0x2 ;  /* 0x0000000408047c11 */ /* 0x002fc4000f8010ff */
[----:B------:R-:W-:Y:S02]  /*aa6b0*/  PRMT R23, R23, 0x3340, R6 ;  /* 0x0000334017177816 */ /* 0x000fe40000000006 */
[----:B------:R-:W-:Y:S02]  /*aa6c0*/  LEA R2, P1, R8, UR6, 0x6 ;  /* 0x0000000608027c11 */ /* 0x000fe4000f8230ff */
[----:B------:R-:W-:Y:S02]  /*aa6d0*/  PRMT R7, R38, 0x3340, R3 ;  /* 0x0000334026077816 */ /* 0x000fe40000000003 */
[----:B------:R-:W-:Y:S02]  /*aa6e0*/  PRMT R11, R11, 0x3340, R10 ;  /* 0x000033400b0b7816 */ /* 0x000fe4000000000a */
[----:B------:R-:W-:Y:S02]  /*aa6f0*/  LEA.HI.X R5, R8, UR5, R9, 0x2, P0 ;  /* 0x0000000508057c11 */ /* 0x000fe400080f1409 */
[----:B------:R-:W-:-:S02]  /*aa700*/  PRMT R15, R17, 0x5410, R0 ;  /* 0x00005410110f7816 */ /* 0x000fc40000000000 */
[----:B------:R-:W-:Y:S01]  /*aa710*/  PRMT R43, R23, 0x5410, R62 ;  /* 0x00005410172b7816 */ /* 0x000fe2000000003e */
[----:B------:R-:W-:Y:S01]  /*aa720*/  IMAD.MOV.U32 R23, RZ, RZ, R53 ;  /* 0x000000ffff177224 */ /* 0x000fe200078e0035 */
[----:B------:R-:W-:Y:S02]  /*aa730*/  LEA.HI.X R3, R8, UR7, R9, 0x6, P1 ;  /* 0x0000000708037c11 */ /* 0x000fe400088f3409 */
[----:B------:R-:W-:Y:S02]  /*aa740*/  PRMT R17, R7, 0x5410, R58 ;  /* 0x0000541007117816 */ /* 0x000fe4000000003a */
[----:B------:R-:W-:Y:S01]  /*aa750*/  PRMT R67, R11, 0x5410, R64 ;  /* 0x000054100b437816 */ /* 0x000fe20000000040 */
        /* <DEDUP_REMOVED lines=9> */
[----:B---3--:R1:W-:Y:S02]  /*aa7f0*/  STG.E desc[UR8][R2.64+0x34], R12 ;  /* 0x0000340c02007986 */ /* 0x0083e4000c101908 */
.L_x_1440:
[----:B------:R-:W-:Y:S05]  /*aa800*/  BSYNC.RECONVERGENT B0 ;  /* 0x0000000000007941 */ /* 0x000fea0003800200 */
.L_x_1429:
[----:B------:R-:W-:-:S13]  /*aa810*/  ISETP.NE.AND P0, PT, R83, 0xff, PT ;  /* 0x000000ff5300780c */ /* 0x000fda0003f05270 */
[----:B------:R-:W-:Y:S05]  /*aa820*/  @P0 EXIT ;  /* 0x000000000000094d */ /* 0x000fea0003800000 */
[----:B------:R-:W3:Y:S01]  /*aa830*/  S2UR UR4, SR_CTAID.X ;  /* 0x00000000000479c3 */ /* 0x000ee20000002500 */
[----:B------:R-:W5:Y:S07]  /*aa840*/  LDCU.64 UR6, c[0x0][0x3c8] ;  /* 0x00007900ff0677ac */ /* 0x000f6e0008000a00 */
[----:B-12---:R-:W1:Y:S01]  /*aa850*/  LDC.64 R6, c[0x0][0x3a0] ;  /* 0x0000e800ff067b82 */ /* 0x006e620000000a00 */
[----:B---3--:R-:W-:-:S04]  /*aa860*/  UIMAD.WIDE.U32 UR4, UR4, 0x200, URZ ;  /* 0x00000200040478a5 */ /* 0x008fc8000f8e00ff */
[----:B-----5:R-:W-:-:S04]  /*aa870*/  UIADD3 UR6, UP0, UPT, -UR4, UR6, URZ ;  /* 0x0000000604067290 */ /* 0x020fc8000ff1e1ff */
[----:B------:R-:W-:Y:S02]  /*aa880*/  UIADD3.X UR7, UPT, UPT, ~UR5, UR7, URZ, UP0, !UPT ;  /* 0x0000000705077290 */ /* 0x000fe400087fe5ff */
[----:B------:R-:W-:-:S04]  /*aa890*/  UISETP.NE.U32.AND UP0, UPT, UR6, 0x200, UPT ;  /* 0x000002000600788c */ /* 0x000fc8000bf05070 */
[----:B------:R-:W-:-:S09]  /*aa8a0*/  UISETP.NE.AND.EX UP0, UPT, UR7, URZ, UPT, UP0 ;  /* 0x000000ff0700728c */ /* 0x000fd2000bf05300 */
[----:B------:R-:W-:Y:S05]  /*aa8b0*/  BRA.U UP0, `(.L_x_1443) ;  /* 0x0000000100587547 */ /* 0x000fea000b800000 */
[----:B------:R-:W2:Y:S01]  /*aa8c0*/  LDL.LU R8, [R1+0x644] ;  /* 0x0006440001087983 */ /* 0x000ea20000300800 */
[----:B------:R-:W3:Y:S01]  /*aa8d0*/  LDC.64 R4, c[0x0][0x390] ;  /* 0x0000e400ff047b82 */ /* 0x000ee20000000a00 */
[C---:B------:R-:W-:Y:S02]  /*aa8e0*/  PRMT R0, R78.reuse, 0x7770, RZ ;  /* 0x000077704e007816 */ /* 0x040fe400000000ff */
[----:B----4-:R-:W-:-:S04]  /*aa8f0*/  SHF.R.U64 R9, R78, 0x8, R79 ;  /* 0x000000084e097819 */ /* 0x010fc8000000124f */
[----:B------:R-:W-:Y:S01]  /*aa900*/  PRMT R9, R9, 0x7604, R0 ;  /* 0x0000760409097816 */ /* 0x000fe20000000000 */
[----:B------:R-:W4:Y:S01]  /*aa910*/  LDC.64 R2, c[0x0][0x398] ;  /* 0x0000e600ff027b82 */ /* 0x000f220000000a00 */
[----:B---3--:R-:W-:-:S04]  /*aa920*/  LEA R4, P0, R18, R4, 0x2 ;  /* 0x0000000412047211 */ /* 0x008fc800078010ff */
[C---:B------:R-:W-:Y:S02]  /*aa930*/  LEA.HI.X R5, R18.reuse, R5, R19, 0x2, P0 ;  /* 0x0000000512057211 */ /* 0x040fe400000f1413 */
[----:B----4-:R-:W-:-:S04]  /*aa940*/  LEA R2, P1, R18, R2, 0x6 ;  /* 0x0000000212027211 */ /* 0x010fc800078230ff */
[C---:B------:R-:W-:Y:S02]  /*aa950*/  LEA.HI.X R3, R18.reuse, R3, R19, 0x6, P1 ;  /* 0x0000000312037211 */ /* 0x040fe400008f3413 */
[----:B------:R-:W-:-:S05]  /*aa960*/  IADD3 R18, P0, PT, R18, 0x1, RZ ;  /* 0x0000000112127810 */ /* 0x000fca0007f1e0ff */
[----:B------:R-:W-:Y:S01]  /*aa970*/  IMAD.X R19, RZ, RZ, R19, P0 ;  /* 0x000000ffff137224 */ /* 0x000fe200000e0613 */
        /* <DEDUP_REMOVED lines=10> */
.L_x_1443:
[----:B-1----:R-:W-:Y:S01]  /*aaa20*/  STG.E.64 desc[UR8][R6.64], R18 ;  /* 0x0000001206007986 */ /* 0x002fe2000c101b08 */
[----:B------:R-:W-:Y:S05]  /*aaa30*/  EXIT ;  /* 0x000000000000794d */ /* 0x000fea0003800000 */
.L_x_445:
[----:B------:R-:W-:Y:S01]  /*aaa40*/  BSSY B0, `(.L_x_1444) ;  /* 0x0000006000007945 */ /* 0x000fe20003800000 */
[----:B------:R-:W-:Y:S01]  /*aaa50*/  PLOP3.LUT P2, PT, P0, PT, PT, 0x8, 0x80 ;  /* 0x000000000080781c */ /* 0x000fe2000074e170 */
[----:B------:R-:W-:-:S12]  /*aaa60*/  IMAD.MOV.U32 R141, RZ, RZ, -0x1 ;  /* 0xffffffffff8d7424 */ /* 0x000fd800078e00ff */
[----:B------:R-:W-:Y:S05]  /*aaa70*/  WARPSYNC.COLLECTIVE R141, `(.L_x_1445) ;  /* 0x000000008d087348 */ /* 0x000fea0003c00000 */
[----:B------:R-:W-:Y:S01]  /*aaa80*/  VOTE.ANY P2, P2 ;  /* 0x0000000000ff7806 */ /* 0x000fe20001040100 */
[----:B------:R-:W-:-:S12]  /*aaa90*/  ENDCOLLECTIVE ;  /* 0x000000000000791b */ /* 0x000fd80003800000 */
.L_x_1445:
[----:B------:R-:W-:Y:S05]  /*aaaa0*/  BSYNC B0 ;  /* 0x0000000000007941 */ /* 0x000fea0003800000 */
.L_x_1444:
[----:B------:R-:W-:Y:S01]  /*aaab0*/  PLOP3.LUT P0, PT, P2, PT, PT, 0x80, 0x8 ;  /* 0x000000000008781c */ /* 0x000fe2000170f070 */
[----:B------:R-:W-:-:S12]  /*aaac0*/  BRA `(.L_x_1446) ;  /* 0xfffff8a400d87947 */ /* 0x000fd8000383ffff */
.L_x_450:
[----:B------:R-:W0:Y:S01]  /*aaad0*/  S2R R3, SR_GEMASK ;  /* 0x0000000000037919 */ /* 0x000e220000003c00 */
[----:B------:R-:W-:Y:S01]  /*aaae0*/  BSSY B0, `(.L_x_1447) ;  /* 0x0000006000007945 */ /* 0x000fe20003800000 */
[----:B------:R-:W-:Y:S01]  /*aaaf0*/  PLOP3.LUT P2, PT, P0, PT, PT, 0x8, 0x80 ;  /* 0x000000000080781c */ /* 0x000fe2000074e170 */
[----:B------:R-:W-:-:S12]  /*aab00*/  IMAD.MOV.U32 R141, RZ, RZ, -0x1 ;  /* 0xffffffffff8d7424 */ /* 0x000fd800078e00ff */
[----:B0----5:R-:W-:Y:S05]  /*aab10*/  WARPSYNC.COLLECTIVE R141, `(.L_x_1448) ;  /* 0x000000008d087348 */ /* 0x021fea0003c00000 */
[----:B------:R-:W-:Y:S01]  /*aab20*/  VOTE.ANY R8, PT, P2 ;  /* 0x0000000000087806 */ /* 0x000fe200010e0100 */
[----:B0----5:R-:W-:Y:S06]  /*aab30*/  ENDCOLLECTIVE ;  /* 0x000000000000791b */ /* 0x021fec0003800000 */
.L_x_1448:
[----:B------:R-:W-:Y:S05]  /*aab40*/  BSYNC B0 ;  /* 0x0000000000007941 */ /* 0x000fea0003800000 */
.L_x_1447:
[----:B------:R-:W-:Y:S01]  /*aab50*/  LOP3.LUT R8, R8, 0x80000000, R3, 0xec, !PT ;  /* 0x8000000008087812 */ /* 0x000fe200078eec03 */
[----:B------:R-:W-:Y:S01]  /*aab60*/  IMAD.MOV.U32 R89, RZ, RZ, R10 ;  /* 0x000000ffff597224 */ /* 0x000fe200078e000a */
[----:B------:R-:W-:Y:S01]  /*aab70*/  LOP3.LUT R39, R190, 0xffff, RZ, 0xc0, !PT ;  /* 0x0000ffffbe277812 */ /* 0x000fe200078ec0ff */
[----:B------:R-:W-:Y:S01]  /*aab80*/  IMAD.MOV.U32 R88, RZ, RZ, 0x1 ;  /* 0x00000001ff587424 */ /* 0x000fe200078e00ff */
[----:B------:R-:W-:Y:S01]  /*aab90*/  LOP3.LUT R40, R85, 0xffff, RZ, 0xc0, !PT ;  /* 0x0000ffff55287812 */ /* 0x000fe200078ec0ff */
[----:B------:R-:W-:Y:S01]  /*aaba0*/  VIADD R3, R8, 0xffffffff ;  /* 0xffffffff08037836 */ /* 0x000fe20000000000 */
[----:B------:R-:W-:Y:S01]  /*aabb0*/  LOP3.LUT R41, R188, 0xffff, RZ, 0xc0, !PT ;  /* 0x0000ffffbc297812 */ /* 0x000fe200078ec0ff */
[----:B------:R-:W-:Y:S01]  /*aabc0*/  IMAD.U32 R6, R39, 0x10000, RZ ;  /* 0x0001000027067824 */ /* 0x000fe200078e00ff */
[----:B------:R-:W-:Y:S01]  /*aabd0*/  LOP3.LUT R42, R194, 0xffff, RZ, 0xc0, !PT ;  /* 0x0000ffffc22a7812 */ /* 0x000fe200078ec0ff */
[----:B------:R-:W-:Y:S01]  /*aabe0*/  IMAD.MOV.U32 R141, RZ, RZ, -0x1 ;  /* 0xffffffffff8d7424 */ /* 0x000fe200078e00ff */
[----:B------:R-:W-:-:S02]  /*aabf0*/  LOP3.LUT R98, R8, R3, RZ, 0xc, !PT ;  /* 0x0000000308627212 */ /* 0x000fc400078e0cff */
[----:B------:R-:W-:Y:S02]  /*aac00*/  LOP3.LUT R3, R40, 0xff, RZ, 0xc0, !PT ;  /* 0x000000ff28037812 */ /* 0x000fe400078ec0ff */
[----:B------:R-:W-:Y:S02]  /*aac10*/  LOP3.LUT R6, R6, 0xff0000, RZ, 0xc0, !PT ;  /* 0x00ff000006067812 */ /* 0x000fe400078ec0ff */
[----:B------:R-:W-:Y:S01]  /*aac20*/  PRMT R3, R178, 0x7604, R3 ;  /* 0x00007604b2037816 */ /* 0x000fe20000000003 */
[----:B------:R-:W0:Y:S01]  /*aac30*/  POPC R98, R98 ;  /* 0x0000006200627309 */ /* 0x000e220000000000 */
        /* <DEDUP_REMOVED lines=10> */
[----:B------:R-:W-:Y:S01]  /*aace0*/  IMAD.IADD R13, R6, 0x1, R3 ;  /* 0x00000001060d7824 */ /* 0x000fe200078e0203 */
[----:B------:R-:W-:Y:S01]  /*aacf0*/  LOP3.LUT R3, R38, 0xff, RZ, 0xc0, !PT ;  /* 0x000000ff26037812 */ /* 0x000fe200078ec0ff */
[----:B------:R-:W-:Y:S01]  /*aad00*/  IMAD.U32 R6, R37, 0x10000, RZ ;  /* 0x0001000025067824 */ /* 0x000fe200078e00ff */
[----:B0-----:R-:W-:-:S07]  /*aad10*/  LOP3.LUT R15, R36, 0xff, RZ, 0xc0, !PT ;  /* 0x000000ff240f7812 */ /* 0x001fce00078ec0ff */
[----:B------:R-:W-:Y:S05]  /*aad20*/  WARPSYNC.COLLECTIVE R141, `(.L_x_1449) ;  /* 0x000000008d087348 */ /* 0x000fea0003c00000 */
[----:B------:R0:W1:Y:S02]  /*aad30*/  SHFL.DOWN P2, R31, R89, R88, R98 ;  /* 0x08000058591f7389 */ /* 0x0000640000040062 */
[----:B01----:R-:W-:Y:S05]  /*aad40*/  ENDCOLLECTIVE ;  /* 0x000000000000791b */ /* 0x003fea0003800000 */
.L_x_1449:
[----:B------:R-:W-:Y:S02]  /*aad50*/  PRMT R3, R176, 0x7604, R3 ;  /* 0x00007604b0037816 */ /* 0x000fe40000000003 */
[----:B------:R-:W-:Y:S02]  /*aad60*/  LOP3.LUT R6, R6, 0xff0000, RZ, 0xc0, !PT ;  /* 0x00ff000006067812 */ /* 0x000fe400078ec0ff */
[----:B------:R-:W-:Y:S02]  /*aad70*/  PRMT R15, R175, 0x7604, R15 ;  /* 0x00007604af0f7816 */ /* 0x000fe4000000000f */
[----:B------:R-:W-:Y:S01]  /*aad80*/  LOP3.LUT R33, R182, 0xffff, RZ, 0xc0, !PT ;  /* 0x0000ffffb6217812 */ /* 0x000fe200078ec0ff */
[----:B------:R-:W-:Y:S01]  /*aad90*/  IMAD.IADD R14, R3, 0x1, R6 ;  /* 0x00000001030e7824 */ /* 0x000fe200078e0206 */
[----:B------:R-:W-:Y:S01]  /*aada0*/  LOP3.LUT R6, R166, 0xff, RZ, 0xc0, !PT ;  /* 0x000000ffa6067812 */ /* 0x000fe200078ec0ff */
[----:B------:R-:W-:Y:S01]  /*aadb0*/  IMAD.U32 R3, R35, 0x10000, RZ ;  /* 0x0001000023037824 */ /* 0x000fe200078e00ff */
[----:B------:R-:W-:-:S02]  /*aadc0*/  LOP3.LUT R34, R191, 0xffff, RZ, 0xc0, !PT ;  /* 0x0000ffffbf227812 */ /* 0x000fc400078ec0ff */
[----:B------:R-:W-:Y:S01]  /*aadd0*/  PRMT R6, R174, 0x7604, R6 ;  /* 0x00007604ae067816 */ /* 0x000fe20000000006 */
[----:B------:R-:W-:Y:S01]  /*aade0*/  IMAD.MOV.U32 R89, RZ, RZ, R11 ;  /* 0x000000ffff597224 */ /* 0x000fe200078e000b */
        /* <DEDUP_REMOVED lines=9> */
[----:B------:R-:W-:Y:S02]  /*aae80*/  LOP3.LUT R17, R149, 0xffff, RZ, 0xc0, !PT ;  /* 0x0000ffff95117812 */ /* 0x000fe400078ec0ff */
[----:B------:R-:W-:Y:S01]  /*aae90*/  LOP3.LUT R18, R147, 0xffff, RZ, 0xc0, !PT ;  /* 0x0000ffff93127812 */ /* 0x000fe200078ec0ff */
[----:B------:R-:W-:Y:S01]  /*aaea0*/  IMAD.IADD R3, R6, 0x1, R3 ;  /* 0x0000000106037824 */ /* 0x000fe200078e0203 */
[----:B------:R-:W-:Y:S02]  /*aaeb0*/  LOP3.LUT R6, R165, 0xff, RZ, 0xc0, !PT ;  /* 0x000000ffa5067812 */ /* 0x000fe400078ec0ff */
[----:B------:R-:W-:Y:S01]  /*aaec0*/  LOP3.LUT R30, R189, 0xffff, RZ, 0xc0, !PT ;  /* 0x0000ffffbd1e7812 */ /* 0x000fe200078ec0ff */
[----:B------:R-:W-:Y:S01]  /*aaed0*/  IMAD R20, R20, 0x1000000, R3 ;  /* 0x0100000014147824 */ /* 0x000fe200078e0203 */
        /* <DEDUP_REMOVED lines=12> */
[----:B------:R-:W-:Y:S01]  /*aafa0*/  IMAD.U32 R3, R156, 0x10000, RZ ;  /* 0x000100009c037824 */ /* 0x000fe200078e00ff */
[----:B------:R-:W-:Y:S01]  /*aafb0*/  LOP3.LUT R25, R159, 0xff, RZ, 0xc0, !PT ;  /* 0x000000ff9f197812 */ /* 0x000fe200078ec0ff */
[----:B------:R-:W-:Y:S02]  /*aafc0*/  IMAD R15, R28, 0x1000000, R15 ;  /* 0x010000001c0f7824 */ /* 0x000fe400078e020f */
[----:B------:R-:W-:Y:S01]  /*aafd0*/  IMAD R21, R26, 0x1000000, R21 ;  /* 0x010000001a157824 */ /* 0x000fe200078e0215 */
[----:B------:R-:W-:-:S02]  /*aafe0*/  LOP3.LUT R3, R3, 0xff0000, RZ, 0xc0, !PT ;  /* 0x00ff000003037812 */ /* 0x000fc400078ec0ff */
[----:B------:R-:W-:-:S03]  /*aaff0*/  PRMT R25, R179, 0x7604, R25 ;  /* 0x00007604b3197816 */ /* 0x000fc60000000019 */
[----:B------:R-:W-:Y:S01]  /*ab000*/  IMAD.IADD R3, R6, 0x1, R3 ;  /* 0x0000000106037824 */ /* 0x000fe200078e0203 */
[----:B------:R-:W-:-:S03]  /*ab010*/  LOP3.LUT R6, R164, 0xff, RZ, 0xc0, !PT ;  /* 0x000000ffa4067812 */ /* 0x000fc600078ec0ff */
[----:B------:R-:W-:Y:S01]  /*ab020*/  IMAD R22, R22, 0x1000000, R3 ;  /* 0x0100000016167824 */ /* 0x000fe200078e0203 */
[----:B------:R-:W-:Y:S01]  /*ab030*/  PRMT R6, R171, 0x7604, R6 ;  /* 0x00007604ab067816 */ /* 0x000fe20000000006 */
[----:B------:R-:W-:-:S05]  /*ab040*/  IMAD.U32 R3, R154, 0x10000, RZ ;  /* 0x000100009a037824 */ /* 0x000fca00078e00ff */
[----:B------:R-:W-:-:S05]  /*ab050*/  LOP3.LUT R3, R3, 0xff0000, RZ, 0xc0, !PT ;  /* 0x00ff000003037812 */ /* 0x000fca00078ec0ff */
        /* <DEDUP_REMOVED lines=24> */
[----:B------:R-:W-:Y:S02]  /*ab1e0*/  IMAD.IADD R3, R6, 0x1, R3 ;  /* 0x0000000106037824 */ /* 0x000fe400078e0203 */
[----:B------:R-:W-:-:S07]  /*ab1f0*/  IMAD.MOV.U32 R6, RZ, RZ, R31 ;  /* 0x000000ffff067224 */ /* 0x000fce00078e001f */
[----:B------:R-:W-:Y:S05]  /*ab200*/  WARPSYNC.COLLECTIVE R141, `(.L_x_1450) ;  /* 0x000000008d087348 */ /* 0x000fea0003c00000 */
[----:B------:R0:W1:Y:S02]  /*ab210*/  SHFL.DOWN P2, R31, R89, R88, R98 ;  /* 0x08000058591f7389 */ /* 0x0000640000040062 */
[----:B01----:R-:W-:Y:S05]  /*ab220*/  ENDCOLLECTIVE ;  /* 0x000000000000791b */ /* 0x003fea0003800000 */
.L_x_1450:
[----:B------:R-:W-:Y:S02]  /*ab230*/  IMAD R19, R19, 0x1000000, R3 ;  /* 0x0100000013137824 */ /* 0x000fe400078e0203 */
[----:B------:R-:W-:Y:S02]  /*ab240*/  IMAD.MOV.U32 R89, RZ, RZ, R12 ;  /* 0x000000ffff597224 */ /* 0x000fe400078e000c */
[----:B------:R-:W-:-:S07]  /*ab250*/  IMAD.MOV.U32 R7, RZ, RZ, R31 ;  /* 0x000000ffff077224 */ /* 0x000fce00078e001f */
[----:B------:R-:W-:Y:S05]  /*ab260*/  WARPSYNC.COLLECTIVE R141, `(.L_x_1451) ;  /* 0x000000008d087348 */ /* 0x000fea0003c00000 */
[----:B------:R0:W1:Y:S02]  /*ab270*/  SHFL.DOWN P2, R31, R89, R88, R98 ;  /* 0x08000058591f7389 */ /* 0x0000640000040062 */
[----:B01----:R-:W-:Y:S05]  /*ab280*/  ENDCOLLECTIVE ;  /* 0x000000000000791b */ /* 0x003fea0003800000 */
.L_x_1451:
[----:B------:R-:W-:Y:S02]  /*ab290*/  IMAD.MOV.U32 R89, RZ, RZ, R13 ;  /* 0x000000ffff597224 */ /* 0x000fe400078e000d */
[----:B------:R-:W-:-:S07]  /*ab2a0*/  IMAD.MOV.U32 R12, RZ, RZ, R31 ;  /* 0x000000ffff0c7224 */ /* 0x000fce00078e001f */
[----:B------:R-:W-:Y:S05]  /*ab2b0*/  WARPSYNC.COLLECTIVE R141, `(.L_x_1452) ;  /* 0x000000008d087348 */ /* 0x000fea0003c00000 */
[----:B------:R0:W1:Y:S02]  /*ab2c0*/  SHFL.DOWN P2, R31, R89, R88, R98 ;  /* 0x08000058591f7389 */ /* 0x0000640000040062 */
[----:B01----:R-:W-:Y:S05]  /*ab2d0*/  ENDCOLLECTIVE ;  /* 0x000000000000791b */ /* 0x003fea0003800000 */
.L_x_1452:
[----:B------:R-:W-:Y:S02]  /*ab2e0*/  IMAD.MOV.U32 R89, RZ, RZ, R14 ;  /* 0x000000ffff597224 */ /* 0x000fe400078e000e */
[----:B------:R-:W-:-:S07]  /*ab2f0*/  IMAD.MOV.U32 R13, RZ, RZ, R31 ;  /* 0x000000ffff0d7224 */ /* 0x000fce00078e001f */
[----:B------:R-:W-:Y:S05]  /*ab300*/  WARPSYNC.COLLECTIVE R141, `(.L_x_1453) ;  /* 0x000000008d087348 */ /* 0x000fea0003c00000 */
[----:B------:R0:W1:Y:S02]  /*ab310*/  SHFL.DOWN P2, R31, R89, R88, R98 ;  /* 0x08000058591f7389 */ /* 0x0000640000040062 */
[----:B01----:R-:W-:Y:S05]  /*ab320*/  ENDCOLLECTIVE ;  /* 0x000000000000791b */ /* 0x003fea0003800000 */
.L_x_1453:
[----:B------:R-:W-:Y:S02]  /*ab330*/  IMAD.MOV.U32 R89, RZ, RZ, R15 ;  /* 0x000000ffff597224 */ /* 0x000fe400078e000f */
[----:B------:R-:W-:-:S07]  /*ab340*/  IMAD.MOV.U32 R14, RZ, RZ, R31 ;  /* 0x000000ffff0e7224 */ /* 0x000fce00078e001f */
[----:B------:R-:W-:Y:S05]  /*ab350*/  WARPSYNC.COLLECTIVE R141, `(.L_x_1454) ;  /* 0x000000008d087348 */ /* 0x000fea0003c00000 */
[----:B------:R0:W1:Y:S02]  /*ab360*/  SHFL.DOWN P2, R31, R89, R88, R98 ;  /* 0x08000058591f7389 */ /* 0x0000640000040062 */
[----:B01----:R-:W-:Y:S05]  /*ab370*/  ENDCOLLECTIVE ;  /* 0x000000000000791b */ /* 0x003fea0003800000 */
.L_x_1454:
[----:B------:R-:W-:Y:S02]  /*ab380*/  IMAD.MOV.U32 R89, RZ, RZ, R20 ;  /* 0x000000ffff597224 */ /* 0x000fe400078e0014 */
[----:B------:R-:W-:-:S07]  /*ab390*/  IMAD.MOV.U32 R15, RZ, RZ, R31 ;  /* 0x000000ffff0f7224 */ /* 0x000fce00078e001f */
[----:B------:R-:W-:Y:S05]  /*ab3a0*/  WARPSYNC.COLLECTIVE R141, `(.L_x_1455) ;  /* 0x000000008d087348 */ /* 0x000fea0003c00000 */
[----:B------:R0:W1:Y:S02]  /*ab3b0*/  SHFL.DOWN P2, R31, R89, R88, R98 ;  /* 0x08000058591f7389 */ /* 0x0000640000040062 */
[----:B01----:R-:W-:Y:S05]  /*ab3c0*/  ENDCOLLECTIVE ;  /* 0x000000000000791b */ /* 0x003fea0003800000 */
.L_x_1455:
[----:B------:R-:W-:Y:S02]  /*ab3d0*/  IMAD.MOV.U32 R89, RZ, RZ, R21 ;  /* 0x000000ffff597224 */ /* 0x000fe400078e0015 */
[----:B------:R-:W-:-:S07]  /*ab3e0*/  IMAD.MOV.U32 R20, RZ, RZ, R31 ;  /* 0x000000ffff147224 */ /* 0x000fce00078e001f */
[----:B------:R-:W-:Y:S05]  /*ab3f0*/  WARPSYNC.COLLECTIVE R141, `(.L_x_1456) ;  /* 0x000000008d087348 */ /* 0x000fea0003c00000 */
[----:B------:R0:W1:Y:S02]  /*ab400*/  SHFL.DOWN P2, R31, R89, R88, R98 ;  /* 0x08000058591f7389 */ /* 0x0000640000040062 */
[----:B01----:R-:W-:Y:S05]  /*ab410*/  ENDCOLLECTIVE ;  /* 0x000000000000791b */ /* 0x003fea0003800000 */
.L_x_1456:
[----:B------:R-:W-:Y:S02]  /*ab420*/  IMAD.MOV.U32 R89, RZ, RZ, R22 ;  /* 0x000000ffff597224 */ /* 0x000fe400078e0016 */
[----:B------:R-:W-:-:S07]  /*ab430*/  IMAD.MOV.U32 R21, RZ, RZ, R31 ;  /* 0x000000ffff157224 */ /* 0x000fce00078e001f */
[----:B------:R-:W-:Y:S05]  /*ab440*/  WARPSYNC.COLLECTIVE R141, `(.L_x_1457) ;  /* 0x000000008d087348 */ /* 0x000fea0003c00000 */
[----:B------:R0:W1:Y:S02]  /*ab450*/  SHFL.DOWN P2, R31, R89, R88, R98 ;  /* 0x08000058591f7389 */ /* 0x0000640000040062 */
[----:B01----:R-:W-:Y:S05]  /*ab460*/  ENDCOLLECTIVE ;  /* 0x000000000000791b */ /* 0x003fea0003800000 */
.L_x_1457:
[----:B------:R-:W-:Y:S02]  /*ab470*/  IMAD.MOV.U32 R89, RZ, RZ, R23 ;  /* 0x000000ffff597224 */ /* 0x000fe400078e0017 */
[----:B------:R-:W-:-:S07]  /*ab480*/  IMAD.MOV.U32 R22, RZ, RZ, R31 ;  /* 0x000000ffff167224 */ /* 0x000fce00078e001f */
[----:B------:R-:W-:Y:S05]  /*ab490*/  WARPSYNC.COLLECTIVE R141, `(.L_x_1458) ;  /* 0x000000008d087348 */ /* 0x000fea0003c00000 */
[----:B------:R0:W1:Y:S02]  /*ab4a0*/  SHFL.DOWN P2, R31, R89, R88, R98 ;  /* 0x08000058591f7389 */ /* 0x0000640000040062 */
[----:B01----:R-:W-:Y:S05]  /*ab4b0*/  ENDCOLLECTIVE ;  /* 0x000000000000791b */ /* 0x003fea0003800000 */
.L_x_1458:
[----:B------:R-:W-:Y:S02]  /*ab4c0*/  IMAD.MOV.U32 R89, RZ, RZ, R16 ;  /* 0x000000ffff597224 */ /* 0x000fe400078e0010 */
[----:B------:R-:W-:-:S07]  /*ab4d0*/  IMAD.MOV.U32 R23, RZ, RZ, R31 ;  /* 0x000000ffff177224 */ /* 0x000fce00078e001f */
[----:B------:R-:W-:Y:S05]  /*ab4e0*/  WARPSYNC.COLLECTIVE R141, `(.L_x_1459) ;  /* 0x000000008d087348 */ /* 0x000fea0003c00000 */
[----:B------:R0:W1:Y:S02]  /*ab4f0*/  SHFL.DOWN P2, R31, R89, R88, R98 ;  /* 0x08000058591f7389 */ /* 0x0000640000040062 */
[----:B01----:R-:W-:Y:S05]  /*ab500*/  ENDCOLLECTIVE ;  /* 0x000000000000791b */ /* 0x003fea0003800000 */
.L_x_1459:
[----:B------:R-:W-:Y:S02]  /*ab510*/  IMAD.MOV.U32 R89, RZ, RZ, R17 ;  /* 0x000000ffff597224 */ /* 0x000fe400078e0011 */
[----:B------:R-:W-:-:S07]  /*ab520*/  IMAD.MOV.U32 R16, RZ, RZ, R31 ;  /* 0x000000ffff107224 */ /* 0x000fce00078e001f */
[----:B------:R-:W-:Y:S05]  /*ab530*/  WARPSYNC.COLLECTIVE R141, `(.L_x_1460) ;  /* 0x000000008d087348 */ /* 0x000fea0003c00000 */
[----:B------:R0:W1:Y:S02]  /*ab540*/  SHFL.DOWN P2, R31, R89, R88, R98 ;  /* 0x08000058591f7389 */ /* 0x0000640000040062 */
[----:B01----:R-:W-:Y:S05]  /*ab550*/  ENDCOLLECTIVE ;  /* 0x000000000000791b */ /* 0x003fea0003800000 */
.L_x_1460:
[----:B------:R-:W-:Y:S02]  /*ab560*/  IMAD.MOV.U32 R89, RZ, RZ, R18 ;  /* 0x000000ffff597224 */ /* 0x000fe400078e0012 */
[----:B------:R-:W-:-:S07]  /*ab570*/  IMAD.MOV.U32 R17, RZ, RZ, R31 ;  /* 0x000000ffff117224 */ /* 0x000fce00078e001f */
[----:B------:R-:W-:Y:S05]  /*ab580*/  WARPSYNC.COLLECTIVE R141, `(.L_x_1461) ;  /* 0x000000008d087348 */ /* 0x000fea0003c00000 */
[----:B------:R0:W1:Y:S02]  /*ab590*/  SHFL.DOWN P2, R31, R89, R88, R98 ;  /* 0x08000058591f7389 */ /* 0x0000640000040062 */
[----:B01----:R-:W-:Y:S05]  /*ab5a0*/  ENDCOLLECTIVE ;  /* 0x000000000000791b */ /* 0x003fea0003800000 */
.L_x_1461:
[----:B------:R-:W-:Y:S02]  /*ab5b0*/  IMAD.MOV.U32 R89, RZ, RZ, R19 ;  /* 0x000000ffff597224 */ /* 0x000fe400078e0013 */
[----:B------:R-:W-:-:S07]  /*ab5c0*/  IMAD.MOV.U32 R18, RZ, RZ, R31 ;  /* 0x000000ffff127224 */ /* 0x000fce00078e001f */
[----:B------:R-:W-:Y:S05]  /*ab5d0*/  WARPSYNC.COLLECTIVE R141, `(.L_x_1462) ;  /* 0x000000008d087348 */ /* 0x000fea0003c00000 */
[----:B------:R0:W1:Y:S02]  /*ab5e0*/  SHFL.DOWN P2, R31, R89, R88, R98 ;  /* 0x08000058591f7389 */ /* 0x0000640000040062 */
[----:B01----:R-:W-:Y:S05]  /*ab5f0*/  ENDCOLLECTIVE ;  /* 0x000000000000791b */ /* 0x003fea0003800000 */
.L_x_1462:
[----:B------:R-:W-:Y:S02]  /*ab600*/  IMAD.MOV.U32 R89, RZ, RZ, R25 ;  /* 0x000000ffff597224 */ /* 0x000fe400078e0019 */
[----:B------:R-:W-:-:S07]  /*ab610*/  IMAD.MOV.U32 R19, RZ, RZ, R31 ;  /* 0x000000ffff137224 */ /* 0x000fce00078e001f */
[----:B------:R-:W-:Y:S05]  /*ab620*/  WARPSYNC.COLLECTIVE R141, `(.L_x_1463) ;  /* 0x000000008d087348 */ /* 0x000fea0003c00000 */
[----:B------:R0:W1:Y:S02]  /*ab630*/  SHFL.DOWN P2, R31, R89, R88, R98 ;  /* 0x08000058591f7389 */ /* 0x0000640000040062 */
[----:B01----:R-:W-:Y:S05]  /*ab640*/  ENDCOLLECTIVE ;  /* 0x000000000000791b */ /* 0x003fea0003800000 */
.L_x_1463:
[----:B------:R-:W-:Y:S02]  /*ab650*/  IMAD.MOV.U32 R89, RZ, RZ, R27 ;  /* 0x000000ffff597224 */ /* 0x000fe400078e001b */
[----:B------:R-:W-:-:S07]  /*ab660*/  IMAD.MOV.U32 R25, RZ, RZ, R31 ;  /* 0x000000ffff197224 */ /* 0x000fce00078e001f */
[----:B------:R-:W-:Y:S05]  /*ab670*/  WARPSYNC.COLLECTIVE R141, `(.L_x_1464) ;  /* 0x000000008d087348 */ /* 0x000fea0003c00000 */
[----:B------:R0:W1:Y:S02]  /*ab680*/  SHFL.DOWN P2, R31, R89, R88, R98 ;  /* 0x08000058591f7389 */ /* 0x0000640000040062 */
[----:B01----:R-:W-:Y:S05]  /*ab690*/  ENDCOLLECTIVE ;  /* 0x000000000000791b */ /* 0x003fea0003800000 */
.L_x_1464:
[----:B------:R-:W-:Y:S02]  /*ab6a0*/  IMAD.MOV.U32 R89, RZ, RZ, R4 ;  /* 0x000000ffff597224 */ /* 0x000fe400078e0004 */
[----:B------:R-:W-:-:S07]  /*ab6b0*/  IMAD.MOV.U32 R3, RZ, RZ, R31 ;  /* 0x000000ffff037224 */ /* 0x000fce00078e001f */
[----:B------:R-:W-:Y:S05]  /*ab6c0*/  WARPSYNC.COLLECTIVE R141, `(.L_x_1465) ;  /* 0x000000008d087348 */ /* 0x000fea0003c00000 */
[----:B------:R0:W1:Y:S02]  /*ab6d0*/  SHFL.DOWN P2, R31, R89, R88, R98 ;  /* 0x08000058591f7389 */ /* 0x0000640000040062 */
[----:B01----:R-:W-:Y:S05]  /*ab6e0*/  ENDCOLLECTIVE ;  /* 0x000000000000791b */ /* 0x003fea0003800000 */
.L_x_1465:
[----:B------:R-:W-:Y:S02]  /*ab6f0*/  IMAD.MOV.U32 R89, RZ, RZ, R5 ;  /* 0x000000ffff597224 */ /* 0x000fe400078e0005 */
[----:B------:R-:W-:-:S07]  /*ab700*/  IMAD.MOV.U32 R8, RZ, RZ, R31 ;  /* 0x000000ffff087224 */ /* 0x000fce00078e001f */
[----:B------:R-:W-:Y:S05]  /*ab710*/  WARPSYNC.COLLECTIVE R141, `(.L_x_1466) ;  /* 0x000000008d087348 */ /* 0x000fea0003c00000 */
[----:B------:R0:W1:Y:S02]  /*ab720*/  SHFL.DOWN P2, R31, R89, R88, R98 ;  /* 0x08000058591f7389 */ /* 0x0000640000040062 */
[----:B01----:R-:W-:Y:S05]  /*ab730*/  ENDCOLLECTIVE ;  /* 0x000000000000791b */ /* 0x003fea0003800000 */
.L_x_1466:
[----:B------:R-:W-:Y:S01]  /*ab740*/  IMAD.MOV.U32 R9, RZ, RZ, R31 ;  /* 0x000000ffff097224 */ /* 0x000fe200078e001f */
[----:B------:R-:W-:Y:S06]  /*ab750*/  BRA `(.L_x_1467) ;  /* 0xfffff8a800cc7947 */ /* 0x000fec000383ffff */
.L_x_467:
[----:B------:R-:W-:Y:S01]  /*ab760*/  BSSY B0, `(.L_x_1468) ;  /* 0x0000007000007945 */ /* 0x000fe20003800000 */
[----:B------:R-:W-:Y:S02]  /*ab770*/  IMAD.MOV.U32 R89, RZ, RZ, R10 ;  /* 0x000000ffff597224 */ /* 0x000fe400078e000a */
[----:B------:R-:W-:Y:S02]  /*ab780*/  IMAD.MOV.U32 R88, RZ, RZ, 0x2 ;  /* 0x00000002ff587424 */ /* 0x000fe400078e00ff */
[----:B------:R-:W-:-:S07]  /*ab790*/  IMAD.MOV.U32 R141, RZ, RZ, -0x1 ;  /* 0xffffffffff8d7424 */ /* 0x000fce00078e00ff */
[----:B-----5:R-:W-:Y:S05]  /*ab7a0*/  WARPSYNC.COLLECTIVE R141, `(.L_x_1469) ;  /* 0x000000008d087348 */ /* 0x020fea0003c00000 */
[----:B------:R0:W1:Y:S02]  /*ab7b0*/  SHFL.DOWN P2, R31, R89, R88, R98 ;  /* 0x08000058591f7389 */ /* 0x0000640000040062 */
[----:B01---5:R-:W-:Y:S05]  /*ab7c0*/  ENDCOLLECTIVE ;  /* 0x000000000000791b */ /* 0x023fea0003800000 */
.L_x_1469:
[----:B------:R-:W-:Y:S05]  /*ab7d0*/  BSYNC B0 ;  /* 0x0000000000007941 */ /* 0x000fea0003800000 */
.L_x_1468:
[----:B------:R-:W-:Y:S02]  /*ab7e0*/  IMAD.MOV.U32 R89, RZ, RZ, R11 ;  /* 0x000000ffff597224 */ /* 0x000fe400078e000b */
[----:B------:R-:W-:Y:S02]  /*ab7f0*/  IMAD.MOV.U32 R88, RZ, RZ, 0x2 ;  /* 0x00000002ff587424 */ /* 0x000fe400078e00ff */
[----:B------:R-:W-:Y:S02]  /*ab800*/  IMAD.MOV.U32 R141, RZ, RZ, -0x1 ;  /* 0xffffffffff8d7424 */ /* 0x000fe400078e00ff */
[----:B------:R-:W-:-:S07]  /*ab810*/  IMAD.MOV.U32 R6, RZ, RZ, R31 ;  /* 0x000000ffff067224 */ /* 0x000fce00078e001f */
[----:B------:R-:W-:Y:S05]  /*ab820*/  WARPSYNC.COLLECTIVE R141, `(.L_x_1470) ;  /* 0x000000008d087348 */ /* 0x000fea0003c00000 */
[----:B------:R0:W1:Y:S02]  /*ab830*/  SHFL.DOWN P2, R31, R89, R88, R98 ;  /* 0x08000058591f7389 */ /* 0x0000640000040062 */
[----:B01----:R-:W-:Y:S05]  /*ab840*/  ENDCOLLECTIVE ;  /* 0x000000000000791b */ /* 0x003fea0003800000 */
.L_x_1470:
[----:B------:R-:W-:Y:S02]  /*ab850*/  IMAD.MOV.U32 R89, RZ, RZ, R12 ;  /* 0x000000ffff597224 */ /* 0x000fe400078e000c */
[----:B------:R-:W-:-:S07]  /*ab860*/  IMAD.MOV.U32 R7, RZ, RZ, R31 ;  /* 0x000000ffff077224 */ /* 0x000fce00078e001f */
[----:B------:R-:W-:Y:S05]  /*ab870*/  WARPSYNC.COLLECTIVE R141, `(.L_x_1471) ;  /* 0x000000008d087348 */ /* 0x000fea0003c00000 */
[----:B------:R0:W1:Y:S02]  /*ab880*/  SHFL.DOWN P2, R31, R89, R88, R98 ;  /* 0x08000058591f7389 */ /* 0x0000640000040062 */
[----:B01----:R-:W-:Y:S05]  /*ab890*/  ENDCOLLECTIVE ;  /* 0x000000000000791b */ /* 0x003fea0003800000 */
.L_x_1471:
[----:B------:R-:W-:Y:S02]  /*ab8a0*/  IMAD.MOV.U32 R89, RZ, RZ, R13 ;  /* 0x000000ffff597224 */ /* 0x000fe400078e000d */
[----:B------:R-:W-:-:S07]  /*ab8b0*/  IMAD.MOV.U32 R12, RZ, RZ, R31 ;  /* 0x000000ffff0c7224 */ /* 0x000fce00078e001f */
[----:B------:R-:W-:Y:S05]  /*ab8c0*/  WARPSYNC.COLLECTIVE R141, `(.L_x_1472) ;  /* 0x000000008d087348 */ /* 0x000fea0003c00000 */
[----:B------:R0:W1:Y:S02]  /*ab8d0*/  SHFL.DOWN P2, R31, R89, R88, R98 ;  /* 0x08000058591f7389 */ /* 0x0000640000040062 */
[----:B01----:R-:W-:Y:S05]  /*ab8e0*/  ENDCOLLECTIVE ;  /* 0x000000000000791b */ /* 0x003fea0003800000 */
.L_x_1472:
[----:B------:R-:W-:Y:S02]  /*ab8f0*/  IMAD.MOV.U32 R89, RZ, RZ, R14 ;  /* 0x000000ffff597224 */ /* 0x000fe400078e000e */
[----:B------:R-:W-:-:S07]  /*ab900*/  IMAD.MOV.U32 R13, RZ, RZ, R31 ;  /* 0x000000ffff0d7224 */ /* 0x000fce00078e001f */
[----:B------:R-:W-:Y:S05]  /*ab910*/  WARPSYNC.COLLECTIVE R141, `(.L_x_1473) ;  /* 0x000000008d087348 */ /* 0x000fea0003c00000 */
[----:B------:R0:W1:Y:S02]  /*ab920*/  SHFL.DOWN P2, R31, R89, R88, R98 ;  /* 0x08000058591f7389 */ /* 0x0000640000040062 */
[----:B01----:R-:W-:Y:S05]  /*ab930*/  ENDCOLLECTIVE ;  /* 0x000000000000791b */ /* 0x003fea0003800000 */
.L_x_1473:
[----:B------:R-:W-:Y:S02]  /*ab940*/  IMAD.MOV.U32 R89, RZ, RZ, R15 ;  /* 0x000000ffff597224 */ /* 0x000fe400078e000f */
[----:B------:R-:W-:-:S07]  /*ab950*/  IMAD.MOV.U32 R14, RZ, RZ, R31 ;  /* 0x000000ffff0e7224 */ /* 0x000fce00078e001f */
[----:B------:R-:W-:Y:S05]  /*ab960*/  WARPSYNC.COLLECTIVE R141, `(.L_x_1474) ;  /* 0x000000008d087348 */ /* 0x000fea0003c00000 */
[----:B------:R0:W1:Y:S02]  /*ab970*/  SHFL.DOWN P2, R31, R89, R88, R98 ;  /* 0x08000058591f7389 */ /* 0x0000640000040062 */
[----:B01----:R-:W-:Y:S05]  /*ab980*/  ENDCOLLECTIVE ;  /* 0x000000000000791b */ /* 0x003fea0003800000 */
.L_x_1474:
[----:B------:R-:W-:Y:S02]  /*ab990*/  IMAD.MOV.U32 R89, RZ, RZ, R20 ;  /* 0x000000ffff597224 */ /* 0x000fe400078e0014 */
[----:B------:R-:W-:-:S07]  /*ab9a0*/  IMAD.MOV.U32 R15, RZ, RZ, R31 ;  /* 0x000000ffff0f7224 */ /* 0x000fce00078e001f */
[----:B------:R-:W-:Y:S05]  /*ab9b0*/  WARPSYNC.COLLECTIVE R141, `(.L_x_1475) ;  /* 0x000000008d087348 */ /* 0x000fea0003c00000 */
[----:B------:R0:W1:Y:S02]  /*ab9c0*/  SHFL.DOWN P2, R31, R89, R88, R98 ;  /* 0x08000058591f7389 */ /* 0x0000640000040062 */
[----:B01----:R-:W-:Y:S05]  /*ab9d0*/  ENDCOLLECTIVE ;  /* 0x000000000000791b */ /* 0x003fea0003800000 */
.L_x_1475:
[----:B------:R-:W-:Y:S02]  /*ab9e0*/  IMAD.MOV.U32 R89, RZ, RZ, R21 ;  /* 0x000000ffff597224 */ /* 0x000fe400078e0015 */
[----:B------:R-:W-:-:S07]  /*ab9f0*/  IMAD.MOV.U32 R20, RZ, RZ, R31 ;  /* 0x000000ffff147224 */ /* 0x000fce00078e001f */
[----:B------:R-:W-:Y:S05]  /*aba00*/  WARPSYNC.COLLECTIVE R141, `(.L_x_1476) ;  /* 0x000000008d087348 */ /* 0x000fea0003c00000 */
[----:B------:R0:W1:Y:S02]  /*aba10*/  SHFL.DOWN P2, R31, R89, R88, R98 ;  /* 0x08000058591f7389 */ /* 0x0000640000040062 */
[----:B01----:R-:W-:Y:S05]  /*aba20*/  ENDCOLLECTIVE ;  /* 0x000000000000791b */ /* 0x003fea0003800000 */
.L_x_1476:
[----:B------:R-:W-:Y:S02]  /*aba30*/  IMAD.MOV.U32 R89, RZ, RZ, R22 ;  /* 0x000000ffff597224 */ /* 0x000fe400078e0016 */
[----:B------:R-:W-:-:S07]  /*aba40*/  IMAD.MOV.U32 R21, RZ, RZ, R31 ;  /* 0x000000ffff157224 */ /* 0x000fce00078e001f */
[----:B------:R-:W-:Y:S05]  /*aba50*/  WARPSYNC.COLLECTIVE R141, `(.L_x_1477) ;  /* 0x000000008d087348 */ /* 0x000fea0003c00000 */
[----:B------:R0:W1:Y:S02]  /*aba60*/  SHFL.DOWN P2, R31, R89, R88, R98 ;  /* 0x08000058591f7389 */ /* 0x0000640000040062 */
[----:B01----:R-:W-:Y:S05]  /*aba70*/  ENDCOLLECTIVE ;  /* 0x000000000000791b */ /* 0x003fea0003800000 */
.L_x_1477:
[----:B------:R-:W-:Y:S02]  /*aba80*/  IMAD.MOV.U32 R89, RZ, RZ, R23 ;  /* 0x000000ffff597224 */ /* 0x000fe400078e0017 */
[----:B------:R-:W-:-:S07]  /*aba90*/  IMAD.MOV.U32 R22, RZ, RZ, R31 ;  /* 0x000000ffff167224 */ /* 0x000fce00078e001f */
[----:B------:R-:W-:Y:S05]  /*abaa0*/  WARPSYNC.COLLECTIVE R141, `(.L_x_1478) ;  /* 0x000000008d087348 */ /* 0x000fea0003c00000 */
[----:B------:R0:W1:Y:S02]  /*abab0*/  SHFL.DOWN P2, R31, R89, R88, R98 ;  /* 0x08000058591f7389 */ /* 0x0000640000040062 */
[----:B01----:R-:W-:Y:S05]  /*abac0*/  ENDCOLLECTIVE ;  /* 0x000000000000791b */ /* 0x003fea0003800000 */
.L_x_1478:
[----:B------:R-:W-:Y:S02]  /*abad0*/  IMAD.MOV.U32 R89, RZ, RZ, R16 ;  /* 0x000000ffff597224 */ /* 0x000fe400078e0010 */
[----:B------:R-:W-:-:S07]  /*abae0*/  IMAD.MOV.U32 R23, RZ, RZ, R31 ;  /* 0x000000ffff177224 */ /* 0x000fce00078e001f */
[----:B------:R-:W-:Y:S05]  /*abaf0*/  WARPSYNC.COLLECTIVE R141, `(.L_x_1479) ;  /* 0x000000008d087348 */ /* 0x000fea0003c00000 */
[----:B------:R0:W1:Y:S02]  /*abb00*/  SHFL.DOWN P2, R31, R89, R88, R98 ;  /* 0x08000058591f7389 */ /* 0x0000640000040062 */
[----:B01----:R-:W-:Y:S05]  /*abb10*/  ENDCOLLECTIVE ;  /* 0x000000000000791b */ /* 0x003fea0003800000 */
.L_x_1479:
[----:B------:R-:W-:Y:S02]  /*abb20*/  IMAD.MOV.U32 R89, RZ, RZ, R17 ;  /* 0x000000ffff597224 */ /* 0x000fe400078e0011 */
[----:B------:R-:W-:-:S07]  /*abb30*/  IMAD.MOV.U32 R16, RZ, RZ, R31 ;  /* 0x000000ffff107224 */ /* 0x000fce00078e001f */
[----:B------:R-:W-:Y:S05]  /*abb40*/  WARPSYNC.COLLECTIVE R141, `(.L_x_1480) ;  /* 0x000000008d087348 */ /* 0x000fea0003c00000 */
[----:B------:R0:W1:Y:S02]  /*abb50*/  SHFL.DOWN P2, R31, R89, R88, R98 ;  /* 0x08000058591f7389 */ /* 0x0000640000040062 */
[----:B01----:R-:W-:Y:S05]  /*abb60*/  ENDCOLLECTIVE ;  /* 0x000000000000791b */ /* 0x003fea0003800000 */
.L_x_1480:
[----:B------:R-:W-:Y:S02]  /*abb70*/  IMAD.MOV.U32 R89, RZ, RZ, R18 ;  /* 0x000000ffff597224 */ /* 0x000fe400078e0012 */
[----:B------:R-:W-:-:S07]  /*abb80*/  IMAD.MOV.U32 R17, RZ, RZ, R31 ;  /* 0x000000ffff117224 */ /* 0x000fce00078e001f */
[----:B------:R-:W-:Y:S05]  /*abb90*/  WARPSYNC.COLLECTIVE R141, `(.L_x_1481) ;  /* 0x000000008d087348 */ /* 0x000fea0003c00000 */
[----:B------:R0:W1:Y:S02]  /*abba0*/  SHFL.DOWN P2, R31, R89, R88, R98 ;  /* 0x08000058591f7389 */ /* 0x0000640000040062 */
[----:B01----:R-:W-:Y:S05]  /*abbb0*/  ENDCOLLECTIVE ;  /* 0x000000000000791b */ /* 0x003fea0003800000 */
.L_x_1481:
[----:B------:R-:W-:Y:S02]  /*abbc0*/  IMAD.MOV.U32 R89, RZ, RZ, R19 ;  /* 0x000000ffff597224 */ /* 0x000fe400078e0013 */
[----:B------:R-:W-:-:S07]  /*abbd0*/  IMAD.MOV.U32 R18, RZ, RZ, R31 ;  /* 0x000000ffff127224 */ /* 0x000fce00078e001f */
[----:B------:R-:W-:Y:S05]  /*abbe0*/  WARPSYNC.COLLECTIVE R141, `(.L_x_1482) ;  /* 0x000000008d087348 */ /* 0x000fea0003c00000 */
[----:B------:R0:W1:Y:S02]  /*abbf0*/  SHFL.DOWN P2, R31, R89, R88, R98 ;  /* 0x08000058591f7389 */ /* 0x0000640000040062 */
[----:B01----:R-:W-:Y:S05]  /*abc00*/  ENDCOLLECTIVE ;  /* 0x000000000000791b */ /* 0x003fea0003800000 */
.L_x_1482:
[----:B------:R-:W-:Y:S02]  /*abc10*/  IMAD.MOV.U32 R89, RZ, RZ, R25 ;  /* 0x000000ffff597224 */ /* 0x000fe400078e0019 */
[----:B------:R-:W-:-:S07]  /*abc20*/  IMAD.MOV.U32 R19, RZ, RZ, R31 ;  /* 0x000000ffff137224 */ /* 0x000fce00078e001f */
[----:B------:R-:W-:Y:S05]  /*abc30*/  WARPSYNC.COLLECTIVE R141, `(.L_x_1483) ;  /* 0x000000008d087348 */ /* 0x000fea0003c00000 */
[----:B------:R0:W1:Y:S02]  /*abc40*/  SHFL.DOWN P2, R31, R89, R88, R98 ;  /* 0x08000058591f7389 */ /* 0x0000640000040062 */
[----:B01----:R-:W-:Y:S05]  /*abc50*/  ENDCOLLECTIVE ;  /* 0x000000000000791b */ /* 0x003fea0003800000 */
.L_x_1483:
[----:B------:R-:W-:Y:S02]  /*abc60*/  IMAD.MOV.U32 R89, RZ, RZ, R27 ;  /* 0x000000ffff597224 */ /* 0x000fe400078e001b */
[----:B------:R-:W-:-:S07]  /*abc70*/  IMAD.MOV.U32 R25, RZ, RZ, R31 ;  /* 0x000000ffff197224 */ /* 0x000fce00078e001f */
[----:B------:R-:W-:Y:S05]  /*abc80*/  WARPSYNC.COLLECTIVE R141, `(.L_x_1484) ;  /* 0x000000008d087348 */ /* 0x000fea0003c00000 */
[----:B------:R0:W1:Y:S02]  /*abc90*/  SHFL.DOWN P2, R31, R89, R88, R98 ;  /* 0x08000058591f7389 */ /* 0x0000640000040062 */
[----:B01----:R-:W-:Y:S05]  /*abca0*/  ENDCOLLECTIVE ;  /* 0x000000000000791b */ /* 0x003fea0003800000 */
.L_x_1484:
[----:B------:R-:W-:Y:S02]  /*abcb0*/  IMAD.MOV.U32 R89, RZ, RZ, R4 ;  /* 0x000000ffff597224 */ /* 0x000fe400078e0004 */
[----:B------:R-:W-:-:S07]  /*abcc0*/  IMAD.MOV.U32 R3, RZ, RZ, R31 ;  /* 0x000000ffff037224 */ /* 0x000fce00078e001f */
[----:B------:R-:W-:Y:S05]  /*abcd0*/  WARPSYNC.COLLECTIVE R141, `(.L_x_1485) ;  /* 0x000000008d087348 */ /* 0x000fea0003c00000 */
[----:B------:R0:W1:Y:S02]  /*abce0*/  SHFL.DOWN P2, R31, R89, R88, R98 ;  /* 0x08000058591f7389 */ /* 0x0000640000040062 */
[----:B01----:R-:W-:Y:S05]  /*abcf0*/  ENDCOLLECTIVE ;  /* 0x000000000000791b */ /* 0x003fea0003800000 */
.L_x_1485:
[----:B------:R-:W-:Y:S02]  /*abd00*/  IMAD.MOV.U32 R89, RZ, RZ, R5 ;  /* 0x000000ffff597224 */ /* 0x000fe400078e0005 */
[----:B------:R-:W-:-:S07]  /*abd10*/  IMAD.MOV.U32 R8, RZ, RZ, R31 ;  /* 0x000000ffff087224 */ /* 0x000fce00078e001f */
[----:B------:R-:W-:Y:S05]  /*abd20*/  WARPSYNC.COLLECTIVE R141, `(.L_x_1486) ;  /* 0x000000008d087348 */ /* 0x000fea0003c00000 */
[----:B------:R0:W1:Y:S02]  /*abd30*/  SHFL.DOWN P2, R31, R89, R88, R98 ;  /* 0x08000058591f7389 */ /* 0x0000640000040062 */
[----:B01----:R-:W-:Y:S05]  /*abd40*/  ENDCOLLECTIVE ;  /* 0x000000000000791b */ /* 0x003fea0003800000 */
.L_x_1486:
[----:B------:R-:W-:Y:S01]  /*abd50*/  IMAD.MOV.U32 R9, RZ, RZ, R31 ;  /* 0x000000ffff097224 */ /* 0x000fe200078e001f */
[----:B------:R-:W-:Y:S06]  /*abd60*/  BRA `(.L_x_1487) ;  /* 0xfffff8b800b47947 */ /* 0x000fec000383ffff */
.L_x_484:
[----:B------:R-:W-:Y:S01]  /*abd70*/  BSSY B0, `(.L_x_1488) ;  /* 0x0000007000007945 */ /* 0x000fe20003800000 */
[----:B------:R-:W-:Y:S02]  /*abd80*/  IMAD.MOV.U32 R89, RZ, RZ, R10 ;  /* 0x000000ffff597224 */ /* 0x000fe400078e000a */
[----:B------:R-:W-:Y:S02]  /*abd90*/  IMAD.MOV.U32 R88, RZ, RZ, 0x4 ;  /* 0x00000004ff587424 */ /* 0x000fe400078e00ff */
[----:B------:R-:W-:-:S07]  /*abda0*/  IMAD.MOV.U32 R141, RZ, RZ, -0x1 ;  /* 0xffffffffff8d7424 */ /* 0x000fce00078e00ff */
[----:B-----5:R-:W-:Y:S05]  /*abdb0*/  WARPSYNC.COLLECTIVE R141, `(.L_x_1489) ;  /* 0x000000008d087348 */ /* 0x020fea0003c00000 */
[----:B------:R0:W1:Y:S02]  /*abdc0*/  SHFL.DOWN P2, R31, R89, R88, R98 ;  /* 0x08000058591f7389 */ /* 0x0000640000040062 */
[----:B01---5:R-:W-:Y:S05]  /*abdd0*/  ENDCOLLECTIVE ;  /* 0x000000000000791b */ /* 0x023fea0003800000 */
.L_x_1489:
[----:B------:R-:W-:Y:S05]  /*abde0*/  BSYNC B0 ;  /* 0x0000000000007941 */ /* 0x000fea0003800000 */
.L_x_1488:
[----:B------:R-:W-:Y:S02]  /*abdf0*/  IMAD.MOV.U32 R89, RZ, RZ, R11 ;  /* 0x000000ffff597224 */ /* 0x000fe400078e000b */
[----:B------:R-:W-:Y:S02]  /*abe00*/  IMAD.MOV.U32 R88, RZ, RZ, 0x4 ;  /* 0x00000004ff587424 */ /* 0x000fe400078e00ff */
[----:B------:R-:W-:Y:S02]  /*abe10*/  IMAD.MOV.U32 R141, RZ, RZ, -0x1 ;  /* 0xffffffffff8d7424 */ /* 0x000fe400078e00ff */
[----:B------:R-:W-:-:S07]  /*abe20*/  IMAD.MOV.U32 R6, RZ, RZ, R31 ;  /* 0x000000ffff067224 */ /* 0x000fce00078e001f */
[----:B------:R-:W-:Y:S05]  /*abe30*/  WARPSYNC.COLLECTIVE R141, `(.L_x_1490) ;  /* 0x000000008d087348 */ /* 0x000fea0003c00000 */
[----:B------:R0:W1:Y:S02]  /*abe40*/  SHFL.DOWN P2, R31, R89, R88, R98 ;  /* 0x08000058591f7389 */ /* 0x0000640000040062 */
[----:B01----:R-:W-:Y:S05]  /*abe50*/  ENDCOLLECTIVE ;  /* 0x000000000000791b */ /* 0x003fea0003800000 */
.L_x_1490:
[----:B------:R-:W-:Y:S02]  /*abe60*/  IMAD.MOV.U32 R89, RZ, RZ, R12 ;  /* 0x000000ffff597224 */ /* 0x000fe400078e000c */
[----:B------:R-:W-:-:S07]  /*abe70*/  IMAD.MOV.U32 R7, RZ, RZ, R31 ;  /* 0x000000ffff077224 */ /* 0x000fce00078e001f */
[----:B------:R-:W-:Y:S05]  /*abe80*/  WARPSYNC.COLLECTIVE R141, `(.L_x_1491) ;  /* 0x000000008d087348 */ /* 0x000fea0003c00000 */
[----:B------:R0:W1:Y:S02]  /*abe90*/  SHFL.DOWN P2, R31, R89, R88, R98 ;  /* 0x08000058591f7389 */ /* 0x0000640000040062 */
[----:B01----:R-:W-:Y:S05]  /*abea0*/  ENDCOLLECTIVE ;  /* 0x000000000000791b */ /* 0x003fea0003800000 */
.L_x_1491:
[----:B------:R-:W-:Y:S02]  /*abeb0*/  IMAD.MOV.U32 R89, RZ, RZ, R13 ;  /* 0x000000ffff597224 */ /* 0x000fe400078e000d */
[----:B------:R-:W-:-:S07]  /*abec0*/  IMAD.MOV.U32 R12, RZ, RZ, R31 ;  /* 0x000000ffff0c7224 */ /* 0x000fce00078e001f */
[----:B------:R-:W-:Y:S05]  /*abed0*/  WARPSYNC.COLLECTIVE R141, `(.L_x_1492) ;  /* 0x000000008d087348 */ /* 0x000fea0003c00000 */
[----:B------:R0:W1:Y:S02]  /*abee0*/  SHFL.DOWN P2, R31, R89, R88, R98 ;  /* 0x08000058591f7389 */ /* 0x0000640000040062 */
[----:B01----:R-:W-:Y:S05]  /*abef0*/  ENDCOLLECTIVE ;  /* 0x000000000000791b */ /* 0x003fea0003800000 */
.L_x_1492:
[----:B------:R-:W-:Y:S02]  /*abf00*/  IMAD.MOV.U32 R89, RZ, RZ, R14 ;  /* 0x000000ffff597224 */ /* 0x000fe400078e000e */
[----:B------:R-:W-:-:S07]  /*abf10*/  IMAD.MOV.U32 R13, RZ, RZ, R31 ;  /* 0x000000ffff0d7224 */ /* 0x000fce00078e001f */
[----:B------:R-:W-:Y:S05]  /*abf20*/  WARPSYNC.COLLECTIVE R141, `(.L_x_1493) ;  /* 0x000000008d087348 */ /* 0x000fea0003c00000 */
[----:B------:R0:W1:Y:S02]  /*abf30*/  SHFL.DOWN P2, R31, R89, R88, R98 ;  /* 0x08000058591f7389 */ /* 0x0000640000040062 */
[----:B01----:R-:W-:Y:S05]  /*abf40*/  ENDCOLLECTIVE ;  /* 0x000000000000791b */ /* 0x003fea0003800000 */
.L_x_1493:
[----:B------:R-:W-:Y:S02]  /*abf50*/  IMAD.MOV.U32 R89, RZ, RZ, R15 ;  /* 0x000000ffff597224 */ /* 0x000fe400078e000f */
[----:B------:R-:W-:-:S07]  /*abf60*/  IMAD.MOV.U32 R14, RZ, RZ, R31 ;  /* 0x000000ffff0e7224 */ /* 0x000fce00078e001f */
[----:B------:R-:W-:Y:S05]  /*abf70*/  WARPSYNC.COLLECTIVE R141, `(.L_x_1494) ;  /* 0x000000008d087348 */ /* 0x000fea0003c00000 */
[----:B------:R0:W1:Y:S02]  /*abf80*/  SHFL.DOWN P2, R31, R89, R88, R98 ;  /* 0x08000058591f7389 */ /* 0x0000640000040062 */
[----:B01----:R-:W-:Y:S05]  /*abf90*/  ENDCOLLECTIVE ;  /* 0x000000000000791b */ /* 0x003fea0003800000 */
.L_x_1494:
[----:B------:R-:W-:Y:S02]  /*abfa0*/  IMAD.MOV.U32 R89, RZ, RZ, R20 ;  /* 0x000000ffff597224 */ /* 0x000fe400078e0014 */
[----:B------:R-:W-:-:S07]  /*abfb0*/  IMAD.MOV.U32 R15, RZ, RZ, R31 ;  /* 0x000000ffff0f7224 */ /* 0x000fce00078e001f */
[----:B------:R-:W-:Y:S05]  /*abfc0*/  WARPSYNC.COLLECTIVE R141, `(.L_x_1495) ;  /* 0x000000008d087348 */ /* 0x000fea0003c00000 */
[----:B------:R0:W1:Y:S02]  /*abfd0*/  SHFL.DOWN P2, R31, R89, R88, R98 ;  /* 0x08000058591f7389 */ /* 0x0000640000040062 */
[----:B01----:R-:W-:Y:S05]  /*abfe0*/  ENDCOLLECTIVE ;  /* 0x000000000000791b */ /* 0x003fea0003800000 */
.L_x_1495:
[----:B------:R-:W-:Y:S02]  /*abff0*/  IMAD.MOV.U32 R89, RZ, RZ, R21 ;  /* 0x000000ffff597224 */ /* 0x000fe400078e0015 */
[----:B------:R-:W-:-:S07]  /*ac000*/  IMAD.MOV.U32 R20, RZ, RZ, R31 ;  /* 0x000000ffff147224 */ /* 0x000fce00078e001f */
[----:B------:R-:W-:Y:S05]  /*ac010*/  WARPSYNC.COLLECTIVE R141, `(.L_x_1496) ;  /* 0x000000008d087348 */ /* 0x000fea0003c00000 */
[----:B------:R0:W1:Y:S02]  /*ac020*/  SHFL.DOWN P2, R31, R89, R88, R98 ;  /* 0x08000058591f7389 */ /* 0x0000640000040062 */
[----:B01----:R-:W-:Y:S05]  /*ac030*/  ENDCOLLECTIVE ;  /* 0x000000000000791b */ /* 0x003fea0003800000 */
.L_x_1496:
[----:B------:R-:W-:Y:S02]  /*ac040*/  IMAD.MOV.U32 R89, RZ, RZ, R22 ;  /* 0x000000ffff597224 */ /* 0x000fe400078e0016 */
[----:B------:R-:W-:-:S07]  /*ac050*/  IMAD.MOV.U32 R21, RZ, RZ, R31 ;  /* 0x000000ffff157224 */ /* 0x000fce00078e001f */
[----:B------:R-:W-:Y:S05]  /*ac060*/  WARPSYNC.COLLECTIVE R141, `(.L_x_1497) ;  /* 0x000000008d087348 */ /* 0x000fea0003c00000 */
[----:B------:R0:W1:Y:S02]  /*ac070*/  SHFL.DOWN P2, R31, R89, R88, R98 ;  /* 0x08000058591f7389 */ /* 0x0000640000040062 */
[----:B01----:R-:W-:Y:S05]  /*ac080*/  ENDCOLLECTIVE ;  /* 0x000000000000791b */ /* 0x003fea0003800000 */
.L_x_1497:
[----:B------:R-:W-:Y:S02]  /*ac090*/  IMAD.MOV.U32 R89, RZ, RZ, R23 ;  /* 0x000000ffff597224 */ /* 0x000fe400078e0017 */
[----:B------:R-:W-:-:S07]  /*ac0a0*/  IMAD.MOV.U32 R22, RZ, RZ, R31 ;  /* 0x000000ffff167224 */ /* 0x000fce00078e001f */
[----:B------:R-:W-:Y:S05]  /*ac0b0*/  WARPSYNC.COLLECTIVE R141, `(.L_x_1498) ;  /* 0x000000008d087348 */ /* 0x000fea0003c00000 */
[----:B------:R0:W1:Y:S02]  /*ac0c0*/  SHFL.DOWN P2, R31, R89, R88, R98 ;  /* 0x08000058591f7389 */ /* 0x0000640000040062 */
[----:B01----:R-:W-:Y:S05]  /*ac0d0*/  ENDCOLLECTIVE ;  /* 0x000000000000791b */ /* 0x003fea0003800000 */
.L_x_1498:
[----:B------:R-:W-:Y:S02]  /*ac0e0*/  IMAD.MOV.U32 R89, RZ, RZ, R16 ;  /* 0x000000ffff597224 */ /* 0x000fe400078e0010 */
[----:B------:R-:W-:-:S07]  /*ac0f0*/  IMAD.MOV.U32 R23, RZ, RZ, R31 ;  /* 0x000000ffff177224 */ /* 0x000fce00078e001f */
[----:B------:R-:W-:Y:S05]  /*ac100*/  WARPSYNC.COLLECTIVE R141, `(.L_x_1499) ;  /* 0x000000008d087348 */ /* 0x000fea0003c00000 */
[----:B------:R0:W1:Y:S02]  /*ac110*/  SHFL.DOWN P2, R31, R89, R88, R98 ;  /* 0x08000058591f7389 */ /* 0x0000640000040062 */
[----:B01----:R-:W-:Y:S05]  /*ac120*/  ENDCOLLECTIVE ;  /* 0x000000000000791b */ /* 0x003fea0003800000 */
.L_x_1499:
[----:B------:R-:W-:Y:S02]  /*ac130*/  IMAD.MOV.U32 R89, RZ, RZ, R17 ;  /* 0x000000ffff597224 */ /* 0x000fe400078e0011 */
[----:B------:R-:W-:-:S07]  /*ac140*/  IMAD.MOV.U32 R16, RZ, RZ, R31 ;  /* 0x000000ffff107224 */ /* 0x000fce00078e001f */
[----:B------:R-:W-:Y:S05]  /*ac150*/  WARPSYNC.COLLECTIVE R141, `(.L_x_1500) ;  /* 0x000000008d087348 */ /* 0x000fea0003c00000 */
[----:B------:R0:W1:Y:S02]  /*ac160*/  SHFL.DOWN P2, R31, R89, R88, R98 ;  /* 0x08000058591f7389 */ /* 0x0000640000040062 */
[----:B01----:R-:W-:Y:S05]  /*ac170*/  ENDCOLLECTIVE ;  /* 0x000000000000791b */ /* 0x003fea0003800000 */
.L_x_1500:
[----:B------:R-:W-:Y:S02]  /*ac180*/  IMAD.MOV.U32 R89, RZ, RZ, R18 ;  /* 0x000000ffff597224 */ /* 0x000fe400078e0012 */
[----:B------:R-:W-:-:S07]  /*ac190*/  IMAD.MOV.U32 R17, RZ, RZ, R31 ;  /* 0x000000ffff117224 */ /* 0x000fce00078e001f */
[----:B------:R-:W-:Y:S05]  /*ac1a0*/  WARPSYNC.COLLECTIVE R141, `(.L_x_1501) ;  /* 0x000000008d087348 */ /* 0x000fea0003c00000 */
[----:B------:R0:W1:Y:S02]  /*ac1b0*/  SHFL.DOWN P2, R31, R89, R88, R98 ;  /* 0x08000058591f7389 */ /* 0x0000640000040062 */
[----:B01----:R-:W-:Y:S05]  /*ac1c0*/  ENDCOLLECTIVE ;  /* 0x000000000000791b */ /* 0x003fea0003800000 */
.L_x_1501:
[----:B------:R-:W-:Y:S02]  /*ac1d0*/  IMAD.MOV.U32 R89, RZ, RZ, R19 ;  /* 0x000000ffff597224 */ /* 0x000fe400078e0013 */
[----:B------:R-:W-:-:S07]  /*ac1e0*/  IMAD.MOV.U32 R18, RZ, RZ, R31 ;  /* 0x000000ffff127224 */ /* 0x000fce00078e001f */
[----:B------:R-:W-:Y:S05]  /*ac1f0*/  WARPSYNC.COLLECTIVE R141, `(.L_x_1502) ;  /* 0x000000008d087348 */ /* 0x000fea0003c00000 */
[----:B------:R0:W1:Y:S02]  /*ac200*/  SHFL.DOWN P2, R31, R89, R88, R98 ;  /* 0x08000058591f7389 */ /* 0x0000640000040062 */
[----:B01----:R-:W-:Y:S05]  /*ac210*/  ENDCOLLECTIVE ;  /* 0x000000000000791b */ /* 0x003fea0003800000 */
.L_x_1502:
[----:B------:R-:W-:Y:S02]  /*ac220*/  IMAD.MOV.U32 R89, RZ, RZ, R25 ;  /* 0x000000ffff597224 */ /* 0x000fe400078e0019 */
[----:B------:R-:W-:-:S07]  /*ac230*/  IMAD.MOV.U32 R19, RZ, RZ, R31 ;  /* 0x000000ffff137224 */ /* 0x000fce00078e001f */
[----:B------:R-:W-:Y:S05]  /*ac240*/  WARPSYNC.COLLECTIVE R141, `(.L_x_1503) ;  /* 0x000000008d087348 */ /* 0x000fea0003c00000 */
[----:B------:R0:W1:Y:S02]  /*ac250*/  SHFL.DOWN P2, R31, R89, R88, R98 ;  /* 0x08000058591f7389 */ /* 0x0000640000040062 */
[----:B01----:R-:W-:Y:S05]  /*ac260*/  ENDCOLLECTIVE ;  /* 0x000000000000791b */ /* 0x003fea0003800000 */
.L_x_1503:
[----:B------:R-:W-:Y:S02]  /*ac270*/  IMAD.MOV.U32 R89, RZ, RZ, R27 ;  /* 0x000000ffff597224 */ /* 0x000fe400078e001b */
[----:B------:R-:W-:-:S07]  /*ac280*/  IMAD.MOV.U32 R25, RZ, RZ, R31 ;  /* 0x000000ffff197224 */ /* 0x000fce00078e001f */
[----:B------:R-:W-:Y:S05]  /*ac290*/  WARPSYNC.COLLECTIVE R141, `(.L_x_1504) ;  /* 0x000000008d087348 */ /* 0x000fea0003c00000 */
[----:B------:R0:W1:Y:S02]  /*ac2a0*/  SHFL.DOWN P2, R31, R89, R88, R98 ;  /* 0x08000058591f7389 */ /* 0x0000640000040062 */
[----:B01----:R-:W-:Y:S05]  /*ac2b0*/  ENDCOLLECTIVE ;  /* 0x000000000000791b */ /* 0x003fea0003800000 */
.L_x_1504:
[----:B------:R-:W-:Y:S02]  /*ac2c0*/  IMAD.MOV.U32 R89, RZ, RZ, R4 ;  /* 0x000000ffff597224 */ /* 0x000fe400078e0004 */
[----:B------:R-:W-:-:S07]  /*ac2d0*/  IMAD.MOV.U32 R3, RZ, RZ, R31 ;  /* 0x000000ffff037224 */ /* 0x000fce00078e001f */
[----:B------:R-:W-:Y:S05]  /*ac2e0*/  WARPSYNC.COLLECTIVE R141, `(.L_x_1505) ;  /* 0x000000008d087348 */ /* 0x000fea0003c00000 */
[----:B------:R0:W1:Y:S02]  /*ac2f0*/  SHFL.DOWN P2, R31, R89, R88, R98 ;  /* 0x08000058591f7389 */ /* 0x0000640000040062 */
[----:B01----:R-:W-:Y:S05]  /*ac300*/  ENDCOLLECTIVE ;  /* 0x000000000000791b */ /* 0x003fea0003800000 */
.L_x_1505:
[----:B------:R-:W-:Y:S02]  /*ac310*/  IMAD.MOV.U32 R89, RZ, RZ, R5 ;  /* 0x000000ffff597224 */ /* 0x000fe400078e0005 */
[----:B------:R-:W-:-:S07]  /*ac320*/  IMAD.MOV.U32 R8, RZ, RZ, R31 ;  /* 0x000000ffff087224 */ /* 0x000fce00078e001f */
[----:B------:R-:W-:Y:S05]  /*ac330*/  WARPSYNC.COLLECTIVE R141, `(.L_x_1506) ;  /* 0x000000008d087348 */ /* 0x000fea0003c00000 */
[----:B------:R0:W1:Y:S02]  /*ac340*/  SHFL.DOWN P2, R31, R89, R88, R98 ;  /* 0x08000058591f7389 */ /* 0x0000640000040062 */
[----:B01----:R-:W-:Y:S05]  /*ac350*/  ENDCOLLECTIVE ;  /* 0x000000000000791b */ /* 0x003fea0003800000 */
.L_x_1506:
[----:B------:R-:W-:Y:S01]  /*ac360*/  IMAD.MOV.U32 R9, RZ, RZ, R31 ;  /* 0x000000ffff097224 */ /* 0x000fe200078e001f */
[----:B------:R-:W-:Y:S06]  /*ac370*/  BRA `(.L_x_1507) ;  /* 0xfffff8c800a07947 */ /* 0x000fec000383ffff */
.L_x_501:
[----:B------:R-:W-:Y:S01]  /*ac380*/  BSSY B0, `(.L_x_1508) ;  /* 0x0000007000007945 */ /* 0x000fe20003800000 */
[----:B------:R-:W-:Y:S02]  /*ac390*/  IMAD.MOV.U32 R89, RZ, RZ, R10 ;  /* 0x000000ffff597224 */ /* 0x000fe400078e000a */
[----:B------:R-:W-:Y:S02]  /*ac3a0*/  IMAD.MOV.U32 R88, RZ, RZ, 0x8 ;  /* 0x00000008ff587424 */ /* 0x000fe400078e00ff */
[----:B------:R-:W-:-:S07]  /*ac3b0*/  IMAD.MOV.U32 R141, RZ, RZ, -0x1 ;  /* 0xffffffffff8d7424 */ /* 0x000fce00078e00ff */
[----:B-----5:R-:W-:Y:S05]  /*ac3c0*/  WARPSYNC.COLLECTIVE R141, `(.L_x_1509) ;  /* 0x000000008d087348 */ /* 0x020fea0003c00000 */
[----:B------:R0:W1:Y:S02]  /*ac3d0*/  SHFL.DOWN P2, R31, R89, R88, R98 ;  /* 0x08000058591f7389 */ /* 0x0000640000040062 */
[----:B01---5:R-:W-:Y:S05]  /*ac3e0*/  ENDCOLLECTIVE ;  /* 0x000000000000791b */ /* 0x023fea0003800000 */
.L_x_1509:
[----:B------:R-:W-:Y:S05]  /*ac3f0*/  BSYNC B0 ;  /* 0x0000000000007941 */ /* 0x000fea0003800000 */
.L_x_1508:
[----:B------:R-:W-:Y:S02]  /*ac400*/  IMAD.MOV.U32 R89, RZ, RZ, R11 ;  /* 0x000000ffff597224 */ /* 0x000fe400078e000b */
[----:B------:R-:W-:Y:S02]  /*ac410*/  IMAD.MOV.U32 R88, RZ, RZ, 0x8 ;  /* 0x00000008ff587424 */ /* 0x000fe400078e00ff */
[----:B------:R-:W-:Y:S02]  /*ac420*/  IMAD.MOV.U32 R141, RZ, RZ, -0x1 ;  /* 0xffffffffff8d7424 */ /* 0x000fe400078e00ff */
[----:B------:R-:W-:-:S07]  /*ac430*/  IMAD.MOV.U32 R6, RZ, RZ, R31 ;  /* 0x000000ffff067224 */ /* 0x000fce00078e001f */
[----:B------:R-:W-:Y:S05]  /*ac440*/  WARPSYNC.COLLECTIVE R141, `(.L_x_1510) ;  /* 0x000000008d087348 */ /* 0x000fea0003c00000 */
[----:B------:R0:W1:Y:S02]  /*ac450*/  SHFL.DOWN P2, R31, R89, R88, R98 ;  /* 0x08000058591f7389 */ /* 0x0000640000040062 */
[----:B01----:R-:W-:Y:S05]  /*ac460*/  ENDCOLLECTIVE ;  /* 0x000000000000791b */ /* 0x003fea0003800000 */
.L_x_1510:
[----:B------:R-:W-:Y:S02]  /*ac470*/  IMAD.MOV.U32 R89, RZ, RZ, R12 ;  /* 0x000000ffff597224 */ /* 0x000fe400078e000c */
[----:B------:R-:W-:-:S07]  /*ac480*/  IMAD.MOV.U32 R7, RZ, RZ, R31 ;  /* 0x000000ffff077224 */ /* 0x000fce00078e001f */
[----:B------:R-:W-:Y:S05]  /*ac490*/  WARPSYNC.COLLECTIVE R141, `(.L_x_1511) ;  /* 0x000000008d087348 */ /* 0x000fea0003c00000 */
[----:B------:R0:W1:Y:S02]  /*ac4a0*/  SHFL.DOWN P2, R31, R89, R88, R98 ;  /* 0x08000058591f7389 */ /* 0x0000640000040062 */
[----:B01----:R-:W-:Y:S05]  /*ac4b0*/  ENDCOLLECTIVE ;  /* 0x000000000000791b */ /* 0x003fea0003800000 */
.L_x_1511:
[----:B------:R-:W-:Y:S02]  /*ac4c0*/  IMAD.MOV.U32 R89, RZ, RZ, R13 ;  /* 0x000000ffff597224 */ /* 0x000fe400078e000d */
[----:B------:R-:W-:-:S07]  /*ac4d0*/  IMAD.MOV.U32 R12, RZ, RZ, R31 ;  /* 0x000000ffff0c7224 */ /* 0x000fce00078e001f */
[----:B------:R-:W-:Y:S05]  /*ac4e0*/  WARPSYNC.COLLECTIVE R141, `(.L_x_1512) ;  /* 0x000000008d087348 */ /* 0x000fea0003c00000 */
[----:B------:R0:W1:Y:S02]  /*ac4f0*/  SHFL.DOWN P2, R31, R89, R88, R98 ;  /* 0x08000058591f7389 */ /* 0x0000640000040062 */
[----:B01----:R-:W-:Y:S05]  /*ac500*/  ENDCOLLECTIVE ;  /* 0x000000000000791b */ /* 0x003fea0003800000 */
.L_x_1512:
[----:B------:R-:W-:Y:S02]  /*ac510*/  IMAD.MOV.U32 R89, RZ, RZ, R14 ;  /* 0x000000ffff597224 */ /* 0x000fe400078e000e */
[----:B------:R-:W-:-:S07]  /*ac520*/  IMAD.MOV.U32 R13, RZ, RZ, R31 ;  /* 0x000000ffff0d7224 */ /* 0x000fce00078e001f */
[----:B------:R-:W-:Y:S05]  /*ac530*/  WARPSYNC.COLLECTIVE R141, `(.L_x_1513) ;  /* 0x000000008d087348 */ /* 0x000fea0003c00000 */
[----:B------:R0:W1:Y:S02]  /*ac540*/  SHFL.DOWN P2, R31, R89, R88, R98 ;  /* 0x08000058591f7389 */ /* 0x0000640000040062 */
[----:B01----:R-:W-:Y:S05]  /*ac550*/  ENDCOLLECTIVE ;  /* 0x000000000000791b */ /* 0x003fea0003800000 */
.L_x_1513:
[----:B------:R-:W-:Y:S02]  /*ac560*/  IMAD.MOV.U32 R89, RZ, RZ, R15 ;  /* 0x000000ffff597224 */ /* 0x000fe400078e000f */
[----:B------:R-:W-:-:S07]  /*ac570*/  IMAD.MOV.U32 R14, RZ, RZ, R31 ;  /* 0x000000ffff0e7224 */ /* 0x000fce00078e001f */
[----:B------:R-:W-:Y:S05]  /*ac580*/  WARPSYNC.COLLECTIVE R141, `(.L_x_1514) ;  /* 0x000000008d087348 */ /* 0x000fea0003c00000 */
[----:B------:R0:W1:Y:S02]  /*ac590*/  SHFL.DOWN P2, R31, R89, R88, R98 ;  /* 0x08000058591f7389 */ /* 0x0000640000040062 */
[----:B01----:R-:W-:Y:S05]  /*ac5a0*/  ENDCOLLECTIVE ;  /* 0x000000000000791b */ /* 0x003fea0003800000 */
.L_x_1514:
[----:B------:R-:W-:Y:S02]  /*ac5b0*/  IMAD.MOV.U32 R89, RZ, RZ, R20 ;  /* 0x000000ffff597224 */ /* 0x000fe400078e0014 */
[----:B------:R-:W-:-:S07]  /*ac5c0*/  IMAD.MOV.U32 R15, RZ, RZ, R31 ;  /* 0x000000ffff0f7224 */ /* 0x000fce00078e001f */
[----:B------:R-:W-:Y:S05]  /*ac5d0*/  WARPSYNC.COLLECTIVE R141, `(.L_x_1515) ;  /* 0x000000008d087348 */ /* 0x000fea0003c00000 */
[----:B------:R0:W1:Y:S02]  /*ac5e0*/  SHFL.DOWN P2, R31, R89, R88, R98 ;  /* 0x08000058591f7389 */ /* 0x0000640000040062 */
[----:B01----:R-:W-:Y:S05]  /*ac5f0*/  ENDCOLLECTIVE ;  /* 0x000000000000791b */ /* 0x003fea0003800000 */
.L_x_1515:
[----:B------:R-:W-:Y:S02]  /*ac600*/  IMAD.MOV.U32 R89, RZ, RZ, R21 ;  /* 0x000000ffff597224 */ /* 0x000fe400078e0015 */
[----:B------:R-:W-:-:S07]  /*ac610*/  IMAD.MOV.U32 R20, RZ, RZ, R31 ;  /* 0x000000ffff147224 */ /* 0x000fce00078e001f */
[----:B------:R-:W-:Y:S05]  /*ac620*/  WARPSYNC.COLLECTIVE R141, `(.L_x_1516) ;  /* 0x000000008d087348 */ /* 0x000fea0003c00000 */
[----:B------:R0:W1:Y:S02]  /*ac630*/  SHFL.DOWN P2, R31, R89, R88, R98 ;  /* 0x08000058591f7389 */ /* 0x0000640000040062 */
[----:B01----:R-:W-:Y:S05]  /*ac640*/  ENDCOLLECTIVE ;  /* 0x000000000000791b */ /* 0x003fea0003800000 */
.L_x_1516:
[----:B------:R-:W-:Y:S02]  /*ac650*/  IMAD.MOV.U32 R89, RZ, RZ, R22 ;  /* 0x000000ffff597224 */ /* 0x000fe400078e0016 */
[----:B------:R-:W-:-:S07]  /*ac660*/  IMAD.MOV.U32 R21, RZ, RZ, R31 ;  /* 0x000000ffff157224 */ /* 0x000fce00078e001f */
[----:B------:R-:W-:Y:S05]  /*ac670*/  WARPSYNC.COLLECTIVE R141, `(.L_x_1517) ;  /* 0x000000008d087348 */ /* 0x000fea0003c00000 */
[----:B------:R0:W1:Y:S02]  /*ac680*/  SHFL.DOWN P2, R31, R89, R88, R98 ;  /* 0x08000058591f7389 */ /* 0x0000640000040062 */
[----:B01----:R-:W-:Y:S05]  /*ac690*/  ENDCOLLECTIVE ;  /* 0x000000000000791b */ /* 0x003fea0003800000 */
.L_x_1517:
[----:B------:R-:W-:Y:S02]  /*ac6a0*/  IMAD.MOV.U32 R89, RZ, RZ, R23 ;  /* 0x000000ffff597224 */ /* 0x000fe400078e0017 */
[----:B------:R-:W-:-:S07]  /*ac6b0*/  IMAD.MOV.U32 R22, RZ, RZ, R31 ;  /* 0x000000ffff167224 */ /* 0x000fce00078e001f */
[----:B------:R-:W-:Y:S05]  /*ac6c0*/  WARPSYNC.COLLECTIVE R141, `(.L_x_1518) ;  /* 0x000000008d087348 */ /* 0x000fea0003c00000 */
[----:B------:R0:W1:Y:S02]  /*ac6d0*/  SHFL.DOWN P2, R31, R89, R88, R98 ;  /* 0x08000058591f7389 */ /* 0x0000640000040062 */
[----:B01----:R-:W-:Y:S05]  /*ac6e0*/  ENDCOLLECTIVE ;  /* 0x000000000000791b */ /* 0x003fea0003800000 */
.L_x_1518:
[----:B------:R-:W-:Y:S02]  /*ac6f0*/  IMAD.MOV.U32 R89, RZ, RZ, R16 ;  /* 0x000000ffff597224 */ /* 0x000fe400078e0010 */
[----:B------:R-:W-:-:S07]  /*ac700*/  IMAD.MOV.U32 R23, RZ, RZ, R31 ;  /* 0x000000ffff177224 */ /* 0x000fce00078e001f */
[----:B------:R-:W-:Y:S05]  /*ac710*/  WARPSYNC.COLLECTIVE R141, `(.L_x_1519) ;  /* 0x000000008d087348 */ /* 0x000fea0003c00000 */
[----:B------:R0:W1:Y:S02]  /*ac720*/  SHFL.DOWN P2, R31, R89, R88, R98 ;  /* 0x08000058591f7389 */ /* 0x0000640000040062 */
[----:B01----:R-:W-:Y:S05]  /*ac730*/  ENDCOLLECTIVE ;  /* 0x000000000000791b */ /* 0x003fea0003800000 */
.L_x_1519:
[----:B------:R-:W-:Y:S02]  /*ac740*/  IMAD.MOV.U32 R89, RZ, RZ, R17 ;  /* 0x000000ffff597224 */ /* 0x000fe400078e0011 */
[----:B------:R-:W-:-:S07]  /*ac750*/  IMAD.MOV.U32 R16, RZ, RZ, R31 ;  /* 0x000000ffff107224 */ /* 0x000fce00078e001f */
[----:B------:R-:W-:Y:S05]  /*ac760*/  WARPSYNC.COLLECTIVE R141, `(.L_x_1520) ;  /* 0x000000008d087348 */ /* 0x000fea0003c00000 */
[----:B------:R0:W1:Y:S02]  /*ac770*/  SHFL.DOWN P2, R31, R89, R88, R98 ;  /* 0x08000058591f7389 */ /* 0x0000640000040062 */
[----:B01----:R-:W-:Y:S05]  /*ac780*/  ENDCOLLECTIVE ;  /* 0x000000000000791b */ /* 0x003fea0003800000 */
.L_x_1520:
[----:B------:R-:W-:Y:S02]  /*ac790*/  IMAD.MOV.U32 R89, RZ, RZ, R18 ;  /* 0x000000ffff597224 */ /* 0x000fe400078e0012 */
[----:B------:R-:W-:-:S07]  /*ac7a0*/  IMAD.MOV.U32 R17, RZ, RZ, R31 ;  /* 0x000000ffff117224 */ /* 0x000fce00078e001f */
[----:B------:R-:W-:Y:S05]  /*ac7b0*/  WARPSYNC.COLLECTIVE R141, `(.L_x_1521) ;  /* 0x000000008d087348 */ /* 0x000fea0003c00000 */
[----:B------:R0:W1:Y:S02]  /*ac7c0*/  SHFL.DOWN P2, R31, R89, R88, R98 ;  /* 0x08000058591f7389 */ /* 0x0000640000040062 */
[----:B01----:R-:W-:Y:S05]  /*ac7d0*/  ENDCOLLECTIVE ;  /* 0x000000000000791b */ /* 0x003fea0003800000 */
.L_x_1521:
[----:B------:R-:W-:Y:S02]  /*ac7e0*/  IMAD.MOV.U32 R89, RZ, RZ, R19 ;  /* 0x000000ffff597224 */ /* 0x000fe400078e0013 */
[----:B------:R-:W-:-:S07]  /*ac7f0*/  IMAD.MOV.U32 R18, RZ, RZ, R31 ;  /* 0x000000ffff127224 */ /* 0x000fce00078e001f */
[----:B------:R-:W-:Y:S05]  /*ac800*/  WARPSYNC.COLLECTIVE R141, `(.L_x_1522) ;  /* 0x000000008d087348 */ /* 0x000fea0003c00000 */
[----:B------:R0:W1:Y:S02]  /*ac810*/  SHFL.DOWN P2, R31, R89, R88, R98 ;  /* 0x08000058591f7389 */ /* 0x0000640000040062 */
[----:B01----:R-:W-:Y:S05]  /*ac820*/  ENDCOLLECTIVE ;  /* 0x000000000000791b */ /* 0x003fea0003800000 */
.L_x_1522:
[----:B------:R-:W-:Y:S02]  /*ac830*/  IMAD.MOV.U32 R89, RZ, RZ, R25 ;  /* 0x000000ffff597224 */ /* 0x000fe400078e0019 */
[----:B------:R-:W-:-:S07]  /*ac840*/  IMAD.MOV.U32 R19, RZ, RZ, R31 ;  /* 0x000000ffff137224 */ /* 0x000fce00078e001f */
[----:B------:R-:W-:Y:S05]  /*ac850*/  WARPSYNC.COLLECTIVE R141, `(.L_x_1523) ;  /* 0x000000008d087348 */ /* 0x000fea0003c00000 */
[----:B------:R0:W1:Y:S02]  /*ac860*/  SHFL.DOWN P2, R31, R89, R88, R98 ;  /* 0x08000058591f7389 */ /* 0x0000640000040062 */
[----:B01----:R-:W-:Y:S05]  /*ac870*/  ENDCOLLECTIVE ;  /* 0x000000000000791b */ /* 0x003fea0003800000 */
.L_x_1523:
[----:B------:R-:W-:Y:S02]  /*ac880*/  IMAD.MOV.U32 R89, RZ, RZ, R27 ;  /* 0x000000ffff597224 */ /* 0x000fe400078e001b */
[----:B------:R-:W-:-:S07]  /*ac890*/  IMAD.MOV.U32 R25, RZ, RZ, R31 ;  /* 0x000000ffff197224 */ /* 0x000fce00078e001f */
[----:B------:R-:W-:Y:S05]  /*ac8a0*/  WARPSYNC.COLLECTIVE R141, `(.L_x_1524) ;  /* 0x000000008d087348 */ /* 0x000fea0003c00000 */
[----:B------:R0:W1:Y:S02]  /*ac8b0*/  SHFL.DOWN P2, R31, R89, R88, R98 ;  /* 0x08000058591f7389 */ /* 0x0000640000040062 */
[----:B01----:R-:W-:Y:S05]  /*ac8c0*/  ENDCOLLECTIVE ;  /* 0x000000000000791b */ /* 0x003fea0003800000 */
.L_x_1524:
[----:B------:R-:W-:Y:S02]  /*ac8d0*/  IMAD.MOV.U32 R89, RZ, RZ, R4 ;  /* 0x000000ffff597224 */ /* 0x000fe400078e0004 */
[----:B------:R-:W-:-:S07]  /*ac8e0*/  IMAD.MOV.U32 R3, RZ, RZ, R31 ;  /* 0x000000ffff037224 */ /* 0x000fce00078e001f */
[----:B------:R-:W-:Y:S05]  /*ac8f0*/  WARPSYNC.COLLECTIVE R141, `(.L_x_1525) ;  /* 0x000000008d087348 */ /* 0x000fea0003c00000 */
[----:B------:R0:W1:Y:S02]  /*ac900*/  SHFL.DOWN P2, R31, R89, R88, R98 ;  /* 0x08000058591f7389 */ /* 0x0000640000040062 */
[----:B01----:R-:W-:Y:S05]  /*ac910*/  ENDCOLLECTIVE ;  /* 0x000000000000791b */ /* 0x003fea0003800000 */
.L_x_1525:
[----:B------:R-:W-:Y:S02]  /*ac920*/  IMAD.MOV.U32 R89, RZ, RZ, R5 ;  /* 0x000000ffff597224 */ /* 0x000fe400078e0005 */
[----:B------:R-:W-:-:S07]  /*ac930*/  IMAD.MOV.U32 R8, RZ, RZ, R31 ;  /* 0x000000ffff087224 */ /* 0x000fce00078e001f */
[----:B------:R-:W-:Y:S05]  /*ac940*/  WARPSYNC.COLLECTIVE R141, `(.L_x_1526) ;  /* 0x000000008d087348 */ /* 0x000fea0003c00000 */
[----:B------:R0:W1:Y:S02]  /*ac950*/  SHFL.DOWN P2, R31, R89, R88, R98 ;  /* 0x08000058591f7389 */ /* 0x0000640000040062 */
[----:B01----:R-:W-:Y:S05]  /*ac960*/  ENDCOLLECTIVE ;  /* 0x000000000000791b */ /* 0x003fea0003800000 */
.L_x_1526:
[----:B------:R-:W-:Y:S01]  /*ac970*/  IMAD.MOV.U32 R9, RZ, RZ, R31 ;  /* 0x000000ffff097224 */ /* 0x000fe200078e001f */
[----:B------:R-:W-:Y:S06]  /*ac980*/  BRA `(.L_x_1527) ;  /* 0xfffff8d8008c7947 */ /* 0x000fec000383ffff */
.L_x_518:
[----:B------:R-:W-:Y:S01]  /*ac990*/  BSSY B0, `(.L_x_1528) ;  /* 0x0000007000007945 */ /* 0x000fe20003800000 */
[----:B------:R-:W-:Y:S02]  /*ac9a0*/  IMAD.MOV.U32 R89, RZ, RZ, R10 ;  /* 0x000000ffff597224 */ /* 0x000fe400078e000a */
[----:B------:R-:W-:Y:S02]  /*ac9b0*/  IMAD.MOV.U32 R88, RZ, RZ, 0x10 ;  /* 0x00000010ff587424 */ /* 0x000fe400078e00ff */
[----:B------:R-:W-:-:S07]  /*ac9c0*/  IMAD.MOV.U32 R141, RZ, RZ, -0x1 ;  /* 0xffffffffff8d7424 */ /* 0x000fce00078e00ff */
[----:B-----5:R-:W-:Y:S05]  /*ac9d0*/  WARPSYNC.COLLECTIVE R141, `(.L_x_1529) ;  /* 0x000000008d087348 */ /* 0x020fea0003c00000 */
[----:B------:R0:W1:Y:S02]  /*ac9e0*/  SHFL.DOWN P2, R31, R89, R88, R98 ;  /* 0x08000058591f7389 */ /* 0x0000640000040062 */
[----:B01---5:R-:W-:Y:S05]  /*ac9f0*/  ENDCOLLECTIVE ;  /* 0x000000000000791b */ /* 0x023fea0003800000 */
.L_x_1529:
[----:B------:R-:W-:Y:S05]  /*aca00*/  BSYNC B0 ;  /* 0x0000000000007941 */ /* 0x000fea0003800000 */
.L_x_1528:
[----:B------:R-:W-:Y:S02]  /*aca10*/  IMAD.MOV.U32 R89, RZ, RZ, R11 ;  /* 0x000000ffff597224 */ /* 0x000fe400078e000b */
[----:B------:R-:W-:Y:S02]  /*aca20*/  IMAD.MOV.U32 R88, RZ, RZ, 0x10 ;  /* 0x00000010ff587424 */ /* 0x000fe400078e00ff */
[----:B------:R-:W-:Y:S02]  /*aca30*/  IMAD.MOV.U32 R141, RZ, RZ, -0x1 ;  /* 0xffffffffff8d7424 */ /* 0x000fe400078e00ff */
[----:B------:R-:W-:-:S07]  /*aca40*/  IMAD.MOV.U32 R6, RZ, RZ, R31 ;  /* 0x000000ffff067224 */ /* 0x000fce00078e001f */
[----:B------:R-:W-:Y:S05]  /*aca50*/  WARPSYNC.COLLECTIVE R141, `(.L_x_1530) ;  /* 0x000000008d087348 */ /* 0x000fea0003c00000 */
[----:B------:R0:W1:Y:S02]  /*aca60*/  SHFL.DOWN P2, R31, R89, R88, R98 ;  /* 0x08000058591f7389 */ /* 0x0000640000040062 */
[----:B01----:R-:W-:Y:S05]  /*aca70*/  ENDCOLLECTIVE ;  /* 0x000000000000791b */ /* 0x003fea0003800000 */
.L_x_1530:
[----:B------:R-:W-:Y:S02]  /*aca80*/  IMAD.MOV.U32 R89, RZ, RZ, R12 ;  /* 0x000000ffff597224 */ /* 0x000fe400078e000c */
[----:B------:R-:W-:-:S07]  /*aca90*/  IMAD.MOV.U32 R7, RZ, RZ, R31 ;  /* 0x000000ffff077224 */ /* 0x000fce00078e001f */
[----:B------:R-:W-:Y:S05]  /*acaa0*/  WARPSYNC.COLLECTIVE R141, `(.L_x_1531) ;  /* 0x000000008d087348 */ /* 0x000fea0003c00000 */
[----:B------:R0:W1:Y:S02]  /*acab0*/  SHFL.DOWN P2, R31, R89, R88, R98 ;  /* 0x08000058591f7389 */ /* 0x0000640000040062 */
[----:B01----:R-:W-:Y:S05]  /*acac0*/  ENDCOLLECTIVE ;  /* 0x000000000000791b */ /* 0x003fea0003800000 */
.L_x_1531:
[----:B------:R-:W-:Y:S02]  /*acad0*/  IMAD.MOV.U32 R89, RZ, RZ, R13 ;  /* 0x000000ffff597224 */ /* 0x000fe400078e000d */
[----:B------:R-:W-:-:S07]  /*acae0*/  IMAD.MOV.U32 R12, RZ, RZ, R31 ;  /* 0x000000ffff0c7224 */ /* 0x000fce00078e001f */
[----:B------:R-:W-:Y:S05]  /*acaf0*/  WARPSYNC.COLLECTIVE R141, `(.L_x_1532) ;  /* 0x000000008d087348 */ /* 0x000fea0003c00000 */
[----:B------:R0:W1:Y:S02]  /*acb00*/  SHFL.DOWN P2, R31, R89, R88, R98 ;  /* 0x08000058591f7389 */ /* 0x0000640000040062 */
[----:B01----:R-:W-:Y:S05]  /*acb10*/  ENDCOLLECTIVE ;  /* 0x000000000000791b */ /* 0x003fea0003800000 */
.L_x_1532:
[----:B------:R-:W-:Y:S02]  /*acb20*/  IMAD.MOV.U32 R89, RZ, RZ, R14 ;  /* 0x000000ffff597224 */ /* 0x000fe400078e000e */
[----:B------:R-:W-:-:S07]  /*acb30*/  IMAD.MOV.U32 R13, RZ, RZ, R31 ;  /* 0x000000ffff0d7224 */ /* 0x000fce00078e001f */
[----:B------:R-:W-:Y:S05]  /*acb40*/  WARPSYNC.COLLECTIVE R141, `(.L_x_1533) ;  /* 0x000000008d087348 */ /* 0x000fea0003c00000 */
[----:B------:R0:W1:Y:S02]  /*acb50*/  SHFL.DOWN P2, R31, R89, R88, R98 ;  /* 0x08000058591f7389 */ /* 0x0000640000040062 */
[----:B01----:R-:W-:Y:S05]  /*acb60*/  ENDCOLLECTIVE ;  /* 0x000000000000791b */ /* 0x003fea0003800000 */
.L_x_1533:
[----:B------:R-:W-:Y:S02]  /*acb70*/  IMAD.MOV.U32 R89, RZ, RZ, R15 ;  /* 0x000000ffff597224 */ /* 0x000fe400078e000f */
[----:B------:R-:W-:-:S07]  /*acb80*/  IMAD.MOV.U32 R14, RZ, RZ, R31 ;  /* 0x000000ffff0e7224 */ /* 0x000fce00078e001f */
[----:B------:R-:W-:Y:S05]  /*acb90*/  WARPSYNC.COLLECTIVE R141, `(.L_x_1534) ;  /* 0x000000008d087348 */ /* 0x000fea0003c00000 */
[----:B------:R0:W1:Y:S02]  /*acba0*/  SHFL.DOWN P2, R31, R89, R88, R98 ;  /* 0x08000058591f7389 */ /* 0x0000640000040062 */
[----:B01----:R-:W-:Y:S05]  /*acbb0*/  ENDCOLLECTIVE ;  /* 0x000000000000791b */ /* 0x003fea0003800000 */
.L_x_1534:
[----:B------:R-:W-:Y:S02]  /*acbc0*/  IMAD.MOV.U32 R89, RZ, RZ, R20 ;  /* 0x000000ffff597224 */ /* 0x000fe400078e0014 */
[----:B------:R-:W-:-:S07]  /*acbd0*/  IMAD.MOV.U32 R15, RZ, RZ, R31 ;  /* 0x000000ffff0f7224 */ /* 0x000fce00078e001f */
[----:B------:R-:W-:Y:S05]  /*acbe0*/  WARPSYNC.COLLECTIVE R141, `(.L_x_1535) ;  /* 0x000000008d087348 */ /* 0x000fea0003c00000 */
[----:B------:R0:W1:Y:S02]  /*acbf0*/  SHFL.DOWN P2, R31, R89, R88, R98 ;  /* 0x08000058591f7389 */ /* 0x0000640000040062 */
[----:B01----:R-:W-:Y:S05]  /*acc00*/  ENDCOLLECTIVE ;  /* 0x000000000000791b */ /* 0x003fea0003800000 */
.L_x_1535:
[----:B------:R-:W-:Y:S02]  /*acc10*/  IMAD.MOV.U32 R89, RZ, RZ, R21 ;  /* 0x000000ffff597224 */ /* 0x000fe400078e0015 */
[----:B------:R-:W-:-:S07]  /*acc20*/  IMAD.MOV.U32 R20, RZ, RZ, R31 ;  /* 0x000000ffff147224 */ /* 0x000fce00078e001f */
[----:B------:R-:W-:Y:S05]  /*acc30*/  WARPSYNC.COLLECTIVE R141, `(.L_x_1536) ;  /* 0x000000008d087348 */ /* 0x000fea0003c00000 */
[----:B------:R0:W1:Y:S02]  /*acc40*/  SHFL.DOWN P2, R31, R89, R88, R98 ;  /* 0x08000058591f7389 */ /* 0x0000640000040062 */
[----:B01----:R-:W-:Y:S05]  /*acc50*/  ENDCOLLECTIVE ;  /* 0x000000000000791b */ /* 0x003fea0003800000 */
.L_x_1536:
[----:B------:R-:W-:Y:S02]  /*acc60*/  IMAD.MOV.U32 R89, RZ, RZ, R22 ;  /* 0x000000ffff597224 */ /* 0x000fe400078e0016 */
[----:B------:R-:W-:-:S07]  /*acc70*/  IMAD.MOV.U32 R21, RZ, RZ, R31 ;  /* 0x000000ffff157224 */ /* 0x000fce00078e001f */
[----:B------:R-:W-:Y:S05]  /*acc80*/  WARPSYNC.COLLECTIVE R141, `(.L_x_1537) ;  /* 0x000000008d087348 */ /* 0x000fea0003c00000 */
[----:B------:R0:W1:Y:S02]  /*acc90*/  SHFL.DOWN P2, R31, R89, R88, R98 ;  /* 0x08000058591f7389 */ /* 0x0000640000040062 */
[----:B01----:R-:W-:Y:S05]  /*acca0*/  ENDCOLLECTIVE ;  /* 0x000000000000791b */ /* 0x003fea0003800000 */
.L_x_1537:
[----:B------:R-:W-:Y:S02]  /*accb0*/  IMAD.MOV.U32 R89, RZ, RZ, R23 ;  /* 0x000000ffff597224 */ /* 0x000fe400078e0017 */
[----:B------:R-:W-:-:S07]  /*accc0*/  IMAD.MOV.U32 R22, RZ, RZ, R31 ;  /* 0x000000ffff167224 */ /* 0x000fce00078e001f */
[----:B------:R-:W-:Y:S05]  /*accd0*/  WARPSYNC.COLLECTIVE R141, `(.L_x_1538) ;  /* 0x000000008d087348 */ /* 0x000fea0003c00000 */
[----:B------:R0:W1:Y:S02]  /*acce0*/  SHFL.DOWN P2, R31, R89, R88, R98 ;  /* 0x08000058591f7389 */ /* 0x0000640000040062 */
[----:B01----:R-:W-:Y:S05]  /*accf0*/  ENDCOLLECTIVE ;  /* 0x000000000000791b */ /* 0x003fea0003800000 */
.L_x_1538:
[----:B------:R-:W-:Y:S02]  /*acd00*/  IMAD.MOV.U32 R89, RZ, RZ, R16 ;  /* 0x000000ffff597224 */ /* 0x000fe400078e0010 */
[----:B------:R-:W-:-:S07]  /*acd10*/  IMAD.MOV.U32 R23, RZ, RZ, R31 ;  /* 0x000000ffff177224 */ /* 0x000fce00078e001f */
[----:B------:R-:W-:Y:S05]  /*acd20*/  WARPSYNC.COLLECTIVE R141, `(.L_x_1539) ;  /* 0x000000008d087348 */ /* 0x000fea0003c00000 */
[----:B------:R0:W1:Y:S02]  /*acd30*/  SHFL.DOWN P2, R31, R89, R88, R98 ;  /* 0x08000058591f7389 */ /* 0x0000640000040062 */
[----:B01----:R-:W-:Y:S05]  /*acd40*/  ENDCOLLECTIVE ;  /* 0x000000000000791b */ /* 0x003fea0003800000 */
.L_x_1539:
[----:B------:R-:W-:Y:S02]  /*acd50*/  IMAD.MOV.U32 R89, RZ, RZ, R17 ;  /* 0x000000ffff597224 */ /* 0x000fe400078e0011 */
[----:B------:R-:W-:-:S07]  /*acd60*/  IMAD.MOV.U32 R16, RZ, RZ, R31 ;  /* 0x000000ffff107224 */ /* 0x000fce00078e001f */
[----:B------:R-:W-:Y:S05]  /*acd70*/  WARPSYNC.COLLECTIVE R141, `(.L_x_1540) ;  /* 0x000000008d087348 */ /* 0x000fea0003c00000 */
[----:B------:R0:W1:Y:S02]  /*acd80*/  SHFL.DOWN P2, R31, R89, R88, R98 ;  /* 0x08000058591f7389 */ /* 0x0000640000040062 */
[----:B01----:R-:W-:Y:S05]  /*acd90*/  ENDCOLLECTIVE ;  /* 0x000000000000791b */ /* 0x003fea0003800000 */
.L_x_1540:
[----:B------:R-:W-:Y:S02]  /*acda0*/  IMAD.MOV.U32 R89, RZ, RZ, R18 ;  /* 0x000000ffff597224 */ /* 0x000fe400078e0012 */
[----:B------:R-:W-:-:S07]  /*acdb0*/  IMAD.MOV.U32 R17, RZ, RZ, R31 ;  /* 0x000000ffff117224 */ /* 0x000fce00078e001f */
[----:B------:R-:W-:Y:S05]  /*acdc0*/  WARPSYNC.COLLECTIVE R141, `(.L_x_1541) ;  /* 0x000000008d087348 */ /* 0x000fea0003c00000 */
[----:B------:R0:W1:Y:S02]  /*acdd0*/  SHFL.DOWN P2, R31, R89, R88, R98 ;  /* 0x08000058591f7389 */ /* 0x0000640000040062 */
[----:B01----:R-:W-:Y:S05]  /*acde0*/  ENDCOLLECTIVE ;  /* 0x000000000000791b */ /* 0x003fea0003800000 */
.L_x_1541:
[----:B------:R-:W-:Y:S02]  /*acdf0*/  IMAD.MOV.U32 R89, RZ, RZ, R19 ;  /* 0x000000ffff597224 */ /* 0x000fe400078e0013 */
[----:B------:R-:W-:-:S07]  /*ace00*/  IMAD.MOV.U32 R18, RZ, RZ, R31 ;  /* 0x000000ffff127224 */ /* 0x000fce00078e001f */
[----:B------:R-:W-:Y:S05]  /*ace10*/  WARPSYNC.COLLECTIVE R141, `(.L_x_1542) ;  /* 0x000000008d087348 */ /* 0x000fea0003c00000 */
[----:B------:R0:W1:Y:S02]  /*ace20*/  SHFL.DOWN P2, R31, R89, R88, R98 ;  /* 0x08000058591f7389 */ /* 0x0000640000040062 */
[----:B01----:R-:W-:Y:S05]  /*ace30*/  ENDCOLLECTIVE ;  /* 0x000000000000791b */ /* 0x003fea0003800000 */
.L_x_1542:
[----:B------:R-:W-:Y:S02]  /*ace40*/  IMAD.MOV.U32 R89, RZ, RZ, R25 ;  /* 0x000000ffff597224 */ /* 0x000fe400078e0019 */
[----:B------:R-:W-:-:S07]  /*ace50*/  IMAD.MOV.U32 R19, RZ, RZ, R31 ;  /* 0x000000ffff137224 */ /* 0x000fce00078e001f */
[----:B------:R-:W-:Y:S05]  /*ace60*/  WARPSYNC.COLLECTIVE R141, `(.L_x_1543) ;  /* 0x000000008d087348 */ /* 0x000fea0003c00000 */
[----:B------:R0:W1:Y:S02]  /*ace70*/  SHFL.DOWN P2, R31, R89, R88, R98 ;  /* 0x08000058591f7389 */ /* 0x0000640000040062 */
[----:B01----:R-:W-:Y:S05]  /*ace80*/  ENDCOLLECTIVE ;  /* 0x000000000000791b */ /* 0x003fea0003800000 */
.L_x_1543:
[----:B------:R-:W-:Y:S02]  /*ace90*/  IMAD.MOV.U32 R89, RZ, RZ, R27 ;  /* 0x000000ffff597224 */ /* 0x000fe400078e001b */
[----:B------:R-:W-:-:S07]  /*acea0*/  IMAD.MOV.U32 R25, RZ, RZ, R31 ;  /* 0x000000ffff197224 */ /* 0x000fce00078e001f */
[----:B------:R-:W-:Y:S05]  /*aceb0*/  WARPSYNC.COLLECTIVE R141, `(.L_x_1544) ;  /* 0x000000008d087348 */ /* 0x000fea0003c00000 */
[----:B------:R0:W1:Y:S02]  /*acec0*/  SHFL.DOWN P2, R31, R89, R88, R98 ;  /* 0x08000058591f7389 */ /* 0x0000640000040062 */
[----:B01----:R-:W-:Y:S05]  /*aced0*/  ENDCOLLECTIVE ;  /* 0x000000000000791b */ /* 0x003fea0003800000 */
.L_x_1544:
[----:B------:R-:W-:Y:S02]  /*acee0*/  IMAD.MOV.U32 R89, RZ, RZ, R4 ;  /* 0x000000ffff597224 */ /* 0x000fe400078e0004 */
[----:B------:R-:W-:-:S07]  /*acef0*/  IMAD.MOV.U32 R3, RZ, RZ, R31 ;  /* 0x000000ffff037224 */ /* 0x000fce00078e001f */
[----:B------:R-:W-:Y:S05]  /*acf00*/  WARPSYNC.COLLECTIVE R141, `(.L_x_1545) ;  /* 0x000000008d087348 */ /* 0x000fea0003c00000 */
[----:B------:R0:W1:Y:S02]  /*acf10*/  SHFL.DOWN P2, R31, R89, R88, R98 ;  /* 0x08000058591f7389 */ /* 0x0000640000040062 */
[----:B01----:R-:W-:Y:S05]  /*acf20*/  ENDCOLLECTIVE ;  /* 0x000000000000791b */ /* 0x003fea0003800000 */
.L_x_1545:
[----:B------:R-:W-:Y:S02]  /*acf30*/  IMAD.MOV.U32 R89, RZ, RZ, R5 ;  /* 0x000000ffff597224 */ /* 0x000fe400078e0005 */
[----:B------:R-:W-:-:S07]  /*acf40*/  IMAD.MOV.U32 R8, RZ, RZ, R31 ;  /* 0x000000ffff087224 */ /* 0x000fce00078e001f */
[----:B------:R-:W-:Y:S05]  /*acf50*/  WARPSYNC.COLLECTIVE R141, `(.L_x_1546) ;  /* 0x000000008d087348 */ /* 0x000fea0003c00000 */
[----:B------:R0:W1:Y:S02]  /*acf60*/  SHFL.DOWN P2, R31, R89, R88, R98 ;  /* 0x08000058591f7389 */ /* 0x0000640000040062 */
[----:B01----:R-:W-:Y:S05]  /*acf70*/  ENDCOLLECTIVE ;  /* 0x000000000000791b */ /* 0x003fea0003800000 */
.L_x_1546:
[----:B------:R-:W-:Y:S01]  /*acf80*/  IMAD.MOV.U32 R9, RZ, RZ, R31 ;  /* 0x000000ffff097224 */ /* 0x000fe200078e001f */
[----:B------:R-:W-:Y:S06]  /*acf90*/  BRA `(.L_x_1547) ;  /* 0xfffff8e800787947 */ /* 0x000fec000383ffff */
.L_x_535:
[----:B------:R-:W-:Y:S01]  /*acfa0*/  BSSY B0, `(.L_x_1548) ;  /* 0x0000006000007945 */ /* 0x000fe20003800000 */
[----:B------:R-:W-:Y:S01]  /*acfb0*/  PLOP3.LUT P2, PT, P0, PT, PT, 0x80, 0x8 ;  /* 0x000000000008781c */ /* 0x000fe2000074f070 */
[----:B------:R-:W-:-:S12]  /*acfc0*/  IMAD.MOV.U32 R141, RZ, RZ, -0x1 ;  /* 0xffffffffff8d7424 */ /* 0x000fd800078e00ff */
[----:B------:R-:W-:Y:S05]  /*acfd0*/  WARPSYNC.COLLECTIVE R141, `(.L_x_1549) ;  /* 0x000000008d087348 */ /* 0x000fea0003c00000 */
[----:B------:R-:W-:Y:S01]  /*acfe0*/  VOTE.ALL P2, P2 ;  /* 0x0000000000ff7806 */ /* 0x000fe20001040000 */
[----:B------:R-:W-:-:S12]  /*acff0*/  ENDCOLLECTIVE ;  /* 0x000000000000791b */ /* 0x000fd80003800000 */
.L_x_1549:
[----:B------:R-:W-:Y:S05]  /*ad000*/  BSYNC B0 ;  /* 0x0000000000007941 */ /* 0x000fea0003800000 */
.L_x_1548:
[----:B------:R-:W-:Y:S01]  /*ad010*/  PLOP3.LUT P0, PT, P2, PT, PT, 0x80, 0x8 ;  /* 0x000000000008781c */ /* 0x000fe2000170f070 */
[----:B------:R-:W-:-:S12]  /*ad020*/  BRA `(.L_x_1550) ;  /* 0xfffff8fc00ac7947 */ /* 0x000fd8000383ffff */
.L_x_537:
[----:B------:R-:W-:Y:S01]  /*ad030*/  BSSY B0, `(.L_x_1551) ;  /* 0x0000006000007945 */ /* 0x000fe20003800000 */
[----:B------:R-:W-:Y:S01]  /*ad040*/  PLOP3.LUT P2, PT, P0, PT, PT, 0x8, 0x80 ;  /* 0x000000000080781c */ /* 0x000fe2000074e170 */
[----:B------:R-:W-:-:S12]  /*ad050*/  IMAD.MOV.U32 R141, RZ, RZ, -0x1 ;  /* 0xffffffffff8d7424 */ /* 0x000fd800078e00ff */
[----:B------:R-:W-:Y:S05]  /*ad060*/  WARPSYNC.COLLECTIVE R141, `(.L_x_1552) ;  /* 0x000000008d087348 */ /* 0x000fea0003c00000 */
[----:B------:R-:W-:Y:S01]  /*ad070*/  VOTE.ANY P2, P2 ;  /* 0x0000000000ff7806 */ /* 0x000fe20001040100 */
[----:B------:R-:W-:-:S12]  /*ad080*/  ENDCOLLECTIVE ;  /* 0x000000000000791b */ /* 0x000fd80003800000 */
.L_x_1552:
[----:B------:R-:W-:Y:S05]  /*ad090*/  BSYNC B0 ;  /* 0x0000000000007941 */ /* 0x000fea0003800000 */
.L_x_1551:
[----:B------:R-:W-:Y:S01]  /*ad0a0*/  PLOP3.LUT P0, PT, P2, PT, PT, 0x80, 0x8 ;  /* 0x000000000008781c */ /* 0x000fe2000170f070 */
[----:B------:R-:W-:-:S12]  /*ad0b0*/  BRA `(.L_x_1553) ;  /* 0xfffff8fc00c07947 */ /* 0x000fd8000383ffff */
.L_x_542:
[----:B------:R-:W-:Y:S01]  /*ad0c0*/  BSSY B0, `(.L_x_1554) ;  /* 0x0000006000007945 */ /* 0x000fe20003800000 */
[----:B------:R-:W-:Y:S01]  /*ad0d0*/  PLOP3.LUT P2, PT, P0, PT, PT, 0x8, 0x80 ;  /* 0x000000000080781c */ /* 0x000fe2000074e170 */
[----:B------:R-:W-:-:S12]  /*ad0e0*/  IMAD.MOV.U32 R141, RZ, RZ, -0x1 ;  /* 0xffffffffff8d7424 */ /* 0x000fd800078e00ff */
[----:B-----5:R-:W-:Y:S05]  /*ad0f0*/  WARPSYNC.COLLECTIVE R141, `(.L_x_1555) ;  /* 0x000000008d087348 */ /* 0x020fea0003c00000 */
[----:B------:R-:W-:Y:S01]  /*ad100*/  VOTE.ANY R8, PT, P2 ;  /* 0x0000000000087806 */ /* 0x000fe200010e0100 */
[----:B-----5:R-:W-:Y:S06]  /*ad110*/  ENDCOLLECTIVE ;  /* 0x000000000000791b */ /* 0x020fec0003800000 */
.L_x_1555:
[----:B------:R-:W-:Y:S05]  /*ad120*/  BSYNC B0 ;  /* 0x0000000000007941 */ /* 0x000fea0003800000 */
.L_x_1554:
[----:B------:R-:W0:Y:S01]  /*ad130*/  S2R R12, SR_GEMASK ;  /* 0x00000000000c7919 */ /* 0x000e220000003c00 */
[----:B------:R-:W-:Y:S01]  /*ad140*/  IMAD.MOV.U32 R89, RZ, RZ, R2 ;  /* 0x000000ffff597224 */ /* 0x000fe200078e0002 */
[----:B------:R-:W-:Y:S01]  /*ad150*/  LOP3.LUT R224, R82, 0xffff, RZ, 0xc0, !PT ;  /* 0x0000ffff52e07812 */ /* 0x000fe200078ec0ff */
[----:B------:R-:W-:Y:S01]  /*ad160*/  IMAD.MOV.U32 R88, RZ, RZ, 0x1 ;  /* 0x00000001ff587424 */ /* 0x000fe200078e00ff */
[----:B------:R-:W-:Y:S01]  /*ad170*/  LOP3.LUT R222, R100, 0xffff, RZ, 0xc0, !PT ;  /* 0x0000ffff64de7812 */ /* 0x000fe200078ec0ff */
[----:B------:R-:W-:Y:S01]  /*ad180*/  IMAD.MOV.U32 R141, RZ, RZ, -0x1 ;  /* 0xffffffffff8d7424 */ /* 0x000fe200078e00ff */
[----:B------:R-:W-:Y:S02]  /*ad190*/  LOP3.LUT R237, R81, 0xffff, RZ, 0xc0, !PT ;  /* 0x0000ffff51ed7812 */ /* 0x000fe400078ec0ff */
[----:B------:R-:W-:Y:S02]  /*ad1a0*/  LOP3.LUT R226, R79, 0xffff, RZ, 0xc0, !PT ;  /* 0x0000ffff4fe27812 */ /* 0x000fe400078ec0ff */
[----:B------:R-:W-:-:S02]  /*ad1b0*/  LOP3.LUT R225, R43, 0xffff, RZ, 0xc0, !PT ;  /* 0x0000ffff2be17812 */ /* 0x000fc400078ec0ff */
[----:B------:R-:W-:Y:S02]  /*ad1c0*/  LOP3.LUT R238, R78, 0xffff, RZ, 0xc0, !PT ;  /* 0x0000ffff4eee7812 */ /* 0x000fe400078ec0ff */
[----:B------:R-:W-:Y:S02]  /*ad1d0*/  LOP3.LUT R13, R225, 0xff, RZ, 0xc0, !PT ;  /* 0x000000ffe10d7812 */ /* 0x000fe400078ec0ff */
[----:B------:R-:W-:Y:S02]  /*ad1e0*/  LOP3.LUT R227, R76, 0xffff, RZ, 0xc0, !PT ;  /* 0x0000ffff4ce37812 */ /* 0x000fe400078ec0ff */
[----:B------:R-:W-:Y:S02]  /*ad1f0*/  PRMT R13, R80, 0x7604, R13 ;  /* 0x00007604500d7816 */ /* 0x000fe4000000000d */
[----:B------:R-:W-:Y:S02]  /*ad200*/  LOP3.LUT R221, R42, 0xffff, RZ, 0xc0, !PT ;  /* 0x0000ffff2add7812 */ /* 0x000fe400078ec0ff */
[----:B------:R-:W-:-:S02]  /*ad210*/  LOP3.LUT R239, R75, 0xffff, RZ, 0xc0, !PT ;  /* 0x0000ffff4bef7812 */ /* 0x000fc400078ec0ff */
[----:B------:R-:W-:Y:S02]  /*ad220*/  LOP3.LUT R14, R221, 0xff, RZ, 0xc0, !PT ;  /* 0x000000ffdd0e7812 */ /* 0x000fe400078ec0ff */
[----:B------:R-:W-:Y:S02]  /*ad230*/  LOP3.LUT R228, R73, 0xffff, RZ, 0xc0, !PT ;  /* 0x0000ffff49e47812 */ /* 0x000fe400078ec0ff */
[----:B------:R-:W-:Y:S02]  /*ad240*/  PRMT R14, R77, 0x7604, R14 ;  /* 0x000076044d0e7816 */ /* 0x000fe4000000000e */
[----:B------:R-:W-:Y:S02]  /*ad250*/  LOP3.LUT R220, R41, 0xffff, RZ, 0xc0, !PT ;  /* 0x0000ffff29dc7812 */ /* 0x000fe400078ec0ff */
[----:B0-----:R-:W-:Y:S02]  /*ad260*/  LOP3.LUT R8, R8, 0x80000000, R12, 0xec, !PT ;  /* 0x8000000008087812 */ /* 0x001fe400078eec0c */
[----:B------:R-:W-:-:S02]  /*ad270*/  LOP3.LUT R12, R222, 0xff, RZ, 0xc0, !PT ;  /* 0x000000ffde0c7812 */ /* 0x000fc400078ec0ff */
[----:B------:R-:W-:Y:S01]  /*ad280*/  LOP3.LUT R15, R220, 0xff, RZ, 0xc0, !PT ;  /* 0x000000ffdc0f7812 */ /* 0x000fe200078ec0ff */
[----:B------:R-:W-:Y:S01]  /*ad290*/  VIADD R98, R8, 0xffffffff ;  /* 0xffffffff08627836 */ /* 0x000fe20000000000 */
[----:B------:R-:W-:Y:S02]  /*ad2a0*/  PRMT R12, R83, 0x7604, R12 ;  /* 0x00007604530c7816 */ /* 0x000fe4000000000c */
[----:B------:R-:W-:Y:S02]  /*ad2b0*/  PRMT R15, R74, 0x7604, R15 ;  /* 0x000076044a0f7816 */ /* 0x000fe4000000000f */
[----:B------:R-:W-:Y:S01]  /*ad2c0*/  LOP3.LUT R98, R8, R98, RZ, 0xc, !PT ;  /* 0x0000006208627212 */ /* 0x000fe200078e0cff */
[----:B------:R-:W-:Y:S01]  /*ad2d0*/  IMAD.U32 R8, R224, 0x10000, RZ ;  /* 0x00010000e0087824 */ /* 0x000fe200078e00ff */
[----:B------:R-:W-:Y:S02]  /*ad2e0*/  LOP3.LUT R240, R72, 0xffff, RZ, 0xc0, !PT ;  /* 0x0000ffff48f07812 */ /* 0x000fe400078ec0ff */
[----:B------:R-:W-:-:S02]  /*ad2f0*/  LOP3.LUT R229, R70, 0xffff, RZ, 0xc0, !PT ;  /* 0x0000ffff46e57812 */ /* 0x000fc400078ec0ff */
[----:B------:R-:W0:Y:S01]  /*ad300*/  POPC R98, R98 ;  /* 0x0000006200627309 */ /* 0x000e220000000000 */
[----:B------:R-:W-:Y:S02]  /*ad310*/  LOP3.LUT R8, R8, 0xff0000, RZ, 0xc0, !PT ;  /* 0x00ff000008087812 */ /* 0x000fe400078ec0ff */
[----:B------:R-:W-:Y:S02]  /*ad320*/  LOP3.LUT R219, R40, 0xffff, RZ, 0xc0, !PT ;  /* 0x0000ffff28db7812 */ /* 0x000fe400078ec0ff */
[----:B------:R-:W-:Y:S01]  /*ad330*/  LOP3.LUT R241, R69, 0xffff, RZ, 0xc0, !PT ;  /* 0x0000ffff45f17812 */ /* 0x000fe200078ec0ff */
[----:B------:R-:W-:Y:S01]  /*ad340*/  IMAD.IADD R12, R12, 0x1, R8 ;  /* 0x000000010c0c7824 */ /* 0x000fe200078e0208 */
[----:B------:R-:W-:Y:S01]  /*ad350*/  LOP3.LUT R16, R219, 0xff, RZ, 0xc0, !PT ;  /* 0x000000ffdb107812 */ /* 0x000fe200078ec0ff */
[----:B------:R-:W-:Y:S01]  /*ad360*/  IMAD.U32 R8, R226, 0x10000, RZ ;  /* 0x00010000e2087824 */ /* 0x000fe200078e00ff */
[----:B------:R-:W-:Y:S01]  /*ad370*/  LOP3.LUT R230, R67, 0xffff, RZ, 0xc0, !PT ;  /* 0x0000ffff43e67812 */ /* 0x000fe200078ec0ff */
[----:B------:R-:W-:Y:S01]  /*ad380*/  IMAD R12, R237, 0x1000000, R12 ;  /* 0x01000000ed0c7824 */ /* 0x000fe200078e020c */
[----:B------:R-:W-:-:S02]  /*ad390*/  PRMT R16, R71, 0x7604, R16 ;  /* 0x0000760447107816 */ /* 0x000fc40000000010 */
[----:B------:R-:W-:-:S07]  /*ad3a0*/  LOP3.LUT R8, R8, 0xff0000, RZ, 0xc0, !PT ;  /* 0x00ff000008087812 */ /* 0x000fce00078ec0ff */
[----:B0-----:R-:W-:Y:S05]  /*ad3b0*/  WARPSYNC.COLLECTIVE R141, `(.L_x_1556) ;  /* 0x000000008d087348 */ /* 0x001fea0003c00000 */
[----:B0-----:R0:W1:Y:S02]  /*ad3c0*/  SHFL.DOWN P2, R31, R89, R88, R98 ;  /* 0x08000058591f7389 */ /* 0x0010640000040062 */
[----:B01----:R-:W-:Y:S05]  /*ad3d0*/  ENDCOLLECTIVE ;  /* 0x000000000000791b */ /* 0x003fea0003800000 */
.L_x_1556:
[----:B------:R-:W-:Y:S01]  /*ad3e0*/  LOP3.LUT R218, R39, 0xffff, RZ, 0xc0, !PT ;  /* 0x0000ffff27da7812 */ /* 0x000fe200078ec0ff */
[----:B------:R-:W-:Y:S01]  /*ad3f0*/  IMAD.IADD R13, R13, 0x1, R8 ;  /* 0x000000010d0d7824 */ /* 0x000fe200078e0208 */
[----:B------:R-:W-:Y:S01]  /*ad400*/  LOP3.LUT R242, R66, 0xffff, RZ, 0xc0, !PT ;  /* 0x0000ffff42f27812 */ /* 0x000fe200078ec0ff */
[----:B------:R-:W-:Y:S01]  /*ad410*/  IMAD.U32 R8, R227, 0x10000, RZ ;  /* 0x00010000e3087824 */ /* 0x000fe200078e00ff */
[----:B------:R-:W-:Y:S01]  /*ad420*/  LOP3.LUT R17, R218, 0xff, RZ, 0xc0, !PT ;  /* 0x000000ffda117812 */ /* 0x000fe200078ec0ff */
[----:B------:R-:W-:Y:S01]  /*ad430*/  IMAD R13, R238, 0x1000000, R13 ;  /* 0x01000000ee0d7824 */ /* 0x000fe200078e020d */
[----:B------:R-:W-:Y:S02]  /*ad440*/  LOP3.LUT R231, R64, 0xffff, RZ, 0xc0, !PT ;  /* 0x0000ffff40e77812 */ /* 0x000fe400078ec0ff */
[----:B------:R-:W-:Y:S02]  /*ad450*/  LOP3.LUT R8, R8, 0xff0000, RZ, 0xc0, !PT ;  /* 0x00ff000008087812 */ /* 0x000fe400078ec0ff */
[----:B------:R-:W-:Y:S01]  /*ad460*/  PRMT R17, R68, 0x7604, R17 ;  /* 0x0000760444117816 */ /* 0x000fe20000000011 */
[----:B------:R-:W-:Y:S01]  /*ad470*/  IMAD.MOV.U32 R89, RZ, RZ, R3 ;  /* 0x000000ffff597224 */ /* 0x000fe200078e0003 */
[----:B------:R-:W-:Y:S01]  /*ad480*/  LOP3.LUT R217, R38, 0xffff, RZ, 0xc0, !PT ;  /* 0x0000ffff26d97812 */ /* 0x000fe200078ec0ff */
[----:B------:R-:W-:Y:S01]  /*ad490*/  IMAD.IADD R14, R14, 0x1, R8 ;  /* 0x000000010e0e7824 */ /* 0x000fe200078e0208 */
[----:B------:R-:W-:Y:S01]  /*ad4a0*/  LOP3.LUT R243, R63, 0xffff, RZ, 0xc0, !PT ;  /* 0x0000ffff3ff37812 */ /* 0x000fe200078ec0ff */
[----:B------:R-:W-:Y:S01]  /*ad4b0*/  IMAD.U32 R8, R228, 0x10000, RZ ;  /* 0x00010000e4087824 */ /* 0x000fe200078e00ff */
[----:B------:R-:W-:Y:S01]  /*ad4c0*/  LOP3.LUT R18, R217, 0xff, RZ, 0xc0, !PT ;  /* 0x000000ffd9127812 */ /* 0x000fe200078ec0ff */
[----:B------:R-:W-:Y:S01]  /*ad4d0*/  IMAD R14, R239, 0x1000000, R14 ;  /* 0x01000000ef0e7824 */ /* 0x000fe200078e020e */
[----:B------:R-:W-:-:S02]  /*ad4e0*/  LOP3.LUT R232, R61, 0xffff, RZ, 0xc0, !PT ;  /* 0x0000ffff3de87812 */ /* 0x000fc400078ec0ff */
[----:B------:R-:W-:Y:S01]  /*ad4f0*/  LOP3.LUT R8, R8, 0xff0000, RZ, 0xc0, !PT ;  /* 0x00ff000008087812 */ /* 0x000fe200078ec0ff */
[----:B------:R-:W-:Y:S01]  /*ad500*/  IMAD.MOV.U32 R28, RZ, RZ, R31 ;  /* 0x000000ffff1c7224 */ /* 0x000fe200078e001f */
[----:B------:R-:W-:-:S07]  /*ad510*/  PRMT R18, R65, 0x7604, R18 ;  /* 0x0000760441127816 */ /* 0x000fce0000000012 */
[----:B------:R-:W-:Y:S05]  /*ad520*/  WARPSYNC.COLLECTIVE R141, `(.L_x_1557) ;  /* 0x000000008d087348 */ /* 0x000fea0003c00000 */
[----:B------:R0:W1:Y:S02]  /*ad530*/  SHFL.DOWN P2, R31, R89, R88, R98 ;  /* 0x08000058591f7389 */ /* 0x0000640000040062 */
[----:B01----:R-:W-:Y:S05]  /*ad540*/  ENDCOLLECTIVE ;  /* 0x000000000000791b */ /* 0x003fea0003800000 */
.L_x_1557:
        /* <DEDUP_REMOVED lines=8> */
[----:B------:R-:W-:-:S02]  /*ad5d0*/  PRMT R19, R62, 0x7604, R19 ;  /* 0x000076043e137816 */ /* 0x000fc40000000013 */
[----:B------:R-:W-:Y:S01]  /*ad5e0*/  LOP3.LUT R215, R36, 0xffff, RZ, 0xc0, !PT ;  /* 0x0000ffff24d77812 */ /* 0x000fe200078ec0ff */
[----:B------:R-:W-:Y:S01]  /*ad5f0*/  IMAD.MOV.U32 R89, RZ, RZ, R12 ;  /* 0x000000ffff597224 */ /* 0x000fe200078e000c */
[----:B------:R-:W-:Y:S01]  /*ad600*/  LOP3.LUT R245, R57, 0xffff, RZ, 0xc0, !PT ;  /* 0x0000ffff39f57812 */ /* 0x000fe200078ec0ff */
[----:B------:R-:W-:Y:S01]  /*ad610*/  IMAD.IADD R16, R16, 0x1, R8 ;  /* 0x0000000110107824 */ /* 0x000fe200078e0208 */
[----:B------:R-:W-:Y:S01]  /*ad620*/  LOP3.LUT R20, R215, 0xff, RZ, 0xc0, !PT ;  /* 0x000000ffd7147812 */ /* 0x000fe200078ec0ff */
[----:B------:R-:W-:Y:S01]  /*ad630*/  IMAD.U32 R8, R230, 0x10000, RZ ;  /* 0x00010000e6087824 */ /* 0x000fe200078e00ff */
[----:B------:R-:W-:Y:S01]  /*ad640*/  LOP3.LUT R234, R55, 0xffff, RZ, 0xc0, !PT ;  /* 0x0000ffff37ea7812 */ /* 0x000fe200078ec0ff */
[----:B------:R-:W-:Y:S01]  /*ad650*/  IMAD R16, R241, 0x1000000, R16 ;  /* 0x01000000f1107824 */ /* 0x000fe200078e0210 */
[----:B------:R-:W-:Y:S02]  /*ad660*/  PRMT R20, R59, 0x7604, R20 ;  /* 0x000076043b147816 */ /* 0x000fe40000000014 */
[----:B------:R-:W-:Y:S01]  /*ad670*/  LOP3.LUT R8, R8, 0xff0000, RZ, 0xc0, !PT ;  /* 0x00ff000008087812 */ /* 0x000fe200078ec0ff */
[----:B------:R-:W-:Y:S01]  /*ad680*/  IMAD.MOV.U32 R29, RZ, RZ, R31 ;  /* 0x000000ffff1d7224 */ /* 0x000fe200078e001f */
[----:B------:R-:W-:-:S07]  /*ad690*/  LOP3.LUT R214, R35, 0xffff, RZ, 0xc0, !PT ;  /* 0x0000ffff23d67812 */ /* 0x000fce00078ec0ff */
[----:B------:R-:W-:Y:S05]  /*ad6a0*/  WARPSYNC.COLLECTIVE R141, `(.L_x_1558) ;  /* 0x000000008d087348 */ /* 0x000fea0003c00000 */
[----:B------:R0:W1:Y:S02]  /*ad6b0*/  SHFL.DOWN P2, R31, R89, R88, R98 ;  /* 0x08000058591f7389 */ /* 0x0000640000040062 */
[----:B01----:R-:W-:Y:S05]  /*ad6c0*/  ENDCOLLECTIVE ;  /* 0x000000000000791b */ /* 0x003fea0003800000 */
.L_x_1558:
[----:B------:R-:W-:Y:S01]  /*ad6d0*/  LOP3.LUT R246, R54, 0xffff, RZ, 0xc0, !PT ;  /* 0x0000ffff36f67812 */ /* 0x000fe200078ec0ff */
[----:B------:R-:W-:Y:S01]  /*ad6e0*/  IMAD.IADD R17, R17, 0x1, R8 ;  /* 0x0000000111117824 */ /* 0x000fe200078e0208 */
[----:B------:R-:W-:Y:S01]  /*ad6f0*/  LOP3.LUT R21, R214, 0xff, RZ, 0xc0, !PT ;  /* 0x000000ffd6157812 */ /* 0x000fe200078ec0ff */
[----:B------:R-:W-:Y:S01]  /*ad700*/  IMAD.U32 R8, R231, 0x10000, RZ ;  /* 0x00010000e7087824 */ /* 0x000fe200078e00ff */
[----:B------:R-:W-:Y:S01]  /*ad710*/  LOP3.LUT R235, R52, 0xffff, RZ, 0xc0, !PT ;  /* 0x0000ffff34eb7812 */ /* 0x000fe200078ec0ff */
[----:B------:R-:W-:Y:S01]  /*ad720*/  IMAD R17, R242, 0x1000000, R17 ;  /* 0x01000000f2117824 */ /* 0x000fe200078e0211 */
[----:B------:R-:W-:Y:S02]  /*ad730*/  PRMT R21, R56, 0x7604, R21 ;  /* 0x0000760438157816 */ /* 0x000fe40000000015 */
[----:B------:R-:W-:Y:S02]  /*ad740*/  LOP3.LUT R8, R8, 0xff0000, RZ, 0xc0, !PT ;  /* 0x00ff000008087812 */ /* 0x000fe400078ec0ff */
[----:B------:R-:W-:-:S02]  /*ad750*/  LOP3.LUT R87, R34, 0xffff, RZ, 0xc0, !PT ;  /* 0x0000ffff22577812 */ /* 0x000fc400078ec0ff */
[----:B------:R-:W-:Y:S01]  /*ad760*/  LOP3.LUT R247, R51, 0xffff, RZ, 0xc0, !PT ;  /* 0x0000ffff33f77812 */ /* 0x000fe200078ec0ff */
[----:B------:R-:W-:Y:S01]  /*ad770*/  IMAD.MOV.U32 R89, RZ, RZ, R13 ;  /* 0x000000ffff597224 */ /* 0x000fe200078e000d */
[----:B------:R-:W-:Y:S01]  /*ad780*/  LOP3.LUT R22, R87, 0xff, RZ, 0xc0, !PT ;  /* 0x000000ff57167812 */ /* 0x000fe200078ec0ff */
[----:B------:R-:W-:Y:S01]  /*ad790*/  IMAD.IADD R18, R18, 0x1, R8 ;  /* 0x0000000112127824 */ /* 0x000fe200078e0208 */
[----:B------:R-:W-:Y:S01]  /*ad7a0*/  LOP3.LUT R236, R49, 0xffff, RZ, 0xc0, !PT ;  /* 0x0000ffff31ec7812 */ /* 0x000fe200078ec0ff */
[----:B------:R-:W-:Y:S01]  /*ad7b0*/  IMAD.U32 R8, R232, 0x10000, RZ ;  /* 0x00010000e8087824 */ /* 0x000fe200078e00ff */
[----:B------:R-:W-:Y:S01]  /*ad7c0*/  PRMT R22, R53, 0x7604, R22 ;  /* 0x0000760435167816 */ /* 0x000fe20000000016 */
[----:B------:R-:W-:Y:S01]  /*ad7d0*/  IMAD R18, R243, 0x1000000, R18 ;  /* 0x01000000f3127824 */ /* 0x000fe200078e0212 */
[----:B------:R-:W-:Y:S02]  /*ad7e0*/  LOP3.LUT R86, R33, 0xffff, RZ, 0xc0, !PT ;  /* 0x0000ffff21567812 */ /* 0x000fe400078ec0ff */
[----:B------:R-:W-:Y:S01]  /*ad7f0*/  LOP3.LUT R8, R8, 0xff0000, RZ, 0xc0, !PT ;  /* 0x00ff000008087812 */ /* 0x000fe200078ec0ff */
[----:B------:R-:W-:Y:S01]  /*ad800*/  IMAD.MOV.U32 R12, RZ, RZ, R31 ;  /* 0x000000ffff0c7224 */ /* 0x000fe200078e001f */
[----:B------:R-:W-:-:S07]  /*ad810*/  LOP3.LUT R23, R86, 0xff, RZ, 0xc0, !PT ;  /* 0x000000ff56177812 */ /* 0x000fce00078ec0ff */
[----:B------:R-:W-:Y:S05]  /*ad820*/  WARPSYNC.COLLECTIVE R141, `(.L_x_1559) ;  /* 0x000000008d087348 */ /* 0x000fea0003c00000 */
[----:B------:R0:W1:Y:S02]  /*ad830*/  SHFL.DOWN P2, R31, R89, R88, R98 ;  /* 0x08000058591f7389 */ /* 0x0000640000040062 */
[----:B01----:R-:W-:Y:S05]  /*ad840*/  ENDCOLLECTIVE ;  /* 0x000000000000791b */ /* 0x003fea0003800000 */
.L_x_1559:
[----:B------:R-:W-:Y:S01]  /*ad850*/  LOP3.LUT R248, R48, 0xffff, RZ, 0xc0, !PT ;  /* 0x0000ffff30f87812 */ /* 0x000fe200078ec0ff */
[----:B------:R-:W-:Y:S01]  /*ad860*/  IMAD.IADD R19, R19, 0x1, R8 ;  /* 0x0000000113137824 */ /* 0x000fe200078e0208 */
[----:B------:R-:W-:Y:S01]  /*ad870*/  PRMT R23, R50, 0x7604, R23 ;  /* 0x0000760432177816 */ /* 0x000fe20000000017 */
[----:B------:R-:W-:Y:S01]  /*ad880*/  IMAD.U32 R8, R233, 0x10000, RZ ;  /* 0x00010000e9087824 */ /* 0x000fe200078e00ff */
[----:B------:R-:W-:Y:S01]  /*ad890*/  LOP3.LUT R44, R44, 0xffff0000, RZ, 0xc0, !PT ;  /* 0xffff00002c2c7812 */ /* 0x000fe200078ec0ff */
[----:B------:R-:W-:-:S03]  /*ad8a0*/  IMAD R19, R244, 0x1000000, R19 ;  /* 0x01000000f4137824 */ /* 0x000fc600078e0213 */
[----:B------:R-:W-:Y:S02]  /*ad8b0*/  LOP3.LUT R8, R8, 0xff0000, RZ, 0xc0, !PT ;  /* 0x00ff000008087812 */ /* 0x000fe400078ec0ff */
[----:B------:R-:W-:Y:S01]  /*ad8c0*/  LOP3.LUT R44, R44, 0xff, R84, 0xf8, !PT ;  /* 0x000000ff2c2c7812 */ /* 0x000fe200078ef854 */
[----:B------:R-:W-:Y:S02]  /*ad8d0*/  IMAD.MOV.U32 R89, RZ, RZ, R14 ;  /* 0x000000ffff597224 */ /* 0x000fe400078e000e */
[----:B------:R-:W-:Y:S02]  /*ad8e0*/  IMAD.IADD R20, R20, 0x1, R8 ;  /* 0x0000000114147824 */ /* 0x000fe400078e0208 */
[----:B------:R-:W-:Y:S02]  /*ad8f0*/  IMAD.U32 R8, R234, 0x10000, RZ ;  /* 0x00010000ea087824 */ /* 0x000fe400078e00ff */
[----:B------:R-:W-:-:S03]  /*ad900*/  IMAD R20, R245, 0x1000000, R20 ;  /* 0x01000000f5147824 */ /* 0x000fc600078e0214 */
[----:B------:R-:W-:Y:S01]  /*ad910*/  LOP3.LUT R8, R8, 0xff0000, RZ, 0xc0, !PT ;  /* 0x00ff000008087812 */ /* 0x000fe200078ec0ff */
[----:B------:R-:W-:-:S07]  /*ad920*/  IMAD.MOV.U32 R13, RZ, RZ, R31 ;  /* 0x000000ffff0d7224 */ /* 0x000fce00078e001f */
[----:B------:R-:W-:Y:S05]  /*ad930*/  WARPSYNC.COLLECTIVE R141, `(.L_x_1560) ;  /* 0x000000008d087348 */ /* 0x000fea0003c00000 */
[----:B------:R0:W1:Y:S02]  /*ad940*/  SHFL.DOWN P2, R31, R89, R88, R98 ;  /* 0x08000058591f7389 */ /* 0x0000640000040062 */
[----:B01----:R-:W-:Y:S05]  /*ad950*/  ENDCOLLECTIVE ;  /* 0x000000000000791b */ /* 0x003fea0003800000 */
.L_x_1560:
[----:B------:R-:W-:Y:S02]  /*ad960*/  IMAD.IADD R21, R21, 0x1, R8 ;  /* 0x0000000115157824 */ /* 0x000fe400078e0208 */
[----:B------:R-:W-:Y:S02]  /*ad970*/  IMAD.U32 R8, R235, 0x10000, RZ ;  /* 0x00010000eb087824 */ /* 0x000fe400078e00ff */
[----:B------:R-:W-:-:S03]  /*ad980*/  IMAD R21, R246, 0x1000000, R21 ;  /* 0x01000000f6157824 */ /* 0x000fc600078e0215 */
[----:B------:R-:W-:Y:S01]  /*ad990*/  LOP3.LUT R8, R8, 0xff0000, RZ, 0xc0, !PT ;  /* 0x00ff000008087812 */ /* 0x000fe200078ec0ff */
[----:B------:R-:W-:-:S04]  /*ad9a0*/  IMAD.MOV.U32 R89, RZ, RZ, R15 ;  /* 0x000000ffff597224 */ /* 0x000fc800078e000f */
        /* <DEDUP_REMOVED lines=8> */
.L_x_1561:
[----:B------:R-:W-:Y:S01]  /*ada30*/  IMAD.IADD R23, R23, 0x1, R8 ;  /* 0x0000000117177824 */ /* 0x000fe200078e0208 */
[----:B------:R-:W-:-:S03]  /*ada40*/  LOP3.LUT R8, R47, 0xff, RZ, 0xc0, !PT ;  /* 0x000000ff2f087812 */ /* 0x000fc600078ec0ff */
[----:B------:R-:W-:Y:S02]  /*ada50*/  IMAD R23, R248, 0x1000000, R23 ;  /* 0x01000000f8177824 */ /* 0x000fe400078e0217 */
[----:B------:R-:W-:Y:S02]  /*ada60*/  IMAD R44, R8, 0x100, R44 ;  /* 0x00000100082c7824 */ /* 0x000fe400078e022c */
[----:B------:R-:W-:Y:S02]  /*ada70*/  IMAD.MOV.U32 R89, RZ, RZ, R16 ;  /* 0x000000ffff597224 */ /* 0x000fe400078e0010 */
[----:B------:R-:W-:-:S07]  /*ada80*/  IMAD.MOV.U32 R15, RZ, RZ, R31 ;  /* 0x000000ffff0f7224 */ /* 0x000fce00078e001f */
[----:B------:R-:W-:Y:S05]  /*ada90*/  WARPSYNC.COLLECTIVE R141, `(.L_x_1562) ;  /* 0x000000008d087348 */ /* 0x000fea0003c00000 */
[----:B------:R0:W1:Y:S02]  /*adaa0*/  SHFL.DOWN P2, R31, R89, R88, R98 ;  /* 0x08000058591f7389 */ /* 0x0000640000040062 */
[----:B01----:R-:W-:Y:S05]  /*adab0*/  ENDCOLLECTIVE ;  /* 0x000000000000791b */ /* 0x003fea0003800000 */
.L_x_1562:
[----:B------:R-:W-:Y:S02]  /*adac0*/  IMAD.MOV.U32 R89, RZ, RZ, R17 ;  /* 0x000000ffff597224 */ /* 0x000fe400078e0011 */
[----:B------:R-:W-:-:S07]  /*adad0*/  IMAD.MOV.U32 R16, RZ, RZ, R31 ;  /* 0x000000ffff107224 */ /* 0x000fce00078e001f */
[----:B------:R-:W-:Y:S05]  /*adae0*/  WARPSYNC.COLLECTIVE R141, `(.L_x_1563) ;  /* 0x000000008d087348 */ /* 0x000fea0003c00000 */
[----:B------:R0:W1:Y:S02]  /*adaf0*/  SHFL.DOWN P2, R31, R89, R88, R98 ;  /* 0x08000058591f7389 */ /* 0x0000640000040062 */
[----:B01----:R-:W-:Y:S05]  /*adb00*/  ENDCOLLECTIVE ;  /* 0x000000000000791b */ /* 0x003fea0003800000 */
.L_x_1563:
[----:B------:R-:W-:Y:S02]  /*adb10*/  IMAD.MOV.U32 R89, RZ, RZ, R18 ;  /* 0x000000ffff597224 */ /* 0x000fe400078e0012 */
[----:B------:R-:W-:-:S07]  /*adb20*/  IMAD.MOV.U32 R17, RZ, RZ, R31 ;  /* 0x000000ffff117224 */ /* 0x000fce00078e001f */
[----:B------:R-:W-:Y:S05]  /*adb30*/  WARPSYNC.COLLECTIVE R141, `(.L_x_1564) ;  /* 0x000000008d087348 */ /* 0x000fea0003c00000 */
[----:B------:R0:W1:Y:S02]  /*adb40*/  SHFL.DOWN P2, R31, R89, R88, R98 ;  /* 0x08000058591f7389 */ /* 0x0000640000040062 */
[----:B01----:R-:W-:Y:S05]  /*adb50*/  ENDCOLLECTIVE ;  /* 0x000000000000791b */ /* 0x003fea0003800000 */
.L_x_1564:
[----:B------:R-:W-:Y:S02]  /*adb60*/  IMAD.MOV.U32 R89, RZ, RZ, R19 ;  /* 0x000000ffff597224 */ /* 0x000fe400078e0013 */
[----:B------:R-:W-:-:S07]  /*adb70*/  IMAD.MOV.U32 R18, RZ, RZ, R31 ;  /* 0x000000ffff127224 */ /* 0x000fce00078e001f */
[----:B------:R-:W-:Y:S05]  /*adb80*/  WARPSYNC.COLLECTIVE R141, `(.L_x_1565) ;  /* 0x000000008d087348 */ /* 0x000fea0003c00000 */
[----:B------:R0:W1:Y:S02]  /*adb90*/  SHFL.DOWN P2, R31, R89, R88, R98 ;  /* 0x08000058591f7389 */ /* 0x0000640000040062 */
[----:B01----:R-:W-:Y:S05]  /*adba0*/  ENDCOLLECTIVE ;  /* 0x000000000000791b */ /* 0x003fea0003800000 */
.L_x_1565:
[----:B------:R-:W-:Y:S02]  /*adbb0*/  IMAD.MOV.U32 R89, RZ, RZ, R20 ;  /* 0x000000ffff597224 */ /* 0x000fe400078e0014 */
[----:B------:R-:W-:-:S07]  /*adbc0*/  IMAD.MOV.U32 R19, RZ, RZ, R31 ;  /* 0x000000ffff137224 */ /* 0x000fce00078e001f */
[----:B------:R-:W-:Y:S05]  /*adbd0*/  WARPSYNC.COLLECTIVE R141, `(.L_x_1566) ;  /* 0x000000008d087348 */ /* 0x000fea0003c00000 */
[----:B------:R0:W1:Y:S02]  /*adbe0*/  SHFL.DOWN P2, R31, R89, R88, R98 ;  /* 0x08000058591f7389 */ /* 0x0000640000040062 */
[----:B01----:R-:W-:Y:S05]  /*adbf0*/  ENDCOLLECTIVE ;  /* 0x000000000000791b */ /* 0x003fea0003800000 */
.L_x_1566:
[----:B------:R-:W-:Y:S02]  /*adc00*/  IMAD.MOV.U32 R89, RZ, RZ, R21 ;  /* 0x000000ffff597224 */ /* 0x000fe400078e0015 */
[----:B------:R-:W-:-:S07]  /*adc10*/  IMAD.MOV.U32 R20, RZ, RZ, R31 ;  /* 0x000000ffff147224 */ /* 0x000fce00078e001f */
[----:B------:R-:W-:Y:S05]  /*adc20*/  WARPSYNC.COLLECTIVE R141, `(.L_x_1567) ;  /* 0x000000008d087348 */ /* 0x000fea0003c00000 */
[----:B------:R0:W1:Y:S02]  /*adc30*/  SHFL.DOWN P2, R31, R89, R88, R98 ;  /* 0x08000058591f7389 */ /* 0x0000640000040062 */
[----:B01----:R-:W-:Y:S05]  /*adc40*/  ENDCOLLECTIVE ;  /* 0x000000000000791b */ /* 0x003fea0003800000 */
.L_x_1567:
[----:B------:R-:W-:Y:S02]  /*adc50*/  IMAD.MOV.U32 R89, RZ, RZ, R22 ;  /* 0x000000ffff597224 */ /* 0x000fe400078e0016 */
[----:B------:R-:W-:-:S07]  /*adc60*/  IMAD.MOV.U32 R21, RZ, RZ, R31 ;  /* 0x000000ffff157224 */ /* 0x000fce00078e001f */
[----:B------:R-:W-:Y:S05]  /*adc70*/  WARPSYNC.COLLECTIVE R141, `(.L_x_1568) ;  /* 0x000000008d087348 */ /* 0x000fea0003c00000 */
[----:B------:R0:W1:Y:S02]  /*adc80*/  SHFL.DOWN P2, R31, R89, R88, R98 ;  /* 0x08000058591f7389 */ /* 0x0000640000040062 */
[----:B01----:R-:W-:Y:S05]  /*adc90*/  ENDCOLLECTIVE ;  /* 0x000000000000791b */ /* 0x003fea0003800000 */
.L_x_1568:
[----:B------:R-:W-:Y:S02]  /*adca0*/  IMAD.MOV.U32 R89, RZ, RZ, R23 ;  /* 0x000000ffff597224 */ /* 0x000fe400078e0017 */
[----:B------:R-:W-:-:S07]  /*adcb0*/  IMAD.MOV.U32 R22, RZ, RZ, R31 ;  /* 0x000000ffff167224 */ /* 0x000fce00078e001f */
[----:B------:R-:W-:Y:S05]  /*adcc0*/  WARPSYNC.COLLECTIVE R141, `(.L_x_1569) ;  /* 0x000000008d087348 */ /* 0x000fea0003c00000 */
[----:B------:R0:W1:Y:S02]  /*adcd0*/  SHFL.DOWN P2, R31, R89, R88, R98 ;  /* 0x08000058591f7389 */ /* 0x0000640000040062 */
[----:B01----:R-:W-:Y:S05]  /*adce0*/  ENDCOLLECTIVE ;  /* 0x000000000000791b */ /* 0x003fea0003800000 */
.L_x_1569:
[----:B------:R-:W-:Y:S02]  /*adcf0*/  IMAD.MOV.U32 R89, RZ, RZ, R44 ;  /* 0x000000ffff597224 */ /* 0x000fe400078e002c */
[----:B------:R-:W-:-:S07]  /*add00*/  IMAD.MOV.U32 R23, RZ, RZ, R31 ;  /* 0x000000ffff177224 */ /* 0x000fce00078e001f */
[----:B------:R-:W-:Y:S05]  /*add10*/  WARPSYNC.COLLECTIVE R141, `(.L_x_1570) ;  /* 0x000000008d087348 */ /* 0x000fea0003c00000 */
[----:B------:R0:W1:Y:S02]  /*add20*/  SHFL.DOWN P2, R31, R89, R88, R98 ;  /* 0x08000058591f7389 */ /* 0x0000640000040062 */
[----:B01----:R-:W-:Y:S05]  /*add30*/  ENDCOLLECTIVE ;  /* 0x000000000000791b */ /* 0x003fea0003800000 */
.L_x_1570:
[----:B------:R-:W-:Y:S02]  /*add40*/  IMAD.MOV.U32 R89, RZ, RZ, R9 ;  /* 0x000000ffff597224 */ /* 0x000fe400078e0009 */
[----:B------:R-:W-:-:S07]  /*add50*/  IMAD.MOV.U32 R223, RZ, RZ, R31 ;  /* 0x000000ffffdf7224 */ /* 0x000fce00078e001f */
[----:B------:R-:W-:Y:S05]  /*add60*/  WARPSYNC.COLLECTIVE R141, `(.L_x_1571) ;  /* 0x000000008d087348 */ /* 0x000fea0003c00000 */
[----:B------:R0:W1:Y:S02]  /*add70*/  SHFL.DOWN P2, R31, R89, R88, R98 ;  /* 0x08000058591f7389 */ /* 0x0000640000040062 */
[----:B01----:R-:W-:Y:S05]  /*add80*/  ENDCOLLECTIVE ;  /* 0x000000000000791b */ /* 0x003fea0003800000 */
.L_x_1571:
[----:B------:R-:W-:Y:S02]  /*add90*/  IMAD.MOV.U32 R89, RZ, RZ, R6 ;  /* 0x000000ffff597224 */ /* 0x000fe400078e0006 */
[----:B------:R-:W-:-:S07]  /*adda0*/  IMAD.MOV.U32 R195, RZ, RZ, R31 ;  /* 0x000000ffffc37224 */ /* 0x000fce00078e001f */
[----:B------:R-:W-:Y:S05]  /*addb0*/  WARPSYNC.COLLECTIVE R141, `(.L_x_1572) ;  /* 0x000000008d087348 */ /* 0x000fea0003c00000 */
[----:B------:R0:W1:Y:S02]  /*addc0*/  SHFL.DOWN P2, R31, R89, R88, R98 ;  /* 0x08000058591f7389 */ /* 0x0000640000040062 */
[----:B01----:R-:W-:Y:S05]  /*addd0*/  ENDCOLLECTIVE ;  /* 0x000000000000791b */ /* 0x003fea0003800000 */
.L_x_1572:
[----:B------:R-:W-:Y:S02]  /*adde0*/  IMAD.MOV.U32 R89, RZ, RZ, R7 ;  /* 0x000000ffff597224 */ /* 0x000fe400078e0007 */
[----:B------:R-:W-:-:S07]  /*addf0*/  IMAD.MOV.U32 R30, RZ, RZ, R31 ;  /* 0x000000ffff1e7224 */ /* 0x000fce00078e001f */
[----:B------:R-:W-:Y:S05]  /*ade00*/  WARPSYNC.COLLECTIVE R141, `(.L_x_1573) ;  /* 0x000000008d087348 */ /* 0x000fea0003c00000 */
[----:B------:R0:W1:Y:S02]  /*ade10*/  SHFL.DOWN P2, R31, R89, R88, R98 ;  /* 0x08000058591f7389 */ /* 0x0000640000040062 */
[----:B01----:R-:W-:Y:S05]  /*ade20*/  ENDCOLLECTIVE ;  /* 0x000000000000791b */ /* 0x003fea0003800000 */
.L_x_1573:
[----:B------:R-:W-:Y:S05]  /*ade30*/  BRA `(.L_x_1574) ;  /* 0xfffff90000787947 */ /* 0x000fea000383ffff */
.L_x_557:
[----:B------:R-:W-:Y:S01]  /*ade40*/  BSSY B0, `(.L_x_1575) ;  /* 0x0000007000007945 */ /* 0x000fe20003800000 */
[----:B------:R-:W-:Y:S02]  /*ade50*/  IMAD.MOV.U32 R89, RZ, RZ, R102 ;  /* 0x000000ffff597224 */ /* 0x000fe400078e0066 */
[----:B------:R-:W-:Y:S02]  /*ade60*/  IMAD.MOV.U32 R88, RZ, RZ, 0x2 ;  /* 0x00000002ff587424 */ /* 0x000fe400078e00ff */
[----:B------:R-:W-:-:S07]  /*ade70*/  IMAD.MOV.U32 R141, RZ, RZ, -0x1 ;  /* 0xffffffffff8d7424 */ /* 0x000fce00078e00ff */
[----:B-----5:R-:W-:Y:S05]  /*ade80*/  WARPSYNC.COLLECTIVE R141, `(.L_x_1576) ;  /* 0x000000008d087348 */ /* 0x020fea0003c00000 */
[----:B------:R0:W1:Y:S02]  /*ade90*/  SHFL.DOWN P2, R31, R89, R88, R98 ;  /* 0x08000058591f7389 */ /* 0x0000640000040062 */
[----:B01---5:R-:W-:Y:S05]  /*adea0*/  ENDCOLLECTIVE ;  /* 0x000000000000791b */ /* 0x023fea0003800000 */
.L_x_1576:
[----:B------:R-:W-:Y:S05]  /*adeb0*/  BSYNC B0 ;  /* 0x0000000000007941 */ /* 0x000fea0003800000 */
.L_x_1575:
[----:B------:R-:W-:Y:S02]  /*adec0*/  IMAD.MOV.U32 R89, RZ, RZ, R101 ;  /* 0x000000ffff597224 */ /* 0x000fe400078e0065 */
[----:B------:R-:W-:Y:S02]  /*aded0*/  IMAD.MOV.U32 R88, RZ, RZ, 0x2 ;  /* 0x00000002ff587424 */ /* 0x000fe400078e00ff */
[----:B------:R-:W-:Y:S02]  /*adee0*/  IMAD.MOV.U32 R141, RZ, RZ, -0x1 ;  /* 0xffffffffff8d7424 */ /* 0x000fe400078e00ff */
[----:B------:R-:W-:-:S07]  /*adef0*/  IMAD.MOV.U32 R28, RZ, RZ, R31 ;  /* 0x000000ffff1c7224 */ /* 0x000fce00078e001f */
[----:B------:R-:W-:Y:S05]  /*adf00*/  WARPSYNC.COLLECTIVE R141, `(.L_x_1577) ;  /* 0x000000008d087348 */ /* 0x000fea0003c00000 */
[----:B------:R0:W1:Y:S02]  /*adf10*/  SHFL.DOWN P2, R31, R89, R88, R98 ;  /* 0x08000058591f7389 */ /* 0x0000640000040062 */
[----:B01----:R-:W-:Y:S05]  /*adf20*/  ENDCOLLECTIVE ;  /* 0x000000000000791b */ /* 0x003fea0003800000 */
.L_x_1577:
[----:B------:R-:W-:Y:S02]  /*adf30*/  IMAD.MOV.U32 R89, RZ, RZ, R12 ;  /* 0x000000ffff597224 */ /* 0x000fe400078e000c */
[----:B------:R-:W-:-:S07]  /*adf40*/  IMAD.MOV.U32 R29, RZ, RZ, R31 ;  /* 0x000000ffff1d7224 */ /* 0x000fce00078e001f */
[----:B------:R-:W-:Y:S05]  /*adf50*/  WARPSYNC.COLLECTIVE R141, `(.L_x_1578) ;  /* 0x000000008d087348 */ /* 0x000fea0003c00000 */
[----:B------:R0:W1:Y:S02]  /*adf60*/  SHFL.DOWN P2, R31, R89, R88, R98 ;  /* 0x08000058591f7389 */ /* 0x0000640000040062 */
[----:B01----:R-:W-:Y:S05]  /*adf70*/  ENDCOLLECTIVE ;  /* 0x000000000000791b */ /* 0x003fea0003800000 */
.L_x_1578:
[----:B------:R-:W-:Y:S02]  /*adf80*/  IMAD.MOV.U32 R89, RZ, RZ, R13 ;  /* 0x000000ffff597224 */ /* 0x000fe400078e000d */
[----:B------:R-:W-:-:S07]  /*adf90*/  IMAD.MOV.U32 R12, RZ, RZ, R31 ;  /* 0x000000ffff0c7224 */ /* 0x000fce00078e001f */
[----:B------:R-:W-:Y:S05]  /*adfa0*/  WARPSYNC.COLLECTIVE R141, `(.L_x_1579) ;  /* 0x000000008d087348 */ /* 0x000fea0003c00000 */
[----:B------:R0:W1:Y:S02]  /*adfb0*/  SHFL.DOWN P2, R31, R89, R88, R98 ;  /* 0x08000058591f7389 */ /* 0x0000640000040062 */
[----:B01----:R-:W-:Y:S05]  /*adfc0*/  ENDCOLLECTIVE ;  /* 0x000000000000791b */ /* 0x003fea0003800000 */
.L_x_1579:
[----:B------:R-:W-:Y:S02]  /*adfd0*/  IMAD.MOV.U32 R89, RZ, RZ, R14 ;  /* 0x000000ffff597224 */ /* 0x000fe400078e000e */
[----:B------:R-:W-:-:S07]  /*adfe0*/  IMAD.MOV.U32 R13, RZ, RZ, R31 ;  /* 0x000000ffff0d7224 */ /* 0x000fce00078e001f */
[----:B------:R-:W-:Y:S05]  /*adff0*/  WARPSYNC.COLLECTIVE R141, `(.L_x_1580) ;  /* 0x000000008d087348 */ /* 0x000fea0003c00000 */
[----:B------:R0:W1:Y:S02]  /*ae000*/  SHFL.DOWN P2, R31, R89, R88, R98 ;  /* 0x08000058591f7389 */ /* 0x0000640000040062 */
[----:B01----:R-:W-:Y:S05]  /*ae010*/  ENDCOLLECTIVE ;  /* 0x000000000000791b */ /* 0x003fea0003800000 */
.L_x_1580:
[----:B------:R-:W-:Y:S02]  /*ae020*/  IMAD.MOV.U32 R89, RZ, RZ, R15 ;  /* 0x000000ffff597224 */ /* 0x000fe400078e000f */
[----:B------:R-:W-:-:S07]  /*ae030*/  IMAD.MOV.U32 R14, RZ, RZ, R31 ;  /* 0x000000ffff0e7224 */ /* 0x000fce00078e001f */
[----:B------:R-:W-:Y:S05]  /*ae040*/  WARPSYNC.COLLECTIVE R141, `(.L_x_1581) ;  /* 0x000000008d087348 */ /* 0x000fea0003c00000 */
[----:B------:R0:W1:Y:S02]  /*ae050*/  SHFL.DOWN P2, R31, R89, R88, R98 ;  /* 0x08000058591f7389 */ /* 0x0000640000040062 */
[----:B01----:R-:W-:Y:S05]  /*ae060*/  ENDCOLLECTIVE ;  /* 0x000000000000791b */ /* 0x003fea0003800000 */
.L_x_1581:
[----:B------:R-:W-:Y:S02]  /*ae070*/  IMAD.MOV.U32 R89, RZ, RZ, R16 ;  /* 0x000000ffff597224 */ /* 0x000fe400078e0010 */
[----:B------:R-:W-:-:S07]  /*ae080*/  IMAD.MOV.U32 R15, RZ, RZ, R31 ;  /* 0x000000ffff0f7224 */ /* 0x000fce00078e001f */
[----:B------:R-:W-:Y:S05]  /*ae090*/  WARPSYNC.COLLECTIVE R141, `(.L_x_1582) ;  /* 0x000000008d087348 */ /* 0x000fea0003c00000 */
[----:B------:R0:W1:Y:S02]  /*ae0a0*/  SHFL.DOWN P2, R31, R89, R88, R98 ;  /* 0x08000058591f7389 */ /* 0x0000640000040062 */
[----:B01----:R-:W-:Y:S05]  /*ae0b0*/  ENDCOLLECTIVE ;  /* 0x000000000000791b */ /* 0x003fea0003800000 */
.L_x_1582:
[----:B------:R-:W-:Y:S02]  /*ae0c0*/  IMAD.MOV.U32 R89, RZ, RZ, R17 ;  /* 0x000000ffff597224 */ /* 0x000fe400078e0011 */
[----:B------:R-:W-:-:S07]  /*ae0d0*/  IMAD.MOV.U32 R16, RZ, RZ, R31 ;  /* 0x000000ffff107224 */ /* 0x000fce00078e001f */
[----:B------:R-:W-:Y:S05]  /*ae0e0*/  WARPSYNC.COLLECTIVE R141, `(.L_x_1583) ;  /* 0x000000008d087348 */ /* 0x000fea0003c00000 */
[----:B------:R0:W1:Y:S02]  /*ae0f0*/  SHFL.DOWN P2, R31, R89, R88, R98 ;  /* 0x08000058591f7389 */ /* 0x0000640000040062 */
[----:B01----:R-:W-:Y:S05]  /*ae100*/  ENDCOLLECTIVE ;  /* 0x000000000000791b */ /* 0x003fea0003800000 */
.L_x_1583:
[----:B------:R-:W-:Y:S02]  /*ae110*/  IMAD.MOV.U32 R89, RZ, RZ, R18 ;  /* 0x000000ffff597224 */ /* 0x000fe400078e0012 */
[----:B------:R-:W-:-:S07]  /*ae120*/  IMAD.MOV.U32 R17, RZ, RZ, R31 ;  /* 0x000000ffff117224 */ /* 0x000fce00078e001f */
[----:B------:R-:W-:Y:S05]  /*ae130*/  WARPSYNC.COLLECTIVE R141, `(.L_x_1584) ;  /* 0x000000008d087348 */ /* 0x000fea0003c00000 */
[----:B------:R0:W1:Y:S02]  /*ae140*/  SHFL.DOWN P2, R31, R89, R88, R98 ;  /* 0x08000058591f7389 */ /* 0x0000640000040062 */
[----:B01----:R-:W-:Y:S05]  /*ae150*/  ENDCOLLECTIVE ;  /* 0x000000000000791b */ /* 0x003fea0003800000 */
.L_x_1584:
[----:B------:R-:W-:Y:S02]  /*ae160*/  IMAD.MOV.U32 R89, RZ, RZ, R19 ;  /* 0x000000ffff597224 */ /* 0x000fe400078e0013 */
[----:B------:R-:W-:-:S07]  /*ae170*/  IMAD.MOV.U32 R18, RZ, RZ, R31 ;  /* 0x000000ffff127224 */ /* 0x000fce00078e001f */
[----:B------:R-:W-:Y:S05]  /*ae180*/  WARPSYNC.COLLECTIVE R141, `(.L_x_1585) ;  /* 0x000000008d087348 */ /* 0x000fea0003c00000 */
[----:B------:R0:W1:Y:S02]  /*ae190*/  SHFL.DOWN P2, R31, R89, R88, R98 ;  /* 0x08000058591f7389 */ /* 0x0000640000040062 */
[----:B01----:R-:W-:Y:S05]  /*ae1a0*/  ENDCOLLECTIVE ;  /* 0x000000000000791b */ /* 0x003fea0003800000 */
.L_x_1585:
[----:B------:R-:W-:Y:S02]  /*ae1b0*/  IMAD.MOV.U32 R89, RZ, RZ, R20 ;  /* 0x000000ffff597224 */ /* 0x000fe400078e0014 */
[----:B------:R-:W-:-:S07]  /*ae1c0*/  IMAD.MOV.U32 R19, RZ, RZ, R31 ;  /* 0x000000ffff137224 */ /* 0x000fce00078e001f */
[----:B------:R-:W-:Y:S05]  /*ae1d0*/  WARPSYNC.COLLECTIVE R141, `(.L_x_1586) ;  /* 0x000000008d087348 */ /* 0x000fea0003c00000 */
[----:B------:R0:W1:Y:S02]  /*ae1e0*/  SHFL.DOWN P2, R31, R89, R88, R98 ;  /* 0x08000058591f7389 */ /* 0x0000640000040062 */
[----:B01----:R-:W-:Y:S05]  /*ae1f0*/  ENDCOLLECTIVE ;  /* 0x000000000000791b */ /* 0x003fea0003800000 */
.L_x_1586:
[----:B------:R-:W-:Y:S02]  /*ae200*/  IMAD.MOV.U32 R89, RZ, RZ, R21 ;  /* 0x000000ffff597224 */ /* 0x000fe400078e0015 */
[----:B------:R-:W-:-:S07]  /*ae210*/  IMAD.MOV.U32 R20, RZ, RZ, R31 ;  /* 0x000000ffff147224 */ /* 0x000fce00078e001f */
[----:B------:R-:W-:Y:S05]  /*ae220*/  WARPSYNC.COLLECTIVE R141, `(.L_x_1587) ;  /* 0x000000008d087348 */ /* 0x000fea0003c00000 */
[----:B------:R0:W1:Y:S02]  /*ae230*/  SHFL.DOWN P2, R31, R89, R88, R98 ;  /* 0x08000058591f7389 */ /* 0x0000640000040062 */
[----:B01----:R-:W-:Y:S05]  /*ae240*/  ENDCOLLECTIVE ;  /* 0x000000000000791b */ /* 0x003fea0003800000 */
.L_x_1587:
[----:B------:R-:W-:Y:S02]  /*ae250*/  IMAD.MOV.U32 R89, RZ, RZ, R22 ;  /* 0x000000ffff597224 */ /* 0x000fe400078e0016 */
[----:B------:R-:W-:-:S07]  /*ae260*/  IMAD.MOV.U32 R21, RZ, RZ, R31 ;  /* 0x000000ffff157224 */ /* 0x000fce00078e001f */
[----:B------:R-:W-:Y:S05]  /*ae270*/  WARPSYNC.COLLECTIVE R141, `(.L_x_1588) ;  /* 0x000000008d087348 */ /* 0x000fea0003c00000 */
[----:B------:R0:W1:Y:S02]  /*ae280*/  SHFL.DOWN P2, R31, R89, R88, R98 ;  /* 0x08000058591f7389 */ /* 0x0000640000040062 */
[----:B01----:R-:W-:Y:S05]  /*ae290*/  ENDCOLLECTIVE ;  /* 0x000000000000791b */ /* 0x003fea0003800000 */
.L_x_1588:
[----:B------:R-:W-:Y:S02]  /*ae2a0*/  IMAD.MOV.U32 R89, RZ, RZ, R23 ;  /* 0x000000ffff597224 */ /* 0x000fe400078e0017 */
[----:B------:R-:W-:-:S07]  /*ae2b0*/  IMAD.MOV.U32 R22, RZ, RZ, R31 ;  /* 0x000000ffff167224 */ /* 0x000fce00078e001f */
[----:B------:R-:W-:Y:S05]  /*ae2c0*/  WARPSYNC.COLLECTIVE R141, `(.L_x_1589) ;  /* 0x000000008d087348 */ /* 0x000fea0003c00000 */
[----:B------:R0:W1:Y:S02]  /*ae2d0*/  SHFL.DOWN P2, R31, R89, R88, R98 ;  /* 0x08000058591f7389 */ /* 0x0000640000040062 */
[----:B01----:R-:W-:Y:S05]  /*ae2e0*/  ENDCOLLECTIVE ;  /* 0x000000000000791b */ /* 0x003fea0003800000 */
.L_x_1589:
[----:B------:R-:W-:Y:S02]  /*ae2f0*/  IMAD.MOV.U32 R89, RZ, RZ, R144 ;  /* 0x000000ffff597224 */ /* 0x000fe400078e0090 */
[----:B------:R-:W-:-:S07]  /*ae300*/  IMAD.MOV.U32 R23, RZ, RZ, R31 ;  /* 0x000000ffff177224 */ /* 0x000fce00078e001f */
[----:B------:R-:W-:Y:S05]  /*ae310*/  WARPSYNC.COLLECTIVE R141, `(.L_x_1590) ;  /* 0x000000008d087348 */ /* 0x000fea0003c00000 */
[----:B------:R0:W1:Y:S02]  /*ae320*/  SHFL.DOWN P2, R31, R89, R88, R98 ;  /* 0x08000058591f7389 */ /* 0x0000640000040062 */
[----:B01----:R-:W-:Y:S05]  /*ae330*/  ENDCOLLECTIVE ;  /* 0x000000000000791b */ /* 0x003fea0003800000 */
.L_x_1590:
[----:B------:R-:W-:Y:S02]  /*ae340*/  IMAD.MOV.U32 R89, RZ, RZ, R9 ;  /* 0x000000ffff597224 */ /* 0x000fe400078e0009 */
[----:B------:R-:W-:-:S07]  /*ae350*/  IMAD.MOV.U32 R220, RZ, RZ, R31 ;  /* 0x000000ffffdc7224 */ /* 0x000fce00078e001f */
[----:B------:R-:W-:Y:S05]  /*ae360*/  WARPSYNC.COLLECTIVE R141, `(.L_x_1591) ;  /* 0x000000008d087348 */ /* 0x000fea0003c00000 */
[----:B------:R0:W1:Y:S02]  /*ae370*/  SHFL.DOWN P2, R31, R89, R88, R98 ;  /* 0x08000058591f7389 */ /* 0x0000640000040062 */
[----:B01----:R-:W-:Y:S05]  /*ae380*/  ENDCOLLECTIVE ;  /* 0x000000000000791b */ /* 0x003fea0003800000 */
.L_x_1591:
[----:B------:R-:W-:Y:S02]  /*ae390*/  IMAD.MOV.U32 R89, RZ, RZ, R6 ;  /* 0x000000ffff597224 */ /* 0x000fe400078e0006 */
[----:B------:R-:W-:-:S07]  /*ae3a0*/  IMAD.MOV.U32 R195, RZ, RZ, R31 ;  /* 0x000000ffffc37224 */ /* 0x000fce00078e001f */
[----:B------:R-:W-:Y:S05]  /*ae3b0*/  WARPSYNC.COLLECTIVE R141, `(.L_x_1592) ;  /* 0x000000008d087348 */ /* 0x000fea0003c00000 */
[----:B------:R0:W1:Y:S02]  /*ae3c0*/  SHFL.DOWN P2, R31, R89, R88, R98 ;  /* 0x08000058591f7389 */ /* 0x0000640000040062 */
[----:B01----:R-:W-:Y:S05]  /*ae3d0*/  ENDCOLLECTIVE ;  /* 0x000000000000791b */ /* 0x003fea0003800000 */
.L_x_1592:
[----:B------:R-:W-:Y:S02]  /*ae3e0*/  IMAD.MOV.U32 R89, RZ, RZ, R7 ;  /* 0x000000ffff597224 */ /* 0x000fe400078e0007 */
[----:B------:R-:W-:-:S07]  /*ae3f0*/  IMAD.MOV.U32 R30, RZ, RZ, R31 ;  /* 0x000000ffff1e7224 */ /* 0x000fce00078e001f */
[----:B------:R-:W-:Y:S05]  /*ae400*/  WARPSYNC.COLLECTIVE R141, `(.L_x_1593) ;  /* 0x000000008d087348 */ /* 0x000fea0003c00000 */
[----:B------:R0:W1:Y:S02]  /*ae410*/  SHFL.DOWN P2, R31, R89, R88, R98 ;  /* 0x08000058591f7389 */ /* 0x0000640000040062 */
[----:B01----:R-:W-:Y:S05]  /*ae420*/  ENDCOLLECTIVE ;  /* 0x000000000000791b */ /* 0x003fea0003800000 */
.L_x_1593:
[----:B------:R-:W-:Y:S05]  /*ae430*/  BRA `(.L_x_1594) ;  /* 0xfffff91400d87947 */ /* 0x000fea000383ffff */
.L_x_572:
[----:B------:R-:W-:Y:S01]  /*ae440*/  BSSY B0, `(.L_x_1595) ;  /* 0x0000007000007945 */ /* 0x000fe20003800000 */
[----:B------:R-:W-:Y:S02]  /*ae450*/  IMAD.MOV.U32 R89, RZ, RZ, R102 ;  /* 0x000000ffff597224 */ /* 0x000fe400078e0066 */
[----:B------:R-:W-:Y:S02]  /*ae460*/  IMAD.MOV.U32 R88, RZ, RZ, 0x4 ;  /* 0x00000004ff587424 */ /* 0x000fe400078e00ff */
[----:B------:R-:W-:-:S07]  /*ae470*/  IMAD.MOV.U32 R141, RZ, RZ, -0x1 ;  /* 0xffffffffff8d7424 */ /* 0x000fce00078e00ff */
[----:B-----5:R-:W-:Y:S05]  /*ae480*/  WARPSYNC.COLLECTIVE R141, `(.L_x_1596) ;  /* 0x000000008d087348 */ /* 0x020fea0003c00000 */
[----:B------:R0:W1:Y:S02]  /*ae490*/  SHFL.DOWN P2, R31, R89, R88, R98 ;  /* 0x08000058591f7389 */ /* 0x0000640000040062 */
[----:B01---5:R-:W-:Y:S05]  /*ae4a0*/  ENDCOLLECTIVE ;  /* 0x000000000000791b */ /* 0x023fea0003800000 */
.L_x_1596:
[----:B------:R-:W-:Y:S05]  /*ae4b0*/  BSYNC B0 ;  /* 0x0000000000007941 */ /* 0x000fea0003800000 */
.L_x_1595:
[----:B------:R-:W-:Y:S02]  /*ae4c0*/  IMAD.MOV.U32 R89, RZ, RZ, R101 ;  /* 0x000000ffff597224 */ /* 0x000fe400078e0065 */
[----:B------:R-:W-:Y:S02]  /*ae4d0*/  IMAD.MOV.U32 R88, RZ, RZ, 0x4 ;  /* 0x00000004ff587424 */ /* 0x000fe400078e00ff */
[----:B------:R-:W-:Y:S02]  /*ae4e0*/  IMAD.MOV.U32 R141, RZ, RZ, -0x1 ;  /* 0xffffffffff8d7424 */ /* 0x000fe400078e00ff */
[----:B------:R-:W-:-:S07]  /*ae4f0*/  IMAD.MOV.U32 R28, RZ, RZ, R31 ;  /* 0x000000ffff1c7224 */ /* 0x000fce00078e001f */
[----:B------:R-:W-:Y:S05]  /*ae500*/  WARPSYNC.COLLECTIVE R141, `(.L_x_1597) ;  /* 0x000000008d087348 */ /* 0x000fea0003c00000 */
[----:B------:R0:W1:Y:S02]  /*ae510*/  SHFL.DOWN P2, R31, R89, R88, R98 ;  /* 0x08000058591f7389 */ /* 0x0000640000040062 */
[----:B01----:R-:W-:Y:S05]  /*ae520*/  ENDCOLLECTIVE ;  /* 0x000000000000791b */ /* 0x003fea0003800000 */
.L_x_1597:
[----:B------:R-:W-:Y:S02]  /*ae530*/  IMAD.MOV.U32 R89, RZ, RZ, R12 ;  /* 0x000000ffff597224 */ /* 0x000fe400078e000c */
[----:B------:R-:W-:-:S07]  /*ae540*/  IMAD.MOV.U32 R29, RZ, RZ, R31 ;  /* 0x000000ffff1d7224 */ /* 0x000fce00078e001f */
[----:B------:R-:W-:Y:S05]  /*ae550*/  WARPSYNC.COLLECTIVE R141, `(.L_x_1598) ;  /* 0x000000008d087348 */ /* 0x000fea0003c00000 */
[----:B------:R0:W1:Y:S02]  /*ae560*/  SHFL.DOWN P2, R31, R89, R88, R98 ;  /* 0x08000058591f7389 */ /* 0x0000640000040062 */
[----:B01----:R-:W-:Y:S05]  /*ae570*/  ENDCOLLECTIVE ;  /* 0x000000000000791b */ /* 0x003fea0003800000 */
.L_x_1598:
[----:B------:R-:W-:Y:S02]  /*ae580*/  IMAD.MOV.U32 R89, RZ, RZ, R13 ;  /* 0x000000ffff597224 */ /* 0x000fe400078e000d */
[----:B------:R-:W-:-:S07]  /*ae590*/  IMAD.MOV.U32 R12, RZ, RZ, R31 ;  /* 0x000000ffff0c7224 */ /* 0x000fce00078e001f */
[----:B------:R-:W-:Y:S05]  /*ae5a0*/  WARPSYNC.COLLECTIVE R141, `(.L_x_1599) ;  /* 0x000000008d087348 */ /* 0x000fea0003c00000 */
[----:B------:R0:W1:Y:S02]  /*ae5b0*/  SHFL.DOWN P2, R31, R89, R88, R98 ;  /* 0x08000058591f7389 */ /* 0x0000640000040062 */
[----:B01----:R-:W-:Y:S05]  /*ae5c0*/  ENDCOLLECTIVE ;  /* 0x000000000000791b */ /* 0x003fea0003800000 */
.L_x_1599:
[----:B------:R-:W-:Y:S02]  /*ae5d0*/  IMAD.MOV.U32 R89, RZ, RZ, R14 ;  /* 0x000000ffff597224 */ /* 0x000fe400078e000e */
[----:B------:R-:W-:-:S07]  /*ae5e0*/  IMAD.MOV.U32 R13, RZ, RZ, R31 ;  /* 0x000000ffff0d7224 */ /* 0x000fce00078e001f */
[----:B------:R-:W-:Y:S05]  /*ae5f0*/  WARPSYNC.COLLECTIVE R141, `(.L_x_1600) ;  /* 0x000000008d087348 */ /* 0x000fea0003c00000 */
[----:B------:R0:W1:Y:S02]  /*ae600*/  SHFL.DOWN P2, R31, R89, R88, R98 ;  /* 0x08000058591f7389 */ /* 0x0000640000040062 */
[----:B01----:R-:W-:Y:S05]  /*ae610*/  ENDCOLLECTIVE ;  /* 0x000000000000791b */ /* 0x003fea0003800000 */
.L_x_1600:
[----:B------:R-:W-:Y:S02]  /*ae620*/  IMAD.MOV.U32 R89, RZ, RZ, R15 ;  /* 0x000000ffff597224 */ /* 0x000fe400078e000f */
[----:B------:R-:W-:-:S07]  /*ae630*/  IMAD.MOV.U32 R14, RZ, RZ, R31 ;  /* 0x000000ffff0e7224 */ /* 0x000fce00078e001f */
[----:B------:R-:W-:Y:S05]  /*ae640*/  WARPSYNC.COLLECTIVE R141, `(.L_x_1601) ;  /* 0x000000008d087348 */ /* 0x000fea0003c00000 */
[----:B------:R0:W1:Y:S02]  /*ae650*/  SHFL.DOWN P2, R31, R89, R88, R98 ;  /* 0x08000058591f7389 */ /* 0x0000640000040062 */
[----:B01----:R-:W-:Y:S05]  /*ae660*/  ENDCOLLECTIVE ;  /* 0x000000000000791b */ /* 0x003fea0003800000 */
.L_x_1601:
[----:B------:R-:W-:Y:S02]  /*ae670*/  IMAD.MOV.U32 R89, RZ, RZ, R16 ;  /* 0x000000ffff597224 */ /* 0x000fe400078e0010 */
[----:B------:R-:W-:-:S07]  /*ae680*/  IMAD.MOV.U32 R15, RZ, RZ, R31 ;  /* 0x000000ffff0f7224 */ /* 0x000fce00078e001f */
[----:B------:R-:W-:Y:S05]  /*ae690*/  WARPSYNC.COLLECTIVE R141, `(.L_x_1602) ;  /* 0x000000008d087348 */ /* 0x000fea0003c00000 */
[----:B------:R0:W1:Y:S02]  /*ae6a0*/  SHFL.DOWN P2, R31, R89, R88, R98 ;  /* 0x08000058591f7389 */ /* 0x0000640000040062 */
[----:B01----:R-:W-:Y:S05]  /*ae6b0*/  ENDCOLLECTIVE ;  /* 0x000000000000791b */ /* 0x003fea0003800000 */
.L_x_1602:
[----:B------:R-:W-:Y:S02]  /*ae6c0*/  IMAD.MOV.U32 R89, RZ, RZ, R17 ;  /* 0x000000ffff597224 */ /* 0x000fe400078e0011 */
[----:B------:R-:W-:-:S07]  /*ae6d0*/  IMAD.MOV.U32 R16, RZ, RZ, R31 ;  /* 0x000000ffff107224 */ /* 0x000fce00078e001f */
[----:B------:R-:W-:Y:S05]  /*ae6e0*/  WARPSYNC.COLLECTIVE R141, `(.L_x_1603) ;  /* 0x000000008d087348 */ /* 0x000fea0003c00000 */
[----:B------:R0:W1:Y:S02]  /*ae6f0*/  SHFL.DOWN P2, R31, R89, R88, R98 ;  /* 0x08000058591f7389 */ /* 0x0000640000040062 */
[----:B01----:R-:W-:Y:S05]  /*ae700*/  ENDCOLLECTIVE ;  /* 0x000000000000791b */ /* 0x003fea0003800000 */
.L_x_1603:
[----:B------:R-:W-:Y:S02]  /*ae710*/  IMAD.MOV.U32 R89, RZ, RZ, R18 ;  /* 0x000000ffff597224 */ /* 0x000fe400078e0012 */
[----:B------:R-:W-:-:S07]  /*ae720*/  IMAD.MOV.U32 R17, RZ, RZ, R31 ;  /* 0x000000ffff117224 */ /* 0x000fce00078e001f */
[----:B------:R-:W-:Y:S05]  /*ae730*/  WARPSYNC.COLLECTIVE R141, `(.L_x_1604) ;  /* 0x000000008d087348 */ /* 0x000fea0003c00000 */
[----:B------:R0:W1:Y:S02]  /*ae740*/  SHFL.DOWN P2, R31, R89, R88, R98 ;  /* 0x08000058591f7389 */ /* 0x0000640000040062 */
[----:B01----:R-:W-:Y:S05]  /*ae750*/  ENDCOLLECTIVE ;  /* 0x000000000000791b */ /* 0x003fea0003800000 */
.L_x_1604:
[----:B------:R-:W-:Y:S02]  /*ae760*/  IMAD.MOV.U32 R89, RZ, RZ, R19 ;  /* 0x000000ffff597224 */ /* 0x000fe400078e0013 */
[----:B------:R-:W-:-:S07]  /*ae770*/  IMAD.MOV.U32 R18, RZ, RZ, R31 ;  /* 0x000000ffff127224 */ /* 0x000fce00078e001f */
[----:B------:R-:W-:Y:S05]  /*ae780*/  WARPSYNC.COLLECTIVE R141, `(.L_x_1605) ;  /* 0x000000008d087348 */ /* 0x000fea0003c00000 */
[----:B------:R0:W1:Y:S02]  /*ae790*/  SHFL.DOWN P2, R31, R89, R88, R98 ;  /* 0x08000058591f7389 */ /* 0x0000640000040062 */
[----:B01----:R-:W-:Y:S05]  /*ae7a0*/  ENDCOLLECTIVE ;  /* 0x000000000000791b */ /* 0x003fea0003800000 */
.L_x_1605:
[----:B------:R-:W-:Y:S02]  /*ae7b0*/  IMAD.MOV.U32 R89, RZ, RZ, R20 ;  /* 0x000000ffff597224 */ /* 0x000fe400078e0014 */
[----:B------:R-:W-:-:S07]  /*ae7c0*/  IMAD.MOV.U32 R19, RZ, RZ, R31 ;  /* 0x000000ffff137224 */ /* 0x000fce00078e001f */
[----:B------:R-:W-:Y:S05]  /*ae7d0*/  WARPSYNC.COLLECTIVE R141, `(.L_x_1606) ;  /* 0x000000008d087348 */ /* 0x000fea0003c00000 */
[----:B------:R0:W1:Y:S02]  /*ae7e0*/  SHFL.DOWN P2, R31, R89, R88, R98 ;  /* 0x08000058591f7389 */ /* 0x0000640000040062 */
[----:B01----:R-:W-:Y:S05]  /*ae7f0*/  ENDCOLLECTIVE ;  /* 0x000000000000791b */ /* 0x003fea0003800000 */
.L_x_1606:
[----:B------:R-:W-:Y:S02]  /*ae800*/  IMAD.MOV.U32 R89, RZ, RZ, R21 ;  /* 0x000000ffff597224 */ /* 0x000fe400078e0015 */
[----:B------:R-:W-:-:S07]  /*ae810*/  IMAD.MOV.U32 R20, RZ, RZ, R31 ;  /* 0x000000ffff147224 */ /* 0x000fce00078e001f */
[----:B------:R-:W-:Y:S05]  /*ae820*/  WARPSYNC.COLLECTIVE R141, `(.L_x_1607) ;  /* 0x000000008d087348 */ /* 0x000fea0003c00000 */
[----:B------:R0:W1:Y:S02]  /*ae830*/  SHFL.DOWN P2, R31, R89, R88, R98 ;  /* 0x08000058591f7389 */ /* 0x0000640000040062 */
[----:B01----:R-:W-:Y:S05]  /*ae840*/  ENDCOLLECTIVE ;  /* 0x000000000000791b */ /* 0x003fea0003800000 */
.L_x_1607:
[----:B------:R-:W-:Y:S02]  /*ae850*/  IMAD.MOV.U32 R89, RZ, RZ, R22 ;  /* 0x000000ffff597224 */ /* 0x000fe400078e0016 */
[----:B------:R-:W-:-:S07]  /*ae860*/  IMAD.MOV.U32 R21, RZ, RZ, R31 ;  /* 0x000000ffff157224 */ /* 0x000fce00078e001f */
[----:B------:R-:W-:Y:S05]  /*ae870*/  WARPSYNC.COLLECTIVE R141, `(.L_x_1608) ;  /* 0x000000008d087348 */ /* 0x000fea0003c00000 */
[----:B------:R0:W1:Y:S02]  /*ae880*/  SHFL.DOWN P2, R31, R89, R88, R98 ;  /* 0x08000058591f7389 */ /* 0x0000640000040062 */
[----:B01----:R-:W-:Y:S05]  /*ae890*/  ENDCOLLECTIVE ;  /* 0x000000000000791b */ /* 0x003fea0003800000 */
.L_x_1608:
[----:B------:R-:W-:Y:S02]  /*ae8a0*/  IMAD.MOV.U32 R89, RZ, RZ, R23 ;  /* 0x000000ffff597224 */ /* 0x000fe400078e0017 */
[----:B------:R-:W-:-:S07]  /*ae8b0*/  IMAD.MOV.U32 R22, RZ, RZ, R31 ;  /* 0x000000ffff167224 */ /* 0x000fce00078e001f */
[----:B------:R-:W-:Y:S05]  /*ae8c0*/  WARPSYNC.COLLECTIVE R141, `(.L_x_1609) ;  /* 0x000000008d087348 */ /* 0x000fea0003c00000 */
[----:B------:R0:W1:Y:S02]  /*ae8d0*/  SHFL.DOWN P2, R31, R89, R88, R98 ;  /* 0x08000058591f7389 */ /* 0x0000640000040062 */
[----:B01----:R-:W-:Y:S05]  /*ae8e0*/  ENDCOLLECTIVE ;  /* 0x000000000000791b */ /* 0x003fea0003800000 */
.L_x_1609:
[----:B------:R-:W-:Y:S02]  /*ae8f0*/  IMAD.MOV.U32 R89, RZ, RZ, R143 ;  /* 0x000000ffff597224 */ /* 0x000fe400078e008f */
[----:B------:R-:W-:-:S07]  /*ae900*/  IMAD.MOV.U32 R23, RZ, RZ, R31 ;  /* 0x000000ffff177224 */ /* 0x000fce00078e001f */
[----:B------:R-:W-:Y:S05]  /*ae910*/  WARPSYNC.COLLECTIVE R141, `(.L_x_1610) ;  /* 0x000000008d087348 */ /* 0x000fea0003c00000 */
[----:B------:R0:W1:Y:S02]  /*ae920*/  SHFL.DOWN P2, R31, R89, R88, R98 ;  /* 0x08000058591f7389 */ /* 0x0000640000040062 */
[----:B01----:R-:W-:Y:S05]  /*ae930*/  ENDCOLLECTIVE ;  /* 0x000000000000791b */ /* 0x003fea0003800000 */
.L_x_1610:
[----:B------:R-:W-:Y:S02]  /*ae940*/  IMAD.MOV.U32 R89, RZ, RZ, R9 ;  /* 0x000000ffff597224 */ /* 0x000fe400078e0009 */
[----:B------:R-:W-:-:S07]  /*ae950*/  IMAD.MOV.U32 R220, RZ, RZ, R31 ;  /* 0x000000ffffdc7224 */ /* 0x000fce00078e001f */
[----:B------:R-:W-:Y:S05]  /*ae960*/  WARPSYNC.COLLECTIVE R141, `(.L_x_1611) ;  /* 0x000000008d087348 */ /* 0x000fea0003c00000 */
[----:B------:R0:W1:Y:S02]  /*ae970*/  SHFL.DOWN P2, R31, R89, R88, R98 ;  /* 0x08000058591f7389 */ /* 0x0000640000040062 */
[----:B01----:R-:W-:Y:S05]  /*ae980*/  ENDCOLLECTIVE ;  /* 0x000000000000791b */ /* 0x003fea0003800000 */
.L_x_1611:
[----:B------:R-:W-:Y:S02]  /*ae990*/  IMAD.MOV.U32 R89, RZ, RZ, R6 ;  /* 0x000000ffff597224 */ /* 0x000fe400078e0006 */
[----:B------:R-:W-:-:S07]  /*ae9a0*/  IMAD.MOV.U32 R195, RZ, RZ, R31 ;  /* 0x000000ffffc37224 */ /* 0x000fce00078e001f */
[----:B------:R-:W-:Y:S05]  /*ae9b0*/  WARPSYNC.COLLECTIVE R141, `(.L_x_1612) ;  /* 0x000000008d087348 */ /* 0x000fea0003c00000 */
[----:B------:R0:W1:Y:S02]  /*ae9c0*/  SHFL.DOWN P2, R31, R89, R88, R98 ;  /* 0x08000058591f7389 */ /* 0x0000640000040062 */
[----:B01----:R-:W-:Y:S05]  /*ae9d0*/  ENDCOLLECTIVE ;  /* 0x000000000000791b */ /* 0x003fea0003800000 */
.L_x_1612:
[----:B------:R-:W-:Y:S02]  /*ae9e0*/  IMAD.MOV.U32 R89, RZ, RZ, R7 ;  /* 0x000000ffff597224 */ /* 0x000fe400078e0007 */
[----:B------:R-:W-:-:S07]  /*ae9f0*/  IMAD.MOV.U32 R30, RZ, RZ, R31 ;  /* 0x000000ffff1e7224 */ /* 0x000fce00078e001f */
[----:B------:R-:W-:Y:S05]  /*aea00*/  WARPSYNC.COLLECTIVE R141, `(.L_x_1613) ;  /* 0x000000008d087348 */ /* 0x000fea0003c00000 */
[----:B------:R0:W1:Y:S02]  /*aea10*/  SHFL.DOWN P2, R31, R89, R88, R98 ;  /* 0x08000058591f7389 */ /* 0x0000640000040062 */
[----:B01----:R-:W-:Y:S05]  /*aea20*/  ENDCOLLECTIVE ;  /* 0x000000000000791b */ /* 0x003fea0003800000 */
.L_x_1613:
[----:B------:R-:W-:Y:S05]  /*aea30*/  BRA `(.L_x_1614) ;  /* 0xfffff92400bc7947 */ /* 0x000fea000383ffff */
.L_x_587:
[----:B------:R-:W-:Y:S01]  /*aea40*/  BSSY B0, `(.L_x_1615) ;  /* 0x0000007000007945 */ /* 0x000fe20003800000 */
[----:B------:R-:W-:Y:S02]  /*aea50*/  IMAD.MOV.U32 R89, RZ, RZ, R102 ;  /* 0x000000ffff597224 */ /* 0x000fe400078e0066 */
[----:B------:R-:W-:Y:S02]  /*aea60*/  IMAD.MOV.U32 R88, RZ, RZ, 0x8 ;  /* 0x00000008ff587424 */ /* 0x000fe400078e00ff */
[----:B------:R-:W-:-:S07]  /*aea70*/  IMAD.MOV.U32 R141, RZ, RZ, -0x1 ;  /* 0xffffffffff8d7424 */ /* 0x000fce00078e00ff */
[----:B-----5:R-:W-:Y:S05]  /*aea80*/  WARPSYNC.COLLECTIVE R141, `(.L_x_1616) ;  /* 0x000000008d087348 */ /* 0x020fea0003c00000 */
[----:B------:R0:W1:Y:S02]  /*aea90*/  SHFL.DOWN P2, R31, R89, R88, R98 ;  /* 0x08000058591f7389 */ /* 0x0000640000040062 */
[----:B01---5:R-:W-:Y:S05]  /*aeaa0*/  ENDCOLLECTIVE ;  /* 0x000000000000791b */ /* 0x023fea0003800000 */
.L_x_1616:
[----:B------:R-:W-:Y:S05]  /*aeab0*/  BSYNC B0 ;  /* 0x0000000000007941 */ /* 0x000fea0003800000 */
.L_x_1615:
[----:B------:R-:W-:Y:S02]  /*aeac0*/  IMAD.MOV.U32 R89, RZ, RZ, R101 ;  /* 0x000000ffff597224 */ /* 0x000fe400078e0065 */
[----:B------:R-:W-:Y:S02]  /*aead0*/  IMAD.MOV.U32 R88, RZ, RZ, 0x8 ;  /* 0x00000008ff587424 */ /* 0x000fe400078e00ff */
[----:B------:R-:W-:Y:S02]  /*aeae0*/  IMAD.MOV.U32 R141, RZ, RZ, -0x1 ;  /* 0xffffffffff8d7424 */ /* 0x000fe400078e00ff */
[----:B------:R-:W-:-:S07]  /*aeaf0*/  IMAD.MOV.U32 R28, RZ, RZ, R31 ;  /* 0x000000ffff1c7224 */ /* 0x000fce00078e001f */
[----:B------:R-:W-:Y:S05]  /*aeb00*/  WARPSYNC.COLLECTIVE R141, `(.L_x_1617) ;  /* 0x000000008d087348 */ /* 0x000fea0003c00000 */
[----:B------:R0:W1:Y:S02]  /*aeb10*/  SHFL.DOWN P2, R31, R89, R88, R98 ;  /* 0x08000058591f7389 */ /* 0x0000640000040062 */
[----:B01----:R-:W-:Y:S05]  /*aeb20*/  ENDCOLLECTIVE ;  /* 0x000000000000791b */ /* 0x003fea0003800000 */
.L_x_1617:
[----:B------:R-:W-:Y:S02]  /*aeb30*/  IMAD.MOV.U32 R89, RZ, RZ, R12 ;  /* 0x000000ffff597224 */ /* 0x000fe400078e000c */
[----:B------:R-:W-:-:S07]  /*aeb40*/  IMAD.MOV.U32 R29, RZ, RZ, R31 ;  /* 0x000000ffff1d7224 */ /* 0x000fce00078e001f */
[----:B------:R-:W-:Y:S05]  /*aeb50*/  WARPSYNC.COLLECTIVE R141, `(.L_x_1618) ;  /* 0x000000008d087348 */ /* 0x000fea0003c00000 */
[----:B------:R0:W1:Y:S02]  /*aeb60*/  SHFL.DOWN P2, R31, R89, R88, R98 ;  /* 0x08000058591f7389 */ /* 0x0000640000040062 */
[----:B01----:R-:W-:Y:S05]  /*aeb70*/  ENDCOLLECTIVE ;  /* 0x000000000000791b */ /* 0x003fea0003800000 */
.L_x_1618:
[----:B------:R-:W-:Y:S02]  /*aeb80*/  IMAD.MOV.U32 R89, RZ, RZ, R13 ;  /* 0x000000ffff597224 */ /* 0x000fe400078e000d */
[----:B------:R-:W-:-:S07]  /*aeb90*/  IMAD.MOV.U32 R12, RZ, RZ, R31 ;  /* 0x000000ffff0c7224 */ /* 0x000fce00078e001f */
[----:B------:R-:W-:Y:S05]  /*aeba0*/  WARPSYNC.COLLECTIVE R141, `(.L_x_1619) ;  /* 0x000000008d087348 */ /* 0x000fea0003c00000 */
[----:B------:R0:W1:Y:S02]  /*aebb0*/  SHFL.DOWN P2, R31, R89, R88, R98 ;  /* 0x08000058591f7389 */ /* 0x0000640000040062 */
[----:B01----:R-:W-:Y:S05]  /*aebc0*/  ENDCOLLECTIVE ;  /* 0x000000000000791b */ /* 0x003fea0003800000 */
.L_x_1619:
[----:B------:R-:W-:Y:S02]  /*aebd0*/  IMAD.MOV.U32 R89, RZ, RZ, R14 ;  /* 0x000000ffff597224 */ /* 0x000fe400078e000e */
[----:B------:R-:W-:-:S07]  /*aebe0*/  IMAD.MOV.U32 R13, RZ, RZ, R31 ;  /* 0x000000ffff0d7224 */ /* 0x000fce00078e001f */
[----:B------:R-:W-:Y:S05]  /*aebf0*/  WARPSYNC.COLLECTIVE R141, `(.L_x_1620) ;  /* 0x000000008d087348 */ /* 0x000fea0003c00000 */
[----:B------:R0:W1:Y:S02]  /*aec00*/  SHFL.DOWN P2, R31, R89, R88, R98 ;  /* 0x08000058591f7389 */ /* 0x0000640000040062 */
[----:B01----:R-:W-:Y:S05]  /*aec10*/  ENDCOLLECTIVE ;  /* 0x000000000000791b */ /* 0x003fea0003800000 */
.L_x_1620:
[----:B------:R-:W-:Y:S02]  /*aec20*/  IMAD.MOV.U32 R89, RZ, RZ, R15 ;  /* 0x000000ffff597224 */ /* 0x000fe400078e000f */
[----:B------:R-:W-:-:S07]  /*aec30*/  IMAD.MOV.U32 R14, RZ, RZ, R31 ;  /* 0x000000ffff0e7224 */ /* 0x000fce00078e001f */
[----:B------:R-:W-:Y:S05]  /*aec40*/  WARPSYNC.COLLECTIVE R141, `(.L_x_1621) ;  /* 0x000000008d087348 */ /* 0x000fea0003c00000 */
[----:B------:R0:W1:Y:S02]  /*aec50*/  SHFL.DOWN P2, R31, R89, R88, R98 ;  /* 0x08000058591f7389 */ /* 0x0000640000040062 */
[----:B01----:R-:W-:Y:S05]  /*aec60*/  ENDCOLLECTIVE ;  /* 0x000000000000791b */ /* 0x003fea0003800000 */
.L_x_1621:
[----:B------:R-:W-:Y:S02]  /*aec70*/  IMAD.MOV.U32 R89, RZ, RZ, R16 ;  /* 0x000000ffff597224 */ /* 0x000fe400078e0010 */
[----:B------:R-:W-:-:S07]  /*aec80*/  IMAD.MOV.U32 R15, RZ, RZ, R31 ;  /* 0x000000ffff0f7224 */ /* 0x000fce00078e001f */
[----:B------:R-:W-:Y:S05]  /*aec90*/  WARPSYNC.COLLECTIVE R141, `(.L_x_1622) ;  /* 0x000000008d087348 */ /* 0x000fea0003c00000 */
[----:B------:R0:W1:Y:S02]  /*aeca0*/  SHFL.DOWN P2, R31, R89, R88, R98 ;  /* 0x08000058591f7389 */ /* 0x0000640000040062 */
[----:B01----:R-:W-:Y:S05]  /*aecb0*/  ENDCOLLECTIVE ;  /* 0x000000000000791b */ /* 0x003fea0003800000 */
.L_x_1622:
[----:B------:R-:W-:Y:S02]  /*aecc0*/  IMAD.MOV.U32 R89, RZ, RZ, R17 ;  /* 0x000000ffff597224 */ /* 0x000fe400078e0011 */
[----:B------:R-:W-:-:S07]  /*aecd0*/  IMAD.MOV.U32 R16, RZ, RZ, R31 ;  /* 0x000000ffff107224 */ /* 0x000fce00078e001f */
[----:B------:R-:W-:Y:S05]  /*aece0*/  WARPSYNC.COLLECTIVE R141, `(.L_x_1623) ;  /* 0x000000008d087348 */ /* 0x000fea0003c00000 */
[----:B------:R0:W1:Y:S02]  /*aecf0*/  SHFL.DOWN P2, R31, R89, R88, R98 ;  /* 0x08000058591f7389 */ /* 0x0000640000040062 */
[----:B01----:R-:W-:Y:S05]  /*aed00*/  ENDCOLLECTIVE ;  /* 0x000000000000791b */ /* 0x003fea0003800000 */
.L_x_1623:
[----:B------:R-:W-:Y:S02]  /*aed10*/  IMAD.MOV.U32 R89, RZ, RZ, R18 ;  /* 0x000000ffff597224 */ /* 0x000fe400078e0012 */
[----:B------:R-:W-:-:S07]  /*aed20*/  IMAD.MOV.U32 R17, RZ, RZ, R31 ;  /* 0x000000ffff117224 */ /* 0x000fce00078e001f */
[----:B------:R-:W-:Y:S05]  /*aed30*/  WARPSYNC.COLLECTIVE R141, `(.L_x_1624) ;  /* 0x000000008d087348 */ /* 0x000fea0003c00000 */
[----:B------:R0:W1:Y:S02]  /*aed40*/  SHFL.DOWN P2, R31, R89, R88, R98 ;  /* 0x08000058591f7389 */ /* 0x0000640000040062 */
[----:B01----:R-:W-:Y:S05]  /*aed50*/  ENDCOLLECTIVE ;  /* 0x000000000000791b */ /* 0x003fea0003800000 */
.L_x_1624:
[----:B------:R-:W-:Y:S02]  /*aed60*/  IMAD.MOV.U32 R89, RZ, RZ, R19 ;  /* 0x000000ffff597224 */ /* 0x000fe400078e0013 */
[----:B------:R-:W-:-:S07]  /*aed70*/  IMAD.MOV.U32 R18, RZ, RZ, R31 ;  /* 0x000000ffff127224 */ /* 0x000fce00078e001f */
[----:B------:R-:W-:Y:S05]  /*aed80*/  WARPSYNC.COLLECTIVE R141, `(.L_x_1625) ;  /* 0x000000008d087348 */ /* 0x000fea0003c00000 */
[----:B------:R0:W1:Y:S02]  /*aed90*/  SHFL.DOWN P2, R31, R89, R88, R98 ;  /* 0x08000058591f7389 */ /* 0x0000640000040062 */
[----:B01----:R-:W-:Y:S05]  /*aeda0*/  ENDCOLLECTIVE ;  /* 0x000000000000791b */ /* 0x003fea0003800000 */
.L_x_1625:
[----:B------:R-:W-:Y:S02]  /*aedb0*/  IMAD.MOV.U32 R89, RZ, RZ, R20 ;  /* 0x000000ffff597224 */ /* 0x000fe400078e0014 */
[----:B------:R-:W-:-:S07]  /*aedc0*/  IMAD.MOV.U32 R19, RZ, RZ, R31 ;  /* 0x000000ffff137224 */ /* 0x000fce00078e001f */
[----:B------:R-:W-:Y:S05]  /*aedd0*/  WARPSYNC.COLLECTIVE R141, `(.L_x_1626) ;  /* 0x000000008d087348 */ /* 0x000fea0003c00000 */
[----:B------:R0:W1:Y:S02]  /*aede0*/  SHFL.DOWN P2, R31, R89, R88, R98 ;  /* 0x08000058591f7389 */ /* 0x0000640000040062 */
[----:B01----:R-:W-:Y:S05]  /*aedf0*/  ENDCOLLECTIVE ;  /* 0x000000000000791b */ /* 0x003fea0003800000 */
.L_x_1626:
[----:B------:R-:W-:Y:S02]  /*aee00*/  IMAD.MOV.U32 R89, RZ, RZ, R21 ;  /* 0x000000ffff597224 */ /* 0x000fe400078e0015 */
[----:B------:R-:W-:-:S07]  /*aee10*/  IMAD.MOV.U32 R20, RZ, RZ, R31 ;  /* 0x000000ffff147224 */ /* 0x000fce00078e001f */
[----:B------:R-:W-:Y:S05]  /*aee20*/  WARPSYNC.COLLECTIVE R141, `(.L_x_1627) ;  /* 0x000000008d087348 */ /* 0x000fea0003c00000 */
[----:B------:R0:W1:Y:S02]  /*aee30*/  SHFL.DOWN P2, R31, R89, R88, R98 ;  /* 0x08000058591f7389 */ /* 0x0000640000040062 */
[----:B01----:R-:W-:Y:S05]  /*aee40*/  ENDCOLLECTIVE ;  /* 0x000000000000791b */ /* 0x003fea0003800000 */
.L_x_1627:
[----:B------:R-:W-:Y:S02]  /*aee50*/  IMAD.MOV.U32 R89, RZ, RZ, R22 ;  /* 0x000000ffff597224 */ /* 0x000fe400078e0016 */
[----:B------:R-:W-:-:S07]  /*aee60*/  IMAD.MOV.U32 R21, RZ, RZ, R31 ;  /* 0x000000ffff157224 */ /* 0x000fce00078e001f */
[----:B------:R-:W-:Y:S05]  /*aee70*/  WARPSYNC.COLLECTIVE R141, `(.L_x_1628) ;  /* 0x000000008d087348 */ /* 0x000fea0003c00000 */
[----:B------:R0:W1:Y:S02]  /*aee80*/  SHFL.DOWN P2, R31, R89, R88, R98 ;  /* 0x08000058591f7389 */ /* 0x0000640000040062 */
[----:B01----:R-:W-:Y:S05]  /*aee90*/  ENDCOLLECTIVE ;  /* 0x000000000000791b */ /* 0x003fea0003800000 */
.L_x_1628:
[----:B------:R-:W-:Y:S02]  /*aeea0*/  IMAD.MOV.U32 R89, RZ, RZ, R23 ;  /* 0x000000ffff597224 */ /* 0x000fe400078e0017 */
[----:B------:R-:W-:-:S07]  /*aeeb0*/  IMAD.MOV.U32 R22, RZ, RZ, R31 ;  /* 0x000000ffff167224 */ /* 0x000fce00078e001f */
[----:B------:R-:W-:Y:S05]  /*aeec0*/  WARPSYNC.COLLECTIVE R141, `(.L_x_1629) ;  /* 0x000000008d087348 */ /* 0x000fea0003c00000 */
[----:B------:R0:W1:Y:S02]  /*aeed0*/  SHFL.DOWN P2, R31, R89, R88, R98 ;  /* 0x08000058591f7389 */ /* 0x0000640000040062 */
[----:B01----:R-:W-:Y:S05]  /*aeee0*/  ENDCOLLECTIVE ;  /* 0x000000000000791b */ /* 0x003fea0003800000 */
.L_x_1629:
[----:B------:R-:W-:Y:S02]  /*aeef0*/  IMAD.MOV.U32 R89, RZ, RZ, R45 ;  /* 0x000000ffff597224 */ /* 0x000fe400078e002d */
[----:B------:R-:W-:-:S07]  /*aef00*/  IMAD.MOV.U32 R23, RZ, RZ, R31 ;  /* 0x000000ffff177224 */ /* 0x000fce00078e001f */
[----:B------:R-:W-:Y:S05]  /*aef10*/  WARPSYNC.COLLECTIVE R141, `(.L_x_1630) ;  /* 0x000000008d087348 */ /* 0x000fea0003c00000 */
[----:B------:R0:W1:Y:S02]  /*aef20*/  SHFL.DOWN P2, R31, R89, R88, R98 ;  /* 0x08000058591f7389 */ /* 0x0000640000040062 */
[----:B01----:R-:W-:Y:S05]  /*aef30*/  ENDCOLLECTIVE ;  /* 0x000000000000791b */ /* 0x003fea0003800000 */
.L_x_1630:
[----:B------:R-:W-:Y:S02]  /*aef40*/  IMAD.MOV.U32 R89, RZ, RZ, R9 ;  /* 0x000000ffff597224 */ /* 0x000fe400078e0009 */
[----:B------:R-:W-:-:S07]  /*aef50*/  IMAD.MOV.U32 R220, RZ, RZ, R31 ;  /* 0x000000ffffdc7224 */ /* 0x000fce00078e001f */
[----:B------:R-:W-:Y:S05]  /*aef60*/  WARPSYNC.COLLECTIVE R141, `(.L_x_1631) ;  /* 0x000000008d087348 */ /* 0x000fea0003c00000 */
[----:B------:R0:W1:Y:S02]  /*aef70*/  SHFL.DOWN P2, R31, R89, R88, R98 ;  /* 0x08000058591f7389 */ /* 0x0000640000040062 */
[----:B01----:R-:W-:Y:S05]  /*aef80*/  ENDCOLLECTIVE ;  /* 0x000000000000791b */ /* 0x003fea0003800000 */
.L_x_1631:
[----:B------:R-:W-:Y:S02]  /*aef90*/  IMAD.MOV.U32 R89, RZ, RZ, R6 ;  /* 0x000000ffff597224 */ /* 0x000fe400078e0006 */
[----:B------:R-:W-:-:S07]  /*aefa0*/  IMAD.MOV.U32 R195, RZ, RZ, R31 ;  /* 0x000000ffffc37224 */ /* 0x000fce00078e001f */
[----:B------:R-:W-:Y:S05]  /*aefb0*/  WARPSYNC.COLLECTIVE R141, `(.L_x_1632) ;  /* 0x000000008d087348 */ /* 0x000fea0003c00000 */
[----:B------:R0:W1:Y:S02]  /*aefc0*/  SHFL.DOWN P2, R31, R89, R88, R98 ;  /* 0x08000058591f7389 */ /* 0x0000640000040062 */
[----:B01----:R-:W-:Y:S05]  /*aefd0*/  ENDCOLLECTIVE ;  /* 0x000000000000791b */ /* 0x003fea0003800000 */
.L_x_1632:
[----:B------:R-:W-:Y:S02]  /*aefe0*/  IMAD.MOV.U32 R89, RZ, RZ, R7 ;  /* 0x000000ffff597224 */ /* 0x000fe400078e0007 */
[----:B------:R-:W-:-:S07]  /*aeff0*/  IMAD.MOV.U32 R30, RZ, RZ, R31 ;  /* 0x000000ffff1e7224 */ /* 0x000fce00078e001f */
[----:B------:R-:W-:Y:S05]  /*af000*/  WARPSYNC.COLLECTIVE R141, `(.L_x_1633) ;  /* 0x000000008d087348 */ /* 0x000fea0003c00000 */
[----:B------:R0:W1:Y:S02]  /*af010*/  SHFL.DOWN P2, R31, R89, R88, R98 ;  /* 0x08000058591f7389 */ /* 0x0000640000040062 */
[----:B01----:R-:W-:Y:S05]  /*af020*/  ENDCOLLECTIVE ;  /* 0x000000000000791b */ /* 0x003fea0003800000 */
.L_x_1633:
[----:B------:R-:W-:Y:S05]  /*af030*/  BRA `(.L_x_1634) ;  /* 0xfffff93400a07947 */ /* 0x000fea000383ffff */
.L_x_602:
[----:B------:R-:W-:Y:S01]  /*af040*/  BSSY B0, `(.L_x_1635) ;  /* 0x0000007000007945 */ /* 0x000fe20003800000 */
[----:B------:R-:W-:Y:S02]  /*af050*/  IMAD.MOV.U32 R89, RZ, RZ, R102 ;  /* 0x000000ffff597224 */ /* 0x000fe400078e0066 */
[----:B------:R-:W-:Y:S02]  /*af060*/  IMAD.MOV.U32 R88, RZ, RZ, 0x10 ;  /* 0x00000010ff587424 */ /* 0x000fe400078e00ff */
[----:B------:R-:W-:-:S07]  /*af070*/  IMAD.MOV.U32 R141, RZ, RZ, -0x1 ;  /* 0xffffffffff8d7424 */ /* 0x000fce00078e00ff */
[----:B-----5:R-:W-:Y:S05]  /*af080*/  WARPSYNC.COLLECTIVE R141, `(.L_x_1636) ;  /* 0x000000008d087348 */ /* 0x020fea0003c00000 */
[----:B------:R0:W1:Y:S02]  /*af090*/  SHFL.DOWN P2, R31, R89, R88, R98 ;  /* 0x08000058591f7389 */ /* 0x0000640000040062 */
[----:B01---5:R-:W-:Y:S05]  /*af0a0*/  ENDCOLLECTIVE ;  /* 0x000000000000791b */ /* 0x023fea0003800000 */
.L_x_1636:
[----:B------:R-:W-:Y:S05]  /*af0b0*/  BSYNC B0 ;  /* 0x0000000000007941 */ /* 0x000fea0003800000 */
.L_x_1635:
[----:B------:R-:W-:Y:S02]  /*af0c0*/  IMAD.MOV.U32 R89, RZ, RZ, R101 ;  /* 0x000000ffff597224 */ /* 0x000fe400078e0065 */
[----:B------:R-:W-:Y:S02]  /*af0d0*/  IMAD.MOV.U32 R88, RZ, RZ, 0x10 ;  /* 0x00000010ff587424 */ /* 0x000fe400078e00ff */
[----:B------:R-:W-:Y:S02]  /*af0e0*/  IMAD.MOV.U32 R141, RZ, RZ, -0x1 ;  /* 0xffffffffff8d7424 */ /* 0x000fe400078e00ff */
[----:B------:R-:W-:-:S07]  /*af0f0*/  IMAD.MOV.U32 R28, RZ, RZ, R31 ;  /* 0x000000ffff1c7224 */ /* 0x000fce00078e001f */
[----:B------:R-:W-:Y:S05]  /*af100*/  WARPSYNC.COLLECTIVE R141, `(.L_x_1637) ;  /* 0x000000008d087348 */ /* 0x000fea0003c00000 */
[----:B------:R0:W1:Y:S02]  /*af110*/  SHFL.DOWN P2, R31, R89, R88, R98 ;  /* 0x08000058591f7389 */ /* 0x0000640000040062 */
[----:B01----:R-:W-:Y:S05]  /*af120*/  ENDCOLLECTIVE ;  /* 0x000000000000791b */ /* 0x003fea0003800000 */
.L_x_1637:
[----:B------:R-:W-:Y:S02]  /*af130*/  IMAD.MOV.U32 R89, RZ, RZ, R12 ;  /* 0x000000ffff597224 */ /* 0x000fe400078e000c */
[----:B------:R-:W-:-:S07]  /*af140*/  IMAD.MOV.U32 R29, RZ, RZ, R31 ;  /* 0x000000ffff1d7224 */ /* 0x000fce00078e001f */
[----:B------:R-:W-:Y:S05]  /*af150*/  WARPSYNC.COLLECTIVE R141, `(.L_x_1638) ;  /* 0x000000008d087348 */ /* 0x000fea0003c00000 */
[----:B------:R0:W1:Y:S02]  /*af160*/  SHFL.DOWN P2, R31, R89, R88, R98 ;  /* 0x08000058591f7389 */ /* 0x0000640000040062 */
[----:B01----:R-:W-:Y:S05]  /*af170*/  ENDCOLLECTIVE ;  /* 0x000000000000791b */ /* 0x003fea0003800000 */
.L_x_1638:
[----:B------:R-:W-:Y:S02]  /*af180*/  IMAD.MOV.U32 R89, RZ, RZ, R13 ;  /* 0x000000ffff597224 */ /* 0x000fe400078e000d */
[----:B------:R-:W-:-:S07]  /*af190*/  IMAD.MOV.U32 R12, RZ, RZ, R31 ;  /* 0x000000ffff0c7224 */ /* 0x000fce00078e001f */
[----:B------:R-:W-:Y:S05]  /*af1a0*/  WARPSYNC.COLLECTIVE R141, `(.L_x_1639) ;  /* 0x000000008d087348 */ /* 0x000fea0003c00000 */
[----:B------:R0:W1:Y:S02]  /*af1b0*/  SHFL.DOWN P2, R31, R89, R88, R98 ;  /* 0x08000058591f7389 */ /* 0x0000640000040062 */
[----:B01----:R-:W-:Y:S05]  /*af1c0*/  ENDCOLLECTIVE ;  /* 0x000000000000791b */ /* 0x003fea0003800000 */
.L_x_1639:
[----:B------:R-:W-:Y:S02]  /*af1d0*/  IMAD.MOV.U32 R89, RZ, RZ, R14 ;  /* 0x000000ffff597224 */ /* 0x000fe400078e000e */
[----:B------:R-:W-:-:S07]  /*af1e0*/  IMAD.MOV.U32 R13, RZ, RZ, R31 ;  /* 0x000000ffff0d7224 */ /* 0x000fce00078e001f */
[----:B------:R-:W-:Y:S05]  /*af1f0*/  WARPSYNC.COLLECTIVE R141, `(.L_x_1640) ;  /* 0x000000008d087348 */ /* 0x000fea0003c00000 */
[----:B------:R0:W1:Y:S02]  /*af200*/  SHFL.DOWN P2, R31, R89, R88, R98 ;  /* 0x08000058591f7389 */ /* 0x0000640000040062 */
[----:B01----:R-:W-:Y:S05]  /*af210*/  ENDCOLLECTIVE ;  /* 0x000000000000791b */ /* 0x003fea0003800000 */
.L_x_1640:
[----:B------:R-:W-:Y:S02]  /*af220*/  IMAD.MOV.U32 R89, RZ, RZ, R15 ;  /* 0x000000ffff597224 */ /* 0x000fe400078e000f */
[----:B------:R-:W-:-:S07]  /*af230*/  IMAD.MOV.U32 R14, RZ, RZ, R31 ;  /* 0x000000ffff0e7224 */ /* 0x000fce00078e001f */
[----:B------:R-:W-:Y:S05]  /*af240*/  WARPSYNC.COLLECTIVE R141, `(.L_x_1641) ;  /* 0x000000008d087348 */ /* 0x000fea0003c00000 */
[----:B------:R0:W1:Y:S02]  /*af250*/  SHFL.DOWN P2, R31, R89, R88, R98 ;  /* 0x08000058591f7389 */ /* 0x0000640000040062 */
[----:B01----:R-:W-:Y:S05]  /*af260*/  ENDCOLLECTIVE ;  /* 0x000000000000791b */ /* 0x003fea0003800000 */
.L_x_1641:
[----:B------:R-:W-:Y:S02]  /*af270*/  IMAD.MOV.U32 R89, RZ, RZ, R16 ;  /* 0x000000ffff597224 */ /* 0x000fe400078e0010 */
[----:B------:R-:W-:-:S07]  /*af280*/  IMAD.MOV.U32 R15, RZ, RZ, R31 ;  /* 0x000000ffff0f7224 */ /* 0x000fce00078e001f */
[----:B------:R-:W-:Y:S05]  /*af290*/  WARPSYNC.COLLECTIVE R141, `(.L_x_1642) ;  /* 0x000000008d087348 */ /* 0x000fea0003c00000 */
[----:B------:R0:W1:Y:S02]  /*af2a0*/  SHFL.DOWN P2, R31, R89, R88, R98 ;  /* 0x08000058591f7389 */ /* 0x0000640000040062 */
[----:B01----:R-:W-:Y:S05]  /*af2b0*/  ENDCOLLECTIVE ;  /* 0x000000000000791b */ /* 0x003fea0003800000 */
.L_x_1642:
[----:B------:R-:W-:Y:S02]  /*af2c0*/  IMAD.MOV.U32 R89, RZ, RZ, R17 ;  /* 0x000000ffff597224 */ /* 0x000fe400078e0011 */
[----:B------:R-:W-:-:S07]  /*af2d0*/  IMAD.MOV.U32 R16, RZ, RZ, R31 ;  /* 0x000000ffff107224 */ /* 0x000fce00078e001f */
[----:B------:R-:W-:Y:S05]  /*af2e0*/  WARPSYNC.COLLECTIVE R141, `(.L_x_1643) ;  /* 0x000000008d087348 */ /* 0x000fea0003c00000 */
[----:B------:R0:W1:Y:S02]  /*af2f0*/  SHFL.DOWN P2, R31, R89, R88, R98 ;  /* 0x08000058591f7389 */ /* 0x0000640000040062 */
[----:B01----:R-:W-:Y:S05]  /*af300*/  ENDCOLLECTIVE ;  /* 0x000000000000791b */ /* 0x003fea0003800000 */
.L_x_1643:
[----:B------:R-:W-:Y:S02]  /*af310*/  IMAD.MOV.U32 R89, RZ, RZ, R18 ;  /* 0x000000ffff597224 */ /* 0x000fe400078e0012 */
[----:B------:R-:W-:-:S07]  /*af320*/  IMAD.MOV.U32 R17, RZ, RZ, R31 ;  /* 0x000000ffff117224 */ /* 0x000fce00078e001f */
[----:B------:R-:W-:Y:S05]  /*af330*/  WARPSYNC.COLLECTIVE R141, `(.L_x_1644) ;  /* 0x000000008d087348 */ /* 0x000fea0003c00000 */
[----:B------:R0:W1:Y:S02]  /*af340*/  SHFL.DOWN P2, R31, R89, R88, R98 ;  /* 0x08000058591f7389 */ /* 0x0000640000040062 */
[----:B01----:R-:W-:Y:S05]  /*af350*/  ENDCOLLECTIVE ;  /* 0x000000000000791b */ /* 0x003fea0003800000 */
.L_x_1644:
[----:B------:R-:W-:Y:S02]  /*af360*/  IMAD.MOV.U32 R89, RZ, RZ, R19 ;  /* 0x000000ffff597224 */ /* 0x000fe400078e0013 */
[----:B------:R-:W-:-:S07]  /*af370*/  IMAD.MOV.U32 R18, RZ, RZ, R31 ;  /* 0x000000ffff127224 */ /* 0x000fce00078e001f */
[----:B------:R-:W-:Y:S05]  /*af380*/  WARPSYNC.COLLECTIVE R141, `(.L_x_1645) ;  /* 0x000000008d087348 */ /* 0x000fea0003c00000 */
[----:B------:R0:W1:Y:S02]  /*af390*/  SHFL.DOWN P2, R31, R89, R88, R98 ;  /* 0x08000058591f7389 */ /* 0x0000640000040062 */
[----:B01----:R-:W-:Y:S05]  /*af3a0*/  ENDCOLLECTIVE ;  /* 0x000000000000791b */ /* 0x003fea0003800000 */
.L_x_1645:
[----:B------:R-:W-:Y:S02]  /*af3b0*/  IMAD.MOV.U32 R89, RZ, RZ, R20 ;  /* 0x000000ffff597224 */ /* 0x000fe400078e0014 */
[----:B------:R-:W-:-:S07]  /*af3c0*/  IMAD.MOV.U32 R19, RZ, RZ, R31 ;  /* 0x000000ffff137224 */ /* 0x000fce00078e001f */
[----:B------:R-:W-:Y:S05]  /*af3d0*/  WARPSYNC.COLLECTIVE R141, `(.L_x_1646) ;  /* 0x000000008d087348 */ /* 0x000fea0003c00000 */
[----:B------:R0:W1:Y:S02]  /*af3e0*/  SHFL.DOWN P2, R31, R89, R88, R98 ;  /* 0x08000058591f7389 */ /* 0x0000640000040062 */
[----:B01----:R-:W-:Y:S05]  /*af3f0*/  ENDCOLLECTIVE ;  /* 0x000000000000791b */ /* 0x003fea0003800000 */
.L_x_1646:
[----:B------:R-:W-:Y:S02]  /*af400*/  IMAD.MOV.U32 R89, RZ, RZ, R21 ;  /* 0x000000ffff597224 */ /* 0x000fe400078e0015 */
[----:B------:R-:W-:-:S07]  /*af410*/  IMAD.MOV.U32 R20, RZ, RZ, R31 ;  /* 0x000000ffff147224 */ /* 0x000fce00078e001f */
[----:B------:R-:W-:Y:S05]  /*af420*/  WARPSYNC.COLLECTIVE R141, `(.L_x_1647) ;  /* 0x000000008d087348 */ /* 0x000fea0003c00000 */
[----:B------:R0:W1:Y:S02]  /*af430*/  SHFL.DOWN P2, R31, R89, R88, R98 ;  /* 0x08000058591f7389 */ /* 0x0000640000040062 */
[----:B01----:R-:W-:Y:S05]  /*af440*/  ENDCOLLECTIVE ;  /* 0x000000000000791b */ /* 0x003fea0003800000 */
.L_x_1647:
[----:B------:R-:W-:Y:S02]  /*af450*/  IMAD.MOV.U32 R89, RZ, RZ, R22 ;  /* 0x000000ffff597224 */ /* 0x000fe400078e0016 */
[----:B------:R-:W-:-:S07]  /*af460*/  IMAD.MOV.U32 R21, RZ, RZ, R31 ;  /* 0x000000ffff157224 */ /* 0x000fce00078e001f */
[----:B------:R-:W-:Y:S05]  /*af470*/  WARPSYNC.COLLECTIVE R141, `(.L_x_1648) ;  /* 0x000000008d087348 */ /* 0x000fea0003c00000 */
[----:B------:R0:W1:Y:S02]  /*af480*/  SHFL.DOWN P2, R31, R89, R88, R98 ;  /* 0x08000058591f7389 */ /* 0x0000640000040062 */
[----:B01----:R-:W-:Y:S05]  /*af490*/  ENDCOLLECTIVE ;  /* 0x000000000000791b */ /* 0x003fea0003800000 */
.L_x_1648:
[----:B------:R-:W-:Y:S02]  /*af4a0*/  IMAD.MOV.U32 R89, RZ, RZ, R23 ;  /* 0x000000ffff597224 */ /* 0x000fe400078e0017 */
[----:B------:R-:W-:-:S07]  /*af4b0*/  IMAD.MOV.U32 R22, RZ, RZ, R31 ;  /* 0x000000ffff167224 */ /* 0x000fce00078e001f */
[----:B------:R-:W-:Y:S05]  /*af4c0*/  WARPSYNC.COLLECTIVE R141, `(.L_x_1649) ;  /* 0x000000008d087348 */ /* 0x000fea0003c00000 */
[----:B------:R0:W1:Y:S02]  /*af4d0*/  SHFL.DOWN P2, R31, R89, R88, R98 ;  /* 0x08000058591f7389 */ /* 0x0000640000040062 */
[----:B01----:R-:W-:Y:S05]  /*af4e0*/  ENDCOLLECTIVE ;  /* 0x000000000000791b */ /* 0x003fea0003800000 */
.L_x_1649:
[----:B------:R-:W-:Y:S02]  /*af4f0*/  IMAD.MOV.U32 R89, RZ, RZ, R46 ;  /* 0x000000ffff597224 */ /* 0x000fe400078e002e */
[----:B------:R-:W-:-:S07]  /*af500*/  IMAD.MOV.U32 R23, RZ, RZ, R31 ;  /* 0x000000ffff177224 */ /* 0x000fce00078e001f */
[----:B------:R-:W-:Y:S05]  /*af510*/  WARPSYNC.COLLECTIVE R141, `(.L_x_1650) ;  /* 0x000000008d087348 */ /* 0x000fea0003c00000 */
[----:B------:R0:W1:Y:S02]  /*af520*/  SHFL.DOWN P2, R31, R89, R88, R98 ;  /* 0x08000058591f7389 */ /* 0x0000640000040062 */
[----:B01----:R-:W-:Y:S05]  /*af530*/  ENDCOLLECTIVE ;  /* 0x000000000000791b */ /* 0x003fea0003800000 */
.L_x_1650:
[----:B------:R-:W-:Y:S02]  /*af540*/  IMAD.MOV.U32 R89, RZ, RZ, R9 ;  /* 0x000000ffff597224 */ /* 0x000fe400078e0009 */
[----:B------:R-:W-:-:S07]  /*af550*/  IMAD.MOV.U32 R220, RZ, RZ, R31 ;  /* 0x000000ffffdc7224 */ /* 0x000fce00078e001f */
[----:B------:R-:W-:Y:S05]  /*af560*/  WARPSYNC.COLLECTIVE R141, `(.L_x_1651) ;  /* 0x000000008d087348 */ /* 0x000fea0003c00000 */
[----:B------:R0:W1:Y:S02]  /*af570*/  SHFL.DOWN P2, R31, R89, R88, R98 ;  /* 0x08000058591f7389 */ /* 0x0000640000040062 */
[----:B01----:R-:W-:Y:S05]  /*af580*/  ENDCOLLECTIVE ;  /* 0x000000000000791b */ /* 0x003fea0003800000 */
.L_x_1651:
[----:B------:R-:W-:Y:S02]  /*af590*/  IMAD.MOV.U32 R89, RZ, RZ, R6 ;  /* 0x000000ffff597224 */ /* 0x000fe400078e0006 */
[----:B------:R-:W-:-:S07]  /*af5a0*/  IMAD.MOV.U32 R195, RZ, RZ, R31 ;  /* 0x000000ffffc37224 */ /* 0x000fce00078e001f */
[----:B------:R-:W-:Y:S05]  /*af5b0*/  WARPSYNC.COLLECTIVE R141, `(.L_x_1652) ;  /* 0x000000008d087348 */ /* 0x000fea0003c00000 */
[----:B------:R0:W1:Y:S02]  /*af5c0*/  SHFL.DOWN P2, R31, R89, R88, R98 ;  /* 0x08000058591f7389 */ /* 0x0000640000040062 */
[----:B01----:R-:W-:Y:S05]  /*af5d0*/  ENDCOLLECTIVE ;  /* 0x000000000000791b */ /* 0x003fea0003800000 */
.L_x_1652:
[----:B------:R-:W-:Y:S02]  /*af5e0*/  IMAD.MOV.U32 R89, RZ, RZ, R7 ;  /* 0x000000ffff597224 */ /* 0x000fe400078e0007 */
[----:B------:R-:W-:-:S07]  /*af5f0*/  IMAD.MOV.U32 R30, RZ, RZ, R31 ;  /* 0x000000ffff1e7224 */ /* 0x000fce00078e001f */
[----:B------:R-:W-:Y:S05]  /*af600*/  WARPSYNC.COLLECTIVE R141, `(.L_x_1653) ;  /* 0x000000008d087348 */ /* 0x000fea0003c00000 */
[----:B------:R0:W1:Y:S02]  /*af610*/  SHFL.DOWN P2, R31, R89, R88, R98 ;  /* 0x08000058591f7389 */ /* 0x0000640000040062 */
[----:B01----:R-:W-:Y:S05]  /*af620*/  ENDCOLLECTIVE ;  /* 0x000000000000791b */ /* 0x003fea0003800000 */
.L_x_1653:
[----:B------:R-:W-:Y:S05]  /*af630*/  BRA `(.L_x_1654) ;  /* 0xfffff94400847947 */ /* 0x000fea000383ffff */
.L_x_631:
[----:B------:R-:W-:Y:S01]  /*af640*/  BSSY B0, `(.L_x_1655) ;  /* 0x0000006000007945 */ /* 0x000fe20003800000 */
[----:B------:R-:W-:Y:S01]  /*af650*/  PLOP3.LUT P2, PT, P0, PT, PT, 0x80, 0x8 ;  /* 0x000000000008781c */ /* 0x000fe2000074f070 */
[----:B------:R-:W-:-:S12]  /*af660*/  IMAD.MOV.U32 R141, RZ, RZ, -0x1 ;  /* 0xffffffffff8d7424 */ /* 0x000fd800078e00ff */
[----:B------:R-:W-:Y:S05]  /*af670*/  WARPSYNC.COLLECTIVE R141, `(.L_x_1656) ;  /* 0x000000008d087348 */ /* 0x000fea0003c00000 */
[----:B------:R-:W-:Y:S01]  /*af680*/  VOTE.ALL P2, P2 ;  /* 0x0000000000ff7806 */ /* 0x000fe20001040000 */
[----:B------:R-:W-:-:S12]  /*af690*/  ENDCOLLECTIVE ;  /* 0x000000000000791b */ /* 0x000fd80003800000 */
.L_x_1656:
[----:B------:R-:W-:Y:S05]  /*af6a0*/  BSYNC B0 ;  /* 0x0000000000007941 */ /* 0x000fea0003800000 */
.L_x_1655:
[----:B------:R-:W-:Y:S01]  /*af6b0*/  PLOP3.LUT P0, PT, P2, PT, PT, 0x80, 0x8 ;  /* 0x000000000008781c */ /* 0x000fe2000170f070 */
[----:B------:R-:W-:-:S12]  /*af6c0*/  BRA `(.L_x_1657) ;  /* 0xfffff96400d47947 */ /* 0x000fd8000383ffff */
.L_x_1170:
[----:B------:R-:W-:Y:S01]  /*af6d0*/  BSSY B0, `(.L_x_1658) ;  /* 0x0000006000007945 */ /* 0x000fe20003800000 */
[----:B------:R-:W-:Y:S01]  /*af6e0*/  PLOP3.LUT P2, PT, P2, PT, PT, 0x8, 0x80 ;  /* 0x000000000080781c */ /* 0x000fe2000174e170 */
[----:B------:R-:W-:-:S12]  /*af6f0*/  IMAD.MOV.U32 R141, RZ, RZ, -0x1 ;  /* 0xffffffffff8d7424 */ /* 0x000fd800078e00ff */
[----:B0-----:R-:W-:Y:S05]  /*af700*/  WARPSYNC.COLLECTIVE R141, `(.L_x_1659) ;  /* 0x000000008d087348 */ /* 0x001fea0003c00000 */
[----:B------:R-:W-:Y:S01]  /*af710*/  VOTE.ANY P2, P2 ;  /* 0x0000000000ff7806 */ /* 0x000fe20001040100 */
[----:B0-----:R-:W-:-:S12]  /*af720*/  ENDCOLLECTIVE ;  /* 0x000000000000791b */ /* 0x001fd80003800000 */
.L_x_1659:
[----:B------:R-:W-:Y:S05]  /*af730*/  BSYNC B0 ;  /* 0x0000000000007941 */ /* 0x000fea0003800000 */
.L_x_1658:
[----:B------:R-:W-:Y:S05]  /*af740*/  BRA `(.L_x_1660) ;  /* 0xfffffdc000687947 */ /* 0x000fea000383ffff */
.L_x_1175:
[----:B------:R-:W0:Y:S01]  /*af750*/  S2R R3, SR_GEMASK ;  /* 0x0000000000037919 */ /* 0x000e220000003c00 */
[----:B------:R-:W-:Y:S01]  /*af760*/  BSSY B0, `(.L_x_1661) ;  /* 0x0000006000007945 */ /* 0x000fe20003800000 */
[----:B------:R-:W-:Y:S01]  /*af770*/  PLOP3.LUT P2, PT, P2, PT, PT, 0x8, 0x80 ;  /* 0x000000000080781c */ /* 0x000fe2000174e170 */
[----:B------:R-:W-:-:S12]  /*af780*/  IMAD.MOV.U32 R141, RZ, RZ, -0x1 ;  /* 0xffffffffff8d7424 */ /* 0x000fd800078e00ff */
[----:B0----5:R-:W-:Y:S05]  /*af790*/  WARPSYNC.COLLECTIVE R141, `(.L_x_1662) ;  /* 0x000000008d087348 */ /* 0x021fea0003c00000 */
[----:B------:R-:W-:Y:S01]  /*af7a0*/  VOTE.ANY R8, PT, P2 ;  /* 0x0000000000087806 */ /* 0x000fe200010e0100 */
[----:B0----5:R-:W-:Y:S06]  /*af7b0*/  ENDCOLLECTIVE ;  /* 0x000000000000791b */ /* 0x021fec0003800000 */
.L_x_1662:
[----:B------:R-:W-:Y:S05]  /*af7c0*/  BSYNC B0 ;  /* 0x0000000000007941 */ /* 0x000fea0003800000 */
.L_x_1661:
[----:B------:R-:W-:Y:S01]  /*af7d0*/  LOP3.LUT R38, R188, 0xffff, RZ, 0xc0, !PT ;  /* 0x0000ffffbc267812 */ /* 0x000fe200078ec0ff */
[----:B------:R-:W-:Y:S01]  /*af7e0*/  IMAD.MOV.U32 R89, RZ, RZ, R10 ;  /* 0x000000ffff597224 */ /* 0x000fe200078e000a */
[----:B------:R-:W-:Y:S01]  /*af7f0*/  LOP3.LUT R26, R86, 0xffff, RZ, 0xc0, !PT ;  /* 0x0000ffff561a7812 */ /* 0x000fe200078ec0ff */
[----:B------:R-:W-:Y:S01]  /*af800*/  IMAD.MOV.U32 R88, RZ, RZ, 0x1 ;  /* 0x00000001ff587424 */ /* 0x000fe200078e00ff */
[----:B------:R-:W-:Y:S01]  /*af810*/  LOP3.LUT R8, R8, 0x80000000, R3, 0xec, !PT ;  /* 0x8000000008087812 */ /* 0x000fe200078eec03 */
[----:B------:R-:W-:Y:S01]  /*af820*/  IMAD.U32 R3, R38, 0x10000, RZ ;  /* 0x0001000026037824 */ /* 0x000fe200078e00ff */
[----:B------:R-:W-:Y:S01]  /*af830*/  LOP3.LUT R12, R26, 0xff, RZ, 0xc0, !PT ;  /* 0x000000ff1a0c7812 */ /* 0x000fe200078ec0ff */
[----:B------:R-:W-:Y:S01]  /*af840*/  IMAD.MOV.U32 R141, RZ, RZ, -0x1 ;  /* 0xffffffffff8d7424 */ /* 0x000fe200078e00ff */
[----:B------:R-:W-:Y:S01]  /*af850*/  LOP3.LUT R36, R186, 0xffff, RZ, 0xc0, !PT ;  /* 0x0000ffffba247812 */ /* 0x000fe200078ec0ff */
[----:B------:R-:W-:Y:S01]  /*af860*/  VIADD R98, R8, 0xffffffff ;  /* 0xffffffff08627836 */ /* 0x000fe20000000000 */
        /* <DEDUP_REMOVED lines=15> */
[----:B------:R-:W-:Y:S02]  /*af960*/  LOP3.LUT R33, R190, 0xffff, RZ, 0xc0, !PT ;  /* 0x0000ffffbe217812 */ /* 0x000fe400078ec0ff */
[----:B------:R-:W-:-:S02]  /*af970*/  LOP3.LUT R6, R164, 0xff, RZ, 0xc0, !PT ;  /* 0x000000ffa4067812 */ /* 0x000fc400078ec0ff */
[----:B------:R-:W-:Y:S02]  /*af980*/  LOP3.LUT R3, R3, 0xff0000, RZ, 0xc0, !PT ;  /* 0x00ff000003037812 */ /* 0x000fe400078ec0ff */
[----:B------:R-:W-:Y:S02]  /*af990*/  LOP3.LUT R15, R33, 0xff, RZ, 0xc0, !PT ;  /* 0x000000ff210f7812 */ /* 0x000fe400078ec0ff */
[----:B------:R-:W-:Y:S01]  /*af9a0*/  PRMT R6, R172, 0x7604, R6 ;  /* 0x00007604ac067816 */ /* 0x000fe20000000006 */
[----:B------:R-:W-:Y:S01]  /*af9b0*/  IMAD.IADD R14, R14, 0x1, R3 ;  /* 0x000000010e0e7824 */ /* 0x000fe200078e0203 */
[----:B------:R-:W-:Y:S01]  /*af9c0*/  PRMT R15, R173, 0x7604, R15 ;  /* 0x00007604ad0f7816 */ /* 0x000fe2000000000f */
[----:B------:R-:W-:Y:S01]  /*af9d0*/  IMAD.U32 R3, R30, 0x10000, RZ ;  /* 0x000100001e037824 */ /* 0x000fe200078e00ff */
[----:B------:R-:W-:Y:S02]  /*af9e0*/  LOP3.LUT R20, R155, 0xffff, RZ, 0xc0, !PT ;  /* 0x0000ffff9b147812 */ /* 0x000fe400078ec0ff */
[----:B------:R-:W-:-:S02]  /*af9f0*/  LOP3.LUT R28, R180, 0xffff, RZ, 0xc0, !PT ;  /* 0x0000ffffb41c7812 */ /* 0x000fc400078ec0ff */
        /* <DEDUP_REMOVED lines=10> */
[----:B------:R-:W-:Y:S01]  /*afaa0*/  LOP3.LUT R98, R8, R98, RZ, 0xc, !PT ;  /* 0x0000006208627212 */ /* 0x000fe200078e0cff */
[----:B------:R-:W-:Y:S01]  /*afab0*/  IMAD.IADD R3, R6, 0x1, R3 ;  /* 0x0000000106037824 */ /* 0x000fe200078e0203 */
[----:B------:R-:W-:Y:S02]  /*afac0*/  LOP3.LUT R6, R163, 0xff, RZ, 0xc0, !PT ;  /* 0x000000ffa3067812 */ /* 0x000fe400078ec0ff */
[----:B------:R-:W-:Y:S01]  /*afad0*/  LOP3.LUT R17, R147, 0xffff, RZ, 0xc0, !PT ;  /* 0x0000ffff93117812 */ /* 0x000fe200078ec0ff */
[----:B------:R-:W-:Y:S01]  /*afae0*/  IMAD R20, R20, 0x1000000, R3 ;  /* 0x0100000014147824 */ /* 0x000fe200078e0203 */
[----:B------:R-:W-:Y:S01]  /*afaf0*/  PRMT R6, R170, 0x7604, R6 ;  /* 0x00007604aa067816 */ /* 0x000fe20000000006 */
[----:B------:R-:W-:Y:S01]  /*afb00*/  IMAD.U32 R3, R28, 0x10000, RZ ;  /* 0x000100001c037824 */ /* 0x000fe200078e00ff */
[----:B------:R-:W0:Y:S01]  /*afb10*/  POPC R98, R98 ;  /* 0x0000006200627309 */ /* 0x000e220000000000 */
[----:B------:R-:W-:-:S02]  /*afb20*/  LOP3.LUT R18, R145, 0xffff, RZ, 0xc0, !PT ;  /* 0x0000ffff91127812 */ /* 0x000fc400078ec0ff */
[----:B------:R-:W-:Y:S02]  /*afb30*/  LOP3.LUT R39, R187, 0xffff, RZ, 0xc0, !PT ;  /* 0x0000ffffbb277812 */ /* 0x000fe400078ec0ff */
[----:B------:R-:W-:Y:S02]  /*afb40*/  LOP3.LUT R3, R3, 0xff0000, RZ, 0xc0, !PT ;  /* 0x00ff000003037812 */ /* 0x000fe400078ec0ff */
[----:B------:R-:W-:Y:S01]  /*afb50*/  LOP3.LUT R40, R185, 0xffff, RZ, 0xc0, !PT ;  /* 0x0000ffffb9287812 */ /* 0x000fe200078ec0ff */
[----:B------:R-:W-:Y:S01]  /*afb60*/  IMAD R12, R39, 0x1000000, R12 ;  /* 0x01000000270c7824 */ /* 0x000fe200078e020c */
[----:B------:R-:W-:Y:S01]  /*afb70*/  LOP3.LUT R41, R183, 0xffff, RZ, 0xc0, !PT ;  /* 0x0000ffffb7297812 */ /* 0x000fe200078ec0ff */
[----:B------:R-:W-:Y:S01]  /*afb80*/  IMAD.IADD R21, R21, 0x1, R3 ;  /* 0x0000000115157824 */ /* 0x000fe200078e0203 */
[----:B------:R-:W-:Y:S01]  /*afb90*/  LOP3.LUT R42, R181, 0xffff, RZ, 0xc0, !PT ;  /* 0x0000ffffb52a7812 */ /* 0x000fe200078ec0ff */
[----:B------:R-:W-:Y:S01]  /*afba0*/  IMAD.U32 R3, R154, 0x10000, RZ ;  /* 0x000100009a037824 */ /* 0x000fe200078e00ff */
[----:B------:R-:W-:Y:S01]  /*afbb0*/  LOP3.LUT R43, R179, 0xffff, RZ, 0xc0, !PT ;  /* 0x0000ffffb32b7812 */ /* 0x000fe200078ec0ff */
[----:B------:R-:W-:-:S07]  /*afbc0*/  IMAD R13, R40, 0x1000000, R13 ;  /* 0x01000000280d7824 */ /* 0x000fce00078e020d */
[----:B0-----:R-:W-:Y:S05]  /*afbd0*/  WARPSYNC.COLLECTIVE R141, `(.L_x_1663) ;  /* 0x000000008d087348 */ /* 0x001fea0003c00000 */
[----:B0-----:R0:W1:Y:S02]  /*afbe0*/  SHFL.DOWN P2, R31, R89, R88, R98 ;  /* 0x08000058591f7389 */ /* 0x0010640000040062 */
[----:B01----:R-:W-:Y:S05]  /*afbf0*/  ENDCOLLECTIVE ;  /* 0x000000000000791b */ /* 0x003fea0003800000 */
.L_x_1663:
[----:B------:R-:W-:Y:S01]  /*afc00*/  IMAD R14, R41, 0x1000000, R14 ;  /* 0x01000000290e7824 */ /* 0x000fe200078e020e */
[----:B------:R-:W-:Y:S01]  /*afc10*/  LOP3.LUT R3, R3, 0xff0000, RZ, 0xc0, !PT ;  /* 0x00ff000003037812 */ /* 0x000fe200078ec0ff */
[----:B------:R-:W-:Y:S01]  /*afc20*/  IMAD R15, R42, 0x1000000, R15 ;  /* 0x010000002a0f7824 */ /* 0x000fe200078e020f */
[----:B------:R-:W-:Y:S01]  /*afc30*/  LOP3.LUT R19, R143, 0xffff, RZ, 0xc0, !PT ;  /* 0x0000ffff8f137812 */ /* 0x000fe200078ec0ff */
[----:B------:R-:W-:Y:S01]  /*afc40*/  IMAD R21, R43, 0x1000000, R21 ;  /* 0x010000002b157824 */ /* 0x000fe200078e0215 */
[----:B------:R-:W-:Y:S01]  /*afc50*/  LOP3.LUT R25, R157, 0xff, RZ, 0xc0, !PT ;  /* 0x000000ff9d197812 */ /* 0x000fe200078ec0ff */
[----:B------:R-:W-:Y:S01]  /*afc60*/  IMAD.IADD R3, R6, 0x1, R3 ;  /* 0x0000000106037824 */ /* 0x000fe200078e0203 */
[----:B------:R-:W-:Y:S02]  /*afc70*/  LOP3.LUT R6, R162, 0xff, RZ, 0xc0, !PT ;  /* 0x000000ffa2067812 */ /* 0x000fe400078ec0ff */
[----:B------:R-:W-:Y:S01]  /*afc80*/  PRMT R25, R177, 0x7604, R25 ;  /* 0x00007604b1197816 */ /* 0x000fe20000000019 */
[----:B------:R-:W-:Y:S01]  /*afc90*/  IMAD R22, R22, 0x1000000, R3 ;  /* 0x0100000016167824 */ /* 0x000fe200078e0203 */
[----:B------:R-:W-:Y:S01]  /*afca0*/  PRMT R6, R169, 0x7604, R6 ;  /* 0x00007604a9067816 */ /* 0x000fe20000000006 */
[----:B------:R-:W-:-:S02]  /*afcb0*/  IMAD.U32 R3, R152, 0x10000, RZ ;  /* 0x0001000098037824 */ /* 0x000fc400078e00ff */
[----:B------:R-:W-:-:S03]  /*afcc0*/  IMAD.MOV.U32 R89, RZ, RZ, R11 ;  /* 0x000000ffff597224 */ /* 0x000fc600078e000b */
        /* <DEDUP_REMOVED lines=30> */
.L_x_1664:
[----:B------:R-:W-:Y:S02]  /*afeb0*/  IMAD R19, R19, 0x1000000, R3 ;  /* 0x0100000013137824 */ /* 0x000fe400078e0203 */
[----:B------:R-:W-:Y:S02]  /*afec0*/  IMAD.MOV.U32 R89, RZ, RZ, R12 ;  /* 0x000000ffff597224 */ /* 0x000fe400078e000c */
[----:B------:R-:W-:-:S07]  /*afed0*/  IMAD.MOV.U32 R7, RZ, RZ, R31 ;  /* 0x000000ffff077224 */ /* 0x000fce00078e001f */
[----:B------:R-:W-:Y:S05]  /*afee0*/  WARPSYNC.COLLECTIVE R141, `(.L_x_1665) ;  /* 0x000000008d087348 */ /* 0x000fea0003c00000 */
[----:B------:R0:W1:Y:S02]  /*afef0*/  SHFL.DOWN P2, R31, R89, R88, R98 ;  /* 0x08000058591f7389 */ /* 0x0000640000040062 */
[----:B01----:R-:W-:Y:S05]  /*aff00*/  ENDCOLLECTIVE ;  /* 0x000000000000791b */ /* 0x003fea0003800000 */
.L_x_1665:
[----:B------:R-:W-:Y:S02]  /*aff10*/  IMAD.MOV.U32 R89, RZ, RZ, R13 ;  /* 0x000000ffff597224 */ /* 0x000fe400078e000d */
[----:B------:R-:W-:-:S07]  /*aff20*/  IMAD.MOV.U32 R12, RZ, RZ, R31 ;  /* 0x000000ffff0c7224 */ /* 0x000fce00078e001f */
[----:B------:R-:W-:Y:S05]  /*aff30*/  WARPSYNC.COLLECTIVE R141, `(.L_x_1666) ;  /* 0x000000008d087348 */ /* 0x000fea0003c00000 */
[----:B------:R0:W1:Y:S02]  /*aff40*/  SHFL.DOWN P2, R31, R89, R88, R98 ;  /* 0x08000058591f7389 */ /* 0x0000640000040062 */
[----:B01----:R-:W-:Y:S05]  /*aff50*/  ENDCOLLECTIVE ;  /* 0x000000000000791b */ /* 0x003fea0003800000 */
.L_x_1666:
[----:B------:R-:W-:Y:S02]  /*aff60*/  IMAD.MOV.U32 R89, RZ, RZ, R14 ;  /* 0x000000ffff597224 */ /* 0x000fe400078e000e */
[----:B------:R-:W-:-:S07]  /*aff70*/  IMAD.MOV.U32 R13, RZ, RZ, R31 ;  /* 0x000000ffff0d7224 */ /* 0x000fce00078e001f */
[----:B------:R-:W-:Y:S05]  /*aff80*/  WARPSYNC.COLLECTIVE R141, `(.L_x_1667) ;  /* 0x000000008d087348 */ /* 0x000fea0003c00000 */
[----:B------:R0:W1:Y:S02]  /*aff90*/  SHFL.DOWN P2, R31, R89, R88, R98 ;  /* 0x08000058591f7389 */ /* 0x0000640000040062 */
[----:B01----:R-:W-:Y:S05]  /*affa0*/  ENDCOLLECTIVE ;  /* 0x000000000000791b */ /* 0x003fea0003800000 */
.L_x_1667:
[----:B------:R-:W-:Y:S02]  /*affb0*/  IMAD.MOV.U32 R89, RZ, RZ, R15 ;  /* 0x000000ffff597224 */ /* 0x000fe400078e000f */
[----:B------:R-:W-:-:S07]  /*affc0*/  IMAD.MOV.U32 R14, RZ, RZ, R31 ;  /* 0x000000ffff0e7224 */ /* 0x000fce00078e001f */
[----:B------:R-:W-:Y:S05]  /*affd0*/  WARPSYNC.COLLECTIVE R141, `(.L_x_1668) ;  /* 0x000000008d087348 */ /* 0x000fea0003c00000 */
[----:B------:R0:W1:Y:S02]  /*affe0*/  SHFL.DOWN P2, R31, R89, R88, R98 ;  /* 0x08000058591f7389 */ /* 0x0000640000040062 */
[----:B01----:R-:W-:Y:S05]  /*afff0*/  ENDCOLLECTIVE ;  /* 0x000000000000791b */ /* 0x003fea0003800000 */
.L_x_1668:
[----:B------:R-:W-:Y:S02]  /*b0000*/  IMAD.MOV.U32 R89, RZ, RZ, R20 ;  /* 0x000000ffff597224 */ /* 0x000fe400078e0014 */
[----:B------:R-:W-:-:S07]  /*b0010*/  IMAD.MOV.U32 R15, RZ, RZ, R31 ;  /* 0x000000ffff0f7224 */ /* 0x000fce00078e001f */
[----:B------:R-:W-:Y:S05]  /*b0020*/  WARPSYNC.COLLECTIVE R141, `(.L_x_1669) ;  /* 0x000000008d087348 */ /* 0x000fea0003c00000 */
[----:B------:R0:W1:Y:S02]  /*b0030*/  SHFL.DOWN P2, R31, R89, R88, R98 ;  /* 0x08000058591f7389 */ /* 0x0000640000040062 */
[----:B01----:R-:W-:Y:S05]  /*b0040*/  ENDCOLLECTIVE ;  /* 0x000000000000791b */ /* 0x003fea0003800000 */
.L_x_1669:
[----:B------:R-:W-:Y:S02]  /*b0050*/  IMAD.MOV.U32 R89, RZ, RZ, R21 ;  /* 0x000000ffff597224 */ /* 0x000fe400078e0015 */
[----:B------:R-:W-:-:S07]  /*b0060*/  IMAD.MOV.U32 R20, RZ, RZ, R31 ;  /* 0x000000ffff147224 */ /* 0x000fce00078e001f */
[----:B------:R-:W-:Y:S05]  /*b0070*/  WARPSYNC.COLLECTIVE R141, `(.L_x_1670) ;  /* 0x000000008d087348 */ /* 0x000fea0003c00000 */
[----:B------:R0:W1:Y:S02]  /*b0080*/  SHFL.DOWN P2, R31, R89, R88, R98 ;  /* 0x08000058591f7389 */ /* 0x0000640000040062 */
[----:B01----:R-:W-:Y:S05]  /*b0090*/  ENDCOLLECTIVE ;  /* 0x000000000000791b */ /* 0x003fea0003800000 */
.L_x_1670:
[----:B------:R-:W-:Y:S02]  /*b00a0*/  IMAD.MOV.U32 R89, RZ, RZ, R22 ;  /* 0x000000ffff597224 */ /* 0x000fe400078e0016 */
[----:B------:R-:W-:-:S07]  /*b00b0*/  IMAD.MOV.U32 R21, RZ, RZ, R31 ;  /* 0x000000ffff157224 */ /* 0x000fce00078e001f */
[----:B------:R-:W-:Y:S05]  /*b00c0*/  WARPSYNC.COLLECTIVE R141, `(.L_x_1671) ;  /* 0x000000008d087348 */ /* 0x000fea0003c00000 */
[----:B------:R0:W1:Y:S02]  /*b00d0*/  SHFL.DOWN P2, R31, R89, R88, R98 ;  /* 0x08000058591f7389 */ /* 0x0000640000040062 */
[----:B01----:R-:W-:Y:S05]  /*b00e0*/  ENDCOLLECTIVE ;  /* 0x000000000000791b */ /* 0x003fea0003800000 */
.L_x_1671:
[----:B------:R-:W-:Y:S02]  /*b00f0*/  IMAD.MOV.U32 R89, RZ, RZ, R23 ;  /* 0x000000ffff597224 */ /* 0x000fe400078e0017 */
[----:B------:R-:W-:-:S07]  /*b0100*/  IMAD.MOV.U32 R22, RZ, RZ, R31 ;  /* 0x000000ffff167224 */ /* 0x000fce00078e001f */
[----:B------:R-:W-:Y:S05]  /*b0110*/  WARPSYNC.COLLECTIVE R141, `(.L_x_1672) ;  /* 0x000000008d087348 */ /* 0x000fea0003c00000 */
[----:B------:R0:W1:Y:S02]  /*b0120*/  SHFL.DOWN P2, R31, R89, R88, R98 ;  /* 0x08000058591f7389 */ /* 0x0000640000040062 */
[----:B01----:R-:W-:Y:S05]  /*b0130*/  ENDCOLLECTIVE ;  /* 0x000000000000791b */ /* 0x003fea0003800000 */
.L_x_1672:
[----:B------:R-:W-:Y:S02]  /*b0140*/  IMAD.MOV.U32 R89, RZ, RZ, R16 ;  /* 0x000000ffff597224 */ /* 0x000fe400078e0010 */
[----:B------:R-:W-:-:S07]  /*b0150*/  IMAD.MOV.U32 R23, RZ, RZ, R31 ;  /* 0x000000ffff177224 */ /* 0x000fce00078e001f */
[----:B------:R-:W-:Y:S05]  /*b0160*/  WARPSYNC.COLLECTIVE R141, `(.L_x_1673) ;  /* 0x000000008d087348 */ /* 0x000fea0003c00000 */
[----:B------:R0:W1:Y:S02]  /*b0170*/  SHFL.DOWN P2, R31, R89, R88, R98 ;  /* 0x08000058591f7389 */ /* 0x0000640000040062 */
[----:B01----:R-:W-:Y:S05]  /*b0180*/  ENDCOLLECTIVE ;  /* 0x000000000000791b */ /* 0x003fea0003800000 */
.L_x_1673:
[----:B------:R-:W-:Y:S02]  /*b0190*/  IMAD.MOV.U32 R89, RZ, RZ, R17 ;  /* 0x000000ffff597224 */ /* 0x000fe400078e0011 */
[----:B------:R-:W-:-:S07]  /*b01a0*/  IMAD.MOV.U32 R16, RZ, RZ, R31 ;  /* 0x000000ffff107224 */ /* 0x000fce00078e001f */
[----:B------:R-:W-:Y:S05]  /*b01b0*/  WARPSYNC.COLLECTIVE R141, `(.L_x_1674) ;  /* 0x000000008d087348 */ /* 0x000fea0003c00000 */
[----:B------:R0:W1:Y:S02]  /*b01c0*/  SHFL.DOWN P2, R31, R89, R88, R98 ;  /* 0x08000058591f7389 */ /* 0x0000640000040062 */
[----:B01----:R-:W-:Y:S05]  /*b01d0*/  ENDCOLLECTIVE ;  /* 0x000000000000791b */ /* 0x003fea0003800000 */
.L_x_1674:
[----:B------:R-:W-:Y:S02]  /*b01e0*/  IMAD.MOV.U32 R89, RZ, RZ, R18 ;  /* 0x000000ffff597224 */ /* 0x000fe400078e0012 */
[----:B------:R-:W-:-:S07]  /*b01f0*/  IMAD.MOV.U32 R17, RZ, RZ, R31 ;  /* 0x000000ffff117224 */ /* 0x000fce00078e001f */
[----:B------:R-:W-:Y:S05]  /*b0200*/  WARPSYNC.COLLECTIVE R141, `(.L_x_1675) ;  /* 0x000000008d087348 */ /* 0x000fea0003c00000 */
[----:B------:R0:W1:Y:S02]  /*b0210*/  SHFL.DOWN P2, R31, R89, R88, R98 ;  /* 0x08000058591f7389 */ /* 0x0000640000040062 */
[----:B01----:R-:W-:Y:S05]  /*b0220*/  ENDCOLLECTIVE ;  /* 0x000000000000791b */ /* 0x003fea0003800000 */
.L_x_1675:
[----:B------:R-:W-:Y:S02]  /*b0230*/  IMAD.MOV.U32 R89, RZ, RZ, R19 ;  /* 0x000000ffff597224 */ /* 0x000fe400078e0013 */
[----:B------:R-:W-:-:S07]  /*b0240*/  IMAD.MOV.U32 R18, RZ, RZ, R31 ;  /* 0x000000ffff127224 */ /* 0x000fce00078e001f */
[----:B------:R-:W-:Y:S05]  /*b0250*/  WARPSYNC.COLLECTIVE R141, `(.L_x_1676) ;  /* 0x000000008d087348 */ /* 0x000fea0003c00000 */
[----:B------:R0:W1:Y:S02]  /*b0260*/  SHFL.DOWN P2, R31, R89, R88, R98 ;  /* 0x08000058591f7389 */ /* 0x0000640000040062 */
[----:B01----:R-:W-:Y:S05]  /*b0270*/  ENDCOLLECTIVE ;  /* 0x000000000000791b */ /* 0x003fea0003800000 */
.L_x_1676:
[----:B------:R-:W-:Y:S02]  /*b0280*/  IMAD.MOV.U32 R89, RZ, RZ, R25 ;  /* 0x000000ffff597224 */ /* 0x000fe400078e0019 */
[----:B------:R-:W-:-:S07]  /*b0290*/  IMAD.MOV.U32 R19, RZ, RZ, R31 ;  /* 0x000000ffff137224 */ /* 0x000fce00078e001f */
[----:B------:R-:W-:Y:S05]  /*b02a0*/  WARPSYNC.COLLECTIVE R141, `(.L_x_1677) ;  /* 0x000000008d087348 */ /* 0x000fea0003c00000 */
[----:B------:R0:W1:Y:S02]  /*b02b0*/  SHFL.DOWN P2, R31, R89, R88, R98 ;  /* 0x08000058591f7389 */ /* 0x0000640000040062 */
[----:B01----:R-:W-:Y:S05]  /*b02c0*/  ENDCOLLECTIVE ;  /* 0x000000000000791b */ /* 0x003fea0003800000 */
.L_x_1677:
[----:B------:R-:W-:Y:S02]  /*b02d0*/  IMAD.MOV.U32 R89, RZ, RZ, R27 ;  /* 0x000000ffff597224 */ /* 0x000fe400078e001b */
[----:B------:R-:W-:-:S07]  /*b02e0*/  IMAD.MOV.U32 R25, RZ, RZ, R31 ;  /* 0x000000ffff197224 */ /* 0x000fce00078e001f */
[----:B------:R-:W-:Y:S05]  /*b02f0*/  WARPSYNC.COLLECTIVE R141, `(.L_x_1678) ;  /* 0x000000008d087348 */ /* 0x000fea0003c00000 */
[----:B------:R0:W1:Y:S02]  /*b0300*/  SHFL.DOWN P2, R31, R89, R88, R98 ;  /* 0x08000058591f7389 */ /* 0x0000640000040062 */
[----:B01----:R-:W-:Y:S05]  /*b0310*/  ENDCOLLECTIVE ;  /* 0x000000000000791b */ /* 0x003fea0003800000 */
.L_x_1678:
[----:B------:R-:W-:Y:S02]  /*b0320*/  IMAD.MOV.U32 R89, RZ, RZ, R4 ;  /* 0x000000ffff597224 */ /* 0x000fe400078e0004 */
[----:B------:R-:W-:-:S07]  /*b0330*/  IMAD.MOV.U32 R3, RZ, RZ, R31 ;  /* 0x000000ffff037224 */ /* 0x000fce00078e001f */
[----:B------:R-:W-:Y:S05]  /*b0340*/  WARPSYNC.COLLECTIVE R141, `(.L_x_1679) ;  /* 0x000000008d087348 */ /* 0x000fea0003c00000 */
[----:B------:R0:W1:Y:S02]  /*b0350*/  SHFL.DOWN P2, R31, R89, R88, R98 ;  /* 0x08000058591f7389 */ /* 0x0000640000040062 */
[----:B01----:R-:W-:Y:S05]  /*b0360*/  ENDCOLLECTIVE ;  /* 0x000000000000791b */ /* 0x003fea0003800000 */
.L_x_1679:
[----:B------:R-:W-:Y:S02]  /*b0370*/  IMAD.MOV.U32 R89, RZ, RZ, R5 ;  /* 0x000000ffff597224 */ /* 0x000fe400078e0005 */
[----:B------:R-:W-:-:S07]  /*b0380*/  IMAD.MOV.U32 R8, RZ, RZ, R31 ;  /* 0x000000ffff087224 */ /* 0x000fce00078e001f */
[----:B------:R-:W-:Y:S05]  /*b0390*/  WARPSYNC.COLLECTIVE R141, `(.L_x_1680) ;  /* 0x000000008d087348 */ /* 0x000fea0003c00000 */
[----:B------:R0:W1:Y:S02]  /*b03a0*/  SHFL.DOWN P2, R31, R89, R88, R98 ;  /* 0x08000058591f7389 */ /* 0x0000640000040062 */
[----:B01----:R-:W-:Y:S05]  /*b03b0*/  ENDCOLLECTIVE ;  /* 0x000000000000791b */ /* 0x003fea0003800000 */
.L_x_1680:
[----:B------:R-:W-:Y:S01]  /*b03c0*/  IMAD.MOV.U32 R9, RZ, RZ, R31 ;  /* 0x000000ffff097224 */ /* 0x000fe200078e001f */
[----:B------:R-:W-:Y:S06]  /*b03d0*/  BRA `(.L_x_1681) ;  /* 0xfffffdc400547947 */ /* 0x000fec000383ffff */
.L_x_1192:
[----:B------:R-:W-:Y:S01]  /*b03e0*/  BSSY B0, `(.L_x_1682) ;  /* 0x0000007000007945 */ /* 0x000fe20003800000 */
[----:B------:R-:W-:Y:S02]  /*b03f0*/  IMAD.MOV.U32 R89, RZ, RZ, R10 ;  /* 0x000000ffff597224 */ /* 0x000fe400078e000a */
[----:B------:R-:W-:Y:S02]  /*b0400*/  IMAD.MOV.U32 R88, RZ, RZ, 0x2 ;  /* 0x00000002ff587424 */ /* 0x000fe400078e00ff */
[----:B------:R-:W-:-:S07]  /*b0410*/  IMAD.MOV.U32 R141, RZ, RZ, -0x1 ;  /* 0xffffffffff8d7424 */ /* 0x000fce00078e00ff */
[----:B-----5:R-:W-:Y:S05]  /*b0420*/  WARPSYNC.COLLECTIVE R141, `(.L_x_1683) ;  /* 0x000000008d087348 */ /* 0x020fea0003c00000 */
[----:B------:R0:W1:Y:S02]  /*b0430*/  SHFL.DOWN P2, R31, R89, R88, R98 ;  /* 0x08000058591f7389 */ /* 0x0000640000040062 */
[----:B01---5:R-:W-:Y:S05]  /*b0440*/  ENDCOLLECTIVE ;  /* 0x000000000000791b */ /* 0x023fea0003800000 */
.L_x_1683:
[----:B------:R-:W-:Y:S05]  /*b0450*/  BSYNC B0 ;  /* 0x0000000000007941 */ /* 0x000fea0003800000 */
.L_x_1682:
[----:B------:R-:W-:Y:S02]  /*b0460*/  IMAD.MOV.U32 R89, RZ, RZ, R11 ;  /* 0x000000ffff597224 */ /* 0x000fe400078e000b */
[----:B------:R-:W-:Y:S02]  /*b0470*/  IMAD.MOV.U32 R88, RZ, RZ, 0x2 ;  /* 0x00000002ff587424 */ /* 0x000fe400078e00ff */
[----:B------:R-:W-:Y:S02]  /*b0480*/  IMAD.MOV.U32 R141, RZ, RZ, -0x1 ;  /* 0xffffffffff8d7424 */ /* 0x000fe400078e00ff */
[----:B------:R-:W-:-:S07]  /*b0490*/  IMAD.MOV.U32 R6, RZ, RZ, R31 ;  /* 0x000000ffff067224 */ /* 0x000fce00078e001f */
[----:B------:R-:W-:Y:S05]  /*b04a0*/  WARPSYNC.COLLECTIVE R141, `(.L_x_1684) ;  /* 0x000000008d087348 */ /* 0x000fea0003c00000 */
[----:B------:R0:W1:Y:S02]  /*b04b0*/  SHFL.DOWN P2, R31, R89, R88, R98 ;  /* 0x08000058591f7389 */ /* 0x0000640000040062 */
[----:B01----:R-:W-:Y:S05]  /*b04c0*/  ENDCOLLECTIVE ;  /* 0x000000000000791b */ /* 0x003fea0003800000 */
.L_x_1684:
[----:B------:R-:W-:Y:S02]  /*b04d0*/  IMAD.MOV.U32 R89, RZ, RZ, R12 ;  /* 0x000000ffff597224 */ /* 0x000fe400078e000c */
[----:B------:R-:W-:-:S07]  /*b04e0*/  IMAD.MOV.U32 R7, RZ, RZ, R31 ;  /* 0x000000ffff077224 */ /* 0x000fce00078e001f */
[----:B------:R-:W-:Y:S05]  /*b04f0*/  WARPSYNC.COLLECTIVE R141, `(.L_x_1685) ;  /* 0x000000008d087348 */ /* 0x000fea0003c00000 */
[----:B------:R0:W1:Y:S02]  /*b0500*/  SHFL.DOWN P2, R31, R89, R88, R98 ;  /* 0x08000058591f7389 */ /* 0x0000640000040062 */
[----:B01----:R-:W-:Y:S05]  /*b0510*/  ENDCOLLECTIVE ;  /* 0x000000000000791b */ /* 0x003fea0003800000 */
.L_x_1685:
[----:B------:R-:W-:Y:S02]  /*b0520*/  IMAD.MOV.U32 R89, RZ, RZ, R13 ;  /* 0x000000ffff597224 */ /* 0x000fe400078e000d */
[----:B------:R-:W-:-:S07]  /*b0530*/  IMAD.MOV.U32 R12, RZ, RZ, R31 ;  /* 0x000000ffff0c7224 */ /* 0x000fce00078e001f */
[----:B------:R-:W-:Y:S05]  /*b0540*/  WARPSYNC.COLLECTIVE R141, `(.L_x_1686) ;  /* 0x000000008d087348 */ /* 0x000fea0003c00000 */
[----:B------:R0:W1:Y:S02]  /*b0550*/  SHFL.DOWN P2, R31, R89, R88, R98 ;  /* 0x08000058591f7389 */ /* 0x0000640000040062 */
[----:B01----:R-:W-:Y:S05]  /*b0560*/  ENDCOLLECTIVE ;  /* 0x000000000000791b */ /* 0x003fea0003800000 */
.L_x_1686:
[----:B------:R-:W-:Y:S02]  /*b0570*/  IMAD.MOV.U32 R89, RZ, RZ, R14 ;  /* 0x000000ffff597224 */ /* 0x000fe400078e000e */
[----:B------:R-:W-:-:S07]  /*b0580*/  IMAD.MOV.U32 R13, RZ, RZ, R31 ;  /* 0x000000ffff0d7224 */ /* 0x000fce00078e001f */
[----:B------:R-:W-:Y:S05]  /*b0590*/  WARPSYNC.COLLECTIVE R141, `(.L_x_1687) ;  /* 0x000000008d087348 */ /* 0x000fea0003c00000 */
[----:B------:R0:W1:Y:S02]  /*b05a0*/  SHFL.DOWN P2, R31, R89, R88, R98 ;  /* 0x08000058591f7389 */ /* 0x0000640000040062 */
[----:B01----:R-:W-:Y:S05]  /*b05b0*/  ENDCOLLECTIVE ;  /* 0x000000000000791b */ /* 0x003fea0003800000 */
.L_x_1687:
[----:B------:R-:W-:Y:S02]  /*b05c0*/  IMAD.MOV.U32 R89, RZ, RZ, R15 ;  /* 0x000000ffff597224 */ /* 0x000fe400078e000f */
[----:B------:R-:W-:-:S07]  /*b05d0*/  IMAD.MOV.U32 R14, RZ, RZ, R31 ;  /* 0x000000ffff0e7224 */ /* 0x000fce00078e001f */
[----:B------:R-:W-:Y:S05]  /*b05e0*/  WARPSYNC.COLLECTIVE R141, `(.L_x_1688) ;  /* 0x000000008d087348 */ /* 0x000fea0003c00000 */
[----:B------:R0:W1:Y:S02]  /*b05f0*/  SHFL.DOWN P2, R31, R89, R88, R98 ;  /* 0x08000058591f7389 */ /* 0x0000640000040062 */
[----:B01----:R-:W-:Y:S05]  /*b0600*/  ENDCOLLECTIVE ;  /* 0x000000000000791b */ /* 0x003fea0003800000 */
.L_x_1688:
[----:B------:R-:W-:Y:S02]  /*b0610*/  IMAD.MOV.U32 R89, RZ, RZ, R20 ;  /* 0x000000ffff597224 */ /* 0x000fe400078e0014 */
[----:B------:R-:W-:-:S07]  /*b0620*/  IMAD.MOV.U32 R15, RZ, RZ, R31 ;  /* 0x000000ffff0f7224 */ /* 0x000fce00078e001f */
[----:B------:R-:W-:Y:S05]  /*b0630*/  WARPSYNC.COLLECTIVE R141, `(.L_x_1689) ;  /* 0x000000008d087348 */ /* 0x000fea0003c00000 */
[----:B------:R0:W1:Y:S02]  /*b0640*/  SHFL.DOWN P2, R31, R89, R88, R98 ;  /* 0x08000058591f7389 */ /* 0x0000640000040062 */
[----:B01----:R-:W-:Y:S05]  /*b0650*/  ENDCOLLECTIVE ;  /* 0x000000000000791b */ /* 0x003fea0003800000 */
.L_x_1689:
[----:B------:R-:W-:Y:S02]  /*b0660*/  IMAD.MOV.U32 R89, RZ, RZ, R21 ;  /* 0x000000ffff597224 */ /* 0x000fe400078e0015 */
[----:B------:R-:W-:-:S07]  /*b0670*/  IMAD.MOV.U32 R20, RZ, RZ, R31 ;  /* 0x000000ffff147224 */ /* 0x000fce00078e001f */
[----:B------:R-:W-:Y:S05]  /*b0680*/  WARPSYNC.COLLECTIVE R141, `(.L_x_1690) ;  /* 0x000000008d087348 */ /* 0x000fea0003c00000 */
[----:B------:R0:W1:Y:S02]  /*b0690*/  SHFL.DOWN P2, R31, R89, R88, R98 ;  /* 0x08000058591f7389 */ /* 0x0000640000040062 */
[----:B01----:R-:W-:Y:S05]  /*b06a0*/  ENDCOLLECTIVE ;  /* 0x000000000000791b */ /* 0x003fea0003800000 */
.L_x_1690:
[----:B------:R-:W-:Y:S02]  /*b06b0*/  IMAD.MOV.U32 R89, RZ, RZ, R22 ;  /* 0x000000ffff597224 */ /* 0x000fe400078e0016 */
[----:B------:R-:W-:-:S07]  /*b06c0*/  IMAD.MOV.U32 R21, RZ, RZ, R31 ;  /* 0x000000ffff157224 */ /* 0x000fce00078e001f */
[----:B------:R-:W-:Y:S05]  /*b06d0*/  WARPSYNC.COLLECTIVE R141, `(.L_x_1691) ;  /* 0x000000008d087348 */ /* 0x000fea0003c00000 */
[----:B------:R0:W1:Y:S02]  /*b06e0*/  SHFL.DOWN P2, R31, R89, R88, R98 ;  /* 0x08000058591f7389 */ /* 0x0000640000040062 */
[----:B01----:R-:W-:Y:S05]  /*b06f0*/  ENDCOLLECTIVE ;  /* 0x000000000000791b */ /* 0x003fea0003800000 */
.L_x_1691:
[----:B------:R-:W-:Y:S02]  /*b0700*/  IMAD.MOV.U32 R89, RZ, RZ, R23 ;  /* 0x000000ffff597224 */ /* 0x000fe400078e0017 */
[----:B------:R-:W-:-:S07]  /*b0710*/  IMAD.MOV.U32 R22, RZ, RZ, R31 ;  /* 0x000000ffff167224 */ /* 0x000fce00078e001f */
[----:B------:R-:W-:Y:S05]  /*b0720*/  WARPSYNC.COLLECTIVE R141, `(.L_x_1692) ;  /* 0x000000008d087348 */ /* 0x000fea0003c00000 */
[----:B------:R0:W1:Y:S02]  /*b0730*/  SHFL.DOWN P2, R31, R89, R88, R98 ;  /* 0x08000058591f7389 */ /* 0x0000640000040062 */
[----:B01----:R-:W-:Y:S05]  /*b0740*/  ENDCOLLECTIVE ;  /* 0x000000000000791b */ /* 0x003fea0003800000 */
.L_x_1692:
[----:B------:R-:W-:Y:S02]  /*b0750*/  IMAD.MOV.U32 R89, RZ, RZ, R16 ;  /* 0x000000ffff597224 */ /* 0x000fe400078e0010 */
[----:B------:R-:W-:-:S07]  /*b0760*/  IMAD.MOV.U32 R23, RZ, RZ, R31 ;  /* 0x000000ffff177224 */ /* 0x000fce00078e001f */
[----:B------:R-:W-:Y:S05]  /*b0770*/  WARPSYNC.COLLECTIVE R141, `(.L_x_1693) ;  /* 0x000000008d087348 */ /* 0x000fea0003c00000 */
[----:B------:R0:W1:Y:S02]  /*b0780*/  SHFL.DOWN P2, R31, R89, R88, R98 ;  /* 0x08000058591f7389 */ /* 0x0000640000040062 */
[----:B01----:R-:W-:Y:S05]  /*b0790*/  ENDCOLLECTIVE ;  /* 0x000000000000791b */ /* 0x003fea0003800000 */
.L_x_1693:
[----:B------:R-:W-:Y:S02]  /*b07a0*/  IMAD.MOV.U32 R89, RZ, RZ, R17 ;  /* 0x000000ffff597224 */ /* 0x000fe400078e0011 */
[----:B------:R-:W-:-:S07]  /*b07b0*/  IMAD.MOV.U32 R16, RZ, RZ, R31 ;  /* 0x000000ffff107224 */ /* 0x000fce00078e001f */
[----:B------:R-:W-:Y:S05]  /*b07c0*/  WARPSYNC.COLLECTIVE R141, `(.L_x_1694) ;  /* 0x000000008d087348 */ /* 0x000fea0003c00000 */
[----:B------:R0:W1:Y:S02]  /*b07d0*/  SHFL.DOWN P2, R31, R89, R88, R98 ;  /* 0x08000058591f7389 */ /* 0x0000640000040062 */
[----:B01----:R-:W-:Y:S05]  /*b07e0*/  ENDCOLLECTIVE ;  /* 0x000000000000791b */ /* 0x003fea0003800000 */
.L_x_1694:
[----:B------:R-:W-:Y:S02]  /*b07f0*/  IMAD.MOV.U32 R89, RZ, RZ, R18 ;  /* 0x000000ffff597224 */ /* 0x000fe400078e0012 */
[----:B------:R-:W-:-:S07]  /*b0800*/  IMAD.MOV.U32 R17, RZ, RZ, R31 ;  /* 0x000000ffff117224 */ /* 0x000fce00078e001f */
[----:B------:R-:W-:Y:S05]  /*b0810*/  WARPSYNC.COLLECTIVE R141, `(.L_x_1695) ;  /* 0x000000008d087348 */ /* 0x000fea0003c00000 */
[----:B------:R0:W1:Y:S02]  /*b0820*/  SHFL.DOWN P2, R31, R89, R88, R98 ;  /* 0x08000058591f7389 */ /* 0x0000640000040062 */
[----:B01----:R-:W-:Y:S05]  /*b0830*/  ENDCOLLECTIVE ;  /* 0x000000000000791b */ /* 0x003fea0003800000 */
.L_x_1695:
[----:B------:R-:W-:Y:S02]  /*b0840*/  IMAD.MOV.U32 R89, RZ, RZ, R19 ;  /* 0x000000ffff597224 */ /* 0x000fe400078e0013 */
[----:B------:R-:W-:-:S07]  /*b0850*/  IMAD.MOV.U32 R18, RZ, RZ, R31 ;  /* 0x000000ffff127224 */ /* 0x000fce00078e001f */
[----:B------:R-:W-:Y:S05]  /*b0860*/  WARPSYNC.COLLECTIVE R141, `(.L_x_1696) ;  /* 0x000000008d087348 */ /* 0x000fea0003c00000 */
[----:B------:R0:W1:Y:S02]  /*b0870*/  SHFL.DOWN P2, R31, R89, R88, R98 ;  /* 0x08000058591f7389 */ /* 0x0000640000040062 */
[----:B01----:R-:W-:Y:S05]  /*b0880*/  ENDCOLLECTIVE ;  /* 0x000000000000791b */ /* 0x003fea0003800000 */
.L_x_1696:
[----:B------:R-:W-:Y:S02]  /*b0890*/  IMAD.MOV.U32 R89, RZ, RZ, R25 ;  /* 0x000000ffff597224 */ /* 0x000fe400078e0019 */
[----:B------:R-:W-:-:S07]  /*b08a0*/  IMAD.MOV.U32 R19, RZ, RZ, R31 ;  /* 0x000000ffff137224 */ /* 0x000fce00078e001f */
[----:B------:R-:W-:Y:S05]  /*b08b0*/  WARPSYNC.COLLECTIVE R141, `(.L_x_1697) ;  /* 0x000000008d087348 */ /* 0x000fea0003c00000 */
[----:B------:R0:W1:Y:S02]  /*b08c0*/  SHFL.DOWN P2, R31, R89, R88, R98 ;  /* 0x08000058591f7389 */ /* 0x0000640000040062 */
[----:B01----:R-:W-:Y:S05]  /*b08d0*/  ENDCOLLECTIVE ;  /* 0x000000000000791b */ /* 0x003fea0003800000 */
.L_x_1697:
[----:B------:R-:W-:Y:S02]  /*b08e0*/  IMAD.MOV.U32 R89, RZ, RZ, R27 ;  /* 0x000000ffff597224 */ /* 0x000fe400078e001b */
[----:B------:R-:W-:-:S07]  /*b08f0*/  IMAD.MOV.U32 R25, RZ, RZ, R31 ;  /* 0x000000ffff197224 */ /* 0x000fce00078e001f */
[----:B------:R-:W-:Y:S05]  /*b0900*/  WARPSYNC.COLLECTIVE R141, `(.L_x_1698) ;  /* 0x000000008d087348 */ /* 0x000fea0003c00000 */
[----:B------:R0:W1:Y:S02]  /*b0910*/  SHFL.DOWN P2, R31, R89, R88, R98 ;  /* 0x08000058591f7389 */ /* 0x0000640000040062 */
[----:B01----:R-:W-:Y:S05]  /*b0920*/  ENDCOLLECTIVE ;  /* 0x000000000000791b */ /* 0x003fea0003800000 */
.L_x_1698:
[----:B------:R-:W-:Y:S02]  /*b0930*/  IMAD.MOV.U32 R89, RZ, RZ, R4 ;  /* 0x000000ffff597224 */ /* 0x000fe400078e0004 */
[----:B------:R-:W-:-:S07]  /*b0940*/  IMAD.MOV.U32 R3, RZ, RZ, R31 ;  /* 0x000000ffff037224 */ /* 0x000fce00078e001f */
[----:B------:R-:W-:Y:S05]  /*b0950*/  WARPSYNC.COLLECTIVE R141, `(.L_x_1699) ;  /* 0x000000008d087348 */ /* 0x000fea0003c00000 */
[----:B------:R0:W1:Y:S02]  /*b0960*/  SHFL.DOWN P2, R31, R89, R88, R98 ;  /* 0x08000058591f7389 */ /* 0x0000640000040062 */
[----:B01----:R-:W-:Y:S05]  /*b0970*/  ENDCOLLECTIVE ;  /* 0x000000000000791b */ /* 0x003fea0003800000 */
.L_x_1699:
[----:B------:R-:W-:Y:S02]  /*b0980*/  IMAD.MOV.U32 R89, RZ, RZ, R5 ;  /* 0x000000ffff597224 */ /* 0x000fe400078e0005 */
[----:B------:R-:W-:-:S07]  /*b0990*/  IMAD.MOV.U32 R8, RZ, RZ, R31 ;  /* 0x000000ffff087224 */ /* 0x000fce00078e001f */
[----:B------:R-:W-:Y:S05]  /*b09a0*/  WARPSYNC.COLLECTIVE R141, `(.L_x_1700) ;  /* 0x000000008d087348 */ /* 0x000fea0003c00000 */
[----:B------:R0:W1:Y:S02]  /*b09b0*/  SHFL.DOWN P2, R31, R89, R88, R98 ;  /* 0x08000058591f7389 */ /* 0x0000640000040062 */
[----:B01----:R-:W-:Y:S05]  /*b09c0*/  ENDCOLLECTIVE ;  /* 0x000000000000791b */ /* 0x003fea0003800000 */
.L_x_1700:
[----:B------:R-:W-:Y:S01]  /*b09d0*/  IMAD.MOV.U32 R9, RZ, RZ, R31 ;  /* 0x000000ffff097224 */ /* 0x000fe200078e001f */
[----:B------:R-:W-:Y:S06]  /*b09e0*/  BRA `(.L_x_1701) ;  /* 0xfffffdd4003c7947 */ /* 0x000fec000383ffff */
.L_x_1209:
[----:B------:R-:W-:Y:S01]  /*b09f0*/  BSSY B0, `(.L_x_1702) ;  /* 0x0000007000007945 */ /* 0x000fe20003800000 */
[----:B------:R-:W-:Y:S02]  /*b0a00*/  IMAD.MOV.U32 R89, RZ, RZ, R10 ;  /* 0x000000ffff597224 */ /* 0x000fe400078e000a */
[----:B------:R-:W-:Y:S02]  /*b0a10*/  IMAD.MOV.U32 R88, RZ, RZ, 0x4 ;  /* 0x00000004ff587424 */ /* 0x000fe400078e00ff */
[----:B------:R-:W-:-:S07]  /*b0a20*/  IMAD.MOV.U32 R141, RZ, RZ, -0x1 ;  /* 0xffffffffff8d7424 */ /* 0x000fce00078e00ff */
[----:B-----5:R-:W-:Y:S05]  /*b0a30*/  WARPSYNC.COLLECTIVE R141, `(.L_x_1703) ;  /* 0x000000008d087348 */ /* 0x020fea0003c00000 */
[----:B------:R0:W1:Y:S02]  /*b0a40*/  SHFL.DOWN P2, R31, R89, R88, R98 ;  /* 0x08000058591f7389 */ /* 0x0000640000040062 */
[----:B01---5:R-:W-:Y:S05]  /*b0a50*/  ENDCOLLECTIVE ;  /* 0x000000000000791b */ /* 0x023fea0003800000 */
.L_x_1703:
[----:B------:R-:W-:Y:S05]  /*b0a60*/  BSYNC B0 ;  /* 0x0000000000007941 */ /* 0x000fea0003800000 */
.L_x_1702:
[----:B------:R-:W-:Y:S02]  /*b0a70*/  IMAD.MOV.U32 R89, RZ, RZ, R11 ;  /* 0x000000ffff597224 */ /* 0x000fe400078e000b */
[----:B------:R-:W-:Y:S02]  /*b0a80*/  IMAD.MOV.U32 R88, RZ, RZ, 0x4 ;  /* 0x00000004ff587424 */ /* 0x000fe400078e00ff */
[----:B------:R-:W-:Y:S02]  /*b0a90*/  IMAD.MOV.U32 R141, RZ, RZ, -0x1 ;  /* 0xffffffffff8d7424 */ /* 0x000fe400078e00ff */
[----:B------:R-:W-:-:S07]  /*b0aa0*/  IMAD.MOV.U32 R6, RZ, RZ, R31 ;  /* 0x000000ffff067224 */ /* 0x000fce00078e001f */
[----:B------:R-:W-:Y:S05]  /*b0ab0*/  WARPSYNC.COLLECTIVE R141, `(.L_x_1704) ;  /* 0x000000008d087348 */ /* 0x000fea0003c00000 */
[----:B------:R0:W1:Y:S02]  /*b0ac0*/  SHFL.DOWN P2, R31, R89, R88, R98 ;  /* 0x08000058591f7389 */ /* 0x0000640000040062 */
[----:B01----:R-:W-:Y:S05]  /*b0ad0*/  ENDCOLLECTIVE ;  /* 0x000000000000791b */ /* 0x003fea0003800000 */
.L_x_1704:
[----:B------:R-:W-:Y:S02]  /*b0ae0*/  IMAD.MOV.U32 R89, RZ, RZ, R12 ;  /* 0x000000ffff597224 */ /* 0x000fe400078e000c */
[----:B------:R-:W-:-:S07]  /*b0af0*/  IMAD.MOV.U32 R7, RZ, RZ, R31 ;  /* 0x000000ffff077224 */ /* 0x000fce00078e001f */
[----:B------:R-:W-:Y:S05]  /*b0b00*/  WARPSYNC.COLLECTIVE R141, `(.L_x_1705) ;  /* 0x000000008d087348 */ /* 0x000fea0003c00000 */
[----:B------:R0:W1:Y:S02]  /*b0b10*/  SHFL.DOWN P2, R31, R89, R88, R98 ;  /* 0x08000058591f7389 */ /* 0x0000640000040062 */
[----:B01----:R-:W-:Y:S05]  /*b0b20*/  ENDCOLLECTIVE ;  /* 0x000000000000791b */ /* 0x003fea0003800000 */
.L_x_1705:
[----:B------:R-:W-:Y:S02]  /*b0b30*/  IMAD.MOV.U32 R89, RZ, RZ, R13 ;  /* 0x000000ffff597224 */ /* 0x000fe400078e000d */
[----:B------:R-:W-:-:S07]  /*b0b40*/  IMAD.MOV.U32 R12, RZ, RZ, R31 ;  /* 0x000000ffff0c7224 */ /* 0x000fce00078e001f */
[----:B------:R-:W-:Y:S05]  /*b0b50*/  WARPSYNC.COLLECTIVE R141, `(.L_x_1706) ;  /* 0x000000008d087348 */ /* 0x000fea0003c00000 */
[----:B------:R0:W1:Y:S02]  /*b0b60*/  SHFL.DOWN P2, R31, R89, R88, R98 ;  /* 0x08000058591f7389 */ /* 0x0000640000040062 */
[----:B01----:R-:W-:Y:S05]  /*b0b70*/  ENDCOLLECTIVE ;  /* 0x000000000000791b */ /* 0x003fea0003800000 */
.L_x_1706:
[----:B------:R-:W-:Y:S02]  /*b0b80*/  IMAD.MOV.U32 R89, RZ, RZ, R14 ;  /* 0x000000ffff597224 */ /* 0x000fe400078e000e */
[----:B------:R-:W-:-:S07]  /*b0b90*/  IMAD.MOV.U32 R13, RZ, RZ, R31 ;  /* 0x000000ffff0d7224 */ /* 0x000fce00078e001f */
[----:B------:R-:W-:Y:S05]  /*b0ba0*/  WARPSYNC.COLLECTIVE R141, `(.L_x_1707) ;  /* 0x000000008d087348 */ /* 0x000fea0003c00000 */
[----:B------:R0:W1:Y:S02]  /*b0bb0*/  SHFL.DOWN P2, R31, R89, R88, R98 ;  /* 0x08000058591f7389 */ /* 0x0000640000040062 */
[----:B01----:R-:W-:Y:S05]  /*b0bc0*/  ENDCOLLECTIVE ;  /* 0x000000000000791b */ /* 0x003fea0003800000 */
.L_x_1707:
[----:B------:R-:W-:Y:S02]  /*b0bd0*/  IMAD.MOV.U32 R89, RZ, RZ, R15 ;  /* 0x000000ffff597224 */ /* 0x000fe400078e000f */
[----:B------:R-:W-:-:S07]  /*b0be0*/  IMAD.MOV.U32 R14, RZ, RZ, R31 ;  /* 0x000000ffff0e7224 */ /* 0x000fce00078e001f */
[----:B------:R-:W-:Y:S05]  /*b0bf0*/  WARPSYNC.COLLECTIVE R141, `(.L_x_1708) ;  /* 0x000000008d087348 */ /* 0x000fea0003c00000 */
[----:B------:R0:W1:Y:S02]  /*b0c00*/  SHFL.DOWN P2, R31, R89, R88, R98 ;  /* 0x08000058591f7389 */ /* 0x0000640000040062 */
[----:B01----:R-:W-:Y:S05]  /*b0c10*/  ENDCOLLECTIVE ;  /* 0x000000000000791b */ /* 0x003fea0003800000 */
.L_x_1708:
[----:B------:R-:W-:Y:S02]  /*b0c20*/  IMAD.MOV.U32 R89, RZ, RZ, R20 ;  /* 0x000000ffff597224 */ /* 0x000fe400078e0014 */
[----:B------:R-:W-:-:S07]  /*b0c30*/  IMAD.MOV.U32 R15, RZ, RZ, R31 ;  /* 0x000000ffff0f7224 */ /* 0x000fce00078e001f */
[----:B------:R-:W-:Y:S05]  /*b0c40*/  WARPSYNC.COLLECTIVE R141, `(.L_x_1709) ;  /* 0x000000008d087348 */ /* 0x000fea0003c00000 */
[----:B------:R0:W1:Y:S02]  /*b0c50*/  SHFL.DOWN P2, R31, R89, R88, R98 ;  /* 0x08000058591f7389 */ /* 0x0000640000040062 */
[----:B01----:R-:W-:Y:S05]  /*b0c60*/  ENDCOLLECTIVE ;  /* 0x000000000000791b */ /* 0x003fea0003800000 */
.L_x_1709:
[----:B------:R-:W-:Y:S02]  /*b0c70*/  IMAD.MOV.U32 R89, RZ, RZ, R21 ;  /* 0x000000ffff597224 */ /* 0x000fe400078e0015 */
[----:B------:R-:W-:-:S07]  /*b0c80*/  IMAD.MOV.U32 R20, RZ, RZ, R31 ;  /* 0x000000ffff147224 */ /* 0x000fce00078e001f */
[----:B------:R-:W-:Y:S05]  /*b0c90*/  WARPSYNC.COLLECTIVE R141, `(.L_x_1710) ;  /* 0x000000008d087348 */ /* 0x000fea0003c00000 */
[----:B------:R0:W1:Y:S02]  /*b0ca0*/  SHFL.DOWN P2, R31, R89, R88, R98 ;  /* 0x08000058591f7389 */ /* 0x0000640000040062 */
[----:B01----:R-:W-:Y:S05]  /*b0cb0*/  ENDCOLLECTIVE ;  /* 0x000000000000791b */ /* 0x003fea0003800000 */
.L_x_1710:
[----:B------:R-:W-:Y:S02]  /*b0cc0*/  IMAD.MOV.U32 R89, RZ, RZ, R22 ;  /* 0x000000ffff597224 */ /* 0x000fe400078e0016 */
[----:B------:R-:W-:-:S07]  /*b0cd0*/  IMAD.MOV.U32 R21, RZ, RZ, R31 ;  /* 0x000000ffff157224 */ /* 0x000fce00078e001f */
[----:B------:R-:W-:Y:S05]  /*b0ce0*/  WARPSYNC.COLLECTIVE R141, `(.L_x_1711) ;  /* 0x000000008d087348 */ /* 0x000fea0003c00000 */
[----:B------:R0:W1:Y:S02]  /*b0cf0*/  SHFL.DOWN P2, R31, R89, R88, R98 ;  /* 0x08000058591f7389 */ /* 0x0000640000040062 */
[----:B01----:R-:W-:Y:S05]  /*b0d00*/  ENDCOLLECTIVE ;  /* 0x000000000000791b */ /* 0x003fea0003800000 */
.L_x_1711:
[----:B------:R-:W-:Y:S02]  /*b0d10*/  IMAD.MOV.U32 R89, RZ, RZ, R23 ;  /* 0x000000ffff597224 */ /* 0x000fe400078e0017 */
[----:B------:R-:W-:-:S07]  /*b0d20*/  IMAD.MOV.U32 R22, RZ, RZ, R31 ;  /* 0x000000ffff167224 */ /* 0x000fce00078e001f */
[----:B------:R-:W-:Y:S05]  /*b0d30*/  WARPSYNC.COLLECTIVE R141, `(.L_x_1712) ;  /* 0x000000008d087348 */ /* 0x000fea0003c00000 */
[----:B------:R0:W1:Y:S02]  /*b0d40*/  SHFL.DOWN P2, R31, R89, R88, R98 ;  /* 0x08000058591f7389 */ /* 0x0000640000040062 */
[----:B01----:R-:W-:Y:S05]  /*b0d50*/  ENDCOLLECTIVE ;  /* 0x000000000000791b */ /* 0x003fea0003800000 */
.L_x_1712:
[----:B------:R-:W-:Y:S02]  /*b0d60*/  IMAD.MOV.U32 R89, RZ, RZ, R16 ;  /* 0x000000ffff597224 */ /* 0x000fe400078e0010 */
[----:B------:R-:W-:-:S07]  /*b0d70*/  IMAD.MOV.U32 R23, RZ, RZ, R31 ;  /* 0x000000ffff177224 */ /* 0x000fce00078e001f */
[----:B------:R-:W-:Y:S05]  /*b0d80*/  WARPSYNC.COLLECTIVE R141, `(.L_x_1713) ;  /* 0x000000008d087348 */ /* 0x000fea0003c00000 */
[----:B------:R0:W1:Y:S02]  /*b0d90*/  SHFL.DOWN P2, R31, R89, R88, R98 ;  /* 0x08000058591f7389 */ /* 0x0000640000040062 */
[----:B01----:R-:W-:Y:S05]  /*b0da0*/  ENDCOLLECTIVE ;  /* 0x000000000000791b */ /* 0x003fea0003800000 */
.L_x_1713:
[----:B------:R-:W-:Y:S02]  /*b0db0*/  IMAD.MOV.U32 R89, RZ, RZ, R17 ;  /* 0x000000ffff597224 */ /* 0x000fe400078e0011 */
[----:B------:R-:W-:-:S07]  /*b0dc0*/  IMAD.MOV.U32 R16, RZ, RZ, R31 ;  /* 0x000000ffff107224 */ /* 0x000fce00078e001f */
[----:B------:R-:W-:Y:S05]  /*b0dd0*/  WARPSYNC.COLLECTIVE R141, `(.L_x_1714) ;  /* 0x000000008d087348 */ /* 0x000fea0003c00000 */
[----:B------:R0:W1:Y:S02]  /*b0de0*/  SHFL.DOWN P2, R31, R89, R88, R98 ;  /* 0x08000058591f7389 */ /* 0x0000640000040062 */
[----:B01----:R-:W-:Y:S05]  /*b0df0*/  ENDCOLLECTIVE ;  /* 0x000000000000791b */ /* 0x003fea0003800000 */
.L_x_1714:
[----:B------:R-:W-:Y:S02]  /*b0e00*/  IMAD.MOV.U32 R89, RZ, RZ, R18 ;  /* 0x000000ffff597224 */ /* 0x000fe400078e0012 */
[----:B------:R-:W-:-:S07]  /*b0e10*/  IMAD.MOV.U32 R17, RZ, RZ, R31 ;  /* 0x000000ffff117224 */ /* 0x000fce00078e001f */
[----:B------:R-:W-:Y:S05]  /*b0e20*/  WARPSYNC.COLLECTIVE R141, `(.L_x_1715) ;  /* 0x000000008d087348 */ /* 0x000fea0003c00000 */
[----:B------:R0:W1:Y:S02]  /*b0e30*/  SHFL.DOWN P2, R31, R89, R88, R98 ;  /* 0x08000058591f7389 */ /* 0x0000640000040062 */
[----:B01----:R-:W-:Y:S05]  /*b0e40*/  ENDCOLLECTIVE ;  /* 0x000000000000791b */ /* 0x003fea0003800000 */
.L_x_1715:
[----:B------:R-:W-:Y:S02]  /*b0e50*/  IMAD.MOV.U32 R89, RZ, RZ, R19 ;  /* 0x000000ffff597224 */ /* 0x000fe400078e0013 */
[----:B------:R-:W-:-:S07]  /*b0e60*/  IMAD.MOV.U32 R18, RZ, RZ, R31 ;  /* 0x000000ffff127224 */ /* 0x000fce00078e001f */
[----:B------:R-:W-:Y:S05]  /*b0e70*/  WARPSYNC.COLLECTIVE R141, `(.L_x_1716) ;  /* 0x000000008d087348 */ /* 0x000fea0003c00000 */
[----:B------:R0:W1:Y:S02]  /*b0e80*/  SHFL.DOWN P2, R31, R89, R88, R98 ;  /* 0x08000058591f7389 */ /* 0x0000640000040062 */
[----:B01----:R-:W-:Y:S05]  /*b0e90*/  ENDCOLLECTIVE ;  /* 0x000000000000791b */ /* 0x003fea0003800000 */
.L_x_1716:
[----:B------:R-:W-:Y:S02]  /*b0ea0*/  IMAD.MOV.U32 R89, RZ, RZ, R25 ;  /* 0x000000ffff597224 */ /* 0x000fe400078e0019 */
[----:B------:R-:W-:-:S07]  /*b0eb0*/  IMAD.MOV.U32 R19, RZ, RZ, R31 ;  /* 0x000000ffff137224 */ /* 0x000fce00078e001f */
[----:B------:R-:W-:Y:S05]  /*b0ec0*/  WARPSYNC.COLLECTIVE R141, `(.L_x_1717) ;  /* 0x000000008d087348 */ /* 0x000fea0003c00000 */
[----:B------:R0:W1:Y:S02]  /*b0ed0*/  SHFL.DOWN P2, R31, R89, R88, R98 ;  /* 0x08000058591f7389 */ /* 0x0000640000040062 */
[----:B01----:R-:W-:Y:S05]  /*b0ee0*/  ENDCOLLECTIVE ;  /* 0x000000000000791b */ /* 0x003fea0003800000 */
.L_x_1717:
[----:B------:R-:W-:Y:S02]  /*b0ef0*/  IMAD.MOV.U32 R89, RZ, RZ, R27 ;  /* 0x000000ffff597224 */ /* 0x000fe400078e001b */
[----:B------:R-:W-:-:S07]  /*b0f00*/  IMAD.MOV.U32 R25, RZ, RZ, R31 ;  /* 0x000000ffff197224 */ /* 0x000fce00078e001f */
[----:B------:R-:W-:Y:S05]  /*b0f10*/  WARPSYNC.COLLECTIVE R141, `(.L_x_1718) ;  /* 0x000000008d087348 */ /* 0x000fea0003c00000 */
[----:B------:R0:W1:Y:S02]  /*b0f20*/  SHFL.DOWN P2, R31, R89, R88, R98 ;  /* 0x08000058591f7389 */ /* 0x0000640000040062 */
[----:B01----:R-:W-:Y:S05]  /*b0f30*/  ENDCOLLECTIVE ;  /* 0x000000000000791b */ /* 0x003fea0003800000 */
.L_x_1718:
[----:B------:R-:W-:Y:S02]  /*b0f40*/  IMAD.MOV.U32 R89, RZ, RZ, R4 ;  /* 0x000000ffff597224 */ /* 0x000fe400078e0004 */
[----:B------:R-:W-:-:S07]  /*b0f50*/  IMAD.MOV.U32 R3, RZ, RZ, R31 ;  /* 0x000000ffff037224 */ /* 0x000fce00078e001f */
[----:B------:R-:W-:Y:S05]  /*b0f60*/  WARPSYNC.COLLECTIVE R141, `(.L_x_1719) ;  /* 0x000000008d087348 */ /* 0x000fea0003c00000 */
[----:B------:R0:W1:Y:S02]  /*b0f70*/  SHFL.DOWN P2, R31, R89, R88, R98 ;  /* 0x08000058591f7389 */ /* 0x0000640000040062 */
[----:B01----:R-:W-:Y:S05]  /*b0f80*/  ENDCOLLECTIVE ;  /* 0x000000000000791b */ /* 0x003fea0003800000 */
.L_x_1719:
[----:B------:R-:W-:Y:S02]  /*b0f90*/  IMAD.MOV.U32 R89, RZ, RZ, R5 ;  /* 0x000000ffff597224 */ /* 0x000fe400078e0005 */
[----:B------:R-:W-:-:S07]  /*b0fa0*/  IMAD.MOV.U32 R8, RZ, RZ, R31 ;  /* 0x000000ffff087224 */ /* 0x000fce00078e001f */
[----:B------:R-:W-:Y:S05]  /*b0fb0*/  WARPSYNC.COLLECTIVE R141, `(.L_x_1720) ;  /* 0x000000008d087348 */ /* 0x000fea0003c00000 */
[----:B------:R0:W1:Y:S02]  /*b0fc0*/  SHFL.DOWN P2, R31, R89, R88, R98 ;  /* 0x08000058591f7389 */ /* 0x0000640000040062 */
[----:B01----:R-:W-:Y:S05]  /*b0fd0*/  ENDCOLLECTIVE ;  /* 0x000000000000791b */ /* 0x003fea0003800000 */
.L_x_1720:
[----:B------:R-:W-:Y:S01]  /*b0fe0*/  IMAD.MOV.U32 R9, RZ, RZ, R31 ;  /* 0x000000ffff097224 */ /* 0x000fe200078e001f */
[----:B------:R-:W-:Y:S06]  /*b0ff0*/  BRA `(.L_x_1721) ;  /* 0xfffffde400287947 */ /* 0x000fec000383ffff */
.L_x_1226:
[----:B------:R-:W-:Y:S01]  /*b1000*/  BSSY B0, `(.L_x_1722) ;  /* 0x0000007000007945 */ /* 0x000fe20003800000 */
[----:B------:R-:W-:Y:S02]  /*b1010*/  IMAD.MOV.U32 R89, RZ, RZ, R10 ;  /* 0x000000ffff597224 */ /* 0x000fe400078e000a */
[----:B------:R-:W-:Y:S02]  /*b1020*/  IMAD.MOV.U32 R88, RZ, RZ, 0x8 ;  /* 0x00000008ff587424 */ /* 0x000fe400078e00ff */
[----:B------:R-:W-:-:S07]  /*b1030*/  IMAD.MOV.U32 R141, RZ, RZ, -0x1 ;  /* 0xffffffffff8d7424 */ /* 0x000fce00078e00ff */
[----:B-----5:R-:W-:Y:S05]  /*b1040*/  WARPSYNC.COLLECTIVE R141, `(.L_x_1723) ;  /* 0x000000008d087348 */ /* 0x020fea0003c00000 */
[----:B------:R0:W1:Y:S02]  /*b1050*/  SHFL.DOWN P2, R31, R89, R88, R98 ;  /* 0x08000058591f7389 */ /* 0x0000640000040062 */
[----:B01---5:R-:W-:Y:S05]  /*b1060*/  ENDCOLLECTIVE ;  /* 0x000000000000791b */ /* 0x023fea0003800000 */
.L_x_1723:
[----:B------:R-:W-:Y:S05]  /*b1070*/  BSYNC B0 ;  /* 0x0000000000007941 */ /* 0x000fea0003800000 */
.L_x_1722:
[----:B------:R-:W-:Y:S02]  /*b1080*/  IMAD.MOV.U32 R89, RZ, RZ, R11 ;  /* 0x000000ffff597224 */ /* 0x000fe400078e000b */
[----:B------:R-:W-:Y:S02]  /*b1090*/  IMAD.MOV.U32 R88, RZ, RZ, 0x8 ;  /* 0x00000008ff587424 */ /* 0x000fe400078e00ff */
[----:B------:R-:W-:Y:S02]  /*b10a0*/  IMAD.MOV.U32 R141, RZ, RZ, -0x1 ;  /* 0xffffffffff8d7424 */ /* 0x000fe400078e00ff */
[----:B------:R-:W-:-:S07]  /*b10b0*/  IMAD.MOV.U32 R6, RZ, RZ, R31 ;  /* 0x000000ffff067224 */ /* 0x000fce00078e001f */
[----:B------:R-:W-:Y:S05]  /*b10c0*/  WARPSYNC.COLLECTIVE R141, `(.L_x_1724) ;  /* 0x000000008d087348 */ /* 0x000fea0003c00000 */
[----:B------:R0:W1:Y:S02]  /*b10d0*/  SHFL.DOWN P2, R31, R89, R88, R98 ;  /* 0x08000058591f7389 */ /* 0x0000640000040062 */
[----:B01----:R-:W-:Y:S05]  /*b10e0*/  ENDCOLLECTIVE ;  /* 0x000000000000791b */ /* 0x003fea0003800000 */
.L_x_1724:
[----:B------:R-:W-:Y:S02]  /*b10f0*/  IMAD.MOV.U32 R89, RZ, RZ, R12 ;  /* 0x000000ffff597224 */ /* 0x000fe400078e000c */
[----:B------:R-:W-:-:S07]  /*b1100*/  IMAD.MOV.U32 R7, RZ, RZ, R31 ;  /* 0x000000ffff077224 */ /* 0x000fce00078e001f */
[----:B------:R-:W-:Y:S05]  /*b1110*/  WARPSYNC.COLLECTIVE R141, `(.L_x_1725) ;  /* 0x000000008d087348 */ /* 0x000fea0003c00000 */
[----:B------:R0:W1:Y:S02]  /*b1120*/  SHFL.DOWN P2, R31, R89, R88, R98 ;  /* 0x08000058591f7389 */ /* 0x0000640000040062 */
[----:B01----:R-:W-:Y:S05]  /*b1130*/  ENDCOLLECTIVE ;  /* 0x000000000000791b */ /* 0x003fea0003800000 */
.L_x_1725:
[----:B------:R-:W-:Y:S02]  /*b1140*/  IMAD.MOV.U32 R89, RZ, RZ, R13 ;  /* 0x000000ffff597224 */ /* 0x000fe400078e000d */
[----:B------:R-:W-:-:S07]  /*b1150*/  IMAD.MOV.U32 R12, RZ, RZ, R31 ;  /* 0x000000ffff0c7224 */ /* 0x000fce00078e001f */
[----:B------:R-:W-:Y:S05]  /*b1160*/  WARPSYNC.COLLECTIVE R141, `(.L_x_1726) ;  /* 0x000000008d087348 */ /* 0x000fea0003c00000 */
[----:B------:R0:W1:Y:S02]  /*b1170*/  SHFL.DOWN P2, R31, R89, R88, R98 ;  /* 0x08000058591f7389 */ /* 0x0000640000040062 */
[----:B01----:R-:W-:Y:S05]  /*b1180*/  ENDCOLLECTIVE ;  /* 0x000000000000791b */ /* 0x003fea0003800000 */
.L_x_1726:
[----:B------:R-:W-:Y:S02]  /*b1190*/  IMAD.MOV.U32 R89, RZ, RZ, R14 ;  /* 0x000000ffff597224 */ /* 0x000fe400078e000e */
[----:B------:R-:W-:-:S07]  /*b11a0*/  IMAD.MOV.U32 R13, RZ, RZ, R31 ;  /* 0x000000ffff0d7224 */ /* 0x000fce00078e001f */
[----:B------:R-:W-:Y:S05]  /*b11b0*/  WARPSYNC.COLLECTIVE R141, `(.L_x_1727) ;  /* 0x000000008d087348 */ /* 0x000fea0003c00000 */
[----:B------:R0:W1:Y:S02]  /*b11c0*/  SHFL.DOWN P2, R31, R89, R88, R98 ;  /* 0x08000058591f7389 */ /* 0x0000640000040062 */
[----:B01----:R-:W-:Y:S05]  /*b11d0*/  ENDCOLLECTIVE ;  /* 0x000000000000791b */ /* 0x003fea0003800000 */
.L_x_1727:
[----:B------:R-:W-:Y:S02]  /*b11e0*/  IMAD.MOV.U32 R89, RZ, RZ, R15 ;  /* 0x000000ffff597224 */ /* 0x000fe400078e000f */
[----:B------:R-:W-:-:S07]  /*b11f0*/  IMAD.MOV.U32 R14, RZ, RZ, R31 ;  /* 0x000000ffff0e7224 */ /* 0x000fce00078e001f */
[----:B------:R-:W-:Y:S05]  /*b1200*/  WARPSYNC.COLLECTIVE R141, `(.L_x_1728) ;  /* 0x000000008d087348 */ /* 0x000fea0003c00000 */
[----:B------:R0:W1:Y:S02]  /*b1210*/  SHFL.DOWN P2, R31, R89, R88, R98 ;  /* 0x08000058591f7389 */ /* 0x0000640000040062 */
[----:B01----:R-:W-:Y:S05]  /*b1220*/  ENDCOLLECTIVE ;  /* 0x000000000000791b */ /* 0x003fea0003800000 */
.L_x_1728:
[----:B------:R-:W-:Y:S02]  /*b1230*/  IMAD.MOV.U32 R89, RZ, RZ, R20 ;  /* 0x000000ffff597224 */ /* 0x000fe400078e0014 */
[----:B------:R-:W-:-:S07]  /*b1240*/  IMAD.MOV.U32 R15, RZ, RZ, R31 ;  /* 0x000000ffff0f7224 */ /* 0x000fce00078e001f */
[----:B------:R-:W-:Y:S05]  /*b1250*/  WARPSYNC.COLLECTIVE R141, `(.L_x_1729) ;  /* 0x000000008d087348 */ /* 0x000fea0003c00000 */
[----:B------:R0:W1:Y:S02]  /*b1260*/  SHFL.DOWN P2, R31, R89, R88, R98 ;  /* 0x08000058591f7389 */ /* 0x0000640000040062 */
[----:B01----:R-:W-:Y:S05]  /*b1270*/  ENDCOLLECTIVE ;  /* 0x000000000000791b */ /* 0x003fea0003800000 */
.L_x_1729:
[----:B------:R-:W-:Y:S02]  /*b1280*/  IMAD.MOV.U32 R89, RZ, RZ, R21 ;  /* 0x000000ffff597224 */ /* 0x000fe400078e0015 */
[----:B------:R-:W-:-:S07]  /*b1290*/  IMAD.MOV.U32 R20, RZ, RZ, R31 ;  /* 0x000000ffff147224 */ /* 0x000fce00078e001f */
[----:B------:R-:W-:Y:S05]  /*b12a0*/  WARPSYNC.COLLECTIVE R141, `(.L_x_1730) ;  /* 0x000000008d087348 */ /* 0x000fea0003c00000 */
[----:B------:R0:W1:Y:S02]  /*b12b0*/  SHFL.DOWN P2, R31, R89, R88, R98 ;  /* 0x08000058591f7389 */ /* 0x0000640000040062 */
[----:B01----:R-:W-:Y:S05]  /*b12c0*/  ENDCOLLECTIVE ;  /* 0x000000000000791b */ /* 0x003fea0003800000 */
.L_x_1730:
[----:B------:R-:W-:Y:S02]  /*b12d0*/  IMAD.MOV.U32 R89, RZ, RZ, R22 ;  /* 0x000000ffff597224 */ /* 0x000fe400078e0016 */
[----:B------:R-:W-:-:S07]  /*b12e0*/  IMAD.MOV.U32 R21, RZ, RZ, R31 ;  /* 0x000000ffff157224 */ /* 0x000fce00078e001f */
[----:B------:R-:W-:Y:S05]  /*b12f0*/  WARPSYNC.COLLECTIVE R141, `(.L_x_1731) ;  /* 0x000000008d087348 */ /* 0x000fea0003c00000 */
[----:B------:R0:W1:Y:S02]  /*b1300*/  SHFL.DOWN P2, R31, R89, R88, R98 ;  /* 0x08000058591f7389 */ /* 0x0000640000040062 */
[----:B01----:R-:W-:Y:S05]  /*b1310*/  ENDCOLLECTIVE ;  /* 0x000000000000791b */ /* 0x003fea0003800000 */
.L_x_1731:
[----:B------:R-:W-:Y:S02]  /*b1320*/  IMAD.MOV.U32 R89, RZ, RZ, R23 ;  /* 0x000000ffff597224 */ /* 0x000fe400078e0017 */
[----:B------:R-:W-:-:S07]  /*b1330*/  IMAD.MOV.U32 R22, RZ, RZ, R31 ;  /* 0x000000ffff167224 */ /* 0x000fce00078e001f */
[----:B------:R-:W-:Y:S05]  /*b1340*/  WARPSYNC.COLLECTIVE R141, `(.L_x_1732) ;  /* 0x000000008d087348 */ /* 0x000fea0003c00000 */
[----:B------:R0:W1:Y:S02]  /*b1350*/  SHFL.DOWN P2, R31, R89, R88, R98 ;  /* 0x08000058591f7389 */ /* 0x0000640000040062 */
[----:B01----:R-:W-:Y:S05]  /*b1360*/  ENDCOLLECTIVE ;  /* 0x000000000000791b */ /* 0x003fea0003800000 */
.L_x_1732:
[----:B------:R-:W-:Y:S02]  /*b1370*/  IMAD.MOV.U32 R89, RZ, RZ, R16 ;  /* 0x000000ffff597224 */ /* 0x000fe400078e0010 */
[----:B------:R-:W-:-:S07]  /*b1380*/  IMAD.MOV.U32 R23, RZ, RZ, R31 ;  /* 0x000000ffff177224 */ /* 0x000fce00078e001f */
[----:B------:R-:W-:Y:S05]  /*b1390*/  WARPSYNC.COLLECTIVE R141, `(.L_x_1733) ;  /* 0x000000008d087348 */ /* 0x000fea0003c00000 */
[----:B------:R0:W1:Y:S02]  /*b13a0*/  SHFL.DOWN P2, R31, R89, R88, R98 ;  /* 0x08000058591f7389 */ /* 0x0000640000040062 */
[----:B01----:R-:W-:Y:S05]  /*b13b0*/  ENDCOLLECTIVE ;  /* 0x000000000000791b */ /* 0x003fea0003800000 */
.L_x_1733:
[----:B------:R-:W-:Y:S02]  /*b13c0*/  IMAD.MOV.U32 R89, RZ, RZ, R17 ;  /* 0x000000ffff597224 */ /* 0x000fe400078e0011 */
[----:B------:R-:W-:-:S07]  /*b13d0*/  IMAD.MOV.U32 R16, RZ, RZ, R31 ;  /* 0x000000ffff107224 */ /* 0x000fce00078e001f */
[----:B------:R-:W-:Y:S05]  /*b13e0*/  WARPSYNC.COLLECTIVE R141, `(.L_x_1734) ;  /* 0x000000008d087348 */ /* 0x000fea0003c00000 */
[----:B------:R0:W1:Y:S02]  /*b13f0*/  SHFL.DOWN P2, R31, R89, R88, R98 ;  /* 0x08000058591f7389 */ /* 0x0000640000040062 */
[----:B01----:R-:W-:Y:S05]  /*b1400*/  ENDCOLLECTIVE ;  /* 0x000000000000791b */ /* 0x003fea0003800000 */
.L_x_1734:
[----:B------:R-:W-:Y:S02]  /*b1410*/  IMAD.MOV.U32 R89, RZ, RZ, R18 ;  /* 0x000000ffff597224 */ /* 0x000fe400078e0012 */
[----:B------:R-:W-:-:S07]  /*b1420*/  IMAD.MOV.U32 R17, RZ, RZ, R31 ;  /* 0x000000ffff117224 */ /* 0x000fce00078e001f */
[----:B------:R-:W-:Y:S05]  /*b1430*/  WARPSYNC.COLLECTIVE R141, `(.L_x_1735) ;  /* 0x000000008d087348 */ /* 0x000fea0003c00000 */
[----:B------:R0:W1:Y:S02]  /*b1440*/  SHFL.DOWN P2, R31, R89, R88, R98 ;  /* 0x08000058591f7389 */ /* 0x0000640000040062 */
[----:B01----:R-:W-:Y:S05]  /*b1450*/  ENDCOLLECTIVE ;  /* 0x000000000000791b */ /* 0x003fea0003800000 */
.L_x_1735:
[----:B------:R-:W-:Y:S02]  /*b1460*/  IMAD.MOV.U32 R89, RZ, RZ, R19 ;  /* 0x000000ffff597224 */ /* 0x000fe400078e0013 */
[----:B------:R-:W-:-:S07]  /*b1470*/  IMAD.MOV.U32 R18, RZ, RZ, R31 ;  /* 0x000000ffff127224 */ /* 0x000fce00078e001f */
[----:B------:R-:W-:Y:S05]  /*b1480*/  WARPSYNC.COLLECTIVE R141, `(.L_x_1736) ;  /* 0x000000008d087348 */ /* 0x000fea0003c00000 */
[----:B------:R0:W1:Y:S02]  /*b1490*/  SHFL.DOWN P2, R31, R89, R88, R98 ;  /* 0x08000058591f7389 */ /* 0x0000640000040062 */
[----:B01----:R-:W-:Y:S05]  /*b14a0*/  ENDCOLLECTIVE ;  /* 0x000000000000791b */ /* 0x003fea0003800000 */
.L_x_1736:
[----:B------:R-:W-:Y:S02]  /*b14b0*/  IMAD.MOV.U32 R89, RZ, RZ, R25 ;  /* 0x000000ffff597224 */ /* 0x000fe400078e0019 */
[----:B------:R-:W-:-:S07]  /*b14c0*/  IMAD.MOV.U32 R19, RZ, RZ, R31 ;  /* 0x000000ffff137224 */ /* 0x000fce00078e001f */
[----:B------:R-:W-:Y:S05]  /*b14d0*/  WARPSYNC.COLLECTIVE R141, `(.L_x_1737) ;  /* 0x000000008d087348 */ /* 0x000fea0003c00000 */
[----:B------:R0:W1:Y:S02]  /*b14e0*/  SHFL.DOWN P2, R31, R89, R88, R98 ;  /* 0x08000058591f7389 */ /* 0x0000640000040062 */
[----:B01----:R-:W-:Y:S05]  /*b14f0*/  ENDCOLLECTIVE ;  /* 0x000000000000791b */ /* 0x003fea0003800000 */
.L_x_1737:
[----:B------:R-:W-:Y:S02]  /*b1500*/  IMAD.MOV.U32 R89, RZ, RZ, R27 ;  /* 0x000000ffff597224 */ /* 0x000fe400078e001b */
[----:B------:R-:W-:-:S07]  /*b1510*/  IMAD.MOV.U32 R25, RZ, RZ, R31 ;  /* 0x000000ffff197224 */ /* 0x000fce00078e001f */
[----:B------:R-:W-:Y:S05]  /*b1520*/  WARPSYNC.COLLECTIVE R141, `(.L_x_1738) ;  /* 0x000000008d087348 */ /* 0x000fea0003c00000 */
[----:B------:R0:W1:Y:S02]  /*b1530*/  SHFL.DOWN P2, R31, R89, R88, R98 ;  /* 0x08000058591f7389 */ /* 0x0000640000040062 */
[----:B01----:R-:W-:Y:S05]  /*b1540*/  ENDCOLLECTIVE ;  /* 0x000000000000791b */ /* 0x003fea0003800000 */
.L_x_1738:
[----:B------:R-:W-:Y:S02]  /*b1550*/  IMAD.MOV.U32 R89, RZ, RZ, R4 ;  /* 0x000000ffff597224 */ /* 0x000fe400078e0004 */
[----:B------:R-:W-:-:S07]  /*b1560*/  IMAD.MOV.U32 R3, RZ, RZ, R31 ;  /* 0x000000ffff037224 */ /* 0x000fce00078e001f */
[----:B------:R-:W-:Y:S05]  /*b1570*/  WARPSYNC.COLLECTIVE R141, `(.L_x_1739) ;  /* 0x000000008d087348 */ /* 0x000fea0003c00000 */
[----:B------:R0:W1:Y:S02]  /*b1580*/  SHFL.DOWN P2, R31, R89, R88, R98 ;  /* 0x08000058591f7389 */ /* 0x0000640000040062 */
[----:B01----:R-:W-:Y:S05]  /*b1590*/  ENDCOLLECTIVE ;  /* 0x000000000000791b */ /* 0x003fea0003800000 */
.L_x_1739:
[----:B------:R-:W-:Y:S02]  /*b15a0*/  IMAD.MOV.U32 R89, RZ, RZ, R5 ;  /* 0x000000ffff597224 */ /* 0x000fe400078e0005 */
[----:B------:R-:W-:-:S07]  /*b15b0*/  IMAD.MOV.U32 R8, RZ, RZ, R31 ;  /* 0x000000ffff087224 */ /* 0x000fce00078e001f */
[----:B------:R-:W-:Y:S05]  /*b15c0*/  WARPSYNC.COLLECTIVE R141, `(.L_x_1740) ;  /* 0x000000008d087348 */ /* 0x000fea0003c00000 */
[----:B------:R0:W1:Y:S02]  /*b15d0*/  SHFL.DOWN P2, R31, R89, R88, R98 ;  /* 0x08000058591f7389 */ /* 0x0000640000040062 */
[----:B01----:R-:W-:Y:S05]  /*b15e0*/  ENDCOLLECTIVE ;  /* 0x000000000000791b */ /* 0x003fea0003800000 */
.L_x_1740:
[----:B------:R-:W-:Y:S01]  /*b15f0*/  IMAD.MOV.U32 R9, RZ, RZ, R31 ;  /* 0x000000ffff097224 */ /* 0x000fe200078e001f */
[----:B------:R-:W-:Y:S06]  /*b1600*/  BRA `(.L_x_1741) ;  /* 0xfffffdf400147947 */ /* 0x000fec000383ffff */
.L_x_1243:
[----:B------:R-:W-:Y:S01]  /*b1610*/  BSSY B0, `(.L_x_1742) ;  /* 0x0000007000007945 */ /* 0x000fe20003800000 */
[----:B------:R-:W-:Y:S02]  /*b1620*/  IMAD.MOV.U32 R89, RZ, RZ, R10 ;  /* 0x000000ffff597224 */ /* 0x000fe400078e000a */
[----:B------:R-:W-:Y:S02]  /*b1630*/  IMAD.MOV.U32 R88, RZ, RZ, 0x10 ;  /* 0x00000010ff587424 */ /* 0x000fe400078e00ff */
[----:B------:R-:W-:-:S07]  /*b1640*/  IMAD.MOV.U32 R141, RZ, RZ, -0x1 ;  /* 0xffffffffff8d7424 */ /* 0x000fce00078e00ff */
[----:B-----5:R-:W-:Y:S05]  /*b1650*/  WARPSYNC.COLLECTIVE R141, `(.L_x_1743) ;  /* 0x000000008d087348 */ /* 0x020fea0003c00000 */
[----:B------:R0:W1:Y:S02]  /*b1660*/  SHFL.DOWN P2, R31, R89, R88, R98 ;  /* 0x08000058591f7389 */ /* 0x0000640000040062 */
[----:B01---5:R-:W-:Y:S05]  /*b1670*/  ENDCOLLECTIVE ;  /* 0x000000000000791b */ /* 0x023fea0003800000 */
.L_x_1743:
[----:B------:R-:W-:Y:S05]  /*b1680*/  BSYNC B0 ;  /* 0x0000000000007941 */ /* 0x000fea0003800000 */
.L_x_1742:
[----:B------:R-:W-:Y:S02]  /*b1690*/  IMAD.MOV.U32 R89, RZ, RZ, R11 ;  /* 0x000000ffff597224 */ /* 0x000fe400078e000b */
[----:B------:R-:W-:Y:S02]  /*b16a0*/  IMAD.MOV.U32 R88, RZ, RZ, 0x10 ;  /* 0x00000010ff587424 */ /* 0x000fe400078e00ff */
[----:B------:R-:W-:Y:S02]  /*b16b0*/  IMAD.MOV.U32 R141, RZ, RZ, -0x1 ;  /* 0xffffffffff8d7424 */ /* 0x000fe400078e00ff */
[----:B------:R-:W-:-:S07]  /*b16c0*/  IMAD.MOV.U32 R6, RZ, RZ, R31 ;  /* 0x000000ffff067224 */ /* 0x000fce00078e001f */
[----:B------:R-:W-:Y:S05]  /*b16d0*/  WARPSYNC.COLLECTIVE R141, `(.L_x_1744) ;  /* 0x000000008d087348 */ /* 0x000fea0003c00000 */
[----:B------:R0:W1:Y:S02]  /*b16e0*/  SHFL.DOWN P2, R31, R89, R88, R98 ;  /* 0x08000058591f7389 */ /* 0x0000640000040062 */
[----:B01----:R-:W-:Y:S05]  /*b16f0*/  ENDCOLLECTIVE ;  /* 0x000000000000791b */ /* 0x003fea0003800000 */
.L_x_1744:
[----:B------:R-:W-:Y:S02]  /*b1700*/  IMAD.MOV.U32 R89, RZ, RZ, R12 ;  /* 0x000000ffff597224 */ /* 0x000fe400078e000c */
[----:B------:R-:W-:-:S07]  /*b1710*/  IMAD.MOV.U32 R7, RZ, RZ, R31 ;  /* 0x000000ffff077224 */ /* 0x000fce00078e001f */
[----:B------:R-:W-:Y:S05]  /*b1720*/  WARPSYNC.COLLECTIVE R141, `(.L_x_1745) ;  /* 0x000000008d087348 */ /* 0x000fea0003c00000 */
[----:B------:R0:W1:Y:S02]  /*b1730*/  SHFL.DOWN P2, R31, R89, R88, R98 ;  /* 0x08000058591f7389 */ /* 0x0000640000040062 */
[----:B01----:R-:W-:Y:S05]  /*b1740*/  ENDCOLLECTIVE ;  /* 0x000000000000791b */ /* 0x003fea0003800000 */
.L_x_1745:
[----:B------:R-:W-:Y:S02]  /*b1750*/  IMAD.MOV.U32 R89, RZ, RZ, R13 ;  /* 0x000000ffff597224 */ /* 0x000fe400078e000d */
[----:B------:R-:W-:-:S07]  /*b1760*/  IMAD.MOV.U32 R12, RZ, RZ, R31 ;  /* 0x000000ffff0c7224 */ /* 0x000fce00078e001f */
[----:B------:R-:W-:Y:S05]  /*b1770*/  WARPSYNC.COLLECTIVE R141, `(.L_x_1746) ;  /* 0x000000008d087348 */ /* 0x000fea0003c00000 */
[----:B------:R0:W1:Y:S02]  /*b1780*/  SHFL.DOWN P2, R31, R89, R88, R98 ;  /* 0x08000058591f7389 */ /* 0x0000640000040062 */
[----:B01----:R-:W-:Y:S05]  /*b1790*/  ENDCOLLECTIVE ;  /* 0x000000000000791b */ /* 0x003fea0003800000 */
.L_x_1746:
[----:B------:R-:W-:Y:S02]  /*b17a0*/  IMAD.MOV.U32 R89, RZ, RZ, R14 ;  /* 0x000000ffff597224 */ /* 0x000fe400078e000e */
[----:B------:R-:W-:-:S07]  /*b17b0*/  IMAD.MOV.U32 R13, RZ, RZ, R31 ;  /* 0x000000ffff0d7224 */ /* 0x000fce00078e001f */
[----:B------:R-:W-:Y:S05]  /*b17c0*/  WARPSYNC.COLLECTIVE R141, `(.L_x_1747) ;  /* 0x000000008d087348 */ /* 0x000fea0003c00000 */
[----:B------:R0:W1:Y:S02]  /*b17d0*/  SHFL.DOWN P2, R31, R89, R88, R98 ;  /* 0x08000058591f7389 */ /* 0x0000640000040062 */
[----:B01----:R-:W-:Y:S05]  /*b17e0*/  ENDCOLLECTIVE ;  /* 0x000000000000791b */ /* 0x003fea0003800000 */
.L_x_1747:
[----:B------:R-:W-:Y:S02]  /*b17f0*/  IMAD.MOV.U32 R89, RZ, RZ, R15 ;  /* 0x000000ffff597224 */ /* 0x000fe400078e000f */
[----:B------:R-:W-:-:S07]  /*b1800*/  IMAD.MOV.U32 R14, RZ, RZ, R31 ;  /* 0x000000ffff0e7224 */ /* 0x000fce00078e001f */
[----:B------:R-:W-:Y:S05]  /*b1810*/  WARPSYNC.COLLECTIVE R141, `(.L_x_1748) ;  /* 0x000000008d087348 */ /* 0x000fea0003c00000 */
[----:B------:R0:W1:Y:S02]  /*b1820*/  SHFL.DOWN P2, R31, R89, R88, R98 ;  /* 0x08000058591f7389 */ /* 0x0000640000040062 */
[----:B01----:R-:W-:Y:S05]  /*b1830*/  ENDCOLLECTIVE ;  /* 0x000000000000791b */ /* 0x003fea0003800000 */
.L_x_1748:
[----:B------:R-:W-:Y:S02]  /*b1840*/  IMAD.MOV.U32 R89, RZ, RZ, R20 ;  /* 0x000000ffff597224 */ /* 0x000fe400078e0014 */
[----:B------:R-:W-:-:S07]  /*b1850*/  IMAD.MOV.U32 R15, RZ, RZ, R31 ;  /* 0x000000ffff0f7224 */ /* 0x000fce00078e001f */
[----:B------:R-:W-:Y:S05]  /*b1860*/  WARPSYNC.COLLECTIVE R141, `(.L_x_1749) ;  /* 0x000000008d087348 */ /* 0x000fea0003c00000 */
[----:B------:R0:W1:Y:S02]  /*b1870*/  SHFL.DOWN P2, R31, R89, R88, R98 ;  /* 0x08000058591f7389 */ /* 0x0000640000040062 */
[----:B01----:R-:W-:Y:S05]  /*b1880*/  ENDCOLLECTIVE ;  /* 0x000000000000791b */ /* 0x003fea0003800000 */
.L_x_1749:
[----:B------:R-:W-:Y:S02]  /*b1890*/  IMAD.MOV.U32 R89, RZ, RZ, R21 ;  /* 0x000000ffff597224 */ /* 0x000fe400078e0015 */
[----:B------:R-:W-:-:S07]  /*b18a0*/  IMAD.MOV.U32 R20, RZ, RZ, R31 ;  /* 0x000000ffff147224 */ /* 0x000fce00078e001f */
[----:B------:R-:W-:Y:S05]  /*b18b0*/  WARPSYNC.COLLECTIVE R141, `(.L_x_1750) ;  /* 0x000000008d087348 */ /* 0x000fea0003c00000 */
[----:B------:R0:W1:Y:S02]  /*b18c0*/  SHFL.DOWN P2, R31, R89, R88, R98 ;  /* 0x08000058591f7389 */ /* 0x0000640000040062 */
[----:B01----:R-:W-:Y:S05]  /*b18d0*/  ENDCOLLECTIVE ;  /* 0x000000000000791b */ /* 0x003fea0003800000 */
.L_x_1750:
[----:B------:R-:W-:Y:S02]  /*b18e0*/  IMAD.MOV.U32 R89, RZ, RZ, R22 ;  /* 0x000000ffff597224 */ /* 0x000fe400078e0016 */
[----:B------:R-:W-:-:S07]  /*b18f0*/  IMAD.MOV.U32 R21, RZ, RZ, R31 ;  /* 0x000000ffff157224 */ /* 0x000fce00078e001f */
[----:B------:R-:W-:Y:S05]  /*b1900*/  WARPSYNC.COLLECTIVE R141, `(.L_x_1751) ;  /* 0x000000008d087348 */ /* 0x000fea0003c00000 */
[----:B------:R0:W1:Y:S02]  /*b1910*/  SHFL.DOWN P2, R31, R89, R88, R98 ;  /* 0x08000058591f7389 */ /* 0x0000640000040062 */
[----:B01----:R-:W-:Y:S05]  /*b1920*/  ENDCOLLECTIVE ;  /* 0x000000000000791b */ /* 0x003fea0003800000 */
.L_x_1751:
[----:B------:R-:W-:Y:S02]  /*b1930*/  IMAD.MOV.U32 R89, RZ, RZ, R23 ;  /* 0x000000ffff597224 */ /* 0x000fe400078e0017 */
[----:B------:R-:W-:-:S07]  /*b1940*/  IMAD.MOV.U32 R22, RZ, RZ, R31 ;  /* 0x000000ffff167224 */ /* 0x000fce00078e001f */
[----:B------:R-:W-:Y:S05]  /*b1950*/  WARPSYNC.COLLECTIVE R141, `(.L_x_1752) ;  /* 0x000000008d087348 */ /* 0x000fea0003c00000 */
[----:B------:R0:W1:Y:S02]  /*b1960*/  SHFL.DOWN P2, R31, R89, R88, R98 ;  /* 0x08000058591f7389 */ /* 0x0000640000040062 */
[----:B01----:R-:W-:Y:S05]  /*b1970*/  ENDCOLLECTIVE ;  /* 0x000000000000791b */ /* 0x003fea0003800000 */
.L_x_1752:
[----:B------:R-:W-:Y:S02]  /*b1980*/  IMAD.MOV.U32 R89, RZ, RZ, R16 ;  /* 0x000000ffff597224 */ /* 0x000fe400078e0010 */
[----:B------:R-:W-:-:S07]  /*b1990*/  IMAD.MOV.U32 R23, RZ, RZ, R31 ;  /* 0x000000ffff177224 */ /* 0x000fce00078e001f */
[----:B------:R-:W-:Y:S05]  /*b19a0*/  WARPSYNC.COLLECTIVE R141, `(.L_x_1753) ;  /* 0x000000008d087348 */ /* 0x000fea0003c00000 */
[----:B------:R0:W1:Y:S02]  /*b19b0*/  SHFL.DOWN P2, R31, R89, R88, R98 ;  /* 0x08000058591f7389 */ /* 0x0000640000040062 */
[----:B01----:R-:W-:Y:S05]  /*b19c0*/  ENDCOLLECTIVE ;  /* 0x000000000000791b */ /* 0x003fea0003800000 */
.L_x_1753:
[----:B------:R-:W-:Y:S02]  /*b19d0*/  IMAD.MOV.U32 R89, RZ, RZ, R17 ;  /* 0x000000ffff597224 */ /* 0x000fe400078e0011 */
[----:B------:R-:W-:-:S07]  /*b19e0*/  IMAD.MOV.U32 R16, RZ, RZ, R31 ;  /* 0x000000ffff107224 */ /* 0x000fce00078e001f */
[----:B------:R-:W-:Y:S05]  /*b19f0*/  WARPSYNC.COLLECTIVE R141, `(.L_x_1754) ;  /* 0x000000008d087348 */ /* 0x000fea0003c00000 */
[----:B------:R0:W1:Y:S02]  /*b1a00*/  SHFL.DOWN P2, R31, R89, R88, R98 ;  /* 0x08000058591f7389 */ /* 0x0000640000040062 */
[----:B01----:R-:W-:Y:S05]  /*b1a10*/  ENDCOLLECTIVE ;  /* 0x000000000000791b */ /* 0x003fea0003800000 */
.L_x_1754:
[----:B------:R-:W-:Y:S02]  /*b1a20*/  IMAD.MOV.U32 R89, RZ, RZ, R18 ;  /* 0x000000ffff597224 */ /* 0x000fe400078e0012 */
[----:B------:R-:W-:-:S07]  /*b1a30*/  IMAD.MOV.U32 R17, RZ, RZ, R31 ;  /* 0x000000ffff117224 */ /* 0x000fce00078e001f */
[----:B------:R-:W-:Y:S05]  /*b1a40*/  WARPSYNC.COLLECTIVE R141, `(.L_x_1755) ;  /* 0x000000008d087348 */ /* 0x000fea0003c00000 */
[----:B------:R0:W1:Y:S02]  /*b1a50*/  SHFL.DOWN P2, R31, R89, R88, R98 ;  /* 0x08000058591f7389 */ /* 0x0000640000040062 */
[----:B01----:R-:W-:Y:S05]  /*b1a60*/  ENDCOLLECTIVE ;  /* 0x000000000000791b */ /* 0x003fea0003800000 */
.L_x_1755:
[----:B------:R-:W-:Y:S02]  /*b1a70*/  IMAD.MOV.U32 R89, RZ, RZ, R19 ;  /* 0x000000ffff597224 */ /* 0x000fe400078e0013 */
[----:B------:R-:W-:-:S07]  /*b1a80*/  IMAD.MOV.U32 R18, RZ, RZ, R31 ;  /* 0x000000ffff127224 */ /* 0x000fce00078e001f */
[----:B------:R-:W-:Y:S05]  /*b1a90*/  WARPSYNC.COLLECTIVE R141, `(.L_x_1756) ;  /* 0x000000008d087348 */ /* 0x000fea0003c00000 */
[----:B------:R0:W1:Y:S02]  /*b1aa0*/  SHFL.DOWN P2, R31, R89, R88, R98 ;  /* 0x08000058591f7389 */ /* 0x0000640000040062 */
[----:B01----:R-:W-:Y:S05]  /*b1ab0*/  ENDCOLLECTIVE ;  /* 0x000000000000791b */ /* 0x003fea0003800000 */
.L_x_1756:
[----:B------:R-:W-:Y:S02]  /*b1ac0*/  IMAD.MOV.U32 R89, RZ, RZ, R25 ;  /* 0x000000ffff597224 */ /* 0x000fe400078e0019 */
[----:B------:R-:W-:-:S07]  /*b1ad0*/  IMAD.MOV.U32 R19, RZ, RZ, R31 ;  /* 0x000000ffff137224 */ /* 0x000fce00078e001f */
[----:B------:R-:W-:Y:S05]  /*b1ae0*/  WARPSYNC.COLLECTIVE R141, `(.L_x_1757) ;  /* 0x000000008d087348 */ /* 0x000fea0003c00000 */
[----:B------:R0:W1:Y:S02]  /*b1af0*/  SHFL.DOWN P2, R31, R89, R88, R98 ;  /* 0x08000058591f7389 */ /* 0x0000640000040062 */
[----:B01----:R-:W-:Y:S05]  /*b1b00*/  ENDCOLLECTIVE ;  /* 0x000000000000791b */ /* 0x003fea0003800000 */
.L_x_1757:
[----:B------:R-:W-:Y:S02]  /*b1b10*/  IMAD.MOV.U32 R89, RZ, RZ, R27 ;  /* 0x000000ffff597224 */ /* 0x000fe400078e001b */
[----:B------:R-:W-:-:S07]  /*b1b20*/  IMAD.MOV.U32 R25, RZ, RZ, R31 ;  /* 0x000000ffff197224 */ /* 0x000fce00078e001f */
[----:B------:R-:W-:Y:S05]  /*b1b30*/  WARPSYNC.COLLECTIVE R141, `(.L_x_1758) ;  /* 0x000000008d087348 */ /* 0x000fea0003c00000 */
[----:B------:R0:W1:Y:S02]  /*b1b40*/  SHFL.DOWN P2, R31, R89, R88, R98 ;  /* 0x08000058591f7389 */ /* 0x0000640000040062 */
[----:B01----:R-:W-:Y:S05]  /*b1b50*/  ENDCOLLECTIVE ;  /* 0x000000000000791b */ /* 0x003fea0003800000 */
.L_x_1758:
[----:B------:R-:W-:Y:S02]  /*b1b60*/  IMAD.MOV.U32 R89, RZ, RZ, R4 ;  /* 0x000000ffff597224 */ /* 0x000fe400078e0004 */
[----:B------:R-:W-:-:S07]  /*b1b70*/  IMAD.MOV.U32 R3, RZ, RZ, R31 ;  /* 0x000000ffff037224 */ /* 0x000fce00078e001f */
[----:B------:R-:W-:Y:S05]  /*b1b80*/  WARPSYNC.COLLECTIVE R141, `(.L_x_1759) ;  /* 0x000000008d087348 */ /* 0x000fea0003c00000 */
[----:B------:R0:W1:Y:S02]  /*b1b90*/  SHFL.DOWN P2, R31, R89, R88, R98 ;  /* 0x08000058591f7389 */ /* 0x0000640000040062 */
[----:B01----:R-:W-:Y:S05]  /*b1ba0*/  ENDCOLLECTIVE ;  /* 0x000000000000791b */ /* 0x003fea0003800000 */
.L_x_1759:
[----:B------:R-:W-:Y:S02]  /*b1bb0*/  IMAD.MOV.U32 R89, RZ, RZ, R5 ;  /* 0x000000ffff597224 */ /* 0x000fe400078e0005 */
[----:B------:R-:W-:-:S07]  /*b1bc0*/  IMAD.MOV.U32 R8, RZ, RZ, R31 ;  /* 0x000000ffff087224 */ /* 0x000fce00078e001f */
[----:B------:R-:W-:Y:S05]  /*b1bd0*/  WARPSYNC.COLLECTIVE R141, `(.L_x_1760) ;  /* 0x000000008d087348 */ /* 0x000fea0003c00000 */
[----:B------:R0:W1:Y:S02]  /*b1be0*/  SHFL.DOWN P2, R31, R89, R88, R98 ;  /* 0x08000058591f7389 */ /* 0x0000640000040062 */
[----:B01----:R-:W-:Y:S05]  /*b1bf0*/  ENDCOLLECTIVE ;  /* 0x000000000000791b */ /* 0x003fea0003800000 */
.L_x_1760:
[----:B------:R-:W-:Y:S01]  /*b1c00*/  IMAD.MOV.U32 R9, RZ, RZ, R31 ;  /* 0x000000ffff097224 */ /* 0x000fe200078e001f */
[----:B------:R-:W-:Y:S06]  /*b1c10*/  BRA `(.L_x_1761) ;  /* 0xfffffe0400007947 */ /* 0x000fec000383ffff */
.L_x_1260:
[----:B------:R-:W-:Y:S01]  /*b1c20*/  BSSY B0, `(.L_x_1762) ;  /* 0x0000005000007945 */ /* 0x000fe20003800000 */
[----:B------:R-:W-:-:S07]  /*b1c30*/  IMAD.MOV.U32 R141, RZ, RZ, -0x1 ;  /* 0xffffffffff8d7424 */ /* 0x000fce00078e00ff */
[----:B0-----:R-:W-:Y:S05]  /*b1c40*/  WARPSYNC.COLLECTIVE R141, `(.L_x_1763) ;  /* 0x000000008d087348 */ /* 0x001fea0003c00000 */
[----:B------:R-:W-:Y:S01]  /*b1c50*/  VOTE.ALL P2, P2 ;  /* 0x0000000000ff7806 */ /* 0x000fe20001040000 */
[----:B0-----:R-:W-:-:S12]  /*b1c60*/  ENDCOLLECTIVE ;  /* 0x000000000000791b */ /* 0x001fd80003800000 */
.L_x_1763:
[----:B------:R-:W-:Y:S05]  /*b1c70*/  BSYNC B0 ;  /* 0x0000000000007941 */ /* 0x000fea0003800000 */
.L_x_1762:
[----:B------:R-:W-:Y:S05]  /*b1c80*/  BRA `(.L_x_1764) ;  /* 0xfffffe18003c7947 */ /* 0x000fea000383ffff */
.L_x_1262:
[----:B------:R-:W-:Y:S01]  /*b1c90*/  BSSY B0, `(.L_x_1765) ;  /* 0x0000006000007945 */ /* 0x000fe20003800000 */
[----:B------:R-:W-:Y:S01]  /*b1ca0*/  PLOP3.LUT P2, PT, P2, PT, PT, 0x8, 0x80 ;  /* 0x000000000080781c */ /* 0x000fe2000174e170 */
[----:B------:R-:W-:-:S12]  /*b1cb0*/  IMAD.MOV.U32 R141, RZ, RZ, -0x1 ;  /* 0xffffffffff8d7424 */ /* 0x000fd800078e00ff */
[----:B------:R-:W-:Y:S05]  /*b1cc0*/  WARPSYNC.COLLECTIVE R141, `(.L_x_1766) ;  /* 0x000000008d087348 */ /* 0x000fea0003c00000 */
[----:B------:R-:W-:Y:S01]  /*b1cd0*/  VOTE.ANY P2, P2 ;  /* 0x0000000000ff7806 */ /* 0x000fe20001040100 */
[----:B------:R-:W-:-:S12]  /*b1ce0*/  ENDCOLLECTIVE ;  /* 0x000000000000791b */ /* 0x000fd80003800000 */
.L_x_1766:
[----:B------:R-:W-:Y:S05]  /*b1cf0*/  BSYNC B0 ;  /* 0x0000000000007941 */ /* 0x000fea0003800000 */
.L_x_1765:
[----:B------:R-:W-:Y:S05]  /*b1d00*/  BRA `(.L_x_1767) ;  /* 0xfffffe1800547947 */ /* 0x000fea000383ffff */
.L_x_1267:
[----:B------:R-:W-:Y:S01]  /*b1d10*/  BSSY B0, `(.L_x_1768) ;  /* 0x0000006000007945 */ /* 0x000fe20003800000 */
[----:B------:R-:W-:Y:S01]  /*b1d20*/  PLOP3.LUT P2, PT, P2, PT, PT, 0x8, 0x80 ;  /* 0x000000000080781c */ /* 0x000fe2000174e170 */
[----:B------:R-:W-:-:S12]  /*b1d30*/  IMAD.MOV.U32 R141, RZ, RZ, -0x1 ;  /* 0xffffffffff8d7424 */ /* 0x000fd800078e00ff */
[----:B-----5:R-:W-:Y:S05]  /*b1d40*/  WARPSYNC.COLLECTIVE R141, `(.L_x_1769) ;  /* 0x000000008d087348 */ /* 0x020fea0003c00000 */
[----:B------:R-:W-:Y:S01]  /*b1d50*/  VOTE.ANY R8, PT, P2 ;  /* 0x0000000000087806 */ /* 0x000fe200010e0100 */
[----:B-----5:R-:W-:Y:S06]  /*b1d60*/  ENDCOLLECTIVE ;  /* 0x000000000000791b */ /* 0x020fec0003800000 */
.L_x_1769:
[----:B------:R-:W-:Y:S05]  /*b1d70*/  BSYNC B0 ;  /* 0x0000000000007941 */ /* 0x000fea0003800000 */
.L_x_1768:
        /* <DEDUP_REMOVED lines=43> */
.L_x_1770:
        /* <DEDUP_REMOVED lines=23> */
.L_x_1771:
        /* <DEDUP_REMOVED lines=24> */
.L_x_1772:
        /* <DEDUP_REMOVED lines=24> */
.L_x_1773:
        /* <DEDUP_REMOVED lines=17> */
.L_x_1774:
        /* <DEDUP_REMOVED lines=13> */
.L_x_1775:
        /* <DEDUP_REMOVED lines=9> */
.L_x_1776:
[----:B------:R-:W-:Y:S02]  /*b2710*/  IMAD.MOV.U32 R89, RZ, RZ, R17 ;  /* 0x000000ffff597224 */ /* 0x000fe400078e0011 */
[----:B------:R-:W-:-:S07]  /*b2720*/  IMAD.MOV.U32 R16, RZ, RZ, R31 ;  /* 0x000000ffff107224 */ /* 0x000fce00078e001f */
[----:B------:R-:W-:Y:S05]  /*b2730*/  WARPSYNC.COLLECTIVE R141, `(.L_x_1777) ;  /* 0x000000008d087348 */ /* 0x000fea0003c00000 */
[----:B------:R0:W1:Y:S02]  /*b2740*/  SHFL.DOWN P2, R31, R89, R88, R98 ;  /* 0x08000058591f7389 */ /* 0x0000640000040062 */
[----:B01----:R-:W-:Y:S05]  /*b2750*/  ENDCOLLECTIVE ;  /* 0x000000000000791b */ /* 0x003fea0003800000 */
.L_x_1777:
[----:B------:R-:W-:Y:S02]  /*b2760*/  IMAD.MOV.U32 R89, RZ, RZ, R18 ;  /* 0x000000ffff597224 */ /* 0x000fe400078e0012 */
[----:B------:R-:W-:-:S07]  /*b2770*/  IMAD.MOV.U32 R17, RZ, RZ, R31 ;  /* 0x000000ffff117224 */ /* 0x000fce00078e001f */
[----:B------:R-:W-:Y:S05]  /*b2780*/  WARPSYNC.COLLECTIVE R141, `(.L_x_1778) ;  /* 0x000000008d087348 */ /* 0x000fea0003c00000 */
[----:B------:R0:W1:Y:S02]  /*b2790*/  SHFL.DOWN P2, R31, R89, R88, R98 ;  /* 0x08000058591f7389 */ /* 0x0000640000040062 */
[----:B01----:R-:W-:Y:S05]  /*b27a0*/  ENDCOLLECTIVE ;  /* 0x000000000000791b */ /* 0x003fea0003800000 */
.L_x_1778:
[----:B------:R-:W-:Y:S02]  /*b27b0*/  IMAD.MOV.U32 R89, RZ, RZ, R19 ;  /* 0x000000ffff597224 */ /* 0x000fe400078e0013 */
[----:B------:R-:W-:-:S07]  /*b27c0*/  IMAD.MOV.U32 R18, RZ, RZ, R31 ;  /* 0x000000ffff127224 */ /* 0x000fce00078e001f */
[----:B------:R-:W-:Y:S05]  /*b27d0*/  WARPSYNC.COLLECTIVE R141, `(.L_x_1779) ;  /* 0x000000008d087348 */ /* 0x000fea0003c00000 */
[----:B------:R0:W1:Y:S02]  /*b27e0*/  SHFL.DOWN P2, R31, R89, R88, R98 ;  /* 0x08000058591f7389 */ /* 0x0000640000040062 */
[----:B01----:R-:W-:Y:S05]  /*b27f0*/  ENDCOLLECTIVE ;  /* 0x000000000000791b */ /* 0x003fea0003800000 */
.L_x_1779:
[----:B------:R-:W-:Y:S02]  /*b2800*/  IMAD.MOV.U32 R89, RZ, RZ, R20 ;  /* 0x000000ffff597224 */ /* 0x000fe400078e0014 */
[----:B------:R-:W-:-:S07]  /*b2810*/  IMAD.MOV.U32 R19, RZ, RZ, R31 ;  /* 0x000000ffff137224 */ /* 0x000fce00078e001f */
[----:B------:R-:W-:Y:S05]  /*b2820*/  WARPSYNC.COLLECTIVE R141, `(.L_x_1780) ;  /* 0x000000008d087348 */ /* 0x000fea0003c00000 */
[----:B------:R0:W1:Y:S02]  /*b2830*/  SHFL.DOWN P2, R31, R89, R88, R98 ;  /* 0x08000058591f7389 */ /* 0x0000640000040062 */
[----:B01----:R-:W-:Y:S05]  /*b2840*/  ENDCOLLECTIVE ;  /* 0x000000000000791b */ /* 0x003fea0003800000 */
.L_x_1780:
[----:B------:R-:W-:Y:S02]  /*b2850*/  IMAD.MOV.U32 R89, RZ, RZ, R21 ;  /* 0x000000ffff597224 */ /* 0x000fe400078e0015 */
[----:B------:R-:W-:-:S07]  /*b2860*/  IMAD.MOV.U32 R20, RZ, RZ, R31 ;  /* 0x000000ffff147224 */ /* 0x000fce00078e001f */
[----:B------:R-:W-:Y:S05]  /*b2870*/  WARPSYNC.COLLECTIVE R141, `(.L_x_1781) ;  /* 0x000000008d087348 */ /* 0x000fea0003c00000 */
[----:B------:R0:W1:Y:S02]  /*b2880*/  SHFL.DOWN P2, R31, R89, R88, R98 ;  /* 0x08000058591f7389 */ /* 0x0000640000040062 */
[----:B01----:R-:W-:Y:S05]  /*b2890*/  ENDCOLLECTIVE ;  /* 0x000000000000791b */ /* 0x003fea0003800000 */
.L_x_1781:
[----:B------:R-:W-:Y:S02]  /*b28a0*/  IMAD.MOV.U32 R89, RZ, RZ, R22 ;  /* 0x000000ffff597224 */ /* 0x000fe400078e0016 */
[----:B------:R-:W-:-:S07]  /*b28b0*/  IMAD.MOV.U32 R21, RZ, RZ, R31 ;  /* 0x000000ffff157224 */ /* 0x000fce00078e001f */
[----:B------:R-:W-:Y:S05]  /*b28c0*/  WARPSYNC.COLLECTIVE R141, `(.L_x_1782) ;  /* 0x000000008d087348 */ /* 0x000fea0003c00000 */
[----:B------:R0:W1:Y:S02]  /*b28d0*/  SHFL.DOWN P2, R31, R89, R88, R98 ;  /* 0x08000058591f7389 */ /* 0x0000640000040062 */
[----:B01----:R-:W-:Y:S05]  /*b28e0*/  ENDCOLLECTIVE ;  /* 0x000000000000791b */ /* 0x003fea0003800000 */
.L_x_1782:
[----:B------:R-:W-:Y:S02]  /*b28f0*/  IMAD.MOV.U32 R89, RZ, RZ, R23 ;  /* 0x000000ffff597224 */ /* 0x000fe400078e0017 */
[----:B------:R-:W-:-:S07]  /*b2900*/  IMAD.MOV.U32 R22, RZ, RZ, R31 ;  /* 0x000000ffff167224 */ /* 0x000fce00078e001f */
[----:B------:R-:W-:Y:S05]  /*b2910*/  WARPSYNC.COLLECTIVE R141, `(.L_x_1783) ;  /* 0x000000008d087348 */ /* 0x000fea0003c00000 */
[----:B------:R0:W1:Y:S02]  /*b2920*/  SHFL.DOWN P2, R31, R89, R88, R98 ;  /* 0x08000058591f7389 */ /* 0x0000640000040062 */
[----:B01----:R-:W-:Y:S05]  /*b2930*/  ENDCOLLECTIVE ;  /* 0x000000000000791b */ /* 0x003fea0003800000 */
.L_x_1783:
[----:B------:R-:W-:Y:S02]  /*b2940*/  IMAD.MOV.U32 R89, RZ, RZ, R44 ;  /* 0x000000ffff597224 */ /* 0x000fe400078e002c */
[----:B------:R-:W-:-:S07]  /*b2950*/  IMAD.MOV.U32 R23, RZ, RZ, R31 ;  /* 0x000000ffff177224 */ /* 0x000fce00078e001f */
[----:B------:R-:W-:Y:S05]  /*b2960*/  WARPSYNC.COLLECTIVE R141, `(.L_x_1784) ;  /* 0x000000008d087348 */ /* 0x000fea0003c00000 */
[----:B------:R0:W1:Y:S02]  /*b2970*/  SHFL.DOWN P2, R31, R89, R88, R98 ;  /* 0x08000058591f7389 */ /* 0x0000640000040062 */
[----:B01----:R-:W-:Y:S05]  /*b2980*/  ENDCOLLECTIVE ;  /* 0x000000000000791b */ /* 0x003fea0003800000 */
.L_x_1784:
[----:B------:R-:W-:Y:S02]  /*b2990*/  IMAD.MOV.U32 R89, RZ, RZ, R9 ;  /* 0x000000ffff597224 */ /* 0x000fe400078e0009 */
[----:B------:R-:W-:-:S07]  /*b29a0*/  IMAD.MOV.U32 R221, RZ, RZ, R31 ;  /* 0x000000ffffdd7224 */ /* 0x000fce00078e001f */
[----:B------:R-:W-:Y:S05]  /*b29b0*/  WARPSYNC.COLLECTIVE R141, `(.L_x_1785) ;  /* 0x000000008d087348 */ /* 0x000fea0003c00000 */
[----:B------:R0:W1:Y:S02]  /*b29c0*/  SHFL.DOWN P2, R31, R89, R88, R98 ;  /* 0x08000058591f7389 */ /* 0x0000640000040062 */
[----:B01----:R-:W-:Y:S05]  /*b29d0*/  ENDCOLLECTIVE ;  /* 0x000000000000791b */ /* 0x003fea0003800000 */
.L_x_1785:
[----:B------:R-:W-:Y:S02]  /*b29e0*/  IMAD.MOV.U32 R89, RZ, RZ, R6 ;  /* 0x000000ffff597224 */ /* 0x000fe400078e0006 */
[----:B------:R-:W-:-:S07]  /*b29f0*/  IMAD.MOV.U32 R193, RZ, RZ, R31 ;  /* 0x000000ffffc17224 */ /* 0x000fce00078e001f */
[----:B------:R-:W-:Y:S05]  /*b2a00*/  WARPSYNC.COLLECTIVE R141, `(.L_x_1786) ;  /* 0x000000008d087348 */ /* 0x000fea0003c00000 */
[----:B------:R0:W1:Y:S02]  /*b2a10*/  SHFL.DOWN P2, R31, R89, R88, R98 ;  /* 0x08000058591f7389 */ /* 0x0000640000040062 */
[----:B01----:R-:W-:Y:S05]  /*b2a20*/  ENDCOLLECTIVE ;  /* 0x000000000000791b */ /* 0x003fea0003800000 */
.L_x_1786:
[----:B------:R-:W-:Y:S02]  /*b2a30*/  IMAD.MOV.U32 R89, RZ, RZ, R7 ;  /* 0x000000ffff597224 */ /* 0x000fe400078e0007 */
[----:B------:R-:W-:-:S07]  /*b2a40*/  IMAD.MOV.U32 R30, RZ, RZ, R31 ;  /* 0x000000ffff1e7224 */ /* 0x000fce00078e001f */
[----:B------:R-:W-:Y:S05]  /*b2a50*/  WARPSYNC.COLLECTIVE R141, `(.L_x_1787) ;  /* 0x000000008d087348 */ /* 0x000fea0003c00000 */
[----:B------:R0:W1:Y:S02]  /*b2a60*/  SHFL.DOWN P2, R31, R89, R88, R98 ;  /* 0x08000058591f7389 */ /* 0x0000640000040062 */
[----:B01----:R-:W-:Y:S05]  /*b2a70*/  ENDCOLLECTIVE ;  /* 0x000000000000791b */ /* 0x003fea0003800000 */
.L_x_1787:
[----:B------:R-:W-:Y:S05]  /*b2a80*/  BRA `(.L_x_1788) ;  /* 0xfffffe1c000c7947 */ /* 0x000fea000383ffff */
.L_x_1282:
[----:B------:R-:W-:Y:S01]  /*b2a90*/  BSSY B0, `(.L_x_1789) ;  /* 0x0000007000007945 */ /* 0x000fe20003800000 */
[----:B------:R-:W-:Y:S02]  /*b2aa0*/  IMAD.MOV.U32 R89, RZ, RZ, R101 ;  /* 0x000000ffff597224 */ /* 0x000fe400078e0065 */
[----:B------:R-:W-:Y:S02]  /*b2ab0*/  IMAD.MOV.U32 R88, RZ, RZ, 0x2 ;  /* 0x00000002ff587424 */ /* 0x000fe400078e00ff */
[----:B------:R-:W-:-:S07]  /*b2ac0*/  IMAD.MOV.U32 R141, RZ, RZ, -0x1 ;  /* 0xffffffffff8d7424 */ /* 0x000fce00078e00ff */
[----:B-----5:R-:W-:Y:S05]  /*b2ad0*/  WARPSYNC.COLLECTIVE R141, `(.L_x_1790) ;  /* 0x000000008d087348 */ /* 0x020fea0003c00000 */
[----:B------:R0:W1:Y:S02]  /*b2ae0*/  SHFL.DOWN P2, R31, R89, R88, R98 ;  /* 0x08000058591f7389 */ /* 0x0000640000040062 */
[----:B01---5:R-:W-:Y:S05]  /*b2af0*/  ENDCOLLECTIVE ;  /* 0x000000000000791b */ /* 0x023fea0003800000 */
.L_x_1790:
[----:B------:R-:W-:Y:S05]  /*b2b00*/  BSYNC B0 ;  /* 0x0000000000007941 */ /* 0x000fea0003800000 */
.L_x_1789:
[----:B------:R-:W-:Y:S02]  /*b2b10*/  IMAD.MOV.U32 R89, RZ, RZ, R100 ;  /* 0x000000ffff597224 */ /* 0x000fe400078e0064 */
[----:B------:R-:W-:Y:S02]  /*b2b20*/  IMAD.MOV.U32 R88, RZ, RZ, 0x2 ;  /* 0x00000002ff587424 */ /* 0x000fe400078e00ff */
[----:B------:R-:W-:Y:S02]  /*b2b30*/  IMAD.MOV.U32 R141, RZ, RZ, -0x1 ;  /* 0xffffffffff8d7424 */ /* 0x000fe400078e00ff */
[----:B------:R-:W-:-:S07]  /*b2b40*/  IMAD.MOV.U32 R28, RZ, RZ, R31 ;  /* 0x000000ffff1c7224 */ /* 0x000fce00078e001f */
[----:B------:R-:W-:Y:S05]  /*b2b50*/  WARPSYNC.COLLECTIVE R141, `(.L_x_1791) ;  /* 0x000000008d087348 */ /* 0x000fea0003c00000 */
[----:B------:R0:W1:Y:S02]  /*b2b60*/  SHFL.DOWN P2, R31, R89, R88, R98 ;  /* 0x08000058591f7389 */ /* 0x0000640000040062 */
[----:B01----:R-:W-:Y:S05]  /*b2b70*/  ENDCOLLECTIVE ;  /* 0x000000000000791b */ /* 0x003fea0003800000 */
.L_x_1791:
[----:B------:R-:W-:Y:S02]  /*b2b80*/  IMAD.MOV.U32 R89, RZ, RZ, R12 ;  /* 0x000000ffff597224 */ /* 0x000fe400078e000c */
[----:B------:R-:W-:-:S07]  /*b2b90*/  IMAD.MOV.U32 R29, RZ, RZ, R31 ;  /* 0x000000ffff1d7224 */ /* 0x000fce00078e001f */
[----:B------:R-:W-:Y:S05]  /*b2ba0*/  WARPSYNC.COLLECTIVE R141, `(.L_x_1792) ;  /* 0x000000008d087348 */ /* 0x000fea0003c00000 */
[----:B------:R0:W1:Y:S02]  /*b2bb0*/  SHFL.DOWN P2, R31, R89, R88, R98 ;  /* 0x08000058591f7389 */ /* 0x0000640000040062 */
[----:B01----:R-:W-:Y:S05]  /*b2bc0*/  ENDCOLLECTIVE ;  /* 0x000000000000791b */ /* 0x003fea0003800000 */
.L_x_1792:
[----:B------:R-:W-:Y:S02]  /*b2bd0*/  IMAD.MOV.U32 R89, RZ, RZ, R13 ;  /* 0x000000ffff597224 */ /* 0x000fe400078e000d */
[----:B------:R-:W-:-:S07]  /*b2be0*/  IMAD.MOV.U32 R12, RZ, RZ, R31 ;  /* 0x000000ffff0c7224 */ /* 0x000fce00078e001f */
[----:B------:R-:W-:Y:S05]  /*b2bf0*/  WARPSYNC.COLLECTIVE R141, `(.L_x_1793) ;  /* 0x000000008d087348 */ /* 0x000fea0003c00000 */
[----:B------:R0:W1:Y:S02]  /*b2c00*/  SHFL.DOWN P2, R31, R89, R88, R98 ;  /* 0x08000058591f7389 */ /* 0x0000640000040062 */
[----:B01----:R-:W-:Y:S05]  /*b2c10*/  ENDCOLLECTIVE ;  /* 0x000000000000791b */ /* 0x003fea0003800000 */
.L_x_1793:
[----:B------:R-:W-:Y:S02]  /*b2c20*/  IMAD.MOV.U32 R89, RZ, RZ, R14 ;  /* 0x000000ffff597224 */ /* 0x000fe400078e000e */
[----:B------:R-:W-:-:S07]  /*b2c30*/  IMAD.MOV.U32 R13, RZ, RZ, R31 ;  /* 0x000000ffff0d7224 */ /* 0x000fce00078e001f */
[----:B------:R-:W-:Y:S05]  /*b2c40*/  WARPSYNC.COLLECTIVE R141, `(.L_x_1794) ;  /* 0x000000008d087348 */ /* 0x000fea0003c00000 */
[----:B------:R0:W1:Y:S02]  /*b2c50*/  SHFL.DOWN P2, R31, R89, R88, R98 ;  /* 0x08000058591f7389 */ /* 0x0000640000040062 */
[----:B01----:R-:W-:Y:S05]  /*b2c60*/  ENDCOLLECTIVE ;  /* 0x000000000000791b */ /* 0x003fea0003800000 */
.L_x_1794:
[----:B------:R-:W-:Y:S02]  /*b2c70*/  IMAD.MOV.U32 R89, RZ, RZ, R15 ;  /* 0x000000ffff597224 */ /* 0x000fe400078e000f */
[----:B------:R-:W-:-:S07]  /*b2c80*/  IMAD.MOV.U32 R14, RZ, RZ, R31 ;  /* 0x000000ffff0e7224 */ /* 0x000fce00078e001f */
[----:B------:R-:W-:Y:S05]  /*b2c90*/  WARPSYNC.COLLECTIVE R141, `(.L_x_1795) ;  /* 0x000000008d087348 */ /* 0x000fea0003c00000 */
[----:B------:R0:W1:Y:S02]  /*b2ca0*/  SHFL.DOWN P2, R31, R89, R88, R98 ;  /* 0x08000058591f7389 */ /* 0x0000640000040062 */
[----:B01----:R-:W-:Y:S05]  /*b2cb0*/  ENDCOLLECTIVE ;  /* 0x000000000000791b */ /* 0x003fea0003800000 */
.L_x_1795:
[----:B------:R-:W-:Y:S02]  /*b2cc0*/  IMAD.MOV.U32 R89, RZ, RZ, R16 ;  /* 0x000000ffff597224 */ /* 0x000fe400078e0010 */
[----:B------:R-:W-:-:S07]  /*b2cd0*/  IMAD.MOV.U32 R15, RZ, RZ, R31 ;  /* 0x000000ffff0f7224 */ /* 0x000fce00078e001f */
[----:B------:R-:W-:Y:S05]  /*b2ce0*/  WARPSYNC.COLLECTIVE R141, `(.L_x_1796) ;  /* 0x000000008d087348 */ /* 0x000fea0003c00000 */
[----:B------:R0:W1:Y:S02]  /*b2cf0*/  SHFL.DOWN P2, R31, R89, R88, R98 ;  /* 0x08000058591f7389 */ /* 0x0000640000040062 */
[----:B01----:R-:W-:Y:S05]  /*b2d00*/  ENDCOLLECTIVE ;  /* 0x000000000000791b */ /* 0x003fea0003800000 */
.L_x_1796:
[----:B------:R-:W-:Y:S02]  /*b2d10*/  IMAD.MOV.U32 R89, RZ, RZ, R17 ;  /* 0x000000ffff597224 */ /* 0x000fe400078e0011 */
[----:B------:R-:W-:-:S07]  /*b2d20*/  IMAD.MOV.U32 R16, RZ, RZ, R31 ;  /* 0x000000ffff107224 */ /* 0x000fce00078e001f */
[----:B------:R-:W-:Y:S05]  /*b2d30*/  WARPSYNC.COLLECTIVE R141, `(.L_x_1797) ;  /* 0x000000008d087348 */ /* 0x000fea0003c00000 */
[----:B------:R0:W1:Y:S02]  /*b2d40*/  SHFL.DOWN P2, R31, R89, R88, R98 ;  /* 0x08000058591f7389 */ /* 0x0000640000040062 */
[----:B01----:R-:W-:Y:S05]  /*b2d50*/  ENDCOLLECTIVE ;  /* 0x000000000000791b */ /* 0x003fea0003800000 */
.L_x_1797:
[----:B------:R-:W-:Y:S02]  /*b2d60*/  IMAD.MOV.U32 R89, RZ, RZ, R18 ;  /* 0x000000ffff597224 */ /* 0x000fe400078e0012 */
[----:B------:R-:W-:-:S07]  /*b2d70*/  IMAD.MOV.U32 R17, RZ, RZ, R31 ;  /* 0x000000ffff117224 */ /* 0x000fce00078e001f */
[----:B------:R-:W-:Y:S05]  /*b2d80*/  WARPSYNC.COLLECTIVE R141, `(.L_x_1798) ;  /* 0x000000008d087348 */ /* 0x000fea0003c00000 */
[----:B------:R0:W1:Y:S02]  /*b2d90*/  SHFL.DOWN P2, R31, R89, R88, R98 ;  /* 0x08000058591f7389 */ /* 0x0000640000040062 */
[----:B01----:R-:W-:Y:S05]  /*b2da0*/  ENDCOLLECTIVE ;  /* 0x000000000000791b */ /* 0x003fea0003800000 */
.L_x_1798:
[----:B------:R-:W-:Y:S02]  /*b2db0*/  IMAD.MOV.U32 R89, RZ, RZ, R19 ;  /* 0x000000ffff597224 */ /* 0x000fe400078e0013 */
[----:B------:R-:W-:-:S07]  /*b2dc0*/  IMAD.MOV.U32 R18, RZ, RZ, R31 ;  /* 0x000000ffff127224 */ /* 0x000fce00078e001f */
[----:B------:R-:W-:Y:S05]  /*b2dd0*/  WARPSYNC.COLLECTIVE R141, `(.L_x_1799) ;  /* 0x000000008d087348 */ /* 0x000fea0003c00000 */
[----:B------:R0:W1:Y:S02]  /*b2de0*/  SHFL.DOWN P2, R31, R89, R88, R98 ;  /* 0x08000058591f7389 */ /* 0x0000640000040062 */
[----:B01----:R-:W-:Y:S05]  /*b2df0*/  ENDCOLLECTIVE ;  /* 0x000000000000791b */ /* 0x003fea0003800000 */
.L_x_1799:
[----:B------:R-:W-:Y:S02]  /*b2e00*/  IMAD.MOV.U32 R89, RZ, RZ, R20 ;  /* 0x000000ffff597224 */ /* 0x000fe400078e0014 */
[----:B------:R-:W-:-:S07]  /*b2e10*/  IMAD.MOV.U32 R19, RZ, RZ, R31 ;  /* 0x000000ffff137224 */ /* 0x000fce00078e001f */
[----:B------:R-:W-:Y:S05]  /*b2e20*/  WARPSYNC.COLLECTIVE R141, `(.L_x_1800) ;  /* 0x000000008d087348 */ /* 0x000fea0003c00000 */
[----:B------:R0:W1:Y:S02]  /*b2e30*/  SHFL.DOWN P2, R31, R89, R88, R98 ;  /* 0x08000058591f7389 */ /* 0x0000640000040062 */
[----:B01----:R-:W-:Y:S05]  /*b2e40*/  ENDCOLLECTIVE ;  /* 0x000000000000791b */ /* 0x003fea0003800000 */
.L_x_1800:
[----:B------:R-:W-:Y:S02]  /*b2e50*/  IMAD.MOV.U32 R89, RZ, RZ, R21 ;  /* 0x000000ffff597224 */ /* 0x000fe400078e0015 */
[----:B------:R-:W-:-:S07]  /*b2e60*/  IMAD.MOV.U32 R20, RZ, RZ, R31 ;  /* 0x000000ffff147224 */ /* 0x000fce00078e001f */
[----:B------:R-:W-:Y:S05]  /*b2e70*/  WARPSYNC.COLLECTIVE R141, `(.L_x_1801) ;  /* 0x000000008d087348 */ /* 0x000fea0003c00000 */
[----:B------:R0:W1:Y:S02]  /*b2e80*/  SHFL.DOWN P2, R31, R89, R88, R98 ;  /* 0x08000058591f7389 */ /* 0x0000640000040062 */
[----:B01----:R-:W-:Y:S05]  /*b2e90*/  ENDCOLLECTIVE ;  /* 0x000000000000791b */ /* 0x003fea0003800000 */
.L_x_1801:
[----:B------:R-:W-:Y:S02]  /*b2ea0*/  IMAD.MOV.U32 R89, RZ, RZ, R22 ;  /* 0x000000ffff597224 */ /* 0x000fe400078e0016 */
[----:B------:R-:W-:-:S07]  /*b2eb0*/  IMAD.MOV.U32 R21, RZ, RZ, R31 ;  /* 0x000000ffff157224 */ /* 0x000fce00078e001f */
[----:B------:R-:W-:Y:S05]  /*b2ec0*/  WARPSYNC.COLLECTIVE R141, `(.L_x_1802) ;  /* 0x000000008d087348 */ /* 0x000fea0003c00000 */
[----:B------:R0:W1:Y:S02]  /*b2ed0*/  SHFL.DOWN P2, R31, R89, R88, R98 ;  /* 0x08000058591f7389 */ /* 0x0000640000040062 */
[----:B01----:R-:W-:Y:S05]  /*b2ee0*/  ENDCOLLECTIVE ;  /* 0x000000000000791b */ /* 0x003fea0003800000 */
.L_x_1802:
[----:B------:R-:W-:Y:S02]  /*b2ef0*/  IMAD.MOV.U32 R89, RZ, RZ, R23 ;  /* 0x000000ffff597224 */ /* 0x000fe400078e0017 */
[----:B------:R-:W-:-:S07]  /*b2f00*/  IMAD.MOV.U32 R22, RZ, RZ, R31 ;  /* 0x000000ffff167224 */ /* 0x000fce00078e001f */
[----:B------:R-:W-:Y:S05]  /*b2f10*/  WARPSYNC.COLLECTIVE R141, `(.L_x_1803) ;  /* 0x000000008d087348 */ /* 0x000fea0003c00000 */
[----:B------:R0:W1:Y:S02]  /*b2f20*/  SHFL.DOWN P2, R31, R89, R88, R98 ;  /* 0x08000058591f7389 */ /* 0x0000640000040062 */
[----:B01----:R-:W-:Y:S05]  /*b2f30*/  ENDCOLLECTIVE ;  /* 0x000000000000791b */ /* 0x003fea0003800000 */
.L_x_1803:
[----:B------:R-:W-:Y:S02]  /*b2f40*/  IMAD.MOV.U32 R89, RZ, RZ, R142 ;  /* 0x000000ffff597224 */ /* 0x000fe400078e008e */
[----:B------:R-:W-:-:S07]  /*b2f50*/  IMAD.MOV.U32 R23, RZ, RZ, R31 ;  /* 0x000000ffff177224 */ /* 0x000fce00078e001f */
[----:B------:R-:W-:Y:S05]  /*b2f60*/  WARPSYNC.COLLECTIVE R141, `(.L_x_1804) ;  /* 0x000000008d087348 */ /* 0x000fea0003c00000 */
[----:B------:R0:W1:Y:S02]  /*b2f70*/  SHFL.DOWN P2, R31, R89, R88, R98 ;  /* 0x08000058591f7389 */ /* 0x0000640000040062 */
[----:B01----:R-:W-:Y:S05]  /*b2f80*/  ENDCOLLECTIVE ;  /* 0x000000000000791b */ /* 0x003fea0003800000 */
.L_x_1804:
[----:B------:R-:W-:Y:S02]  /*b2f90*/  IMAD.MOV.U32 R89, RZ, RZ, R9 ;  /* 0x000000ffff597224 */ /* 0x000fe400078e0009 */
[----:B------:R-:W-:-:S07]  /*b2fa0*/  IMAD.MOV.U32 R218, RZ, RZ, R31 ;  /* 0x000000ffffda7224 */ /* 0x000fce00078e001f */
[----:B------:R-:W-:Y:S05]  /*b2fb0*/  WARPSYNC.COLLECTIVE R141, `(.L_x_1805) ;  /* 0x000000008d087348 */ /* 0x000fea0003c00000 */
[----:B------:R0:W1:Y:S02]  /*b2fc0*/  SHFL.DOWN P2, R31, R89, R88, R98 ;  /* 0x08000058591f7389 */ /* 0x0000640000040062 */
[----:B01----:R-:W-:Y:S05]  /*b2fd0*/  ENDCOLLECTIVE ;  /* 0x000000000000791b */ /* 0x003fea0003800000 */
.L_x_1805:
[----:B------:R-:W-:Y:S02]  /*b2fe0*/  IMAD.MOV.U32 R89, RZ, RZ, R6 ;  /* 0x000000ffff597224 */ /* 0x000fe400078e0006 */
[----:B------:R-:W-:-:S07]  /*b2ff0*/  IMAD.MOV.U32 R193, RZ, RZ, R31 ;  /* 0x000000ffffc17224 */ /* 0x000fce00078e001f */
[----:B------:R-:W-:Y:S05]  /*b3000*/  WARPSYNC.COLLECTIVE R141, `(.L_x_1806) ;  /* 0x000000008d087348 */ /* 0x000fea0003c00000 */
[----:B------:R0:W1:Y:S02]  /*b3010*/  SHFL.DOWN P2, R31, R89, R88, R98 ;  /* 0x08000058591f7389 */ /* 0x0000640000040062 */
[----:B01----:R-:W-:Y:S05]  /*b3020*/  ENDCOLLECTIVE ;  /* 0x000000000000791b */ /* 0x003fea0003800000 */
.L_x_1806:
[----:B------:R-:W-:Y:S02]  /*b3030*/  IMAD.MOV.U32 R89, RZ, RZ, R7 ;  /* 0x000000ffff597224 */ /* 0x000fe400078e0007 */
[----:B------:R-:W-:-:S07]  /*b3040*/  IMAD.MOV.U32 R30, RZ, RZ, R31 ;  /* 0x000000ffff1e7224 */ /* 0x000fce00078e001f */
[----:B------:R-:W-:Y:S05]  /*b3050*/  WARPSYNC.COLLECTIVE R141, `(.L_x_1807) ;  /* 0x000000008d087348 */ /* 0x000fea0003c00000 */
[----:B------:R0:W1:Y:S02]  /*b3060*/  SHFL.DOWN P2, R31, R89, R88, R98 ;  /* 0x08000058591f7389 */ /* 0x0000640000040062 */
[----:B01----:R-:W-:Y:S05]  /*b3070*/  ENDCOLLECTIVE ;  /* 0x000000000000791b */ /* 0x003fea0003800000 */
.L_x_1807:
[----:B------:R-:W-:Y:S05]  /*b3080*/  BRA `(.L_x_1808) ;  /* 0xfffffe30006c7947 */ /* 0x000fea000383ffff */
.L_x_1297:
[----:B------:R-:W-:Y:S01]  /*b3090*/  BSSY B0, `(.L_x_1809) ;  /* 0x0000007000007945 */ /* 0x000fe20003800000 */
[----:B------:R-:W-:Y:S02]  /*b30a0*/  IMAD.MOV.U32 R89, RZ, RZ, R101 ;  /* 0x000000ffff597224 */ /* 0x000fe400078e0065 */
[----:B------:R-:W-:Y:S02]  /*b30b0*/  IMAD.MOV.U32 R88, RZ, RZ, 0x4 ;  /* 0x00000004ff587424 */ /* 0x000fe400078e00ff */
[----:B------:R-:W-:-:S07]  /*b30c0*/  IMAD.MOV.U32 R141, RZ, RZ, -0x1 ;  /* 0xffffffffff8d7424 */ /* 0x000fce00078e00ff */
[----:B-----5:R-:W-:Y:S05]  /*b30d0*/  WARPSYNC.COLLECTIVE R141, `(.L_x_1810) ;  /* 0x000000008d087348 */ /* 0x020fea0003c00000 */
[----:B------:R0:W1:Y:S02]  /*b30e0*/  SHFL.DOWN P2, R31, R89, R88, R98 ;  /* 0x08000058591f7389 */ /* 0x0000640000040062 */
[----:B01---5:R-:W-:Y:S05]  /*b30f0*/  ENDCOLLECTIVE ;  /* 0x000000000000791b */ /* 0x023fea0003800000 */
.L_x_1810:
[----:B------:R-:W-:Y:S05]  /*b3100*/  BSYNC B0 ;  /* 0x0000000000007941 */ /* 0x000fea0003800000 */
.L_x_1809:
[----:B------:R-:W-:Y:S02]  /*b3110*/  IMAD.MOV.U32 R89, RZ, RZ, R100 ;  /* 0x000000ffff597224 */ /* 0x000fe400078e0064 */
[----:B------:R-:W-:Y:S02]  /*b3120*/  IMAD.MOV.U32 R88, RZ, RZ, 0x4 ;  /* 0x00000004ff587424 */ /* 0x000fe400078e00ff */
[----:B------:R-:W-:Y:S02]  /*b3130*/  IMAD.MOV.U32 R141, RZ, RZ, -0x1 ;  /* 0xffffffffff8d7424 */ /* 0x000fe400078e00ff */
[----:B------:R-:W-:-:S07]  /*b3140*/  IMAD.MOV.U32 R28, RZ, RZ, R31 ;  /* 0x000000ffff1c7224 */ /* 0x000fce00078e001f */
[----:B------:R-:W-:Y:S05]  /*b3150*/  WARPSYNC.COLLECTIVE R141, `(.L_x_1811) ;  /* 0x000000008d087348 */ /* 0x000fea0003c00000 */
[----:B------:R0:W1:Y:S02]  /*b3160*/  SHFL.DOWN P2, R31, R89, R88, R98 ;  /* 0x08000058591f7389 */ /* 0x0000640000040062 */
[----:B01----:R-:W-:Y:S05]  /*b3170*/  ENDCOLLECTIVE ;  /* 0x000000000000791b */ /* 0x003fea0003800000 */
.L_x_1811:
[----:B------:R-:W-:Y:S02]  /*b3180*/  IMAD.MOV.U32 R89, RZ, RZ, R12 ;  /* 0x000000ffff597224 */ /* 0x000fe400078e000c */
[----:B------:R-:W-:-:S07]  /*b3190*/  IMAD.MOV.U32 R29, RZ, RZ, R31 ;  /* 0x000000ffff1d7224 */ /* 0x000fce00078e001f */
[----:B------:R-:W-:Y:S05]  /*b31a0*/  WARPSYNC.COLLECTIVE R141, `(.L_x_1812) ;  /* 0x000000008d087348 */ /* 0x000fea0003c00000 */
[----:B------:R0:W1:Y:S02]  /*b31b0*/  SHFL.DOWN P2, R31, R89, R88, R98 ;  /* 0x08000058591f7389 */ /* 0x0000640000040062 */
[----:B01----:R-:W-:Y:S05]  /*b31c0*/  ENDCOLLECTIVE ;  /* 0x000000000000791b */ /* 0x003fea0003800000 */
.L_x_1812:
[----:B------:R-:W-:Y:S02]  /*b31d0*/  IMAD.MOV.U32 R89, RZ, RZ, R13 ;  /* 0x000000ffff597224 */ /* 0x000fe400078e000d */
[----:B------:R-:W-:-:S07]  /*b31e0*/  IMAD.MOV.U32 R12, RZ, RZ, R31 ;  /* 0x000000ffff0c7224 */ /* 0x000fce00078e001f */
[----:B------:R-:W-:Y:S05]  /*b31f0*/  WARPSYNC.COLLECTIVE R141, `(.L_x_1813) ;  /* 0x000000008d087348 */ /* 0x000fea0003c00000 */
[----:B------:R0:W1:Y:S02]  /*b3200*/  SHFL.DOWN P2, R31, R89, R88, R98 ;  /* 0x08000058591f7389 */ /* 0x0000640000040062 */
[----:B01----:R-:W-:Y:S05]  /*b3210*/  ENDCOLLECTIVE ;  /* 0x000000000000791b */ /* 0x003fea0003800000 */
.L_x_1813:
[----:B------:R-:W-:Y:S02]  /*b3220*/  IMAD.MOV.U32 R89, RZ, RZ, R14 ;  /* 0x000000ffff597224 */ /* 0x000fe400078e000e */
[----:B------:R-:W-:-:S07]  /*b3230*/  IMAD.MOV.U32 R13, RZ, RZ, R31 ;  /* 0x000000ffff0d7224 */ /* 0x000fce00078e001f */
[----:B------:R-:W-:Y:S05]  /*b3240*/  WARPSYNC.COLLECTIVE R141, `(.L_x_1814) ;  /* 0x000000008d087348 */ /* 0x000fea0003c00000 */
[----:B------:R0:W1:Y:S02]  /*b3250*/  SHFL.DOWN P2, R31, R89, R88, R98 ;  /* 0x08000058591f7389 */ /* 0x0000640000040062 */
[----:B01----:R-:W-:Y:S05]  /*b3260*/  ENDCOLLECTIVE ;  /* 0x000000000000791b */ /* 0x003fea0003800000 */
.L_x_1814:
[----:B------:R-:W-:Y:S02]  /*b3270*/  IMAD.MOV.U32 R89, RZ, RZ, R15 ;  /* 0x000000ffff597224 */ /* 0x000fe400078e000f */
[----:B------:R-:W-:-:S07]  /*b3280*/  IMAD.MOV.U32 R14, RZ, RZ, R31 ;  /* 0x000000ffff0e7224 */ /* 0x000fce00078e001f */
[----:B------:R-:W-:Y:S05]  /*b3290*/  WARPSYNC.COLLECTIVE R141, `(.L_x_1815) ;  /* 0x000000008d087348 */ /* 0x000fea0003c00000 */
[----:B------:R0:W1:Y:S02]  /*b32a0*/  SHFL.DOWN P2, R31, R89, R88, R98 ;  /* 0x08000058591f7389 */ /* 0x0000640000040062 */
[----:B01----:R-:W-:Y:S05]  /*b32b0*/  ENDCOLLECTIVE ;  /* 0x000000000000791b */ /* 0x003fea0003800000 */
.L_x_1815:
[----:B------:R-:W-:Y:S02]  /*b32c0*/  IMAD.MOV.U32 R89, RZ, RZ, R16 ;  /* 0x000000ffff597224 */ /* 0x000fe400078e0010 */
[----:B------:R-:W-:-:S07]  /*b32d0*/  IMAD.MOV.U32 R15, RZ, RZ, R31 ;  /* 0x000000ffff0f7224 */ /* 0x000fce00078e001f */
[----:B------:R-:W-:Y:S05]  /*b32e0*/  WARPSYNC.COLLECTIVE R141, `(.L_x_1816) ;  /* 0x000000008d087348 */ /* 0x000fea0003c00000 */
[----:B------:R0:W1:Y:S02]  /*b32f0*/  SHFL.DOWN P2, R31, R89, R88, R98 ;  /* 0x08000058591f7389 */ /* 0x0000640000040062 */
[----:B01----:R-:W-:Y:S05]  /*b3300*/  ENDCOLLECTIVE ;  /* 0x000000000000791b */ /* 0x003fea0003800000 */
.L_x_1816:
[----:B------:R-:W-:Y:S02]  /*b3310*/  IMAD.MOV.U32 R89, RZ, RZ, R17 ;  /* 0x000000ffff597224 */ /* 0x000fe400078e0011 */
[----:B------:R-:W-:-:S07]  /*b3320*/  IMAD.MOV.U32 R16, RZ, RZ, R31 ;  /* 0x000000ffff107224 */ /* 0x000fce00078e001f */
[----:B------:R-:W-:Y:S05]  /*b3330*/  WARPSYNC.COLLECTIVE R141, `(.L_x_1817) ;  /* 0x000000008d087348 */ /* 0x000fea0003c00000 */
[----:B------:R0:W1:Y:S02]  /*b3340*/  SHFL.DOWN P2, R31, R89, R88, R98 ;  /* 0x08000058591f7389 */ /* 0x0000640000040062 */
[----:B01----:R-:W-:Y:S05]  /*b3350*/  ENDCOLLECTIVE ;  /* 0x000000000000791b */ /* 0x003fea0003800000 */
.L_x_1817:
[----:B------:R-:W-:Y:S02]  /*b3360*/  IMAD.MOV.U32 R89, RZ, RZ, R18 ;  /* 0x000000ffff597224 */ /* 0x000fe400078e0012 */
[----:B------:R-:W-:-:S07]  /*b3370*/  IMAD.MOV.U32 R17, RZ, RZ, R31 ;  /* 0x000000ffff117224 */ /* 0x000fce00078e001f */
[----:B------:R-:W-:Y:S05]  /*b3380*/  WARPSYNC.COLLECTIVE R141, `(.L_x_1818) ;  /* 0x000000008d087348 */ /* 0x000fea0003c00000 */
[----:B------:R0:W1:Y:S02]  /*b3390*/  SHFL.DOWN P2, R31, R89, R88, R98 ;  /* 0x08000058591f7389 */ /* 0x0000640000040062 */
[----:B01----:R-:W-:Y:S05]  /*b33a0*/  ENDCOLLECTIVE ;  /* 0x000000000000791b */ /* 0x003fea0003800000 */
.L_x_1818:
[----:B------:R-:W-:Y:S02]  /*b33b0*/  IMAD.MOV.U32 R89, RZ, RZ, R19 ;  /* 0x000000ffff597224 */ /* 0x000fe400078e0013 */
[----:B------:R-:W-:-:S07]  /*b33c0*/  IMAD.MOV.U32 R18, RZ, RZ, R31 ;  /* 0x000000ffff127224 */ /* 0x000fce00078e001f */
[----:B------:R-:W-:Y:S05]  /*b33d0*/  WARPSYNC.COLLECTIVE R141, `(.L_x_1819) ;  /* 0x000000008d087348 */ /* 0x000fea0003c00000 */
[----:B------:R0:W1:Y:S02]  /*b33e0*/  SHFL.DOWN P2, R31, R89, R88, R98 ;  /* 0x08000058591f7389 */ /* 0x0000640000040062 */
[----:B01----:R-:W-:Y:S05]  /*b33f0*/  ENDCOLLECTIVE ;  /* 0x000000000000791b */ /* 0x003fea0003800000 */
.L_x_1819:
[----:B------:R-:W-:Y:S02]  /*b3400*/  IMAD.MOV.U32 R89, RZ, RZ, R20 ;  /* 0x000000ffff597224 */ /* 0x000fe400078e0014 */
[----:B------:R-:W-:-:S07]  /*b3410*/  IMAD.MOV.U32 R19, RZ, RZ, R31 ;  /* 0x000000ffff137224 */ /* 0x000fce00078e001f */
[----:B------:R-:W-:Y:S05]  /*b3420*/  WARPSYNC.COLLECTIVE R141, `(.L_x_1820) ;  /* 0x000000008d087348 */ /* 0x000fea0003c00000 */
[----:B------:R0:W1:Y:S02]  /*b3430*/  SHFL.DOWN P2, R31, R89, R88, R98 ;  /* 0x08000058591f7389 */ /* 0x0000640000040062 */
[----:B01----:R-:W-:Y:S05]  /*b3440*/  ENDCOLLECTIVE ;  /* 0x000000000000791b */ /* 0x003fea0003800000 */
.L_x_1820:
[----:B------:R-:W-:Y:S02]  /*b3450*/  IMAD.MOV.U32 R89, RZ, RZ, R21 ;  /* 0x000000ffff597224 */ /* 0x000fe400078e0015 */
[----:B------:R-:W-:-:S07]  /*b3460*/  IMAD.MOV.U32 R20, RZ, RZ, R31 ;  /* 0x000000ffff147224 */ /* 0x000fce00078e001f */
[----:B------:R-:W-:Y:S05]  /*b3470*/  WARPSYNC.COLLECTIVE R141, `(.L_x_1821) ;  /* 0x000000008d087348 */ /* 0x000fea0003c00000 */
[----:B------:R0:W1:Y:S02]  /*b3480*/  SHFL.DOWN P2, R31, R89, R88, R98 ;  /* 0x08000058591f7389 */ /* 0x0000640000040062 */
[----:B01----:R-:W-:Y:S05]  /*b3490*/  ENDCOLLECTIVE ;  /* 0x000000000000791b */ /* 0x003fea0003800000 */
.L_x_1821:
[----:B------:R-:W-:Y:S02]  /*b34a0*/  IMAD.MOV.U32 R89, RZ, RZ, R22 ;  /* 0x000000ffff597224 */ /* 0x000fe400078e0016 */
[----:B------:R-:W-:-:S07]  /*b34b0*/  IMAD.MOV.U32 R21, RZ, RZ, R31 ;  /* 0x000000ffff157224 */ /* 0x000fce00078e001f */
[----:B------:R-:W-:Y:S05]  /*b34c0*/  WARPSYNC.COLLECTIVE R141, `(.L_x_1822) ;  /* 0x000000008d087348 */ /* 0x000fea0003c00000 */
[----:B------:R0:W1:Y:S02]  /*b34d0*/  SHFL.DOWN P2, R31, R89, R88, R98 ;  /* 0x08000058591f7389 */ /* 0x0000640000040062 */
[----:B01----:R-:W-:Y:S05]  /*b34e0*/  ENDCOLLECTIVE ;  /* 0x000000000000791b */ /* 0x003fea0003800000 */
.L_x_1822:
[----:B------:R-:W-:Y:S02]  /*b34f0*/  IMAD.MOV.U32 R89, RZ, RZ, R23 ;  /* 0x000000ffff597224 */ /* 0x000fe400078e0017 */
[----:B------:R-:W-:-:S07]  /*b3500*/  IMAD.MOV.U32 R22, RZ, RZ, R31 ;  /* 0x000000ffff167224 */ /* 0x000fce00078e001f */
[----:B------:R-:W-:Y:S05]  /*b3510*/  WARPSYNC.COLLECTIVE R141, `(.L_x_1823) ;  /* 0x000000008d087348 */ /* 0x000fea0003c00000 */
[----:B------:R0:W1:Y:S02]  /*b3520*/  SHFL.DOWN P2, R31, R89, R88, R98 ;  /* 0x08000058591f7389 */ /* 0x0000640000040062 */
[----:B01----:R-:W-:Y:S05]  /*b3530*/  ENDCOLLECTIVE ;  /* 0x000000000000791b */ /* 0x003fea0003800000 */
.L_x_1823:
[----:B------:R-:W-:Y:S02]  /*b3540*/  IMAD.MOV.U32 R89, RZ, RZ, R45 ;  /* 0x000000ffff597224 */ /* 0x000fe400078e002d */
[----:B------:R-:W-:-:S07]  /*b3550*/  IMAD.MOV.U32 R23, RZ, RZ, R31 ;  /* 0x000000ffff177224 */ /* 0x000fce00078e001f */
[----:B------:R-:W-:Y:S05]  /*b3560*/  WARPSYNC.COLLECTIVE R141, `(.L_x_1824) ;  /* 0x000000008d087348 */ /* 0x000fea0003c00000 */
[----:B------:R0:W1:Y:S02]  /*b3570*/  SHFL.DOWN P2, R31, R89, R88, R98 ;  /* 0x08000058591f7389 */ /* 0x0000640000040062 */
[----:B01----:R-:W-:Y:S05]  /*b3580*/  ENDCOLLECTIVE ;  /* 0x000000000000791b */ /* 0x003fea0003800000 */
.L_x_1824:
[----:B------:R-:W-:Y:S02]  /*b3590*/  IMAD.MOV.U32 R89, RZ, RZ, R9 ;  /* 0x000000ffff597224 */ /* 0x000fe400078e0009 */
[----:B------:R-:W-:-:S07]  /*b35a0*/  IMAD.MOV.U32 R218, RZ, RZ, R31 ;  /* 0x000000ffffda7224 */ /* 0x000fce00078e001f */
[----:B------:R-:W-:Y:S05]  /*b35b0*/  WARPSYNC.COLLECTIVE R141, `(.L_x_1825) ;  /* 0x000000008d087348 */ /* 0x000fea0003c00000 */
[----:B------:R0:W1:Y:S02]  /*b35c0*/  SHFL.DOWN P2, R31, R89, R88, R98 ;  /* 0x08000058591f7389 */ /* 0x0000640000040062 */
[----:B01----:R-:W-:Y:S05]  /*b35d0*/  ENDCOLLECTIVE ;  /* 0x000000000000791b */ /* 0x003fea0003800000 */
.L_x_1825:
[----:B------:R-:W-:Y:S02]  /*b35e0*/  IMAD.MOV.U32 R89, RZ, RZ, R6 ;  /* 0x000000ffff597224 */ /* 0x000fe400078e0006 */
[----:B------:R-:W-:-:S07]  /*b35f0*/  IMAD.MOV.U32 R193, RZ, RZ, R31 ;  /* 0x000000ffffc17224 */ /* 0x000fce00078e001f */
[----:B------:R-:W-:Y:S05]  /*b3600*/  WARPSYNC.COLLECTIVE R141, `(.L_x_1826) ;  /* 0x000000008d087348 */ /* 0x000fea0003c00000 */
[----:B------:R0:W1:Y:S02]  /*b3610*/  SHFL.DOWN P2, R31, R89, R88, R98 ;  /* 0x08000058591f7389 */ /* 0x0000640000040062 */
[----:B01----:R-:W-:Y:S05]  /*b3620*/  ENDCOLLECTIVE ;  /* 0x000000000000791b */ /* 0x003fea0003800000 */
.L_x_1826:
[----:B------:R-:W-:Y:S02]  /*b3630*/  IMAD.MOV.U32 R89, RZ, RZ, R7 ;  /* 0x000000ffff597224 */ /* 0x000fe400078e0007 */
[----:B------:R-:W-:-:S07]  /*b3640*/  IMAD.MOV.U32 R30, RZ, RZ, R31 ;  /* 0x000000ffff1e7224 */ /* 0x000fce00078e001f */
[----:B------:R-:W-:Y:S05]  /*b3650*/  WARPSYNC.COLLECTIVE R141, `(.L_x_1827) ;  /* 0x000000008d087348 */ /* 0x000fea0003c00000 */
[----:B------:R0:W1:Y:S02]  /*b3660*/  SHFL.DOWN P2, R31, R89, R88, R98 ;  /* 0x08000058591f7389 */ /* 0x0000640000040062 */
[----:B01----:R-:W-:Y:S05]  /*b3670*/  ENDCOLLECTIVE ;  /* 0x000000000000791b */ /* 0x003fea0003800000 */
.L_x_1827:
[----:B------:R-:W-:Y:S05]  /*b3680*/  BRA `(.L_x_1828) ;  /* 0xfffffe4000507947 */ /* 0x000fea000383ffff */
.L_x_1312:
[----:B------:R-:W-:Y:S01]  /*b3690*/  BSSY B0, `(.L_x_1829) ;  /* 0x0000007000007945 */ /* 0x000fe20003800000 */
[----:B------:R-:W-:Y:S02]  /*b36a0*/  IMAD.MOV.U32 R89, RZ, RZ, R101 ;  /* 0x000000ffff597224 */ /* 0x000fe400078e0065 */
[----:B------:R-:W-:Y:S02]  /*b36b0*/  IMAD.MOV.U32 R88, RZ, RZ, 0x8 ;  /* 0x00000008ff587424 */ /* 0x000fe400078e00ff */
[----:B------:R-:W-:-:S07]  /*b36c0*/  IMAD.MOV.U32 R141, RZ, RZ, -0x1 ;  /* 0xffffffffff8d7424 */ /* 0x000fce00078e00ff */
[----:B-----5:R-:W-:Y:S05]  /*b36d0*/  WARPSYNC.COLLECTIVE R141, `(.L_x_1830) ;  /* 0x000000008d087348 */ /* 0x020fea0003c00000 */
[----:B------:R0:W1:Y:S02]  /*b36e0*/  SHFL.DOWN P2, R31, R89, R88, R98 ;  /* 0x08000058591f7389 */ /* 0x0000640000040062 */
[----:B01---5:R-:W-:Y:S05]  /*b36f0*/  ENDCOLLECTIVE ;  /* 0x000000000000791b */ /* 0x023fea0003800000 */
.L_x_1830:
[----:B------:R-:W-:Y:S05]  /*b3700*/  BSYNC B0 ;  /* 0x0000000000007941 */ /* 0x000fea0003800000 */
.L_x_1829:
[----:B------:R-:W-:Y:S02]  /*b3710*/  IMAD.MOV.U32 R89, RZ, RZ, R100 ;  /* 0x000000ffff597224 */ /* 0x000fe400078e0064 */
[----:B------:R-:W-:Y:S02]  /*b3720*/  IMAD.MOV.U32 R88, RZ, RZ, 0x8 ;  /* 0x00000008ff587424 */ /* 0x000fe400078e00ff */
[----:B------:R-:W-:Y:S02]  /*b3730*/  IMAD.MOV.U32 R141, RZ, RZ, -0x1 ;  /* 0xffffffffff8d7424 */ /* 0x000fe400078e00ff */
[----:B------:R-:W-:-:S07]  /*b3740*/  IMAD.MOV.U32 R28, RZ, RZ, R31 ;  /* 0x000000ffff1c7224 */ /* 0x000fce00078e001f */
[----:B------:R-:W-:Y:S05]  /*b3750*/  WARPSYNC.COLLECTIVE R141, `(.L_x_1831) ;  /* 0x000000008d087348 */ /* 0x000fea0003c00000 */
[----:B------:R0:W1:Y:S02]  /*b3760*/  SHFL.DOWN P2, R31, R89, R88, R98 ;  /* 0x08000058591f7389 */ /* 0x0000640000040062 */
[----:B01----:R-:W-:Y:S05]  /*b3770*/  ENDCOLLECTIVE ;  /* 0x000000000000791b */ /* 0x003fea0003800000 */
.L_x_1831:
[----:B------:R-:W-:Y:S02]  /*b3780*/  IMAD.MOV.U32 R89, RZ, RZ, R12 ;  /* 0x000000ffff597224 */ /* 0x000fe400078e000c */
[----:B------:R-:W-:-:S07]  /*b3790*/  IMAD.MOV.U32 R29, RZ, RZ, R31 ;  /* 0x000000ffff1d7224 */ /* 0x000fce00078e001f */
[----:B------:R-:W-:Y:S05]  /*b37a0*/  WARPSYNC.COLLECTIVE R141, `(.L_x_1832) ;  /* 0x000000008d087348 */ /* 0x000fea0003c00000 */
[----:B------:R0:W1:Y:S02]  /*b37b0*/  SHFL.DOWN P2, R31, R89, R88, R98 ;  /* 0x08000058591f7389 */ /* 0x0000640000040062 */
[----:B01----:R-:W-:Y:S05]  /*b37c0*/  ENDCOLLECTIVE ;  /* 0x000000000000791b */ /* 0x003fea0003800000 */
.L_x_1832:
[----:B------:R-:W-:Y:S02]  /*b37d0*/  IMAD.MOV.U32 R89, RZ, RZ, R13 ;  /* 0x000000ffff597224 */ /* 0x000fe400078e000d */
[----:B------:R-:W-:-:S07]  /*b37e0*/  IMAD.MOV.U32 R12, RZ, RZ, R31 ;  /* 0x000000ffff0c7224 */ /* 0x000fce00078e001f */
[----:B------:R-:W-:Y:S05]  /*b37f0*/  WARPSYNC.COLLECTIVE R141, `(.L_x_1833) ;  /* 0x000000008d087348 */ /* 0x000fea0003c00000 */
[----:B------:R0:W1:Y:S02]  /*b3800*/  SHFL.DOWN P2, R31, R89, R88, R98 ;  /* 0x08000058591f7389 */ /* 0x0000640000040062 */
[----:B01----:R-:W-:Y:S05]  /*b3810*/  ENDCOLLECTIVE ;  /* 0x000000000000791b */ /* 0x003fea0003800000 */
.L_x_1833:
[----:B------:R-:W-:Y:S02]  /*b3820*/  IMAD.MOV.U32 R89, RZ, RZ, R14 ;  /* 0x000000ffff597224 */ /* 0x000fe400078e000e */
[----:B------:R-:W-:-:S07]  /*b3830*/  IMAD.MOV.U32 R13, RZ, RZ, R31 ;  /* 0x000000ffff0d7224 */ /* 0x000fce00078e001f */
[----:B------:R-:W-:Y:S05]  /*b3840*/  WARPSYNC.COLLECTIVE R141, `(.L_x_1834) ;  /* 0x000000008d087348 */ /* 0x000fea0003c00000 */
[----:B------:R0:W1:Y:S02]  /*b3850*/  SHFL.DOWN P2, R31, R89, R88, R98 ;  /* 0x08000058591f7389 */ /* 0x0000640000040062 */
[----:B01----:R-:W-:Y:S05]  /*b3860*/  ENDCOLLECTIVE ;  /* 0x000000000000791b */ /* 0x003fea0003800000 */
.L_x_1834:
[----:B------:R-:W-:Y:S02]  /*b3870*/  IMAD.MOV.U32 R89, RZ, RZ, R15 ;  /* 0x000000ffff597224 */ /* 0x000fe400078e000f */
[----:B------:R-:W-:-:S07]  /*b3880*/  IMAD.MOV.U32 R14, RZ, RZ, R31 ;  /* 0x000000ffff0e7224 */ /* 0x000fce00078e001f */
[----:B------:R-:W-:Y:S05]  /*b3890*/  WARPSYNC.COLLECTIVE R141, `(.L_x_1835) ;  /* 0x000000008d087348 */ /* 0x000fea0003c00000 */
[----:B------:R0:W1:Y:S02]  /*b38a0*/  SHFL.DOWN P2, R31, R89, R88, R98 ;  /* 0x08000058591f7389 */ /* 0x0000640000040062 */
[----:B01----:R-:W-:Y:S05]  /*b38b0*/  ENDCOLLECTIVE ;  /* 0x000000000000791b */ /* 0x003fea0003800000 */
.L_x_1835:
[----:B------:R-:W-:Y:S02]  /*b38c0*/  IMAD.MOV.U32 R89, RZ, RZ, R16 ;  /* 0x000000ffff597224 */ /* 0x000fe400078e0010 */
[----:B------:R-:W-:-:S07]  /*b38d0*/  IMAD.MOV.U32 R15, RZ, RZ, R31 ;  /* 0x000000ffff0f7224 */ /* 0x000fce00078e001f */
[----:B------:R-:W-:Y:S05]  /*b38e0*/  WARPSYNC.COLLECTIVE R141, `(.L_x_1836) ;  /* 0x000000008d087348 */ /* 0x000fea0003c00000 */
[----:B------:R0:W1:Y:S02]  /*b38f0*/  SHFL.DOWN P2, R31, R89, R88, R98 ;  /* 0x08000058591f7389 */ /* 0x0000640000040062 */
[----:B01----:R-:W-:Y:S05]  /*b3900*/  ENDCOLLECTIVE ;  /* 0x000000000000791b */ /* 0x003fea0003800000 */
.L_x_1836:
[----:B------:R-:W-:Y:S02]  /*b3910*/  IMAD.MOV.U32 R89, RZ, RZ, R17 ;  /* 0x000000ffff597224 */ /* 0x000fe400078e0011 */
[----:B------:R-:W-:-:S07]  /*b3920*/  IMAD.MOV.U32 R16, RZ, RZ, R31 ;  /* 0x000000ffff107224 */ /* 0x000fce00078e001f */
[----:B------:R-:W-:Y:S05]  /*b3930*/  WARPSYNC.COLLECTIVE R141, `(.L_x_1837) ;  /* 0x000000008d087348 */ /* 0x000fea0003c00000 */
[----:B------:R0:W1:Y:S02]  /*b3940*/  SHFL.DOWN P2, R31, R89, R88, R98 ;  /* 0x08000058591f7389 */ /* 0x0000640000040062 */
[----:B01----:R-:W-:Y:S05]  /*b3950*/  ENDCOLLECTIVE ;  /* 0x000000000000791b */ /* 0x003fea0003800000 */
.L_x_1837:
[----:B------:R-:W-:Y:S02]  /*b3960*/  IMAD.MOV.U32 R89, RZ, RZ, R18 ;  /* 0x000000ffff597224 */ /* 0x000fe400078e0012 */
[----:B------:R-:W-:-:S07]  /*b3970*/  IMAD.MOV.U32 R17, RZ, RZ, R31 ;  /* 0x000000ffff117224 */ /* 0x000fce00078e001f */
[----:B------:R-:W-:Y:S05]  /*b3980*/  WARPSYNC.COLLECTIVE R141, `(.L_x_1838) ;  /* 0x000000008d087348 */ /* 0x000fea0003c00000 */
[----:B------:R0:W1:Y:S02]  /*b3990*/  SHFL.DOWN P2, R31, R89, R88, R98 ;  /* 0x08000058591f7389 */ /* 0x0000640000040062 */
[----:B01----:R-:W-:Y:S05]  /*b39a0*/  ENDCOLLECTIVE ;  /* 0x000000000000791b */ /* 0x003fea0003800000 */
.L_x_1838:
[----:B------:R-:W-:Y:S02]  /*b39b0*/  IMAD.MOV.U32 R89, RZ, RZ, R19 ;  /* 0x000000ffff597224 */ /* 0x000fe400078e0013 */
[----:B------:R-:W-:-:S07]  /*b39c0*/  IMAD.MOV.U32 R18, RZ, RZ, R31 ;  /* 0x000000ffff127224 */ /* 0x000fce00078e001f */
[----:B------:R-:W-:Y:S05]  /*b39d0*/  WARPSYNC.COLLECTIVE R141, `(.L_x_1839) ;  /* 0x000000008d087348 */ /* 0x000fea0003c00000 */
[----:B------:R0:W1:Y:S02]  /*b39e0*/  SHFL.DOWN P2, R31, R89, R88, R98 ;  /* 0x08000058591f7389 */ /* 0x0000640000040062 */
[----:B01----:R-:W-:Y:S05]  /*b39f0*/  ENDCOLLECTIVE ;  /* 0x000000000000791b */ /* 0x003fea0003800000 */
.L_x_1839:
[----:B------:R-:W-:Y:S02]  /*b3a00*/  IMAD.MOV.U32 R89, RZ, RZ, R20 ;  /* 0x000000ffff597224 */ /* 0x000fe400078e0014 */
[----:B------:R-:W-:-:S07]  /*b3a10*/  IMAD.MOV.U32 R19, RZ, RZ, R31 ;  /* 0x000000ffff137224 */ /* 0x000fce00078e001f */
[----:B------:R-:W-:Y:S05]  /*b3a20*/  WARPSYNC.COLLECTIVE R141, `(.L_x_1840) ;  /* 0x000000008d087348 */ /* 0x000fea0003c00000 */
[----:B------:R0:W1:Y:S02]  /*b3a30*/  SHFL.DOWN P2, R31, R89, R88, R98 ;  /* 0x08000058591f7389 */ /* 0x0000640000040062 */
[----:B01----:R-:W-:Y:S05]  /*b3a40*/  ENDCOLLECTIVE ;  /* 0x000000000000791b */ /* 0x003fea0003800000 */
.L_x_1840:
[----:B------:R-:W-:Y:S02]  /*b3a50*/  IMAD.MOV.U32 R89, RZ, RZ, R21 ;  /* 0x000000ffff597224 */ /* 0x000fe400078e0015 */
[----:B------:R-:W-:-:S07]  /*b3a60*/  IMAD.MOV.U32 R20, RZ, RZ, R31 ;  /* 0x000000ffff147224 */ /* 0x000fce00078e001f */
[----:B------:R-:W-:Y:S05]  /*b3a70*/  WARPSYNC.COLLECTIVE R141, `(.L_x_1841) ;  /* 0x000000008d087348 */ /* 0x000fea0003c00000 */
[----:B------:R0:W1:Y:S02]  /*b3a80*/  SHFL.DOWN P2, R31, R89, R88, R98 ;  /* 0x08000058591f7389 */ /* 0x0000640000040062 */
[----:B01----:R-:W-:Y:S05]  /*b3a90*/  ENDCOLLECTIVE ;  /* 0x000000000000791b */ /* 0x003fea0003800000 */
.L_x_1841:
[----:B------:R-:W-:Y:S02]  /*b3aa0*/  IMAD.MOV.U32 R89, RZ, RZ, R22 ;  /* 0x000000ffff597224 */ /* 0x000fe400078e0016 */
[----:B------:R-:W-:-:S07]  /*b3ab0*/  IMAD.MOV.U32 R21, RZ, RZ, R31 ;  /* 0x000000ffff157224 */ /* 0x000fce00078e001f */
[----:B------:R-:W-:Y:S05]  /*b3ac0*/  WARPSYNC.COLLECTIVE R141, `(.L_x_1842) ;  /* 0x000000008d087348 */ /* 0x000fea0003c00000 */
[----:B------:R0:W1:Y:S02]  /*b3ad0*/  SHFL.DOWN P2, R31, R89, R88, R98 ;  /* 0x08000058591f7389 */ /* 0x0000640000040062 */
[----:B01----:R-:W-:Y:S05]  /*b3ae0*/  ENDCOLLECTIVE ;  /* 0x000000000000791b */ /* 0x003fea0003800000 */
.L_x_1842:
[----:B------:R-:W-:Y:S02]  /*b3af0*/  IMAD.MOV.U32 R89, RZ, RZ, R23 ;  /* 0x000000ffff597224 */ /* 0x000fe400078e0017 */
[----:B------:R-:W-:-:S07]  /*b3b00*/  IMAD.MOV.U32 R22, RZ, RZ, R31 ;  /* 0x000000ffff167224 */ /* 0x000fce00078e001f */
[----:B------:R-:W-:Y:S05]  /*b3b10*/  WARPSYNC.COLLECTIVE R141, `(.L_x_1843) ;  /* 0x000000008d087348 */ /* 0x000fea0003c00000 */
[----:B------:R0:W1:Y:S02]  /*b3b20*/  SHFL.DOWN P2, R31, R89, R88, R98 ;  /* 0x08000058591f7389 */ /* 0x0000640000040062 */
[----:B01----:R-:W-:Y:S05]  /*b3b30*/  ENDCOLLECTIVE ;  /* 0x000000000000791b */ /* 0x003fea0003800000 */
.L_x_1843:
[----:B------:R-:W-:Y:S02]  /*b3b40*/  IMAD.MOV.U32 R89, RZ, RZ, R46 ;  /* 0x000000ffff597224 */ /* 0x000fe400078e002e */
[----:B------:R-:W-:-:S07]  /*b3b50*/  IMAD.MOV.U32 R23, RZ, RZ, R31 ;  /* 0x000000ffff177224 */ /* 0x000fce00078e001f */
[----:B------:R-:W-:Y:S05]  /*b3b60*/  WARPSYNC.COLLECTIVE R141, `(.L_x_1844) ;  /* 0x000000008d087348 */ /* 0x000fea0003c00000 */
[----:B------:R0:W1:Y:S02]  /*b3b70*/  SHFL.DOWN P2, R31, R89, R88, R98 ;  /* 0x08000058591f7389 */ /* 0x0000640000040062 */
[----:B01----:R-:W-:Y:S05]  /*b3b80*/  ENDCOLLECTIVE ;  /* 0x000000000000791b */ /* 0x003fea0003800000 */
.L_x_1844:
[----:B------:R-:W-:Y:S02]  /*b3b90*/  IMAD.MOV.U32 R89, RZ, RZ, R9 ;  /* 0x000000ffff597224 */ /* 0x000fe400078e0009 */
[----:B------:R-:W-:-:S07]  /*b3ba0*/  IMAD.MOV.U32 R218, RZ, RZ, R31 ;  /* 0x000000ffffda7224 */ /* 0x000fce00078e001f */
[----:B------:R-:W-:Y:S05]  /*b3bb0*/  WARPSYNC.COLLECTIVE R141, `(.L_x_1845) ;  /* 0x000000008d087348 */ /* 0x000fea0003c00000 */
[----:B------:R0:W1:Y:S02]  /*b3bc0*/  SHFL.DOWN P2, R31, R89, R88, R98 ;  /* 0x08000058591f7389 */ /* 0x0000640000040062 */
[----:B01----:R-:W-:Y:S05]  /*b3bd0*/  ENDCOLLECTIVE ;  /* 0x000000000000791b */ /* 0x003fea0003800000 */
.L_x_1845:
[----:B------:R-:W-:Y:S02]  /*b3be0*/  IMAD.MOV.U32 R89, RZ, RZ, R6 ;  /* 0x000000ffff597224 */ /* 0x000fe400078e0006 */
[----:B------:R-:W-:-:S07]  /*b3bf0*/  IMAD.MOV.U32 R193, RZ, RZ, R31 ;  /* 0x000000ffffc17224 */ /* 0x000fce00078e001f */
[----:B------:R-:W-:Y:S05]  /*b3c00*/  WARPSYNC.COLLECTIVE R141, `(.L_x_1846) ;  /* 0x000000008d087348 */ /* 0x000fea0003c00000 */
[----:B------:R0:W1:Y:S02]  /*b3c10*/  SHFL.DOWN P2, R31, R89, R88, R98 ;  /* 0x08000058591f7389 */ /* 0x0000640000040062 */
[----:B01----:R-:W-:Y:S05]  /*b3c20*/  ENDCOLLECTIVE ;  /* 0x000000000000791b */ /* 0x003fea0003800000 */
.L_x_1846:
[----:B------:R-:W-:Y:S02]  /*b3c30*/  IMAD.MOV.U32 R89, RZ, RZ, R7 ;  /* 0x000000ffff597224 */ /* 0x000fe400078e0007 */
[----:B------:R-:W-:-:S07]  /*b3c40*/  IMAD.MOV.U32 R30, RZ, RZ, R31 ;  /* 0x000000ffff1e7224 */ /* 0x000fce00078e001f */
[----:B------:R-:W-:Y:S05]  /*b3c50*/  WARPSYNC.COLLECTIVE R141, `(.L_x_1847) ;  /* 0x000000008d087348 */ /* 0x000fea0003c00000 */
[----:B------:R0:W1:Y:S02]  /*b3c60*/  SHFL.DOWN P2, R31, R89, R88, R98 ;  /* 0x08000058591f7389 */ /* 0x0000640000040062 */
[----:B01----:R-:W-:Y:S05]  /*b3c70*/  ENDCOLLECTIVE ;  /* 0x000000000000791b */ /* 0x003fea0003800000 */
.L_x_1847:
[----:B------:R-:W-:Y:S05]  /*b3c80*/  BRA `(.L_x_1848) ;  /* 0xfffffe5000347947 */ /* 0x000fea000383ffff */
.L_x_1327:
[----:B------:R-:W-:Y:S01]  /*b3c90*/  BSSY B0, `(.L_x_1849) ;  /* 0x0000007000007945 */ /* 0x000fe20003800000 */
[----:B------:R-:W-:Y:S02]  /*b3ca0*/  IMAD.MOV.U32 R89, RZ, RZ, R101 ;  /* 0x000000ffff597224 */ /* 0x000fe400078e0065 */
[----:B------:R-:W-:Y:S02]  /*b3cb0*/  IMAD.MOV.U32 R88, RZ, RZ, 0x10 ;  /* 0x00000010ff587424 */ /* 0x000fe400078e00ff */
[----:B------:R-:W-:-:S07]  /*b3cc0*/  IMAD.MOV.U32 R141, RZ, RZ, -0x1 ;  /* 0xffffffffff8d7424 */ /* 0x000fce00078e00ff */
[----:B-----5:R-:W-:Y:S05]  /*b3cd0*/  WARPSYNC.COLLECTIVE R141, `(.L_x_1850) ;  /* 0x000000008d087348 */ /* 0x020fea0003c00000 */
[----:B------:R0:W1:Y:S02]  /*b3ce0*/  SHFL.DOWN P2, R31, R89, R88, R98 ;  /* 0x08000058591f7389 */ /* 0x0000640000040062 */
[----:B01---5:R-:W-:Y:S05]  /*b3cf0*/  ENDCOLLECTIVE ;  /* 0x000000000000791b */ /* 0x023fea0003800000 */
.L_x_1850:
[----:B------:R-:W-:Y:S05]  /*b3d00*/  BSYNC B0 ;  /* 0x0000000000007941 */ /* 0x000fea0003800000 */
.L_x_1849:
[----:B------:R-:W-:Y:S02]  /*b3d10*/  IMAD.MOV.U32 R89, RZ, RZ, R100 ;  /* 0x000000ffff597224 */ /* 0x000fe400078e0064 */
[----:B------:R-:W-:Y:S02]  /*b3d20*/  IMAD.MOV.U32 R88, RZ, RZ, 0x10 ;  /* 0x00000010ff587424 */ /* 0x000fe400078e00ff */
[----:B------:R-:W-:Y:S02]  /*b3d30*/  IMAD.MOV.U32 R141, RZ, RZ, -0x1 ;  /* 0xffffffffff8d7424 */ /* 0x000fe400078e00ff */
[----:B------:R-:W-:-:S07]  /*b3d40*/  IMAD.MOV.U32 R28, RZ, RZ, R31 ;  /* 0x000000ffff1c7224 */ /* 0x000fce00078e001f */
[----:B------:R-:W-:Y:S05]  /*b3d50*/  WARPSYNC.COLLECTIVE R141, `(.L_x_1851) ;  /* 0x000000008d087348 */ /* 0x000fea0003c00000 */
[----:B------:R0:W1:Y:S02]  /*b3d60*/  SHFL.DOWN P2, R31, R89, R88, R98 ;  /* 0x08000058591f7389 */ /* 0x0000640000040062 */
[----:B01----:R-:W-:Y:S05]  /*b3d70*/  ENDCOLLECTIVE ;  /* 0x000000000000791b */ /* 0x003fea0003800000 */
.L_x_1851:
[----:B------:R-:W-:Y:S02]  /*b3d80*/  IMAD.MOV.U32 R89, RZ, RZ, R12 ;  /* 0x000000ffff597224 */ /* 0x000fe400078e000c */
[----:B------:R-:W-:-:S07]  /*b3d90*/  IMAD.MOV.U32 R29, RZ, RZ, R31 ;  /* 0x000000ffff1d7224 */ /* 0x000fce00078e001f */
[----:B------:R-:W-:Y:S05]  /*b3da0*/  WARPSYNC.COLLECTIVE R141, `(.L_x_1852) ;  /* 0x000000008d087348 */ /* 0x000fea0003c00000 */
[----:B------:R0:W1:Y:S02]  /*b3db0*/  SHFL.DOWN P2, R31, R89, R88, R98 ;  /* 0x08000058591f7389 */ /* 0x0000640000040062 */
[----:B01----:R-:W-:Y:S05]  /*b3dc0*/  ENDCOLLECTIVE ;  /* 0x000000000000791b */ /* 0x003fea0003800000 */
.L_x_1852:
[----:B------:R-:W-:Y:S02]  /*b3dd0*/  IMAD.MOV.U32 R89, RZ, RZ, R13 ;  /* 0x000000ffff597224 */ /* 0x000fe400078e000d */
[----:B------:R-:W-:-:S07]  /*b3de0*/  IMAD.MOV.U32 R12, RZ, RZ, R31 ;  /* 0x000000ffff0c7224 */ /* 0x000fce00078e001f */
[----:B------:R-:W-:Y:S05]  /*b3df0*/  WARPSYNC.COLLECTIVE R141, `(.L_x_1853) ;  /* 0x000000008d087348 */ /* 0x000fea0003c00000 */
[----:B------:R0:W1:Y:S02]  /*b3e00*/  SHFL.DOWN P2, R31, R89, R88, R98 ;  /* 0x08000058591f7389 */ /* 0x0000640000040062 */
[----:B01----:R-:W-:Y:S05]  /*b3e10*/  ENDCOLLECTIVE ;  /* 0x000000000000791b */ /* 0x003fea0003800000 */
.L_x_1853:
[----:B------:R-:W-:Y:S02]  /*b3e20*/  IMAD.MOV.U32 R89, RZ, RZ, R14 ;  /* 0x000000ffff597224 */ /* 0x000fe400078e000e */
[----:B------:R-:W-:-:S07]  /*b3e30*/  IMAD.MOV.U32 R13, RZ, RZ, R31 ;  /* 0x000000ffff0d7224 */ /* 0x000fce00078e001f */
[----:B------:R-:W-:Y:S05]  /*b3e40*/  WARPSYNC.COLLECTIVE R141, `(.L_x_1854) ;  /* 0x000000008d087348 */ /* 0x000fea0003c00000 */
[----:B------:R0:W1:Y:S02]  /*b3e50*/  SHFL.DOWN P2, R31, R89, R88, R98 ;  /* 0x08000058591f7389 */ /* 0x0000640000040062 */
[----:B01----:R-:W-:Y:S05]  /*b3e60*/  ENDCOLLECTIVE ;  /* 0x000000000000791b */ /* 0x003fea0003800000 */
.L_x_1854:
[----:B------:R-:W-:Y:S02]  /*b3e70*/  IMAD.MOV.U32 R89, RZ, RZ, R15 ;  /* 0x000000ffff597224 */ /* 0x000fe400078e000f */
[----:B------:R-:W-:-:S07]  /*b3e80*/  IMAD.MOV.U32 R14, RZ, RZ, R31 ;  /* 0x000000ffff0e7224 */ /* 0x000fce00078e001f */
[----:B------:R-:W-:Y:S05]  /*b3e90*/  WARPSYNC.COLLECTIVE R141, `(.L_x_1855) ;  /* 0x000000008d087348 */ /* 0x000fea0003c00000 */
[----:B------:R0:W1:Y:S02]  /*b3ea0*/  SHFL.DOWN P2, R31, R89, R88, R98 ;  /* 0x08000058591f7389 */ /* 0x0000640000040062 */
[----:B01----:R-:W-:Y:S05]  /*b3eb0*/  ENDCOLLECTIVE ;  /* 0x000000000000791b */ /* 0x003fea0003800000 */
.L_x_1855:
[----:B------:R-:W-:Y:S02]  /*b3ec0*/  IMAD.MOV.U32 R89, RZ, RZ, R16 ;  /* 0x000000ffff597224 */ /* 0x000fe400078e0010 */
[----:B------:R-:W-:-:S07]  /*b3ed0*/  IMAD.MOV.U32 R15, RZ, RZ, R31 ;  /* 0x000000ffff0f7224 */ /* 0x000fce00078e001f */
[----:B------:R-:W-:Y:S05]  /*b3ee0*/  WARPSYNC.COLLECTIVE R141, `(.L_x_1856) ;  /* 0x000000008d087348 */ /* 0x000fea0003c00000 */
[----:B------:R0:W1:Y:S02]  /*b3ef0*/  SHFL.DOWN P2, R31, R89, R88, R98 ;  /* 0x08000058591f7389 */ /* 0x0000640000040062 */
[----:B01----:R-:W-:Y:S05]  /*b3f00*/  ENDCOLLECTIVE ;  /* 0x000000000000791b */ /* 0x003fea0003800000 */
.L_x_1856:
[----:B------:R-:W-:Y:S02]  /*b3f10*/  IMAD.MOV.U32 R89, RZ, RZ, R17 ;  /* 0x000000ffff597224 */ /* 0x000fe400078e0011 */
[----:B------:R-:W-:-:S07]  /*b3f20*/  IMAD.MOV.U32 R16, RZ, RZ, R31 ;  /* 0x000000ffff107224 */ /* 0x000fce00078e001f */
[----:B------:R-:W-:Y:S05]  /*b3f30*/  WARPSYNC.COLLECTIVE R141, `(.L_x_1857) ;  /* 0x000000008d087348 */ /* 0x000fea0003c00000 */
[----:B------:R0:W1:Y:S02]  /*b3f40*/  SHFL.DOWN P2, R31, R89, R88, R98 ;  /* 0x08000058591f7389 */ /* 0x0000640000040062 */
[----:B01----:R-:W-:Y:S05]  /*b3f50*/  ENDCOLLECTIVE ;  /* 0x000000000000791b */ /* 0x003fea0003800000 */
.L_x_1857:
[----:B------:R-:W-:Y:S02]  /*b3f60*/  IMAD.MOV.U32 R89, RZ, RZ, R18 ;  /* 0x000000ffff597224 */ /* 0x000fe400078e0012 */
[----:B------:R-:W-:-:S07]  /*b3f70*/  IMAD.MOV.U32 R17, RZ, RZ, R31 ;  /* 0x000000ffff117224 */ /* 0x000fce00078e001f */
[----:B------:R-:W-:Y:S05]  /*b3f80*/  WARPSYNC.COLLECTIVE R141, `(.L_x_1858) ;  /* 0x000000008d087348 */ /* 0x000fea0003c00000 */
[----:B------:R0:W1:Y:S02]  /*b3f90*/  SHFL.DOWN P2, R31, R89, R88, R98 ;  /* 0x08000058591f7389 */ /* 0x0000640000040062 */
[----:B01----:R-:W-:Y:S05]  /*b3fa0*/  ENDCOLLECTIVE ;  /* 0x000000000000791b */ /* 0x003fea0003800000 */
.L_x_1858:
[----:B------:R-:W-:Y:S02]  /*b3fb0*/  IMAD.MOV.U32 R89, RZ, RZ, R19 ;  /* 0x000000ffff597224 */ /* 0x000fe400078e0013 */
[----:B------:R-:W-:-:S07]  /*b3fc0*/  IMAD.MOV.U32 R18, RZ, RZ, R31 ;  /* 0x000000ffff127224 */ /* 0x000fce00078e001f */
[----:B------:R-:W-:Y:S05]  /*b3fd0*/  WARPSYNC.COLLECTIVE R141, `(.L_x_1859) ;  /* 0x000000008d087348 */ /* 0x000fea0003c00000 */
[----:B------:R0:W1:Y:S02]  /*b3fe0*/  SHFL.DOWN P2, R31, R89, R88, R98 ;  /* 0x08000058591f7389 */ /* 0x0000640000040062 */
[----:B01----:R-:W-:Y:S05]  /*b3ff0*/  ENDCOLLECTIVE ;  /* 0x000000000000791b */ /* 0x003fea0003800000 */
.L_x_1859:
[----:B------:R-:W-:Y:S02]  /*b4000*/  IMAD.MOV.U32 R89, RZ, RZ, R20 ;  /* 0x000000ffff597224 */ /* 0x000fe400078e0014 */
[----:B------:R-:W-:-:S07]  /*b4010*/  IMAD.MOV.U32 R19, RZ, RZ, R31 ;  /* 0x000000ffff137224 */ /* 0x000fce00078e001f */
[----:B------:R-:W-:Y:S05]  /*b4020*/  WARPSYNC.COLLECTIVE R141, `(.L_x_1860) ;  /* 0x000000008d087348 */ /* 0x000fea0003c00000 */
[----:B------:R0:W1:Y:S02]  /*b4030*/  SHFL.DOWN P2, R31, R89, R88, R98 ;  /* 0x08000058591f7389 */ /* 0x0000640000040062 */
[----:B01----:R-:W-:Y:S05]  /*b4040*/  ENDCOLLECTIVE ;  /* 0x000000000000791b */ /* 0x003fea0003800000 */
.L_x_1860:
[----:B------:R-:W-:Y:S02]  /*b4050*/  IMAD.MOV.U32 R89, RZ, RZ, R21 ;  /* 0x000000ffff597224 */ /* 0x000fe400078e0015 */
[----:B------:R-:W-:-:S07]  /*b4060*/  IMAD.MOV.U32 R20, RZ, RZ, R31 ;  /* 0x000000ffff147224 */ /* 0x000fce00078e001f */
[----:B------:R-:W-:Y:S05]  /*b4070*/  WARPSYNC.COLLECTIVE R141, `(.L_x_1861) ;  /* 0x000000008d087348 */ /* 0x000fea0003c00000 */
[----:B------:R0:W1:Y:S02]  /*b4080*/  SHFL.DOWN P2, R31, R89, R88, R98 ;  /* 0x08000058591f7389 */ /* 0x0000640000040062 */
[----:B01----:R-:W-:Y:S05]  /*b4090*/  ENDCOLLECTIVE ;  /* 0x000000000000791b */ /* 0x003fea0003800000 */
.L_x_1861:
[----:B------:R-:W-:Y:S02]  /*b40a0*/  IMAD.MOV.U32 R89, RZ, RZ, R22 ;  /* 0x000000ffff597224 */ /* 0x000fe400078e0016 */
[----:B------:R-:W-:-:S07]  /*b40b0*/  IMAD.MOV.U32 R21, RZ, RZ, R31 ;  /* 0x000000ffff157224 */ /* 0x000fce00078e001f */
[----:B------:R-:W-:Y:S05]  /*b40c0*/  WARPSYNC.COLLECTIVE R141, `(.L_x_1862) ;  /* 0x000000008d087348 */ /* 0x000fea0003c00000 */
[----:B------:R0:W1:Y:S02]  /*b40d0*/  SHFL.DOWN P2, R31, R89, R88, R98 ;  /* 0x08000058591f7389 */ /* 0x0000640000040062 */
[----:B01----:R-:W-:Y:S05]  /*b40e0*/  ENDCOLLECTIVE ;  /* 0x000000000000791b */ /* 0x003fea0003800000 */
.L_x_1862:
[----:B------:R-:W-:Y:S02]  /*b40f0*/  IMAD.MOV.U32 R89, RZ, RZ, R23 ;  /* 0x000000ffff597224 */ /* 0x000fe400078e0017 */
[----:B------:R-:W-:-:S07]  /*b4100*/  IMAD.MOV.U32 R22, RZ, RZ, R31 ;  /* 0x000000ffff167224 */ /* 0x000fce00078e001f */
[----:B------:R-:W-:Y:S05]  /*b4110*/  WARPSYNC.COLLECTIVE R141, `(.L_x_1863) ;  /* 0x000000008d087348 */ /* 0x000fea0003c00000 */
[----:B------:R0:W1:Y:S02]  /*b4120*/  SHFL.DOWN P2, R31, R89, R88, R98 ;  /* 0x08000058591f7389 */ /* 0x0000640000040062 */
[----:B01----:R-:W-:Y:S05]  /*b4130*/  ENDCOLLECTIVE ;  /* 0x000000000000791b */ /* 0x003fea0003800000 */
.L_x_1863:
[----:B------:R-:W-:Y:S02]  /*b4140*/  IMAD.MOV.U32 R89, RZ, RZ, R47 ;  /* 0x000000ffff597224 */ /* 0x000fe400078e002f */
[----:B------:R-:W-:-:S07]  /*b4150*/  IMAD.MOV.U32 R23, RZ, RZ, R31 ;  /* 0x000000ffff177224 */ /* 0x000fce00078e001f */
[----:B------:R-:W-:Y:S05]  /*b4160*/  WARPSYNC.COLLECTIVE R141, `(.L_x_1864) ;  /* 0x000000008d087348 */ /* 0x000fea0003c00000 */
[----:B------:R0:W1:Y:S02]  /*b4170*/  SHFL.DOWN P2, R31, R89, R88, R98 ;  /* 0x08000058591f7389 */ /* 0x0000640000040062 */
[----:B01----:R-:W-:Y:S05]  /*b4180*/  ENDCOLLECTIVE ;  /* 0x000000000000791b */ /* 0x003fea0003800000 */
.L_x_1864:
[----:B------:R-:W-:Y:S02]  /*b4190*/  IMAD.MOV.U32 R89, RZ, RZ, R9 ;  /* 0x000000ffff597224 */ /* 0x000fe400078e0009 */
[----:B------:R-:W-:-:S07]  /*b41a0*/  IMAD.MOV.U32 R218, RZ, RZ, R31 ;  /* 0x000000ffffda7224 */ /* 0x000fce00078e001f */
[----:B------:R-:W-:Y:S05]  /*b41b0*/  WARPSYNC.COLLECTIVE R141, `(.L_x_1865) ;  /* 0x000000008d087348 */ /* 0x000fea0003c00000 */
[----:B------:R0:W1:Y:S02]  /*b41c0*/  SHFL.DOWN P2, R31, R89, R88, R98 ;  /* 0x08000058591f7389 */ /* 0x0000640000040062 */
[----:B01----:R-:W-:Y:S05]  /*b41d0*/  ENDCOLLECTIVE ;  /* 0x000000000000791b */ /* 0x003fea0003800000 */
.L_x_1865:
[----:B------:R-:W-:Y:S02]  /*b41e0*/  IMAD.MOV.U32 R89, RZ, RZ, R6 ;  /* 0x000000ffff597224 */ /* 0x000fe400078e0006 */
[----:B------:R-:W-:-:S07]  /*b41f0*/  IMAD.MOV.U32 R193, RZ, RZ, R31 ;  /* 0x000000ffffc17224 */ /* 0x000fce00078e001f */
[----:B------:R-:W-:Y:S05]  /*b4200*/  WARPSYNC.COLLECTIVE R141, `(.L_x_1866) ;  /* 0x000000008d087348 */ /* 0x000fea0003c00000 */
[----:B------:R0:W1:Y:S02]  /*b4210*/  SHFL.DOWN P2, R31, R89, R88, R98 ;  /* 0x08000058591f7389 */ /* 0x0000640000040062 */
[----:B01----:R-:W-:Y:S05]  /*b4220*/  ENDCOLLECTIVE ;  /* 0x000000000000791b */ /* 0x003fea0003800000 */
.L_x_1866:
[----:B------:R-:W-:Y:S02]  /*b4230*/  IMAD.MOV.U32 R89, RZ, RZ, R7 ;  /* 0x000000ffff597224 */ /* 0x000fe400078e0007 */
[----:B------:R-:W-:-:S07]  /*b4240*/  IMAD.MOV.U32 R30, RZ, RZ, R31 ;  /* 0x000000ffff1e7224 */ /* 0x000fce00078e001f */
[----:B------:R-:W-:Y:S05]  /*b4250*/  WARPSYNC.COLLECTIVE R141, `(.L_x_1867) ;  /* 0x000000008d087348 */ /* 0x000fea0003c00000 */
[----:B------:R0:W1:Y:S02]  /*b4260*/  SHFL.DOWN P2, R31, R89, R88, R98 ;  /* 0x08000058591f7389 */ /* 0x0000640000040062 */
[----:B01----:R-:W-:Y:S05]  /*b4270*/  ENDCOLLECTIVE ;  /* 0x000000000000791b */ /* 0x003fea0003800000 */
.L_x_1867:
[----:B------:R-:W-:Y:S05]  /*b4280*/  BRA `(.L_x_1868) ;  /* 0xfffffe6000187947 */ /* 0x000fea000383ffff */
.L_x_1354:
[----:B------:R-:W-:Y:S01]  /*b4290*/  BSSY B0, `(.L_x_1869) ;  /* 0x0000005000007945 */ /* 0x000fe20003800000 */
[----:B------:R-:W-:-:S07]  /*b42a0*/  IMAD.MOV.U32 R141, RZ, RZ, -0x1 ;  /* 0xffffffffff8d7424 */ /* 0x000fce00078e00ff */
[----:B------:R-:W-:Y:S05]  /*b42b0*/  WARPSYNC.COLLECTIVE R141, `(.L_x_1870) ;  /* 0x000000008d087348 */ /* 0x000fea0003c00000 */
[----:B------:R-:W-:Y:S01]  /*b42c0*/  VOTE.ALL P2, P2 ;  /* 0x0000000000ff7806 */ /* 0x000fe20001040000 */
[----:B------:R-:W-:-:S12]  /*b42d0*/  ENDCOLLECTIVE ;  /* 0x000000000000791b */ /* 0x000fd80003800000 */
.L_x_1870:
[----:B------:R-:W-:Y:S05]  /*b42e0*/  BSYNC B0 ;  /* 0x0000000000007941 */ /* 0x000fea0003800000 */
.L_x_1869:
[----:B------:R-:W-:Y:S05]  /*b42f0*/  BRA `(.L_x_1871) ;  /* 0xfffffe80006c7947 */ /* 0x000fea000383ffff */
.L_x_1872:
        /* <DEDUP_REMOVED lines=16> */
.L_x_3872:


//--------------------- .text._ZN6thrust24THRUST_300001_SM_1000_NS8cuda_cub4core6detail13_kernel_agentINS1_15__reduce_by_key9InitAgentIN3cub18CUB_300001_SM_100024ReduceByKeyScanTileStateI6StructlLb0EEElPlEEJSB_lSC_EEEvDpT0_ --------------------------
	.section	.text._ZN6thrust24THRUST_300001_SM_1000_NS8cuda_cub4core6detail13_kernel_agentINS1_15__reduce_by_key9InitAgentIN3cub18CUB_300001_SM_100024ReduceByKeyScanTileStateI6StructlLb0EEElPlEEJSB_lSC_EEEvDpT0_,"ax",@progbits
	.align	128
        .global         _ZN6thrust24THRUST_300001_SM_1000_NS8cuda_cub4core6detail13_kernel_agentINS1_15__reduce_by_key9InitAgentIN3cub18CUB_300001_SM_100024ReduceByKeyScanTileStateI6StructlLb0EEElPlEEJSB_lSC_EEEvDpT0_
        .type           _ZN6thrust24THRUST_300001_SM_1000_NS8cuda_cub4core6detail13_kernel_agentINS1_15__reduce_by_key9InitAgentIN3cub18CUB_300001_SM_100024ReduceByKeyScanTileStateI6StructlLb0EEElPlEEJSB_lSC_EEEvDpT0_,@function
        .size           _ZN6thrust24THRUST_300001_SM_1000_NS8cuda_cub4core6detail13_kernel_agentINS1_15__reduce_by_key9InitAgentIN3cub18CUB_300001_SM_100024ReduceByKeyScanTileStateI6StructlLb0EEElPlEEJSB_lSC_EEEvDpT0_,(.L_x_3873 - _ZN6thrust24THRUST_300001_SM_1000_NS8cuda_cub4core6detail13_kernel_agentINS1_15__reduce_by_key9InitAgentIN3cub18CUB_300001_SM_100024ReduceByKeyScanTileStateI6StructlLb0EEElPlEEJSB_lSC_EEEvDpT0_)
        .other          _ZN6thrust24THRUST_300001_SM_1000_NS8cuda_cub4core6detail13_kernel_agentINS1_15__reduce_by_key9InitAgentIN3cub18CUB_300001_SM_100024ReduceByKeyScanTileStateI6StructlLb0EEElPlEEJSB_lSC_EEEvDpT0_,@"STO_CUDA_ENTRY STV_DEFAULT"
_ZN6thrust24THRUST_300001_SM_1000_NS8cuda_cub4core6detail13_kernel_agentINS1_15__reduce_by_key9InitAgentIN3cub18CUB_300001_SM_100024ReduceByKeyScanTileStateI6StructlLb0EEElPlEEJSB_lSC_EEEvDpT0_:
.text._ZN6thrust24THRUST_300001_SM_1000_NS8cuda_cub4core6detail13_kernel_agentINS1_15__reduce_by_key9InitAgentIN3cub18CUB_300001_SM_100024ReduceByKeyScanTileStateI6StructlLb0EEElPlEEJSB_lSC_EEEvDpT0_:
[----:B------:R-:W-:Y:S01]  /*0000*/  LDC R1, c[0x0][0x37c] ;  /* 0x0000df00ff017b82 */ /* 0x000fe20000000800 */
[----:B------:R-:W0:Y:S07]  /*0010*/  S2R R0, SR_TID.X ;  /* 0x0000000000007919 */ /* 0x000e2e0000002100 */
[----:B------:R-:W1:Y:S01]  /*0020*/  S2UR UR6, SR_CTAID.X ;  /* 0x00000000000679c3 */ /* 0x000e620000002500 */
[----:B------:R-:W2:Y:S07]  /*0030*/  LDCU UR4, c[0x0][0x398] ;  /* 0x00007300ff0477ac */ /* 0x000eae0008000800 */
[----:B------:R-:W1:Y:S01]  /*0040*/  LDC R7, c[0x0][0x360] ;  /* 0x0000d800ff077b82 */ /* 0x000e620000000800 */
[C---:B0-----:R-:W-:Y:S01]  /*0050*/  ISETP.GT.U32.AND P0, PT, R0.reuse, 0x1f, PT ;  /* 0x0000001f0000780c */ /* 0x041fe20003f04070 */
[----:B-1----:R-:W-:Y:S01]  /*0060*/  IMAD R7, R7, UR6, R0 ;  /* 0x0000000607077c24 */ /* 0x002fe2000f8e0200 */
[----:B------:R-:W-:-:S02]  /*0070*/  LOP3.LUT P2, RZ, R0, UR6, RZ, 0xfc, !PT ;  /* 0x0000000600ff7c12 */ /* 0x000fc4000f84fcff */
[----:B------:R-:W-:Y:S02]  /*0080*/  ISETP.NE.OR P0, PT, RZ, UR6, P0 ;  /* 0x00000006ff007c0c */ /* 0x000fe40008705670 */
[----:B--2---:R-:W-:Y:S01]  /*0090*/  ISETP.GE.AND P1, PT, R7, UR4, PT ;  /* 0x0000000407007c0c */ /* 0x004fe2000bf26270 */
[----:B------:R-:W0:Y:S10]  /*00a0*/  LDCU.64 UR4, c[0x0][0x358] ;  /* 0x00006b00ff0477ac */ /* 0x000e340008000a00 */
[----:B------:R-:W1:Y:S08]  /*00b0*/  @!P0 LDC.64 R4, c[0x0][0x380] ;  /* 0x0000e000ff048b82 */ /* 0x000e700000000a00 */
[----:B------:R-:W2:Y:S01]  /*00c0*/  @!P1 LDC.64 R2, c[0x0][0x380] ;  /* 0x0000e000ff029b82 */ /* 0x000ea20000000a00 */
[----:B-1----:R-:W-:-:S04]  /*00d0*/  @!P0 IMAD.WIDE.U32 R4, R0, 0x4, R4 ;  /* 0x0000000400048825 */ /* 0x002fc800078e0004 */
[----:B--2---:R-:W-:Y:S01]  /*00e0*/  @!P1 IMAD.WIDE R2, R7, 0x4, R2 ;  /* 0x0000000407029825 */ /* 0x004fe200078e0202 */
[----:B------:R-:W-:-:S05]  /*00f0*/  @!P1 MOV R7, 0x63 ;  /* 0x0000006300079802 */ /* 0x000fca0000000f00 */
[----:B0-----:R0:W-:Y:S04]  /*0100*/  @!P1 STG.E desc[UR4][R2.64+0x80], R7 ;  /* 0x0000800702009986 */ /* 0x0011e8000c101904 */
[----:B------:R0:W-:Y:S01]  /*0110*/  @!P0 STG.E desc[UR4][R4.64], RZ ;  /* 0x000000ff04008986 */ /* 0x0001e2000c101904 */
[----:B------:R-:W-:Y:S05]  /*0120*/  @P2 EXIT ;  /* 0x000000000000294d */ /* 0x000fea0003800000 */
[----:B0-----:R-:W0:Y:S02]  /*0130*/  LDC.64 R2, c[0x0][0x3a0] ;  /* 0x0000e800ff027b82 */ /* 0x001e240000000a00 */
[----:B0-----:R-:W-:Y:S01]  /*0140*/  STG.E.64 desc[UR4][R2.64], RZ ;  /* 0x000000ff02007986 */ /* 0x001fe2000c101b04 */
[----:B------:R-:W-:Y:S05]  /*0150*/  EXIT ;  /* 0x000000000000794d */ /* 0x000fea0003800000 */
.L_x_1873:
        /* <DEDUP_REMOVED lines=10> */
.L_x_3873:


//--------------------- .text._ZN6thrust24THRUST_300001_SM_1000_NS8cuda_cub4core6detail13_kernel_agentINS1_15__reduce_by_key16ReduceByKeyAgentINS0_6detail15normal_iteratorINS0_10device_ptrIiEEEENS8_INS9_I6StructEEEESB_SE_N4cuda3std3__48equal_toIiEENSH_4plusISC_EEPiiEEJSB_SE_SB_SE_SM_N3cub18CUB_300001_SM_100024ReduceByKeyScanTileStateISC_iLb0EEESJ_SL_iiEEEvDpT0_ --------------------------
	.section	.text._ZN6thrust24THRUST_300001_SM_1000_NS8cuda_cub4core6detail13_kernel_agentINS1_15__reduce_by_key16ReduceByKeyAgentINS0_6detail15normal_iteratorINS0_10device_ptrIiEEEENS8_INS9_I6StructEEEESB_SE_N4cuda3std3__48equal_toIiEENSH_4plusISC_EEPiiEEJSB_SE_SB_SE_SM_N3cub18CUB_300001_SM_100024ReduceByKeyScanTileStateISC_iLb0EEESJ_SL_iiEEEvDpT0_,"ax",@progbits
	.align	128
        .global         _ZN6thrust24THRUST_300001_SM_1000_NS8cuda_cub4core6detail13_kernel_agentINS1_15__reduce_by_key16ReduceByKeyAgentINS0_6detail15normal_iteratorINS0_10device_ptrIiEEEENS8_INS9_I6StructEEEESB_SE_N4cuda3std3__48equal_toIiEENSH_4plusISC_EEPiiEEJSB_SE_SB_SE_SM_N3cub18CUB_300001_SM_100024ReduceByKeyScanTileStateISC_iLb0EEESJ_SL_iiEEEvDpT0_
        .type           _ZN6thrust24THRUST_300001_SM_1000_NS8cuda_cub4core6detail13_kernel_agentINS1_15__reduce_by_key16ReduceByKeyAgentINS0_6detail15normal_iteratorINS0_10device_ptrIiEEEENS8_INS9_I6StructEEEESB_SE_N4cuda3std3__48equal_toIiEENSH_4plusISC_EEPiiEEJSB_SE_SB_SE_SM_N3cub18CUB_300001_SM_100024ReduceByKeyScanTileStateISC_iLb0EEESJ_SL_iiEEEvDpT0_,@function
        .size           _ZN6thrust24THRUST_300001_SM_1000_NS8cuda_cub4core6detail13_kernel_agentINS1_15__reduce_by_key16ReduceByKeyAgentINS0_6detail15normal_iteratorINS0_10device_ptrIiEEEENS8_INS9_I6StructEEEESB_SE_N4cuda3std3__48equal_toIiEENSH_4plusISC_EEPiiEEJSB_SE_SB_SE_SM_N3cub18CUB_300001_SM_100024ReduceByKeyScanTileStateISC_iLb0EEESJ_SL_iiEEEvDpT0_,(.L_x_3874 - _ZN6thrust24THRUST_300001_SM_1000_NS8cuda_cub4core6detail13_kernel_agentINS1_15__reduce_by_key16ReduceByKeyAgentINS0_6detail15normal_iteratorINS0_10device_ptrIiEEEENS8_INS9_I6StructEEEESB_SE_N4cuda3std3__48equal_toIiEENSH_4plusISC_EEPiiEEJSB_SE_SB_SE_SM_N3cub18CUB_300001_SM_100024ReduceByKeyScanTileStateISC_iLb0EEESJ_SL_iiEEEvDpT0_)
        .other          _ZN6thrust24THRUST_300001_SM_1000_NS8cuda_cub4core6detail13_kernel_agentINS1_15__reduce_by_key16ReduceByKeyAgentINS0_6detail15normal_iteratorINS0_10device_ptrIiEEEENS8_INS9_I6StructEEEESB_SE_N4cuda3std3__48equal_toIiEENSH_4plusISC_EEPiiEEJSB_SE_SB_SE_SM_N3cub18CUB_300001_SM_100024ReduceByKeyScanTileStateISC_iLb0EEESJ_SL_iiEEEvDpT0_,@"STO_CUDA_ENTRY STV_DEFAULT"
_ZN6thrust24THRUST_300001_SM_1000_NS8cuda_cub4core6detail13_kernel_agentINS1_15__reduce_by_key16ReduceByKeyAgentINS0_6detail15normal_iteratorINS0_10device_ptrIiEEEENS8_INS9_I6StructEEEESB_SE_N4cuda3std3__48equal_toIiEENSH_4plusISC_EEPiiEEJSB_SE_SB_SE_SM_N3cub18CUB_300001_SM_100024ReduceByKeyScanTileStateISC_iLb0EEESJ_SL_iiEEEvDpT0_:
.text._ZN6thrust24THRUST_300001_SM_1000_NS8cuda_cub4core6detail13_kernel_agentINS1_15__reduce_by_key16ReduceByKeyAgentINS0_6detail15normal_iteratorINS0_10device_ptrIiEEEENS8_INS9_I6StructEEEESB_SE_N4cuda3std3__48equal_toIiEENSH_4plusISC_EEPiiEEJSB_SE_SB_SE_SM_N3cub18CUB_300001_SM_100024ReduceByKeyScanTileStateISC_iLb0EEESJ_SL_iiEEEvDpT0_:
[----:B------:R-:W0:Y:S08]  /*0000*/  LDC R1, c[0x0][0x37c] ;  /* 0x0000df00ff017b82 */ /* 0x000e300000000800 */
[----:B------:R-:W1:Y:S01]  /*0010*/  S2UR UR6, SR_CTAID.X ;  /* 0x00000000000679c3 */ /* 0x000e620000002500 */
[----:B0-----:R-:W-:Y:S01]  /*0020*/  VIADD R1, R1, 0xfffff750 ;  /* 0xfffff75001017836 */ /* 0x001fe20000000000 */
[----:B------:R-:W0:Y:S04]  /*0030*/  LDCU UR4, c[0x0][0x2f8] ;  /* 0x00005f00ff0477ac */ /* 0x000e280008000800 */
[----:B------:R-:W-:Y:S01]  /*0040*/  R2UR UR10, R1 ;  /* 0x00000000010a72ca */ /* 0x000fe200000e0000 */
[----:B------:R-:W2:Y:S01]  /*0050*/  LDCU UR5, c[0x0][0x2fc] ;  /* 0x00005f80ff0577ac */ /* 0x000ea20008000800 */
[----:B------:R-:W3:Y:S01]  /*0060*/  LDC.64 R4, c[0x0][0x3a8] ;  /* 0x0000ea00ff047b82 */ /* 0x000ee20000000a00 */
[----:B------:R-:W4:Y:S07]  /*0070*/  LDCU.64 UR8, c[0x0][0x358] ;  /* 0x00006b00ff0877ac */ /* 0x000f2e0008000a00 */
[----:B------:R-:W3:Y:S08]  /*0080*/  LDC.64 R6, c[0x0][0x3b0] ;  /* 0x0000ec00ff067b82 */ /* 0x000ef00000000a00 */
[----:B------:R-:W5:Y:S01]  /*0090*/  LDC.64 R8, c[0x0][0x3b8] ;  /* 0x0000ee00ff087b82 */ /* 0x000f620000000a00 */
[----:B-1----:R-:W-:Y:S01]  /*00a0*/  IMAD.U32 R120, RZ, RZ, UR6 ;  /* 0x00000006ff787e24 */ /* 0x002fe2000f8e00ff */
[----:B0-----:R-:W-:-:S03]  /*00b0*/  UIADD3 UR6, UP0, UPT, UR10, UR4, URZ ;  /* 0x000000040a067290 */ /* 0x001fc6000ff1e0ff */
[----:B------:R-:W-:Y:S01]  /*00c0*/  IMAD.SHL.U32 R2, R120, 0x200, RZ ;  /* 0x0000020078027824 */ /* 0x000fe200078e00ff */
[----:B------:R-:W-:Y:S02]  /*00d0*/  UIADD3 UR7, UP1, UPT, UR6, 0x570, URZ ;  /* 0x0000057006077890 */ /* 0x000fe4000ff3e0ff */
[----:B------:R-:W0:Y:S02]  /*00e0*/  LDC R0, c[0x0][0x3c4] ;  /* 0x0000f100ff007b82 */ /* 0x000e240000000800 */
[----:B--2---:R-:W-:Y:S01]  /*00f0*/  UIADD3.X UR5, UPT, UPT, URZ, URZ, UR5, UP1, UP0 ;  /* 0x000000ffff057290 */ /* 0x004fe20008fe0405 */
[----:B---3--:R1:W-:Y:S04]  /*0100*/  STL.128 [R1+0x570], R4 ;  /* 0x0005700401007387 */ /* 0x0083e80000100c00 */
[----:B-----5:R1:W-:Y:S01]  /*0110*/  STL.64 [R1+0x580], R8 ;  /* 0x0005800801007387 */ /* 0x0203e20000100a00 */
[----:B0-----:R-:W-:-:S05]  /*0120*/  IMAD.IADD R0, R0, 0x1, -R2 ;  /* 0x0000000100007824 */ /* 0x001fca00078e0a02 */
[----:B------:R-:W-:-:S13]  /*0130*/  ISETP.GE.AND P0, PT, R0, 0x201, PT ;  /* 0x000002010000780c */ /* 0x000fda0003f06270 */
[----:B-1--4-:R-:W-:Y:S05]  /*0140*/  @!P0 BRA `(.L_x_1874) ;  /* 0x0000055400208947 */ /* 0x012fea0003800000 */
[----:B------:R-:W-:-:S13]  /*0150*/  ISETP.NE.AND P0, PT, R120, RZ, PT ;  /* 0x000000ff7800720c */ /* 0x000fda0003f05270 */
[----:B------:R-:W-:Y:S05]  /*0160*/  @P0 BRA `(.L_x_1875) ;  /* 0x000001c400b80947 */ /* 0x000fea0003800000 */
[----:B------:R-:W0:Y:S01]  /*0170*/  S2R R59, SR_TID.X ;  /* 0x00000000003b7919 */ /* 0x000e220000002100 */
[----:B------:R-:W1:Y:S01]  /*0180*/  LDC.64 R4, c[0x0][0x388] ;  /* 0x0000e200ff047b82 */ /* 0x000e620000000a00 */
[----:B------:R-:W2:Y:S07]  /*0190*/  LDL R68, [R1+0x5bc] ;  /* 0x0005bc0001447983 */ /* 0x000eae0000100800 */
[----:B------:R-:W3:Y:S01]  /*01a0*/  LDC.64 R6, c[0x0][0x380] ;  /* 0x0000e000ff067b82 */ /* 0x000ee20000000a00 */
[----:B0-----:R-:W-:-:S05]  /*01b0*/  IMAD.SHL.U32 R0, R59, 0x2, RZ ;  /* 0x000000023b007824 */ /* 0x001fca00078e00ff */
[----:B------:R-:W-:-:S04]  /*01c0*/  LOP3.LUT R0, R0, 0x7c0, RZ, 0xc0, !PT ;  /* 0x000007c000007812 */ /* 0x000fc800078ec0ff */
[----:B------:R-:W-:-:S05]  /*01d0*/  LOP3.LUT R3, R0, 0x1f, R59, 0xf8, !PT ;  /* 0x0000001f00037812 */ /* 0x000fca00078ef83b */
[----:B------:R-:W-:-:S04]  /*01e0*/  IMAD.IADD R3, R2, 0x1, R3 ;  /* 0x0000000102037824 */ /* 0x000fc800078e0203 */
[----:B-1----:R-:W-:-:S05]  /*01f0*/  IMAD.WIDE.U32 R4, R3, 0x40, R4 ;  /* 0x0000004003047825 */ /* 0x002fca00078e0004 */
[----:B------:R-:W4:Y:S01]  /*0200*/  LDG.E.64.CONSTANT R14, desc[UR8][R4.64] ;  /* 0x00000008040e7981 */ /* 0x000f22000c1e9b00 */
[----:B---3--:R-:W-:-:S03]  /*0210*/  IMAD.WIDE.U32 R2, R3, 0x4, R6 ;  /* 0x0000000403027825 */ /* 0x008fc600078e0006 */
[----:B------:R-:W3:Y:S04]  /*0220*/  LDG.E.64.CONSTANT R16, desc[UR8][R4.64+0x8] ;  /* 0x0000080804107981 */ /* 0x000ee8000c1e9b00 */
[----:B------:R-:W5:Y:S04]  /*0230*/  LDG.E.CONSTANT R39, desc[UR8][R2.64+0x80] ;  /* 0x0000800802277981 */ /* 0x000f68000c1e9900 */
[----:B------:R-:W2:Y:S04]  /*0240*/  LDG.E.64.CONSTANT R22, desc[UR8][R4.64+0x10] ;  /* 0x0000100804167981 */ /* 0x000ea8000c1e9b00 */
[----:B------:R0:W2:Y:S04]  /*0250*/  LDG.E.CONSTANT R38, desc[UR8][R2.64] ;  /* 0x0000000802267981 */ /* 0x0000a8000c1e9900 */
[----:B------:R-:W2:Y:S04]  /*0260*/  LDG.E.64.CONSTANT R24, desc[UR8][R4.64+0x18] ;  /* 0x0000180804187981 */ /* 0x000ea8000c1e9b00 */
        /* <DEDUP_REMOVED lines=11> */
[----:B------:R1:W2:Y:S01]  /*0320*/  LDG.E.64.CONSTANT R34, desc[UR8][R4.64+0x838] ;  /* 0x0008380804227981 */ /* 0x0002a2000c1e9b00 */
        /* <DEDUP_REMOVED lines=12> */
[----:B----4-:R-:W-:-:S02]  /*03f0*/  SHF.R.U32.HI R41, RZ, 0x10, R15 ;  /* 0x00000010ff297819 */ /* 0x010fc4000001160f */
        /* <DEDUP_REMOVED lines=8> */
[--C-:B---3--:R-:W-:Y:S02]  /*0480*/  SHF.R.U32.HI R41, RZ, 0x8, R17.reuse ;  /* 0x00000008ff297819 */ /* 0x108fe40000011611 */
        /* <DEDUP_REMOVED lines=8> */
[----:B--2---:R1:W-:Y:S01]  /*0510*/  STS [R2], R38 ;  /* 0x0000002602007388 */ /* 0x0043e20000000800 */
        /* <DEDUP_REMOVED lines=20> */
[C-C-:B------:R-:W-:Y:S02]  /*0660*/  SHF.R.U64 R51, R26.reuse, 0x10, R27.reuse ;  /* 0x000000101a337819 */ /* 0x140fe4000000121b */
[--C-:B------:R-:W-:Y:S02]  /*0670*/  SHF.R.U64 R48, R26, 0x18, R27.reuse ;  /* 0x000000181a307819 */ /* 0x100fe4000000121b */
[--C-:B------:R-:W-:Y:S02]  /*0680*/  SHF.R.U32.HI R25, RZ, 0x10, R27.reuse ;  /* 0x00000010ff197819 */ /* 0x100fe4000001161b */
[----:B------:R-:W-:Y:S02]  /*0690*/  SHF.R.U32.HI R46, RZ, 0x18, R27 ;  /* 0x00000018ff2e7819 */ /* 0x000fe4000001161b */
[----:B------:R-:W-:Y:S02]  /*06a0*/  PRMT R48, R51, 0x3340, R48 ;  /* 0x0000334033307816 */ /* 0x000fe40000000030 */
[----:B------:R-:W-:-:S02]  /*06b0*/  PRMT R45, R24, 0x3340, R49 ;  /* 0x00003340182d7816 */ /* 0x000fc40000000031 */
[----:B------:R-:W-:Y:S02]  /*06c0*/  PRMT R46, R25, 0x3340, R46 ;  /* 0x00003340192e7816 */ /* 0x000fe4000000002e */
[--C-:B------:R-:W-:Y:S02]  /*06d0*/  SHF.R.U64 R51, R28, 0x8, R29.reuse ;  /* 0x000000081c337819 */ /* 0x100fe4000000121d */
[--C-:B------:R-:W-:Y:S02]  /*06e0*/  SHF.R.U32.HI R25, RZ, 0x10, R29.reuse ;  /* 0x00000010ff197819 */ /* 0x100fe4000001161d */
[----:B------:R-:W-:Y:S02]  /*06f0*/  SHF.R.U32.HI R24, RZ, 0x18, R29 ;  /* 0x00000018ff187819 */ /* 0x000fe4000001161d */
[----:B------:R-:W-:Y:S02]  /*0700*/  SHF.R.U64 R49, R26, 0x8, R27 ;  /* 0x000000081a317819 */ /* 0x000fe4000000121b */
[----:B------:R-:W-:-:S02]  /*0710*/  SHF.R.U64 R53, R28, 0x10, R29 ;  /* 0x000000101c357819 */ /* 0x000fc4000000121d */
[C---:B------:R-:W-:Y:S02]  /*0720*/  SHF.R.U64 R50, R28.reuse, 0x18, R29 ;  /* 0x000000181c327819 */ /* 0x040fe4000000121d */
[----:B------:R-:W-:Y:S02]  /*0730*/  PRMT R51, R28, 0x3340, R51 ;  /* 0x000033401c337816 */ /* 0x000fe40000000033 */
[----:B------:R-:W-:Y:S02]  /*0740*/  PRMT R28, R25, 0x3340, R24 ;  /* 0x00003340191c7816 */ /* 0x000fe40000000018 */
[----:B------:R-:W-:Y:S02]  /*0750*/  PRMT R25, R5, 0x5410, R0 ;  /* 0x0000541005197816 */ /* 0x000fe40000000000 */
[----:B------:R-:W-:Y:S02]  /*0760*/  LOP3.LUT R0, R59, 0x3e0, RZ, 0xc0, !PT ;  /* 0x000003e03b007812 */ /* 0x000fe400078ec0ff */
[----:B------:R-:W-:-:S02]  /*0770*/  PRMT R49, R26, 0x3340, R49 ;  /* 0x000033401a317816 */ /* 0x000fc40000000031 */
[----:B------:R-:W-:Y:S01]  /*0780*/  PRMT R26, R41, 0x5410, R16 ;  /* 0x00005410291a7816 */ /* 0x000fe20000000010 */
[--C-:B------:R-:W-:Y:S02]  /*0790*/  IMAD R16, R3, 0x3c, R2.reuse ;  /* 0x0000003c03107824 */ /* 0x100fe400078e0202 */
[----:B------:R-:W-:Y:S02]  /*07a0*/  IMAD R3, R52, 0x4, R2 ;  /* 0x0000000434037824 */ /* 0x000fe400078e0202 */
[----:B------:R-:W-:Y:S01]  /*07b0*/  IMAD.IADD R0, R0, 0x1, R52 ;  /* 0x0000000100007824 */ /* 0x000fe200078e0234 */
[----:B------:R-:W-:-:S03]  /*07c0*/  PRMT R41, R23, 0x5410, R22 ;  /* 0x0000541017297816 */ /* 0x000fc60000000016 */
[----:B------:R-:W-:Y:S01]  /*07d0*/  IMAD R22, R0, 0x78, R3 ;  /* 0x0000007800167824 */ /* 0x000fe200078e0203 */
[----:B------:R-:W-:Y:S01]  /*07e0*/  NOP ;  /* 0x0000000000007918 */ /* 0x000fe20000000000 */
[----:B------:R-:W0:Y:S01]  /*07f0*/  LDS.64 R2, [R3] ;  /* 0x0000000003027984 */ /* 0x000e220000000a00 */
[----:B------:R-:W-:Y:S01]  /*0800*/  BAR.SYNC.DEFER_BLOCKING 0x0 ;  /* 0x0000000000007b1d */ /* 0x000fe20000010000 */
[----:B------:R-:W-:Y:S02]  /*0810*/  PRMT R44, R47, 0x3340, R44 ;  /* 0x000033402f2c7816 */ /* 0x000fe4000000002c */
        /* <DEDUP_REMOVED lines=17> */
[----:B------:R-:W-:Y:S02]  /*0930*/  PRMT R4, R17, 0x3340, R14 ;  /* 0x0000334011047816 */ /* 0x000fe4000000000e */
[----:B------:R-:W-:Y:S02]  /*0940*/  PRMT R43, R42, 0x5410, R43 ;  /* 0x000054102a2b7816 */ /* 0x000fe4000000002b */
[----:B------:R-:W-:-:S02]  /*0950*/  SHF.R.U32.HI R5, RZ, 0x10, R37 ;  /* 0x00000010ff057819 */ /* 0x000fc40000011625 */
[C-C-:B-1----:R-:W-:Y:S02]  /*0960*/  SHF.R.U64 R25, R36.reuse, 0x8, R37.reuse ;  /* 0x0000000824197819 */ /* 0x142fe40000001225 */
[--C-:B------:R-:W-:Y:S02]  /*0970*/  SHF.R.U32.HI R14, RZ, 0x18, R37.reuse ;  /* 0x00000018ff0e7819 */ /* 0x100fe40000011625 */
[C-C-:B------:R-:W-:Y:S02]  /*0980*/  SHF.R.U64 R24, R36.reuse, 0x10, R37.reuse ;  /* 0x0000001024187819 */ /* 0x140fe40000001225 */
[----:B------:R-:W-:Y:S02]  /*0990*/  SHF.R.U64 R23, R36, 0x18, R37 ;  /* 0x0000001824177819 */ /* 0x000fe40000001225 */
[----:B------:R-:W-:Y:S02]  /*09a0*/  PRMT R42, R45, 0x5410, R44 ;  /* 0x000054102d2a7816 */ /* 0x000fe4000000002c */
[----:B------:R-:W-:-:S02]  /*09b0*/  PRMT R45, R47, 0x5410, R46 ;  /* 0x000054102f2d7816 */ /* 0x000fc4000000002e */
[----:B------:R-:W-:Y:S02]  /*09c0*/  PRMT R36, R36, 0x3340, R25 ;  /* 0x0000334024247816 */ /* 0x000fe40000000019 */
[----:B------:R-:W-:Y:S02]  /*09d0*/  PRMT R47, R29, 0x5410, R28 ;  /* 0x000054101d2f7816 */ /* 0x000fe4000000001c */
[----:B------:R-:W-:Y:S02]  /*09e0*/  SHF.R.U32.HI R25, RZ, 0x8, R13 ;  /* 0x00000008ff197819 */ /* 0x000fe4000001160d */
[----:B------:R-:W-:Y:S02]  /*09f0*/  PRMT R14, R5, 0x3340, R14 ;  /* 0x00003340050e7816 */ /* 0x000fe4000000000e */
[----:B------:R-:W-:Y:S02]  /*0a00*/  PRMT R23, R24, 0x3340, R23 ;  /* 0x0000334018177816 */ /* 0x000fe40000000017 */
[----:B------:R-:W-:-:S02]  /*0a10*/  SHF.R.U64 R29, R12, 0x8, R13 ;  /* 0x000000080c1d7819 */ /* 0x000fc4000000120d */
[--C-:B------:R-:W-:Y:S02]  /*0a20*/  SHF.R.U32.HI R24, RZ, 0x10, R13.reuse ;  /* 0x00000010ff187819 */ /* 0x100fe4000001160d */
[--C-:B------:R-:W-:Y:S02]  /*0a30*/  SHF.R.U32.HI R5, RZ, 0x18, R13.reuse ;  /* 0x00000018ff057819 */ /* 0x100fe4000001160d */
[C-C-:B------:R-:W-:Y:S02]  /*0a40*/  SHF.R.U64 R27, R12.reuse, 0x10, R13.reuse ;  /* 0x000000100c1b7819 */ /* 0x140fe4000000120d */
[----:B------:R-:W-:Y:S02]  /*0a50*/  SHF.R.U64 R26, R12, 0x18, R13 ;  /* 0x000000180c1a7819 */ /* 0x000fe4000000120d */
[----:B------:R-:W-:Y:S02]  /*0a60*/  SHF.R.U32.HI R17, RZ, 0x8, R37 ;  /* 0x00000008ff117819 */ /* 0x000fe40000011625 */
[----:B------:R-:W-:-:S02]  /*0a70*/  PRMT R13, R13, 0x3340, R25 ;  /* 0x000033400d0d7816 */ /* 0x000fc40000000019 */
[----:B------:R-:W-:Y:S02]  /*0a80*/  PRMT R25, R12, 0x3340, R29 ;  /* 0x000033400c197816 */ /* 0x000fe4000000001d */
[----:B------:R-:W-:Y:S02]  /*0a90*/  PRMT R12, R24, 0x3340, R5 ;  /* 0x00003340180c7816 */ /* 0x000fe40000000005 */
[----:B------:R-:W-:Y:S02]  /*0aa0*/  PRMT R24, R27, 0x3340, R26 ;  /* 0x000033401b187816 */ /* 0x000fe4000000001a */
[----:B------:R-:W-:Y:S02]  /*0ab0*/  PRMT R17, R37, 0x3340, R17 ;  /* 0x0000334025117816 */ /* 0x000fe40000000011 */
[--C-:B------:R-:W-:Y:S02]  /*0ac0*/  SHF.R.U32.HI R27, RZ, 0x8, R11.reuse ;  /* 0x00000008ff1b7819 */ /* 0x100fe4000001160b */
[----:B------:R-:W-:-:S02]  /*0ad0*/  SHF.R.U64 R37, R10, 0x8, R11 ;  /* 0x000000080a257819 */ /* 0x000fc4000000120b */
[--C-:B------:R-:W-:Y:S02]  /*0ae0*/  SHF.R.U32.HI R26, RZ, 0x10, R11.reuse ;  /* 0x00000010ff1a7819 */ /* 0x100fe4000001160b */
[--C-:B------:R-:W-:Y:S02]  /*0af0*/  SHF.R.U32.HI R5, RZ, 0x18, R11.reuse ;  /* 0x00000018ff057819 */ /* 0x100fe4000001160b */
[C-C-:B------:R-:W-:Y:S02]  /*0b00*/  SHF.R.U64 R29, R10.reuse, 0x10, R11.reuse ;  /* 0x000000100a1d7819 */ /* 0x140fe4000000120b */
[C---:B------:R-:W-:Y:S02]  /*0b10*/  SHF.R.U64 R28, R10.reuse, 0x18, R11 ;  /* 0x000000180a1c7819 */ /* 0x040fe4000000120b */
[----:B------:R-:W-:Y:S02]  /*0b20*/  PRMT R11, R11, 0x3340, R27 ;  /* 0x000033400b0b7816 */ /* 0x000fe4000000001b */
[----:B------:R-:W-:-:S02]  /*0b30*/  PRMT R27, R10, 0x3340, R37 ;  /* 0x000033400a1b7816 */ /* 0x000fc40000000025 */
[----:B------:R-:W-:Y:S02]  /*0b40*/  PRMT R10, R26, 0x3340, R5 ;  /* 0x000033401a0a7816 */ /* 0x000fe40000000005 */
[----:B------:R-:W-:Y:S02]  /*0b50*/  PRMT R26, R29, 0x3340, R28 ;  /* 0x000033401d1a7816 */ /* 0x000fe4000000001c */
[----:B------:R-:W-:Y:S02]  /*0b60*/  PRMT R40, R39, 0x5410, R38 ;  /* 0x0000541027287816 */ /* 0x000fe40000000026 */
[--C-:B------:R-:W-:Y:S02]  /*0b70*/  SHF.R.U32.HI R29, RZ, 0x8, R9.reuse ;  /* 0x00000008ff1d7819 */ /* 0x100fe40000011609 */
[--C-:B------:R-:W-:Y:S02]  /*0b80*/  SHF.R.U64 R39, R8, 0x8, R9.reuse ;  /* 0x0000000808277819 */ /* 0x100fe40000001209 */
[----:B------:R-:W-:-:S02]  /*0b90*/  SHF.R.U32.HI R28, RZ, 0x10, R9 ;  /* 0x00000010ff1c7819 */ /* 0x000fc40000011609 */
[--C-:B------:R-:W-:Y:S02]  /*0ba0*/  SHF.R.U32.HI R5, RZ, 0x18, R9.reuse ;  /* 0x00000018ff057819 */ /* 0x100fe40000011609 */
[C-C-:B------:R-:W-:Y:S02]  /*0bb0*/  SHF.R.U64 R37, R8.reuse, 0x10, R9.reuse ;  /* 0x0000001008257819 */ /* 0x140fe40000001209 */
[C---:B------:R-:W-:Y:S02]  /*0bc0*/  SHF.R.U64 R30, R8.reuse, 0x18, R9 ;  /* 0x00000018081e7819 */ /* 0x040fe40000001209 */
[----:B------:R-:W-:Y:S02]  /*0bd0*/  PRMT R9, R9, 0x3340, R29 ;  /* 0x0000334009097816 */ /* 0x000fe4000000001d */
[----:B------:R-:W-:Y:S02]  /*0be0*/  PRMT R29, R8, 0x3340, R39 ;  /* 0x00003340081d7816 */ /* 0x000fe40000000027 */
[----:B------:R-:W-:-:S02]  /*0bf0*/  PRMT R8, R28, 0x3340, R5 ;  /* 0x000033401c087816 */ /* 0x000fc40000000005 */
[----:B------:R-:W-:Y:S01]  /*0c00*/  PRMT R28, R37, 0x3340, R30 ;  /* 0x00003340251c7816 */ /* 0x000fe2000000001e */
[----:B------:R1:W-:Y:S01]  /*0c10*/  STS.128 [R16+0x10], R40 ;  /* 0x0000102810007388 */ /* 0x0003e20000000c00 */
[--C-:B------:R-:W-:Y:S02]  /*0c20*/  SHF.R.U32.HI R37, RZ, 0x8, R7.reuse ;  /* 0x00000008ff257819 */ /* 0x100fe40000011607 */
[C-C-:B------:R-:W-:Y:S02]  /*0c30*/  SHF.R.U64 R39, R6.reuse, 0x8, R7.reuse ;  /* 0x0000000806277819 */ /* 0x140fe40000001207 */
[--C-:B------:R-:W-:Y:S02]  /*0c40*/  SHF.R.U32.HI R5, RZ, 0x10, R7.reuse ;  /* 0x00000010ff057819 */ /* 0x100fe40000011607 */
[--C-:B------:R-:W-:Y:S02]  /*0c50*/  SHF.R.U32.HI R30, RZ, 0x18, R7.reuse ;  /* 0x00000018ff1e7819 */ /* 0x100fe40000011607 */
[----:B------:R-:W-:-:S02]  /*0c60*/  SHF.R.U64 R38, R6, 0x18, R7 ;  /* 0x0000001806267819 */ /* 0x000fc40000001207 */
[----:B------:R-:W-:Y:S02]  /*0c70*/  PRMT R37, R7, 0x3340, R37 ;  /* 0x0000334007257816 */ /* 0x000fe40000000025 */
[C---:B------:R-:W-:Y:S02]  /*0c80*/  PRMT R39, R6.reuse, 0x3340, R39 ;  /* 0x0000334006277816 */ /* 0x040fe40000000027 */
[----:B-1----:R-:W-:Y:S02]  /*0c90*/  SHF.R.U64 R41, R6, 0x10, R7 ;  /* 0x0000001006297819 */ /* 0x002fe40000001207 */
[----:B------:R-:W-:Y:S02]  /*0ca0*/  PRMT R7, R17, 0x5410, R14 ;  /* 0x0000541011077816 */ /* 0x000fe4000000000e */
[----:B------:R-:W-:Y:S02]  /*0cb0*/  PRMT R6, R36, 0x5410, R23 ;  /* 0x0000541024067816 */ /* 0x000fe40000000017 */
[----:B------:R-:W-:-:S02]  /*0cc0*/  PRMT R50, R53, 0x3340, R50 ;  /* 0x0000334035327816 */ /* 0x000fc40000000032 */
[----:B------:R-:W-:Y:S02]  /*0cd0*/  PRMT R30, R5, 0x3340, R30 ;  /* 0x00003340051e7816 */ /* 0x000fe4000000001e */
[----:B------:R-:W-:Y:S02]  /*0ce0*/  PRMT R38, R41, 0x3340, R38 ;  /* 0x0000334029267816 */ /* 0x000fe40000000026 */
[----:B------:R-:W-:Y:S02]  /*0cf0*/  SHF.R.U64 R17, R20, 0x8, R21 ;  /* 0x0000000814117819 */ /* 0x000fe40000001215 */
[----:B------:R-:W-:Y:S02]  /*0d00*/  SHF.R.U64 R23, R32, 0x8, R33 ;  /* 0x0000000820177819 */ /* 0x000fe40000001221 */
        /* <DEDUP_REMOVED lines=25> */
[----:B------:R-:W1:Y:S04]  /*0ea0*/  LDS.128 R8, [R22+0x10] ;  /* 0x0000100016087984 */ /* 0x000e680000000c00 */
[----:B------:R-:W2:Y:S04]  /*0eb0*/  LDS.128 R12, [R22+0x20] ;  /* 0x00002000160c7984 */ /* 0x000ea80000000c00 */
[----:B------:R-:W3:Y:S04]  /*0ec0*/  LDS.128 R28, [R22+0x50] ;  /* 0x00005000161c7984 */ /* 0x000ee80000000c00 */
[----:B------:R-:W4:Y:S04]  /*0ed0*/  LDS.U16 R20, [R22+0x70] ;  /* 0x0000700016147984 */ /* 0x000f280000000400 */
[----:B------:R-:W5:Y:S01]  /*0ee0*/  LDS.128 R16, [R22+0x60] ;  /* 0x0000600016107984 */ /* 0x000f620000000c00 */
[----:B0-----:R-:W-:-:S03]  /*0ef0*/  ISETP.NE.AND P0, PT, R2, R3, PT ;  /* 0x000000030200720c */ /* 0x001fc60003f05270 */
[----:B------:R-:W0:Y:S01]  /*0f00*/  LDS.128 R4, [R22] ;  /* 0x0000000016047984 */ /* 0x000e220000000c00 */
[----:B------:R-:W-:-:S03]  /*0f10*/  SEL R0, RZ, 0x1, !P0 ;  /* 0x00000001ff007807 */ /* 0x000fc60004000000 */
[----:B------:R-:W0:Y:S04]  /*0f20*/  LDS.128 R24, [R22+0x40] ;  /* 0x0000400016187984 */ /* 0x000e280000000c00 */
[----:B------:R-:W-:Y:S04]  /*0f30*/  STL [R1+0x4c8], R0 ;  /* 0x0004c80001007387 */ /* 0x000fe80000100800 */
[----:B------:R-:W-:Y:S04]  /*0f40*/  LDS R0, [R22+0x34] ;  /* 0x0000340016007984 */ /* 0x000fe80000000800 */
[----:B------:R-:W-:Y:S01]  /*0f50*/  LDS R213, [R22+0x74] ;  /* 0x0000740016d57984 */ /* 0x000fe20000000800 */
[----:B-1----:R-:W-:-:S03]  /*0f60*/  IMAD.MOV.U32 R44, RZ, RZ, R10 ;  /* 0x000000ffff2c7224 */ /* 0x002fc600078e000a */
[----:B------:R-:W-:Y:S01]  /*0f70*/  LDS.64 R106, [R22+0x78] ;  /* 0x00007800166a7984 */ /* 0x000fe20000000a00 */
[----:B------:R-:W-:Y:S02]  /*0f80*/  IMAD.MOV.U32 R45, RZ, RZ, R11 ;  /* 0x000000ffff2d7224 */ /* 0x000fe400078e000b */
[----:B--2---:R-:W-:Y:S02]  /*0f90*/  IMAD.MOV.U32 R46, RZ, RZ, R12 ;  /* 0x000000ffff2e7224 */ /* 0x004fe400078e000c */
[----:B------:R-:W-:Y:S01]  /*0fa0*/  IMAD.MOV.U32 R47, RZ, RZ, R13 ;  /* 0x000000ffff2f7224 */ /* 0x000fe200078e000d */
[----:B---3--:R-:W-:Y:S01]  /*0fb0*/  STL.128 [R1+0x4e0], R28 ;  /* 0x0004e01c01007387 */ /* 0x008fe20000100c00 */
[C---:B------:R-:W-:Y:S02]  /*0fc0*/  PRMT R48, R30.reuse, 0x7771, RZ ;  /* 0x000077711e307816 */ /* 0x040fe400000000ff */
[C---:B------:R-:W-:Y:S01]  /*0fd0*/  PRMT R111, R30.reuse, 0x7772, RZ ;  /* 0x000077721e6f7816 */ /* 0x040fe200000000ff */
[----:B------:R1:W-:Y:S01]  /*0fe0*/  STL.128 [R1+0x4a0], R44 ;  /* 0x0004a02c01007387 */ /* 0x0003e20000100c00 */
[----:B------:R-:W-:-:S02]  /*0ff0*/  PRMT R112, R30, 0x7773, RZ ;  /* 0x000077731e707816 */ /* 0x000fc400000000ff */
[C---:B----4-:R-:W-:Y:S02]  /*1000*/  PRMT R58, R20.reuse, 0x7770, RZ ;  /* 0x00007770143a7816 */ /* 0x050fe400000000ff */
[----:B------:R-:W-:Y:S02]  /*1010*/  PRMT R69, R20, 0x7771, RZ ;  /* 0x0000777114457816 */ /* 0x000fe400000000ff */
[----:B------:R-:W-:Y:S01]  /*1020*/  LDS.64 R20, [R22+0x38] ;  /* 0x0000380016147984 */ /* 0x000fe20000000a00 */
[----:B-1----:R-:W-:-:S03]  /*1030*/  PRMT R47, R30, 0x7770, RZ ;  /* 0x000077701e2f7816 */ /* 0x002fc600000000ff */
[----:B------:R-:W1:Y:S01]  /*1040*/  LDS.U16 R30, [R22+0x30] ;  /* 0x00003000161e7984 */ /* 0x000e620000000400 */
[C---:B-----5:R-:W-:Y:S02]  /*1050*/  PRMT R57, R18.reuse, 0x7770, RZ ;  /* 0x0000777012397816 */ /* 0x060fe400000000ff */
[C---:B------:R-:W-:Y:S01]  /*1060*/  PRMT R118, R18.reuse, 0x7771, RZ ;  /* 0x0000777112767816 */ /* 0x040fe200000000ff */
[----:B------:R2:W-:Y:S01]  /*1070*/  STL.128 [R1+0x4f0], R16 ;  /* 0x0004f01001007387 */ /* 0x0005e20000100c00 */
[C---:B------:R-:W-:Y:S02]  /*1080*/  PRMT R119, R18.reuse, 0x7772, RZ ;  /* 0x0000777212777816 */ /* 0x040fe400000000ff */
[----:B------:R-:W-:Y:S01]  /*1090*/  PRMT R120, R18, 0x7773, RZ ;  /* 0x0000777312787816 */ /* 0x000fe200000000ff */
[C---:B--2---:R-:W-:Y:S01]  /*10a0*/  IMAD R18, R59.reuse, 0x4, R104 ;  /* 0x000000043b127824 */ /* 0x044fe200078e0268 */
[----:B------:R-:W-:Y:S01]  /*10b0*/  BAR.SYNC.DEFER_BLOCKING 0x0 ;  /* 0x0000000000007b1d */ /* 0x000fe20000010000 */
[----:B------:R-:W-:-:S05]  /*10c0*/  ISETP.NE.AND P1, PT, R59, RZ, PT ;  /* 0x000000ff3b00720c */ /* 0x000fca0003f25270 */
[----:B------:R-:W-:Y:S02]  /*10d0*/  STS [R18+0x780], R3 ;  /* 0x0007800312007388 */ /* 0x000fe40000000800 */
[----:B------:R-:W-:Y:S06]  /*10e0*/  BAR.SYNC.DEFER_BLOCKING 0x0 ;  /* 0x0000000000007b1d */ /* 0x000fec0000010000 */
[----:B------:R2:W3:Y:S01]  /*10f0*/  @P1 LDS R68, [R18+0x77c] ;  /* 0x00077c0012441984 */ /* 0x0004e20000000800 */
[C---:B------:R-:W-:Y:S02]  /*1100*/  PRMT R49, R16.reuse, 0x7770, RZ ;  /* 0x0000777010317816 */ /* 0x040fe400000000ff */
[----:B------:R-:W-:-:S02]  /*1110*/  PRMT R50, R16, 0x7771, RZ ;  /* 0x0000777110327816 */ /* 0x000fc400000000ff */
[C---:B------:R-:W-:Y:S02]  /*1120*/  PRMT R51, R16.reuse, 0x7772, RZ ;  /* 0x0000777210337816 */ /* 0x040fe400000000ff */
[----:B------:R-:W-:Y:S01]  /*1130*/  PRMT R52, R16, 0x7773, RZ ;  /* 0x0000777310347816 */ /* 0x000fe200000000ff */
[----:B0-----:R-:W-:Y:S01]  /*1140*/  IMAD.MOV.U32 R40, RZ, RZ, R6 ;  /* 0x000000ffff287224 */ /* 0x001fe200078e0006 */
[----:B------:R-:W-:Y:S01]  /*1150*/  PRMT R16, R69, 0x7604, R58 ;  /* 0x0000760445107816 */ /* 0x000fe2000000003a */
[----:B------:R-:W-:Y:S02]  /*1160*/  IMAD.MOV.U32 R41, RZ, RZ, R7 ;  /* 0x000000ffff297224 */ /* 0x000fe400078e0007 */
[----:B------:R-:W-:Y:S02]  /*1170*/  IMAD.MOV.U32 R42, RZ, RZ, R8 ;  /* 0x000000ffff2a7224 */ /* 0x000fe400078e0008 */
[----:B------:R-:W-:Y:S01]  /*1180*/  IMAD.MOV.U32 R43, RZ, RZ, R9 ;  /* 0x000000ffff2b7224 */ /* 0x000fe200078e0009 */
[C---:B------:R-:W-:Y:S01]  /*1190*/  PRMT R53, R17.reuse, 0x7770, RZ ;  /* 0x0000777011357816 */ /* 0x040fe200000000ff */
[----:B------:R0:W-:Y:S01]  /*11a0*/  STL.U16 [R1+0x500], R16 ;  /* 0x0005001001007387 */ /* 0x0001e20000100400 */
[----:B------:R-:W-:-:S02]  /*11b0*/  PRMT R54, R17, 0x7771, RZ ;  /* 0x0000777111367816 */ /* 0x000fc400000000ff */
[C---:B------:R-:W-:Y:S01]  /*11c0*/  PRMT R55, R17.reuse, 0x7772, RZ ;  /* 0x0000777211377816 */ /* 0x040fe200000000ff */
[----:B------:R4:W-:Y:S01]  /*11d0*/  STL.128 [R1+0x490], R40 ;  /* 0x0004902801007387 */ /* 0x0009e20000100c00 */
[----:B------:R-:W-:Y:S01]  /*11e0*/  PRMT R56, R17, 0x7773, RZ ;  /* 0x0000777311387816 */ /* 0x000fe200000000ff */
[----:B------:R-:W-:Y:S01]  /*11f0*/  UIADD3 UR4, UPT, UPT, -UR4, 0x3f0, UR6 ;  /* 0x000003f004047890 */ /* 0x000fe2000fffe106 */
[----:B------:R-:W-:Y:S01]  /*1200*/  PRMT R17, R4, 0x7773, RZ ;  /* 0x0000777304117816 */ /* 0x000fe200000000ff */
[----:B------:R5:W-:Y:S01]  /*1210*/  STL.128 [R1+0x4d0], R24 ;  /* 0x0004d01801007387 */ /* 0x000be20000100c00 */
[----:B--2---:R-:W-:Y:S02]  /*1220*/  PRMT R18, R12, 0x7772, RZ ;  /* 0x000077720c127816 */ /* 0x004fe400000000ff */
[----:B0-----:R-:W-:Y:S02]  /*1230*/  PRMT R16, R4, 0x7772, RZ ;  /* 0x0000777204107816 */ /* 0x001fe400000000ff */
[----:B-1----:R-:W-:-:S02]  /*1240*/  PRMT R212, R30, 0x7770, RZ ;  /* 0x000077701ed47816 */ /* 0x002fc400000000ff */
[----:B------:R-:W-:Y:S02]  /*1250*/  PRMT R211, R30, 0x7771, RZ ;  /* 0x000077711ed37816 */ /* 0x000fe400000000ff */
[C---:B------:R-:W-:Y:S02]  /*1260*/  PRMT R32, R25.reuse, 0x7770, RZ ;  /* 0x0000777019207816 */ /* 0x040fe400000000ff */
[C---:B------:R-:W-:Y:S02]  /*1270*/  PRMT R33, R25.reuse, 0x7771, RZ ;  /* 0x0000777119217816 */ /* 0x040fe400000000ff */
[C---:B------:R-:W-:Y:S02]  /*1280*/  PRMT R34, R25.reuse, 0x7772, RZ ;  /* 0x0000777219227816 */ /* 0x040fe400000000ff */
[----:B------:R-:W-:Y:S02]  /*1290*/  PRMT R35, R25, 0x7773, RZ ;  /* 0x0000777319237816 */ /* 0x000fe400000000ff */
[----:B---3--:R-:W-:-:S02]  /*12a0*/  @P1 ISETP.NE.AND P2, PT, R68, R2, PT ;  /* 0x000000024400120c */ /* 0x008fc40003f45270 */
[C---:B------:R-:W-:Y:S02]  /*12b0*/  PRMT R36, R26.reuse, 0x7770, RZ ;  /* 0x000077701a247816 */ /* 0x040fe400000000ff */
[C---:B------:R-:W-:Y:S02]  /*12c0*/  PRMT R37, R26.reuse, 0x7771, RZ ;  /* 0x000077711a257816 */ /* 0x040fe400000000ff */
[C---:B------:R-:W-:Y:S02]  /*12d0*/  PRMT R38, R26.reuse, 0x7772, RZ ;  /* 0x000077721a267816 */ /* 0x040fe400000000ff */
[----:B------:R-:W-:Y:S02]  /*12e0*/  PRMT R39, R26, 0x7773, RZ ;  /* 0x000077731a277816 */ /* 0x000fe400000000ff */
[C---:B----4-:R-:W-:Y:S02]  /*12f0*/  PRMT R41, R27.reuse, 0x7770, RZ ;  /* 0x000077701b297816 */ /* 0x050fe400000000ff */
        /* <DEDUP_REMOVED lines=8> */
[----:B------:R-:W-:Y:S02]  /*1380*/  PRMT R60, R6, 0x7773, RZ ;  /* 0x00007773063c7816 */ /* 0x000fe400000000ff */
[C---:B------:R-:W-:Y:S02]  /*1390*/  PRMT R61, R11.reuse, 0x7770, RZ ;  /* 0x000077700b3d7816 */ /* 0x040fe400000000ff */
[----:B------:R-:W-:Y:S02]  /*13a0*/  PRMT R62, R11, 0x7771, RZ ;  /* 0x000077710b3e7816 */ /* 0x000fe400000000ff */
[C---:B------:R-:W-:Y:S02]  /*13b0*/  PRMT R22, R13.reuse, 0x7772, RZ ;  /* 0x000077720d167816 */ /* 0x040fe400000000ff */
[----:B------:R-:W-:-:S02]  /*13c0*/  PRMT R23, R13, 0x7773, RZ ;  /* 0x000077730d177816 */ /* 0x000fc400000000ff */
[----:B------:R-:W-:Y:S02]  /*13d0*/  PRMT R63, R15, 0x7770, RZ ;  /* 0x000077700f3f7816 */ /* 0x000fe400000000ff */
[C---:B-----5:R-:W-:Y:S02]  /*13e0*/  PRMT R24, R28.reuse, 0x7770, RZ ;  /* 0x000077701c187816 */ /* 0x060fe400000000ff */
[C---:B------:R-:W-:Y:S02]  /*13f0*/  PRMT R25, R28.reuse, 0x7771, RZ ;  /* 0x000077711c197816 */ /* 0x040fe400000000ff */
[C---:B------:R-:W-:Y:S02]  /*1400*/  PRMT R26, R28.reuse, 0x7772, RZ ;  /* 0x000077721c1a7816 */ /* 0x040fe400000000ff */
[----:B------:R-:W-:Y:S01]  /*1410*/  PRMT R27, R28, 0x7773, RZ ;  /* 0x000077731c1b7816 */ /* 0x000fe200000000ff */
[----:B------:R-:W-:Y:S01]  /*1420*/  IMAD.MOV.U32 R28, RZ, RZ, RZ ;  /* 0x000000ffff1c7224 */ /* 0x000fe200078e00ff */
        /* <DEDUP_REMOVED lines=8> */
[----:B------:R-:W-:Y:S02]  /*14b0*/  @P1 SEL R28, RZ, 0x1, !P2 ;  /* 0x00000001ff1c1807 */ /* 0x000fe40005000000 */
[----:B------:R-:W-:Y:S02]  /*14c0*/  PRMT R19, R12, 0x7773, RZ ;  /* 0x000077730c137816 */ /* 0x000fe400000000ff */
[----:B------:R-:W-:Y:S02]  /*14d0*/  PRMT R74, R59, 0x7610, R74 ;  /* 0x000076103b4a7816 */ /* 0x000fe4000000004a */
[----:B------:R-:W-:Y:S02]  /*14e0*/  PRMT R73, R60, 0x7610, R73 ;  /* 0x000076103c497816 */ /* 0x000fe40000000049 */
        /* <DEDUP_REMOVED lines=11> */
[----:B------:R0:W-:Y:S04]  /*15a0*/  STL.64 [R1+0x4c0], R20 ;  /* 0x0004c01401007387 */ /* 0x0001e80000100a00 */
[----:B------:R0:W-:Y:S04]  /*15b0*/  STL [R1+0x504], R213 ;  /* 0x000504d501007387 */ /* 0x0001e80000100800 */
[----:B------:R0:W-:Y:S04]  /*15c0*/  STL.64 [R1+0x508], R106 ;  /* 0x0005086a01007387 */ /* 0x0001e80000100a00 */
[----:B------:R0:W-:Y:S04]  /*15d0*/  STL.U16 [R1+0x4b8], R214 ;  /* 0x0004b8d601007387 */ /* 0x0001e80000100400 */
[----:B------:R0:W-:Y:S04]  /*15e0*/  STL [R1+0x480], R28 ;  /* 0x0004801c01007387 */ /* 0x0001e80000100800 */
        /* <DEDUP_REMOVED lines=12> */
[----:B------:R0:W-:Y:S04]  /*16b0*/  STL [UR4], R28 ;  /* 0x0000001cff007987 */ /* 0x0001e80008100804 */
        /* <DEDUP_REMOVED lines=11> */
[----:B------:R-:W-:-:S02]  /*1770*/  PRMT R43, R29, 0x7770, RZ ;  /* 0x000077701d2b7816 */ /* 0x000fc400000000ff */
[C---:B------:R-:W-:Y:S02]  /*1780*/  PRMT R44, R29.reuse, 0x7771, RZ ;  /* 0x000077711d2c7816 */ /* 0x040fe400000000ff */
[C---:B------:R-:W-:Y:S02]  /*1790*/  PRMT R45, R29.reuse, 0x7772, RZ ;  /* 0x000077721d2d7816 */ /* 0x040fe400000000ff */
[----:B------:R-:W-:Y:S02]  /*17a0*/  PRMT R46, R29, 0x7773, RZ ;  /* 0x000077731d2e7816 */ /* 0x000fe400000000ff */
[----:B------:R-:W-:Y:S01]  /*17b0*/  PRMT R41, R67, 0x7610, R41 ;  /* 0x0000761043297816 */ /* 0x000fe20000000029 */
[----:B------:R-:W-:Y:S01]  /*17c0*/  IMAD.MOV.U32 R40, RZ, RZ, R213 ;  /* 0x000000ffff287224 */ /* 0x000fe200078e00d5 */
[C---:B------:R-:W-:Y:S01]  /*17d0*/  PRMT R113, R31.reuse, 0x7770, RZ ;  /* 0x000077701f717816 */ /* 0x040fe200000000ff */
[----:B------:R-:W-:Y:S01]  /*17e0*/  IMAD.MOV.U32 R30, RZ, RZ, R106 ;  /* 0x000000ffff1e7224 */ /* 0x000fe200078e006a */
[----:B------:R-:W-:-:S02]  /*17f0*/  PRMT R114, R31, 0x7771, RZ ;  /* 0x000077711f727816 */ /* 0x000fc400000000ff */
[C---:B------:R-:W-:Y:S02]  /*1800*/  PRMT R115, R31.reuse, 0x7772, RZ ;  /* 0x000077721f737816 */ /* 0x040fe400000000ff */
[----:B------:R-:W-:Y:S01]  /*1810*/  PRMT R116, R31, 0x7773, RZ ;  /* 0x000077731f747816 */ /* 0x000fe200000000ff */
[----:B------:R-:W-:Y:S01]  /*1820*/  IMAD.MOV.U32 R31, RZ, RZ, R107 ;  /* 0x000000ffff1f7224 */ /* 0x000fe200078e006b */
[----:B------:R-:W-:Y:S02]  /*1830*/  PRMT R59, R64, 0x7610, R59 ;  /* 0x00007610403b7816 */ /* 0x000fe4000000003b */
[----:B------:R-:W-:Y:S02]  /*1840*/  PRMT R61, R66, 0x7610, R61 ;  /* 0x00007610423d7816 */ /* 0x000fe4000000003d */
[----:B------:R-:W-:Y:S02]  /*1850*/  PRMT R117, R50, 0x7610, R117 ;  /* 0x0000761032757816 */ /* 0x000fe40000000075 */
[----:B------:R-:W-:-:S02]  /*1860*/  PRMT R125, R58, 0x7610, R125 ;  /* 0x000076103a7d7816 */ /* 0x000fc4000000007d */
        /* <DEDUP_REMOVED lines=67> */
.L_x_1879:
[----:B0-----:R-:W-:-:S06]  /*1ca0*/  IMAD.IADD R16, R1, 0x1, R22 ;  /* 0x0000000101107824 */ /* 0x001fcc00078e0216 */
[----:B------:R-:W2:Y:S01]  /*1cb0*/  LDL.U8 R16, [R16] ;  /* 0x0000000010107983 */ /* 0x000ea20000100000 */
[----:B------:R-:W-:Y:S02]  /*1cc0*/  IMAD.MOV.U32 R17, RZ, RZ, R22 ;  /* 0x000000ffff117224 */ /* 0x000fe400078e0016 */
[----:B------:R-:W-:Y:S01]  /*1cd0*/  VIADD R22, R22, 0x1 ;  /* 0x0000000116167836 */ /* 0x000fe20000000000 */
[----:B--2---:R-:W-:-:S13]  /*1ce0*/  ISETP.NE.AND P2, PT, R16, RZ, PT ;  /* 0x000000ff1000720c */ /* 0x004fda0003f45270 */
[----:B------:R-:W-:Y:S05]  /*1cf0*/  @P2 BRA `(.L_x_1879) ;  /* 0xfffffffc00e82947 */ /* 0x000fea000383ffff */
[----:B------:R-:W-:Y:S05]  /*1d00*/  BSYNC.RECONVERGENT B1 ;  /* 0x0000000000017941 */ /* 0x000fea0003800200 */
.L_x_1878:
[----:B------:R-:W-:Y:S01]  /*1d10*/  LOP3.LUT P2, RZ, R29, 0xff, RZ, 0xc0, !PT ;  /* 0x000000ff1dff7812 */ /* 0x000fe2000784c0ff */
[----:B------:R-:W-:Y:S01]  /*1d20*/  BSSY.RECONVERGENT B1, `(.L_x_1880) ;  /* 0x000000f000017945 */ /* 0x000fe20003800200 */
[----:B------:R-:W-:-:S11]  /*1d30*/  IMAD.MOV.U32 R16, RZ, RZ, R17 ;  /* 0x000000ffff107224 */ /* 0x000fd600078e0011 */
[----:B------:R-:W-:Y:S05]  /*1d40*/  @!P2 BRA `(.L_x_1881) ;  /* 0x000000000030a947 */ /* 0x000fea0003800000 */
[----:B------:R-:W-:Y:S01]  /*1d50*/  BSSY.RECONVERGENT B2, `(.L_x_1882) ;  /* 0x000000a000027945 */ /* 0x000fe20003800200 */
[----:B------:R-:W-:Y:S01]  /*1d60*/  IMAD.MOV.U32 R16, RZ, RZ, RZ ;  /* 0x000000ffff107224 */ /* 0x000fe200078e00ff */
[----:B------:R-:W-:-:S07]  /*1d70*/  PRMT R18, R29, 0x7610, R18 ;  /* 0x000076101d127816 */ /* 0x000fce0000000012 */
.L_x_1883:
        /* <DEDUP_REMOVED lines=8> */
.L_x_1882:
[----:B------:R-:W-:-:S07]  /*1e00*/  IMAD.MOV.U32 R16, RZ, RZ, R19 ;  /* 0x000000ffff107224 */ /* 0x000fce00078e0013 */
.L_x_1881:
[----:B------:R-:W-:Y:S05]  /*1e10*/  BSYNC.RECONVERGENT B1 ;  /* 0x0000000000017941 */ /* 0x000fea0003800200 */
.L_x_1880:
[----:B------:R-:W-:Y:S01]  /*1e20*/  IMAD.IADD R17, R1, 0x1, R16 ;  /* 0x0000000101117824 */ /* 0x000fe200078e0210 */
[----:B------:R-:W-:Y:S01]  /*1e30*/  BSSY.RECONVERGENT B1, `(.L_x_1884) ;  /* 0x0000009000017945 */ /* 0x000fe20003800200 */
[----:B------:R-:W-:-:S03]  /*1e40*/  IMAD.MOV.U32 R16, RZ, RZ, RZ ;  /* 0x000000ffff107224 */ /* 0x000fc600078e00ff */
[----:B------:R0:W-:Y:S04]  /*1e50*/  STL.U8 [R17], RZ ;  /* 0x000000ff11007387 */ /* 0x0001e80000100000 */
.L_x_1885:
[----:B------:R-:W-:-:S05]  /*1e60*/  IMAD.IADD R18, R1, 0x1, R16 ;  /* 0x0000000101127824 */ /* 0x000fca00078e0210 */
[----:B0-----:R-:W2:Y:S02]  /*1e70*/  LDL.U8 R17, [R18] ;  /* 0x0000000012117983 */ /* 0x001ea40000100000 */
[----:B--2---:R-:W-:Y:S01]  /*1e80*/  ISETP.NE.AND P2, PT, R17, RZ, PT ;  /* 0x000000ff1100720c */ /* 0x004fe20003f45270 */
[----:B------:R-:W-:Y:S02]  /*1e90*/  IMAD.MOV.U32 R17, RZ, RZ, R16 ;  /* 0x000000ffff117224 */ /* 0x000fe400078e0010 */
[----:B------:R-:W-:-:S10]  /*1ea0*/  VIADD R16, R16, 0x1 ;  /* 0x0000000110107836 */ /* 0x000fd40000000000 */
[----:B------:R-:W-:Y:S05]  /*1eb0*/  @P2 BRA `(.L_x_1885) ;  /* 0xfffffffc00e82947 */ /* 0x000fea000383ffff */
[----:B------:R-:W-:Y:S05]  /*1ec0*/  BSYNC.RECONVERGENT B1 ;  /* 0x0000000000017941 */ /* 0x000fea0003800200 */
.L_x_1884:
[----:B------:R-:W-:Y:S01]  /*1ed0*/  LOP3.LUT P2, RZ, R41, 0xff, RZ, 0xc0, !PT ;  /* 0x000000ff29ff7812 */ /* 0x000fe2000784c0ff */
[----:B------:R-:W-:Y:S01]  /*1ee0*/  BSSY.RECONVERGENT B1, `(.L_x_1886) ;  /* 0x0000010000017945 */ /* 0x000fe20003800200 */
[----:B------:R-:W-:-:S11]  /*1ef0*/  IMAD.MOV.U32 R16, RZ, RZ, R17 ;  /* 0x000000ffff107224 */ /* 0x000fd600078e0011 */
[----:B------:R-:W-:Y:S05]  /*1f00*/  @!P2 BRA `(.L_x_1887) ;  /* 0x000000000034a947 */ /* 0x000fea0003800000 */
[----:B------:R-:W-:Y:S01]  /*1f10*/  BSSY.RECONVERGENT B2, `(.L_x_1888) ;  /* 0x000000b000027945 */ /* 0x000fe20003800200 */
[----:B------:R-:W-:Y:S01]  /*1f20*/  IMAD.MOV.U32 R16, RZ, RZ, RZ ;  /* 0x000000ffff107224 */ /* 0x000fe200078e00ff */
[----:B------:R-:W-:-:S07]  /*1f30*/  PRMT R18, R41, 0x7610, R18 ;  /* 0x0000761029127816 */ /* 0x000fce0000000012 */
.L_x_1889:
        /* <DEDUP_REMOVED lines=9> */
.L_x_1888:
[----:B------:R-:W-:-:S07]  /*1fd0*/  IMAD.MOV.U32 R16, RZ, RZ, R19 ;  /* 0x000000ffff107224 */ /* 0x000fce00078e0013 */
.L_x_1887:
[----:B------:R-:W-:Y:S05]  /*1fe0*/  BSYNC.RECONVERGENT B1 ;  /* 0x0000000000017941 */ /* 0x000fea0003800200 */
.L_x_1886:
        /* <DEDUP_REMOVED lines=79> */
.L_x_1877:
[----:B------:R-:W-:Y:S05]  /*24e0*/  BSYNC.RECONVERGENT B0 ;  /* 0x0000000000007941 */ /* 0x000fea0003800200 */
.L_x_1876:
        /* <DEDUP_REMOVED lines=10> */
[----:B------:R-:W-:Y:S01]  /*2590*/  STL [R1+0x42c], R40 ;  /* 0x00042c2801007387 */ /* 0x000fe20000100800 */
[----:B------:R-:W-:-:S02]  /*25a0*/  LOP3.LUT R23, R18, 0xff0000, RZ, 0xc0, !PT ;  /* 0x00ff000012177812 */ /* 0x000fc400078ec0ff */
[----:B------:R-:W-:Y:S01]  /*25b0*/  LOP3.LUT R32, R91, 0xffff, RZ, 0xc0, !PT ;  /* 0x0000ffff5b207812 */ /* 0x000fe200078ec0ff */
[----:B------:R-:W-:Y:S01]  /*25c0*/  STL.64 [R1+0x430], R30 ;  /* 0x0004301e01007387 */ /* 0x000fe20000100a00 */
[----:B------:R-:W-:Y:S01]  /*25d0*/  LOP3.LUT R17, R89, 0xffff, RZ, 0xc0, !PT ;  /* 0x0000ffff59117812 */ /* 0x000fe200078ec0ff */
[----:B------:R-:W-:Y:S01]  /*25e0*/  IMAD.IADD R65, R16, 0x1, R23 ;  /* 0x0000000110417824 */ /* 0x000fe200078e0217 */
[----:B------:R-:W-:Y:S02]  /*25f0*/  LOP3.LUT R16, R64, 0xffff, RZ, 0xc0, !PT ;  /* 0x0000ffff40107812 */ /* 0x000fe400078ec0ff */
[----:B------:R-:W-:Y:S02]  /*2600*/  LOP3.LUT R45, R63, 0xffff, RZ, 0xc0, !PT ;  /* 0x0000ffff3f2d7812 */ /* 0x000fe400078ec0ff */
[----:B------:R-:W-:Y:S02]  /*2610*/  LOP3.LUT R18, R62, 0xffff, RZ, 0xc0, !PT ;  /* 0x0000ffff3e127812 */ /* 0x000fe400078ec0ff */
        /* <DEDUP_REMOVED lines=8> */
[----:B------:R-:W-:-:S02]  /*26a0*/  PRMT R32, R17, 0x3340, R32 ;  /* 0x0000334011207816 */ /* 0x000fc40000000020 */
[----:B------:R-:W-:Y:S01]  /*26b0*/  LOP3.LUT R26, R17, 0xff, RZ, 0xc0, !PT ;  /* 0x000000ff111a7812 */ /* 0x000fe200078ec0ff */
[----:B------:R-:W-:Y:S01]  /*26c0*/  IMAD.U32 R17, R16, 0x10000, RZ ;  /* 0x0001000010117824 */ /* 0x000fe200078e00ff */
[C---:B------:R-:W-:Y:S02]  /*26d0*/  PRMT R45, R18.reuse, 0x3340, R45 ;  /* 0x00003340122d7816 */ /* 0x040fe4000000002d */
[----:B------:R-:W-:Y:S02]  /*26e0*/  LOP3.LUT R18, R18, 0xff, RZ, 0xc0, !PT ;  /* 0x000000ff12127812 */ /* 0x000fe400078ec0ff */
[----:B------:R-:W-:Y:S02]  /*26f0*/  LOP3.LUT R38, R27, 0xff, RZ, 0xc0, !PT ;  /* 0x000000ff1b267812 */ /* 0x000fe400078ec0ff */
[C---:B------:R-:W-:Y:S02]  /*2700*/  PRMT R33, R24.reuse, 0x3340, R33 ;  /* 0x0000334018217816 */ /* 0x040fe40000000021 */
[----:B------:R-:W-:Y:S01]  /*2710*/  LOP3.LUT R36, R24, 0xff, RZ, 0xc0, !PT ;  /* 0x000000ff18247812 */ /* 0x000fe200078ec0ff */
[----:B------:R-:W-:Y:S01]  /*2720*/  IMAD.U32 R24, R23, 0x10000, RZ ;  /* 0x0001000017187824 */ /* 0x000fe200078e00ff */
        /* <DEDUP_REMOVED lines=10> */
[----:B------:R-:W-:Y:S01]  /*27d0*/  PRMT R26, R91, 0x7604, R26 ;  /* 0x000076045b1a7816 */ /* 0x000fe2000000001a */
[----:B------:R-:W-:Y:S01]  /*27e0*/  IMAD.IADD R78, R36, 0x1, R35 ;  /* 0x00000001244e7824 */ /* 0x000fe200078e0223 */
[----:B------:R-:W-:Y:S02]  /*27f0*/  LOP3.LUT R27, R24, 0xff0000, RZ, 0xc0, !PT ;  /* 0x00ff0000181b7812 */ /* 0x000fe400078ec0ff */
        /* <DEDUP_REMOVED lines=12> */
[----:B------:R-:W-:Y:S01]  /*28c0*/  LOP3.LUT R69, R42, 0xff, RZ, 0xc0, !PT ;  /* 0x000000ff2a457812 */ /* 0x000fe200078ec0ff */
[----:B------:R-:W-:Y:S01]  /*28d0*/  IMAD.U32 R42, R39, 0x10000, RZ ;  /* 0x00010000272a7824 */ /* 0x000fe200078e00ff */
[----:B------:R-:W-:Y:S02]  /*28e0*/  LOP3.LUT R27, R115, 0xffff, RZ, 0xc0, !PT ;  /* 0x0000ffff731b7812 */ /* 0x000fe400078ec0ff */
[----:B------:R-:W-:Y:S02]  /*28f0*/  LOP3.LUT R38, R117, 0xffff, RZ, 0xc0, !PT ;  /* 0x0000ffff75267812 */ /* 0x000fe400078ec0ff */
[----:B------:R-:W-:Y:S01]  /*2900*/  LOP3.LUT R47, R49, 0xffff, RZ, 0xc0, !PT ;  /* 0x0000ffff312f7812 */ /* 0x000fe200078ec0ff */
[----:B------:R-:W-:Y:S01]  /*2910*/  IMAD.U32 R46, R27, 0x10000, RZ ;  /* 0x000100001b2e7824 */ /* 0x000fe200078e00ff */
[----:B------:R-:W-:Y:S02]  /*2920*/  LOP3.LUT R43, R51, 0xffff, RZ, 0xc0, !PT ;  /* 0x0000ffff332b7812 */ /* 0x000fe400078ec0ff */
[----:B------:R-:W-:-:S02]  /*2930*/  PRMT R36, R35, 0x3340, R36 ;  /* 0x0000334023247816 */ /* 0x000fc40000000024 */
        /* <DEDUP_REMOVED lines=50> */
[----:B------:R-:W-:Y:S02]  /*2c60*/  LOP3.LUT R17, R97, 0xffff, RZ, 0xc0, !PT ;  /* 0x0000ffff61117812 */ /* 0x000fe400078ec0ff */
[----:B------:R-:W-:Y:S02]  /*2c70*/  LOP3.LUT R18, R93, 0xffff, RZ, 0xc0, !PT ;  /* 0x0000ffff5d127812 */ /* 0x000fe400078ec0ff */
[----:B------:R-:W-:Y:S01]  /*2c80*/  PRMT R22, R22, 0x3340, R17 ;  /* 0x0000334016167816 */ /* 0x000fe20000000011 */
[----:B------:R-:W-:Y:S01]  /*2c90*/  IMAD R78, R17, 0x1000000, R78 ;  /* 0x01000000114e7824 */ /* 0x000fe200078e024e */
        /* <DEDUP_REMOVED lines=15> */
[----:B------:R-:W-:Y:S02]  /*2d90*/  LOP3.LUT R18, R52, 0xffff, RZ, 0xc0, !PT ;  /* 0x0000ffff34127812 */ /* 0x000fe400078ec0ff */
[----:B------:R-:W-:Y:S01]  /*2da0*/  PRMT R68, R27, 0x3340, R16 ;  /* 0x000033401b447816 */ /* 0x000fe20000000010 */
[----:B------:R-:W-:Y:S01]  /*2db0*/  IMAD R19, R17, 0x1000000, R82 ;  /* 0x0100000011137824 */ /* 0x000fe200078e0252 */
[----:B------:R-:W-:Y:S01]  /*2dc0*/  PRMT R67, R43, 0x3340, R18 ;  /* 0x000033402b437816 */ /* 0x000fe20000000012 */
[----:B------:R-:W-:Y:S01]  /*2dd0*/  IMAD R18, R18, 0x1000000, R83 ;  /* 0x0100000012127824 */ /* 0x000fe200078e0253 */
[----:B------:R-:W-:Y:S02]  /*2de0*/  PRMT R65, R42, 0x3340, R17 ;  /* 0x000033402a417816 */ /* 0x000fe40000000011 */
[----:B------:R-:W-:Y:S01]  /*2df0*/  LOP3.LUT R16, R120, 0xffff, RZ, 0xc0, !PT ;  /* 0x0000ffff78107812 */ /* 0x000fe200078ec0ff */
[----:B------:R-:W-:Y:S01]  /*2e00*/  SHFL.UP PT, R19, R19, 0x1, RZ ;  /* 0x0420000013137989 */ /* 0x000fe200000e00ff */
[----:B------:R-:W-:-:S02]  /*2e10*/  LOP3.LUT R17, R124, 0xffff, RZ, 0xc0, !PT ;  /* 0x0000ffff7c117812 */ /* 0x000fc400078ec0ff */
[----:B------:R-:W-:Y:S01]  /*2e20*/  PRMT R71, R69, 0x3340, R16 ;  /* 0x0000334045477816 */ /* 0x000fe20000000010 */
[----:B------:R-:W-:Y:S01]  /*2e30*/  IMAD R85, R16, 0x1000000, R85 ;  /* 0x0100000010557824 */ /* 0x000fe200078e0255 */
[----:B------:R-:W-:Y:S01]  /*2e40*/  PRMT R69, R46, 0x3340, R17 ;  /* 0x000033402e457816 */ /* 0x000fe20000000011 */
[----:B------:R-:W-:Y:S01]  /*2e50*/  IMAD R84, R17, 0x1000000, R84 ;  /* 0x0100000011547824 */ /* 0x000fe200078e0254 */
[----:B------:R-:W-:Y:S01]  /*2e60*/  SHFL.UP PT, R16, R79, 0x1, RZ ;  /* 0x042000004f107989 */ /* 0x000fe200000e00ff */
[----:B------:R-:W-:Y:S02]  /*2e70*/  LOP3.LUT R27, R125, 0xff, RZ, 0xc0, !PT ;  /* 0x000000ff7d1b7812 */ /* 0x000fe400078ec0ff */
[----:B------:R-:W-:Y:S01]  /*2e80*/  PRMT R36, R36, 0x5410, R39 ;  /* 0x0000541024247816 */ /* 0x000fe20000000027 */
[----:B------:R-:W-:Y:S01]  /*2e90*/  SHFL.UP PT, R17, R81, 0x1, RZ ;  /* 0x0420000051117989 */ /* 0x000fe200000e00ff */
[----:B------:R-:W-:Y:S02]  /*2ea0*/  PRMT R37, R37, 0x5410, R68 ;  /* 0x0000541025257816 */ /* 0x000fe40000000044 */
[----:B------:R-:W-:Y:S01]  /*2eb0*/  PRMT R39, R70, 0x5410, R65 ;  /* 0x0000541046277816 */ /* 0x000fe20000000041 */
[----:B------:R-:W0:Y:S01]  /*2ec0*/  SHFL.UP PT, R18, R18, 0x1, RZ ;  /* 0x0420000012127989 */ /* 0x000e2200000e00ff */
        /* <DEDUP_REMOVED lines=8> */
[----:B------:R1:W-:Y:S01]  /*2f50*/  STL.128 [R1+0x410], R36 ;  /* 0x0004102401007387 */ /* 0x0003e20000100c00 */
[----:B------:R-:W-:-:S02]  /*2f60*/  PRMT R45, R45, 0x5410, R48 ;  /* 0x000054102d2d7816 */ /* 0x000fc40000000030 */
[----:B------:R-:W-:Y:S01]  /*2f70*/  PRMT R46, R58, 0x7604, R125 ;  /* 0x000076043a2e7816 */ /* 0x000fe2000000007d */
[----:B------:R-:W2:Y:S01]  /*2f80*/  SHFL.UP PT, R83, R43, 0x1, RZ ;  /* 0x042000002b537989 */ /* 0x000ea200000e00ff */
[----:B------:R-:W-:Y:S02]  /*2f90*/  PRMT R44, R44, 0x5410, R47 ;  /* 0x000054102c2c7816 */ /* 0x000fe4000000002f */
[----:B------:R-:W-:Y:S01]  /*2fa0*/  PRMT R47, R72, 0x5410, R69 ;  /* 0x00005410482f7816 */ /* 0x000fe20000000045 */
[----:B------:R-:W-:Y:S01]  /*2fb0*/  STL.128 [R1+0xa0], R32 ;  /* 0x0000a02001007387 */ /* 0x000fe20000100c00 */
[----:B------:R-:W-:Y:S02]  /*2fc0*/  PRMT R65, R61, 0x7610, R65 ;  /* 0x000076103d417816 */ /* 0x000fe40000000041 */
[----:B------:R-:W-:Y:S01]  /*2fd0*/  PRMT R67, R62, 0x7610, R67 ;  /* 0x000076103e437816 */ /* 0x000fe20000000043 */
[----:B0-----:R0:W-:Y:S01]  /*2fe0*/  STL.128 [R1+0x20], R16 ;  /* 0x0000201001007387 */ /* 0x0011e20000100c00 */
[----:B------:R-:W-:-:S02]  /*2ff0*/  PRMT R68, R63, 0x7610, R68 ;  /* 0x000076103f447816 */ /* 0x000fc40000000044 */
[----:B------:R-:W-:Y:S01]  /*3000*/  PRMT R69, R64, 0x7610, R69 ;  /* 0x0000761040457816 */ /* 0x000fe20000000045 */
[----:B-1----:R-:W-:Y:S01]  /*3010*/  VIADD R36, R28, 0x1 ;  /* 0x000000011c247836 */ /* 0x002fe20000000000 */
[----:B------:R-:W-:Y:S01]  /*3020*/  STL.128 [R1+0x400], R32 ;  /* 0x0004002001007387 */ /* 0x000fe20000100c00 */
[----:B------:R-:W-:Y:S02]  /*3030*/  PRMT R70, R66, 0x7610, R70 ;  /* 0x0000761042467816 */ /* 0x000fe40000000046 */
[----:B------:R-:W-:Y:S01]  /*3040*/  PRMT R126, R89, 0x7610, R126 ;  /* 0x00007610597e7816 */ /* 0x000fe2000000007e */
[----:B------:R-:W-:Y:S01]  /*3050*/  SHFL.UP PT, R25, R78, 0x1, RZ ;  /* 0x042000004e197989 */ /* 0x000fe200000e00ff */
[----:B------:R-:W-:Y:S02]  /*3060*/  PRMT R127, R91, 0x7610, R127 ;  /* 0x000076105b7f7816 */ /* 0x000fe4000000007f */
[----:B------:R-:W-:Y:S01]  /*3070*/  PRMT R128, R92, 0x7610, R128 ;  /* 0x000076105c807816 */ /* 0x000fe20000000080 */
[----:B------:R-:W-:Y:S01]  /*3080*/  SHFL.UP PT, R26, R77, 0x1, RZ ;  /* 0x042000004d1a7989 */ /* 0x000fe200000e00ff */
[----:B------:R-:W-:Y:S01]  /*3090*/  PRMT R129, R93, 0x7610, R129 ;  /* 0x000076105d817816 */ /* 0x000fe20000000081 */
[----:B0-----:R-:W-:-:S02]  /*30a0*/  IMAD.MOV.U32 R18, RZ, RZ, R36 ;  /* 0x000000ffff127224 */ /* 0x001fc400078e0024 */
[----:B------:R-:W0:Y:S01]  /*30b0*/  SHFL.UP PT, R27, R80, 0x1, RZ ;  /* 0x04200000501b7989 */ /* 0x000e2200000e00ff */
[----:B------:R-:W-:Y:S01]  /*30c0*/  @!P0 IMAD.MOV R18, RZ, RZ, R28 ;  /* 0x000000ffff128224 */ /* 0x000fe200078e021c */
[--C-:B--2---:R-:W-:Y:S02]  /*30d0*/  SHF.R.U32.HI R48, RZ, 0x8, R83.reuse ;  /* 0x00000008ff307819 */ /* 0x104fe40000011653 */
[----:B------:R1:W2:Y:S01]  /*30e0*/  SHFL.UP PT, R43, R76, 0x1, RZ ;  /* 0x042000004c2b7989 */ /* 0x0002a200000e00ff */
[----:B------:R-:W-:Y:S02]  /*30f0*/  PRMT R130, R94, 0x7610, R130 ;  /* 0x000076105e827816 */ /* 0x000fe40000000082 */
[----:B------:R-:W-:Y:S01]  /*3100*/  PRMT R48, R48, 0x7604, R83 ;  /* 0x0000760430307816 */ /* 0x000fe20000000053 */
[----:B------:R-:W-:Y:S01]  /*3110*/  SHFL.UP PT, R32, R40, 0x1, RZ ;  /* 0x0420000028207989 */ /* 0x000fe200000e00ff */
[----:B------:R-:W-:Y:S02]  /*3120*/  ISETP.NE.AND P2, PT, R18, RZ, PT ;  /* 0x000000ff1200720c */ /* 0x000fe40003f45270 */
[----:B------:R-:W-:Y:S01]  /*3130*/  PRMT R131, R95, 0x7610, R131 ;  /* 0x000076105f837816 */ /* 0x000fe20000000083 */
[----:B------:R-:W-:Y:S01]  /*3140*/  SHFL.UP PT, R16, R30, 0x1, RZ ;  /* 0x042000001e107989 */ /* 0x000fe200000e00ff */
[----:B------:R-:W-:-:S02]  /*3150*/  PRMT R132, R96, 0x7610, R132 ;  /* 0x0000761060847816 */ /* 0x000fc40000000084 */
[----:B------:R-:W-:Y:S01]  /*3160*/  PRMT R72, R98, 0x7610, R72 ;  /* 0x0000761062487816 */ /* 0x000fe20000000048 */
[----:B------:R-:W3:Y:S01]  /*3170*/  SHFL.UP PT, R17, R31, 0x1, RZ ;  /* 0x042000001f117989 */ /* 0x000ee200000e00ff */
[----:B------:R-:W-:Y:S02]  /*3180*/  PRMT R73, R99, 0x7610, R73 ;  /* 0x0000761063497816 */ /* 0x000fe40000000049 */
[----:B------:R-:W-:Y:S01]  /*3190*/  PRMT R75, R101, 0x7610, R75 ;  /* 0x00007610654b7816 */ /* 0x000fe2000000004b */
[----:B------:R-:W4:Y:S01]  /*31a0*/  SHFL.UP PT, R90, R18, 0x1, RZ ;  /* 0x04200000125a7989 */ /* 0x000f2200000e00ff */
[----:B-1----:R-:W-:Y:S02]  /*31b0*/  PRMT R76, R102, 0x7610, R76 ;  /* 0x00007610664c7816 */ /* 0x002fe4000000004c */
[----:B------:R-:W-:Y:S01]  /*31c0*/  PRMT R77, R103, 0x7610, R77 ;  /* 0x00007610674d7816 */ /* 0x000fe2000000004d */
[----:B------:R-:W-:Y:S01]  /*31d0*/  SHFL.UP PT, R22, R85, 0x1, RZ ;  /* 0x0420000055167989 */ /* 0x000fe200000e00ff */
[----:B------:R-:W-:-:S02]  /*31e0*/  PRMT R78, R105, 0x7610, R78 ;  /* 0x00007610694e7816 */ /* 0x000fc4000000004e */
[----:B------:R-:W-:Y:S01]  /*31f0*/  PRMT R133, R108, 0x7610, R133 ;  /* 0x000076106c857816 */ /* 0x000fe20000000085 */
[----:B------:R1:W1:Y:S01]  /*3200*/  SHFL.UP PT, R23, R84, 0x1, RZ ;  /* 0x0420000054177989 */ /* 0x00026200000e00ff */
[----:B------:R-:W-:Y:S02]  /*3210*/  PRMT R134, R109, 0x7610, R134 ;  /* 0x000076106d867816 */ /* 0x000fe40000000086 */
[----:B------:R-:W-:Y:S01]  /*3220*/  PRMT R135, R110, 0x7610, R135 ;  /* 0x000076106e877816 */ /* 0x000fe20000000087 */
[----:B------:R-:W-:Y:S01]  /*3230*/  STL.U16 [R1+0x38], R48 ;  /* 0x0000383001007387 */ /* 0x000fe20000100400 */
[----:B------:R-:W-:Y:S02]  /*3240*/  PRMT R136, R111, 0x7610, R136 ;  /* 0x000076106f887816 */ /* 0x000fe40000000088 */
[----:B------:R-:W-:Y:S01]  /*3250*/  PRMT R137, R112, 0x7610, R137 ;  /* 0x0000761070897816 */ /* 0x000fe20000000089 */
[----:B0-----:R-:W-:Y:S01]  /*3260*/  STL.128 [R1+0x10], R24 ;  /* 0x0000101801007387 */ /* 0x001fe20000100c00 */
[----:B------:R-:W-:-:S02]  /*3270*/  PRMT R138, R113, 0x7610, R138 ;  /* 0x00007610718a7816 */ /* 0x000fc4000000008a */
[----:B------:R-:W-:Y:S01]  /*3280*/  PRMT R139, R114, 0x7610, R139 ;  /* 0x00007610728b7816 */ /* 0x000fe2000000008b */
[----:B--2---:R-:W-:Y:S01]  /*3290*/  STL.64 [R1+0x8], R42 ;  /* 0x0000082a01007387 */ /* 0x004fe20000100a00 */
[----:B------:R-:W-:Y:S02]  /*32a0*/  PRMT R140, R115, 0x7610, R140 ;  /* 0x00007610738c7816 */ /* 0x000fe4000000008c */
[----:B------:R-:W-:Y:S01]  /*32b0*/  PRMT R141, R116, 0x7610, R141 ;  /* 0x00007610748d7816 */ /* 0x000fe2000000008d */
[----:B------:R-:W-:Y:S01]  /*32c0*/  STL [R1+0x90], R18 ;  /* 0x0000901201007387 */ /* 0x000fe20000100800 */
[----:B------:R-:W-:Y:S02]  /*32d0*/  PRMT R142, R49, 0x7610, R142 ;  /* 0x00007610318e7816 */ /* 0x000fe4000000008e */
[----:B------:R-:W-:Y:S01]  /*32e0*/  PRMT R143, R117, 0x7610, R143 ;  /* 0x00007610758f7816 */ /* 0x000fe2000000008f */
[----:B------:R-:W-:Y:S01]  /*32f0*/  STL [R1+0x3f0], R18 ;  /* 0x0003f01201007387 */ /* 0x000fe20000100800 */
[----:B------:R-:W-:-:S02]  /*3300*/  PRMT R144, R51, 0x7610, R144 ;  /* 0x0000761033907816 */ /* 0x000fc40000000090 */
[----:B------:R-:W-:Y:S01]  /*3310*/  PRMT R145, R52, 0x7610, R145 ;  /* 0x0000761034917816 */ /* 0x000fe20000000091 */
[----:B---3--:R-:W-:Y:S01]  /*3320*/  STL.64 [R1+0x40], R16 ;  /* 0x0000401001007387 */ /* 0x008fe20000100a00 */
[----:B------:R-:W-:Y:S02]  /*3330*/  PRMT R79, R53, 0x7610, R79 ;  /* 0x00007610354f7816 */ /* 0x000fe4000000004f */
[----:B------:R-:W-:Y:S01]  /*3340*/  PRMT R80, R54, 0x7610, R80 ;  /* 0x0000761036507816 */ /* 0x000fe20000000050 */
[----:B------:R-:W-:Y:S01]  /*3350*/  STL [R1+0x3c], R32 ;  /* 0x00003c2001007387 */ /* 0x000fe20000100800 */
[----:B------:R-:W-:Y:S02]  /*3360*/  PRMT R81, R55, 0x7610, R81 ;  /* 0x0000761037517816 */ /* 0x000fe40000000051 */
[----:B------:R-:W-:Y:S01]  /*3370*/  PRMT R82, R56, 0x7610, R82 ;  /* 0x0000761038527816 */ /* 0x000fe20000000052 */
[----:B----4-:R-:W-:Y:S01]  /*3380*/  STL [R1], R90 ;  /* 0x0000005a01007387 */ /* 0x010fe20000100800 */
[----:B------:R-:W-:-:S02]  /*3390*/  PRMT R83, R57, 0x7610, R83 ;  /* 0x0000761039537816 */ /* 0x000fc40000000053 */
[----:B-1----:R-:W-:Y:S01]  /*33a0*/  PRMT R84, R118, 0x7610, R84 ;  /* 0x0000761076547816 */ /* 0x002fe20000000054 */
[----:B------:R-:W-:Y:S01]  /*33b0*/  STL.U16 [R1+0xc8], R46 ;  /* 0x0000c82e01007387 */ /* 0x000fe20000100400 */
[----:B------:R-:W-:Y:S02]  /*33c0*/  PRMT R85, R119, 0x7610, R85 ;  /* 0x0000761077557816 */ /* 0x000fe40000000055 */
[----:B------:R-:W-:Y:S01]  /*33d0*/  PRMT R86, R120, 0x7610, R86 ;  /* 0x0000761078567816 */ /* 0x000fe20000000056 */
[----:B------:R0:W-:Y:S01]  /*33e0*/  STL.U16 [R1+0x428], R46 ;  /* 0x0004282e01007387 */ /* 0x0001e20000100400 */
[----:B------:R-:W-:Y:S02]  /*33f0*/  PRMT R87, R121, 0x7610, R87 ;  /* 0x0000761079577816 */ /* 0x000fe40000000057 */
[----:B------:R-:W-:Y:S01]  /*3400*/  PRMT R88, R122, 0x7610, R88 ;  /* 0x000076107a587816 */ /* 0x000fe20000000058 */
[----:B------:R-:W-:Y:S01]  /*3410*/  STL.64 [R1+0x98], R44 ;  /* 0x0000982c01007387 */ /* 0x000fe20000100a00 */
[----:B------:R-:W-:-:S02]  /*3420*/  PRMT R146, R123, 0x7610, R146 ;  /* 0x000076107b927816 */ /* 0x000fc40000000092 */
[----:B------:R-:W-:Y:S01]  /*3430*/  PRMT R147, R124, 0x7610, R147 ;  /* 0x000076107c937816 */ /* 0x000fe20000000093 */
[----:B------:R1:W-:Y:S01]  /*3440*/  STL.64 [R1+0x3f8], R44 ;  /* 0x0003f82c01007387 */ /* 0x0003e20000100a00 */
[----:B------:R-:W-:Y:S02]  /*3450*/  PRMT R148, R125, 0x7610, R148 ;  /* 0x000076107d947816 */ /* 0x000fe40000000094 */
[--C-:B0-----:R-:W-:Y:S01]  /*3460*/  PRMT R46, R74, 0x5410, R71.reuse ;  /* 0x000054104a2e7816 */ /* 0x101fe20000000047 */
[----:B------:R0:W-:Y:S01]  /*3470*/  STL.64 [R1+0x30], R22 ;  /* 0x0000301601007387 */ /* 0x0001e20000100a00 */
[----:B------:R-:W-:Y:S02]  /*3480*/  PRMT R71, R97, 0x7610, R71 ;  /* 0x0000761061477816 */ /* 0x000fe40000000047 */
[----:B------:R-:W-:Y:S01]  /*3490*/  PRMT R74, R100, 0x7610, R74 ;  /* 0x00007610644a7816 */ /* 0x000fe2000000004a */
[----:B------:R-:W-:Y:S01]  /*34a0*/  STL.64 [R1+0xc0], R46 ;  /* 0x0000c02e01007387 */ /* 0x000fe20000100a00 */
[----:B------:R-:W-:-:S03]  /*34b0*/  PRMT R149, R58, 0x7610, R149 ;  /* 0x000076103a957816 */ /* 0x000fc60000000095 */
[----:B------:R2:W-:Y:S01]  /*34c0*/  STL.64 [R1+0x420], R46 ;  /* 0x0004202e01007387 */ /* 0x0005e20000100a00 */
[----:B-1----:R-:W-:Y:S01]  /*34d0*/  PRMT R45, R50, 0x7610, R45 ;  /* 0x00007610322d7816 */ /* 0x002fe2000000002d */
[----:B------:R-:W-:Y:S02]  /*34e0*/  IMAD.MOV.U32 R44, RZ, RZ, R40 ;  /* 0x000000ffff2c7224 */ /* 0x000fe400078e0028 */
[----:B0-----:R-:W-:Y:S02]  /*34f0*/  IMAD.MOV.U32 R22, RZ, RZ, R30 ;  /* 0x000000ffff167224 */ /* 0x001fe400078e001e */
[----:B------:R-:W-:Y:S01]  /*3500*/  IMAD.MOV.U32 R23, RZ, RZ, R31 ;  /* 0x000000ffff177224 */ /* 0x000fe200078e001f */
[----:B--2---:R-:W-:Y:S02]  /*3510*/  PRMT R46, R59, 0x7610, R46 ;  /* 0x000076103b2e7816 */ /* 0x004fe4000000002e */
        /* <DEDUP_REMOVED lines=9> */
.L_x_1893:
[----:B0-----:R-:W-:-:S06]  /*35b0*/  IMAD.IADD R16, R1, 0x1, R22 ;  /* 0x0000000101107824 */ /* 0x001fcc00078e0216 */
[----:B------:R-:W2:Y:S01]  /*35c0*/  LDL.U8 R16, [R16+0x48] ;  /* 0x0000480010107983 */ /* 0x000ea20000100000 */
[----:B------:R-:W-:Y:S02]  /*35d0*/  IMAD.MOV.U32 R17, RZ, RZ, R22 ;  /* 0x000000ffff117224 */ /* 0x000fe400078e0016 */
[----:B------:R-:W-:Y:S01]  /*35e0*/  VIADD R22, R22, 0x1 ;  /* 0x0000000116167836 */ /* 0x000fe20000000000 */
[----:B--2---:R-:W-:-:S13]  /*35f0*/  ISETP.NE.AND P2, PT, R16, RZ, PT ;  /* 0x000000ff1000720c */ /* 0x004fda0003f45270 */
[----:B------:R-:W-:Y:S05]  /*3600*/  @P2 BRA `(.L_x_1893) ;  /* 0xfffffffc00e82947 */ /* 0x000fea000383ffff */
[----:B------:R-:W-:Y:S05]  /*3610*/  BSYNC.RECONVERGENT B1 ;  /* 0x0000000000017941 */ /* 0x000fea0003800200 */
.L_x_1892:
[----:B------:R-:W-:Y:S01]  /*3620*/  LOP3.LUT P2, RZ, R42, 0xff, RZ, 0xc0, !PT ;  /* 0x000000ff2aff7812 */ /* 0x000fe2000784c0ff */
[----:B------:R-:W-:Y:S01]  /*3630*/  BSSY.RECONVERGENT B1, `(.L_x_1894) ;  /* 0x000000f000017945 */ /* 0x000fe20003800200 */
[----:B------:R-:W-:-:S11]  /*3640*/  IMAD.MOV.U32 R16, RZ, RZ, R17 ;  /* 0x000000ffff107224 */ /* 0x000fd600078e0011 */
[----:B------:R-:W-:Y:S05]  /*3650*/  @!P2 BRA `(.L_x_1895) ;  /* 0x000000000030a947 */ /* 0x000fea0003800000 */
[----:B------:R-:W-:Y:S01]  /*3660*/  BSSY.RECONVERGENT B2, `(.L_x_1896) ;  /* 0x000000a000027945 */ /* 0x000fe20003800200 */
[----:B------:R-:W-:-:S07]  /*3670*/  IMAD.MOV.U32 R16, RZ, RZ, RZ ;  /* 0x000000ffff107224 */ /* 0x000fce00078e00ff */
.L_x_1897:
        /* <DEDUP_REMOVED lines=9> */
.L_x_1896:
[----:B------:R-:W-:-:S07]  /*3710*/  IMAD.MOV.U32 R16, RZ, RZ, R18 ;  /* 0x000000ffff107224 */ /* 0x000fce00078e0012 */
.L_x_1895:
[----:B------:R-:W-:Y:S05]  /*3720*/  BSYNC.RECONVERGENT B1 ;  /* 0x0000000000017941 */ /* 0x000fea0003800200 */
.L_x_1894:
[----:B------:R-:W-:Y:S01]  /*3730*/  IMAD.IADD R17, R1, 0x1, R16 ;  /* 0x0000000101117824 */ /* 0x000fe200078e0210 */
[----:B------:R-:W-:Y:S01]  /*3740*/  BSSY.RECONVERGENT B1, `(.L_x_1898) ;  /* 0x0000009000017945 */ /* 0x000fe20003800200 */
[----:B------:R-:W-:-:S03]  /*3750*/  IMAD.MOV.U32 R16, RZ, RZ, RZ ;  /* 0x000000ffff107224 */ /* 0x000fc600078e00ff */
[----:B------:R0:W-:Y:S04]  /*3760*/  STL.U8 [R17+0x48], RZ ;  /* 0x000048ff11007387 */ /* 0x0001e80000100000 */
.L_x_1899:
[----:B------:R-:W-:-:S05]  /*3770*/  IMAD.IADD R18, R1, 0x1, R16 ;  /* 0x0000000101127824 */ /* 0x000fca00078e0210 */
[----:B0-----:R-:W2:Y:S02]  /*3780*/  LDL.U8 R17, [R18+0x48] ;  /* 0x0000480012117983 */ /* 0x001ea40000100000 */
[----:B--2---:R-:W-:Y:S01]  /*3790*/  ISETP.NE.AND P2, PT, R17, RZ, PT ;  /* 0x000000ff1100720c */ /* 0x004fe20003f45270 */
[----:B------:R-:W-:Y:S02]  /*37a0*/  IMAD.MOV.U32 R17, RZ, RZ, R16 ;  /* 0x000000ffff117224 */ /* 0x000fe400078e0010 */
[----:B------:R-:W-:-:S10]  /*37b0*/  VIADD R16, R16, 0x1 ;  /* 0x0000000110107836 */ /* 0x000fd40000000000 */
[----:B------:R-:W-:Y:S05]  /*37c0*/  @P2 BRA `(.L_x_1899) ;  /* 0xfffffffc00e82947 */ /* 0x000fea000383ffff */
[----:B------:R-:W-:Y:S05]  /*37d0*/  BSYNC.RECONVERGENT B1 ;  /* 0x0000000000017941 */ /* 0x000fea0003800200 */
.L_x_1898:
[----:B------:R-:W-:Y:S01]  /*37e0*/  LOP3.LUT P2, RZ, R50, 0xff, RZ, 0xc0, !PT ;  /* 0x000000ff32ff7812 */ /* 0x000fe2000784c0ff */
[----:B------:R-:W-:Y:S01]  /*37f0*/  BSSY.RECONVERGENT B1, `(.L_x_1900) ;  /* 0x0000010000017945 */ /* 0x000fe20003800200 */
[----:B------:R-:W-:-:S11]  /*3800*/  IMAD.MOV.U32 R16, RZ, RZ, R17 ;  /* 0x000000ffff107224 */ /* 0x000fd600078e0011 */
[----:B------:R-:W-:Y:S05]  /*3810*/  @!P2 BRA `(.L_x_1901) ;  /* 0x000000000034a947 */ /* 0x000fea0003800000 */
[----:B------:R-:W-:Y:S01]  /*3820*/  BSSY.RECONVERGENT B2, `(.L_x_1902) ;  /* 0x000000b000027945 */ /* 0x000fe20003800200 */
[----:B------:R-:W-:Y:S01]  /*3830*/  IMAD.MOV.U32 R16, RZ, RZ, RZ ;  /* 0x000000ffff107224 */ /* 0x000fe200078e00ff */
[----:B------:R-:W-:-:S07]  /*3840*/  PRMT R18, R50, 0x7610, R18 ;  /* 0x0000761032127816 */ /* 0x000fce0000000012 */
.L_x_1903:
        /* <DEDUP_REMOVED lines=9> */
.L_x_1902:
[----:B------:R-:W-:-:S07]  /*38e0*/  IMAD.MOV.U32 R16, RZ, RZ, R19 ;  /* 0x000000ffff107224 */ /* 0x000fce00078e0013 */
.L_x_1901:
[----:B------:R-:W-:Y:S05]  /*38f0*/  BSYNC.RECONVERGENT B1 ;  /* 0x0000000000017941 */ /* 0x000fea0003800200 */
.L_x_1900:
        /* <DEDUP_REMOVED lines=16> */
[C---:B0-----:R-:W-:Y:S02]  /*3a00*/  PRMT R42, R25.reuse, 0x7770, RZ ;  /* 0x00007770192a7816 */ /* 0x041fe400000000ff */
        /* <DEDUP_REMOVED lines=60> */
.L_x_1891:
[----:B------:R-:W-:Y:S05]  /*3dd0*/  BSYNC.RECONVERGENT B0 ;  /* 0x0000000000007941 */ /* 0x000fea0003800200 */
.L_x_1890:
[----:B------:R-:W0:Y:S01]  /*3de0*/  S2R R16, SR_LANEID ;  /* 0x0000000000107919 */ /* 0x000e220000000000 */
[----:B------:R-:W-:Y:S01]  /*3df0*/  @!P0 IMAD.MOV R36, RZ, RZ, R28 ;  /* 0x000000ffff248224 */ /* 0x000fe200078e021c */
[----:B------:R-:W-:Y:S03]  /*3e00*/  BSSY.RECONVERGENT B0, `(.L_x_1904) ;  /* 0x000003a000007945 */ /* 0x000fe60003800200 */
[----:B------:R-:W-:Y:S01]  /*3e10*/  IMAD.IADD R90, R90, 0x1, R36 ;  /* 0x000000015a5a7824 */ /* 0x000fe200078e0224 */
        /* <DEDUP_REMOVED lines=56> */
.L_x_1905:
[----:B------:R-:W-:Y:S05]  /*41a0*/  BSYNC.RECONVERGENT B0 ;  /* 0x0000000000007941 */ /* 0x000fea0003800200 */
.L_x_1904:
[----:B------:R-:W-:Y:S01]  /*41b0*/  LOP3.LUT R19, R47, 0xffff, RZ, 0xc0, !PT ;  /* 0x0000ffff2f137812 */ /* 0x000fe200078ec0ff */
[----:B------:R-:W-:Y:S01]  /*41c0*/  STL [R1+0x3f0], R90 ;  /* 0x0003f05a01007387 */ /* 0x000fe20000100800 */
[----:B------:R-:W-:Y:S01]  /*41d0*/  LOP3.LUT R17, R45, 0xffff, RZ, 0xc0, !PT ;  /* 0x0000ffff2d117812 */ /* 0x000fe200078ec0ff */
[----:B------:R-:W-:Y:S01]  /*41e0*/  BSSY.RECONVERGENT B0, `(.L_x_1906) ;  /* 0x000017b000007945 */ /* 0x000fe20003800200 */
[C---:B------:R-:W-:Y:S01]  /*41f0*/  LOP3.LUT R48, R46.reuse, 0xffff, RZ, 0xc0, !PT ;  /* 0x0000ffff2e307812 */ /* 0x040fe200078ec0ff */
        /* <DEDUP_REMOVED lines=18> */
[C---:B------:R-:W-:Y:S02]  /*4320*/  PRMT R32, R17.reuse, 0x3340, R32 ;  /* 0x0000334011207816 */ /* 0x040fe40000000020 */
[----:B------:R-:W-:Y:S01]  /*4330*/  LOP3.LUT R30, R17, 0xff, RZ, 0xc0, !PT ;  /* 0x000000ff111e7812 */ /* 0x000fe200078ec0ff */
[----:B------:R-:W-:Y:S01]  /*4340*/  IMAD.U32 R17, R16, 0x10000, RZ ;  /* 0x0001000010117824 */ /* 0x000fe200078e00ff */
[----:B------:R-:W-:-:S02]  /*4350*/  LOP3.LUT R49, R68, 0xffff, RZ, 0xc0, !PT ;  /* 0x0000ffff44317812 */ /* 0x000fc400078ec0ff */
[C---:B------:R-:W-:Y:S02]  /*4360*/  PRMT R33, R26.reuse, 0x3340, R33 ;  /* 0x000033401a217816 */ /* 0x040fe40000000021 */
[----:B------:R-:W-:Y:S02]  /*4370*/  PRMT R34, R31, 0x3340, R34 ;  /* 0x000033401f227816 */ /* 0x000fe40000000022 */
[----:B------:R-:W-:Y:S01]  /*4380*/  LOP3.LUT R36, R26, 0xff, RZ, 0xc0, !PT ;  /* 0x000000ff1a247812 */ /* 0x000fe200078ec0ff */
[----:B------:R-:W-:Y:S01]  /*4390*/  IMAD.U32 R26, R25, 0x10000, RZ ;  /* 0x00010000191a7824 */ /* 0x000fe200078e00ff */
[----:B------:R-:W-:Y:S01]  /*43a0*/  LOP3.LUT R38, R31, 0xff, RZ, 0xc0, !PT ;  /* 0x000000ff1f267812 */ /* 0x000fe200078ec0ff */
[----:B------:R-:W-:Y:S01]  /*43b0*/  IMAD.U32 R31, R24, 0x10000, RZ ;  /* 0x00010000181f7824 */ /* 0x000fe200078e00ff */
[----:B------:R-:W-:Y:S02]  /*43c0*/  LOP3.LUT R27, R74, 0xffff, RZ, 0xc0, !PT ;  /* 0x0000ffff4a1b7812 */ /* 0x000fe400078ec0ff */
[----:B------:R-:W-:-:S02]  /*43d0*/  LOP3.LUT R35, R18, 0xff, RZ, 0xc0, !PT ;  /* 0x000000ff12237812 */ /* 0x000fc400078ec0ff */
[----:B------:R-:W-:Y:S01]  /*43e0*/  PRMT R49, R18, 0x3340, R49 ;  /* 0x0000334012317816 */ /* 0x000fe20000000031 */
        /* <DEDUP_REMOVED lines=12> */
[----:B------:R-:W-:Y:S02]  /*44b0*/  LOP3.LUT R26, R78, 0xffff, RZ, 0xc0, !PT ;  /* 0x0000ffff4e1a7812 */ /* 0x000fe400078ec0ff */
[----:B------:R-:W-:Y:S01]  /*44c0*/  LOP3.LUT R36, R135, 0xffff, RZ, 0xc0, !PT ;  /* 0x0000ffff87247812 */ /* 0x000fe200078ec0ff */
[----:B------:R-:W-:Y:S01]  /*44d0*/  IMAD.IADD R57, R38, 0x1, R37 ;  /* 0x0000000126397824 */ /* 0x000fe200078e0225 */
[----:B------:R-:W-:Y:S02]  /*44e0*/  LOP3.LUT R17, R134, 0xffff, RZ, 0xc0, !PT ;  /* 0x0000ffff86117812 */ /* 0x000fe400078ec0ff */
[----:B------:R-:W-:-:S02]  /*44f0*/  LOP3.LUT R35, R77, 0xffff, RZ, 0xc0, !PT ;  /* 0x0000ffff4d237812 */ /* 0x000fc400078ec0ff */
[----:B------:R-:W-:Y:S02]  /*4500*/  LOP3.LUT R18, R76, 0xffff, RZ, 0xc0, !PT ;  /* 0x0000ffff4c127812 */ /* 0x000fe400078ec0ff */
[----:B------:R-:W-:Y:S02]  /*4510*/  LOP3.LUT R42, R144, 0xffff, RZ, 0xc0, !PT ;  /* 0x0000ffff902a7812 */ /* 0x000fe400078ec0ff */
[C---:B------:R-:W-:Y:S02]  /*4520*/  PRMT R36, R17.reuse, 0x3340, R36 ;  /* 0x0000334011247816 */ /* 0x040fe40000000024 */
[----:B------:R-:W-:Y:S01]  /*4530*/  LOP3.LUT R40, R17, 0xff, RZ, 0xc0, !PT ;  /* 0x000000ff11287812 */ /* 0x000fe200078ec0ff */
[----:B------:R-:W-:Y:S01]  /*4540*/  IMAD.U32 R17, R26, 0x10000, RZ ;  /* 0x000100001a117824 */ /* 0x000fe200078e00ff */
        /* <DEDUP_REMOVED lines=12> */
[----:B------:R-:W-:Y:S02]  /*4610*/  LOP3.LUT R58, R39, 0xff, RZ, 0xc0, !PT ;  /* 0x000000ff273a7812 */ /* 0x000fe400078ec0ff */
[----:B------:R-:W-:Y:S02]  /*4620*/  PRMT R18, R77, 0x7604, R18 ;  /* 0x000076044d127816 */ /* 0x000fe40000000012 */
[----:B------:R-:W-:Y:S02]  /*4630*/  LOP3.LUT R17, R17, 0xff0000, RZ, 0xc0, !PT ;  /* 0x00ff000011117812 */ /* 0x000fe400078ec0ff */
[C---:B------:R-:W-:Y:S02]  /*4640*/  LOP3.LUT R50, R143.reuse, 0xffff, RZ, 0xc0, !PT ;  /* 0x0000ffff8f327812 */ /* 0x040fe400078ec0ff */
[----:B------:R-:W-:Y:S01]  /*4650*/  PRMT R58, R143, 0x7604, R58 ;  /* 0x000076048f3a7816 */ /* 0x000fe2000000003a */
[----:B------:R-:W-:Y:S01]  /*4660*/  IMAD.IADD R62, R18, 0x1, R17 ;  /* 0x00000001123e7824 */ /* 0x000fe200078e0211 */
[----:B------:R-:W-:-:S02]  /*4670*/  LOP3.LUT R51, R51, 0xff0000, RZ, 0xc0, !PT ;  /* 0x00ff000033337812 */ /* 0x000fc400078ec0ff */
[----:B------:R-:W-:Y:S02]  /*4680*/  PRMT R50, R39, 0x3340, R50 ;  /* 0x0000334027327816 */ /* 0x000fe40000000032 */
        /* <DEDUP_REMOVED lines=18> */
[----:B------:R-:W-:Y:S02]  /*47b0*/  PRMT R63, R52, 0x3340, R51 ;  /* 0x00003340343f7816 */ /* 0x000fe40000000033 */
[C---:B------:R-:W-:Y:S02]  /*47c0*/  PRMT R61, R40.reuse, 0x3340, R39 ;  /* 0x00003340283d7816 */ /* 0x040fe40000000027 */
[----:B------:R-:W-:Y:S01]  /*47d0*/  LOP3.LUT R51, R40, 0xff, RZ, 0xc0, !PT ;  /* 0x000000ff28337812 */ /* 0x000fe200078ec0ff */
[----:B------:R-:W-:Y:S01]  /*47e0*/  IMAD.U32 R40, R60, 0x10000, RZ ;  /* 0x000100003c287824 */ /* 0x000fe200078e00ff */
[----:B------:R-:W-:-:S02]  /*47f0*/  PRMT R17, R80, 0x7604, R17 ;  /* 0x0000760450117816 */ /* 0x000fc40000000011 */
[----:B------:R-:W-:Y:S02]  /*4800*/  LOP3.LUT R18, R18, 0xff0000, RZ, 0xc0, !PT ;  /* 0x00ff000012127812 */ /* 0x000fe400078ec0ff */
[----:B------:R-:W-:Y:S02]  /*4810*/  LOP3.LUT R43, R146, 0xffff, RZ, 0xc0, !PT ;  /* 0x0000ffff922b7812 */ /* 0x000fe400078ec0ff */
[----:B------:R-:W-:Y:S01]  /*4820*/  LOP3.LUT R39, R52, 0xff, RZ, 0xc0, !PT ;  /* 0x000000ff34277812 */ /* 0x000fe200078ec0ff */
[----:B------:R-:W-:Y:S01]  /*4830*/  IMAD.IADD R98, R17, 0x1, R18 ;  /* 0x0000000111627824 */ /* 0x000fe200078e0212 */
[----:B------:R-:W-:Y:S01]  /*4840*/  LOP3.LUT R40, R40, 0xff0000, RZ, 0xc0, !PT ;  /* 0x00ff000028287812 */ /* 0x000fe200078ec0ff */
[----:B------:R-:W-:Y:S01]  /*4850*/  IMAD.U32 R52, R43, 0x10000, RZ ;  /* 0x000100002b347824 */ /* 0x000fe200078e00ff */
[----:B------:R-:W-:Y:S02]  /*4860*/  PRMT R39, R84, 0x7604, R39 ;  /* 0x0000760454277816 */ /* 0x000fe40000000027 */
[----:B------:R-:W-:-:S02]  /*4870*/  LOP3.LUT R17, R70, 0xffff, RZ, 0xc0, !PT ;  /* 0x0000ffff46117812 */ /* 0x000fc400078ec0ff */
[----:B------:R-:W-:Y:S01]  /*4880*/  LOP3.LUT R18, R65, 0xffff, RZ, 0xc0, !PT ;  /* 0x0000ffff41127812 */ /* 0x000fe200078ec0ff */
[----:B------:R-:W-:Y:S01]  /*4890*/  IMAD.IADD R100, R39, 0x1, R40 ;  /* 0x0000000127647824 */ /* 0x000fe200078e0228 */
[----:B------:R-:W-:Y:S01]  /*48a0*/  PRMT R51, R88, 0x7604, R51 ;  /* 0x0000760458337816 */ /* 0x000fe20000000033 */
[----:B------:R-:W-:Y:S01]  /*48b0*/  IMAD R66, R17, 0x1000000, R54 ;  /* 0x0100000011427824 */ /* 0x000fe200078e0236 */
[----:B------:R-:W-:Y:S01]  /*48c0*/  LOP3.LUT R52, R52, 0xff0000, RZ, 0xc0, !PT ;  /* 0x00ff000034347812 */ /* 0x000fe200078ec0ff */
[----:B------:R-:W-:Y:S01]  /*48d0*/  IMAD R64, R18, 0x1000000, R53 ;  /* 0x0100000012407824 */ /* 0x000fe200078e0235 */
[----:B------:R-:W-:Y:S02]  /*48e0*/  PRMT R40, R16, 0x3340, R17 ;  /* 0x0000334010287816 */ /* 0x000fe40000000011 */
[----:B------:R-:W-:Y:S01]  /*48f0*/  LOP3.LUT R17, R71, 0xffff, RZ, 0xc0, !PT ;  /* 0x0000ffff47117812 */ /* 0x000fe200078ec0ff */
[----:B------:R-:W-:Y:S01]  /*4900*/  IMAD.IADD R93, R51, 0x1, R52 ;  /* 0x00000001335d7824 */ /* 0x000fe200078e0234 */
[----:B------:R-:W-:-:S02]  /*4910*/  PRMT R39, R19, 0x3340, R18 ;  /* 0x0000334013277816 */ /* 0x000fc40000000012 */
[----:B------:R-:W-:Y:S01]  /*4920*/  LOP3.LUT R18, R129, 0xffff, RZ, 0xc0, !PT ;  /* 0x0000ffff81127812 */ /* 0x000fe200078ec0ff */
[----:B------:R-:W-:Y:S01]  /*4930*/  IMAD R91, R17, 0x1000000, R56 ;  /* 0x01000000115b7824 */ /* 0x000fe200078e0238 */
[----:B------:R-:W-:Y:S02]  /*4940*/  LOP3.LUT R16, R75, 0xffff, RZ, 0xc0, !PT ;  /* 0x0000ffff4b107812 */ /* 0x000fe400078ec0ff */
[----:B------:R-:W-:Y:S01]  /*4950*/  PRMT R52, R24, 0x3340, R17 ;  /* 0x0000334018347816 */ /* 0x000fe20000000011 */
[----:B------:R-:W-:Y:S01]  /*4960*/  IMAD R89, R18, 0x1000000, R55 ;  /* 0x0100000012597824 */ /* 0x000fe200078e0237 */
[----:B------:R-:W-:Y:S02]  /*4970*/  LOP3.LUT R17, R133, 0xffff, RZ, 0xc0, !PT ;  /* 0x0000ffff85117812 */ /* 0x000fe400078ec0ff */
[----:B------:R-:W-:Y:S01]  /*4980*/  PRMT R51, R25, 0x3340, R18 ;  /* 0x0000334019337816 */ /* 0x000fe20000000012 */
[----:B------:R-:W-:Y:S01]  /*4990*/  IMAD R18, R16, 0x1000000, R57 ;  /* 0x0100000010127824 */ /* 0x000fe200078e0239 */
[----:B------:R-:W-:Y:S01]  /*49a0*/  PRMT R53, R27, 0x3340, R16 ;  /* 0x000033401b357816 */ /* 0x000fe20000000010 */
[----:B------:R-:W-:Y:S01]  /*49b0*/  IMAD R92, R17, 0x1000000, R62 ;  /* 0x01000000115c7824 */ /* 0x000fe200078e023e */
[----:B------:R-:W-:-:S02]  /*49c0*/  LOP3.LUT R16, R137, 0xffff, RZ, 0xc0, !PT ;  /* 0x0000ffff89107812 */ /* 0x000fc400078ec0ff */
        /* <DEDUP_REMOVED lines=22> */
[----:B------:R-:W-:Y:S01]  /*4b30*/  PRMT R57, R38, 0x3340, R17 ;  /* 0x0000334026397816 */ /* 0x000fe20000000011 */
        /* <DEDUP_REMOVED lines=12> */
[----:B------:R-:W-:Y:S01]  /*4c00*/  STL.128 [R1+0x400], R32 ;  /* 0x0004002001007387 */ /* 0x000fe20000100c00 */
[----:B------:R-:W-:Y:S02]  /*4c10*/  PRMT R36, R36, 0x5410, R55 ;  /* 0x0000541024247816 */ /* 0x000fe40000000037 */
[----:B------:R-:W-:Y:S01]  /*4c20*/  PRMT R39, R58, 0x5410, R57 ;  /* 0x000054103a277816 */ /* 0x000fe20000000039 */
[----:B------:R-:W-:Y:S01]  /*4c30*/  SHFL.UP PT, R26, R26, 0x2, RZ ;  /* 0x044000001a1a7989 */ /* 0x000fe200000e00ff */
[----:B------:R-:W-:Y:S02]  /*4c40*/  ISETP.NE.AND P2, PT, R90, RZ, PT ;  /* 0x000000ff5a00720c */ /* 0x000fe40003f45270 */
[----:B------:R-:W-:Y:S01]  /*4c50*/  PRMT R49, R49, 0x5410, R40 ;  /* 0x0000541031317816 */ /* 0x000fe20000000028 */
[----:B------:R-:W1:Y:S01]  /*4c60*/  SHFL.UP PT, R27, R27, 0x2, RZ ;  /* 0x044000001b1b7989 */ /* 0x000e6200000e00ff */
[----:B------:R-:W-:-:S02]  /*4c70*/  PRMT R51, R61, 0x5410, R60 ;  /* 0x000054103d337816 */ /* 0x000fc4000000003c */
[----:B------:R-:W-:Y:S01]  /*4c80*/  PRMT R52, R67, 0x7610, R52 ;  /* 0x0000761043347816 */ /* 0x000fe20000000034 */
[----:B------:R-:W-:Y:S01]  /*4c90*/  SHFL.UP PT, R66, R90, 0x2, RZ ;  /* 0x044000005a427989 */ /* 0x000fe200000e00ff */
[----:B------:R-:W-:Y:S02]  /*4ca0*/  PRMT R53, R68, 0x7610, R53 ;  /* 0x0000761044357816 */ /* 0x000fe40000000035 */
[----:B------:R-:W-:Y:S01]  /*4cb0*/  PRMT R54, R69, 0x7610, R54 ;  /* 0x0000761045367816 */ /* 0x000fe20000000036 */
[----:B0-----:R-:W-:Y:S01]  /*4cc0*/  STL.128 [R1+0x10], R16 ;  /* 0x0000101001007387 */ /* 0x001fe20000100c00 */
        /* <DEDUP_REMOVED lines=14> */
[----:B------:R3:W-:Y:S01]  /*4db0*/  STL.U16 [R1+0x428], R38 ;  /* 0x0004282601007387 */ /* 0x0007e20000100400 */
[----:B------:R-:W-:Y:S02]  /*4dc0*/  PRMT R102, R75, 0x7610, R102 ;  /* 0x000076104b667816 */ /* 0x000fe40000000066 */
[----:B------:R-:W-:Y:S01]  /*4dd0*/  PRMT R103, R76, 0x7610, R103 ;  /* 0x000076104c677816 */ /* 0x000fe20000000067 */
[----:B------:R-:W-:Y:S01]  /*4de0*/  SHFL.UP PT, R30, R30, 0x2, RZ ;  /* 0x044000001e1e7989 */ /* 0x000fe200000e00ff */
[----:B0-----:R-:W-:Y:S02]  /*4df0*/  PRMT R94, R129, 0x7610, R94 ;  /* 0x00007610815e7816 */ /* 0x001fe4000000005e */
[----:B------:R-:W-:Y:S01]  /*4e00*/  PRMT R105, R77, 0x7610, R105 ;  /* 0x000076104d697816 */ /* 0x000fe20000000069 */
[----:B------:R-:W0:Y:S01]  /*4e10*/  SHFL.UP PT, R31, R31, 0x2, RZ ;  /* 0x044000001f1f7989 */ /* 0x000e2200000e00ff */
[----:B------:R-:W-:-:S02]  /*4e20*/  PRMT R108, R78, 0x7610, R108 ;  /* 0x000076104e6c7816 */ /* 0x000fc4000000006c */
[----:B---3--:R-:W-:Y:S01]  /*4e30*/  PRMT R38, R50, 0x5410, R59 ;  /* 0x0000541032267816 */ /* 0x008fe2000000003b */
[----:B-1----:R-:W-:Y:S01]  /*4e40*/  STL.128 [R1+0x20], R24 ;  /* 0x0000201801007387 */ /* 0x002fe20000100c00 */
[----:B------:R-:W-:Y:S02]  /*4e50*/  PRMT R50, R63, 0x5410, R62 ;  /* 0x000054103f327816 */ /* 0x000fe4000000003e */
[----:B------:R-:W-:Y:S01]  /*4e60*/  PRMT R109, R133, 0x7610, R109 ;  /* 0x00007610856d7816 */ /* 0x000fe2000000006d */
[----:B------:R-:W-:Y:S01]  /*4e70*/  STL.128 [R1+0x410], R36 ;  /* 0x0004102401007387 */ /* 0x000fe20000100c00 */
[----:B------:R-:W-:Y:S02]  /*4e80*/  PRMT R110, R134, 0x7610, R110 ;  /* 0x00007610866e7816 */ /* 0x000fe4000000006e */
[----:B------:R-:W-:Y:S01]  /*4e90*/  PRMT R111, R135, 0x7610, R111 ;  /* 0x00007610876f7816 */ /* 0x000fe2000000006f */
[----:B------:R-:W-:Y:S01]  /*4ea0*/  STL.64 [R1+0x8], R42 ;  /* 0x0000082a01007387 */ /* 0x000fe20000100a00 */
[----:B--2---:R-:W-:-:S02]  /*4eb0*/  SHF.R.U32.HI R40, RZ, 0x8, R93 ;  /* 0x00000008ff287819 */ /* 0x004fc4000001165d */
[----:B------:R-:W-:Y:S01]  /*4ec0*/  PRMT R112, R136, 0x7610, R112 ;  /* 0x0000761088707816 */ /* 0x000fe20000000070 */
[----:B------:R-:W-:Y:S01]  /*4ed0*/  STL.64 [R1+0x40], R16 ;  /* 0x0000401001007387 */ /* 0x000fe20000100a00 */
[--C-:B------:R-:W-:Y:S02]  /*4ee0*/  PRMT R40, R40, 0x7604, R93.reuse ;  /* 0x0000760428287816 */ /* 0x100fe4000000005d */
[----:B------:R-:W-:Y:S01]  /*4ef0*/  PRMT R93, R128, 0x7610, R93 ;  /* 0x00007610805d7816 */ /* 0x000fe2000000005d */
[----:B------:R-:W-:Y:S01]  /*4f00*/  STL [R1], R66 ;  /* 0x0000004201007387 */ /* 0x000fe20000100800 */
[----:B------:R-:W-:Y:S02]  /*4f10*/  PRMT R113, R137, 0x7610, R113 ;  /* 0x0000761089717816 */ /* 0x000fe40000000071 */
[----:B------:R-:W-:Y:S01]  /*4f20*/  PRMT R114, R138, 0x7610, R114 ;  /* 0x000076108a727816 */ /* 0x000fe20000000072 */
[----:B------:R-:W-:Y:S01]  /*4f30*/  STL [R1+0x3c], R32 ;  /* 0x00003c2001007387 */ /* 0x000fe20000100800 */
        /* <DEDUP_REMOVED lines=11> */
[----:B0-----:R0:W-:Y:S01]  /*4ff0*/  STL.64 [R1+0x30], R30 ;  /* 0x0000301e01007387 */ /* 0x0011e20000100a00 */
[----:B-1----:R-:W-:Y:S02]  /*5000*/  PRMT R48, R45, 0x7610, R48 ;  /* 0x000076102d307816 */ /* 0x002fe40000000030 */
[----:B------:R-:W-:Y:S02]  /*5010*/  PRMT R49, R46, 0x7610, R49 ;  /* 0x000076102e317816 */ /* 0x000fe40000000031 */
[----:B--2---:R-:W-:Y:S01]  /*5020*/  PRMT R50, R47, 0x7610, R50 ;  /* 0x000076102f327816 */ /* 0x004fe20000000032 */
[----:B---3--:R-:W-:Y:S01]  /*5030*/  IMAD.MOV.U32 R40, RZ, RZ, R44 ;  /* 0x000000ffff287224 */ /* 0x008fe200078e002c */
        /* <DEDUP_REMOVED lines=24> */
.L_x_1909:
[----:B0-----:R-:W-:-:S06]  /*51c0*/  IMAD.IADD R16, R1, 0x1, R24 ;  /* 0x0000000101107824 */ /* 0x001fcc00078e0218 */
[----:B------:R-:W2:Y:S01]  /*51d0*/  LDL.U8 R16, [R16+0x48] ;  /* 0x0000480010107983 */ /* 0x000ea20000100000 */
[----:B------:R-:W-:Y:S02]  /*51e0*/  IMAD.MOV.U32 R17, RZ, RZ, R24 ;  /* 0x000000ffff117224 */ /* 0x000fe400078e0018 */
[----:B------:R-:W-:Y:S01]  /*51f0*/  VIADD R24, R24, 0x1 ;  /* 0x0000000118187836 */ /* 0x000fe20000000000 */
[----:B--2---:R-:W-:-:S13]  /*5200*/  ISETP.NE.AND P2, PT, R16, RZ, PT ;  /* 0x000000ff1000720c */ /* 0x004fda0003f45270 */
[----:B------:R-:W-:Y:S05]  /*5210*/  @P2 BRA `(.L_x_1909) ;  /* 0xfffffffc00e82947 */ /* 0x000fea000383ffff */
[----:B------:R-:W-:Y:S05]  /*5220*/  BSYNC.RECONVERGENT B1 ;  /* 0x0000000000017941 */ /* 0x000fea0003800200 */
.L_x_1908:
[----:B------:R-:W-:Y:S01]  /*5230*/  LOP3.LUT P2, RZ, R42, 0xff, RZ, 0xc0, !PT ;  /* 0x000000ff2aff7812 */ /* 0x000fe2000784c0ff */
[----:B------:R-:W-:Y:S01]  /*5240*/  BSSY.RECONVERGENT B1, `(.L_x_1910) ;  /* 0x000000f000017945 */ /* 0x000fe20003800200 */
[----:B------:R-:W-:-:S11]  /*5250*/  IMAD.MOV.U32 R16, RZ, RZ, R17 ;  /* 0x000000ffff107224 */ /* 0x000fd600078e0011 */
[----:B------:R-:W-:Y:S05]  /*5260*/  @!P2 BRA `(.L_x_1911) ;  /* 0x000000000030a947 */ /* 0x000fea0003800000 */
[----:B------:R-:W-:Y:S01]  /*5270*/  BSSY.RECONVERGENT B2, `(.L_x_1912) ;  /* 0x000000a000027945 */ /* 0x000fe20003800200 */
[----:B------:R-:W-:-:S07]  /*5280*/  IMAD.MOV.U32 R16, RZ, RZ, RZ ;  /* 0x000000ffff107224 */ /* 0x000fce00078e00ff */
.L_x_1913:
        /* <DEDUP_REMOVED lines=9> */
.L_x_1912:
[----:B------:R-:W-:-:S07]  /*5320*/  IMAD.MOV.U32 R16, RZ, RZ, R18 ;  /* 0x000000ffff107224 */ /* 0x000fce00078e0012 */
.L_x_1911:
[----:B------:R-:W-:Y:S05]  /*5330*/  BSYNC.RECONVERGENT B1 ;  /* 0x0000000000017941 */ /* 0x000fea0003800200 */
.L_x_1910:
[----:B------:R-:W-:Y:S01]  /*5340*/  IMAD.IADD R17, R1, 0x1, R16 ;  /* 0x0000000101117824 */ /* 0x000fe200078e0210 */
[----:B------:R-:W-:Y:S01]  /*5350*/  BSSY.RECONVERGENT B1, `(.L_x_1914) ;  /* 0x0000009000017945 */ /* 0x000fe20003800200 */
[----:B------:R-:W-:-:S03]  /*5360*/  IMAD.MOV.U32 R16, RZ, RZ, RZ ;  /* 0x000000ffff107224 */ /* 0x000fc600078e00ff */
[----:B------:R0:W-:Y:S04]  /*5370*/  STL.U8 [R17+0x48], RZ ;  /* 0x000048ff11007387 */ /* 0x0001e80000100000 */
.L_x_1915:
[----:B------:R-:W-:-:S05]  /*5380*/  IMAD.IADD R18, R1, 0x1, R16 ;  /* 0x0000000101127824 */ /* 0x000fca00078e0210 */
[----:B0-----:R-:W2:Y:S02]  /*5390*/  LDL.U8 R17, [R18+0x48] ;  /* 0x0000480012117983 */ /* 0x001ea40000100000 */
[----:B--2---:R-:W-:Y:S01]  /*53a0*/  ISETP.NE.AND P2, PT, R17, RZ, PT ;  /* 0x000000ff1100720c */ /* 0x004fe20003f45270 */
[----:B------:R-:W-:Y:S02]  /*53b0*/  IMAD.MOV.U32 R17, RZ, RZ, R16 ;  /* 0x000000ffff117224 */ /* 0x000fe400078e0010 */
[----:B------:R-:W-:-:S10]  /*53c0*/  VIADD R16, R16, 0x1 ;  /* 0x0000000110107836 */ /* 0x000fd40000000000 */
[----:B------:R-:W-:Y:S05]  /*53d0*/  @P2 BRA `(.L_x_1915) ;  /* 0xfffffffc00e82947 */ /* 0x000fea000383ffff */
[----:B------:R-:W-:Y:S05]  /*53e0*/  BSYNC.RECONVERGENT B1 ;  /* 0x0000000000017941 */ /* 0x000fea0003800200 */
.L_x_1914:
[----:B------:R-:W-:Y:S01]  /*53f0*/  LOP3.LUT P2, RZ, R45, 0xff, RZ, 0xc0, !PT ;  /* 0x000000ff2dff7812 */ /* 0x000fe2000784c0ff */
[----:B------:R-:W-:Y:S01]  /*5400*/  BSSY.RECONVERGENT B1, `(.L_x_1916) ;  /* 0x0000010000017945 */ /* 0x000fe20003800200 */
[----:B------:R-:W-:-:S11]  /*5410*/  IMAD.MOV.U32 R16, RZ, RZ, R17 ;  /* 0x000000ffff107224 */ /* 0x000fd600078e0011 */
[----:B------:R-:W-:Y:S05]  /*5420*/  @!P2 BRA `(.L_x_1917) ;  /* 0x000000000034a947 */ /* 0x000fea0003800000 */
[----:B------:R-:W-:Y:S01]  /*5430*/  BSSY.RECONVERGENT B2, `(.L_x_1918) ;  /* 0x000000b000027945 */ /* 0x000fe20003800200 */
[----:B------:R-:W-:Y:S01]  /*5440*/  IMAD.MOV.U32 R16, RZ, RZ, RZ ;  /* 0x000000ffff107224 */ /* 0x000fe200078e00ff */
[----:B------:R-:W-:-:S07]  /*5450*/  PRMT R18, R45, 0x7610, R18 ;  /* 0x000076102d127816 */ /* 0x000fce0000000012 */
.L_x_1919:
        /* <DEDUP_REMOVED lines=9> */
.L_x_1918:
[----:B------:R-:W-:-:S07]  /*54f0*/  IMAD.MOV.U32 R16, RZ, RZ, R19 ;  /* 0x000000ffff107224 */ /* 0x000fce00078e0013 */
.L_x_1917:
[----:B------:R-:W-:Y:S05]  /*5500*/  BSYNC.RECONVERGENT B1 ;  /* 0x0000000000017941 */ /* 0x000fea0003800200 */
.L_x_1916:
        /* <DEDUP_REMOVED lines=72> */
.L_x_1907:
[----:B------:R-:W-:Y:S05]  /*5990*/  BSYNC.RECONVERGENT B0 ;  /* 0x0000000000007941 */ /* 0x000fea0003800200 */
.L_x_1906:
[----:B------:R-:W0:Y:S01]  /*59a0*/  S2R R16, SR_LANEID ;  /* 0x0000000000107919 */ /* 0x000e220000000000 */
[----:B------:R-:W-:Y:S01]  /*59b0*/  BSSY.RECONVERGENT B0, `(.L_x_1920) ;  /* 0x000003a000007945 */ /* 0x000fe20003800200 */
[----:B------:R-:W-:Y:S01]  /*59c0*/  IMAD.IADD R66, R66, 0x1, R90 ;  /* 0x0000000142427824 */ /* 0x000fe200078e025a */
        /* <DEDUP_REMOVED lines=56> */
.L_x_1921:
[----:B------:R-:W-:Y:S05]  /*5d50*/  BSYNC.RECONVERGENT B0 ;  /* 0x0000000000007941 */ /* 0x000fea0003800200 */
.L_x_1920:
[----:B------:R-:W-:Y:S01]  /*5d60*/  LOP3.LUT R19, R50, 0xffff, RZ, 0xc0, !PT ;  /* 0x0000ffff32137812 */ /* 0x000fe200078ec0ff */
[----:B------:R-:W-:Y:S01]  /*5d70*/  STL [R1+0x3f0], R66 ;  /* 0x0003f04201007387 */ /* 0x000fe20000100800 */
        /* <DEDUP_REMOVED lines=19> */
[----:B------:R-:W-:Y:S01]  /*5eb0*/  LOP3.LUT R18, R52, 0xffff, RZ, 0xc0, !PT ;  /* 0x0000ffff34127812 */ /* 0x000fe200078ec0ff */
[----:B------:R-:W-:Y:S01]  /*5ec0*/  IMAD.U32 R36, R25, 0x10000, RZ ;  /* 0x0001000019247824 */ /* 0x000fe200078e00ff */
[----:B------:R-:W-:Y:S02]  /*5ed0*/  LOP3.LUT R34, R100, 0xffff, RZ, 0xc0, !PT ;  /* 0x0000ffff64227812 */ /* 0x000fe400078ec0ff */
[----:B------:R-:W-:Y:S02]  /*5ee0*/  LOP3.LUT R27, R99, 0xffff, RZ, 0xc0, !PT ;  /* 0x0000ffff631b7812 */ /* 0x000fe400078ec0ff */
[----:B------:R-:W-:-:S02]  /*5ef0*/  PRMT R33, R24, 0x3340, R33 ;  /* 0x0000334018217816 */ /* 0x000fc40000000021 */
[C---:B------:R-:W-:Y:S02]  /*5f00*/  PRMT R32, R17.reuse, 0x3340, R32 ;  /* 0x0000334011207816 */ /* 0x040fe40000000020 */
[----:B------:R-:W-:Y:S01]  /*5f10*/  LOP3.LUT R35, R17, 0xff, RZ, 0xc0, !PT ;  /* 0x000000ff11237812 */ /* 0x000fe200078ec0ff */
[----:B------:R-:W-:Y:S01]  /*5f20*/  IMAD.U32 R17, R16, 0x10000, RZ ;  /* 0x0001000010117824 */ /* 0x000fe200078e00ff */
[----:B------:R-:W-:Y:S01]  /*5f30*/  LOP3.LUT R37, R24, 0xff, RZ, 0xc0, !PT ;  /* 0x000000ff18257812 */ /* 0x000fe200078ec0ff */
[----:B------:R-:W-:Y:S01]  /*5f40*/  IMAD.U32 R24, R23, 0x10000, RZ ;  /* 0x0001000017187824 */ /* 0x000fe200078e00ff */
[----:B------:R-:W-:Y:S02]  /*5f50*/  PRMT R45, R18, 0x3340, R45 ;  /* 0x00003340122d7816 */ /* 0x000fe4000000002d */
[----:B------:R-:W-:Y:S02]  /*5f60*/  PRMT R34, R27, 0x3340, R34 ;  /* 0x000033401b227816 */ /* 0x000fe40000000022 */
[----:B------:R-:W-:-:S02]  /*5f70*/  LOP3.LUT R22, R97, 0xffff, RZ, 0xc0, !PT ;  /* 0x0000ffff61167812 */ /* 0x000fc400078ec0ff */
[----:B------:R-:W-:Y:S02]  /*5f80*/  LOP3.LUT R18, R18, 0xff, RZ, 0xc0, !PT ;  /* 0x000000ff12127812 */ /* 0x000fe400078ec0ff */
        /* <DEDUP_REMOVED lines=20> */
[C---:B------:R-:W-:Y:S02]  /*60d0*/  PRMT R36, R17.reuse, 0x3340, R36 ;  /* 0x0000334011247816 */ /* 0x040fe40000000024 */
[----:B------:R-:W-:Y:S01]  /*60e0*/  LOP3.LUT R68, R17, 0xff, RZ, 0xc0, !PT ;  /* 0x000000ff11447812 */ /* 0x000fe200078ec0ff */
[----:B------:R-:W-:Y:S01]  /*60f0*/  IMAD.U32 R17, R24, 0x10000, RZ ;  /* 0x0001000018117824 */ /* 0x000fe200078e00ff */
[----:B------:R-:W-:Y:S01]  /*6100*/  PRMT R35, R18, 0x3340, R35 ;  /* 0x0000334012237816 */ /* 0x000fe20000000023 */
[----:B------:R-:W-:Y:S01]  /*6110*/  IMAD.U32 R47, R42, 0x10000, RZ ;  /* 0x000100002a2f7824 */ /* 0x000fe200078e00ff */
[----:B------:R-:W-:-:S02]  /*6120*/  LOP3.LUT R37, R115, 0xffff, RZ, 0xc0, !PT ;  /* 0x0000ffff73257812 */ /* 0x000fc400078ec0ff */
[----:B------:R-:W-:Y:S02]  /*6130*/  LOP3.LUT R38, R114, 0xffff, RZ, 0xc0, !PT ;  /* 0x0000ffff72267812 */ /* 0x000fe400078ec0ff */
[----:B------:R-:W-:Y:S02]  /*6140*/  LOP3.LUT R26, R116, 0xffff, RZ, 0xc0, !PT ;  /* 0x0000ffff741a7812 */ /* 0x000fe400078ec0ff */
[----:B------:R-:W-:Y:S02]  /*6150*/  LOP3.LUT R27, R112, 0xffff, RZ, 0xc0, !PT ;  /* 0x0000ffff701b7812 */ /* 0x000fe400078ec0ff */
[----:B------:R-:W-:Y:S01]  /*6160*/  LOP3.LUT R39, R118, 0xffff, RZ, 0xc0, !PT ;  /* 0x0000ffff76277812 */ /* 0x000fe200078ec0ff */
[----:B------:R-:W-:Y:S01]  /*6170*/  IMAD.U32 R43, R26, 0x10000, RZ ;  /* 0x000100001a2b7824 */ /* 0x000fe200078e00ff */
        /* <DEDUP_REMOVED lines=12> */
[----:B------:R-:W-:Y:S01]  /*6240*/  LOP3.LUT R39, R38, 0xff0000, RZ, 0xc0, !PT ;  /* 0x00ff000026277812 */ /* 0x000fe200078ec0ff */
[----:B------:R-:W-:Y:S01]  /*6250*/  IMAD.IADD R88, R76, 0x1, R47 ;  /* 0x000000014c587824 */ /* 0x000fe200078e022f */
[----:B------:R-:W-:Y:S02]  /*6260*/  PRMT R70, R115, 0x7604, R70 ;  /* 0x0000760473467816 */ /* 0x000fe40000000046 */
[----:B------:R-:W-:Y:S02]  /*6270*/  LOP3.LUT R43, R43, 0xff0000, RZ, 0xc0, !PT ;  /* 0x00ff00002b2b7812 */ /* 0x000fe400078ec0ff */
[----:B------:R-:W-:Y:S02]  /*6280*/  LOP3.LUT R17, R56, 0xffff, RZ, 0xc0, !PT ;  /* 0x0000ffff38117812 */ /* 0x000fe400078ec0ff */
[----:B------:R-:W-:Y:S01]  /*6290*/  LOP3.LUT R18, R55, 0xffff, RZ, 0xc0, !PT ;  /* 0x0000ffff37127812 */ /* 0x000fe200078ec0ff */
[----:B------:R-:W-:Y:S01]  /*62a0*/  IMAD.IADD R86, R70, 0x1, R43 ;  /* 0x0000000146567824 */ /* 0x000fe200078e022b */
[----:B------:R-:W-:-:S02]  /*62b0*/  PRMT R68, R111, 0x7604, R68 ;  /* 0x000076046f447816 */ /* 0x000fc40000000044 */
[----:B------:R-:W-:Y:S02]  /*62c0*/  LOP3.LUT R38, R57, 0xffff, RZ, 0xc0, !PT ;  /* 0x0000ffff39267812 */ /* 0x000fe400078ec0ff */
[----:B------:R-:W-:Y:S01]  /*62d0*/  PRMT R76, R18, 0x3340, R17 ;  /* 0x00003340124c7816 */ /* 0x000fe20000000011 */
[----:B------:R-:W-:Y:S01]  /*62e0*/  IMAD.IADD R71, R68, 0x1, R39 ;  /* 0x0000000144477824 */ /* 0x000fe200078e0227 */
[----:B------:R-:W-:Y:S01]  /*62f0*/  LOP3.LUT R17, R18, 0xff, RZ, 0xc0, !PT ;  /* 0x000000ff12117812 */ /* 0x000fe200078ec0ff */
[----:B------:R-:W-:Y:S01]  /*6300*/  IMAD.U32 R18, R38, 0x10000, RZ ;  /* 0x0001000026127824 */ /* 0x000fe200078e00ff */
        /* <DEDUP_REMOVED lines=8> */
[----:B------:R-:W-:Y:S02]  /*6390*/  PRMT R17, R56, 0x7604, R17 ;  /* 0x0000760438117816 */ /* 0x000fe40000000011 */
[----:B------:R-:W-:-:S02]  /*63a0*/  LOP3.LUT R18, R18, 0xff0000, RZ, 0xc0, !PT ;  /* 0x00ff000012127812 */ /* 0x000fc400078ec0ff */
[----:B------:R-:W-:Y:S02]  /*63b0*/  LOP3.LUT R43, R122, 0xffff, RZ, 0xc0, !PT ;  /* 0x0000ffff7a2b7812 */ /* 0x000fe400078ec0ff */
[----:B------:R-:W-:Y:S01]  /*63c0*/  LOP3.LUT R39, R70, 0xff, RZ, 0xc0, !PT ;  /* 0x000000ff46277812 */ /* 0x000fe200078ec0ff */
[----:B------:R-:W-:Y:S01]  /*63d0*/  IMAD.IADD R90, R17, 0x1, R18 ;  /* 0x00000001115a7824 */ /* 0x000fe200078e0212 */
[----:B------:R-:W-:Y:S01]  /*63e0*/  LOP3.LUT R75, R68, 0xff, RZ, 0xc0, !PT ;  /* 0x000000ff444b7812 */ /* 0x000fe200078ec0ff */
[----:B------:R-:W-:Y:S01]  /*63f0*/  IMAD.U32 R70, R43, 0x10000, RZ ;  /* 0x000100002b467824 */ /* 0x000fe200078e00ff */
[----:B------:R-:W-:Y:S02]  /*6400*/  PRMT R39, R60, 0x7604, R39 ;  /* 0x000076043c277816 */ /* 0x000fe40000000027 */
[----:B------:R-:W-:Y:S02]  /*6410*/  LOP3.LUT R68, R47, 0xff0000, RZ, 0xc0, !PT ;  /* 0x00ff00002f447812 */ /* 0x000fe400078ec0ff */
[----:B------:R-:W-:-:S02]  /*6420*/  LOP3.LUT R17, R89, 0xffff, RZ, 0xc0, !PT ;  /* 0x0000ffff59117812 */ /* 0x000fc400078ec0ff */
[----:B------:R-:W-:Y:S01]  /*6430*/  PRMT R75, R64, 0x7604, R75 ;  /* 0x00007604404b7816 */ /* 0x000fe2000000004b */
[----:B------:R-:W-:Y:S01]  /*6440*/  IMAD.IADD R85, R39, 0x1, R68 ;  /* 0x0000000127557824 */ /* 0x000fe200078e0244 */
[----:B------:R-:W-:Y:S01]  /*6450*/  LOP3.LUT R70, R70, 0xff0000, RZ, 0xc0, !PT ;  /* 0x00ff000046467812 */ /* 0x000fe200078ec0ff */
[----:B------:R-:W-:Y:S01]  /*6460*/  IMAD R79, R17, 0x1000000, R72 ;  /* 0x01000000114f7824 */ /* 0x000fe200078e0248 */
[----:B------:R-:W-:Y:S02]  /*6470*/  PRMT R68, R16, 0x3340, R17 ;  /* 0x0000334010447816 */ /* 0x000fe40000000011 */
[----:B------:R-:W-:Y:S01]  /*6480*/  LOP3.LUT R17, R98, 0xffff, RZ, 0xc0, !PT ;  /* 0x0000ffff62117812 */ /* 0x000fe200078ec0ff */
[----:B------:R-:W-:Y:S01]  /*6490*/  IMAD.IADD R87, R75, 0x1, R70 ;  /* 0x000000014b577824 */ /* 0x000fe200078e0246 */
[----:B------:R-:W-:Y:S02]  /*64a0*/  LOP3.LUT R18, R51, 0xffff, RZ, 0xc0, !PT ;  /* 0x0000ffff33127812 */ /* 0x000fe400078ec0ff */
[----:B------:R-:W-:Y:S01]  /*64b0*/  PRMT R70, R22, 0x3340, R17 ;  /* 0x0000334016467816 */ /* 0x000fe20000000011 */
[----:B------:R-:W-:Y:S01]  /*64c0*/  IMAD R82, R17, 0x1000000, R74 ;  /* 0x0100000011527824 */ /* 0x000fe200078e024a */
[----:B------:R-:W-:Y:S01]  /*64d0*/  LOP3.LUT R16, R102, 0xffff, RZ, 0xc0, !PT ;  /* 0x0000ffff66107812 */ /* 0x000fe200078ec0ff */
[----:B------:R-:W-:Y:S01]  /*64e0*/  IMAD R77, R18, 0x1000000, R65 ;  /* 0x01000000124d7824 */ /* 0x000fe200078e0241 */
[----:B------:R-:W-:-:S02]  /*64f0*/  LOP3.LUT R17, R109, 0xffff, RZ, 0xc0, !PT ;  /* 0x0000ffff6d117812 */ /* 0x000fc400078ec0ff */
[----:B------:R-:W-:Y:S01]  /*6500*/  PRMT R39, R19, 0x3340, R18 ;  /* 0x0000334013277816 */ /* 0x000fe20000000012 */
[----:B------:R-:W-:Y:S01]  /*6510*/  IMAD R83, R16, 0x1000000, R69 ;  /* 0x0100000010537824 */ /* 0x000fe200078e0245 */
[----:B------:R-:W-:Y:S01]  /*6520*/  LOP3.LUT R18, R94, 0xffff, RZ, 0xc0, !PT ;  /* 0x0000ffff5e127812 */ /* 0x000fe200078ec0ff */
[----:B------:R-:W-:Y:S01]  /*6530*/  IMAD R84, R17, 0x1000000, R84 ;  /* 0x0100000011547824 */ /* 0x000fe200078e0254 */
[----:B------:R-:W-:Y:S02]  /*6540*/  PRMT R65, R25, 0x3340, R16 ;  /* 0x0000334019417816 */ /* 0x000fe40000000010 */
[----:B------:R-:W-:Y:S01]  /*6550*/  PRMT R72, R24, 0x3340, R17 ;  /* 0x0000334018487816 */ /* 0x000fe20000000011 */
[----:B------:R-:W-:Y:S01]  /*6560*/  IMAD R81, R18, 0x1000000, R67 ;  /* 0x0100000012517824 */ /* 0x000fe200078e0243 */
[----:B------:R-:W-:Y:S02]  /*6570*/  LOP3.LUT R16, R113, 0xffff, RZ, 0xc0, !PT ;  /* 0x0000ffff71107812 */ /* 0x000fe400078ec0ff */
[----:B------:R-:W-:-:S02]  /*6580*/  LOP3.LUT R17, R117, 0xffff, RZ, 0xc0, !PT ;  /* 0x0000ffff75117812 */ /* 0x000fc400078ec0ff */
[----:B------:R-:W-:Y:S01]  /*6590*/  PRMT R47, R23, 0x3340, R18 ;  /* 0x00003340172f7816 */ /* 0x000fe20000000012 */
[----:B------:R-:W-:Y:S01]  /*65a0*/  IMAD R24, R16, 0x1000000, R71 ;  /* 0x0100000010187824 */ /* 0x000fe200078e0247 */
[----:B------:R-:W-:Y:S01]  /*65b0*/  PRMT R67, R27, 0x3340, R16 ;  /* 0x000033401b437816 */ /* 0x000fe20000000010 */
[----:B------:R-:W-:Y:S01]  /*65c0*/  IMAD R25, R17, 0x1000000, R86 ;  /* 0x0100000011197824 */ /* 0x000fe200078e0256 */
[----:B------:R-:W-:Y:S02]  /*65d0*/  PRMT R74, R26, 0x3340, R17 ;  /* 0x000033401a4a7816 */ /* 0x000fe40000000011 */
[----:B------:R-:W-:Y:S01]  /*65e0*/  LOP3.LUT R19, R121, 0xffff, RZ, 0xc0, !PT ;  /* 0x0000ffff79137812 */ /* 0x000fe200078ec0ff */
[----:B------:R-:W-:Y:S01]  /*65f0*/  SHFL.UP PT, R24, R24, 0x4, RZ ;  /* 0x0480000018187989 */ /* 0x000fe200000e00ff */
[----:B------:R-:W-:Y:S02]  /*6600*/  LOP3.LUT R17, R58, 0xffff, RZ, 0xc0, !PT ;  /* 0x0000ffff3a117812 */ /* 0x000fe400078ec0ff */
[----:B------:R-:W-:Y:S01]  /*6610*/  LOP3.LUT R18, R62, 0xffff, RZ, 0xc0, !PT ;  /* 0x0000ffff3e127812 */ /* 0x000fe200078ec0ff */
[----:B------:R-:W-:Y:S01]  /*6620*/  IMAD R26, R19, 0x1000000, R88 ;  /* 0x01000000131a7824 */ /* 0x000fe200078e0258 */
        /* <DEDUP_REMOVED lines=28> */
[----:B------:R-:W-:-:S02]  /*67f0*/  ISETP.NE.AND P2, PT, R66, RZ, PT ;  /* 0x000000ff4200720c */ /* 0x000fc40003f45270 */
[----:B------:R-:W-:Y:S01]  /*6800*/  PRMT R45, R45, 0x5410, R68 ;  /* 0x000054102d2d7816 */ /* 0x000fe20000000044 */
[----:B------:R-:W2:Y:S01]  /*6810*/  SHFL.UP PT, R27, R27, 0x4, RZ ;  /* 0x048000001b1b7989 */ /* 0x000ea200000e00ff */
[----:B------:R-:W-:Y:S02]  /*6820*/  PRMT R67, R50, 0x7610, R67 ;  /* 0x0000761032437816 */ /* 0x000fe40000000043 */
[----:B------:R-:W-:Y:S01]  /*6830*/  PRMT R69, R52, 0x7610, R69 ;  /* 0x0000761034457816 */ /* 0x000fe20000000045 */
[----:B------:R-:W-:Y:S01]  /*6840*/  SHFL.UP PT, R43, R79, 0x4, RZ ;  /* 0x048000004f2b7989 */ /* 0x000fe200000e00ff */
[----:B------:R-:W-:Y:S02]  /*6850*/  PRMT R70, R53, 0x7610, R70 ;  /* 0x0000761035467816 */ /* 0x000fe40000000046 */
[----:B0-----:R-:W-:Y:S01]  /*6860*/  PRMT R83, R89, 0x7610, R83 ;  /* 0x0000761059537816 */ /* 0x001fe20000000053 */
[----:B-1----:R-:W-:Y:S01]  /*6870*/  STL.128 [R1+0x10], R16 ;  /* 0x0000101001007387 */ /* 0x002fe20000100c00 */
        /* <DEDUP_REMOVED lines=17> */
[----:B------:R1:W-:Y:S01]  /*6990*/  STL.U16 [R1+0x428], R38 ;  /* 0x0004282601007387 */ /* 0x0003e20000100400 */
[----:B------:R-:W-:-:S02]  /*69a0*/  PRMT R133, R105, 0x7610, R133 ;  /* 0x0000761069857816 */ /* 0x000fc40000000085 */
[----:B------:R-:W-:Y:S01]  /*69b0*/  PRMT R134, R108, 0x7610, R134 ;  /* 0x000076106c867816 */ /* 0x000fe20000000086 */
[----:B------:R-:W-:Y:S01]  /*69c0*/  SHFL.UP PT, R22, R22, 0x4, RZ ;  /* 0x0480000016167989 */ /* 0x000fe200000e00ff */
[----:B------:R-:W-:Y:S02]  /*69d0*/  PRMT R135, R109, 0x7610, R135 ;  /* 0x000076106d877816 */ /* 0x000fe40000000087 */
[----:B------:R-:W-:Y:S01]  /*69e0*/  PRMT R136, R110, 0x7610, R136 ;  /* 0x000076106e887816 */ /* 0x000fe20000000088 */
[----:B------:R-:W3:Y:S01]  /*69f0*/  SHFL.UP PT, R23, R23, 0x4, RZ ;  /* 0x0480000017177989 */ /* 0x000ee200000e00ff */
[----:B------:R-:W-:Y:S02]  /*6a00*/  PRMT R137, R111, 0x7610, R137 ;  /* 0x000076106f897816 */ /* 0x000fe40000000089 */
[----:B-1----:R-:W-:Y:S01]  /*6a10*/  PRMT R38, R46, 0x5410, R71 ;  /* 0x000054102e267816 */ /* 0x002fe20000000047 */
[----:B--2---:R-:W-:Y:S01]  /*6a20*/  STL.128 [R1+0x20], R24 ;  /* 0x0000201801007387 */ /* 0x004fe20000100c00 */
[----:B------:R-:W-:-:S02]  /*6a30*/  PRMT R46, R80, 0x5410, R75 ;  /* 0x00005410502e7816 */ /* 0x000fc4000000004b */
[----:B------:R-:W-:Y:S01]  /*6a40*/  PRMT R71, R54, 0x7610, R71 ;  /* 0x0000761036477816 */ /* 0x000fe20000000047 */
[----:B------:R-:W-:Y:S01]  /*6a50*/  STL.128 [R1+0x410], R36 ;  /* 0x0004102401007387 */ /* 0x000fe20000100c00 */
[----:B------:R-:W-:Y:S02]  /*6a60*/  PRMT R138, R112, 0x7610, R138 ;  /* 0x00007610708a7816 */ /* 0x000fe4000000008a */
[----:B------:R-:W-:Y:S01]  /*6a70*/  PRMT R139, R113, 0x7610, R139 ;  /* 0x00007610718b7816 */ /* 0x000fe2000000008b */
[----:B------:R-:W-:Y:S01]  /*6a80*/  STL.64 [R1+0x420], R46 ;  /* 0x0004202e01007387 */ /* 0x000fe20000100a00 */
[----:B0-----:R-:W-:Y:S02]  /*6a90*/  SHF.R.U32.HI R65, RZ, 0x8, R86 ;  /* 0x00000008ff417819 */ /* 0x001fe40000011656 */
[----:B------:R-:W-:Y:S01]  /*6aa0*/  PRMT R140, R114, 0x7610, R140 ;  /* 0x00007610728c7816 */ /* 0x000fe2000000008c */
[----:B------:R-:W-:Y:S01]  /*6ab0*/  STL.64 [R1+0x8], R42 ;  /* 0x0000082a01007387 */ /* 0x000fe20000100a00 */
[----:B------:R-:W-:-:S02]  /*6ac0*/  PRMT R68, R65, 0x7604, R86 ;  /* 0x0000760441447816 */ /* 0x000fc40000000056 */
[----:B------:R-:W-:Y:S01]  /*6ad0*/  PRMT R65, R49, 0x7610, R65 ;  /* 0x0000761031417816 */ /* 0x000fe20000000041 */
[----:B------:R-:W-:Y:S01]  /*6ae0*/  STL.64 [R1+0x40], R16 ;  /* 0x0000401001007387 */ /* 0x000fe20000100a00 */
[----:B------:R-:W-:Y:S02]  /*6af0*/  PRMT R86, R93, 0x7610, R86 ;  /* 0x000076105d567816 */ /* 0x000fe40000000056 */
        /* <DEDUP_REMOVED lines=13> */
[----:B---3--:R2:W-:Y:S01]  /*6bd0*/  STL.64 [R1+0x30], R22 ;  /* 0x0000301601007387 */ /* 0x0085e20000100a00 */
[----:B------:R-:W-:-:S02]  /*6be0*/  PRMT R74, R57, 0x7610, R74 ;  /* 0x00007610394a7816 */ /* 0x000fc4000000004a */
[----:B------:R-:W-:Y:S01]  /*6bf0*/  PRMT R75, R58, 0x7610, R75 ;  /* 0x000076103a4b7816 */ /* 0x000fe2000000004b */
[----:B0-----:R-:W-:Y:S01]  /*6c00*/  IMAD.MOV.U32 R44, RZ, RZ, R40 ;  /* 0x000000ffff2c7224 */ /* 0x001fe200078e0028 */
[----:B------:R-:W-:Y:S02]  /*6c10*/  PRMT R45, R48, 0x7610, R45 ;  /* 0x00007610302d7816 */ /* 0x000fe4000000002d */
[----:B-1----:R-:W-:Y:S02]  /*6c20*/  PRMT R68, R51, 0x7610, R68 ;  /* 0x0000761033447816 */ /* 0x002fe40000000044 */
[----:B------:R-:W-:Y:S02]  /*6c30*/  PRMT R76, R59, 0x7610, R76 ;  /* 0x000076103b4c7816 */ /* 0x000fe4000000004c */
        /* <DEDUP_REMOVED lines=19> */
.L_x_1925:
[----:B0-----:R-:W-:-:S06]  /*6d70*/  IMAD.IADD R16, R1, 0x1, R22 ;  /* 0x0000000101107824 */ /* 0x001fcc00078e0216 */
[----:B------:R-:W2:Y:S01]  /*6d80*/  LDL.U8 R16, [R16+0x48] ;  /* 0x0000480010107983 */ /* 0x000ea20000100000 */
[----:B------:R-:W-:Y:S02]  /*6d90*/  IMAD.MOV.U32 R17, RZ, RZ, R22 ;  /* 0x000000ffff117224 */ /* 0x000fe400078e0016 */
[----:B------:R-:W-:Y:S01]  /*6da0*/  VIADD R22, R22, 0x1 ;  /* 0x0000000116167836 */ /* 0x000fe20000000000 */
[----:B--2---:R-:W-:-:S13]  /*6db0*/  ISETP.NE.AND P2, PT, R16, RZ, PT ;  /* 0x000000ff1000720c */ /* 0x004fda0003f45270 */
[----:B------:R-:W-:Y:S05]  /*6dc0*/  @P2 BRA `(.L_x_1925) ;  /* 0xfffffffc00e82947 */ /* 0x000fea000383ffff */
[----:B------:R-:W-:Y:S05]  /*6dd0*/  BSYNC.RECONVERGENT B1 ;  /* 0x0000000000017941 */ /* 0x000fea0003800200 */
.L_x_1924:
[----:B------:R-:W-:Y:S01]  /*6de0*/  LOP3.LUT P2, RZ, R42, 0xff, RZ, 0xc0, !PT ;  /* 0x000000ff2aff7812 */ /* 0x000fe2000784c0ff */
[----:B------:R-:W-:Y:S01]  /*6df0*/  BSSY.RECONVERGENT B1, `(.L_x_1926) ;  /* 0x000000f000017945 */ /* 0x000fe20003800200 */
[----:B------:R-:W-:-:S11]  /*6e00*/  IMAD.MOV.U32 R16, RZ, RZ, R17 ;  /* 0x000000ffff107224 */ /* 0x000fd600078e0011 */
[----:B------:R-:W-:Y:S05]  /*6e10*/  @!P2 BRA `(.L_x_1927) ;  /* 0x000000000030a947 */ /* 0x000fea0003800000 */
[----:B------:R-:W-:Y:S01]  /*6e20*/  BSSY.RECONVERGENT B2, `(.L_x_1928) ;  /* 0x000000a000027945 */ /* 0x000fe20003800200 */
[----:B------:R-:W-:-:S07]  /*6e30*/  IMAD.MOV.U32 R16, RZ, RZ, RZ ;  /* 0x000000ffff107224 */ /* 0x000fce00078e00ff */
.L_x_1929:
        /* <DEDUP_REMOVED lines=9> */
.L_x_1928:
[----:B------:R-:W-:-:S07]  /*6ed0*/  IMAD.MOV.U32 R16, RZ, RZ, R18 ;  /* 0x000000ffff107224 */ /* 0x000fce00078e0012 */
.L_x_1927:
[----:B------:R-:W-:Y:S05]  /*6ee0*/  BSYNC.RECONVERGENT B1 ;  /* 0x0000000000017941 */ /* 0x000fea0003800200 */
.L_x_1926:
[----:B------:R-:W-:Y:S01]  /*6ef0*/  IMAD.IADD R17, R1, 0x1, R16 ;  /* 0x0000000101117824 */ /* 0x000fe200078e0210 */
[----:B------:R-:W-:Y:S01]  /*6f00*/  BSSY.RECONVERGENT B1, `(.L_x_1930) ;  /* 0x0000009000017945 */ /* 0x000fe20003800200 */
[----:B------:R-:W-:-:S03]  /*6f10*/  IMAD.MOV.U32 R16, RZ, RZ, RZ ;  /* 0x000000ffff107224 */ /* 0x000fc600078e00ff */
[----:B------:R0:W-:Y:S04]  /*6f20*/  STL.U8 [R17+0x48], RZ ;  /* 0x000048ff11007387 */ /* 0x0001e80000100000 */
.L_x_1931:
[----:B------:R-:W-:-:S05]  /*6f30*/  IMAD.IADD R18, R1, 0x1, R16 ;  /* 0x0000000101127824 */ /* 0x000fca00078e0210 */
[----:B0-----:R-:W2:Y:S02]  /*6f40*/  LDL.U8 R17, [R18+0x48] ;  /* 0x0000480012117983 */ /* 0x001ea40000100000 */
[----:B--2---:R-:W-:Y:S01]  /*6f50*/  ISETP.NE.AND P2, PT, R17, RZ, PT ;  /* 0x000000ff1100720c */ /* 0x004fe20003f45270 */
[----:B------:R-:W-:Y:S02]  /*6f60*/  IMAD.MOV.U32 R17, RZ, RZ, R16 ;  /* 0x000000ffff117224 */ /* 0x000fe400078e0010 */
[----:B------:R-:W-:-:S10]  /*6f70*/  VIADD R16, R16, 0x1 ;  /* 0x0000000110107836 */ /* 0x000fd40000000000 */
[----:B------:R-:W-:Y:S05]  /*6f80*/  @P2 BRA `(.L_x_1931) ;  /* 0xfffffffc00e82947 */ /* 0x000fea000383ffff */
[----:B------:R-:W-:Y:S05]  /*6f90*/  BSYNC.RECONVERGENT B1 ;  /* 0x0000000000017941 */ /* 0x000fea0003800200 */
.L_x_1930:
[----:B------:R-:W-:Y:S01]  /*6fa0*/  LOP3.LUT P2, RZ, R48, 0xff, RZ, 0xc0, !PT ;  /* 0x000000ff30ff7812 */ /* 0x000fe2000784c0ff */
[----:B------:R-:W-:Y:S01]  /*6fb0*/  BSSY.RECONVERGENT B1, `(.L_x_1932) ;  /* 0x0000010000017945 */ /* 0x000fe20003800200 */
[----:B------:R-:W-:-:S11]  /*6fc0*/  IMAD.MOV.U32 R16, RZ, RZ, R17 ;  /* 0x000000ffff107224 */ /* 0x000fd600078e0011 */
[----:B------:R-:W-:Y:S05]  /*6fd0*/  @!P2 BRA `(.L_x_1933) ;  /* 0x000000000034a947 */ /* 0x000fea0003800000 */
[----:B------:R-:W-:Y:S01]  /*6fe0*/  BSSY.RECONVERGENT B2, `(.L_x_1934) ;  /* 0x000000b000027945 */ /* 0x000fe20003800200 */
[----:B------:R-:W-:Y:S01]  /*6ff0*/  IMAD.MOV.U32 R16, RZ, RZ, RZ ;  /* 0x000000ffff107224 */ /* 0x000fe200078e00ff */
[----:B------:R-:W-:-:S07]  /*7000*/  PRMT R18, R48, 0x7610, R18 ;  /* 0x0000761030127816 */ /* 0x000fce0000000012 */
.L_x_1935:
        /* <DEDUP_REMOVED lines=9> */
.L_x_1934:
[----:B------:R-:W-:-:S07]  /*70a0*/  IMAD.MOV.U32 R16, RZ, RZ, R19 ;  /* 0x000000ffff107224 */ /* 0x000fce00078e0013 */
.L_x_1933:
[----:B------:R-:W-:Y:S05]  /*70b0*/  BSYNC.RECONVERGENT B1 ;  /* 0x0000000000017941 */ /* 0x000fea0003800200 */
.L_x_1932:
        /* <DEDUP_REMOVED lines=72> */
.L_x_1923:
[----:B------:R-:W-:Y:S05]  /*7540*/  BSYNC.RECONVERGENT B0 ;  /* 0x0000000000007941 */ /* 0x000fea0003800200 */
.L_x_1922:
        /* <DEDUP_REMOVED lines=59> */
.L_x_1937:
[----:B------:R-:W-:Y:S05]  /*7900*/  BSYNC.RECONVERGENT B0 ;  /* 0x0000000000007941 */ /* 0x000fea0003800200 */
.L_x_1936:
        /* <DEDUP_REMOVED lines=38> */
[----:B------:R-:W-:Y:S02]  /*7b70*/  LOP3.LUT R17, R26, 0xff0000, RZ, 0xc0, !PT ;  /* 0x00ff00001a117812 */ /* 0x000fe400078ec0ff */
[----:B------:R-:W-:Y:S02]  /*7b80*/  LOP3.LUT R26, R31, 0xff0000, RZ, 0xc0, !PT ;  /* 0x00ff00001f1a7812 */ /* 0x000fe400078ec0ff */
[----:B------:R-:W-:Y:S02]  /*7b90*/  PRMT R30, R85, 0x7604, R30 ;  /* 0x00007604551e7816 */ /* 0x000fe4000000001e */
[----:B------:R-:W-:Y:S02]  /*7ba0*/  PRMT R37, R90, 0x7604, R37 ;  /* 0x000076045a257816 */ /* 0x000fe40000000025 */
[----:B------:R-:W-:Y:S01]  /*7bb0*/  PRMT R36, R129, 0x7604, R36 ;  /* 0x0000760481247816 */ /* 0x000fe20000000024 */
[----:B------:R-:W-:Y:S01]  /*7bc0*/  IMAD.IADD R53, R30, 0x1, R17 ;  /* 0x000000011e357824 */ /* 0x000fe200078e0211 */
[----:B------:R-:W-:Y:S01]  /*7bd0*/  LOP3.LUT R31, R38, 0xff0000, RZ, 0xc0, !PT ;  /* 0x00ff0000261f7812 */ /* 0x000fe200078ec0ff */
[----:B------:R-:W-:Y:S01]  /*7be0*/  IMAD.IADD R54, R37, 0x1, R26 ;  /* 0x0000000125367824 */ /* 0x000fe200078e021a */
[----:B------:R-:W-:-:S02]  /*7bf0*/  PRMT R35, R70, 0x7604, R35 ;  /* 0x0000760446237816 */ /* 0x000fc40000000023 */
[----:B------:R-:W-:Y:S01]  /*7c00*/  LOP3.LUT R26, R134, 0xffff, RZ, 0xc0, !PT ;  /* 0x0000ffff861a7812 */ /* 0x000fe200078ec0ff */
[----:B------:R-:W-:Y:S01]  /*7c10*/  IMAD.IADD R55, R36, 0x1, R31 ;  /* 0x0000000124377824 */ /* 0x000fe200078e021f */
[----:B------:R-:W-:Y:S01]  /*7c20*/  LOP3.LUT R36, R137, 0xffff, RZ, 0xc0, !PT ;  /* 0x0000ffff89247812 */ /* 0x000fe200078ec0ff */
[----:B------:R-:W-:Y:S01]  /*7c30*/  IMAD.IADD R52, R35, 0x1, R18 ;  /* 0x0000000123347824 */ /* 0x000fe200078e0212 */
[----:B------:R-:W-:Y:S02]  /*7c40*/  LOP3.LUT R17, R136, 0xffff, RZ, 0xc0, !PT ;  /* 0x0000ffff88117812 */ /* 0x000fe400078ec0ff */
[----:B------:R-:W-:Y:S02]  /*7c50*/  LOP3.LUT R35, R133, 0xffff, RZ, 0xc0, !PT ;  /* 0x0000ffff85237812 */ /* 0x000fe400078ec0ff */
[----:B------:R-:W-:Y:S02]  /*7c60*/  LOP3.LUT R18, R132, 0xffff, RZ, 0xc0, !PT ;  /* 0x0000ffff84127812 */ /* 0x000fe400078ec0ff */
[----:B------:R-:W-:-:S02]  /*7c70*/  LOP3.LUT R42, R146, 0xffff, RZ, 0xc0, !PT ;  /* 0x0000ffff922a7812 */ /* 0x000fc400078ec0ff */
[C---:B------:R-:W-:Y:S02]  /*7c80*/  PRMT R36, R17.reuse, 0x3340, R36 ;  /* 0x0000334011247816 */ /* 0x040fe40000000024 */
[----:B------:R-:W-:Y:S01]  /*7c90*/  LOP3.LUT R40, R17, 0xff, RZ, 0xc0, !PT ;  /* 0x000000ff11287812 */ /* 0x000fe200078ec0ff */
[----:B------:R-:W-:Y:S01]  /*7ca0*/  IMAD.U32 R17, R26, 0x10000, RZ ;  /* 0x000100001a117824 */ /* 0x000fe200078e00ff */
[----:B------:R-:W-:Y:S01]  /*7cb0*/  LOP3.LUT R37, R141, 0xffff, RZ, 0xc0, !PT ;  /* 0x0000ffff8d257812 */ /* 0x000fe200078ec0ff */
[----:B------:R-:W-:Y:S01]  /*7cc0*/  IMAD.U32 R49, R42, 0x10000, RZ ;  /* 0x000100002a317824 */ /* 0x000fe200078e00ff */
[----:B------:R-:W-:Y:S02]  /*7cd0*/  LOP3.LUT R38, R140, 0xffff, RZ, 0xc0, !PT ;  /* 0x0000ffff8c267812 */ /* 0x000fe400078ec0ff */
[----:B------:R-:W-:Y:S02]  /*7ce0*/  LOP3.LUT R30, R142, 0xffff, RZ, 0xc0, !PT ;  /* 0x0000ffff8e1e7812 */ /* 0x000fe400078ec0ff */
[----:B------:R-:W-:-:S02]  /*7cf0*/  LOP3.LUT R31, R138, 0xffff, RZ, 0xc0, !PT ;  /* 0x0000ffff8a1f7812 */ /* 0x000fc400078ec0ff */
[----:B------:R-:W-:Y:S01]  /*7d00*/  PRMT R35, R18, 0x3340, R35 ;  /* 0x0000334012237816 */ /* 0x000fe20000000023 */
[----:B------:R-:W-:Y:S01]  /*7d10*/  IMAD.U32 R43, R30, 0x10000, RZ ;  /* 0x000100001e2b7824 */ /* 0x000fe200078e00ff */
[----:B------:R-:W-:Y:S02]  /*7d20*/  LOP3.LUT R39, R144, 0xffff, RZ, 0xc0, !PT ;  /* 0x0000ffff90277812 */ /* 0x000fe400078ec0ff */
[----:B------:R-:W-:Y:S02]  /*7d30*/  LOP3.LUT R18, R18, 0xff, RZ, 0xc0, !PT ;  /* 0x000000ff12127812 */ /* 0x000fe400078ec0ff */
[C---:B------:R-:W-:Y:S02]  /*7d40*/  PRMT R37, R38.reuse, 0x3340, R37 ;  /* 0x0000334026257816 */ /* 0x040fe40000000025 */
[----:B------:R-:W-:Y:S01]  /*7d50*/  LOP3.LUT R50, R38, 0xff, RZ, 0xc0, !PT ;  /* 0x000000ff26327812 */ /* 0x000fe200078ec0ff */
[----:B------:R-:W-:Y:S01]  /*7d60*/  IMAD.U32 R38, R31, 0x10000, RZ ;  /* 0x000100001f267824 */ /* 0x000fe200078e00ff */
[----:B------:R-:W-:-:S02]  /*7d70*/  LOP3.LUT R48, R145, 0xffff, RZ, 0xc0, !PT ;  /* 0x0000ffff91307812 */ /* 0x000fc400078ec0ff */
[----:B------:R-:W-:Y:S02]  /*7d80*/  LOP3.LUT R56, R39, 0xff, RZ, 0xc0, !PT ;  /* 0x000000ff27387812 */ /* 0x000fe400078ec0ff */
[----:B------:R-:W-:Y:S02]  /*7d90*/  PRMT R18, R133, 0x7604, R18 ;  /* 0x0000760485127816 */ /* 0x000fe40000000012 */
[----:B------:R-:W-:Y:S02]  /*7da0*/  LOP3.LUT R17, R17, 0xff0000, RZ, 0xc0, !PT ;  /* 0x00ff000011117812 */ /* 0x000fe400078ec0ff */
[----:B------:R-:W-:Y:S02]  /*7db0*/  PRMT R48, R39, 0x3340, R48 ;  /* 0x0000334027307816 */ /* 0x000fe40000000030 */
[----:B------:R-:W-:Y:S01]  /*7dc0*/  PRMT R56, R145, 0x7604, R56 ;  /* 0x0000760491387816 */ /* 0x000fe20000000038 */
[----:B------:R-:W-:Y:S01]  /*7dd0*/  IMAD.IADD R60, R18, 0x1, R17 ;  /* 0x00000001123c7824 */ /* 0x000fe200078e0211 */
[----:B------:R-:W-:-:S02]  /*7de0*/  LOP3.LUT R49, R49, 0xff0000, RZ, 0xc0, !PT ;  /* 0x00ff000031317812 */ /* 0x000fc400078ec0ff */
[----:B------:R-:W-:Y:S02]  /*7df0*/  LOP3.LUT R39, R38, 0xff0000, RZ, 0xc0, !PT ;  /* 0x00ff000026277812 */ /* 0x000fe400078ec0ff */
        /* <DEDUP_REMOVED lines=20> */
[----:B------:R-:W-:Y:S01]  /*7f40*/  PRMT R59, R40, 0x3340, R39 ;  /* 0x00003340283b7816 */ /* 0x000fe20000000027 */
[----:B------:R-:W-:Y:S01]  /*7f50*/  IMAD.U32 R39, R58, 0x10000, RZ ;  /* 0x000100003a277824 */ /* 0x000fe200078e00ff */
[----:B------:R-:W-:Y:S02]  /*7f60*/  PRMT R18, R73, 0x7604, R18 ;  /* 0x0000760449127816 */ /* 0x000fe40000000012 */
[----:B------:R-:W-:-:S02]  /*7f70*/  LOP3.LUT R17, R17, 0xff0000, RZ, 0xc0, !PT ;  /* 0x00ff000011117812 */ /* 0x000fc400078ec0ff */
[----:B------:R-:W-:Y:S02]  /*7f80*/  LOP3.LUT R40, R40, 0xff, RZ, 0xc0, !PT ;  /* 0x000000ff28287812 */ /* 0x000fe400078ec0ff */
[----:B------:R-:W-:Y:S01]  /*7f90*/  LOP3.LUT R50, R50, 0xff, RZ, 0xc0, !PT ;  /* 0x000000ff32327812 */ /* 0x000fe200078ec0ff */
[----:B------:R-:W-:Y:S01]  /*7fa0*/  IMAD.IADD R96, R18, 0x1, R17 ;  /* 0x0000000112607824 */ /* 0x000fe200078e0211 */
[----:B------:R-:W-:Y:S02]  /*7fb0*/  PRMT R40, R81, 0x7604, R40 ;  /* 0x0000760451287816 */ /* 0x000fe40000000028 */
[----:B------:R-:W-:Y:S02]  /*7fc0*/  LOP3.LUT R49, R49, 0xff0000, RZ, 0xc0, !PT ;  /* 0x00ff000031317812 */ /* 0x000fe400078ec0ff */
[----:B------:R-:W-:Y:S02]  /*7fd0*/  LOP3.LUT R17, R83, 0xffff, RZ, 0xc0, !PT ;  /* 0x0000ffff53117812 */ /* 0x000fe400078ec0ff */
[----:B------:R-:W-:Y:S01]  /*7fe0*/  PRMT R50, R77, 0x7604, R50 ;  /* 0x000076044d327816 */ /* 0x000fe20000000032 */
[----:B------:R-:W-:Y:S01]  /*7ff0*/  IMAD.IADD R91, R40, 0x1, R49 ;  /* 0x00000001285b7824 */ /* 0x000fe200078e0231 */
[----:B------:R-:W-:Y:S01]  /*8000*/  LOP3.LUT R39, R39, 0xff0000, RZ, 0xc0, !PT ;  /* 0x00ff000027277812 */ /* 0x000fe200078ec0ff */
[----:B------:R-:W-:Y:S01]  /*8010*/  IMAD R63, R17, 0x1000000, R52 ;  /* 0x01000000113f7824 */ /* 0x000fe200078e0234 */
[----:B------:R-:W-:-:S02]  /*8020*/  LOP3.LUT R18, R68, 0xffff, RZ, 0xc0, !PT ;  /* 0x0000ffff44127812 */ /* 0x000fc400078ec0ff */
[----:B------:R-:W-:Y:S01]  /*8030*/  PRMT R40, R16, 0x3340, R17 ;  /* 0x0000334010287816 */ /* 0x000fe20000000011 */
[----:B------:R-:W-:Y:S01]  /*8040*/  IMAD.IADD R98, R50, 0x1, R39 ;  /* 0x0000000132627824 */ /* 0x000fe200078e0227 */
[----:B------:R-:W-:Y:S01]  /*8050*/  LOP3.LUT R17, R127, 0xffff, RZ, 0xc0, !PT ;  /* 0x0000ffff7f117812 */ /* 0x000fe200078ec0ff */
[----:B------:R-:W-:Y:S01]  /*8060*/  IMAD R62, R18, 0x1000000, R51 ;  /* 0x01000000123e7824 */ /* 0x000fe200078e0233 */
[----:B------:R-:W-:Y:S02]  /*8070*/  PRMT R39, R19, 0x3340, R18 ;  /* 0x0000334013277816 */ /* 0x000fe40000000012 */
[----:B------:R-:W-:Y:S01]  /*8080*/  LOP3.LUT R18, R87, 0xffff, RZ, 0xc0, !PT ;  /* 0x0000ffff57127812 */ /* 0x000fe200078ec0ff */
[----:B------:R-:W-:Y:S01]  /*8090*/  IMAD R66, R17, 0x1000000, R54 ;  /* 0x0100000011427824 */ /* 0x000fe200078e0236 */
[----:B------:R-:W-:Y:S02]  /*80a0*/  LOP3.LUT R16, R131, 0xffff, RZ, 0xc0, !PT ;  /* 0x0000ffff83107812 */ /* 0x000fe400078ec0ff */
[----:B------:R-:W-:Y:S01]  /*80b0*/  PRMT R50, R24, 0x3340, R17 ;  /* 0x0000334018327816 */ /* 0x000fe20000000011 */
[----:B------:R-:W-:Y:S01]  /*80c0*/  IMAD R64, R18, 0x1000000, R53 ;  /* 0x0100000012407824 */ /* 0x000fe200078e0235 */
[----:B------:R-:W-:-:S02]  /*80d0*/  LOP3.LUT R17, R135, 0xffff, RZ, 0xc0, !PT ;  /* 0x0000ffff87117812 */ /* 0x000fc400078ec0ff */
[----:B------:R-:W-:Y:S01]  /*80e0*/  PRMT R49, R25, 0x3340, R18 ;  /* 0x0000334019317816 */ /* 0x000fe20000000012 */
[----:B------:R-:W-:Y:S01]  /*80f0*/  IMAD R18, R16, 0x1000000, R55 ;  /* 0x0100000010127824 */ /* 0x000fe200078e0237 */
[----:B------:R-:W-:Y:S01]  /*8100*/  PRMT R51, R27, 0x3340, R16 ;  /* 0x000033401b337816 */ /* 0x000fe20000000010 */
[----:B------:R-:W-:Y:S01]  /*8110*/  IMAD R89, R17, 0x1000000, R60 ;  /* 0x0100000011597824 */ /* 0x000fe200078e023c */
[----:B------:R-:W-:Y:S02]  /*8120*/  LOP3.LUT R16, R139, 0xffff, RZ, 0xc0, !PT ;  /* 0x0000ffff8b107812 */ /* 0x000fe400078ec0ff */
[----:B------:R-:W-:Y:S01]  /*8130*/  PRMT R52, R26, 0x3340, R17 ;  /* 0x000033401a347816 */ /* 0x000fe20000000011 */
[----:B------:R-:W-:Y:S01]  /*8140*/  SHFL.UP PT, R18, R18, 0x8, RZ ;  /* 0x0500000012127989 */ /* 0x000fe200000e00ff */
[----:B------:R-:W-:Y:S01]  /*8150*/  LOP3.LUT R17, R143, 0xffff, RZ, 0xc0, !PT ;  /* 0x0000ffff8f117812 */ /* 0x000fe200078ec0ff */
[----:B------:R-:W-:Y:S01]  /*8160*/  IMAD R24, R16, 0x1000000, R57 ;  /* 0x0100000010187824 */ /* 0x000fe200078e0239 */
        /* <DEDUP_REMOVED lines=31> */
[----:B------:R-:W2:Y:S01]  /*8360*/  SHFL.UP PT, R27, R27, 0x8, RZ ;  /* 0x050000001b1b7989 */ /* 0x000ea200000e00ff */
[----:B------:R-:W-:Y:S02]  /*8370*/  PRMT R36, R36, 0x5410, R53 ;  /* 0x0000541024247816 */ /* 0x000fe40000000035 */
[----:B------:R-:W-:Y:S01]  /*8380*/  PRMT R39, R56, 0x5410, R55 ;  /* 0x0000541038277816 */ /* 0x000fe20000000037 */
[----:B------:R-:W-:Y:S01]  /*8390*/  STL.128 [R1+0x400], R32 ;  /* 0x0004002001007387 */ /* 0x000fe20000100c00 */
[----:B------:R-:W-:Y:S02]  /*83a0*/  ISETP.NE.AND P2, PT, R82, RZ, PT ;  /* 0x000000ff5200720c */ /* 0x000fe40003f45270 */
[----:B-1----:R-:W-:Y:S01]  /*83b0*/  PRMT R38, R48, 0x5410, R57 ;  /* 0x0000541030267816 */ /* 0x002fe20000000039 */
[----:B------:R-:W-:Y:S01]  /*83c0*/  SHFL.UP PT, R32, R44, 0x8, RZ ;  /* 0x050000002c207989 */ /* 0x000fe200000e00ff */
[----:B------:R-:W-:-:S02]  /*83d0*/  PRMT R47, R47, 0x5410, R40 ;  /* 0x000054102f2f7816 */ /* 0x000fc40000000028 */
[----:B------:R-:W-:Y:S01]  /*83e0*/  PRMT R49, R59, 0x5410, R58 ;  /* 0x000054103b317816 */ /* 0x000fe2000000003a */
[----:B------:R-:W-:Y:S01]  /*83f0*/  STL.128 [R1+0x410], R36 ;  /* 0x0004102401007387 */ /* 0x000fe20000100c00 */
        /* <DEDUP_REMOVED lines=14> */
[----:B------:R1:W3:Y:S01]  /*84e0*/  SHFL.UP PT, R91, R92, 0x8, RZ ;  /* 0x050000005c5b7989 */ /* 0x0002e200000e00ff */
[----:B------:R-:W-:-:S02]  /*84f0*/  PRMT R99, R128, 0x7610, R99 ;  /* 0x0000761080637816 */ /* 0x000fc40000000063 */
[----:B------:R-:W-:Y:S01]  /*8500*/  PRMT R100, R129, 0x7610, R100 ;  /* 0x0000761081647816 */ /* 0x000fe20000000064 */
[----:B------:R-:W-:Y:S01]  /*8510*/  SHFL.UP PT, R42, R62, 0x8, RZ ;  /* 0x050000003e2a7989 */ /* 0x000fe200000e00ff */
[----:B------:R-:W-:Y:S02]  /*8520*/  PRMT R101, R130, 0x7610, R101 ;  /* 0x0000761082657816 */ /* 0x000fe40000000065 */
[----:B------:R-:W-:Y:S01]  /*8530*/  PRMT R102, R131, 0x7610, R102 ;  /* 0x0000761083667816 */ /* 0x000fe20000000066 */
[----:B------:R-:W-:Y:S01]  /*8540*/  SHFL.UP PT, R30, R30, 0x8, RZ ;  /* 0x050000001e1e7989 */ /* 0x000fe200000e00ff */
[----:B-1----:R-:W-:Y:S02]  /*8550*/  PRMT R92, R85, 0x7610, R92 ;  /* 0x00007610555c7816 */ /* 0x002fe4000000005c */
[----:B------:R-:W-:Y:S01]  /*8560*/  PRMT R103, R132, 0x7610, R103 ;  /* 0x0000761084677816 */ /* 0x000fe20000000067 */
[----:B------:R-:W1:Y:S01]  /*8570*/  SHFL.UP PT, R31, R31, 0x8, RZ ;  /* 0x050000001f1f7989 */ /* 0x000e6200000e00ff */
[----:B------:R-:W-:-:S02]  /*8580*/  PRMT R105, R133, 0x7610, R105 ;  /* 0x0000761085697816 */ /* 0x000fc40000000069 */
[----:B------:R-:W-:Y:S01]  /*8590*/  PRMT R108, R134, 0x7610, R108 ;  /* 0x00007610866c7816 */ /* 0x000fe2000000006c */
[----:B------:R-:W4:Y:S01]  /*85a0*/  SHFL.UP PT, R43, R63, 0x8, RZ ;  /* 0x050000003f2b7989 */ /* 0x000f2200000e00ff */
[----:B------:R-:W-:Y:S02]  /*85b0*/  PRMT R109, R135, 0x7610, R109 ;  /* 0x00007610876d7816 */ /* 0x000fe4000000006d */
[----:B------:R-:W-:Y:S01]  /*85c0*/  PRMT R110, R136, 0x7610, R110 ;  /* 0x00007610886e7816 */ /* 0x000fe2000000006e */
[----:B--2---:R-:W-:Y:S01]  /*85d0*/  STL.128 [R1+0x20], R24 ;  /* 0x0000201801007387 */ /* 0x004fe20000100c00 */
[----:B------:R-:W-:Y:S02]  /*85e0*/  PRMT R111, R137, 0x7610, R111 ;  /* 0x00007610896f7816 */ /* 0x000fe4000000006f */
[----:B------:R-:W-:Y:S01]  /*85f0*/  PRMT R112, R138, 0x7610, R112 ;  /* 0x000076108a707816 */ /* 0x000fe20000000070 */
[----:B0-----:R-:W-:Y:S01]  /*8600*/  STL.64 [R1+0x40], R16 ;  /* 0x0000401001007387 */ /* 0x001fe20000100a00 */
[----:B---3--:R-:W-:-:S02]  /*8610*/  SHF.R.U32.HI R40, RZ, 0x8, R91 ;  /* 0x00000008ff287819 */ /* 0x008fc4000001165b */
[----:B------:R-:W-:Y:S01]  /*8620*/  PRMT R113, R139, 0x7610, R113 ;  /* 0x000076108b717816 */ /* 0x000fe20000000071 */
[----:B------:R-:W-:Y:S01]  /*8630*/  STL [R1], R36 ;  /* 0x0000002401007387 */ /* 0x000fe20000100800 */
[--C-:B------:R-:W-:Y:S02]  /*8640*/  PRMT R40, R40, 0x7604, R91.reuse ;  /* 0x0000760428287816 */ /* 0x100fe4000000005b */
[----:B------:R-:W-:Y:S01]  /*8650*/  PRMT R91, R84, 0x7610, R91 ;  /* 0x00007610545b7816 */ /* 0x000fe2000000005b */
[----:B------:R-:W-:Y:S01]  /*8660*/  STL [R1+0x3c], R32 ;  /* 0x00003c2001007387 */ /* 0x000fe20000100800 */
        /* <DEDUP_REMOVED lines=11> */
[----:B-1----:R1:W-:Y:S01]  /*8720*/  STL.64 [R1+0x30], R30 ;  /* 0x0000301e01007387 */ /* 0x0023e20000100a00 */
[----:B0-----:R-:W-:-:S02]  /*8730*/  PRMT R46, R45, 0x7610, R46 ;  /* 0x000076102d2e7816 */ /* 0x001fc4000000002e */
[----:B------:R-:W-:Y:S01]  /*8740*/  PRMT R47, R65, 0x7610, R47 ;  /* 0x00007610412f7816 */ /* 0x000fe2000000002f */
[----:B----4-:R0:W-:Y:S01]  /*8750*/  STL.64 [R1+0x8], R42 ;  /* 0x0000082a01007387 */ /* 0x0101e20000100a00 */
[----:B--2---:R-:W-:Y:S01]  /*8760*/  PRMT R48, R67, 0x7610, R48 ;  /* 0x0000761043307816 */ /* 0x004fe20000000030 */
[----:B---3--:R-:W-:Y:S01]  /*8770*/  IMAD.MOV.U32 R40, RZ, RZ, R44 ;  /* 0x000000ffff287224 */ /* 0x008fe200078e002c */
[----:B------:R-:W-:Y:S02]  /*8780*/  PRMT R49, R68, 0x7610, R49 ;  /* 0x0000761044317816 */ /* 0x000fe40000000031 */
[----:B------:R-:W-:Y:S02]  /*8790*/  PRMT R56, R72, 0x7610, R56 ;  /* 0x0000761048387816 */ /* 0x000fe40000000038 */
[----:B------:R-:W-:Y:S01]  /*87a0*/  PRMT R57, R73, 0x7610, R57 ;  /* 0x0000761049397816 */ /* 0x000fe20000000039 */
[----:B-1----:R-:W-:Y:S01]  /*87b0*/  IMAD.MOV.U32 R30, RZ, RZ, R22 ;  /* 0x000000ffff1e7224 */ /* 0x002fe200078e0016 */
[----:B------:R-:W-:Y:S01]  /*87c0*/  PRMT R58, R74, 0x7610, R58 ;  /* 0x000076104a3a7816 */ /* 0x000fe2000000003a */
[----:B------:R-:W-:Y:S01]  /*87d0*/  IMAD.MOV.U32 R31, RZ, RZ, R23 ;  /* 0x000000ffff1f7224 */ /* 0x000fe200078e0017 */
[----:B------:R-:W-:-:S02]  /*87e0*/  PRMT R59, R75, 0x7610, R59 ;  /* 0x000076104b3b7816 */ /* 0x000fc4000000003b */
[----:B0-----:R-:W-:Y:S02]  /*87f0*/  PRMT R43, R69, 0x7610, R43 ;  /* 0x00007610452b7816 */ /* 0x001fe4000000002b */
        /* <DEDUP_REMOVED lines=18> */
.L_x_1941:
[----:B0-----:R-:W-:-:S06]  /*8920*/  IMAD.IADD R16, R1, 0x1, R24 ;  /* 0x0000000101107824 */ /* 0x001fcc00078e0218 */
[----:B------:R-:W2:Y:S01]  /*8930*/  LDL.U8 R16, [R16+0x48] ;  /* 0x0000480010107983 */ /* 0x000ea20000100000 */
[----:B------:R-:W-:Y:S02]  /*8940*/  IMAD.MOV.U32 R17, RZ, RZ, R24 ;  /* 0x000000ffff117224 */ /* 0x000fe400078e0018 */
[----:B------:R-:W-:Y:S01]  /*8950*/  VIADD R24, R24, 0x1 ;  /* 0x0000000118187836 */ /* 0x000fe20000000000 */
[----:B--2---:R-:W-:-:S13]  /*8960*/  ISETP.NE.AND P2, PT, R16, RZ, PT ;  /* 0x000000ff1000720c */ /* 0x004fda0003f45270 */
[----:B------:R-:W-:Y:S05]  /*8970*/  @P2 BRA `(.L_x_1941) ;  /* 0xfffffffc00e82947 */ /* 0x000fea000383ffff */
[----:B------:R-:W-:Y:S05]  /*8980*/  BSYNC.RECONVERGENT B1 ;  /* 0x0000000000017941 */ /* 0x000fea0003800200 */
.L_x_1940:
[----:B------:R-:W-:Y:S01]  /*8990*/  LOP3.LUT P2, RZ, R42, 0xff, RZ, 0xc0, !PT ;  /* 0x000000ff2aff7812 */ /* 0x000fe2000784c0ff */
[----:B------:R-:W-:Y:S01]  /*89a0*/  BSSY.RECONVERGENT B1, `(.L_x_1942) ;  /* 0x000000f000017945 */ /* 0x000fe20003800200 */
[----:B------:R-:W-:-:S11]  /*89b0*/  IMAD.MOV.U32 R16, RZ, RZ, R17 ;  /* 0x000000ffff107224 */ /* 0x000fd600078e0011 */
[----:B------:R-:W-:Y:S05]  /*89c0*/  @!P2 BRA `(.L_x_1943) ;  /* 0x000000000030a947 */ /* 0x000fea0003800000 */
[----:B------:R-:W-:Y:S01]  /*89d0*/  BSSY.RECONVERGENT B2, `(.L_x_1944) ;  /* 0x000000a000027945 */ /* 0x000fe20003800200 */
[----:B------:R-:W-:-:S07]  /*89e0*/  IMAD.MOV.U32 R16, RZ, RZ, RZ ;  /* 0x000000ffff107224 */ /* 0x000fce00078e00ff */
.L_x_1945:
        /* <DEDUP_REMOVED lines=9> */
.L_x_1944:
[----:B------:R-:W-:-:S07]  /*8a80*/  IMAD.MOV.U32 R16, RZ, RZ, R18 ;  /* 0x000000ffff107224 */ /* 0x000fce00078e0012 */
.L_x_1943:
[----:B------:R-:W-:Y:S05]  /*8a90*/  BSYNC.RECONVERGENT B1 ;  /* 0x0000000000017941 */ /* 0x000fea0003800200 */
.L_x_1942:
[----:B------:R-:W-:Y:S01]  /*8aa0*/  IMAD.IADD R17, R1, 0x1, R16 ;  /* 0x0000000101117824 */ /* 0x000fe200078e0210 */
[----:B------:R-:W-:Y:S01]  /*8ab0*/  BSSY.RECONVERGENT B1, `(.L_x_1946) ;  /* 0x0000009000017945 */ /* 0x000fe20003800200 */
[----:B------:R-:W-:-:S03]  /*8ac0*/  IMAD.MOV.U32 R16, RZ, RZ, RZ ;  /* 0x000000ffff107224 */ /* 0x000fc600078e00ff */
[----:B------:R0:W-:Y:S04]  /*8ad0*/  STL.U8 [R17+0x48], RZ ;  /* 0x000048ff11007387 */ /* 0x0001e80000100000 */
.L_x_1947:
[----:B------:R-:W-:-:S05]  /*8ae0*/  IMAD.IADD R18, R1, 0x1, R16 ;  /* 0x0000000101127824 */ /* 0x000fca00078e0210 */
[----:B0-----:R-:W2:Y:S02]  /*8af0*/  LDL.U8 R17, [R18+0x48] ;  /* 0x0000480012117983 */ /* 0x001ea40000100000 */
[----:B--2---:R-:W-:Y:S01]  /*8b00*/  ISETP.NE.AND P2, PT, R17, RZ, PT ;  /* 0x000000ff1100720c */ /* 0x004fe20003f45270 */
[----:B------:R-:W-:Y:S02]  /*8b10*/  IMAD.MOV.U32 R17, RZ, RZ, R16 ;  /* 0x000000ffff117224 */ /* 0x000fe400078e0010 */
[----:B------:R-:W-:-:S10]  /*8b20*/  VIADD R16, R16, 0x1 ;  /* 0x0000000110107836 */ /* 0x000fd40000000000 */
[----:B------:R-:W-:Y:S05]  /*8b30*/  @P2 BRA `(.L_x_1947) ;  /* 0xfffffffc00e82947 */ /* 0x000fea000383ffff */
[----:B------:R-:W-:Y:S05]  /*8b40*/  BSYNC.RECONVERGENT B1 ;  /* 0x0000000000017941 */ /* 0x000fea0003800200 */
.L_x_1946:
[----:B------:R-:W-:Y:S01]  /*8b50*/  LOP3.LUT P2, RZ, R45, 0xff, RZ, 0xc0, !PT ;  /* 0x000000ff2dff7812 */ /* 0x000fe2000784c0ff */
[----:B------:R-:W-:Y:S01]  /*8b60*/  BSSY.RECONVERGENT B1, `(.L_x_1948) ;  /* 0x0000010000017945 */ /* 0x000fe20003800200 */
[----:B------:R-:W-:-:S11]  /*8b70*/  IMAD.MOV.U32 R16, RZ, RZ, R17 ;  /* 0x000000ffff107224 */ /* 0x000fd600078e0011 */
[----:B------:R-:W-:Y:S05]  /*8b80*/  @!P2 BRA `(.L_x_1949) ;  /* 0x000000000034a947 */ /* 0x000fea0003800000 */
[----:B------:R-:W-:Y:S01]  /*8b90*/  BSSY.RECONVERGENT B2, `(.L_x_1950) ;  /* 0x000000b000027945 */ /* 0x000fe20003800200 */
[----:B------:R-:W-:Y:S01]  /*8ba0*/  IMAD.MOV.U32 R16, RZ, RZ, RZ ;  /* 0x000000ffff107224 */ /* 0x000fe200078e00ff */
[----:B------:R-:W-:-:S07]  /*8bb0*/  PRMT R18, R45, 0x7610, R18 ;  /* 0x000076102d127816 */ /* 0x000fce0000000012 */
.L_x_1951:
        /* <DEDUP_REMOVED lines=9> */
.L_x_1950:
[----:B------:R-:W-:-:S07]  /*8c50*/  IMAD.MOV.U32 R16, RZ, RZ, R19 ;  /* 0x000000ffff107224 */ /* 0x000fce00078e0013 */
.L_x_1949:
[----:B------:R-:W-:Y:S05]  /*8c60*/  BSYNC.RECONVERGENT B1 ;  /* 0x0000000000017941 */ /* 0x000fea0003800200 */
.L_x_1948:
        /* <DEDUP_REMOVED lines=79> */
.L_x_1939:
[----:B------:R-:W-:Y:S05]  /*9160*/  BSYNC.RECONVERGENT B0 ;  /* 0x0000000000007941 */ /* 0x000fea0003800200 */
.L_x_1938:
        /* <DEDUP_REMOVED lines=59> */
.L_x_1953:
[----:B------:R-:W-:Y:S05]  /*9520*/  BSYNC.RECONVERGENT B0 ;  /* 0x0000000000007941 */ /* 0x000fea0003800200 */
.L_x_1952:
        /* <DEDUP_REMOVED lines=30> */
[----:B------:R-:W-:-:S02]  /*9710*/  PRMT R34, R27, 0x3340, R34 ;  /* 0x000033401b227816 */ /* 0x000fc40000000022 */
[----:B------:R-:W-:Y:S01]  /*9720*/  LOP3.LUT R37, R17, 0xff, RZ, 0xc0, !PT ;  /* 0x000000ff11257812 */ /* 0x000fe200078ec0ff */
[----:B------:R-:W-:Y:S01]  /*9730*/  IMAD.U32 R17, R16, 0x10000, RZ ;  /* 0x0001000010117824 */ /* 0x000fe200078e00ff */
[----:B------:R-:W-:Y:S02]  /*9740*/  LOP3.LUT R53, R50, 0xffff, RZ, 0xc0, !PT ;  /* 0x0000ffff32357812 */ /* 0x000fe400078ec0ff */
[----:B------:R-:W-:Y:S02]  /*9750*/  LOP3.LUT R27, R27, 0xff, RZ, 0xc0, !PT ;  /* 0x000000ff1b1b7812 */ /* 0x000fe400078ec0ff */
[C---:B------:R-:W-:Y:S02]  /*9760*/  LOP3.LUT R35, R18.reuse, 0xff, RZ, 0xc0, !PT ;  /* 0x000000ff12237812 */ /* 0x040fe400078ec0ff */
[----:B------:R-:W-:Y:S02]  /*9770*/  PRMT R53, R18, 0x3340, R53 ;  /* 0x0000334012357816 */ /* 0x000fe40000000035 */
        /* <DEDUP_REMOVED lines=19> */
[C---:B------:R-:W-:Y:S01]  /*98b0*/  PRMT R36, R17.reuse, 0x3340, R36 ;  /* 0x0000334011247816 */ /* 0x040fe20000000024 */
[----:B------:R-:W-:Y:S01]  /*98c0*/  IMAD.U32 R45, R26, 0x10000, RZ ;  /* 0x000100001a2d7824 */ /* 0x000fe200078e00ff */
[----:B------:R-:W-:Y:S01]  /*98d0*/  LOP3.LUT R68, R17, 0xff, RZ, 0xc0, !PT ;  /* 0x000000ff11447812 */ /* 0x000fe200078ec0ff */
[----:B------:R-:W-:Y:S01]  /*98e0*/  IMAD.U32 R17, R24, 0x10000, RZ ;  /* 0x0001000018117824 */ /* 0x000fe200078e00ff */
[----:B------:R-:W-:Y:S01]  /*98f0*/  LOP3.LUT R37, R115, 0xffff, RZ, 0xc0, !PT ;  /* 0x0000ffff73257812 */ /* 0x000fe200078ec0ff */
[----:B------:R-:W-:Y:S01]  /*9900*/  IMAD.U32 R55, R44, 0x10000, RZ ;  /* 0x000100002c377824 */ /* 0x000fe200078e00ff */
[----:B------:R-:W-:-:S02]  /*9910*/  LOP3.LUT R38, R114, 0xffff, RZ, 0xc0, !PT ;  /* 0x0000ffff72267812 */ /* 0x000fc400078ec0ff */
[----:B------:R-:W-:Y:S02]  /*9920*/  LOP3.LUT R27, R112, 0xffff, RZ, 0xc0, !PT ;  /* 0x0000ffff701b7812 */ /* 0x000fe400078ec0ff */
[----:B------:R-:W-:Y:S02]  /*9930*/  PRMT R35, R18, 0x3340, R35 ;  /* 0x0000334012237816 */ /* 0x000fe40000000023 */
        /* <DEDUP_REMOVED lines=25> */
[----:B------:R-:W-:Y:S01]  /*9ad0*/  PRMT R76, R18, 0x3340, R17 ;  /* 0x00003340124c7816 */ /* 0x000fe20000000011 */
[----:B------:R-:W-:Y:S01]  /*9ae0*/  IMAD.U32 R17, R38, 0x10000, RZ ;  /* 0x0001000026117824 */ /* 0x000fe200078e00ff */
[----:B------:R-:W-:Y:S02]  /*9af0*/  LOP3.LUT R39, R66, 0xffff, RZ, 0xc0, !PT ;  /* 0x0000ffff42277812 */ /* 0x000fe400078ec0ff */
[----:B------:R-:W-:Y:S02]  /*9b00*/  LOP3.LUT R68, R64, 0xffff, RZ, 0xc0, !PT ;  /* 0x0000ffff40447812 */ /* 0x000fe400078ec0ff */
[----:B------:R-:W-:-:S02]  /*9b10*/  LOP3.LUT R45, R122, 0xffff, RZ, 0xc0, !PT ;  /* 0x0000ffff7a2d7812 */ /* 0x000fc400078ec0ff */
[----:B------:R-:W-:Y:S02]  /*9b20*/  LOP3.LUT R18, R18, 0xff, RZ, 0xc0, !PT ;  /* 0x000000ff12127812 */ /* 0x000fe400078ec0ff */
[----:B------:R-:W-:Y:S02]  /*9b30*/  PRMT R80, R70, 0x3340, R55 ;  /* 0x0000334046507816 */ /* 0x000fe40000000037 */
[C---:B------:R-:W-:Y:S02]  /*9b40*/  PRMT R78, R68.reuse, 0x3340, R39 ;  /* 0x00003340444e7816 */ /* 0x040fe40000000027 */
[----:B------:R-:W-:Y:S01]  /*9b50*/  LOP3.LUT R55, R68, 0xff, RZ, 0xc0, !PT ;  /* 0x000000ff44377812 */ /* 0x000fe200078ec0ff */
[----:B------:R-:W-:Y:S01]  /*9b60*/  IMAD.U32 R68, R45, 0x10000, RZ ;  /* 0x000100002d447824 */ /* 0x000fe200078e00ff */
        /* <DEDUP_REMOVED lines=26> */
[----:B------:R-:W-:Y:S02]  /*9d10*/  LOP3.LUT R22, R124, 0xff, RZ, 0xc0, !PT ;  /* 0x000000ff7c167812 */ /* 0x000fe400078ec0ff */
[----:B------:R-:W-:Y:S01]  /*9d20*/  PRMT R65, R25, 0x3340, R16 ;  /* 0x0000334019417816 */ /* 0x000fe20000000010 */
[----:B------:R-:W-:Y:S01]  /*9d30*/  IMAD R81, R18, 0x1000000, R67 ;  /* 0x0100000012517824 */ /* 0x000fe200078e0243 */
[----:B------:R-:W-:Y:S02]  /*9d40*/  PRMT R72, R24, 0x3340, R17 ;  /* 0x0000334018487816 */ /* 0x000fe40000000011 */
[----:B------:R-:W-:-:S02]  /*9d50*/  LOP3.LUT R16, R113, 0xffff, RZ, 0xc0, !PT ;  /* 0x0000ffff71107812 */ /* 0x000fc400078ec0ff */
[----:B------:R-:W-:Y:S02]  /*9d60*/  LOP3.LUT R17, R117, 0xffff, RZ, 0xc0, !PT ;  /* 0x0000ffff75117812 */ /* 0x000fe400078ec0ff */
[----:B------:R-:W-:Y:S01]  /*9d70*/  PRMT R55, R23, 0x3340, R18 ;  /* 0x0000334017377816 */ /* 0x000fe20000000012 */
[----:B------:R-:W-:Y:S01]  /*9d80*/  IMAD R24, R16, 0x1000000, R71 ;  /* 0x0100000010187824 */ /* 0x000fe200078e0247 */
[----:B------:R-:W-:Y:S01]  /*9d90*/  PRMT R23, R125, 0x7604, R22 ;  /* 0x000076047d177816 */ /* 0x000fe20000000016 */
[----:B------:R-:W-:Y:S01]  /*9da0*/  IMAD R25, R17, 0x1000000, R86 ;  /* 0x0100000011197824 */ /* 0x000fe200078e0256 */
[----:B------:R-:W-:Y:S01]  /*9db0*/  PRMT R67, R27, 0x3340, R16 ;  /* 0x000033401b437816 */ /* 0x000fe20000000010 */
[----:B------:R-:W-:Y:S01]  /*9dc0*/  SHFL.UP PT, R22, R77, 0x10, RZ ;  /* 0x060000004d167989 */ /* 0x000fe200000e00ff */
[----:B------:R-:W-:Y:S02]  /*9dd0*/  PRMT R74, R26, 0x3340, R17 ;  /* 0x000033401a4a7816 */ /* 0x000fe40000000011 */
[----:B------:R-:W-:Y:S01]  /*9de0*/  LOP3.LUT R18, R63, 0xffff, RZ, 0xc0, !PT ;  /* 0x0000ffff3f127812 */ /* 0x000fe200078ec0ff */
[----:B------:R-:W0:Y:S01]  /*9df0*/  SHFL.UP PT, R86, R23, 0x10, RZ ;  /* 0x0600000017567989 */ /* 0x000e2200000e00ff */
        /* <DEDUP_REMOVED lines=22> */
[----:B0-----:R-:W-:-:S02]  /*9f60*/  SHF.R.U32.HI R65, RZ, 0x8, R86 ;  /* 0x00000008ff417819 */ /* 0x001fc40000011656 */
[----:B------:R-:W-:Y:S01]  /*9f70*/  PRMT R53, R53, 0x5410, R68 ;  /* 0x0000541035357816 */ /* 0x000fe20000000044 */
[----:B------:R0:W-:Y:S01]  /*9f80*/  STL.U16 [R1+0x428], R38 ;  /* 0x0004282601007387 */ /* 0x0001e20000100400 */
[----:B------:R-:W-:Y:S02]  /*9f90*/  PRMT R68, R65, 0x7604, R86 ;  /* 0x0000760441447816 */ /* 0x000fe40000000056 */
[----:B------:R-:W-:Y:S01]  /*9fa0*/  ISETP.NE.AND P2, PT, R42, RZ, PT ;  /* 0x000000ff2a00720c */ /* 0x000fe20003f45270 */
[----:B------:R-:W-:Y:S01]  /*9fb0*/  SHFL.UP PT, R65, R40, 0x10, RZ ;  /* 0x0600000028417989 */ /* 0x000fe200000e00ff */
[----:B------:R-:W-:Y:S02]  /*9fc0*/  PRMT R32, R32, 0x5410, R55 ;  /* 0x0000541020207816 */ /* 0x000fe40000000037 */
[----:B------:R-:W-:Y:S01]  /*9fd0*/  PRMT R33, R33, 0x5410, R70 ;  /* 0x0000541021217816 */ /* 0x000fe20000000046 */
[----:B------:R-:W-:Y:S01]  /*9fe0*/  SHFL.UP PT, R44, R44, 0x10, RZ ;  /* 0x060000002c2c7989 */ /* 0x000fe200000e00ff */
[----:B------:R-:W-:-:S02]  /*9ff0*/  PRMT R35, R35, 0x5410, R72 ;  /* 0x0000541023237816 */ /* 0x000fc40000000048 */
[----:B0-----:R-:W-:Y:S01]  /*a000*/  PRMT R38, R54, 0x5410, R71 ;  /* 0x0000541036267816 */ /* 0x001fe20000000047 */
[----:B------:R-:W-:Y:S01]  /*a010*/  SHFL.UP PT, R25, R25, 0x10, RZ ;  /* 0x0600000019197989 */ /* 0x000fe200000e00ff */
[----:B------:R-:W-:Y:S02]  /*a020*/  PRMT R55, R78, 0x5410, R73 ;  /* 0x000054104e377816 */ /* 0x000fe40000000049 */
[----:B------:R-:W-:Y:S01]  /*a030*/  PRMT R54, R80, 0x5410, R75 ;  /* 0x0000541050367816 */ /* 0x000fe2000000004b */
[----:B------:R0:W-:Y:S01]  /*a040*/  STL.128 [R1+0x410], R36 ;  /* 0x0004102401007387 */ /* 0x0001e20000100c00 */
[----:B------:R-:W-:Y:S02]  /*a050*/  PRMT R72, R89, 0x7610, R72 ;  /* 0x0000761059487816 */ /* 0x000fe40000000048 */
[----:B------:R-:W-:Y:S01]  /*a060*/  PRMT R90, R91, 0x7610, R90 ;  /* 0x000076105b5a7816 */ /* 0x000fe2000000005a */
[----:B-1----:R1:W-:Y:S01]  /*a070*/  STL.128 [R1+0x10], R16 ;  /* 0x0000101001007387 */ /* 0x0023e20000100c00 */
        /* <DEDUP_REMOVED lines=8> */
[----:B------:R-:W3:Y:S01]  /*a100*/  SHFL.UP PT, R17, R31, 0x10, RZ ;  /* 0x060000001f117989 */ /* 0x000ee200000e00ff */
[----:B------:R-:W-:Y:S01]  /*a110*/  PRMT R76, R98, 0x7610, R76 ;  /* 0x00007610624c7816 */ /* 0x000fe2000000004c */
[----:B0-----:R-:W-:Y:S01]  /*a120*/  IMAD.MOV.U32 R36, RZ, RZ, R40 ;  /* 0x000000ffff247224 */ /* 0x001fe200078e0028 */
[----:B------:R-:W-:Y:S01]  /*a130*/  PRMT R78, R99, 0x7610, R78 ;  /* 0x00007610634e7816 */ /* 0x000fe2000000004e */
[----:B------:R-:W-:Y:S01]  /*a140*/  SHFL.UP PT, R26, R26, 0x10, RZ ;  /* 0x060000001a1a7989 */ /* 0x000fe200000e00ff */
[----:B-1----:R-:W-:-:S02]  /*a150*/  PRMT R18, R47, 0x7610, R18 ;  /* 0x000076102f127816 */ /* 0x002fc40000000012 */
[----:B------:R-:W-:Y:S01]  /*a160*/  PRMT R19, R50, 0x7610, R19 ;  /* 0x0000761032137816 */ /* 0x000fe20000000013 */
[----:B------:R-:W0:Y:S01]  /*a170*/  SHFL.UP PT, R27, R27, 0x10, RZ ;  /* 0x060000001b1b7989 */ /* 0x000e2200000e00ff */
[----:B------:R-:W-:Y:S02]  /*a180*/  PRMT R70, R100, 0x7610, R70 ;  /* 0x0000761064467816 */ /* 0x000fe40000000046 */
[----:B------:R-:W-:Y:S01]  /*a190*/  PRMT R129, R101, 0x7610, R129 ;  /* 0x0000761065817816 */ /* 0x000fe20000000081 */
[----:B------:R-:W1:Y:S01]  /*a1a0*/  SHFL.UP PT, R45, R45, 0x10, RZ ;  /* 0x060000002d2d7989 */ /* 0x000e6200000e00ff */
[----:B------:R-:W-:Y:S02]  /*a1b0*/  PRMT R77, R102, 0x7610, R77 ;  /* 0x00007610664d7816 */ /* 0x000fe4000000004d */
[----:B------:R-:W-:Y:S01]  /*a1c0*/  PRMT R130, R103, 0x7610, R130 ;  /* 0x0000761067827816 */ /* 0x000fe20000000082 */
[----:B------:R4:W1:Y:S01]  /*a1d0*/  SHFL.UP PT, R23, R79, 0x10, RZ ;  /* 0x060000004f177989 */ /* 0x00086200000e00ff */
[----:B------:R-:W-:-:S02]  /*a1e0*/  PRMT R131, R108, 0x7610, R131 ;  /* 0x000076106c837816 */ /* 0x000fc40000000083 */
[----:B------:R-:W-:Y:S01]  /*a1f0*/  PRMT R132, R110, 0x7610, R132 ;  /* 0x000076106e847816 */ /* 0x000fe20000000084 */
[----:B--2---:R-:W-:Y:S01]  /*a200*/  STL [R1], R37 ;  /* 0x0000002501007387 */ /* 0x004fe20000100800 */
[----:B------:R-:W-:Y:S02]  /*a210*/  PRMT R69, R111, 0x7610, R69 ;  /* 0x000076106f457816 */ /* 0x000fe40000000045 */
[----:B------:R-:W-:Y:S01]  /*a220*/  PRMT R133, R112, 0x7610, R133 ;  /* 0x0000761070857816 */ /* 0x000fe20000000085 */
[----:B---3--:R-:W-:Y:S01]  /*a230*/  STL.64 [R1+0x40], R16 ;  /* 0x0000401001007387 */ /* 0x008fe20000100a00 */
[----:B----4-:R-:W-:Y:S02]  /*a240*/  PRMT R79, R109, 0x7610, R79 ;  /* 0x000076106d4f7816 */ /* 0x010fe4000000004f */
[----:B------:R-:W-:Y:S01]  /*a250*/  PRMT R82, R113, 0x7610, R82 ;  /* 0x0000761071527816 */ /* 0x000fe20000000052 */
[----:B------:R-:W-:Y:S01]  /*a260*/  STL [R1+0x3c], R65 ;  /* 0x00003c4101007387 */ /* 0x000fe20000100800 */
[----:B------:R-:W-:-:S02]  /*a270*/  PRMT R134, R114, 0x7610, R134 ;  /* 0x0000761072867816 */ /* 0x000fc40000000086 */
[----:B------:R-:W-:Y:S01]  /*a280*/  PRMT R73, R115, 0x7610, R73 ;  /* 0x0000761073497816 */ /* 0x000fe20000000049 */
[----:B------:R-:W-:Y:S01]  /*a290*/  STL.128 [R1+0x400], R32 ;  /* 0x0004002001007387 */ /* 0x000fe20000100c00 */
[----:B------:R-:W-:Y:S02]  /*a2a0*/  PRMT R135, R116, 0x7610, R135 ;  /* 0x0000761074877816 */ /* 0x000fe40000000087 */
[----:B------:R-:W-:Y:S01]  /*a2b0*/  PRMT R83, R117, 0x7610, R83 ;  /* 0x0000761075537816 */ /* 0x000fe20000000053 */
[----:B------:R2:W-:Y:S01]  /*a2c0*/  STL.64 [R1+0x3f8], R52 ;  /* 0x0003f83401007387 */ /* 0x0005e20000100a00 */
[----:B------:R-:W-:Y:S02]  /*a2d0*/  PRMT R84, R118, 0x7610, R84 ;  /* 0x0000761076547816 */ /* 0x000fe40000000054 */
[----:B------:R-:W-:Y:S01]  /*a2e0*/  PRMT R75, R119, 0x7610, R75 ;  /* 0x00007610774b7816 */ /* 0x000fe2000000004b */
[----:B------:R3:W-:Y:S01]  /*a2f0*/  STL.64 [R1+0x420], R54 ;  /* 0x0004203601007387 */ /* 0x0007e20000100a00 */
[----:B------:R-:W-:-:S02]  /*a300*/  PRMT R85, R120, 0x7610, R85 ;  /* 0x0000761078557816 */ /* 0x000fc40000000055 */
[----:B------:R-:W-:Y:S01]  /*a310*/  PRMT R86, R121, 0x7610, R86 ;  /* 0x0000761079567816 */ /* 0x000fe20000000056 */
[----:B------:R4:W-:Y:S01]  /*a320*/  STL.U16 [R1+0x38], R68 ;  /* 0x0000384401007387 */ /* 0x0009e20000100400 */
[----:B------:R-:W-:Y:S02]  /*a330*/  PRMT R38, R60, 0x7610, R38 ;  /* 0x000076103c267816 */ /* 0x000fe40000000026 */
[----:B------:R-:W-:Y:S01]  /*a340*/  PRMT R39, R63, 0x7610, R39 ;  /* 0x000076103f277816 */ /* 0x000fe20000000027 */
[----:B0-----:R0:W-:Y:S01]  /*a350*/  STL.128 [R1+0x20], R24 ;  /* 0x0000201801007387 */ /* 0x0011e20000100c00 */
[----:B--2---:R-:W-:Y:S01]  /*a360*/  PRMT R52, R46, 0x7610, R52 ;  /* 0x000076102e347816 */ /* 0x004fe20000000034 */
[----:B------:R-:W-:Y:S01]  /*a370*/  IMAD.MOV.U32 R32, RZ, RZ, R30 ;  /* 0x000000ffff207224 */ /* 0x000fe200078e001e */
[----:B------:R-:W-:Y:S01]  /*a380*/  PRMT R53, R48, 0x7610, R53 ;  /* 0x0000761030357816 */ /* 0x000fe20000000035 */
[----:B-1----:R-:W-:Y:S01]  /*a390*/  STL.64 [R1+0x30], R44 ;  /* 0x0000302c01007387 */ /* 0x002fe20000100a00 */
[----:B---3--:R-:W-:Y:S01]  /*a3a0*/  PRMT R54, R43, 0x7610, R54 ;  /* 0x000076102b367816 */ /* 0x008fe20000000036 */
[----:B------:R-:W-:Y:S01]  /*a3b0*/  IMAD.MOV.U32 R33, RZ, RZ, R31 ;  /* 0x000000ffff217224 */ /* 0x000fe200078e001f */
[----:B------:R-:W-:Y:S01]  /*a3c0*/  PRMT R55, R51, 0x7610, R55 ;  /* 0x0000761033377816 */ /* 0x000fe20000000037 */
[----:B------:R1:W-:Y:S01]  /*a3d0*/  STL.64 [R1+0x8], R22 ;  /* 0x0000081601007387 */ /* 0x0003e20000100a00 */
[----:B----4-:R-:W-:-:S02]  /*a3e0*/  PRMT R68, R105, 0x7610, R68 ;  /* 0x0000761069447816 */ /* 0x010fc40000000044 */
[----:B------:R-:W-:Y:S02]  /*a3f0*/  PRMT R34, R58, 0x7610, R34 ;  /* 0x000076103a227816 */ /* 0x000fe40000000022 */
[----:B------:R-:W-:Y:S02]  /*a400*/  PRMT R35, R59, 0x7610, R35 ;  /* 0x000076103b237816 */ /* 0x000fe40000000023 */
        /* <DEDUP_REMOVED lines=19> */
.L_x_1957:
[----:B0-----:R-:W-:-:S06]  /*a540*/  IMAD.IADD R16, R1, 0x1, R24 ;  /* 0x0000000101107824 */ /* 0x001fcc00078e0218 */
[----:B------:R-:W2:Y:S01]  /*a550*/  LDL.U8 R16, [R16+0x48] ;  /* 0x0000480010107983 */ /* 0x000ea20000100000 */
[----:B------:R-:W-:Y:S02]  /*a560*/  IMAD.MOV.U32 R17, RZ, RZ, R24 ;  /* 0x000000ffff117224 */ /* 0x000fe400078e0018 */
[----:B------:R-:W-:Y:S01]  /*a570*/  VIADD R24, R24, 0x1 ;  /* 0x0000000118187836 */ /* 0x000fe20000000000 */
[----:B--2---:R-:W-:-:S13]  /*a580*/  ISETP.NE.AND P2, PT, R16, RZ, PT ;  /* 0x000000ff1000720c */ /* 0x004fda0003f45270 */
[----:B------:R-:W-:Y:S05]  /*a590*/  @P2 BRA `(.L_x_1957) ;  /* 0xfffffffc00e82947 */ /* 0x000fea000383ffff */
[----:B------:R-:W-:Y:S05]  /*a5a0*/  BSYNC.RECONVERGENT B1 ;  /* 0x0000000000017941 */ /* 0x000fea0003800200 */
.L_x_1956:
[----:B------:R-:W-:Y:S01]  /*a5b0*/  LOP3.LUT P2, RZ, R22, 0xff, RZ, 0xc0, !PT ;  /* 0x000000ff16ff7812 */ /* 0x000fe2000784c0ff */
[----:B------:R-:W-:Y:S01]  /*a5c0*/  BSSY.RECONVERGENT B1, `(.L_x_1958) ;  /* 0x000000f000017945 */ /* 0x000fe20003800200 */
[----:B------:R-:W-:-:S11]  /*a5d0*/  IMAD.MOV.U32 R16, RZ, RZ, R17 ;  /* 0x000000ffff107224 */ /* 0x000fd600078e0011 */
[----:B------:R-:W-:Y:S05]  /*a5e0*/  @!P2 BRA `(.L_x_1959) ;  /* 0x000000000030a947 */ /* 0x000fea0003800000 */
[----:B------:R-:W-:Y:S01]  /*a5f0*/  BSSY.RECONVERGENT B2, `(.L_x_1960) ;  /* 0x000000a000027945 */ /* 0x000fe20003800200 */
[----:B------:R-:W-:-:S07]  /*a600*/  IMAD.MOV.U32 R16, RZ, RZ, RZ ;  /* 0x000000ffff107224 */ /* 0x000fce00078e00ff */
.L_x_1961:
        /* <DEDUP_REMOVED lines=9> */
.L_x_1960:
[----:B------:R-:W-:-:S07]  /*a6a0*/  IMAD.MOV.U32 R16, RZ, RZ, R18 ;  /* 0x000000ffff107224 */ /* 0x000fce00078e0012 */
.L_x_1959:
[----:B------:R-:W-:Y:S05]  /*a6b0*/  BSYNC.RECONVERGENT B1 ;  /* 0x0000000000017941 */ /* 0x000fea0003800200 */
.L_x_1958:
[----:B------:R-:W-:Y:S01]  /*a6c0*/  IMAD.IADD R17, R1, 0x1, R16 ;  /* 0x0000000101117824 */ /* 0x000fe200078e0210 */
[----:B------:R-:W-:Y:S01]  /*a6d0*/  BSSY.RECONVERGENT B1, `(.L_x_1962) ;  /* 0x0000009000017945 */ /* 0x000fe20003800200 */
[----:B------:R-:W-:-:S03]  /*a6e0*/  IMAD.MOV.U32 R16, RZ, RZ, RZ ;  /* 0x000000ffff107224 */ /* 0x000fc600078e00ff */
[----:B------:R0:W-:Y:S04]  /*a6f0*/  STL.U8 [R17+0x48], RZ ;  /* 0x000048ff11007387 */ /* 0x0001e80000100000 */
.L_x_1963:
[----:B------:R-:W-:-:S05]  /*a700*/  IMAD.IADD R18, R1, 0x1, R16 ;  /* 0x0000000101127824 */ /* 0x000fca00078e0210 */
[----:B0-----:R-:W2:Y:S02]  /*a710*/  LDL.U8 R17, [R18+0x48] ;  /* 0x0000480012117983 */ /* 0x001ea40000100000 */
[----:B--2---:R-:W-:Y:S01]  /*a720*/  ISETP.NE.AND P2, PT, R17, RZ, PT ;  /* 0x000000ff1100720c */ /* 0x004fe20003f45270 */
[----:B------:R-:W-:Y:S02]  /*a730*/  IMAD.MOV.U32 R17, RZ, RZ, R16 ;  /* 0x000000ffff117224 */ /* 0x000fe400078e0010 */
[----:B------:R-:W-:-:S10]  /*a740*/  VIADD R16, R16, 0x1 ;  /* 0x0000000110107836 */ /* 0x000fd40000000000 */
[----:B------:R-:W-:Y:S05]  /*a750*/  @P2 BRA `(.L_x_1963) ;  /* 0xfffffffc00e82947 */ /* 0x000fea000383ffff */
[----:B------:R-:W-:Y:S05]  /*a760*/  BSYNC.RECONVERGENT B1 ;  /* 0x0000000000017941 */ /* 0x000fea0003800200 */
.L_x_1962:
[----:B------:R-:W-:Y:S01]  /*a770*/  LOP3.LUT P2, RZ, R46, 0xff, RZ, 0xc0, !PT ;  /* 0x000000ff2eff7812 */ /* 0x000fe2000784c0ff */
[----:B------:R-:W-:Y:S01]  /*a780*/  BSSY.RECONVERGENT B1, `(.L_x_1964) ;  /* 0x0000010000017945 */ /* 0x000fe20003800200 */
[----:B------:R-:W-:-:S11]  /*a790*/  IMAD.MOV.U32 R16, RZ, RZ, R17 ;  /* 0x000000ffff107224 */ /* 0x000fd600078e0011 */
[----:B------:R-:W-:Y:S05]  /*a7a0*/  @!P2 BRA `(.L_x_1965) ;  /* 0x000000000034a947 */ /* 0x000fea0003800000 */
[----:B------:R-:W-:Y:S01]  /*a7b0*/  BSSY.RECONVERGENT B2, `(.L_x_1966) ;  /* 0x000000b000027945 */ /* 0x000fe20003800200 */
[----:B------:R-:W-:Y:S01]  /*a7c0*/  IMAD.MOV.U32 R16, RZ, RZ, RZ ;  /* 0x000000ffff107224 */ /* 0x000fe200078e00ff */
[----:B------:R-:W-:-:S07]  /*a7d0*/  PRMT R18, R46, 0x7610, R18 ;  /* 0x000076102e127816 */ /* 0x000fce0000000012 */
.L_x_1967:
        /* <DEDUP_REMOVED lines=9> */
.L_x_1966:
[----:B------:R-:W-:-:S07]  /*a870*/  IMAD.MOV.U32 R16, RZ, RZ, R19 ;  /* 0x000000ffff107224 */ /* 0x000fce00078e0013 */
.L_x_1965:
[----:B------:R-:W-:Y:S05]  /*a880*/  BSYNC.RECONVERGENT B1 ;  /* 0x0000000000017941 */ /* 0x000fea0003800200 */
.L_x_1964:
        /* <DEDUP_REMOVED lines=17> */
[C---:B----4-:R-:W-:Y:S02]  /*a9a0*/  PRMT R54, R23.reuse, 0x7770, RZ ;  /* 0x0000777017367816 */ /* 0x050fe400000000ff */
[C---:B------:R-:W-:Y:S02]  /*a9b0*/  PRMT R19, R23.reuse, 0x7771, RZ ;  /* 0x0000777117137816 */ /* 0x040fe400000000ff */
[----:B------:R-:W-:Y:S02]  /*a9c0*/  PRMT R55, R23, 0x7772, RZ ;  /* 0x0000777217377816 */ /* 0x000fe400000000ff */
        /* <DEDUP_REMOVED lines=71> */
.L_x_1955:
[----:B------:R-:W-:Y:S05]  /*ae40*/  BSYNC.RECONVERGENT B0 ;  /* 0x0000000000007941 */ /* 0x000fea0003800200 */
.L_x_1954:
        /* <DEDUP_REMOVED lines=59> */
.L_x_1969:
[----:B------:R-:W-:Y:S05]  /*b200*/  BSYNC.RECONVERGENT B0 ;  /* 0x0000000000007941 */ /* 0x000fea0003800200 */
.L_x_1968:
        /* <DEDUP_REMOVED lines=26> */
[----:B------:R-:W-:Y:S02]  /*b3b0*/  LOP3.LUT R78, R78, 0xffff, RZ, 0xc0, !PT ;  /* 0x0000ffff4e4e7812 */ /* 0x000fe400078ec0ff */
[----:B------:R-:W-:Y:S01]  /*b3c0*/  LOP3.LUT R51, R49, 0xff0000, RZ, 0xc0, !PT ;  /* 0x00ff000031337812 */ /* 0x000fe200078ec0ff */
[----:B------:R-:W-:Y:S01]  /*b3d0*/  IMAD.IADD R49, R22, 0x1, R43 ;  /* 0x0000000116317824 */ /* 0x000fe200078e022b */
[----:B------:R-:W-:Y:S01]  /*b3e0*/  PRMT R30, R67, 0x7604, R50 ;  /* 0x00007604431e7816 */ /* 0x000fe20000000032 */
[----:B------:R-:W-:Y:S01]  /*b3f0*/  IMAD.IADD R50, R42, 0x1, R47 ;  /* 0x000000012a327824 */ /* 0x000fe200078e022f */
[----:B------:R-:W-:Y:S01]  /*b400*/  LOP3.LUT R42, R132, 0xffff, RZ, 0xc0, !PT ;  /* 0x0000ffff842a7812 */ /* 0x000fe200078ec0ff */
[----:B------:R-:W-:Y:S01]  /*b410*/  IMAD.U32 R22, R129, 0x10000, RZ ;  /* 0x0001000081167824 */ /* 0x000fe200078e00ff */
        /* <DEDUP_REMOVED lines=16> */
[----:B------:R-:W-:Y:S01]  /*b520*/  PRMT R108, R81, 0x7604, R22 ;  /* 0x00007604516c7816 */ /* 0x000fe20000000016 */
[----:B------:R-:W-:Y:S01]  /*b530*/  IMAD.U32 R59, R133, 0x10000, RZ ;  /* 0x00010000853b7824 */ /* 0x000fe200078e00ff */
[----:B------:R-:W-:-:S02]  /*b540*/  LOP3.LUT R57, R43, 0xff, RZ, 0xc0, !PT ;  /* 0x000000ff2b397812 */ /* 0x000fc400078ec0ff */
[----:B------:R-:W-:Y:S02]  /*b550*/  PRMT R60, R73, 0x7604, R60 ;  /* 0x00007604493c7816 */ /* 0x000fe4000000003c */
[----:B------:R-:W-:Y:S01]  /*b560*/  LOP3.LUT R61, R61, 0xff0000, RZ, 0xc0, !PT ;  /* 0x00ff00003d3d7812 */ /* 0x000fe200078ec0ff */
[----:B------:R-:W1:Y:S01]  /*b570*/  SHFL.UP PT, R108, R108, 0x1, RZ ;  /* 0x042000006c6c7989 */ /* 0x000e6200000e00ff */
[----:B------:R-:W-:Y:S02]  /*b580*/  LOP3.LUT R66, R44, 0xffff, RZ, 0xc0, !PT ;  /* 0x0000ffff2c427812 */ /* 0x000fe400078ec0ff */
[----:B------:R-:W-:Y:S01]  /*b590*/  LOP3.LUT R88, R88, 0xffff, RZ, 0xc0, !PT ;  /* 0x0000ffff58587812 */ /* 0x000fe200078ec0ff */
[----:B------:R-:W-:Y:S01]  /*b5a0*/  IMAD.IADD R60, R60, 0x1, R61 ;  /* 0x000000013c3c7824 */ /* 0x000fe200078e023d */
[----:B------:R-:W-:Y:S02]  /*b5b0*/  PRMT R57, R68, 0x7604, R57 ;  /* 0x0000760444397816 */ /* 0x000fe40000000039 */
[----:B------:R-:W-:Y:S01]  /*b5c0*/  LOP3.LUT R30, R30, 0xff0000, RZ, 0xc0, !PT ;  /* 0x00ff00001e1e7812 */ /* 0x000fe200078ec0ff */
[----:B------:R-:W-:Y:S01]  /*b5d0*/  IMAD.U32 R61, R88, 0x10000, RZ ;  /* 0x00010000583d7824 */ /* 0x000fe200078e00ff */
[----:B------:R-:W-:-:S02]  /*b5e0*/  LOP3.LUT R85, R85, 0xffff, RZ, 0xc0, !PT ;  /* 0x0000ffff55557812 */ /* 0x000fc400078ec0ff */
[----:B------:R-:W-:Y:S01]  /*b5f0*/  LOP3.LUT R63, R34, 0xffff, RZ, 0xc0, !PT ;  /* 0x0000ffff223f7812 */ /* 0x000fe200078ec0ff */
[----:B------:R-:W-:Y:S01]  /*b600*/  IMAD.U32 R34, R66, 0x10000, RZ ;  /* 0x0001000042227824 */ /* 0x000fe200078e00ff */
        /* <DEDUP_REMOVED lines=8> */
[----:B------:R-:W-:Y:S01]  /*b690*/  LOP3.LUT R45, R65, 0xff, RZ, 0xc0, !PT ;  /* 0x000000ff412d7812 */ /* 0x000fe200078ec0ff */
[----:B------:R-:W-:Y:S01]  /*b6a0*/  IMAD.IADD R58, R58, 0x1, R59 ;  /* 0x000000013a3a7824 */ /* 0x000fe200078e023b */
        /* <DEDUP_REMOVED lines=15> */
[----:B-----5:R2:W3:Y:S01]  /*b7a0*/  SHFL.UP PT, R22, R32, 0x1, RZ ;  /* 0x0420000020167989 */ /* 0x0204e200000e00ff */
[----:B------:R-:W-:Y:S01]  /*b7b0*/  LOP3.LUT R24, R24, 0xffff, RZ, 0xc0, !PT ;  /* 0x0000ffff18187812 */ /* 0x000fe200078ec0ff */
[----:B------:R-:W-:Y:S01]  /*b7c0*/  IMAD.IADD R38, R30, 0x1, R31 ;  /* 0x000000011e267824 */ /* 0x000fe200078e021f */
        /* <DEDUP_REMOVED lines=26> */
[----:B------:R-:W-:-:S02]  /*b970*/  PRMT R16, R105, 0x7604, R108 ;  /* 0x0000760469107816 */ /* 0x000fc4000000006c */
[----:B------:R2:W0:Y:S04]  /*b980*/  SHFL.UP PT, R23, R33, 0x1, RZ ;  /* 0x0420000021177989 */ /* 0x00042800000e00ff */
[----:B------:R2:W0:Y:S04]  /*b990*/  SHFL.UP PT, R200, R50, 0x1, RZ ;  /* 0x0420000032c87989 */ /* 0x00042800000e00ff */
[----:B------:R2:W0:Y:S04]  /*b9a0*/  SHFL.UP PT, R201, R51, 0x1, RZ ;  /* 0x0420000033c97989 */ /* 0x00042800000e00ff */
[----:B------:R2:W0:Y:S04]  /*b9b0*/  SHFL.UP PT, R202, R56, 0x1, RZ ;  /* 0x0420000038ca7989 */ /* 0x00042800000e00ff */
[----:B------:R2:W0:Y:S04]  /*b9c0*/  SHFL.UP PT, R203, R57, 0x1, RZ ;  /* 0x0420000039cb7989 */ /* 0x00042800000e00ff */
[----:B------:R-:W0:Y:S04]  /*b9d0*/  SHFL.UP PT, R188, R188, 0x1, RZ ;  /* 0x04200000bcbc7989 */ /* 0x000e2800000e00ff */
[----:B------:R2:W0:Y:S04]  /*b9e0*/  SHFL.UP PT, R189, R49, 0x1, RZ ;  /* 0x0420000031bd7989 */ /* 0x00042800000e00ff */
[----:B------:R2:W0:Y:S04]  /*b9f0*/  SHFL.UP PT, R114, R44, 0x1, RZ ;  /* 0x042000002c727989 */ /* 0x00042800000e00ff */
[----:B------:R2:W0:Y:S04]  /*ba00*/  SHFL.UP PT, R115, R59, 0x1, RZ ;  /* 0x042000003b737989 */ /* 0x00042800000e00ff */
[----:B------:R2:W0:Y:S04]  /*ba10*/  SHFL.UP PT, R192, R58, 0x1, RZ ;  /* 0x042000003ac07989 */ /* 0x00042800000e00ff */
[----:B------:R2:W0:Y:S04]  /*ba20*/  SHFL.UP PT, R193, R60, 0x1, RZ ;  /* 0x042000003cc17989 */ /* 0x00042800000e00ff */
[----:B------:R2:W0:Y:S04]  /*ba30*/  SHFL.UP PT, R194, R34, 0x1, RZ ;  /* 0x0420000022c27989 */ /* 0x00042800000e00ff */
[----:B------:R2:W0:Y:S01]  /*ba40*/  SHFL.UP PT, R195, R38, 0x1, RZ ;  /* 0x0420000026c37989 */ /* 0x00042200000e00ff */
[----:B-1-34-:R-:W-:Y:S05]  /*ba50*/  @P2 BRA `(.L_x_1971) ;  /* 0x0000000000f42947 */ /* 0x01afea0003800000 */
        /* <DEDUP_REMOVED lines=26> */
[----:B0-----:R-:W-:Y:S02]  /*bc00*/  SHF.R.U32.HI R17, RZ, 0x5, R91 ;  /* 0x00000005ff117819 */ /* 0x001fe4000001165b */
        /* <DEDUP_REMOVED lines=9> */
[----:B------:R1:W-:Y:S01]  /*bca0*/  STS [R17], R37 ;  /* 0x0000002511007388 */ /* 0x0003e20000000800 */
        /* <DEDUP_REMOVED lines=24> */
.L_x_1971:
[----:B------:R-:W-:Y:S05]  /*be30*/  BSYNC.RECONVERGENT B0 ;  /* 0x0000000000007941 */ /* 0x000fea0003800200 */
.L_x_1970:
[----:B------:R-:W-:Y:S01]  /*be40*/  BAR.SYNC.DEFER_BLOCKING 0x0 ;  /* 0x0000000000007b1d */ /* 0x000fe20000010000 */
[----:B0-----:R-:W-:Y:S02]  /*be50*/  SHF.R.U32.HI R167, RZ, 0x5, R91 ;  /* 0x00000005ffa77819 */ /* 0x001fe4000001165b */
[--C-:B------:R-:W-:Y:S02]  /*be60*/  SHF.R.U32.HI R186, RZ, 0x18, R200.reuse ;  /* 0x00000018ffba7819 */ /* 0x100fe400000116c8 */
[----:B------:R-:W-:Y:S02]  /*be70*/  ISETP.NE.AND P2, PT, R167, 0x1, PT ;  /* 0x00000001a700780c */ /* 0x000fe40003f45270 */
[----:B------:R-:W-:Y:S01]  /*be80*/  SHF.R.U32.HI R187, RZ, 0x8, R200 ;  /* 0x00000008ffbb7819 */ /* 0x000fe200000116c8 */
[----:B------:R-:W-:Y:S01]  /*be90*/  STL.U16 [R1+0xc8], R16 ;  /* 0x0000c81001007387 */ /* 0x000fe20000100400 */
[C---:B------:R-:W-:Y:S02]  /*bea0*/  PRMT R210, R200.reuse, 0x7610, R210 ;  /* 0x00007610c8d27816 */ /* 0x040fe400000000d2 */
[----:B------:R-:W-:Y:S01]  /*beb0*/  PRMT R209, R200, 0x7632, R209 ;  /* 0x00007632c8d17816 */ /* 0x000fe200000000d1 */
[----:B------:R-:W-:Y:S01]  /*bec0*/  STL.64 [R1+0xd0], R22 ;  /* 0x0000d01601007387 */ /* 0x000fe20000100a00 */
[----:B------:R-:W-:-:S02]  /*bed0*/  SHF.R.U32.HI R184, RZ, 0x18, R201 ;  /* 0x00000018ffb87819 */ /* 0x000fc400000116c9 */
[----:B------:R-:W-:Y:S01]  /*bee0*/  SHF.R.U32.HI R185, RZ, 0x8, R201 ;  /* 0x00000008ffb97819 */ /* 0x000fe200000116c9 */
[----:B------:R-:W-:Y:S01]  /*bef0*/  STL [R1+0x90], R31 ;  /* 0x0000901f01007387 */ /* 0x000fe20000100800 */
[C---:B------:R-:W-:Y:S02]  /*bf00*/  PRMT R208, R201.reuse, 0x7610, R208 ;  /* 0x00007610c9d07816 */ /* 0x040fe400000000d0 */
[----:B------:R-:W-:Y:S01]  /*bf10*/  PRMT R207, R201, 0x7632, R207 ;  /* 0x00007632c9cf7816 */ /* 0x000fe200000000cf */
[----:B------:R-:W-:Y:S01]  /*bf20*/  STL [R1+0xcc], R30 ;  /* 0x0000cc1e01007387 */ /* 0x000fe20000100800 */
[--C-:B------:R-:W-:Y:S02]  /*bf30*/  SHF.R.U32.HI R182, RZ, 0x18, R202.reuse ;  /* 0x00000018ffb67819 */ /* 0x100fe400000116ca */
[----:B------:R-:W-:Y:S01]  /*bf40*/  SHF.R.U32.HI R183, RZ, 0x8, R202 ;  /* 0x00000008ffb77819 */ /* 0x000fe200000116ca */
[----:B-12---:R-:W0:Y:S01]  /*bf50*/  LDS.128 R32, [R104+0x50] ;  /* 0x0000500068207984 */ /* 0x006e220000000c00 */
[----:B------:R-:W-:-:S02]  /*bf60*/  PRMT R206, R202, 0x7610, R206 ;  /* 0x00007610cace7816 */ /* 0x000fc400000000ce */
[----:B------:R-:W-:Y:S01]  /*bf70*/  PRMT R205, R202, 0x7632, R205 ;  /* 0x00007632cacd7816 */ /* 0x000fe200000000cd */
[----:B------:R-:W1:Y:S01]  /*bf80*/  LDS.128 R36, [R104+0x60] ;  /* 0x0000600068247984 */ /* 0x000e620000000c00 */
[--C-:B------:R-:W-:Y:S02]  /*bf90*/  SHF.R.U32.HI R178, RZ, 0x18, R192.reuse ;  /* 0x00000018ffb27819 */ /* 0x100fe400000116c0 */
[----:B------:R-:W-:Y:S01]  /*bfa0*/  SHF.R.U32.HI R179, RZ, 0x8, R192 ;  /* 0x00000008ffb37819 */ /* 0x000fe200000116c0 */
[----:B------:R-:W2:Y:S01]  /*bfb0*/  LDS.128 R56, [R104+0x70] ;  /* 0x0000700068387984 */ /* 0x000ea20000000c00 */
[--C-:B------:R-:W-:Y:S02]  /*bfc0*/  SHF.R.U32.HI R176, RZ, 0x18, R193.reuse ;  /* 0x00000018ffb07819 */ /* 0x100fe400000116c1 */
[----:B------:R-:W-:Y:S01]  /*bfd0*/  SHF.R.U32.HI R177, RZ, 0x8, R193 ;  /* 0x00000008ffb17819 */ /* 0x000fe200000116c1 */
[----:B------:R-:W3:Y:S01]  /*bfe0*/  LDS.128 R16, [R104] ;  /* 0x0000000068107984 */ /* 0x000ee20000000c00 */
[----:B------:R-:W-:-:S02]  /*bff0*/  PRMT R199, R193, 0x7632, R199 ;  /* 0x00007632c1c77816 */ /* 0x000fc400000000c7 */
[--C-:B------:R-:W-:Y:S01]  /*c000*/  SHF.R.U32.HI R174, RZ, 0x18, R194.reuse ;  /* 0x00000018ffae7819 */ /* 0x100fe200000116c2 */
[----:B------:R-:W-:Y:S01]  /*c010*/  LDS.128 R44, [R104+0x10] ;  /* 0x00001000682c7984 */ /* 0x000fe20000000c00 */
[----:B------:R-:W-:Y:S02]  /*c020*/  SHF.R.U32.HI R175, RZ, 0x8, R194 ;  /* 0x00000008ffaf7819 */ /* 0x000fe400000116c2 */
[C---:B------:R-:W-:Y:S01]  /*c030*/  PRMT R198, R194.reuse, 0x7610, R198 ;  /* 0x00007610c2c67816 */ /* 0x040fe200000000c6 */
[----:B------:R-:W4:Y:S01]  /*c040*/  LDS R122, [R104+0x84] ;  /* 0x00008400687a7984 */ /* 0x000f220000000800 */
[----:B------:R-:W-:Y:S02]  /*c050*/  PRMT R197, R194, 0x7632, R197 ;  /* 0x00007632c2c57816 */ /* 0x000fe400000000c5 */
[--C-:B------:R-:W-:Y:S01]  /*c060*/  SHF.R.U32.HI R109, RZ, 0x18, R115.reuse ;  /* 0x00000018ff6d7819 */ /* 0x100fe20000011673 */
[----:B------:R-:W5:Y:S01]  /*c070*/  LDS.64 R118, [R104+0x88] ;  /* 0x0000880068767984 */ /* 0x000f620000000a00 */
[----:B------:R-:W-:-:S02]  /*c080*/  SHF.R.U32.HI R111, RZ, 0x8, R115 ;  /* 0x00000008ff6f7819 */ /* 0x000fc40000011673 */
[C---:B------:R-:W-:Y:S01]  /*c090*/  PRMT R112, R115.reuse, 0x7610, R112 ;  /* 0x0000761073707816 */ /* 0x040fe20000000070 */
[----:B------:R-:W-:Y:S01]  /*c0a0*/  LDS.U16 R120, [R104+0x80] ;  /* 0x0000800068787984 */ /* 0x000fe20000000400 */
[----:B------:R-:W-:Y:S02]  /*c0b0*/  PRMT R110, R115, 0x7632, R110 ;  /* 0x00007632736e7816 */ /* 0x000fe4000000006e */
[--C-:B------:R-:W-:Y:S01]  /*c0c0*/  SHF.R.U32.HI R180, RZ, 0x18, R203.reuse ;  /* 0x00000018ffb47819 */ /* 0x100fe200000116cb */
[----:B------:R-:W-:Y:S01]  /*c0d0*/  STL.128 [R1+0xa0], R200 ;  /* 0x0000a0c801007387 */ /* 0x000fe20000100c00 */
[----:B------:R-:W-:Y:S02]  /*c0e0*/  SHF.R.U32.HI R181, RZ, 0x8, R203 ;  /* 0x00000008ffb57819 */ /* 0x000fe400000116cb */
[----:B------:R-:W-:Y:S01]  /*c0f0*/  PRMT R204, R203, 0x7610, R204 ;  /* 0x00007610cbcc7816 */ /* 0x000fe200000000cc */
[----:B------:R-:W-:Y:S01]  /*c100*/  STL.128 [R1+0xb0], R192 ;  /* 0x0000b0c001007387 */ /* 0x000fe20000100c00 */
[----:B------:R-:W-:-:S02]  /*c110*/  SHF.R.U32.HI R117, RZ, 0x18, R195 ;  /* 0x00000018ff757819 */ /* 0x000fc400000116c3 */
[----:B------:R-:W-:Y:S01]  /*c120*/  SHF.R.U32.HI R173, RZ, 0x8, R195 ;  /* 0x00000008ffad7819 */ /* 0x000fe200000116c3 */
[----:B0-----:R-:W-:Y:S01]  /*c130*/  IMAD.MOV.U32 R24, RZ, RZ, R34 ;  /* 0x000000ffff187224 */ /* 0x001fe200078e0022 */
[----:B------:R-:W-:Y:S01]  /*c140*/  STL.64 [R1+0x318], R32 ;  /* 0x0003182001007387 */ /* 0x000fe20000100a00 */
[----:B------:R-:W-:Y:S01]  /*c150*/  IMAD.MOV.U32 R25, RZ, RZ, R35 ;  /* 0x000000ffff197224 */ /* 0x000fe200078e0023 */
[----:B------:R-:W-:Y:S01]  /*c160*/  PRMT R123, R32, 0x7770, RZ ;  /* 0x00007770207b7816 */ /* 0x000fe200000000ff */
[----:B-1----:R-:W-:Y:S01]  /*c170*/  IMAD.MOV.U32 R26, RZ, RZ, R36 ;  /* 0x000000ffff1a7224 */ /* 0x002fe200078e0024 */
[C---:B------:R-:W-:Y:S01]  /*c180*/  PRMT R127, R36.reuse, 0x7770, RZ ;  /* 0x00007770247f7816 */ /* 0x040fe200000000ff */
[----:B------:R-:W-:Y:S01]  /*c190*/  IMAD.MOV.U32 R27, RZ, RZ, R37 ;  /* 0x000000ffff1b7224 */ /* 0x000fe200078e0025 */
[C---:B------:R-:W-:Y:S01]  /*c1a0*/  PRMT R126, R36.reuse, 0x7771, RZ ;  /* 0x00007771247e7816 */ /* 0x040fe200000000ff */
[----:B--2---:R-:W-:Y:S01]  /*c1b0*/  STL.64 [R1+0x340], R58 ;  /* 0x0003403a01007387 */ /* 0x004fe20000100a00 */
[----:B------:R-:W-:-:S02]  /*c1c0*/  PRMT R125, R36, 0x7772, RZ ;  /* 0x00007772247d7816 */ /* 0x000fc400000000ff */
[----:B------:R-:W-:Y:S01]  /*c1d0*/  PRMT R124, R36, 0x7773, RZ ;  /* 0x00007773247c7816 */ /* 0x000fe200000000ff */
[----:B------:R0:W-:Y:S01]  /*c1e0*/  STL.128 [R1+0x320], R24 ;  /* 0x0003201801007387 */ /* 0x0001e20000100c00 */
[C---:B------:R-:W-:Y:S02]  /*c1f0*/  PRMT R121, R37.reuse, 0x7770, RZ ;  /* 0x0000777025797816 */ /* 0x040fe400000000ff */
[C---:B------:R-:W-:Y:S01]  /*c200*/  PRMT R96, R37.reuse, 0x7771, RZ ;  /* 0x0000777125607816 */ /* 0x040fe200000000ff */
[----:B---3--:R-:W-:Y:S01]  /*c210*/  STL [R1+0x118], R16 ;  /* 0x0001181001007387 */ /* 0x008fe20000100800 */
[C---:B------:R-:W-:Y:S02]  /*c220*/  PRMT R79, R37.reuse, 0x7772, RZ ;  /* 0x00007772254f7816 */ /* 0x040fe400000000ff */
[----:B------:R-:W-:Y:S01]  /*c230*/  PRMT R80, R37, 0x7773, RZ ;  /* 0x0000777325507816 */ /* 0x000fe200000000ff */
[----:B----4-:R-:W-:Y:S01]  /*c240*/  STL [R1+0x34c], R122 ;  /* 0x00034c7a01007387 */ /* 0x010fe20000100800 */
[----:B------:R-:W-:-:S02]  /*c250*/  PRMT R70, R38, 0x7770, RZ ;  /* 0x0000777026467816 */ /* 0x000fc400000000ff */
[C---:B------:R-:W-:Y:S01]  /*c260*/  PRMT R69, R38.reuse, 0x7771, RZ ;  /* 0x0000777126457816 */ /* 0x040fe200000000ff */
[----:B-----5:R-:W-:Y:S01]  /*c270*/  STL.64 [R1+0x350], R118 ;  /* 0x0003507601007387 */ /* 0x020fe20000100a00 */
[C---:B------:R-:W-:Y:S02]  /*c280*/  PRMT R138, R38.reuse, 0x7772, RZ ;  /* 0x00007772268a7816 */ /* 0x040fe400000000ff */
        /* <DEDUP_REMOVED lines=9> */
[----:B------:R-:W-:Y:S01]  /*c320*/  STL.64 [R1+0x98], R188 ;  /* 0x000098bc01007387 */ /* 0x000fe20000100a00 */
[----:B------:R-:W-:-:S02]  /*c330*/  PRMT R137, R32, 0x7771, RZ ;  /* 0x0000777120897816 */ /* 0x000fc400000000ff */
[C---:B------:R-:W-:Y:S01]  /*c340*/  PRMT R129, R32.reuse, 0x7772, RZ ;  /* 0x0000777220817816 */ /* 0x040fe200000000ff */
[----:B------:R-:W0:Y:S01]  /*c350*/  LDS.128 R36, [R104+0x20] ;  /* 0x0000200068247984 */ /* 0x000e220000000c00 */
[----:B------:R-:W-:Y:S01]  /*c360*/  PRMT R136, R32, 0x7773, RZ ;  /* 0x0000777320887816 */ /* 0x000fe200000000ff */
[----:B------:R-:W-:Y:S01]  /*c370*/  IMAD.MOV.U32 R32, RZ, RZ, R18 ;  /* 0x000000ffff207224 */ /* 0x000fe200078e0012 */
[C---:B------:R-:W-:Y:S01]  /*c380*/  PRMT R128, R33.reuse, 0x7770, RZ ;  /* 0x0000777021807816 */ /* 0x040fe200000000ff */
[----:B------:R-:W-:Y:S01]  /*c390*/  STL.128 [R1+0x330], R24 ;  /* 0x0003301801007387 */ /* 0x000fe20000100c00 */
[C---:B------:R-:W-:Y:S02]  /*c3a0*/  PRMT R103, R33.reuse, 0x7771, RZ ;  /* 0x0000777121677816 */ /* 0x040fe400000000ff */
[C---:B------:R-:W-:Y:S01]  /*c3b0*/  PRMT R99, R33.reuse, 0x7772, RZ ;  /* 0x0000777221637816 */ /* 0x040fe200000000ff */
[----:B------:R-:W1:Y:S01]  /*c3c0*/  LDS.128 R24, [R104+0x30] ;  /* 0x0000300068187984 */ /* 0x000e620000000c00 */
[----:B------:R-:W-:Y:S01]  /*c3d0*/  PRMT R100, R33, 0x7773, RZ ;  /* 0x0000777321647816 */ /* 0x000fe200000000ff */
[----:B------:R-:W-:Y:S01]  /*c3e0*/  IMAD.MOV.U32 R33, RZ, RZ, R19 ;  /* 0x000000ffff217224 */ /* 0x000fe200078e0013 */
[C---:B------:R-:W-:Y:S01]  /*c3f0*/  PRMT R98, R34.reuse, 0x7770, RZ ;  /* 0x0000777022627816 */ /* 0x040fe200000000ff */
[----:B------:R-:W-:Y:S01]  /*c400*/  STL.64 [R1+0xc0], R114 ;  /* 0x0000c07201007387 */ /* 0x000fe20000100a00 */
[----:B------:R-:W-:-:S02]  /*c410*/  PRMT R97, R34, 0x7771, RZ ;  /* 0x0000777122617816 */ /* 0x000fc400000000ff */
[C---:B------:R-:W-:Y:S02]  /*c420*/  PRMT R133, R34.reuse, 0x7772, RZ ;  /* 0x0000777222857816 */ /* 0x040fe400000000ff */
[----:B------:R-:W-:Y:S01]  /*c430*/  PRMT R132, R34, 0x7773, RZ ;  /* 0x0000777322847816 */ /* 0x000fe200000000ff */
[----:B------:R-:W-:Y:S01]  /*c440*/  IMAD.MOV.U32 R34, RZ, RZ, R44 ;  /* 0x000000ffff227224 */ /* 0x000fe200078e002c */
[C---:B------:R-:W-:Y:S02]  /*c450*/  PRMT R131, R35.reuse, 0x7770, RZ ;  /* 0x0000777023837816 */ /* 0x040fe400000000ff */
[C---:B------:R-:W-:Y:S02]  /*c460*/  PRMT R130, R35.reuse, 0x7771, RZ ;  /* 0x0000777123827816 */ /* 0x040fe400000000ff */
[C---:B------:R-:W-:Y:S02]  /*c470*/  PRMT R134, R35.reuse, 0x7772, RZ ;  /* 0x0000777223867816 */ /* 0x040fe400000000ff */
[----:B------:R-:W-:Y:S01]  /*c480*/  PRMT R135, R35, 0x7773, RZ ;  /* 0x0000777323877816 */ /* 0x000fe200000000ff */
[----:B------:R-:W-:Y:S01]  /*c490*/  IMAD.MOV.U32 R35, RZ, RZ, R45 ;  /* 0x000000ffff237224 */ /* 0x000fe200078e002d */
[----:B------:R-:W-:-:S02]  /*c4a0*/  PRMT R89, R47, 0x7772, RZ ;  /* 0x000077722f597816 */ /* 0x000fc400000000ff */
[C---:B------:R-:W-:Y:S02]  /*c4b0*/  PRMT R63, R46.reuse, 0x7770, RZ ;  /* 0x000077702e3f7816 */ /* 0x040fe400000000ff */
[----:B------:R2:W-:Y:S01]  /*c4c0*/  STL.128 [R1+0x120], R32 ;  /* 0x0001202001007387 */ /* 0x0005e20000100c00 */
[C---:B------:R-:W-:Y:S02]  /*c4d0*/  PRMT R158, R46.reuse, 0x7771, RZ ;  /* 0x000077712e9e7816 */ /* 0x040fe400000000ff */
[C---:B------:R-:W-:Y:S02]  /*c4e0*/  PRMT R157, R46.reuse, 0x7772, RZ ;  /* 0x000077722e9d7816 */ /* 0x040fe400000000ff */
[----:B------:R-:W-:Y:S02]  /*c4f0*/  PRMT R154, R46, 0x7773, RZ ;  /* 0x000077732e9a7816 */ /* 0x000fe400000000ff */
[----:B------:R-:W-:Y:S02]  /*c500*/  PRMT R48, R59, 0x7770, RZ ;  /* 0x000077703b307816 */ /* 0x000fe400000000ff */
[----:B0-----:R-:W-:-:S02]  /*c510*/  PRMT R88, R38, 0x7770, RZ ;  /* 0x0000777026587816 */ /* 0x001fc400000000ff */
[C---:B------:R-:W-:Y:S02]  /*c520*/  PRMT R87, R38.reuse, 0x7771, RZ ;  /* 0x0000777126577816 */ /* 0x040fe400000000ff */
[C---:B------:R-:W-:Y:S02]  /*c530*/  PRMT R81, R38.reuse, 0x7772, RZ ;  /* 0x0000777226517816 */ /* 0x040fe400000000ff */
[----:B------:R-:W-:Y:S01]  /*c540*/  PRMT R82, R38, 0x7773, RZ ;  /* 0x0000777326527816 */ /* 0x000fe200000000ff */
[----:B--2---:R-:W-:Y:S01]  /*c550*/  IMAD.MOV.U32 R32, RZ, RZ, R46 ;  /* 0x000000ffff207224 */ /* 0x004fe200078e002e */
[----:B-1----:R-:W-:Y:S01]  /*c560*/  STL [R1+0x154], R27 ;  /* 0x0001541b01007387 */ /* 0x002fe20000100800 */
[----:B------:R-:W-:Y:S01]  /*c570*/  IMAD.MOV.U32 R33, RZ, RZ, R47 ;  /* 0x000000ffff217224 */ /* 0x000fe200078e002f */
[C---:B------:R-:W-:Y:S01]  /*c580*/  PRMT R102, R26.reuse, 0x7770, RZ ;  /* 0x000077701a667816 */ /* 0x040fe200000000ff */
[----:B------:R-:W-:Y:S01]  /*c590*/  IMAD.MOV.U32 R34, RZ, RZ, R36 ;  /* 0x000000ffff227224 */ /* 0x000fe200078e0024 */
[----:B------:R-:W-:Y:S01]  /*c5a0*/  SHF.R.U64 R26, R26, 0x8, R27 ;  /* 0x000000081a1a7819 */ /* 0x000fe2000000121b */
[----:B------:R-:W-:Y:S01]  /*c5b0*/  IMAD.MOV.U32 R35, RZ, RZ, R37 ;  /* 0x000000ffff237224 */ /* 0x000fe200078e0025 */
[----:B------:R-:W-:-:S02]  /*c5c0*/  PRMT R95, R24, 0x7772, RZ ;  /* 0x00007772185f7816 */ /* 0x000fc400000000ff */
[----:B------:R-:W-:Y:S02]  /*c5d0*/  PRMT R46, R137, 0x7610, R46 ;  /* 0x00007610892e7816 */ /* 0x000fe4000000002e */
[----:B------:R0:W-:Y:S01]  /*c5e0*/  STL.128 [R1+0x130], R32 ;  /* 0x0001302001007387 */ /* 0x0001e20000100c00 */
[C---:B------:R-:W-:Y:S02]  /*c5f0*/  PRMT R42, R59.reuse, 0x7771, RZ ;  /* 0x000077713b2a7816 */ /* 0x040fe400000000ff */
[C---:B------:R-:W-:Y:S02]  /*c600*/  PRMT R150, R59.reuse, 0x7772, RZ ;  /* 0x000077723b967816 */ /* 0x040fe400000000ff */
[----:B------:R-:W-:Y:S02]  /*c610*/  PRMT R149, R59, 0x7773, RZ ;  /* 0x000077733b957816 */ /* 0x000fe400000000ff */
[C---:B------:R-:W-:Y:S02]  /*c620*/  PRMT R71, R36.reuse, 0x7770, RZ ;  /* 0x0000777024477816 */ /* 0x040fe400000000ff */
[----:B------:R-:W-:-:S02]  /*c630*/  PRMT R72, R36, 0x7771, RZ ;  /* 0x0000777124487816 */ /* 0x000fc400000000ff */
[C---:B------:R-:W-:Y:S02]  /*c640*/  PRMT R73, R36.reuse, 0x7772, RZ ;  /* 0x0000777224497816 */ /* 0x040fe400000000ff */
[----:B------:R-:W-:Y:S02]  /*c650*/  PRMT R74, R36, 0x7773, RZ ;  /* 0x00007773244a7816 */ /* 0x000fe400000000ff */
[----:B------:R-:W-:Y:S01]  /*c660*/  PRMT R40, R120, 0x7710, RZ ;  /* 0x0000771078287816 */ /* 0x000fe200000000ff */
[----:B0-----:R-:W-:Y:S01]  /*c670*/  IMAD.MOV.U32 R32, RZ, RZ, R38 ;  /* 0x000000ffff207224 */ /* 0x001fe200078e0026 */
[----:B------:R-:W-:Y:S01]  /*c680*/  PRMT R38, R26, 0x7604, R102 ;  /* 0x000076041a267816 */ /* 0x000fe20000000066 */
[----:B------:R-:W-:Y:S01]  /*c690*/  IMAD.MOV.U32 R33, RZ, RZ, R39 ;  /* 0x000000ffff217224 */ /* 0x000fe200078e0027 */
[----:B------:R-:W-:Y:S01]  /*c6a0*/  PRMT R137, R69, 0x7610, R137 ;  /* 0x0000761045897816 */ /* 0x000fe20000000089 */
[----:B------:R-:W-:Y:S01]  /*c6b0*/  IMAD.MOV.U32 R34, RZ, RZ, R24 ;  /* 0x000000ffff227224 */ /* 0x000fe200078e0018 */
[C---:B------:R-:W-:Y:S01]  /*c6c0*/  PRMT R68, R56.reuse, 0x7770, RZ ;  /* 0x0000777038447816 */ /* 0x040fe200000000ff */
[----:B------:R-:W-:Y:S01]  /*c6d0*/  IMAD.MOV.U32 R35, RZ, RZ, R25 ;  /* 0x000000ffff237224 */ /* 0x000fe200078e0019 */
[C---:B------:R-:W-:Y:S01]  /*c6e0*/  PRMT R67, R56.reuse, 0x7771, RZ ;  /* 0x0000777138437816 */ /* 0x040fe200000000ff */
[----:B------:R-:W-:Y:S01]  /*c6f0*/  STL.U16 [R1+0x150], R38 ;  /* 0x0001502601007387 */ /* 0x000fe20000100400 */
[----:B------:R-:W-:-:S02]  /*c700*/  PRMT R65, R56, 0x7772, RZ ;  /* 0x0000777238417816 */ /* 0x000fc400000000ff */
[----:B------:R-:W-:Y:S01]  /*c710*/  PRMT R66, R56, 0x7773, RZ ;  /* 0x0000777338427816 */ /* 0x000fe200000000ff */
[----:B------:R-:W-:Y:S01]  /*c720*/  STL.128 [R1+0x140], R32 ;  /* 0x0001402001007387 */ /* 0x000fe20000100c00 */
[C---:B------:R-:W-:Y:S02]  /*c730*/  PRMT R64, R57.reuse, 0x7770, RZ ;  /* 0x0000777039407816 */ /* 0x040fe400000000ff */
[C---:B------:R-:W-:Y:S01]  /*c740*/  PRMT R55, R57.reuse, 0x7771, RZ ;  /* 0x0000777139377816 */ /* 0x040fe200000000ff */
[----:B------:R-:W0:Y:S01]  /*c750*/  LDS.64 R32, [R104+0x40] ;  /* 0x0000400068207984 */ /* 0x000e220000000a00 */
[C---:B------:R-:W-:Y:S02]  /*c760*/  PRMT R53, R57.reuse, 0x7772, RZ ;  /* 0x0000777239357816 */ /* 0x040fe400000000ff */
[----:B------:R-:W-:Y:S01]  /*c770*/  PRMT R54, R57, 0x7773, RZ ;  /* 0x0000777339367816 */ /* 0x000fe200000000ff */
[----:B------:R-:W1:Y:S01]  /*c780*/  LDS R34, [R104+0x48] ;  /* 0x0000480068227984 */ /* 0x000e620000000800 */
[----:B------:R-:W-:-:S02]  /*c790*/  PRMT R52, R58, 0x7770, RZ ;  /* 0x000077703a347816 */ /* 0x000fc400000000ff */
[C---:B------:R-:W-:Y:S01]  /*c7a0*/  PRMT R51, R58.reuse, 0x7771, RZ ;  /* 0x000077713a337816 */ /* 0x040fe200000000ff */
[----:B------:R2:W-:Y:S01]  /*c7b0*/  STL.U16 [R1+0x348], R40 ;  /* 0x0003482801007387 */ /* 0x0005e20000100400 */
[C---:B------:R-:W-:Y:S02]  /*c7c0*/  PRMT R49, R58.reuse, 0x7772, RZ ;  /* 0x000077723a317816 */ /* 0x040fe400000000ff */
[----:B------:R-:W-:Y:S02]  /*c7d0*/  PRMT R50, R58, 0x7773, RZ ;  /* 0x000077733a327816 */ /* 0x000fe400000000ff */
[C---:B------:R-:W-:Y:S02]  /*c7e0*/  PRMT R59, R45.reuse, 0x7770, RZ ;  /* 0x000077702d3b7816 */ /* 0x040fe400000000ff */
[C---:B------:R-:W-:Y:S02]  /*c7f0*/  PRMT R60, R45.reuse, 0x7771, RZ ;  /* 0x000077712d3c7816 */ /* 0x040fe400000000ff */
[C---:B------:R-:W-:Y:S01]  /*c800*/  PRMT R61, R45.reuse, 0x7772, RZ ;  /* 0x000077722d3d7816 */ /* 0x040fe200000000ff */
[----:B--2---:R-:W-:Y:S01]  /*c810*/  IMAD.MOV.U32 R40, RZ, RZ, RZ ;  /* 0x000000ffff287224 */ /* 0x004fe200078e00ff */
[----:B------:R-:W-:Y:S01]  /*c820*/  PRMT R62, R45, 0x7773, RZ ;  /* 0x000077732d3e7816 */ /* 0x000fe200000000ff */
[----:B------:R-:W-:Y:S01]  /*c830*/  @!P2 IMAD.MOV.U32 R40, RZ, RZ, R27 ;  /* 0x000000ffff28a224 */ /* 0x000fe200078e001b */
[----:B------:R-:W-:-:S02]  /*c840*/  PRMT R90, R47, 0x7773, RZ ;  /* 0x000077732f5a7816 */ /* 0x000fc400000000ff */
[C---:B------:R-:W-:Y:S02]  /*c850*/  PRMT R83, R39.reuse, 0x7770, RZ ;  /* 0x0000777027537816 */ /* 0x040fe400000000ff */
[C---:B------:R-:W-:Y:S02]  /*c860*/  PRMT R84, R39.reuse, 0x7771, RZ ;  /* 0x0000777127547816 */ /* 0x040fe400000000ff */
[C---:B------:R-:W-:Y:S02]  /*c870*/  PRMT R85, R39.reuse, 0x7772, RZ ;  /* 0x0000777227557816 */ /* 0x040fe400000000ff */
[----:B------:R-:W-:Y:S02]  /*c880*/  PRMT R86, R39, 0x7773, RZ ;  /* 0x0000777327567816 */ /* 0x000fe400000000ff */
[----:B------:R-:W-:Y:S02]  /*c890*/  SHF.R.U32.HI R36, RZ, 0x18, R189 ;  /* 0x00000018ff247819 */ /* 0x000fe400000116bd */
[----:B------:R-:W-:-:S02]  /*c8a0*/  SHF.R.U32.HI R35, RZ, 0x8, R114 ;  /* 0x00000008ff237819 */ /* 0x000fc40000011672 */
[----:B------:R-:W-:Y:S02]  /*c8b0*/  PRMT R69, R89, 0x7610, R69 ;  /* 0x0000761059457816 */ /* 0x000fe40000000045 */
[C---:B------:R-:W-:Y:S02]  /*c8c0*/  PRMT R43, R44.reuse, 0x7770, RZ ;  /* 0x000077702c2b7816 */ /* 0x040fe400000000ff */
[C---:B------:R-:W-:Y:S01]  /*c8d0*/  PRMT R56, R44.reuse, 0x7771, RZ ;  /* 0x000077712c387816 */ /* 0x040fe200000000ff */
[----:B0-----:R-:W-:Y:S01]  /*c8e0*/  STL.64 [R1+0x158], R32 ;  /* 0x0001582001007387 */ /* 0x001fe20000100a00 */
[C---:B------:R-:W-:Y:S02]  /*c8f0*/  PRMT R57, R44.reuse, 0x7772, RZ ;  /* 0x000077722c397816 */ /* 0x040fe400000000ff */
[----:B------:R-:W-:Y:S01]  /*c900*/  PRMT R58, R44, 0x7773, RZ ;  /* 0x000077732c3a7816 */ /* 0x000fe200000000ff */
[----:B-1----:R0:W-:Y:S01]  /*c910*/  STL [R1+0x310], R34 ;  /* 0x0003102201007387 */ /* 0x0021e20000100800 */
[----:B------:R-:W-:-:S02]  /*c920*/  ISETP.NE.AND P3, PT, R34, RZ, PT ;  /* 0x000000ff2200720c */ /* 0x000fc40003f65270 */
        /* <DEDUP_REMOVED lines=10> */
[C---:B------:R-:W-:Y:S02]  /*c9d0*/  PRMT R202, R192.reuse, 0x7610, R202 ;  /* 0x00007610c0ca7816 */ /* 0x040fe400000000ca */
[----:B------:R-:W-:-:S02]  /*c9e0*/  PRMT R201, R192, 0x7632, R201 ;  /* 0x00007632c0c97816 */ /* 0x000fc400000000c9 */
[----:B------:R-:W-:Y:S02]  /*c9f0*/  PRMT R200, R193, 0x7610, R200 ;  /* 0x00007610c1c87816 */ /* 0x000fe400000000c8 */
        /* <DEDUP_REMOVED lines=10> */
[----:B------:R-:W-:-:S02]  /*caa0*/  CS2R R18, SRZ ;  /* 0x0000000000127805 */ /* 0x000fc4000001ff00 */
[C---:B------:R-:W-:Y:S01]  /*cab0*/  PRMT R24, R120.reuse, 0x7770, RZ ;  /* 0x0000777078187816 */ /* 0x040fe200000000ff */
[----:B------:R-:W-:Y:S01]  /*cac0*/  @!P2 IMAD.MOV.U32 R18, RZ, RZ, R32 ;  /* 0x000000ffff12a224 */ /* 0x000fe200078e0020 */
[----:B------:R-:W-:Y:S01]  /*cad0*/  PRMT R25, R120, 0x7771, RZ ;  /* 0x0000777178197816 */ /* 0x000fe200000000ff */
[----:B------:R-:W-:Y:S01]  /*cae0*/  IMAD.IADD R120, R16, 0x1, R34 ;  /* 0x0000000110787824 */ /* 0x000fe200078e0222 */
[----:B------:R-:W-:Y:S01]  /*caf0*/  PRMT R44, R136, 0x7610, R44 ;  /* 0x00007610882c7816 */ /* 0x000fe2000000002c */
[----:B------:R-:W-:Y:S01]  /*cb00*/  @!P2 IMAD.MOV.U32 R19, RZ, RZ, R33 ;  /* 0x000000ffff13a224 */ /* 0x000fe200078e0021 */
[----:B------:R-:W-:Y:S02]  /*cb10*/  PRMT R129, R134, 0x7610, R129 ;  /* 0x0000761086817816 */ /* 0x000fe40000000081 */
[----:B------:R-:W-:Y:S02]  /*cb20*/  PRMT R128, R135, 0x7610, R128 ;  /* 0x0000761087807816 */ /* 0x000fe40000000080 */
[----:B------:R-:W-:-:S02]  /*cb30*/  PRMT R95, RZ, 0x7610, R95 ;  /* 0x00007610ff5f7816 */ /* 0x000fc4000000005f */
[--C-:B------:R-:W-:Y:S02]  /*cb40*/  SHF.R.U32.HI R192, RZ, 0x18, R188.reuse ;  /* 0x00000018ffc07819 */ /* 0x100fe400000116bc */
[----:B------:R-:W-:Y:S02]  /*cb50*/  SHF.R.U32.HI R194, RZ, 0x8, R188 ;  /* 0x00000008ffc27819 */ /* 0x000fe400000116bc */
[C---:B------:R-:W-:Y:S02]  /*cb60*/  PRMT R17, R188.reuse, 0x7610, R17 ;  /* 0x00007610bc117816 */ /* 0x040fe40000000011 */
[----:B------:R-:W-:Y:S02]  /*cb70*/  PRMT R193, R188, 0x7632, R193 ;  /* 0x00007632bcc17816 */ /* 0x000fe400000000c1 */
[----:B------:R-:W-:Y:S02]  /*cb80*/  PRMT R134, R79, 0x7610, R134 ;  /* 0x000076104f867816 */ /* 0x000fe40000000086 */
[----:B------:R-:W-:-:S02]  /*cb90*/  PRMT R135, R80, 0x7610, R135 ;  /* 0x0000761050877816 */ /* 0x000fc40000000087 */
[----:B------:R-:W-:Y:S02]  /*cba0*/  PRMT R136, R70, 0x7610, R136 ;  /* 0x0000761046887816 */ /* 0x000fe40000000088 */
        /* <DEDUP_REMOVED lines=10> */
[----:B------:R-:W-:-:S02]  /*cc50*/  SHF.R.U32.HI R190, RZ, 0x8, R189 ;  /* 0x00000008ffbe7819 */ /* 0x000fc400000116bd */
[----:B------:R-:W-:Y:S02]  /*cc60*/  PRMT R191, R189, 0x7610, R191 ;  /* 0x00007610bdbf7816 */ /* 0x000fe400000000bf */
[----:B------:R-:W-:Y:S02]  /*cc70*/  SHF.R.U32.HI R113, RZ, 0x18, R114 ;  /* 0x00000018ff717819 */ /* 0x000fe40000011672 */
[----:B------:R-:W-:Y:S02]  /*cc80*/  PRMT R116, R114, 0x7610, R116 ;  /* 0x0000761072747816 */ /* 0x000fe40000000074 */
[----:B------:R-:W-:Y:S02]  /*cc90*/  PRMT R38, R103, 0x7610, R38 ;  /* 0x0000761067267816 */ /* 0x000fe40000000026 */
[----:B------:R-:W-:Y:S02]  /*cca0*/  PRMT R37, R99, 0x7610, R37 ;  /* 0x0000761063257816 */ /* 0x000fe40000000025 */
[----:B------:R-:W-:-:S02]  /*ccb0*/  PRMT R36, R100, 0x7610, R36 ;  /* 0x0000761064247816 */ /* 0x000fc40000000024 */
        /* <DEDUP_REMOVED lines=40> */
.L_x_1974:
[----:B0-----:R-:W-:-:S06]  /*cf40*/  IMAD.IADD R24, R1, 0x1, R26 ;  /* 0x0000000101187824 */ /* 0x001fcc00078e021a */
[----:B------:R-:W2:Y:S01]  /*cf50*/  LDL.U8 R24, [R24+0x3f0] ;  /* 0x0003f00018187983 */ /* 0x000ea20000100000 */
[----:B------:R-:W-:Y:S02]  /*cf60*/  IMAD.MOV.U32 R25, RZ, RZ, R26 ;  /* 0x000000ffff197224 */ /* 0x000fe400078e001a */
[----:B------:R-:W-:Y:S01]  /*cf70*/  VIADD R26, R26, 0x1 ;  /* 0x000000011a1a7836 */ /* 0x000fe20000000000 */
[----:B--2---:R-:W-:-:S13]  /*cf80*/  ISETP.NE.AND P2, PT, R24, RZ, PT ;  /* 0x000000ff1800720c */ /* 0x004fda0003f45270 */
[----:B------:R-:W-:Y:S05]  /*cf90*/  @P2 BRA `(.L_x_1974) ;  /* 0xfffffffc00e82947 */ /* 0x000fea000383ffff */
[----:B------:R-:W-:Y:S05]  /*cfa0*/  BSYNC.RECONVERGENT B0 ;  /* 0x0000000000007941 */ /* 0x000fea0003800200 */
.L_x_1973:
[----:B------:R-:W-:Y:S01]  /*cfb0*/  LOP3.LUT P2, RZ, R160, 0xff, RZ, 0xc0, !PT ;  /* 0x000000ffa0ff7812 */ /* 0x000fe2000784c0ff */
[----:B------:R-:W-:-:S12]  /*cfc0*/  IMAD.MOV.U32 R24, RZ, RZ, R25 ;  /* 0x000000ffff187224 */ /* 0x000fd800078e0019 */
[----:B------:R-:W-:Y:S05]  /*cfd0*/  @!P2 BRA `(.L_x_1975) ;  /* 0x000000000030a947 */ /* 0x000fea0003800000 */
[----:B------:R-:W-:Y:S01]  /*cfe0*/  BSSY.RECONVERGENT B0, `(.L_x_1976) ;  /* 0x000000a000007945 */ /* 0x000fe20003800200 */
[----:B------:R-:W-:-:S07]  /*cff0*/  IMAD.MOV.U32 R24, RZ, RZ, RZ ;  /* 0x000000ffff187224 */ /* 0x000fce00078e00ff */
.L_x_1977:
        /* <DEDUP_REMOVED lines=9> */
.L_x_1976:
[----:B------:R-:W-:-:S07]  /*d090*/  IMAD.MOV.U32 R24, RZ, RZ, R26 ;  /* 0x000000ffff187224 */ /* 0x000fce00078e001a */
.L_x_1975:
[----:B------:R-:W-:Y:S01]  /*d0a0*/  IMAD.IADD R25, R1, 0x1, R24 ;  /* 0x0000000101197824 */ /* 0x000fe200078e0218 */
[----:B------:R-:W-:Y:S01]  /*d0b0*/  BSSY.RECONVERGENT B0, `(.L_x_1978) ;  /* 0x0000009000007945 */ /* 0x000fe20003800200 */
[----:B------:R-:W-:-:S03]  /*d0c0*/  IMAD.MOV.U32 R24, RZ, RZ, RZ ;  /* 0x000000ffff187224 */ /* 0x000fc600078e00ff */
[----:B------:R0:W-:Y:S04]  /*d0d0*/  STL.U8 [R25+0x3f0], RZ ;  /* 0x0003f0ff19007387 */ /* 0x0001e80000100000 */
.L_x_1979:
[----:B------:R-:W-:-:S05]  /*d0e0*/  IMAD.IADD R26, R1, 0x1, R24 ;  /* 0x00000001011a7824 */ /* 0x000fca00078e0218 */
[----:B0-----:R-:W2:Y:S02]  /*d0f0*/  LDL.U8 R25, [R26+0x3f0] ;  /* 0x0003f0001a197983 */ /* 0x001ea40000100000 */
[----:B--2---:R-:W-:Y:S01]  /*d100*/  ISETP.NE.AND P2, PT, R25, RZ, PT ;  /* 0x000000ff1900720c */ /* 0x004fe20003f45270 */
[----:B------:R-:W-:Y:S02]  /*d110*/  IMAD.MOV.U32 R25, RZ, RZ, R24 ;  /* 0x000000ffff197224 */ /* 0x000fe400078e0018 */
[----:B------:R-:W-:-:S10]  /*d120*/  VIADD R24, R24, 0x1 ;  /* 0x0000000118187836 */ /* 0x000fd40000000000 */
[----:B------:R-:W-:Y:S05]  /*d130*/  @P2 BRA `(.L_x_1979) ;  /* 0xfffffffc00e82947 */ /* 0x000fea000383ffff */
[----:B------:R-:W-:Y:S05]  /*d140*/  BSYNC.RECONVERGENT B0 ;  /* 0x0000000000007941 */ /* 0x000fea0003800200 */
.L_x_1978:
[----:B------:R-:W-:Y:S01]  /*d150*/  LOP3.LUT P2, RZ, R123, 0xff, RZ, 0xc0, !PT ;  /* 0x000000ff7bff7812 */ /* 0x000fe2000784c0ff */
[----:B------:R-:W-:-:S12]  /*d160*/  IMAD.MOV.U32 R24, RZ, RZ, R25 ;  /* 0x000000ffff187224 */ /* 0x000fd800078e0019 */
[----:B------:R-:W-:Y:S05]  /*d170*/  @!P2 BRA `(.L_x_1980) ;  /* 0x000000000030a947 */ /* 0x000fea0003800000 */
[----:B------:R-:W-:Y:S01]  /*d180*/  BSSY.RECONVERGENT B0, `(.L_x_1981) ;  /* 0x000000a000007945 */ /* 0x000fe20003800200 */
[----:B------:R-:W-:-:S07]  /*d190*/  IMAD.MOV.U32 R24, RZ, RZ, RZ ;  /* 0x000000ffff187224 */ /* 0x000fce00078e00ff */
.L_x_1982:
        /* <DEDUP_REMOVED lines=9> */
.L_x_1981:
[----:B------:R-:W-:-:S07]  /*d230*/  IMAD.MOV.U32 R24, RZ, RZ, R26 ;  /* 0x000000ffff187224 */ /* 0x000fce00078e001a */
.L_x_1980:
        /* <DEDUP_REMOVED lines=13> */
[----:B0-----:R-:W-:Y:S02]  /*d310*/  PRMT R47, R38, 0x7771, RZ ;  /* 0x00007771262f7816 */ /* 0x001fe400000000ff */
[----:B------:R-:W-:-:S02]  /*d320*/  PRMT R143, R37, 0x7770, RZ ;  /* 0x00007770258f7816 */ /* 0x000fc400000000ff */
[C---:B------:R-:W-:Y:S02]  /*d330*/  PRMT R139, R37.reuse, 0x7771, RZ ;  /* 0x00007771258b7816 */ /* 0x040fe400000000ff */
[----:B------:R-:W-:Y:S02]  /*d340*/  PRMT R135, R37, 0x7773, RZ ;  /* 0x0000777325877816 */ /* 0x000fe400000000ff */
[----:B------:R-:W-:Y:S02]  /*d350*/  PRMT R48, R38, 0x7770, RZ ;  /* 0x0000777026307816 */ /* 0x000fe400000000ff */
[C---:B---3--:R-:W-:Y:S02]  /*d360*/  PRMT R127, R24.reuse, 0x7770, RZ ;  /* 0x00007770187f7816 */ /* 0x048fe400000000ff */
        /* <DEDUP_REMOVED lines=51> */
[----:B-1----:R-:W-:-:S07]  /*d6a0*/  PRMT R48, R24, 0x7610, R48 ;  /* 0x0000761018307816 */ /* 0x002fce0000000030 */
.L_x_1972:
        /* <DEDUP_REMOVED lines=38> */
[----:B------:R-:W-:Y:S02]  /*d910*/  LOP3.LUT R154, R126, 0xffff, RZ, 0xc0, !PT ;  /* 0x0000ffff7e9a7812 */ /* 0x000fe400078ec0ff */
[----:B------:R-:W-:Y:S02]  /*d920*/  PRMT R152, R155, 0x3340, R152 ;  /* 0x000033409b987816 */ /* 0x000fe40000000098 */
[----:B------:R-:W-:Y:S02]  /*d930*/  LOP3.LUT R155, R141, 0xffff, RZ, 0xc0, !PT ;  /* 0x0000ffff8d9b7812 */ /* 0x000fe400078ec0ff */
[----:B------:R-:W-:Y:S02]  /*d940*/  ISETP.NE.AND P2, PT, R167, 0x2, PT ;  /* 0x00000002a700780c */ /* 0x000fe40003f45270 */
[----:B0-----:R-:W-:Y:S02]  /*d950*/  LOP3.LUT R27, R127, 0xffff, RZ, 0xc0, !PT ;  /* 0x0000ffff7f1b7812 */ /* 0x001fe400078ec0ff */
        /* <DEDUP_REMOVED lines=17> */
[----:B------:R-:W-:Y:S02]  /*da70*/  LOP3.LUT R33, R54, 0xffff, RZ, 0xc0, !PT ;  /* 0x0000ffff36217812 */ /* 0x000fe400078ec0ff */
[----:B------:R-:W-:Y:S01]  /*da80*/  LOP3.LUT R32, R53, 0xffff, RZ, 0xc0, !PT ;  /* 0x0000ffff35207812 */ /* 0x000fe200078ec0ff */
[----:B------:R0:W-:Y:S01]  /*da90*/  STL.128 [R1+0x130], R24 ;  /* 0x0001301801007387 */ /* 0x0001e20000100c00 */
        /* <DEDUP_REMOVED lines=8> */
[----:B0-----:R-:W-:Y:S02]  /*db20*/  LOP3.LUT R24, R144, 0xffff, RZ, 0xc0, !PT ;  /* 0x0000ffff90187812 */ /* 0x001fe400078ec0ff */
[----:B------:R-:W-:Y:S02]  /*db30*/  LOP3.LUT R25, R48, 0xffff, RZ, 0xc0, !PT ;  /* 0x0000ffff30197812 */ /* 0x000fe400078ec0ff */
[----:B------:R-:W-:Y:S02]  /*db40*/  PRMT R159, R24, 0x3340, R159 ;  /* 0x00003340189f7816 */ /* 0x000fe4000000009f */
        /* <DEDUP_REMOVED lines=66> */
.L_x_1984:
[----:B------:R-:W-:Y:S05]  /*df70*/  BSYNC.RECONVERGENT B0 ;  /* 0x0000000000007941 */ /* 0x000fea0003800200 */
.L_x_1983:
[----:B------:R-:W0:Y:S01]  /*df80*/  LDS.128 R24, [R104+0x90] ;  /* 0x0000900068187984 */ /* 0x000e220000000c00 */
[----:B------:R-:W-:Y:S02]  /*df90*/  PRMT R33, R160, 0x5410, R33 ;  /* 0x00005410a0217816 */ /* 0x000fe40000000021 */
[----:B------:R-:W-:Y:S01]  /*dfa0*/  PRMT R32, R159, 0x5410, R32 ;  /* 0x000054109f207816 */ /* 0x000fe20000000020 */
[----:B------:R-:W-:Y:S01]  /*dfb0*/  STL [R1+0x118], R120 ;  /* 0x0001187801007387 */ /* 0x000fe20000100800 */
[----:B------:R-:W-:Y:S02]  /*dfc0*/  PRMT R35, R158, 0x5410, R157 ;  /* 0x000054109e237816 */ /* 0x000fe4000000009d */
[----:B------:R-:W-:Y:S01]  /*dfd0*/  PRMT R34, R155, 0x5410, R154 ;  /* 0x000054109b227816 */ /* 0x000fe2000000009a */
[----:B------:R-:W1:Y:S04]  /*dfe0*/  LDS.128 R44, [R104+0xc0] ;  /* 0x0000c000682c7984 */ /* 0x000e680000000c00 */
[----:B------:R-:W2:Y:S04]  /*dff0*/  LDS.128 R48, [R104+0xa0] ;  /* 0x0000a00068307984 */ /* 0x000ea80000000c00 */
[----:B------:R-:W3:Y:S04]  /*e000*/  LDS.128 R52, [R104+0xb0] ;  /* 0x0000b00068347984 */ /* 0x000ee80000000c00 */
[----:B-----5:R-:W-:Y:S04]  /*e010*/  STL [R1+0x154], R122 ;  /* 0x0001547a01007387 */ /* 0x020fe80000100800 */
[----:B------:R-:W-:Y:S04]  /*e020*/  STL.64 [R1+0x158], R118 ;  /* 0x0001587601007387 */ /* 0x000fe80000100a00 */
[----:B------:R4:W-:Y:S04]  /*e030*/  STL.128 [R1+0x140], R32 ;  /* 0x0001402001007387 */ /* 0x0009e80000100c00 */
[----:B------:R-:W-:Y:S01]  /*e040*/  STL.U16 [R1+0x150], R152 ;  /* 0x0001509801007387 */ /* 0x000fe20000100400 */
[----:B0-----:R-:W-:Y:S01]  /*e050*/  IMAD.IADD R124, R120, 0x1, R24 ;  /* 0x00000001787c7824 */ /* 0x001fe200078e0218 */
[----:B------:R-:W-:-:S02]  /*e060*/  ISETP.NE.AND P2, PT, R24, RZ, PT ;  /* 0x000000ff1800720c */ /* 0x000fc40003f45270 */
[----:B------:R-:W0:Y:S01]  /*e070*/  LDS.64 R120, [R104+0xd0] ;  /* 0x0000d00068787984 */ /* 0x000e220000000a00 */
[C---:B------:R-:W-:Y:S01]  /*e080*/  PRMT R129, R26.reuse, 0x7770, RZ ;  /* 0x000077701a817816 */ /* 0x040fe200000000ff */
[----:B----4-:R-:W-:Y:S01]  /*e090*/  IMAD.MOV.U32 R32, RZ, RZ, R26 ;  /* 0x000000ffff207224 */ /* 0x010fe200078e001a */
[C---:B------:R-:W-:Y:S01]  /*e0a0*/  PRMT R128, R26.reuse, 0x7771, RZ ;  /* 0x000077711a807816 */ /* 0x040fe200000000ff */
[----:B------:R4:W-:Y:S01]  /*e0b0*/  STL [R1+0x2c8], R24 ;  /* 0x0002c81801007387 */ /* 0x0009e20000100800 */
[----:B------:R-:W-:Y:S01]  /*e0c0*/  PRMT R127, R26, 0x7772, RZ ;  /* 0x000077721a7f7816 */ /* 0x000fe200000000ff */
[----:B------:R-:W-:Y:S01]  /*e0d0*/  IMAD.MOV.U32 R33, RZ, RZ, R27 ;  /* 0x000000ffff217224 */ /* 0x000fe200078e001b */
[C---:B-1----:R-:W-:Y:S01]  /*e0e0*/  PRMT R144, R46.reuse, 0x7770, RZ ;  /* 0x000077702e907816 */ /* 0x042fe200000000ff */
[----:B------:R-:W-:Y:S01]  /*e0f0*/  STL [R1+0x304], R47 ;  /* 0x0003042f01007387 */ /* 0x000fe20000100800 */
[----:B------:R-:W-:Y:S01]  /*e100*/  SHF.R.U64 R148, R46, 0x8, R47 ;  /* 0x000000082e947819 */ /* 0x000fe2000000122f */
[----:B--2---:R-:W-:Y:S01]  /*e110*/  IMAD.MOV.U32 R34, RZ, RZ, R48 ;  /* 0x000000ffff227224 */ /* 0x004fe200078e0030 */
[----:B------:R-:W-:Y:S01]  /*e120*/  PRMT R126, R26, 0x7773, RZ ;  /* 0x000077731a7e7816 */ /* 0x000fe200000000ff */
[----:B------:R-:W-:Y:S01]  /*e130*/  IMAD.MOV.U32 R35, RZ, RZ, R49 ;  /* 0x000000ffff237224 */ /* 0x000fe200078e0031 */
[C---:B------:R-:W-:Y:S01]  /*e140*/  PRMT R125, R27.reuse, 0x7770, RZ ;  /* 0x000077701b7d7816 */ /* 0x040fe200000000ff */
[----:B------:R-:W-:Y:S01]  /*e150*/  IMAD.MOV.U32 R36, RZ, RZ, R50 ;  /* 0x000000ffff247224 */ /* 0x000fe200078e0032 */
[C---:B------:R-:W-:Y:S01]  /*e160*/  PRMT R140, R27.reuse, 0x7771, RZ ;  /* 0x000077711b8c7816 */ /* 0x040fe200000000ff */
[----:B------:R-:W-:Y:S01]  /*e170*/  IMAD.MOV.U32 R37, RZ, RZ, R51 ;  /* 0x000000ffff257224 */ /* 0x000fe200078e0033 */
[C---:B------:R-:W-:Y:S01]  /*e180*/  PRMT R138, R27.reuse, 0x7772, RZ ;  /* 0x000077721b8a7816 */ /* 0x040fe200000000ff */
[----:B---3--:R-:W-:Y:S01]  /*e190*/  IMAD.MOV.U32 R38, RZ, RZ, R52 ;  /* 0x000000ffff267224 */ /* 0x008fe200078e0034 */
[----:B------:R-:W-:Y:S01]  /*e1a0*/  PRMT R139, R27, 0x7773, RZ ;  /* 0x000077731b8b7816 */ /* 0x000fe200000000ff */
[----:B------:R-:W-:Y:S01]  /*e1b0*/  IMAD.MOV.U32 R39, RZ, RZ, R53 ;  /* 0x000000ffff277224 */ /* 0x000fe200078e0035 */
[----:B------:R-:W-:Y:S01]  /*e1c0*/  PRMT R132, R148, 0x7604, R144 ;  /* 0x0000760494847816 */ /* 0x000fe20000000090 */
[----:B----4-:R-:W-:Y:S01]  /*e1d0*/  IMAD.MOV.U32 R24, RZ, RZ, R54 ;  /* 0x000000ffff187224 */ /* 0x010fe200078e0036 */
[----:B------:R1:W-:Y:S01]  /*e1e0*/  STL.128 [R1+0x2d0], R32 ;  /* 0x0002d02001007387 */ /* 0x0003e20000100c00 */
[----:B------:R-:W-:Y:S01]  /*e1f0*/  IMAD.MOV.U32 R25, RZ, RZ, R55 ;  /* 0x000000ffff197224 */ /* 0x000fe200078e0037 */
[C---:B------:R-:W-:Y:S01]  /*e200*/  PRMT R130, R54.reuse, 0x7770, RZ ;  /* 0x0000777036827816 */ /* 0x040fe200000000ff */
[----:B------:R-:W-:Y:S01]  /*e210*/  IMAD.MOV.U32 R26, RZ, RZ, R44 ;  /* 0x000000ffff1a7224 */ /* 0x000fe200078e002c */
[----:B------:R2:W-:Y:S01]  /*e220*/  STL.128 [R1+0x2e0], R36 ;  /* 0x0002e02401007387 */ /* 0x0005e20000100c00 */
[----:B------:R-:W-:Y:S01]  /*e230*/  IMAD.MOV.U32 R27, RZ, RZ, R45 ;  /* 0x000000ffff1b7224 */ /* 0x000fe200078e002d */
[----:B------:R-:W-:-:S02]  /*e240*/  PRMT R131, R54, 0x7771, RZ ;  /* 0x0000777136837816 */ /* 0x000fc400000000ff */
[----:B------:R-:W-:Y:S01]  /*e250*/  STL.U16 [R1+0x300], R132 ;  /* 0x0003008401007387 */ /* 0x000fe20000100400 */
[C---:B------:R-:W-:Y:S02]  /*e260*/  PRMT R150, R54.reuse, 0x7772, RZ ;  /* 0x0000777236967816 */ /* 0x040fe400000000ff */
[----:B------:R-:W-:Y:S01]  /*e270*/  PRMT R151, R54, 0x7773, RZ ;  /* 0x0000777336977816 */ /* 0x000fe200000000ff */
[----:B------:R3:W-:Y:S01]  /*e280*/  STL.128 [R1+0x2f0], R24 ;  /* 0x0002f01801007387 */ /* 0x0007e20000100c00 */
[C---:B------:R-:W-:Y:S02]  /*e290*/  PRMT R152, R55.reuse, 0x7770, RZ ;  /* 0x0000777037987816 */ /* 0x040fe400000000ff */
[----:B------:R-:W-:Y:S01]  /*e2a0*/  PRMT R153, R55, 0x7771, RZ ;  /* 0x0000777137997816 */ /* 0x000fe200000000ff */
[----:B0-----:R0:W-:Y:S01]  /*e2b0*/  STL.64 [R1+0x308], R120 ;  /* 0x0003087801007387 */ /* 0x0011e20000100a00 */
[----:B-1----:R-:W-:Y:S02]  /*e2c0*/  PRMT R32, R48, 0x7772, RZ ;  /* 0x0000777230207816 */ /* 0x002fe400000000ff */
[----:B------:R-:W-:-:S02]  /*e2d0*/  PRMT R34, R49, 0x7770, RZ ;  /* 0x0000777031227816 */ /* 0x000fc400000000ff */
[C---:B------:R-:W-:Y:S02]  /*e2e0*/  PRMT R35, R49.reuse, 0x7771, RZ ;  /* 0x0000777131237816 */ /* 0x040fe400000000ff */
[----:B--2---:R-:W-:Y:S02]  /*e2f0*/  PRMT R36, R49, 0x7772, RZ ;  /* 0x0000777231247816 */ /* 0x004fe400000000ff */
[----:B------:R-:W-:Y:S02]  /*e300*/  PRMT R154, R55, 0x7772, RZ ;  /* 0x00007772379a7816 */ /* 0x000fe400000000ff */
[C---:B---3--:R-:W-:Y:S02]  /*e310*/  PRMT R24, R52.reuse, 0x7770, RZ ;  /* 0x0000777034187816 */ /* 0x048fe400000000ff */
        /* <DEDUP_REMOVED lines=42> */
[----:B------:R-:W-:Y:S01]  /*e5c0*/  DADD R24, R120, R118 ;  /* 0x0000000078187229 */ /* 0x000fe20000000076 */
[----:B------:R-:W-:Y:S01]  /*e5d0*/  IMAD.IADD R26, R47, 0x1, R122 ;  /* 0x000000012f1a7824 */ /* 0x000fe200078e027a */
[----:B------:R0:W-:Y:S01]  /*e5e0*/  STL.U8 [R1+0x3f0], RZ ;  /* 0x0003f0ff01007387 */ /* 0x0001e20000100000 */
[----:B------:R-:W-:Y:S01]  /*e5f0*/  BSSY.RECONVERGENT B0, `(.L_x_1986) ;  /* 0x000000a000007945 */ /* 0x000fe20003800200 */
[----:B------:R-:W-:Y:S02]  /*e600*/  IMAD.MOV.U32 R32, RZ, RZ, RZ ;  /* 0x000000ffff207224 */ /* 0x000fe400078e00ff */
[----:B------:R0:W-:Y:S04]  /*e610*/  STL [R1+0x424], R26 ;  /* 0x0004241a01007387 */ /* 0x0001e80000100800 */
[----:B------:R0:W-:Y:S02]  /*e620*/  STL.64 [R1+0x428], R24 ;  /* 0x0004281801007387 */ /* 0x0001e40000100a00 */
.L_x_1987:
[----:B0-----:R-:W-:-:S06]  /*e630*/  IMAD.IADD R24, R1, 0x1, R32 ;  /* 0x0000000101187824 */ /* 0x001fcc00078e0220 */
[----:B------:R-:W2:Y:S01]  /*e640*/  LDL.U8 R24, [R24+0x3f0] ;  /* 0x0003f00018187983 */ /* 0x000ea20000100000 */
[----:B------:R-:W-:Y:S02]  /*e650*/  IMAD.MOV.U32 R25, RZ, RZ, R32 ;  /* 0x000000ffff197224 */ /* 0x000fe400078e0020 */
[----:B------:R-:W-:Y:S01]  /*e660*/  VIADD R32, R32, 0x1 ;  /* 0x0000000120207836 */ /* 0x000fe20000000000 */
[----:B--2---:R-:W-:-:S13]  /*e670*/  ISETP.NE.AND P2, PT, R24, RZ, PT ;  /* 0x000000ff1800720c */ /* 0x004fda0003f45270 */
[----:B------:R-:W-:Y:S05]  /*e680*/  @P2 BRA `(.L_x_1987) ;  /* 0xfffffffc00e82947 */ /* 0x000fea000383ffff */
[----:B------:R-:W-:Y:S05]  /*e690*/  BSYNC.RECONVERGENT B0 ;  /* 0x0000000000007941 */ /* 0x000fea0003800200 */
.L_x_1986:
[----:B------:R-:W-:Y:S01]  /*e6a0*/  LOP3.LUT P2, RZ, R123, 0xff, RZ, 0xc0, !PT ;  /* 0x000000ff7bff7812 */ /* 0x000fe2000784c0ff */
[----:B------:R-:W-:Y:S01]  /*e6b0*/  BSSY.RECONVERGENT B0, `(.L_x_1988) ;  /* 0x000000f000007945 */ /* 0x000fe20003800200 */
[----:B------:R-:W-:-:S11]  /*e6c0*/  IMAD.MOV.U32 R24, RZ, RZ, R25 ;  /* 0x000000ffff187224 */ /* 0x000fd600078e0019 */
[----:B------:R-:W-:Y:S05]  /*e6d0*/  @!P2 BRA `(.L_x_1989) ;  /* 0x000000000030a947 */ /* 0x000fea0003800000 */
[----:B------:R-:W-:Y:S01]  /*e6e0*/  BSSY.RECONVERGENT B1, `(.L_x_1990) ;  /* 0x000000a000017945 */ /* 0x000fe20003800200 */
[----:B------:R-:W-:-:S07]  /*e6f0*/  IMAD.MOV.U32 R24, RZ, RZ, RZ ;  /* 0x000000ffff187224 */ /* 0x000fce00078e00ff */
.L_x_1991:
        /* <DEDUP_REMOVED lines=9> */
.L_x_1990:
[----:B------:R-:W-:-:S07]  /*e790*/  IMAD.MOV.U32 R24, RZ, RZ, R26 ;  /* 0x000000ffff187224 */ /* 0x000fce00078e001a */
.L_x_1989:
[----:B------:R-:W-:Y:S05]  /*e7a0*/  BSYNC.RECONVERGENT B0 ;  /* 0x0000000000007941 */ /* 0x000fea0003800200 */
.L_x_1988:
[----:B------:R-:W-:Y:S01]  /*e7b0*/  IMAD.IADD R25, R1, 0x1, R24 ;  /* 0x0000000101197824 */ /* 0x000fe200078e0218 */
[----:B------:R-:W-:Y:S01]  /*e7c0*/  BSSY.RECONVERGENT B0, `(.L_x_1992) ;  /* 0x0000009000007945 */ /* 0x000fe20003800200 */
[----:B------:R-:W-:-:S03]  /*e7d0*/  IMAD.MOV.U32 R24, RZ, RZ, RZ ;  /* 0x000000ffff187224 */ /* 0x000fc600078e00ff */
[----:B------:R0:W-:Y:S04]  /*e7e0*/  STL.U8 [R25+0x3f0], RZ ;  /* 0x0003f0ff19007387 */ /* 0x0001e80000100000 */
.L_x_1993:
[----:B------:R-:W-:-:S05]  /*e7f0*/  IMAD.IADD R26, R1, 0x1, R24 ;  /* 0x00000001011a7824 */ /* 0x000fca00078e0218 */
[----:B0-----:R-:W2:Y:S02]  /*e800*/  LDL.U8 R25, [R26+0x3f0] ;  /* 0x0003f0001a197983 */ /* 0x001ea40000100000 */
[----:B--2---:R-:W-:Y:S01]  /*e810*/  ISETP.NE.AND P2, PT, R25, RZ, PT ;  /* 0x000000ff1900720c */ /* 0x004fe20003f45270 */
[----:B------:R-:W-:Y:S02]  /*e820*/  IMAD.MOV.U32 R25, RZ, RZ, R24 ;  /* 0x000000ffff197224 */ /* 0x000fe400078e0018 */
[----:B------:R-:W-:-:S10]  /*e830*/  VIADD R24, R24, 0x1 ;  /* 0x0000000118187836 */ /* 0x000fd40000000000 */
[----:B------:R-:W-:Y:S05]  /*e840*/  @P2 BRA `(.L_x_1993) ;  /* 0xfffffffc00e82947 */ /* 0x000fea000383ffff */
[----:B------:R-:W-:Y:S05]  /*e850*/  BSYNC.RECONVERGENT B0 ;  /* 0x0000000000007941 */ /* 0x000fea0003800200 */
.L_x_1992:
[----:B------:R-:W-:Y:S01]  /*e860*/  LOP3.LUT P2, RZ, R44, 0xff, RZ, 0xc0, !PT ;  /* 0x000000ff2cff7812 */ /* 0x000fe2000784c0ff */
[----:B------:R-:W-:-:S12]  /*e870*/  IMAD.MOV.U32 R24, RZ, RZ, R25 ;  /* 0x000000ffff187224 */ /* 0x000fd800078e0019 */
[----:B------:R-:W-:Y:S05]  /*e880*/  @!P2 BRA `(.L_x_1994) ;  /* 0x000000000030a947 */ /* 0x000fea0003800000 */
[----:B------:R-:W-:Y:S01]  /*e890*/  BSSY.RECONVERGENT B0, `(.L_x_1995) ;  /* 0x000000a000007945 */ /* 0x000fe20003800200 */
[----:B------:R-:W-:-:S07]  /*e8a0*/  IMAD.MOV.U32 R24, RZ, RZ, RZ ;  /* 0x000000ffff187224 */ /* 0x000fce00078e00ff */
.L_x_1996:
        /* <DEDUP_REMOVED lines=9> */
.L_x_1995:
[----:B------:R-:W-:-:S07]  /*e940*/  IMAD.MOV.U32 R24, RZ, RZ, R26 ;  /* 0x000000ffff187224 */ /* 0x000fce00078e001a */
.L_x_1994:
        /* <DEDUP_REMOVED lines=13> */
[C---:B------:R-:W-:Y:S02]  /*ea20*/  PRMT R52, R37.reuse, 0x7771, RZ ;  /* 0x0000777125347816 */ /* 0x040fe400000000ff */
[----:B0-----:R-:W-:-:S02]  /*ea30*/  PRMT R45, R37, 0x7772, RZ ;  /* 0x00007772252d7816 */ /* 0x001fc400000000ff */
[----:B------:R-:W-:Y:S02]  /*ea40*/  PRMT R51, R37, 0x7773, RZ ;  /* 0x0000777325337816 */ /* 0x000fe400000000ff */
[C---:B------:R-:W-:Y:S02]  /*ea50*/  PRMT R37, R38.reuse, 0x7770, RZ ;  /* 0x0000777026257816 */ /* 0x040fe400000000ff */
        /* <DEDUP_REMOVED lines=50> */
.L_x_1985:
        /* <DEDUP_REMOVED lines=64> */
[----:B------:R-:W-:Y:S02]  /*f180*/  PRMT R34, R35, 0x3340, R34 ;  /* 0x0000334023227816 */ /* 0x000fe40000000022 */
[----:B------:R-:W-:Y:S02]  /*f190*/  LOP3.LUT R35, R153, 0xffff, RZ, 0xc0, !PT ;  /* 0x0000ffff99237812 */ /* 0x000fe400078ec0ff */
[----:B------:R-:W-:Y:S02]  /*f1a0*/  LOP3.LUT R119, R150, 0xffff, RZ, 0xc0, !PT ;  /* 0x0000ffff96777812 */ /* 0x000fe400078ec0ff */
[----:B------:R-:W-:Y:S02]  /*f1b0*/  PRMT R35, R32, 0x3340, R35 ;  /* 0x0000334020237816 */ /* 0x000fe40000000023 */
        /* <DEDUP_REMOVED lines=72> */
.L_x_1998:
[----:B------:R-:W-:Y:S05]  /*f640*/  BSYNC.RECONVERGENT B0 ;  /* 0x0000000000007941 */ /* 0x000fea0003800200 */
.L_x_1997:
[----:B------:R-:W-:Y:S01]  /*f650*/  PRMT R33, R35, 0x5410, R34 ;  /* 0x0000541023217816 */ /* 0x000fe20000000022 */
[----:B------:R-:W0:Y:S01]  /*f660*/  LDS R132, [R104+0xd8] ;  /* 0x0000d80068847984 */ /* 0x000e220000000800 */
[----:B------:R-:W-:Y:S02]  /*f670*/  PRMT R35, R123, 0x5410, R122 ;  /* 0x000054107b237816 */ /* 0x000fe4000000007a */
[----:B------:R-:W-:Y:S01]  /*f680*/  PRMT R34, R119, 0x5410, R118 ;  /* 0x0000541077227816 */ /* 0x000fe20000000076 */
[----:B------:R-:W1:Y:S01]  /*f690*/  LDS R123, [R104+0x114] ;  /* 0x00011400687b7984 */ /* 0x000e620000000800 */
[----:B------:R-:W-:-:S03]  /*f6a0*/  PRMT R32, R148, 0x5410, R32 ;  /* 0x0000541094207816 */ /* 0x000fc60000000020 */
[----:B------:R-:W2:Y:S04]  /*f6b0*/  LDS.64 R118, [R104+0x118] ;  /* 0x0001180068767984 */ /* 0x000ea80000000a00 */
[----:B------:R-:W3:Y:S04]  /*f6c0*/  LDS.128 R24, [R104+0xe0] ;  /* 0x0000e00068187984 */ /* 0x000ee80000000c00 */
[----:B------:R-:W4:Y:S04]  /*f6d0*/  LDS.128 R48, [R104+0xf0] ;  /* 0x0000f00068307984 */ /* 0x000f280000000c00 */
[----:B------:R-:W-:Y:S04]  /*f6e0*/  LDS.128 R52, [R104+0x100] ;  /* 0x0001000068347984 */ /* 0x000fe80000000c00 */
[----:B------:R-:W4:Y:S04]  /*f6f0*/  LDS.U16 R131, [R104+0x110] ;  /* 0x0001100068837984 */ /* 0x000f280000000400 */
[----:B-----5:R-:W-:Y:S04]  /*f700*/  STL [R1+0x154], R47 ;  /* 0x0001542f01007387 */ /* 0x020fe80000100800 */
[----:B------:R-:W-:Y:S04]  /*f710*/  STL.64 [R1+0x158], R120 ;  /* 0x0001587801007387 */ /* 0x000fe80000100a00 */
[----:B------:R4:W-:Y:S01]  /*f720*/  STL.U16 [R1+0x150], R36 ;  /* 0x0001502401007387 */ /* 0x0009e20000100400 */
[----:B0-----:R-:W-:-:S03]  /*f730*/  ISETP.NE.AND P2, PT, R132, RZ, PT ;  /* 0x000000ff8400720c */ /* 0x001fc60003f45270 */
[----:B------:R0:W-:Y:S01]  /*f740*/  STL.128 [R1+0x140], R32 ;  /* 0x0001402001007387 */ /* 0x0001e20000100c00 */
[----:B------:R-:W-:-:S03]  /*f750*/  IMAD.IADD R122, R124, 0x1, R132 ;  /* 0x000000017c7a7824 */ /* 0x000fc600078e0284 */
[----:B-1----:R-:W-:Y:S04]  /*f760*/  STL [R1+0x2bc], R123 ;  /* 0x0002bc7b01007387 */ /* 0x002fe80000100800 */
[----:B--2---:R-:W-:Y:S01]  /*f770*/  STL.64 [R1+0x2c0], R118 ;  /* 0x0002c07601007387 */ /* 0x004fe20000100a00 */
[----:B---3--:R-:W-:-:S03]  /*f780*/  PRMT R130, R24, 0x7770, RZ ;  /* 0x0000777018827816 */ /* 0x008fc600000000ff */
[----:B------:R1:W-:Y:S01]  /*f790*/  STL.64 [R1+0x288], R24 ;  /* 0x0002881801007387 */ /* 0x0003e20000100a00 */
[C---:B------:R-:W-:Y:S01]  /*f7a0*/  PRMT R129, R24.reuse, 0x7771, RZ ;  /* 0x0000777118817816 */ /* 0x040fe200000000ff */
[----:B----4-:R-:W-:Y:S01]  /*f7b0*/  IMAD.MOV.U32 R36, RZ, RZ, R50 ;  /* 0x000000ffff247224 */ /* 0x010fe200078e0032 */
[C---:B------:R-:W-:Y:S01]  /*f7c0*/  PRMT R127, R24.reuse, 0x7772, RZ ;  /* 0x00007772187f7816 */ /* 0x040fe200000000ff */
[----:B0-----:R-:W-:Y:S01]  /*f7d0*/  IMAD.MOV.U32 R32, RZ, RZ, R26 ;  /* 0x000000ffff207224 */ /* 0x001fe200078e001a */
[----:B------:R-:W-:Y:S01]  /*f7e0*/  PRMT R128, R24, 0x7773, RZ ;  /* 0x0000777318807816 */ /* 0x000fe200000000ff */
        /* <DEDUP_REMOVED lines=9> */
[----:B------:R-:W-:Y:S01]  /*f880*/  PRMT R46, R25, 0x7773, RZ ;  /* 0x00007773192e7816 */ /* 0x000fe200000000ff */
[----:B------:R-:W-:Y:S01]  /*f890*/  IMAD.MOV.U32 R39, RZ, RZ, R53 ;  /* 0x000000ffff277224 */ /* 0x000fe200078e0035 */
[C---:B-1----:R-:W-:Y:S01]  /*f8a0*/  PRMT R25, R26.reuse, 0x7770, RZ ;  /* 0x000077701a197816 */ /* 0x042fe200000000ff */
[----:B------:R0:W-:Y:S01]  /*f8b0*/  STL.128 [R1+0x290], R32 ;  /* 0x0002902001007387 */ /* 0x0001e20000100c00 */
[----:B------:R-:W-:-:S02]  /*f8c0*/  PRMT R24, R26, 0x7771, RZ ;  /* 0x000077711a187816 */ /* 0x000fc400000000ff */
[C---:B------:R-:W-:Y:S01]  /*f8d0*/  PRMT R140, R26.reuse, 0x7772, RZ ;  /* 0x000077721a8c7816 */ /* 0x040fe200000000ff */
[----:B------:R1:W-:Y:S01]  /*f8e0*/  STL.128 [R1+0x2a0], R36 ;  /* 0x0002a02401007387 */ /* 0x0003e20000100c00 */
[----:B------:R-:W-:Y:S02]  /*f8f0*/  PRMT R141, R26, 0x7773, RZ ;  /* 0x000077731a8d7816 */ /* 0x000fe400000000ff */
[C---:B------:R-:W-:Y:S01]  /*f900*/  PRMT R142, R27.reuse, 0x7770, RZ ;  /* 0x000077701b8e7816 */ /* 0x040fe200000000ff */
[----:B------:R-:W-:Y:S01]  /*f910*/  STL [R1+0x118], R124 ;  /* 0x0001187c01007387 */ /* 0x000fe20000100800 */
[C---:B------:R-:W-:Y:S02]  /*f920*/  PRMT R143, R27.reuse, 0x7771, RZ ;  /* 0x000077711b8f7816 */ /* 0x040fe400000000ff */
[C---:B------:R-:W-:Y:S01]  /*f930*/  PRMT R144, R27.reuse, 0x7772, RZ ;  /* 0x000077721b907816 */ /* 0x040fe200000000ff */
[----:B------:R2:W-:Y:S01]  /*f940*/  STL [R1+0x280], R132 ;  /* 0x0002808401007387 */ /* 0x0005e20000100800 */
[----:B------:R-:W-:-:S02]  /*f950*/  PRMT R145, R27, 0x7773, RZ ;  /* 0x000077731b917816 */ /* 0x000fc400000000ff */
[----:B------:R-:W-:Y:S01]  /*f960*/  PRMT R146, R131, 0x7770, RZ ;  /* 0x0000777083927816 */ /* 0x000fe200000000ff */
[----:B------:R3:W-:Y:S01]  /*f970*/  STL.U16 [R1+0x2b8], R134 ;  /* 0x0002b88601007387 */ /* 0x0007e20000100400 */
[C---:B------:R-:W-:Y:S02]  /*f980*/  PRMT R26, R48.reuse, 0x7770, RZ ;  /* 0x00007770301a7816 */ /* 0x040fe400000000ff */
[C---:B------:R-:W-:Y:S01]  /*f990*/  PRMT R27, R48.reuse, 0x7771, RZ ;  /* 0x00007771301b7816 */ /* 0x040fe200000000ff */
[----:B------:R4:W-:Y:S01]  /*f9a0*/  STL.64 [R1+0x2b0], R54 ;  /* 0x0002b03601007387 */ /* 0x0009e20000100a00 */
[----:B0-----:R-:W-:Y:S02]  /*f9b0*/  PRMT R32, R48, 0x7772, RZ ;  /* 0x0000777230207816 */ /* 0x001fe400000000ff */
[C---:B------:R-:W-:Y:S02]  /*f9c0*/  PRMT R33, R49.reuse, 0x7770, RZ ;  /* 0x0000777031217816 */ /* 0x040fe400000000ff */
[----:B------:R-:W-:-:S02]  /*f9d0*/  PRMT R34, R49, 0x7771, RZ ;  /* 0x0000777131227816 */ /* 0x000fc400000000ff */
[----:B-1----:R-:W-:Y:S02]  /*f9e0*/  PRMT R36, R52, 0x7770, RZ ;  /* 0x0000777034247816 */ /* 0x002fe400000000ff */
        /* <DEDUP_REMOVED lines=12> */
[C---:B------:R-:W-:Y:S02]  /*fab0*/  PRMT R39, R53.reuse, 0x7770, RZ ;  /* 0x0000777035277816 */ /* 0x040fe400000000ff */
[C---:B------:R-:W-:Y:S02]  /*fac0*/  PRMT R50, R53.reuse, 0x7771, RZ ;  /* 0x0000777135327816 */ /* 0x040fe400000000ff */
[C---:B------:R-:W-:Y:S02]  /*fad0*/  PRMT R51, R53.reuse, 0x7772, RZ ;  /* 0x0000777235337816 */ /* 0x040fe400000000ff */
[----:B--2---:R-:W-:Y:S02]  /*fae0*/  PRMT R132, R53, 0x7773, RZ ;  /* 0x0000777335847816 */ /* 0x004fe400000000ff */
[----:B------:R-:W-:-:S02]  /*faf0*/  PRMT R133, R54, 0x7770, RZ ;  /* 0x0000777036857816 */ /* 0x000fc400000000ff */
[C---:B---3--:R-:W-:Y:S02]  /*fb00*/  PRMT R134, R54.reuse, 0x7771, RZ ;  /* 0x0000777136867816 */ /* 0x048fe400000000ff */
[C---:B------:R-:W-:Y:S02]  /*fb10*/  PRMT R135, R54.reuse, 0x7772, RZ ;  /* 0x0000777236877816 */ /* 0x040fe400000000ff */
[----:B------:R-:W-:Y:S02]  /*fb20*/  PRMT R136, R54, 0x7773, RZ ;  /* 0x0000777336887816 */ /* 0x000fe400000000ff */
[C---:B------:R-:W-:Y:S02]  /*fb30*/  PRMT R137, R55.reuse, 0x7770, RZ ;  /* 0x0000777037897816 */ /* 0x040fe400000000ff */
[C---:B------:R-:W-:Y:S02]  /*fb40*/  PRMT R138, R55.reuse, 0x7771, RZ ;  /* 0x00007771378a7816 */ /* 0x040fe400000000ff */
[----:B------:R-:W-:-:S02]  /*fb50*/  PRMT R139, R55, 0x7772, RZ ;  /* 0x00007772378b7816 */ /* 0x000fc400000000ff */
[----:B------:R-:W-:Y:S02]  /*fb60*/  PRMT R124, R130, 0x7610, R124 ;  /* 0x00007610827c7816 */ /* 0x000fe4000000007c */
[----:B------:R-:W-:Y:S02]  /*fb70*/  PRMT R48, R48, 0x7773, RZ ;  /* 0x0000777330307816 */ /* 0x000fe400000000ff */
[----:B------:R-:W-:Y:S02]  /*fb80*/  PRMT R49, R49, 0x7773, RZ ;  /* 0x0000777331317816 */ /* 0x000fe400000000ff */
[----:B------:R-:W-:Y:S02]  /*fb90*/  PRMT R52, R52, 0x7773, RZ ;  /* 0x0000777334347816 */ /* 0x000fe400000000ff */
[----:B----4-:R-:W-:Y:S02]  /*fba0*/  PRMT R55, R55, 0x7773, RZ ;  /* 0x0000777337377816 */ /* 0x010fe400000000ff */
        /* <DEDUP_REMOVED lines=17> */
.L_x_2001:
[----:B0-----:R-:W-:-:S06]  /*fcc0*/  IMAD.IADD R24, R1, 0x1, R32 ;  /* 0x0000000101187824 */ /* 0x001fcc00078e0220 */
[----:B------:R-:W2:Y:S01]  /*fcd0*/  LDL.U8 R24, [R24+0x3f0] ;  /* 0x0003f00018187983 */ /* 0x000ea20000100000 */
[----:B------:R-:W-:Y:S02]  /*fce0*/  IMAD.MOV.U32 R25, RZ, RZ, R32 ;  /* 0x000000ffff197224 */ /* 0x000fe400078e0020 */
[----:B------:R-:W-:Y:S01]  /*fcf0*/  VIADD R32, R32, 0x1 ;  /* 0x0000000120207836 */ /* 0x000fe20000000000 */
[----:B--2---:R-:W-:-:S13]  /*fd00*/  ISETP.NE.AND P2, PT, R24, RZ, PT ;  /* 0x000000ff1800720c */ /* 0x004fda0003f45270 */
[----:B------:R-:W-:Y:S05]  /*fd10*/  @P2 BRA `(.L_x_2001) ;  /* 0xfffffffc00e82947 */ /* 0x000fea000383ffff */
[----:B------:R-:W-:Y:S05]  /*fd20*/  BSYNC.RECONVERGENT B0 ;  /* 0x0000000000007941 */ /* 0x000fea0003800200 */
.L_x_2000:
[----:B------:R-:W-:Y:S01]  /*fd30*/  LOP3.LUT P2, RZ, R44, 0xff, RZ, 0xc0, !PT ;  /* 0x000000ff2cff7812 */ /* 0x000fe2000784c0ff */
[----:B------:R-:W-:Y:S01]  /*fd40*/  BSSY.RECONVERGENT B0, `(.L_x_2002) ;  /* 0x000000f000007945 */ /* 0x000fe20003800200 */
[----:B------:R-:W-:-:S11]  /*fd50*/  IMAD.MOV.U32 R24, RZ, RZ, R25 ;  /* 0x000000ffff187224 */ /* 0x000fd600078e0019 */
[----:B------:R-:W-:Y:S05]  /*fd60*/  @!P2 BRA `(.L_x_2003) ;  /* 0x000000000030a947 */ /* 0x000fea0003800000 */
[----:B------:R-:W-:Y:S01]  /*fd70*/  BSSY.RECONVERGENT B1, `(.L_x_2004) ;  /* 0x000000a000017945 */ /* 0x000fe20003800200 */
[----:B------:R-:W-:-:S07]  /*fd80*/  IMAD.MOV.U32 R24, RZ, RZ, RZ ;  /* 0x000000ffff187224 */ /* 0x000fce00078e00ff */
.L_x_2005:
        /* <DEDUP_REMOVED lines=9> */
.L_x_2004:
[----:B------:R-:W-:-:S07]  /*fe20*/  IMAD.MOV.U32 R24, RZ, RZ, R26 ;  /* 0x000000ffff187224 */ /* 0x000fce00078e001a */
.L_x_2003:
[----:B------:R-:W-:Y:S05]  /*fe30*/  BSYNC.RECONVERGENT B0 ;  /* 0x0000000000007941 */ /* 0x000fea0003800200 */
.L_x_2002:
[----:B------:R-:W-:Y:S01]  /*fe40*/  IMAD.IADD R25, R1, 0x1, R24 ;  /* 0x0000000101197824 */ /* 0x000fe200078e0218 */
[----:B------:R-:W-:Y:S01]  /*fe50*/  BSSY.RECONVERGENT B0, `(.L_x_2006) ;  /* 0x0000009000007945 */ /* 0x000fe20003800200 */
[----:B------:R-:W-:-:S03]  /*fe60*/  IMAD.MOV.U32 R24, RZ, RZ, RZ ;  /* 0x000000ffff187224 */ /* 0x000fc600078e00ff */
[----:B------:R0:W-:Y:S04]  /*fe70*/  STL.U8 [R25+0x3f0], RZ ;  /* 0x0003f0ff19007387 */ /* 0x0001e80000100000 */
.L_x_2007:
[----:B------:R-:W-:-:S05]  /*fe80*/  IMAD.IADD R26, R1, 0x1, R24 ;  /* 0x00000001011a7824 */ /* 0x000fca00078e0218 */
[----:B0-----:R-:W2:Y:S02]  /*fe90*/  LDL.U8 R25, [R26+0x3f0] ;  /* 0x0003f0001a197983 */ /* 0x001ea40000100000 */
[----:B--2---:R-:W-:Y:S01]  /*fea0*/  ISETP.NE.AND P2, PT, R25, RZ, PT ;  /* 0x000000ff1900720c */ /* 0x004fe20003f45270 */
[----:B------:R-:W-:Y:S02]  /*feb0*/  IMAD.MOV.U32 R25, RZ, RZ, R24 ;  /* 0x000000ffff197224 */ /* 0x000fe400078e0018 */
[----:B------:R-:W-:-:S10]  /*fec0*/  VIADD R24, R24, 0x1 ;  /* 0x0000000118187836 */ /* 0x000fd40000000000 */
[----:B------:R-:W-:Y:S05]  /*fed0*/  @P2 BRA `(.L_x_2007) ;  /* 0xfffffffc00e82947 */ /* 0x000fea000383ffff */
[----:B------:R-:W-:Y:S05]  /*fee0*/  BSYNC.RECONVERGENT B0 ;  /* 0x0000000000007941 */ /* 0x000fea0003800200 */
.L_x_2006:
[----:B------:R-:W-:Y:S01]  /*fef0*/  LOP3.LUT P2, RZ, R124, 0xff, RZ, 0xc0, !PT ;  /* 0x000000ff7cff7812 */ /* 0x000fe2000784c0ff */
[----:B------:R-:W-:-:S12]  /*ff00*/  IMAD.MOV.U32 R24, RZ, RZ, R25 ;  /* 0x000000ffff187224 */ /* 0x000fd800078e0019 */
[----:B------:R-:W-:Y:S05]  /*ff10*/  @!P2 BRA `(.L_x_2008) ;  /* 0x000000000030a947 */ /* 0x000fea0003800000 */
[----:B------:R-:W-:Y:S01]  /*ff20*/  BSSY.RECONVERGENT B0, `(.L_x_2009) ;  /* 0x000000a000007945 */ /* 0x000fe20003800200 */
[----:B------:R-:W-:-:S07]  /*ff30*/  IMAD.MOV.U32 R24, RZ, RZ, RZ ;  /* 0x000000ffff187224 */ /* 0x000fce00078e00ff */
.L_x_2010:
        /* <DEDUP_REMOVED lines=9> */
.L_x_2009:
[----:B------:R-:W-:-:S07]  /*ffd0*/  IMAD.MOV.U32 R24, RZ, RZ, R26 ;  /* 0x000000ffff187224 */ /* 0x000fce00078e001a */
.L_x_2008:
        /* <DEDUP_REMOVED lines=36> */
[C---:B----4-:R-:W-:Y:S02]  /*10220*/  PRMT R159, R32.reuse, 0x7770, RZ ;  /* 0x00007770209f7816 */ /* 0x050fe400000000ff */
        /* <DEDUP_REMOVED lines=29> */
.L_x_1999:
        /* <DEDUP_REMOVED lines=140> */
.L_x_2012:
[----:B------:R-:W-:Y:S05]  /*10cc0*/  BSYNC.RECONVERGENT B0 ;  /* 0x0000000000007941 */ /* 0x000fea0003800200 */
.L_x_2011:
[----:B------:R-:W-:Y:S01]  /*10cd0*/  PRMT R33, R34, 0x5410, R33 ;  /* 0x0000541022217816 */ /* 0x000fe20000000021 */
[----:B------:R-:W0:Y:S01]  /*10ce0*/  LDS.128 R24, [R104+0x120] ;  /* 0x0001200068187984 */ /* 0x000e220000000c00 */
[----:B------:R-:W-:Y:S02]  /*10cf0*/  PRMT R35, R121, 0x5410, R120 ;  /* 0x0000541079237816 */ /* 0x000fe40000000078 */
[----:B------:R-:W-:Y:S01]  /*10d00*/  PRMT R34, R47, 0x5410, R44 ;  /* 0x000054102f227816 */ /* 0x000fe2000000002c */
[----:B------:R-:W1:Y:S01]  /*10d10*/  LDS.64 R120, [R104+0x160] ;  /* 0x0001600068787984 */ /* 0x000e620000000a00 */
[----:B------:R-:W-:-:S03]  /*10d20*/  PRMT R32, R131, 0x5410, R32 ;  /* 0x0000541083207816 */ /* 0x000fc60000000020 */
[----:B------:R-:W2:Y:S04]  /*10d30*/  LDS.128 R44, [R104+0x150] ;  /* 0x00015000682c7984 */ /* 0x000ea80000000c00 */
[----:B------:R-:W3:Y:S04]  /*10d40*/  LDS.128 R48, [R104+0x130] ;  /* 0x0001300068307984 */ /* 0x000ee80000000c00 */
[----:B------:R-:W4:Y:S04]  /*10d50*/  LDS.128 R52, [R104+0x140] ;  /* 0x0001400068347984 */ /* 0x000f280000000c00 */
[----:B-----5:R-:W-:Y:S04]  /*10d60*/  STL [R1+0x154], R123 ;  /* 0x0001547b01007387 */ /* 0x020fe80000100800 */
[----:B------:R-:W-:Y:S04]  /*10d70*/  STL.64 [R1+0x158], R118 ;  /* 0x0001587601007387 */ /* 0x000fe80000100a00 */
[----:B------:R-:W-:Y:S04]  /*10d80*/  STL.128 [R1+0x140], R32 ;  /* 0x0001402001007387 */ /* 0x000fe80000100c00 */
[----:B------:R1:W-:Y:S04]  /*10d90*/  STL [R1+0x118], R122 ;  /* 0x0001187a01007387 */ /* 0x0003e80000100800 */
[----:B------:R3:W-:Y:S01]  /*10da0*/  STL.U16 [R1+0x150], R36 ;  /* 0x0001502401007387 */ /* 0x0007e20000100400 */
[----:B0-----:R-:W-:-:S03]  /*10db0*/  ISETP.NE.AND P2, PT, R24, RZ, PT ;  /* 0x000000ff1800720c */ /* 0x001fc60003f45270 */
[----:B------:R0:W-:Y:S01]  /*10dc0*/  STL [R1+0x238], R24 ;  /* 0x0002381801007387 */ /* 0x0001e20000100800 */
[----:B-1----:R-:W-:Y:S01]  /*10dd0*/  IMAD.IADD R122, R122, 0x1, R24 ;  /* 0x000000017a7a7824 */ /* 0x002fe200078e0218 */
[C---:B------:R-:W-:Y:S01]  /*10de0*/  PRMT R129, R26.reuse, 0x7770, RZ ;  /* 0x000077701a817816 */ /* 0x040fe200000000ff */
[----:B------:R-:W-:Y:S01]  /*10df0*/  IMAD.MOV.U32 R32, RZ, RZ, R26 ;  /* 0x000000ffff207224 */ /* 0x000fe200078e001a */
[----:B------:R-:W-:Y:S01]  /*10e00*/  STL.64 [R1+0x278], R120 ;  /* 0x0002787801007387 */ /* 0x000fe20000100a00 */
[----:B------:R-:W-:Y:S01]  /*10e10*/  PRMT R128, R26, 0x7771, RZ ;  /* 0x000077711a807816 */ /* 0x000fe200000000ff */
[----:B------:R-:W-:Y:S01]  /*10e20*/  IMAD.MOV.U32 R33, RZ, RZ, R27 ;  /* 0x000000ffff217224 */ /* 0x000fe200078e001b */
[C---:B--2---:R-:W-:Y:S01]  /*10e30*/  PRMT R144, R46.reuse, 0x7770, RZ ;  /* 0x000077702e907816 */ /* 0x044fe200000000ff */
[----:B------:R-:W-:Y:S01]  /*10e40*/  STL [R1+0x274], R47 ;  /* 0x0002742f01007387 */ /* 0x000fe20000100800 */
[----:B------:R-:W-:Y:S02]  /*10e50*/  SHF.R.U64 R148, R46, 0x8, R47 ;  /* 0x000000082e947819 */ /* 0x000fe4000000122f */
        /* <DEDUP_REMOVED lines=9> */
[----:B----4-:R-:W-:Y:S01]  /*10ef0*/  IMAD.MOV.U32 R38, RZ, RZ, R52 ;  /* 0x000000ffff267224 */ /* 0x010fe200078e0034 */
[----:B------:R-:W-:Y:S01]  /*10f00*/  PRMT R139, R27, 0x7773, RZ ;  /* 0x000077731b8b7816 */ /* 0x000fe200000000ff */
[----:B------:R-:W-:Y:S01]  /*10f10*/  IMAD.MOV.U32 R39, RZ, RZ, R53 ;  /* 0x000000ffff277224 */ /* 0x000fe200078e0035 */
[----:B------:R-:W-:Y:S01]  /*10f20*/  PRMT R132, R148, 0x7604, R144 ;  /* 0x0000760494847816 */ /* 0x000fe20000000090 */
[----:B0-----:R-:W-:Y:S01]  /*10f30*/  IMAD.MOV.U32 R24, RZ, RZ, R54 ;  /* 0x000000ffff187224 */ /* 0x001fe200078e0036 */
        /* <DEDUP_REMOVED lines=12> */
[----:B------:R-:W-:Y:S02]  /*11000*/  PRMT R153, R55, 0x7771, RZ ;  /* 0x0000777137997816 */ /* 0x000fe400000000ff */
[----:B0-----:R-:W-:Y:S02]  /*11010*/  PRMT R32, R48, 0x7772, RZ ;  /* 0x0000777230207816 */ /* 0x001fe400000000ff */
[----:B------:R-:W-:-:S02]  /*11020*/  PRMT R34, R49, 0x7770, RZ ;  /* 0x0000777031227816 */ /* 0x000fc400000000ff */
[C---:B------:R-:W-:Y:S02]  /*11030*/  PRMT R35, R49.reuse, 0x7771, RZ ;  /* 0x0000777131237816 */ /* 0x040fe400000000ff */
[----:B-1----:R-:W-:Y:S02]  /*11040*/  PRMT R36, R49, 0x7772, RZ ;  /* 0x0000777231247816 */ /* 0x002fe400000000ff */
[C---:B------:R-:W-:Y:S02]  /*11050*/  PRMT R154, R55.reuse, 0x7772, RZ ;  /* 0x00007772379a7816 */ /* 0x040fe400000000ff */
[----:B------:R-:W-:Y:S02]  /*11060*/  PRMT R155, R55, 0x7773, RZ ;  /* 0x00007773379b7816 */ /* 0x000fe400000000ff */
[C---:B--2---:R-:W-:Y:S02]  /*11070*/  PRMT R24, R52.reuse, 0x7770, RZ ;  /* 0x0000777034187816 */ /* 0x044fe400000000ff */
        /* <DEDUP_REMOVED lines=48> */
.L_x_2015:
[----:B0-----:R-:W-:-:S06]  /*11380*/  IMAD.IADD R24, R1, 0x1, R32 ;  /* 0x0000000101187824 */ /* 0x001fcc00078e0220 */
[----:B------:R-:W2:Y:S01]  /*11390*/  LDL.U8 R24, [R24+0x3f0] ;  /* 0x0003f00018187983 */ /* 0x000ea20000100000 */
[----:B------:R-:W-:Y:S02]  /*113a0*/  IMAD.MOV.U32 R25, RZ, RZ, R32 ;  /* 0x000000ffff197224 */ /* 0x000fe400078e0020 */
[----:B------:R-:W-:Y:S01]  /*113b0*/  VIADD R32, R32, 0x1 ;  /* 0x0000000120207836 */ /* 0x000fe20000000000 */
[----:B--2---:R-:W-:-:S13]  /*113c0*/  ISETP.NE.AND P2, PT, R24, RZ, PT ;  /* 0x000000ff1800720c */ /* 0x004fda0003f45270 */
[----:B------:R-:W-:Y:S05]  /*113d0*/  @P2 BRA `(.L_x_2015) ;  /* 0xfffffffc00e82947 */ /* 0x000fea000383ffff */
[----:B------:R-:W-:Y:S05]  /*113e0*/  BSYNC.RECONVERGENT B0 ;  /* 0x0000000000007941 */ /* 0x000fea0003800200 */
.L_x_2014:
[----:B------:R-:W-:Y:S01]  /*113f0*/  LOP3.LUT P2, RZ, R124, 0xff, RZ, 0xc0, !PT ;  /* 0x000000ff7cff7812 */ /* 0x000fe2000784c0ff */
[----:B------:R-:W-:Y:S01]  /*11400*/  BSSY.RECONVERGENT B0, `(.L_x_2016) ;  /* 0x000000f000007945 */ /* 0x000fe20003800200 */
[----:B------:R-:W-:-:S11]  /*11410*/  IMAD.MOV.U32 R24, RZ, RZ, R25 ;  /* 0x000000ffff187224 */ /* 0x000fd600078e0019 */
[----:B------:R-:W-:Y:S05]  /*11420*/  @!P2 BRA `(.L_x_2017) ;  /* 0x000000000030a947 */ /* 0x000fea0003800000 */
[----:B------:R-:W-:Y:S01]  /*11430*/  BSSY.RECONVERGENT B1, `(.L_x_2018) ;  /* 0x000000a000017945 */ /* 0x000fe20003800200 */
[----:B------:R-:W-:-:S07]  /*11440*/  IMAD.MOV.U32 R24, RZ, RZ, RZ ;  /* 0x000000ffff187224 */ /* 0x000fce00078e00ff */
.L_x_2019:
        /* <DEDUP_REMOVED lines=9> */
.L_x_2018:
[----:B------:R-:W-:-:S07]  /*114e0*/  IMAD.MOV.U32 R24, RZ, RZ, R26 ;  /* 0x000000ffff187224 */ /* 0x000fce00078e001a */
.L_x_2017:
[----:B------:R-:W-:Y:S05]  /*114f0*/  BSYNC.RECONVERGENT B0 ;  /* 0x0000000000007941 */ /* 0x000fea0003800200 */
.L_x_2016:
[----:B------:R-:W-:Y:S01]  /*11500*/  IMAD.IADD R25, R1, 0x1, R24 ;  /* 0x0000000101197824 */ /* 0x000fe200078e0218 */
[----:B------:R-:W-:Y:S01]  /*11510*/  BSSY.RECONVERGENT B0, `(.L_x_2020) ;  /* 0x0000009000007945 */ /* 0x000fe20003800200 */
[----:B------:R-:W-:-:S03]  /*11520*/  IMAD.MOV.U32 R24, RZ, RZ, RZ ;  /* 0x000000ffff187224 */ /* 0x000fc600078e00ff */
[----:B------:R0:W-:Y:S04]  /*11530*/  STL.U8 [R25+0x3f0], RZ ;  /* 0x0003f0ff19007387 */ /* 0x0001e80000100000 */
.L_x_2021:
[----:B------:R-:W-:-:S05]  /*11540*/  IMAD.IADD R26, R1, 0x1, R24 ;  /* 0x00000001011a7824 */ /* 0x000fca00078e0218 */
[----:B0-----:R-:W2:Y:S02]  /*11550*/  LDL.U8 R25, [R26+0x3f0] ;  /* 0x0003f0001a197983 */ /* 0x001ea40000100000 */
[----:B--2---:R-:W-:Y:S01]  /*11560*/  ISETP.NE.AND P2, PT, R25, RZ, PT ;  /* 0x000000ff1900720c */ /* 0x004fe20003f45270 */
[----:B------:R-:W-:Y:S02]  /*11570*/  IMAD.MOV.U32 R25, RZ, RZ, R24 ;  /* 0x000000ffff197224 */ /* 0x000fe400078e0018 */
[----:B------:R-:W-:-:S10]  /*11580*/  VIADD R24, R24, 0x1 ;  /* 0x0000000118187836 */ /* 0x000fd40000000000 */
[----:B------:R-:W-:Y:S05]  /*11590*/  @P2 BRA `(.L_x_2021) ;  /* 0xfffffffc00e82947 */ /* 0x000fea000383ffff */
[----:B------:R-:W-:Y:S05]  /*115a0*/  BSYNC.RECONVERGENT B0 ;  /* 0x0000000000007941 */ /* 0x000fea0003800200 */
.L_x_2020:
[----:B------:R-:W-:Y:S01]  /*115b0*/  LOP3.LUT P2, RZ, R44, 0xff, RZ, 0xc0, !PT ;  /* 0x000000ff2cff7812 */ /* 0x000fe2000784c0ff */
[----:B------:R-:W-:-:S12]  /*115c0*/  IMAD.MOV.U32 R24, RZ, RZ, R25 ;  /* 0x000000ffff187224 */ /* 0x000fd800078e0019 */
[----:B------:R-:W-:Y:S05]  /*115d0*/  @!P2 BRA `(.L_x_2022) ;  /* 0x000000000030a947 */ /* 0x000fea0003800000 */
[----:B------:R-:W-:Y:S01]  /*115e0*/  BSSY.RECONVERGENT B0, `(.L_x_2023) ;  /* 0x000000a000007945 */ /* 0x000fe20003800200 */
[----:B------:R-:W-:-:S07]  /*115f0*/  IMAD.MOV.U32 R24, RZ, RZ, RZ ;  /* 0x000000ffff187224 */ /* 0x000fce00078e00ff */
.L_x_2024:
        /* <DEDUP_REMOVED lines=9> */
.L_x_2023:
[----:B------:R-:W-:-:S07]  /*11690*/  IMAD.MOV.U32 R24, RZ, RZ, R26 ;  /* 0x000000ffff187224 */ /* 0x000fce00078e001a */
.L_x_2022:
        /* <DEDUP_REMOVED lines=67> */
.L_x_2013:
        /* <DEDUP_REMOVED lines=140> */
.L_x_2026:
[----:B------:R-:W-:Y:S05]  /*12390*/  BSYNC.RECONVERGENT B0 ;  /* 0x0000000000007941 */ /* 0x000fea0003800200 */
.L_x_2025:
        /* <DEDUP_REMOVED lines=15> */
[----:B------:R0:W-:Y:S04]  /*12490*/  STL.128 [R1+0x140], R32 ;  /* 0x0001402001007387 */ /* 0x0001e80000100c00 */
        /* <DEDUP_REMOVED lines=21> */
[----:B------:R-:W-:Y:S01]  /*125f0*/  STL.128 [R1+0x200], R32 ;  /* 0x0002002001007387 */ /* 0x000fe20000100c00 */
[----:B------:R-:W-:-:S02]  /*12600*/  PRMT R24, R26, 0x7771, RZ ;  /* 0x000077711a187816 */ /* 0x000fc400000000ff */
[C---:B------:R-:W-:Y:S01]  /*12610*/  PRMT R139, R26.reuse, 0x7772, RZ ;  /* 0x000077721a8b7816 */ /* 0x040fe200000000ff */
[----:B------:R-:W-:Y:S01]  /*12620*/  STL.128 [R1+0x210], R36 ;  /* 0x0002102401007387 */ /* 0x000fe20000100c00 */
[----:B------:R-:W-:Y:S02]  /*12630*/  PRMT R140, R26, 0x7773, RZ ;  /* 0x000077731a8c7816 */ /* 0x000fe400000000ff */
[C---:B------:R-:W-:Y:S01]  /*12640*/  PRMT R141, R27.reuse, 0x7770, RZ ;  /* 0x000077701b8d7816 */ /* 0x040fe200000000ff */
[----:B------:R0:W-:Y:S01]  /*12650*/  STL [R1+0x118], R122 ;  /* 0x0001187a01007387 */ /* 0x0001e20000100800 */
[C---:B------:R-:W-:Y:S02]  /*12660*/  PRMT R142, R27.reuse, 0x7771, RZ ;  /* 0x000077711b8e7816 */ /* 0x040fe400000000ff */
[C---:B------:R-:W-:Y:S01]  /*12670*/  PRMT R143, R27.reuse, 0x7772, RZ ;  /* 0x000077721b8f7816 */ /* 0x040fe200000000ff */
[----:B------:R1:W-:Y:S01]  /*12680*/  STL [R1+0x1f0], R131 ;  /* 0x0001f08301007387 */ /* 0x0003e20000100800 */
[----:B------:R-:W-:-:S02]  /*12690*/  PRMT R144, R27, 0x7773, RZ ;  /* 0x000077731b907816 */ /* 0x000fc400000000ff */
[----:B------:R-:W-:Y:S01]  /*126a0*/  PRMT R145, R130, 0x7770, RZ ;  /* 0x0000777082917816 */ /* 0x000fe200000000ff */
[----:B------:R2:W-:Y:S01]  /*126b0*/  STL.U16 [R1+0x228], R134 ;  /* 0x0002288601007387 */ /* 0x0005e20000100400 */
[----:B------:R-:W-:Y:S01]  /*126c0*/  PRMT R26, R48, 0x7770, RZ ;  /* 0x00007770301a7816 */ /* 0x000fe200000000ff */
[----:B0-----:R-:W-:Y:S01]  /*126d0*/  IMAD.IADD R122, R122, 0x1, R131 ;  /* 0x000000017a7a7824 */ /* 0x001fe200078e0283 */
[C---:B------:R-:W-:Y:S01]  /*126e0*/  PRMT R27, R48.reuse, 0x7771, RZ ;  /* 0x00007771301b7816 */ /* 0x040fe200000000ff */
[----:B------:R0:W-:Y:S01]  /*126f0*/  STL.64 [R1+0x220], R54 ;  /* 0x0002203601007387 */ /* 0x0001e20000100a00 */
[----:B------:R-:W-:Y:S02]  /*12700*/  PRMT R32, R48, 0x7772, RZ ;  /* 0x0000777230207816 */ /* 0x000fe400000000ff */
        /* <DEDUP_REMOVED lines=18> */
[----:B-1----:R-:W-:Y:S02]  /*12830*/  PRMT R131, R53, 0x7773, RZ ;  /* 0x0000777335837816 */ /* 0x002fe400000000ff */
[----:B------:R-:W-:-:S02]  /*12840*/  PRMT R132, R54, 0x7770, RZ ;  /* 0x0000777036847816 */ /* 0x000fc400000000ff */
[C---:B------:R-:W-:Y:S02]  /*12850*/  PRMT R133, R54.reuse, 0x7771, RZ ;  /* 0x0000777136857816 */ /* 0x040fe400000000ff */
[C---:B--2---:R-:W-:Y:S02]  /*12860*/  PRMT R134, R54.reuse, 0x7772, RZ ;  /* 0x0000777236867816 */ /* 0x044fe400000000ff */
[----:B------:R-:W-:Y:S02]  /*12870*/  PRMT R135, R54, 0x7773, RZ ;  /* 0x0000777336877816 */ /* 0x000fe400000000ff */
[C---:B------:R-:W-:Y:S02]  /*12880*/  PRMT R136, R55.reuse, 0x7770, RZ ;  /* 0x0000777037887816 */ /* 0x040fe400000000ff */
[C---:B------:R-:W-:Y:S02]  /*12890*/  PRMT R137, R55.reuse, 0x7771, RZ ;  /* 0x0000777137897816 */ /* 0x040fe400000000ff */
[----:B------:R-:W-:-:S02]  /*128a0*/  PRMT R138, R55, 0x7772, RZ ;  /* 0x00007772378a7816 */ /* 0x000fc400000000ff */
[----:B------:R-:W-:Y:S02]  /*128b0*/  PRMT R48, R48, 0x7773, RZ ;  /* 0x0000777330307816 */ /* 0x000fe400000000ff */
[----:B------:R-:W-:Y:S02]  /*128c0*/  PRMT R49, R49, 0x7773, RZ ;  /* 0x0000777331317816 */ /* 0x000fe400000000ff */
[----:B------:R-:W-:Y:S02]  /*128d0*/  PRMT R52, R52, 0x7773, RZ ;  /* 0x0000777334347816 */ /* 0x000fe400000000ff */
[----:B0-----:R-:W-:Y:S02]  /*128e0*/  PRMT R55, R55, 0x7773, RZ ;  /* 0x0000777337377816 */ /* 0x001fe400000000ff */
        /* <DEDUP_REMOVED lines=17> */
.L_x_2029:
[----:B0-----:R-:W-:-:S06]  /*12a00*/  IMAD.IADD R24, R1, 0x1, R32 ;  /* 0x0000000101187824 */ /* 0x001fcc00078e0220 */
[----:B------:R-:W2:Y:S01]  /*12a10*/  LDL.U8 R24, [R24+0x3f0] ;  /* 0x0003f00018187983 */ /* 0x000ea20000100000 */
[----:B------:R-:W-:Y:S02]  /*12a20*/  IMAD.MOV.U32 R25, RZ, RZ, R32 ;  /* 0x000000ffff197224 */ /* 0x000fe400078e0020 */
[----:B------:R-:W-:Y:S01]  /*12a30*/  VIADD R32, R32, 0x1 ;  /* 0x0000000120207836 */ /* 0x000fe20000000000 */
[----:B--2---:R-:W-:-:S13]  /*12a40*/  ISETP.NE.AND P2, PT, R24, RZ, PT ;  /* 0x000000ff1800720c */ /* 0x004fda0003f45270 */
[----:B------:R-:W-:Y:S05]  /*12a50*/  @P2 BRA `(.L_x_2029) ;  /* 0xfffffffc00e82947 */ /* 0x000fea000383ffff */
[----:B------:R-:W-:Y:S05]  /*12a60*/  BSYNC.RECONVERGENT B0 ;  /* 0x0000000000007941 */ /* 0x000fea0003800200 */
.L_x_2028:
[----:B------:R-:W-:Y:S01]  /*12a70*/  LOP3.LUT P2, RZ, R44, 0xff, RZ, 0xc0, !PT ;  /* 0x000000ff2cff7812 */ /* 0x000fe2000784c0ff */
[----:B------:R-:W-:Y:S01]  /*12a80*/  BSSY.RECONVERGENT B0, `(.L_x_2030) ;  /* 0x000000f000007945 */ /* 0x000fe20003800200 */
[----:B------:R-:W-:-:S11]  /*12a90*/  IMAD.MOV.U32 R24, RZ, RZ, R25 ;  /* 0x000000ffff187224 */ /* 0x000fd600078e0019 */
[----:B------:R-:W-:Y:S05]  /*12aa0*/  @!P2 BRA `(.L_x_2031) ;  /* 0x000000000030a947 */ /* 0x000fea0003800000 */
[----:B------:R-:W-:Y:S01]  /*12ab0*/  BSSY.RECONVERGENT B1, `(.L_x_2032) ;  /* 0x000000a000017945 */ /* 0x000fe20003800200 */
[----:B------:R-:W-:-:S07]  /*12ac0*/  IMAD.MOV.U32 R24, RZ, RZ, RZ ;  /* 0x000000ffff187224 */ /* 0x000fce00078e00ff */
.L_x_2033:
        /* <DEDUP_REMOVED lines=9> */
.L_x_2032:
[----:B------:R-:W-:-:S07]  /*12b60*/  IMAD.MOV.U32 R24, RZ, RZ, R26 ;  /* 0x000000ffff187224 */ /* 0x000fce00078e001a */
.L_x_2031:
[----:B------:R-:W-:Y:S05]  /*12b70*/  BSYNC.RECONVERGENT B0 ;  /* 0x0000000000007941 */ /* 0x000fea0003800200 */
.L_x_2030:
[----:B------:R-:W-:Y:S01]  /*12b80*/  IMAD.IADD R25, R1, 0x1, R24 ;  /* 0x0000000101197824 */ /* 0x000fe200078e0218 */
[----:B------:R-:W-:Y:S01]  /*12b90*/  BSSY.RECONVERGENT B0, `(.L_x_2034) ;  /* 0x0000009000007945 */ /* 0x000fe20003800200 */
[----:B------:R-:W-:-:S03]  /*12ba0*/  IMAD.MOV.U32 R24, RZ, RZ, RZ ;  /* 0x000000ffff187224 */ /* 0x000fc600078e00ff */
[----:B------:R0:W-:Y:S04]  /*12bb0*/  STL.U8 [R25+0x3f0], RZ ;  /* 0x0003f0ff19007387 */ /* 0x0001e80000100000 */
.L_x_2035:
[----:B------:R-:W-:-:S05]  /*12bc0*/  IMAD.IADD R26, R1, 0x1, R24 ;  /* 0x00000001011a7824 */ /* 0x000fca00078e0218 */
[----:B0-----:R-:W2:Y:S02]  /*12bd0*/  LDL.U8 R25, [R26+0x3f0] ;  /* 0x0003f0001a197983 */ /* 0x001ea40000100000 */
[----:B--2---:R-:W-:Y:S01]  /*12be0*/  ISETP.NE.AND P2, PT, R25, RZ, PT ;  /* 0x000000ff1900720c */ /* 0x004fe20003f45270 */
[----:B------:R-:W-:Y:S02]  /*12bf0*/  IMAD.MOV.U32 R25, RZ, RZ, R24 ;  /* 0x000000ffff197224 */ /* 0x000fe400078e0018 */
[----:B------:R-:W-:-:S10]  /*12c00*/  VIADD R24, R24, 0x1 ;  /* 0x0000000118187836 */ /* 0x000fd40000000000 */
[----:B------:R-:W-:Y:S05]  /*12c10*/  @P2 BRA `(.L_x_2035) ;  /* 0xfffffffc00e82947 */ /* 0x000fea000383ffff */
[----:B------:R-:W-:Y:S05]  /*12c20*/  BSYNC.RECONVERGENT B0 ;  /* 0x0000000000007941 */ /* 0x000fea0003800200 */
.L_x_2034:
[----:B------:R-:W-:Y:S01]  /*12c30*/  LOP3.LUT P2, RZ, R125, 0xff, RZ, 0xc0, !PT ;  /* 0x000000ff7dff7812 */ /* 0x000fe2000784c0ff */
[----:B------:R-:W-:-:S12]  /*12c40*/  IMAD.MOV.U32 R24, RZ, RZ, R25 ;  /* 0x000000ffff187224 */ /* 0x000fd800078e0019 */
[----:B------:R-:W-:Y:S05]  /*12c50*/  @!P2 BRA `(.L_x_2036) ;  /* 0x000000000030a947 */ /* 0x000fea0003800000 */
[----:B------:R-:W-:Y:S01]  /*12c60*/  BSSY.RECONVERGENT B0, `(.L_x_2037) ;  /* 0x000000a000007945 */ /* 0x000fe20003800200 */
[----:B------:R-:W-:-:S07]  /*12c70*/  IMAD.MOV.U32 R24, RZ, RZ, RZ ;  /* 0x000000ffff187224 */ /* 0x000fce00078e00ff */
.L_x_2038:
        /* <DEDUP_REMOVED lines=9> */
.L_x_2037:
[----:B------:R-:W-:-:S07]  /*12d10*/  IMAD.MOV.U32 R24, RZ, RZ, R26 ;  /* 0x000000ffff187224 */ /* 0x000fce00078e001a */
.L_x_2036:
        /* <DEDUP_REMOVED lines=66> */
.L_x_2027:
        /* <DEDUP_REMOVED lines=140> */
.L_x_2040:
[----:B------:R-:W-:Y:S05]  /*13a00*/  BSYNC.RECONVERGENT B0 ;  /* 0x0000000000007941 */ /* 0x000fea0003800200 */
.L_x_2039:
        /* <DEDUP_REMOVED lines=11> */
[----:B------:R-:W-:Y:S04]  /*13ac0*/  STL.U16 [R1+0x150], R36 ;  /* 0x0001502401007387 */ /* 0x000fe80000100400 */
[----:B------:R4:W-:Y:S01]  /*13ad0*/  STL.128 [R1+0x140], R32 ;  /* 0x0001402001007387 */ /* 0x0009e20000100c00 */
[----:B0-----:R-:W-:Y:S01]  /*13ae0*/  IMAD.IADD R120, R122, 0x1, R24 ;  /* 0x000000017a787824 */ /* 0x001fe200078e0218 */
[----:B------:R-:W-:-:S02]  /*13af0*/  ISETP.NE.AND P2, PT, R24, RZ, PT ;  /* 0x000000ff1800720c */ /* 0x000fc40003f45270 */
[----:B------:R-:W0:Y:S01]  /*13b00*/  LDS.64 R122, [R104+0x1f0] ;  /* 0x0001f000687a7984 */ /* 0x000e220000000a00 */
[C---:B------:R-:W-:Y:S02]  /*13b10*/  PRMT R129, R26.reuse, 0x7770, RZ ;  /* 0x000077701a817816 */ /* 0x040fe400000000ff */
[C---:B------:R-:W-:Y:S01]  /*13b20*/  PRMT R128, R26.reuse, 0x7771, RZ ;  /* 0x000077711a807816 */ /* 0x040fe200000000ff */
[----:B------:R3:W-:Y:S01]  /*13b30*/  STL [R1+0x1a8], R24 ;  /* 0x0001a81801007387 */ /* 0x0007e20000100800 */
[----:B------:R-:W-:Y:S01]  /*13b40*/  PRMT R127, R26, 0x7772, RZ ;  /* 0x000077721a7f7816 */ /* 0x000fe200000000ff */
[----:B----4-:R-:W-:Y:S01]  /*13b50*/  IMAD.MOV.U32 R32, RZ, RZ, R26 ;  /* 0x000000ffff207224 */ /* 0x010fe200078e001a */
[C---:B-1----:R-:W-:Y:S01]  /*13b60*/  PRMT R142, R46.reuse, 0x7770, RZ ;  /* 0x000077702e8e7816 */ /* 0x042fe200000000ff */
[----:B------:R-:W-:Y:S01]  /*13b70*/  STL [R1+0x1e4], R47 ;  /* 0x0001e42f01007387 */ /* 0x000fe20000100800 */
[----:B------:R-:W-:Y:S01]  /*13b80*/  SHF.R.U64 R146, R46, 0x8, R47 ;  /* 0x000000082e927819 */ /* 0x000fe2000000122f */
[----:B--2---:R-:W-:Y:S01]  /*13b90*/  IMAD.MOV.U32 R36, RZ, RZ, R50 ;  /* 0x000000ffff247224 */ /* 0x004fe200078e0032 */
[----:B------:R-:W-:Y:S01]  /*13ba0*/  PRMT R126, R26, 0x7773, RZ ;  /* 0x000077731a7e7816 */ /* 0x000fe200000000ff */
[----:B------:R-:W-:Y:S01]  /*13bb0*/  IMAD.MOV.U32 R37, RZ, RZ, R51 ;  /* 0x000000ffff257224 */ /* 0x000fe200078e0033 */
[C---:B------:R-:W-:Y:S01]  /*13bc0*/  PRMT R121, R27.reuse, 0x7770, RZ ;  /* 0x000077701b797816 */ /* 0x040fe200000000ff */
[----:B---3--:R-:W-:Y:S01]  /*13bd0*/  IMAD.MOV.U32 R38, RZ, RZ, R52 ;  /* 0x000000ffff267224 */ /* 0x008fe200078e0034 */
[C---:B------:R-:W-:Y:S01]  /*13be0*/  PRMT R136, R27.reuse, 0x7771, RZ ;  /* 0x000077711b887816 */ /* 0x040fe200000000ff */
[----:B------:R-:W-:Y:S01]  /*13bf0*/  IMAD.MOV.U32 R39, RZ, RZ, R53 ;  /* 0x000000ffff277224 */ /* 0x000fe200078e0035 */
[C---:B------:R-:W-:Y:S01]  /*13c00*/  PRMT R134, R27.reuse, 0x7772, RZ ;  /* 0x000077721b867816 */ /* 0x040fe200000000ff */
[----:B------:R-:W-:Y:S01]  /*13c10*/  IMAD.MOV.U32 R33, RZ, RZ, R27 ;  /* 0x000000ffff217224 */ /* 0x000fe200078e001b */
[----:B------:R-:W-:Y:S01]  /*13c20*/  PRMT R135, R27, 0x7773, RZ ;  /* 0x000077731b877816 */ /* 0x000fe200000000ff */
[----:B------:R-:W-:Y:S01]  /*13c30*/  IMAD.MOV.U32 R24, RZ, RZ, R54 ;  /* 0x000000ffff187224 */ /* 0x000fe200078e0036 */
[----:B------:R-:W-:Y:S01]  /*13c40*/  PRMT R130, R146, 0x7604, R142 ;  /* 0x0000760492827816 */ /* 0x000fe2000000008e */
[----:B------:R-:W-:Y:S01]  /*13c50*/  IMAD.MOV.U32 R25, RZ, RZ, R55 ;  /* 0x000000ffff197224 */ /* 0x000fe200078e0037 */
[----:B------:R1:W-:Y:S01]  /*13c60*/  STL.128 [R1+0x1c0], R36 ;  /* 0x0001c02401007387 */ /* 0x0003e20000100c00 */
        /* <DEDUP_REMOVED lines=8> */
[----:B------:R2:W-:Y:S01]  /*13cf0*/  STL.128 [R1+0x1d0], R24 ;  /* 0x0001d01801007387 */ /* 0x0005e20000100c00 */
[----:B------:R-:W-:-:S02]  /*13d00*/  PRMT R144, R51, 0x7771, RZ ;  /* 0x0000777133907816 */ /* 0x000fc400000000ff */
[C---:B------:R-:W-:Y:S01]  /*13d10*/  PRMT R145, R51.reuse, 0x7772, RZ ;  /* 0x0000777233917816 */ /* 0x040fe200000000ff */
[----:B------:R3:W-:Y:S01]  /*13d20*/  STL.U16 [R1+0x1e0], R130 ;  /* 0x0001e08201007387 */ /* 0x0007e20000100400 */
[----:B------:R-:W-:Y:S02]  /*13d30*/  PRMT R147, R51, 0x7773, RZ ;  /* 0x0000777333937816 */ /* 0x000fe400000000ff */
[----:B-1----:R-:W-:Y:S01]  /*13d40*/  PRMT R38, R50, 0x7770, RZ ;  /* 0x0000777032267816 */ /* 0x002fe200000000ff */
[----:B0-----:R-:W-:Y:S01]  /*13d50*/  STL.64 [R1+0x1e8], R122 ;  /* 0x0001e87a01007387 */ /* 0x001fe20000100a00 */
[----:B------:R-:W-:Y:S02]  /*13d60*/  PRMT R46, R53, 0x7772, RZ ;  /* 0x00007772352e7816 */ /* 0x000fe400000000ff */
[C---:B------:R-:W-:Y:S01]  /*13d70*/  PRMT R150, R55.reuse, 0x7770, RZ ;  /* 0x0000777037967816 */ /* 0x040fe200000000ff */
[----:B------:R0:W-:Y:S01]  /*13d80*/  STL.128 [R1+0x1b0], R32 ;  /* 0x0001b02001007387 */ /* 0x0001e20000100c00 */
        /* <DEDUP_REMOVED lines=8> */
[----:B------:R-:W-:Y:S02]  /*13e10*/  PRMT R55, R44, 0x7771, RZ ;  /* 0x000077712c377816 */ /* 0x000fe400000000ff */
[C---:B--2---:R-:W-:Y:S02]  /*13e20*/  PRMT R24, R52.reuse, 0x7770, RZ ;  /* 0x0000777034187816 */ /* 0x044fe400000000ff */
[C---:B------:R-:W-:Y:S02]  /*13e30*/  PRMT R25, R52.reuse, 0x7771, RZ ;  /* 0x0000777134197816 */ /* 0x040fe400000000ff */
[----:B------:R-:W-:Y:S02]  /*13e40*/  PRMT R26, R52, 0x7772, RZ ;  /* 0x00007772341a7816 */ /* 0x000fe400000000ff */
[----:B------:R-:W-:-:S02]  /*13e50*/  PRMT R27, R53, 0x7770, RZ ;  /* 0x00007770351b7816 */ /* 0x000fc400000000ff */
[C---:B------:R-:W-:Y:S02]  /*13e60*/  PRMT R54, R44.reuse, 0x7770, RZ ;  /* 0x000077702c367816 */ /* 0x040fe400000000ff */
[C---:B---3--:R-:W-:Y:S02]  /*13e70*/  PRMT R130, R44.reuse, 0x7772, RZ ;  /* 0x000077722c827816 */ /* 0x048fe400000000ff */
[----:B------:R-:W-:Y:S02]  /*13e80*/  PRMT R131, R44, 0x7773, RZ ;  /* 0x000077732c837816 */ /* 0x000fe400000000ff */
[C---:B------:R-:W-:Y:S02]  /*13e90*/  PRMT R132, R45.reuse, 0x7770, RZ ;  /* 0x000077702d847816 */ /* 0x040fe400000000ff */
[C---:B------:R-:W-:Y:S02]  /*13ea0*/  PRMT R133, R45.reuse, 0x7771, RZ ;  /* 0x000077712d857816 */ /* 0x040fe400000000ff */
[----:B------:R-:W-:-:S02]  /*13eb0*/  PRMT R137, R45, 0x7772, RZ ;  /* 0x000077722d897816 */ /* 0x000fc400000000ff */
[----:B------:R-:W-:Y:S02]  /*13ec0*/  PRMT R138, R45, 0x7773, RZ ;  /* 0x000077732d8a7816 */ /* 0x000fe400000000ff */
[----:B------:R-:W-:Y:S02]  /*13ed0*/  PRMT R44, R129, 0x7610, R44 ;  /* 0x00007610812c7816 */ /* 0x000fe4000000002c */
[----:B------:R-:W-:Y:S02]  /*13ee0*/  PRMT R157, R46, 0x7610, R157 ;  /* 0x000076102e9d7816 */ /* 0x000fe4000000009d */
[C---:B0-----:R-:W-:Y:S02]  /*13ef0*/  PRMT R32, R48.reuse, 0x7770, RZ ;  /* 0x0000777030207816 */ /* 0x041fe400000000ff */
[C---:B------:R-:W-:Y:S02]  /*13f00*/  PRMT R33, R48.reuse, 0x7771, RZ ;  /* 0x0000777130217816 */ /* 0x040fe400000000ff */
        /* <DEDUP_REMOVED lines=8> */
[----:B------:R-:W-:Y:S02]  /*13f90*/  PRMT R48, R48, 0x7773, RZ ;  /* 0x0000777330307816 */ /* 0x000fe400000000ff */
[----:B------:R-:W-:Y:S02]  /*13fa0*/  PRMT R49, R49, 0x7773, RZ ;  /* 0x0000777331317816 */ /* 0x000fe400000000ff */
[----:B------:R-:W-:Y:S02]  /*13fb0*/  PRMT R52, R52, 0x7773, RZ ;  /* 0x0000777334347816 */ /* 0x000fe400000000ff */
[----:B------:R-:W-:Y:S02]  /*13fc0*/  PRMT R53, R53, 0x7773, RZ ;  /* 0x0000777335357816 */ /* 0x000fe400000000ff */
        /* <DEDUP_REMOVED lines=14> */
.L_x_2043:
[----:B0-----:R-:W-:-:S06]  /*140b0*/  IMAD.IADD R24, R1, 0x1, R32 ;  /* 0x0000000101187824 */ /* 0x001fcc00078e0220 */
[----:B------:R-:W2:Y:S01]  /*140c0*/  LDL.U8 R24, [R24+0x3f0] ;  /* 0x0003f00018187983 */ /* 0x000ea20000100000 */
[----:B------:R-:W-:Y:S02]  /*140d0*/  IMAD.MOV.U32 R25, RZ, RZ, R32 ;  /* 0x000000ffff197224 */ /* 0x000fe400078e0020 */
[----:B------:R-:W-:Y:S01]  /*140e0*/  VIADD R32, R32, 0x1 ;  /* 0x0000000120207836 */ /* 0x000fe20000000000 */
[----:B--2---:R-:W-:-:S13]  /*140f0*/  ISETP.NE.AND P2, PT, R24, RZ, PT ;  /* 0x000000ff1800720c */ /* 0x004fda0003f45270 */
[----:B------:R-:W-:Y:S05]  /*14100*/  @P2 BRA `(.L_x_2043) ;  /* 0xfffffffc00e82947 */ /* 0x000fea000383ffff */
[----:B------:R-:W-:Y:S05]  /*14110*/  BSYNC.RECONVERGENT B0 ;  /* 0x0000000000007941 */ /* 0x000fea0003800200 */
.L_x_2042:
[----:B------:R-:W-:Y:S01]  /*14120*/  LOP3.LUT P2, RZ, R125, 0xff, RZ, 0xc0, !PT ;  /* 0x000000ff7dff7812 */ /* 0x000fe2000784c0ff */
[----:B------:R-:W-:Y:S01]  /*14130*/  BSSY.RECONVERGENT B0, `(.L_x_2044) ;  /* 0x000000f000007945 */ /* 0x000fe20003800200 */
[----:B------:R-:W-:-:S11]  /*14140*/  IMAD.MOV.U32 R24, RZ, RZ, R25 ;  /* 0x000000ffff187224 */ /* 0x000fd600078e0019 */
[----:B------:R-:W-:Y:S05]  /*14150*/  @!P2 BRA `(.L_x_2045) ;  /* 0x000000000030a947 */ /* 0x000fea0003800000 */
[----:B------:R-:W-:Y:S01]  /*14160*/  BSSY.RECONVERGENT B1, `(.L_x_2046) ;  /* 0x000000a000017945 */ /* 0x000fe20003800200 */
[----:B------:R-:W-:-:S07]  /*14170*/  IMAD.MOV.U32 R24, RZ, RZ, RZ ;  /* 0x000000ffff187224 */ /* 0x000fce00078e00ff */
.L_x_2047:
        /* <DEDUP_REMOVED lines=9> */
.L_x_2046:
[----:B------:R-:W-:-:S07]  /*14210*/  IMAD.MOV.U32 R24, RZ, RZ, R26 ;  /* 0x000000ffff187224 */ /* 0x000fce00078e001a */
.L_x_2045:
[----:B------:R-:W-:Y:S05]  /*14220*/  BSYNC.RECONVERGENT B0 ;  /* 0x0000000000007941 */ /* 0x000fea0003800200 */
.L_x_2044:
[----:B------:R-:W-:Y:S01]  /*14230*/  IMAD.IADD R25, R1, 0x1, R24 ;  /* 0x0000000101197824 */ /* 0x000fe200078e0218 */
[----:B------:R-:W-:Y:S01]  /*14240*/  BSSY.RECONVERGENT B0, `(.L_x_2048) ;  /* 0x0000009000007945 */ /* 0x000fe20003800200 */
[----:B------:R-:W-:-:S03]  /*14250*/  IMAD.MOV.U32 R24, RZ, RZ, RZ ;  /* 0x000000ffff187224 */ /* 0x000fc600078e00ff */
[----:B------:R0:W-:Y:S04]  /*14260*/  STL.U8 [R25+0x3f0], RZ ;  /* 0x0003f0ff19007387 */ /* 0x0001e80000100000 */
.L_x_2049:
[----:B------:R-:W-:-:S05]  /*14270*/  IMAD.IADD R26, R1, 0x1, R24 ;  /* 0x00000001011a7824 */ /* 0x000fca00078e0218 */
[----:B0-----:R-:W2:Y:S02]  /*14280*/  LDL.U8 R25, [R26+0x3f0] ;  /* 0x0003f0001a197983 */ /* 0x001ea40000100000 */
[----:B--2---:R-:W-:Y:S01]  /*14290*/  ISETP.NE.AND P2, PT, R25, RZ, PT ;  /* 0x000000ff1900720c */ /* 0x004fe20003f45270 */
[----:B------:R-:W-:Y:S02]  /*142a0*/  IMAD.MOV.U32 R25, RZ, RZ, R24 ;  /* 0x000000ffff197224 */ /* 0x000fe400078e0018 */
[----:B------:R-:W-:-:S10]  /*142b0*/  VIADD R24, R24, 0x1 ;  /* 0x0000000118187836 */ /* 0x000fd40000000000 */
[----:B------:R-:W-:Y:S05]  /*142c0*/  @P2 BRA `(.L_x_2049) ;  /* 0xfffffffc00e82947 */ /* 0x000fea000383ffff */
[----:B------:R-:W-:Y:S05]  /*142d0*/  BSYNC.RECONVERGENT B0 ;  /* 0x0000000000007941 */ /* 0x000fea0003800200 */
.L_x_2048:
[----:B------:R-:W-:Y:S01]  /*142e0*/  LOP3.LUT P2, RZ, R44, 0xff, RZ, 0xc0, !PT ;  /* 0x000000ff2cff7812 */ /* 0x000fe2000784c0ff */
[----:B------:R-:W-:-:S12]  /*142f0*/  IMAD.MOV.U32 R24, RZ, RZ, R25 ;  /* 0x000000ffff187224 */ /* 0x000fd800078e0019 */
[----:B------:R-:W-:Y:S05]  /*14300*/  @!P2 BRA `(.L_x_2050) ;  /* 0x000000000030a947 */ /* 0x000fea0003800000 */
[----:B------:R-:W-:Y:S01]  /*14310*/  BSSY.RECONVERGENT B0, `(.L_x_2051) ;  /* 0x000000a000007945 */ /* 0x000fe20003800200 */
[----:B------:R-:W-:-:S07]  /*14320*/  IMAD.MOV.U32 R24, RZ, RZ, RZ ;  /* 0x000000ffff187224 */ /* 0x000fce00078e00ff */
.L_x_2052:
        /* <DEDUP_REMOVED lines=9> */
.L_x_2051:
[----:B------:R-:W-:-:S07]  /*143c0*/  IMAD.MOV.U32 R24, RZ, RZ, R26 ;  /* 0x000000ffff187224 */ /* 0x000fce00078e001a */
.L_x_2050:
        /* <DEDUP_REMOVED lines=23> */
[C---:B---3--:R-:W-:Y:S02]  /*14540*/  PRMT R38, R24.reuse, 0x7770, RZ ;  /* 0x0000777018267816 */ /* 0x048fe400000000ff */
        /* <DEDUP_REMOVED lines=30> */
[----:B------:R-:W-:Y:S02]  /*14730*/  PRMT R33, R36, 0x7610, R33 ;  /* 0x0000761024217816 */ /* 0x000fe40000000021 */
[----:B------:R-:W-:Y:S02]  /*14740*/  PRMT R34, R48, 0x7610, R34 ;  /* 0x0000761030227816 */ /* 0x000fe40000000022 */
[----:B------:R-:W-:-:S02]  /*14750*/  PRMT R37, R49, 0x7610, R37 ;  /* 0x0000761031257816 */ /* 0x000fc40000000025 */
[C---:B------:R-:W-:Y:S02]  /*14760*/  PRMT R132, R35.reuse, 0x7770, RZ ;  /* 0x0000777023847816 */ /* 0x040fe400000000ff */
[C---:B------:R-:W-:Y:S02]  /*14770*/  PRMT R133, R35.reuse, 0x7771, RZ ;  /* 0x0000777123857816 */ /* 0x040fe400000000ff */
[C---:B------:R-:W-:Y:S02]  /*14780*/  PRMT R137, R35.reuse, 0x7772, RZ ;  /* 0x0000777223897816 */ /* 0x040fe400000000ff */
[----:B------:R-:W-:Y:S02]  /*14790*/  PRMT R138, R35, 0x7773, RZ ;  /* 0x00007773238a7816 */ /* 0x000fe400000000ff */
        /* <DEDUP_REMOVED lines=8> */
[----:B-1----:R-:W-:-:S07]  /*14820*/  PRMT R55, R24, 0x7610, R55 ;  /* 0x0000761018377816 */ /* 0x002fce0000000037 */
.L_x_2041:
        /* <DEDUP_REMOVED lines=115> */
.L_x_2054:
[----:B------:R-:W-:Y:S05]  /*14f60*/  BSYNC.RECONVERGENT B0 ;  /* 0x0000000000007941 */ /* 0x000fea0003800200 */
.L_x_2053:
[----:B------:R-:W-:Y:S01]  /*14f70*/  LOP3.LUT R51, R51, 0xffff, RZ, 0xc0, !PT ;  /* 0x0000ffff33337812 */ /* 0x000fe200078ec0ff */
[----:B------:R-:W1:Y:S01]  /*14f80*/  LDS R45, [R104+0x1f8] ;  /* 0x0001f800682d7984 */ /* 0x000e620000000800 */
[----:B------:R-:W-:Y:S02]  /*14f90*/  LOP3.LUT R50, R50, 0xffff, RZ, 0xc0, !PT ;  /* 0x0000ffff32327812 */ /* 0x000fe400078ec0ff */
[----:B------:R-:W-:Y:S01]  /*14fa0*/  PRMT R142, R55, 0x7604, R142 ;  /* 0x00007604378e7816 */ /* 0x000fe2000000008e */
[----:B------:R-:W2:Y:S01]  /*14fb0*/  LDS R124, [R104+0x234] ;  /* 0x00023400687c7984 */ /* 0x000ea20000000800 */
[----:B------:R-:W-:Y:S02]  /*14fc0*/  PRMT R35, R50, 0x3340, R51 ;  /* 0x0000334032237816 */ /* 0x000fe40000000033 */
[----:B------:R-:W-:Y:S01]  /*14fd0*/  LOP3.LUT R148, R148, 0xffff, RZ, 0xc0, !PT ;  /* 0x0000ffff94947812 */ /* 0x000fe200078ec0ff */
[----:B------:R-:W3:Y:S01]  /*14fe0*/  LDS.128 R48, [R104+0x210] ;  /* 0x0002100068307984 */ /* 0x000ee20000000c00 */
[----:B------:R-:W-:-:S02]  /*14ff0*/  LOP3.LUT R149, R149, 0xffff, RZ, 0xc0, !PT ;  /* 0x0000ffff95957812 */ /* 0x000fc400078ec0ff */
[----:B------:R-:W-:Y:S01]  /*15000*/  LOP3.LUT R131, R131, 0xffff, RZ, 0xc0, !PT ;  /* 0x0000ffff83837812 */ /* 0x000fe200078ec0ff */
[----:B------:R-:W4:Y:S01]  /*15010*/  LDS.128 R52, [R104+0x220] ;  /* 0x0002200068347984 */ /* 0x000f220000000c00 */
[----:B------:R-:W-:Y:S02]  /*15020*/  PRMT R32, R148, 0x3340, R149 ;  /* 0x0000334094207816 */ /* 0x000fe40000000095 */
[----:B------:R-:W-:Y:S01]  /*15030*/  LOP3.LUT R130, R130, 0xffff, RZ, 0xc0, !PT ;  /* 0x0000ffff82827812 */ /* 0x000fe200078ec0ff */
[----:B------:R-:W4:Y:S01]  /*15040*/  LDS.64 R118, [R104+0x238] ;  /* 0x0002380068767984 */ /* 0x000f220000000a00 */
[----:B------:R-:W-:Y:S02]  /*15050*/  LOP3.LUT R46, R46, 0xffff, RZ, 0xc0, !PT ;  /* 0x0000ffff2e2e7812 */ /* 0x000fe400078ec0ff */
[----:B------:R-:W-:Y:S01]  /*15060*/  LOP3.LUT R39, R39, 0xffff, RZ, 0xc0, !PT ;  /* 0x0000ffff27277812 */ /* 0x000fe200078ec0ff */
[----:B0-----:R-:W0:Y:S01]  /*15070*/  LDS.128 R24, [R104+0x200] ;  /* 0x0002000068187984 */ /* 0x001e220000000c00 */
[----:B------:R-:W-:-:S02]  /*15080*/  PRMT R34, R130, 0x3340, R131 ;  /* 0x0000334082227816 */ /* 0x000fc40000000083 */
[----:B------:R-:W-:Y:S01]  /*15090*/  PRMT R39, R39, 0x3340, R46 ;  /* 0x0000334027277816 */ /* 0x000fe2000000002e */
[----:B------:R-:W0:Y:S01]  /*150a0*/  LDS.U16 R148, [R104+0x230] ;  /* 0x0002300068947984 */ /* 0x000e220000000400 */
[----:B------:R-:W-:Y:S02]  /*150b0*/  LOP3.LUT R153, R153, 0xffff, RZ, 0xc0, !PT ;  /* 0x0000ffff99997812 */ /* 0x000fe400078ec0ff */
[----:B------:R-:W-:Y:S01]  /*150c0*/  PRMT R34, R39, 0x5410, R34 ;  /* 0x0000541027227816 */ /* 0x000fe20000000022 */
[----:B-----5:R-:W-:Y:S01]  /*150d0*/  STL [R1+0x154], R47 ;  /* 0x0001542f01007387 */ /* 0x020fe20000100800 */
[----:B------:R-:W-:Y:S02]  /*150e0*/  LOP3.LUT R152, R152, 0xffff, RZ, 0xc0, !PT ;  /* 0x0000ffff98987812 */ /* 0x000fe400078ec0ff */
[----:B------:R-:W-:Y:S01]  /*150f0*/  LOP3.LUT R151, R151, 0xffff, RZ, 0xc0, !PT ;  /* 0x0000ffff97977812 */ /* 0x000fe200078ec0ff */
[----:B------:R-:W-:Y:S01]  /*15100*/  STL.64 [R1+0x158], R122 ;  /* 0x0001587a01007387 */ /* 0x000fe20000100a00 */
[----:B------:R-:W-:-:S02]  /*15110*/  LOP3.LUT R150, R150, 0xffff, RZ, 0xc0, !PT ;  /* 0x0000ffff96967812 */ /* 0x000fc400078ec0ff */
[----:B------:R-:W-:Y:S01]  /*15120*/  LOP3.LUT R138, R138, 0xffff, RZ, 0xc0, !PT ;  /* 0x0000ffff8a8a7812 */ /* 0x000fe200078ec0ff */
[----:B------:R-:W-:Y:S01]  /*15130*/  STL.U16 [R1+0x150], R142 ;  /* 0x0001508e01007387 */ /* 0x000fe20000100400 */
[----:B------:R-:W-:Y:S02]  /*15140*/  LOP3.LUT R137, R137, 0xffff, RZ, 0xc0, !PT ;  /* 0x0000ffff89897812 */ /* 0x000fe400078ec0ff */
[----:B------:R-:W-:Y:S01]  /*15150*/  LOP3.LUT R133, R133, 0xffff, RZ, 0xc0, !PT ;  /* 0x0000ffff85857812 */ /* 0x000fe200078ec0ff */
[----:B-1----:R-:W-:Y:S01]  /*15160*/  STL [R1+0x160], R45 ;  /* 0x0001602d01007387 */ /* 0x002fe20000100800 */
[----:B------:R-:W-:Y:S02]  /*15170*/  LOP3.LUT R132, R132, 0xffff, RZ, 0xc0, !PT ;  /* 0x0000ffff84847812 */ /* 0x000fe400078ec0ff */
[----:B------:R-:W-:Y:S01]  /*15180*/  PRMT R33, R152, 0x3340, R153 ;  /* 0x0000334098217816 */ /* 0x000fe20000000099 */
[----:B--2---:R-:W-:Y:S01]  /*15190*/  STL [R1+0x19c], R124 ;  /* 0x00019c7c01007387 */ /* 0x004fe20000100800 */
[----:B------:R-:W-:-:S02]  /*151a0*/  PRMT R150, R150, 0x3340, R151 ;  /* 0x0000334096967816 */ /* 0x000fc40000000097 */
[----:B------:R-:W-:Y:S01]  /*151b0*/  PRMT R137, R137, 0x3340, R138 ;  /* 0x0000334089897816 */ /* 0x000fe2000000008a */
[----:B---3--:R-:W-:Y:S01]  /*151c0*/  IMAD.MOV.U32 R36, RZ, RZ, R50 ;  /* 0x000000ffff247224 */ /* 0x008fe200078e0032 */
[----:B------:R-:W-:Y:S01]  /*151d0*/  PRMT R132, R132, 0x3340, R133 ;  /* 0x0000334084847816 */ /* 0x000fe20000000085 */
[----:B------:R-:W-:Y:S01]  /*151e0*/  IMAD.MOV.U32 R37, RZ, RZ, R51 ;  /* 0x000000ffff257224 */ /* 0x000fe200078e0033 */
[----:B------:R-:W-:Y:S01]  /*151f0*/  PRMT R32, R35, 0x5410, R32 ;  /* 0x0000541023207816 */ /* 0x000fe20000000020 */
[----:B----4-:R-:W-:Y:S01]  /*15200*/  IMAD.MOV.U32 R38, RZ, RZ, R52 ;  /* 0x000000ffff267224 */ /* 0x010fe200078e0034 */
[----:B------:R-:W-:Y:S01]  /*15210*/  PRMT R33, R150, 0x5410, R33 ;  /* 0x0000541096217816 */ /* 0x000fe20000000021 */
[----:B------:R-:W-:Y:S01]  /*15220*/  IMAD.MOV.U32 R39, RZ, RZ, R53 ;  /* 0x000000ffff277224 */ /* 0x000fe200078e0035 */
[----:B------:R-:W-:Y:S01]  /*15230*/  PRMT R35, R132, 0x5410, R137 ;  /* 0x0000541084237816 */ /* 0x000fe20000000089 */
[----:B------:R-:W-:Y:S01]  /*15240*/  STL.64 [R1+0x1a0], R118 ;  /* 0x0001a07601007387 */ /* 0x000fe20000100a00 */
[----:B------:R-:W-:-:S02]  /*15250*/  ISETP.NE.AND P2, PT, R45, RZ, PT ;  /* 0x000000ff2d00720c */ /* 0x000fc40003f45270 */
[----:B------:R-:W-:Y:S01]  /*15260*/  PRMT R139, R48, 0x7771, RZ ;  /* 0x00007771308b7816 */ /* 0x000fe200000000ff */
[----:B------:R-:W-:Y:S01]  /*15270*/  STL.128 [R1+0x180], R36 ;  /* 0x0001802401007387 */ /* 0x000fe20000100c00 */
[C---:B0-----:R-:W-:Y:S02]  /*15280*/  PRMT R155, R24.reuse, 0x7770, RZ ;  /* 0x00007770189b7816 */ /* 0x041fe400000000ff */
[C---:B------:R-:W-:Y:S01]  /*15290*/  PRMT R125, R24.reuse, 0x7771, RZ ;  /* 0x00007771187d7816 */ /* 0x040fe200000000ff */
[----:B------:R0:W-:Y:S01]  /*152a0*/  STL.128 [R1+0x140], R32 ;  /* 0x0001402001007387 */ /* 0x0001e20000100c00 */
[C---:B------:R-:W-:Y:S02]  /*152b0*/  PRMT R156, R24.reuse, 0x7772, RZ ;  /* 0x00007772189c7816 */ /* 0x040fe400000000ff */
[----:B------:R-:W-:Y:S01]  /*152c0*/  PRMT R157, R24, 0x7773, RZ ;  /* 0x00007773189d7816 */ /* 0x000fe200000000ff */
[----:B------:R1:W-:Y:S01]  /*152d0*/  STL.64 [R1+0x168], R24 ;  /* 0x0001681801007387 */ /* 0x0003e20000100a00 */
[----:B------:R-:W-:-:S02]  /*152e0*/  PRMT R158, R25, 0x7770, RZ ;  /* 0x00007770199e7816 */ /* 0x000fc400000000ff */
[C---:B------:R-:W-:Y:S01]  /*152f0*/  PRMT R126, R25.reuse, 0x7771, RZ ;  /* 0x00007771197e7816 */ /* 0x040fe200000000ff */
[----:B------:R-:W-:Y:S01]  /*15300*/  STL.64 [R1+0x190], R54 ;  /* 0x0001903601007387 */ /* 0x000fe20000100a00 */
[----:B------:R-:W-:Y:S02]  /*15310*/  PRMT R159, R25, 0x7772, RZ ;  /* 0x00007772199f7816 */ /* 0x000fe400000000ff */
[C---:B------:R-:W-:Y:S01]  /*15320*/  PRMT R129, R49.reuse, 0x7770, RZ ;  /* 0x0000777031817816 */ /* 0x040fe200000000ff */
[----:B------:R2:W-:Y:S01]  /*15330*/  STL [R1+0x118], R120 ;  /* 0x0001187801007387 */ /* 0x0005e20000100800 */
[C---:B------:R-:W-:Y:S02]  /*15340*/  PRMT R140, R49.reuse, 0x7771, RZ ;  /* 0x00007771318c7816 */ /* 0x040fe400000000ff */
[----:B------:R-:W-:Y:S01]  /*15350*/  PRMT R130, R49, 0x7772, RZ ;  /* 0x0000777231827816 */ /* 0x000fe200000000ff */
[----:B0-----:R-:W-:Y:S01]  /*15360*/  IMAD.MOV.U32 R32, RZ, RZ, R26 ;  /* 0x000000ffff207224 */ /* 0x001fe200078e001a */
[----:B-1----:R-:W-:Y:S01]  /*15370*/  PRMT R24, R148, 0x7710, RZ ;  /* 0x0000771094187816 */ /* 0x002fe200000000ff */
[----:B------:R-:W-:Y:S01]  /*15380*/  IMAD.MOV.U32 R33, RZ, RZ, R27 ;  /* 0x000000ffff217224 */ /* 0x000fe200078e001b */
[C---:B------:R-:W-:Y:S01]  /*15390*/  PRMT R161, R50.reuse, 0x7770, RZ ;  /* 0x0000777032a17816 */ /* 0x040fe200000000ff */
[----:B------:R-:W-:Y:S01]  /*153a0*/  IMAD.MOV.U32 R34, RZ, RZ, R48 ;  /* 0x000000ffff227224 */ /* 0x000fe200078e0030 */
[C---:B------:R-:W-:Y:S01]  /*153b0*/  PRMT R141, R50.reuse, 0x7771, RZ ;  /* 0x00007771328d7816 */ /* 0x040fe200000000ff */
[----:B------:R-:W-:Y:S01]  /*153c0*/  IMAD.MOV.U32 R35, RZ, RZ, R49 ;  /* 0x000000ffff237224 */ /* 0x000fe200078e0031 */
[----:B------:R-:W-:Y:S01]  /*153d0*/  STL.U16 [R1+0x198], R24 ;  /* 0x0001981801007387 */ /* 0x000fe20000100400 */
[----:B------:R-:W-:Y:S01]  /*153e0*/  PRMT R162, R50, 0x7772, RZ ;  /* 0x0000777232a27816 */ /* 0x000fe200000000ff */
[----:B--2---:R-:W-:Y:S01]  /*153f0*/  IMAD.IADD R120, R120, 0x1, R45 ;  /* 0x0000000178787824 */ /* 0x004fe200078e022d */
[C---:B------:R-:W-:Y:S01]  /*15400*/  PRMT R164, R51.reuse, 0x7770, RZ ;  /* 0x0000777033a47816 */ /* 0x040fe200000000ff */
[----:B------:R0:W-:Y:S01]  /*15410*/  STL.128 [R1+0x170], R32 ;  /* 0x0001702001007387 */ /* 0x0001e20000100c00 */
        /* <DEDUP_REMOVED lines=8> */
[C---:B0-----:R-:W-:Y:S02]  /*154a0*/  PRMT R32, R48.reuse, 0x7770, RZ ;  /* 0x0000777030207816 */ /* 0x041fe400000000ff */
        /* <DEDUP_REMOVED lines=44> */
.L_x_2057:
[----:B------:R-:W-:-:S05]  /*15770*/  IMAD.IADD R26, R1, 0x1, R24 ;  /* 0x00000001011a7824 */ /* 0x000fca00078e0218 */
[----:B------:R-:W2:Y:S02]  /*15780*/  LDL.U8 R25, [R26+0x3f0] ;  /* 0x0003f0001a197983 */ /* 0x000ea40000100000 */
[----:B--2---:R-:W-:Y:S01]  /*15790*/  ISETP.NE.AND P2, PT, R25, RZ, PT ;  /* 0x000000ff1900720c */ /* 0x004fe20003f45270 */
[----:B------:R-:W-:Y:S02]  /*157a0*/  IMAD.MOV.U32 R25, RZ, RZ, R24 ;  /* 0x000000ffff197224 */ /* 0x000fe400078e0018 */
[----:B------:R-:W-:-:S10]  /*157b0*/  VIADD R24, R24, 0x1 ;  /* 0x0000000118187836 */ /* 0x000fd40000000000 */
[----:B------:R-:W-:Y:S05]  /*157c0*/  @P2 BRA `(.L_x_2057) ;  /* 0xfffffffc00e82947 */ /* 0x000fea000383ffff */
[----:B------:R-:W-:Y:S05]  /*157d0*/  BSYNC.RECONVERGENT B0 ;  /* 0x0000000000007941 */ /* 0x000fea0003800200 */
.L_x_2056:
[----:B------:R-:W-:Y:S01]  /*157e0*/  LOP3.LUT P2, RZ, R44, 0xff, RZ, 0xc0, !PT ;  /* 0x000000ff2cff7812 */ /* 0x000fe2000784c0ff */
[----:B------:R-:W-:Y:S01]  /*157f0*/  BSSY.RECONVERGENT B0, `(.L_x_2058) ;  /* 0x000000f000007945 */ /* 0x000fe20003800200 */
[----:B------:R-:W-:-:S11]  /*15800*/  IMAD.MOV.U32 R24, RZ, RZ, R25 ;  /* 0x000000ffff187224 */ /* 0x000fd600078e0019 */
[----:B------:R-:W-:Y:S05]  /*15810*/  @!P2 BRA `(.L_x_2059) ;  /* 0x000000000030a947 */ /* 0x000fea0003800000 */
[----:B------:R-:W-:Y:S01]  /*15820*/  BSSY.RECONVERGENT B1, `(.L_x_2060) ;  /* 0x000000a000017945 */ /* 0x000fe20003800200 */
[----:B------:R-:W-:-:S07]  /*15830*/  IMAD.MOV.U32 R24, RZ, RZ, RZ ;  /* 0x000000ffff187224 */ /* 0x000fce00078e00ff */
.L_x_2061:
        /* <DEDUP_REMOVED lines=9> */
.L_x_2060:
[----:B------:R-:W-:-:S07]  /*158d0*/  IMAD.MOV.U32 R24, RZ, RZ, R26 ;  /* 0x000000ffff187224 */ /* 0x000fce00078e001a */
.L_x_2059:
[----:B------:R-:W-:Y:S05]  /*158e0*/  BSYNC.RECONVERGENT B0 ;  /* 0x0000000000007941 */ /* 0x000fea0003800200 */
.L_x_2058:
[----:B------:R-:W-:Y:S01]  /*158f0*/  IMAD.IADD R25, R1, 0x1, R24 ;  /* 0x0000000101197824 */ /* 0x000fe200078e0218 */
[----:B------:R-:W-:Y:S01]  /*15900*/  BSSY.RECONVERGENT B0, `(.L_x_2062) ;  /* 0x0000009000007945 */ /* 0x000fe20003800200 */
[----:B------:R-:W-:-:S03]  /*15910*/  IMAD.MOV.U32 R24, RZ, RZ, RZ ;  /* 0x000000ffff187224 */ /* 0x000fc600078e00ff */
[----:B------:R1:W-:Y:S04]  /*15920*/  STL.U8 [R25+0x3f0], RZ ;  /* 0x0003f0ff19007387 */ /* 0x0003e80000100000 */
.L_x_2063:
[----:B------:R-:W-:-:S05]  /*15930*/  IMAD.IADD R26, R1, 0x1, R24 ;  /* 0x00000001011a7824 */ /* 0x000fca00078e0218 */
[----:B-1----:R-:W2:Y:S02]  /*15940*/  LDL.U8 R25, [R26+0x3f0] ;  /* 0x0003f0001a197983 */ /* 0x002ea40000100000 */
[----:B--2---:R-:W-:Y:S01]  /*15950*/  ISETP.NE.AND P2, PT, R25, RZ, PT ;  /* 0x000000ff1900720c */ /* 0x004fe20003f45270 */
[----:B------:R-:W-:Y:S02]  /*15960*/  IMAD.MOV.U32 R25, RZ, RZ, R24 ;  /* 0x000000ffff197224 */ /* 0x000fe400078e0018 */
[----:B------:R-:W-:-:S10]  /*15970*/  VIADD R24, R24, 0x1 ;  /* 0x0000000118187836 */ /* 0x000fd40000000000 */
[----:B------:R-:W-:Y:S05]  /*15980*/  @P2 BRA `(.L_x_2063) ;  /* 0xfffffffc00e82947 */ /* 0x000fea000383ffff */
[----:B------:R-:W-:Y:S05]  /*15990*/  BSYNC.RECONVERGENT B0 ;  /* 0x0000000000007941 */ /* 0x000fea0003800200 */
.L_x_2062:
[----:B------:R-:W-:Y:S01]  /*159a0*/  LOP3.LUT P2, RZ, R155, 0xff, RZ, 0xc0, !PT ;  /* 0x000000ff9bff7812 */ /* 0x000fe2000784c0ff */
[----:B------:R-:W-:-:S12]  /*159b0*/  IMAD.MOV.U32 R24, RZ, RZ, R25 ;  /* 0x000000ffff187224 */ /* 0x000fd800078e0019 */
[----:B------:R-:W-:Y:S05]  /*159c0*/  @!P2 BRA `(.L_x_2064) ;  /* 0x000000000030a947 */ /* 0x000fea0003800000 */
[----:B------:R-:W-:Y:S01]  /*159d0*/  BSSY.RECONVERGENT B0, `(.L_x_2065) ;  /* 0x000000a000007945 */ /* 0x000fe20003800200 */
[----:B------:R-:W-:-:S07]  /*159e0*/  IMAD.MOV.U32 R24, RZ, RZ, RZ ;  /* 0x000000ffff187224 */ /* 0x000fce00078e00ff */
.L_x_2066:
        /* <DEDUP_REMOVED lines=9> */
.L_x_2065:
[----:B------:R-:W-:-:S07]  /*15a80*/  IMAD.MOV.U32 R24, RZ, RZ, R26 ;  /* 0x000000ffff187224 */ /* 0x000fce00078e001a */
.L_x_2064:
[----:B------:R-:W-:-:S05]  /*15a90*/  IMAD.IADD R44, R1, 0x1, R24 ;  /* 0x00000001012c7824 */ /* 0x000fca00078e0218 */
[----:B------:R1:W-:Y:S04]  /*15aa0*/  STL.U8 [R44+0x3f0], RZ ;  /* 0x0003f0ff2c007387 */ /* 0x0003e80000100000 */
[----:B------:R-:W2:Y:S04]  /*15ab0*/  LDL.128 R36, [R1+0x3f0] ;  /* 0x0003f00001247983 */ /* 0x000ea80000100c00 */
[----:B------:R-:W3:Y:S04]  /*15ac0*/  LDL.128 R24, [R1+0x400] ;  /* 0x0004000001187983 */ /* 0x000ee80000100c00 */
[----:B------:R-:W4:Y:S04]  /*15ad0*/  LDL.128 R32, [R1+0x410] ;  /* 0x0004100001207983 */ /* 0x000f280000100c00 */
[----:B------:R-:W4:Y:S04]  /*15ae0*/  LDL.U16 R148, [R1+0x420] ;  /* 0x0004200001947983 */ /* 0x000f280000100400 */
        /* <DEDUP_REMOVED lines=62> */
.L_x_2055:
[----:B------:R-:W-:Y:S01]  /*15ed0*/  LOP3.LUT R158, R158, 0xffff, RZ, 0xc0, !PT ;  /* 0x0000ffff9e9e7812 */ /* 0x000fe200078ec0ff */
[----:B------:R-:W0:Y:S01]  /*15ee0*/  S2R R45, SR_TID.X ;  /* 0x00000000002d7919 */ /* 0x000e220000002100 */
[----:B------:R-:W-:Y:S01]  /*15ef0*/  LOP3.LUT R25, R126, 0xffff, RZ, 0xc0, !PT ;  /* 0x0000ffff7e197812 */ /* 0x000fe200078ec0ff */
[----:B------:R-:W-:Y:S01]  /*15f00*/  BSSY.RECONVERGENT B1, `(.L_x_2067) ;  /* 0x00001ea000017945 */ /* 0x000fe20003800200 */
[----:B------:R-:W-:Y:S01]  /*15f10*/  LOP3.LUT R160, R160, 0xffff, RZ, 0xc0, !PT ;  /* 0x0000ffffa0a07812 */ /* 0x000fe200078ec0ff */
[----:B------:R-:W-:Y:S01]  /*15f20*/  STL [R1+0x118], R120 ;  /* 0x0001187801007387 */ /* 0x000fe20000100800 */
[----:B------:R-:W-:Y:S02]  /*15f30*/  LOP3.LUT R159, R159, 0xffff, RZ, 0xc0, !PT ;  /* 0x0000ffff9f9f7812 */ /* 0x000fe400078ec0ff */
[----:B------:R-:W-:Y:S01]  /*15f40*/  PRMT R24, R158, 0x3340, R25 ;  /* 0x000033409e187816 */ /* 0x000fe20000000019 */
[----:B-----5:R-:W-:Y:S01]  /*15f50*/  STL [R1+0x154], R124 ;  /* 0x0001547c01007387 */ /* 0x020fe20000100800 */
[----:B------:R-:W-:-:S02]  /*15f60*/  PRMT R25, R159, 0x3340, R160 ;  /* 0x000033409f197816 */ /* 0x000fc400000000a0 */
[----:B------:R-:W-:Y:S01]  /*15f70*/  LOP3.LUT R155, R155, 0xffff, RZ, 0xc0, !PT ;  /* 0x0000ffff9b9b7812 */ /* 0x000fe200078ec0ff */
[----:B------:R-:W-:Y:S01]  /*15f80*/  STL.64 [R1+0x158], R118 ;  /* 0x0001587601007387 */ /* 0x000fe20000100a00 */
[----:B------:R-:W-:Y:S02]  /*15f90*/  PRMT R25, R24, 0x5410, R25 ;  /* 0x0000541018197816 */ /* 0x000fe40000000019 */
[----:B------:R-:W-:Y:S01]  /*15fa0*/  LOP3.LUT R24, R125, 0xffff, RZ, 0xc0, !PT ;  /* 0x0000ffff7d187812 */ /* 0x000fe200078ec0ff */
[----:B------:R-:W-:Y:S01]  /*15fb0*/  STL [R1+0x528], R16 ;  /* 0x0005281001007387 */ /* 0x000fe20000100800 */
[----:B------:R-:W-:Y:S02]  /*15fc0*/  LOP3.LUT R157, R157, 0xffff, RZ, 0xc0, !PT ;  /* 0x0000ffff9d9d7812 */ /* 0x000fe400078ec0ff */
[----:B------:R-:W-:Y:S01]  /*15fd0*/  LOP3.LUT R156, R156, 0xffff, RZ, 0xc0, !PT ;  /* 0x0000ffff9c9c7812 */ /* 0x000fe200078ec0ff */
[----:B------:R-:W-:Y:S01]  /*15fe0*/  STL [R1+0x564], R40 ;  /* 0x0005642801007387 */ /* 0x000fe20000100800 */
[----:B------:R-:W-:-:S02]  /*15ff0*/  PRMT R27, R155, 0x3340, R24 ;  /* 0x000033409b1b7816 */ /* 0x000fc40000000018 */
[----:B------:R-:W-:Y:S01]  /*16000*/  PRMT R24, R156, 0x3340, R157 ;  /* 0x000033409c187816 */ /* 0x000fe2000000009d */
[----:B------:R-:W-:Y:S01]  /*16010*/  STL.64 [R1+0x568], R18 ;  /* 0x0005681201007387 */ /* 0x000fe20000100a00 */
[----:B------:R-:W-:Y:S02]  /*16020*/  LOP3.LUT R152, R152, 0xffff, RZ, 0xc0, !PT ;  /* 0x0000ffff98987812 */ /* 0x000fe400078ec0ff */
[----:B------:R-:W-:Y:S02]  /*16030*/  PRMT R24, R27, 0x5410, R24 ;  /* 0x000054101b187816 */ /* 0x000fe40000000018 */
[----:B------:R-:W-:Y:S02]  /*16040*/  LOP3.LUT R27, R138, 0xffff, RZ, 0xc0, !PT ;  /* 0x0000ffff8a1b7812 */ /* 0x000fe400078ec0ff */
[----:B------:R-:W-:Y:S02]  /*16050*/  LOP3.LUT R154, R154, 0xffff, RZ, 0xc0, !PT ;  /* 0x0000ffff9a9a7812 */ /* 0x000fe400078ec0ff */
[----:B------:R-:W-:-:S02]  /*16060*/  LOP3.LUT R153, R153, 0xffff, RZ, 0xc0, !PT ;  /* 0x0000ffff99997812 */ /* 0x000fc400078ec0ff */
[----:B------:R-:W-:Y:S02]  /*16070*/  PRMT R26, R152, 0x3340, R27 ;  /* 0x00003340981a7816 */ /* 0x000fe4000000001b */
[----:B------:R-:W-:Y:S02]  /*16080*/  PRMT R27, R153, 0x3340, R154 ;  /* 0x00003340991b7816 */ /* 0x000fe4000000009a */
[----:B------:R-:W-:Y:S02]  /*16090*/  LOP3.LUT R149, R149, 0xffff, RZ, 0xc0, !PT ;  /* 0x0000ffff95957812 */ /* 0x000fe400078ec0ff */
[----:B------:R-:W-:Y:S02]  /*160a0*/  PRMT R27, R26, 0x5410, R27 ;  /* 0x000054101a1b7816 */ /* 0x000fe4000000001b */
        /* <DEDUP_REMOVED lines=28> */
[----:B------:R-:W-:Y:S02]  /*16270*/  PRMT R27, R26, 0x5410, R27 ;  /* 0x000054101a1b7816 */ /* 0x000fe4000000001b */
[----:B------:R-:W-:Y:S02]  /*16280*/  LOP3.LUT R26, R141, 0xffff, RZ, 0xc0, !PT ;  /* 0x0000ffff8d1a7812 */ /* 0x000fe400078ec0ff */
        /* <DEDUP_REMOVED lines=13> */
[----:B------:R-:W-:Y:S02]  /*16360*/  PRMT R32, R133, 0x3340, R132 ;  /* 0x0000334085207816 */ /* 0x000fe40000000084 */
[----:B------:R-:W-:Y:S02]  /*16370*/  PRMT R33, R134, 0x3340, R33 ;  /* 0x0000334086217816 */ /* 0x000fe40000000021 */
[----:B------:R-:W-:-:S02]  /*16380*/  LOP3.LUT R167, R167, 0xffff, RZ, 0xc0, !PT ;  /* 0x0000ffffa7a77812 */ /* 0x000fc400078ec0ff */
[----:B-1----:R-:W-:Y:S02]  /*16390*/  LOP3.LUT R24, R143, 0xffff, RZ, 0xc0, !PT ;  /* 0x0000ffff8f187812 */ /* 0x002fe400078ec0ff */
        /* <DEDUP_REMOVED lines=38> */
[----:B------:R-:W-:Y:S02]  /*16600*/  PRMT R25, R33, 0x5410, R32 ;  /* 0x0000541021197816 */ /* 0x000fe40000000020 */
[----:B------:R-:W-:Y:S02]  /*16610*/  PRMT R26, R35, 0x5410, R24 ;  /* 0x00005410231a7816 */ /* 0x000fe40000000018 */
[----:B------:R-:W-:Y:S02]  /*16620*/  LOP3.LUT R24, R100, 0xffff, RZ, 0xc0, !PT ;  /* 0x0000ffff64187812 */ /* 0x000fe400078ec0ff */
[----:B------:R-:W-:-:S02]  /*16630*/  LOP3.LUT R33, R70, 0xffff, RZ, 0xc0, !PT ;  /* 0x0000ffff46217812 */ /* 0x000fc400078ec0ff */
        /* <DEDUP_REMOVED lines=19> */
[----:B------:R-:W-:Y:S02]  /*16770*/  LOP3.LUT R34, R77, 0xffff, RZ, 0xc0, !PT ;  /* 0x0000ffff4d227812 */ /* 0x000fe400078ec0ff */
[----:B------:R-:W-:Y:S02]  /*16780*/  PRMT R24, R24, 0x5410, R229 ;  /* 0x0000541018187816 */ /* 0x000fe400000000e5 */
[----:B------:R-:W-:Y:S02]  /*16790*/  PRMT R35, R34, 0x3340, R35 ;  /* 0x0000334022237816 */ /* 0x000fe40000000023 */
[----:B------:R-:W-:Y:S01]  /*167a0*/  LOP3.LUT R34, R76, 0xffff, RZ, 0xc0, !PT ;  /* 0x0000ffff4c227812 */ /* 0x000fe200078ec0ff */
[----:B------:R1:W-:Y:S01]  /*167b0*/  STL.128 [R1+0x530], R24 ;  /* 0x0005301801007387 */ /* 0x0003e20000100c00 */
[----:B------:R-:W-:-:S02]  /*167c0*/  LOP3.LUT R36, R74, 0xffff, RZ, 0xc0, !PT ;  /* 0x0000ffff4a247812 */ /* 0x000fc400078ec0ff */
[----:B------:R-:W-:Y:S02]  /*167d0*/  PRMT R34, R37, 0x3340, R34 ;  /* 0x0000334025227816 */ /* 0x000fe40000000022 */
[----:B------:R-:W-:Y:S02]  /*167e0*/  LOP3.LUT R37, R73, 0xffff, RZ, 0xc0, !PT ;  /* 0x0000ffff49257812 */ /* 0x000fe400078ec0ff */
[----:B------:R-:W-:Y:S02]  /*167f0*/  PRMT R35, R34, 0x5410, R35 ;  /* 0x0000541022237816 */ /* 0x000fe40000000023 */
[----:B------:R-:W-:Y:S02]  /*16800*/  PRMT R36, R37, 0x3340, R36 ;  /* 0x0000334025247816 */ /* 0x000fe40000000024 */
[----:B------:R-:W-:Y:S02]  /*16810*/  LOP3.LUT R37, R71, 0xffff, RZ, 0xc0, !PT ;  /* 0x0000ffff47257812 */ /* 0x000fe400078ec0ff */
[----:B------:R-:W-:-:S02]  /*16820*/  LOP3.LUT R39, R83, 0xffff, RZ, 0xc0, !PT ;  /* 0x0000ffff53277812 */ /* 0x000fc400078ec0ff */
[----:B------:R-:W-:Y:S02]  /*16830*/  PRMT R38, R148, 0x7604, R147 ;  /* 0x0000760494267816 */ /* 0x000fe40000000093 */
[----:B-1----:R-:W-:Y:S02]  /*16840*/  LOP3.LUT R24, R72, 0xffff, RZ, 0xc0, !PT ;  /* 0x0000ffff48187812 */ /* 0x002fe400078ec0ff */
[----:B------:R-:W-:Y:S01]  /*16850*/  LOP3.LUT R44, R87, 0xffff, RZ, 0xc0, !PT ;  /* 0x0000ffff572c7812 */ /* 0x000fe200078ec0ff */
[----:B------:R1:W-:Y:S01]  /*16860*/  STL.U16 [R1+0x150], R38 ;  /* 0x0001502601007387 */ /* 0x0003e20000100400 */
[----:B------:R-:W-:Y:S02]  /*16870*/  PRMT R37, R37, 0x3340, R24 ;  /* 0x0000334025257816 */ /* 0x000fe40000000018 */
[----:B------:R-:W-:Y:S02]  /*16880*/  LOP3.LUT R24, R85, 0xffff, RZ, 0xc0, !PT ;  /* 0x0000ffff55187812 */ /* 0x000fe400078ec0ff */
[----:B------:R-:W-:-:S02]  /*16890*/  PRMT R34, R37, 0x5410, R36 ;  /* 0x0000541025227816 */ /* 0x000fc40000000024 */
[----:B------:R-:W-:Y:S02]  /*168a0*/  LOP3.LUT R37, R86, 0xffff, RZ, 0xc0, !PT ;  /* 0x0000ffff56257812 */ /* 0x000fe400078ec0ff */
[----:B------:R-:W-:Y:S01]  /*168b0*/  LOP3.LUT R36, R82, 0xffff, RZ, 0xc0, !PT ;  /* 0x0000ffff52247812 */ /* 0x000fe200078ec0ff */
[----:B------:R2:W-:Y:S01]  /*168c0*/  STL.128 [R1+0x540], R32 ;  /* 0x0005402001007387 */ /* 0x0005e20000100c00 */
[----:B------:R-:W-:Y:S02]  /*168d0*/  PRMT R37, R24, 0x3340, R37 ;  /* 0x0000334018257816 */ /* 0x000fe40000000025 */
[----:B------:R-:W-:Y:S02]  /*168e0*/  LOP3.LUT R24, R84, 0xffff, RZ, 0xc0, !PT ;  /* 0x0000ffff54187812 */ /* 0x000fe400078ec0ff */
[----:B-1----:R-:W-:Y:S02]  /*168f0*/  LOP3.LUT R38, R79, 0xffff, RZ, 0xc0, !PT ;  /* 0x0000ffff4f267812 */ /* 0x002fe400078ec0ff */
        /* <DEDUP_REMOVED lines=8> */
[----:B------:R-:W-:Y:S02]  /*16980*/  LOP3.LUT R39, R94, 0xffff, RZ, 0xc0, !PT ;  /* 0x0000ffff5e277812 */ /* 0x000fe400078ec0ff */
[----:B------:R-:W-:Y:S02]  /*16990*/  LOP3.LUT R38, R91, 0xffff, RZ, 0xc0, !PT ;  /* 0x0000ffff5b267812 */ /* 0x000fe400078ec0ff */
[----:B------:R-:W-:Y:S02]  /*169a0*/  PRMT R39, R24, 0x3340, R39 ;  /* 0x0000334018277816 */ /* 0x000fe40000000027 */
[----:B------:R-:W-:Y:S02]  /*169b0*/  LOP3.LUT R24, R92, 0xffff, RZ, 0xc0, !PT ;  /* 0x0000ffff5c187812 */ /* 0x000fe400078ec0ff */
[----:B0-----:R-:W-:-:S02]  /*169c0*/  ISETP.GE.U32.AND P2, PT, R45, 0x20, PT ;  /* 0x000000202d00780c */ /* 0x001fc40003f46070 */
[----:B------:R-:W-:Y:S02]  /*169d0*/  PRMT R24, R38, 0x3340, R24 ;  /* 0x0000334026187816 */ /* 0x000fe40000000018 */
[----:B------:R-:W-:Y:S02]  /*169e0*/  LOP3.LUT R38, R90, 0xffff, RZ, 0xc0, !PT ;  /* 0x0000ffff5a267812 */ /* 0x000fe400078ec0ff */
[----:B------:R-:W-:Y:S02]  /*169f0*/  PRMT R39, R24, 0x5410, R39 ;  /* 0x0000541018277816 */ /* 0x000fe40000000027 */
        /* <DEDUP_REMOVED lines=8> */
[----:B------:R-:W-:Y:S05]  /*16a80*/  @!P2 BRA `(.L_x_2068) ;  /* 0x0000001000c4a947 */ /* 0x000fea0003800000 */
[C---:B------:R-:W-:Y:S01]  /*16a90*/  ISETP.NE.AND P2, PT, R31.reuse, RZ, PT ;  /* 0x000000ff1f00720c */ /* 0x040fe20003f45270 */
[----:B------:R-:W-:Y:S01]  /*16aa0*/  BSSY.RECONVERGENT B0, `(.L_x_2069) ;  /* 0x0000085000007945 */ /* 0x000fe20003800200 */
[----:B------:R-:W-:-:S11]  /*16ab0*/  IMAD.IADD R31, R31, 0x1, R16 ;  /* 0x000000011f1f7824 */ /* 0x000fd600078e0210 */
        /* <DEDUP_REMOVED lines=8> */
.L_x_2072:
[----:B0-----:R-:W-:-:S06]  /*16b40*/  IMAD.IADD R22, R1, 0x1, R44 ;  /* 0x0000000101167824 */ /* 0x001fcc00078e022c */
[----:B------:R-:W3:Y:S01]  /*16b50*/  LDL.U8 R22, [R22+0x3f0] ;  /* 0x0003f00016167983 */ /* 0x000ee20000100000 */
[----:B------:R-:W-:Y:S02]  /*16b60*/  IMAD.MOV.U32 R23, RZ, RZ, R44 ;  /* 0x000000ffff177224 */ /* 0x000fe400078e002c */
[----:B------:R-:W-:Y:S01]  /*16b70*/  VIADD R44, R44, 0x1 ;  /* 0x000000012c2c7836 */ /* 0x000fe20000000000 */
[----:B---3--:R-:W-:-:S13]  /*16b80*/  ISETP.NE.AND P2, PT, R22, RZ, PT ;  /* 0x000000ff1600720c */ /* 0x008fda0003f45270 */
[----:B------:R-:W-:Y:S05]  /*16b90*/  @P2 BRA `(.L_x_2072) ;  /* 0xfffffffc00e82947 */ /* 0x000fea000383ffff */
[----:B------:R-:W-:Y:S05]  /*16ba0*/  BSYNC.RECONVERGENT B2 ;  /* 0x0000000000027941 */ /* 0x000fea0003800200 */
.L_x_2071:
[----:B------:R-:W-:Y:S01]  /*16bb0*/  LOP3.LUT P2, RZ, R95, 0xff, RZ, 0xc0, !PT ;  /* 0x000000ff5fff7812 */ /* 0x000fe2000784c0ff */
[----:B------:R-:W-:Y:S01]  /*16bc0*/  BSSY.RECONVERGENT B2, `(.L_x_2073) ;  /* 0x0000010000027945 */ /* 0x000fe20003800200 */
[----:B------:R-:W-:-:S11]  /*16bd0*/  IMAD.MOV.U32 R22, RZ, RZ, R23 ;  /* 0x000000ffff167224 */ /* 0x000fd600078e0017 */
[----:B------:R-:W-:Y:S05]  /*16be0*/  @!P2 BRA `(.L_x_2074) ;  /* 0x000000000034a947 */ /* 0x000fea0003800000 */
[----:B------:R-:W-:Y:S01]  /*16bf0*/  BSSY.RECONVERGENT B3, `(.L_x_2075) ;  /* 0x000000b000037945 */ /* 0x000fe20003800200 */
[----:B------:R-:W-:Y:S01]  /*16c00*/  IMAD.MOV.U32 R22, RZ, RZ, RZ ;  /* 0x000000ffff167224 */ /* 0x000fe200078e00ff */
[----:B------:R-:W-:-:S07]  /*16c10*/  PRMT R30, R95, 0x7610, R30 ;  /* 0x000076105f1e7816 */ /* 0x000fce000000001e */
.L_x_2076:
        /* <DEDUP_REMOVED lines=9> */
.L_x_2075:
[----:B------:R-:W-:-:S07]  /*16cb0*/  IMAD.MOV.U32 R22, RZ, RZ, R44 ;  /* 0x000000ffff167224 */ /* 0x000fce00078e002c */
.L_x_2074:
[----:B------:R-:W-:Y:S05]  /*16cc0*/  BSYNC.RECONVERGENT B2 ;  /* 0x0000000000027941 */ /* 0x000fea0003800200 */
.L_x_2073:
[----:B------:R-:W-:Y:S01]  /*16cd0*/  IMAD.IADD R23, R1, 0x1, R22 ;  /* 0x0000000101177824 */ /* 0x000fe200078e0216 */
[----:B------:R-:W-:Y:S01]  /*16ce0*/  BSSY.RECONVERGENT B2, `(.L_x_2077) ;  /* 0x0000009000027945 */ /* 0x000fe20003800200 */
[----:B------:R-:W-:-:S03]  /*16cf0*/  IMAD.MOV.U32 R22, RZ, RZ, RZ ;  /* 0x000000ffff167224 */ /* 0x000fc600078e00ff */
[----:B------:R0:W-:Y:S04]  /*16d00*/  STL.U8 [R23+0x3f0], RZ ;  /* 0x0003f0ff17007387 */ /* 0x0001e80000100000 */
.L_x_2078:
[----:B------:R-:W-:-:S05]  /*16d10*/  IMAD.IADD R30, R1, 0x1, R22 ;  /* 0x00000001011e7824 */ /* 0x000fca00078e0216 */
[----:B0-----:R-:W3:Y:S02]  /*16d20*/  LDL.U8 R23, [R30+0x3f0] ;  /* 0x0003f0001e177983 */ /* 0x001ee40000100000 */
[----:B---3--:R-:W-:Y:S01]  /*16d30*/  ISETP.NE.AND P2, PT, R23, RZ, PT ;  /* 0x000000ff1700720c */ /* 0x008fe20003f45270 */
[----:B------:R-:W-:Y:S02]  /*16d40*/  IMAD.MOV.U32 R23, RZ, RZ, R22 ;  /* 0x000000ffff177224 */ /* 0x000fe400078e0016 */
[----:B------:R-:W-:-:S10]  /*16d50*/  VIADD R22, R22, 0x1 ;  /* 0x0000000116167836 */ /* 0x000fd40000000000 */
[----:B------:R-:W-:Y:S05]  /*16d60*/  @P2 BRA `(.L_x_2078) ;  /* 0xfffffffc00e82947 */ /* 0x000fea000383ffff */
[----:B------:R-:W-:Y:S05]  /*16d70*/  BSYNC.RECONVERGENT B2 ;  /* 0x0000000000027941 */ /* 0x000fea0003800200 */
.L_x_2077:
[----:B------:R-:W-:Y:S01]  /*16d80*/  LOP3.LUT P2, RZ, R17, 0xff, RZ, 0xc0, !PT ;  /* 0x000000ff11ff7812 */ /* 0x000fe2000784c0ff */
[----:B------:R-:W-:Y:S01]  /*16d90*/  BSSY.RECONVERGENT B2, `(.L_x_2079) ;  /* 0x000000f000027945 */ /* 0x000fe20003800200 */
[----:B------:R-:W-:-:S11]  /*16da0*/  IMAD.MOV.U32 R22, RZ, RZ, R23 ;  /* 0x000000ffff167224 */ /* 0x000fd600078e0017 */
[----:B------:R-:W-:Y:S05]  /*16db0*/  @!P2 BRA `(.L_x_2080) ;  /* 0x000000000030a947 */ /* 0x000fea0003800000 */
[----:B------:R-:W-:Y:S01]  /*16dc0*/  BSSY.RECONVERGENT B3, `(.L_x_2081) ;  /* 0x000000a000037945 */ /* 0x000fe20003800200 */
[----:B------:R-:W-:-:S07]  /*16dd0*/  IMAD.MOV.U32 R22, RZ, RZ, RZ ;  /* 0x000000ffff167224 */ /* 0x000fce00078e00ff */
.L_x_2082:
        /* <DEDUP_REMOVED lines=9> */
.L_x_2081:
[----:B------:R-:W-:-:S07]  /*16e70*/  IMAD.MOV.U32 R22, RZ, RZ, R30 ;  /* 0x000000ffff167224 */ /* 0x000fce00078e001e */
.L_x_2080:
[----:B------:R-:W-:Y:S05]  /*16e80*/  BSYNC.RECONVERGENT B2 ;  /* 0x0000000000027941 */ /* 0x000fea0003800200 */
.L_x_2079:
[----:B------:R-:W-:-:S05]  /*16e90*/  IMAD.IADD R108, R1, 0x1, R22 ;  /* 0x00000001016c7824 */ /* 0x000fca00078e0216 */
[----:B------:R0:W-:Y:S04]  /*16ea0*/  STL.U8 [R108+0x3f0], RZ ;  /* 0x0003f0ff6c007387 */ /* 0x0001e80000100000 */
[----:B------:R-:W3:Y:S04]  /*16eb0*/  LDL.128 R52, [R1+0x3f0] ;  /* 0x0003f00001347983 */ /* 0x000ee80000100c00 */
[----:B------:R-:W4:Y:S04]  /*16ec0*/  LDL.128 R44, [R1+0x400] ;  /* 0x00040000012c7983 */ /* 0x000f280000100c00 */
[----:B------:R-:W2:Y:S04]  /*16ed0*/  LDL.128 R48, [R1+0x410] ;  /* 0x0004100001307983 */ /* 0x000ea80000100c00 */
[----:B------:R-:W0:Y:S04]  /*16ee0*/  LDL.U16 R105, [R1+0x420] ;  /* 0x0004200001697983 */ /* 0x000e280000100400 */
[----:B------:R1:W5:Y:S04]  /*16ef0*/  LDL R30, [R1+0x424] ;  /* 0x00042400011e7983 */ /* 0x0003680000100800 */
[----:B------:R1:W5:Y:S01]  /*16f00*/  LDL.64 R22, [R1+0x428] ;  /* 0x0004280001167983 */ /* 0x0003620000100a00 */
        /* <DEDUP_REMOVED lines=48> */
[----:B0-----:R-:W-:-:S02]  /*17210*/  PRMT R108, R105, 0x7770, RZ ;  /* 0x00007770696c7816 */ /* 0x001fc400000000ff */
        /* <DEDUP_REMOVED lines=13> */
.L_x_2070:
[----:B------:R-:W-:Y:S05]  /*172f0*/  BSYNC.RECONVERGENT B0 ;  /* 0x0000000000007941 */ /* 0x000fea0003800200 */
.L_x_2069:
[----:B------:R-:W-:Y:S01]  /*17300*/  LOP3.LUT R45, R188, 0xffff, RZ, 0xc0, !PT ;  /* 0x0000ffffbc2d7812 */ /* 0x000fe200078ec0ff */
[----:B------:R-:W0:Y:S01]  /*17310*/  S2R R50, SR_LANEID ;  /* 0x0000000000327919 */ /* 0x000e220000000000 */
[----:B------:R-:W-:Y:S02]  /*17320*/  LOP3.LUT R44, R189, 0xffff, RZ, 0xc0, !PT ;  /* 0x0000ffffbd2c7812 */ /* 0x000fe400078ec0ff */
[----:B------:R-:W-:Y:S01]  /*17330*/  LOP3.LUT R46, R191, 0xffff, RZ, 0xc0, !PT ;  /* 0x0000ffffbf2e7812 */ /* 0x000fe200078ec0ff */
[----:B------:R-:W-:Y:S01]  /*17340*/  STL [R1+0x90], R31 ;  /* 0x0000901f01007387 */ /* 0x000fe20000100800 */
[----:B------:R-:W-:Y:S02]  /*17350*/  PRMT R45, R44, 0x3340, R45 ;  /* 0x000033402c2d7816 */ /* 0x000fe4000000002d */
[----:B------:R-:W-:Y:S01]  /*17360*/  LOP3.LUT R44, R190, 0xffff, RZ, 0xc0, !PT ;  /* 0x0000ffffbe2c7812 */ /* 0x000fe200078ec0ff */
[----:B-----5:R-:W-:Y:S01]  /*17370*/  STL [R1+0xcc], R30 ;  /* 0x0000cc1e01007387 */ /* 0x020fe20000100800 */
        /* <DEDUP_REMOVED lines=85> */
[----:B0-----:R-:W-:-:S05]  /*178d0*/  PRMT R44, R105, 0x7604, R108 ;  /* 0x00007604692c7816 */ /* 0x001fca000000006c */
[----:B------:R0:W-:Y:S01]  /*178e0*/  STL.U16 [R1+0xc8], R44 ;  /* 0x0000c82c01007387 */ /* 0x0001e20000100400 */
[----:B------:R-:W-:Y:S05]  /*178f0*/  @P2 BRA `(.L_x_2068) ;  /* 0x0000000400282947 */ /* 0x000fea0003800000 */
[----:B------:R1:W-:Y:S01]  /*17900*/  STL.U16 [R1+0xc8], R24 ;  /* 0x0000c81801007387 */ /* 0x0003e20000100400 */
[----:B------:R-:W-:Y:S01]  /*17910*/  IMAD.MOV.U32 R23, RZ, RZ, R25 ;  /* 0x000000ffff177224 */ /* 0x000fe200078e0019 */
[----:B------:R-:W-:Y:S01]  /*17920*/  LOP3.LUT R17, R95, 0xffff, RZ, 0xc0, !PT ;  /* 0x0000ffff5f117812 */ /* 0x000fe200078ec0ff */
[----:B------:R-:W-:Y:S01]  /*17930*/  IMAD.MOV.U32 R25, RZ, RZ, R27 ;  /* 0x000000ffff197224 */ /* 0x000fe200078e001b */
[----:B------:R-:W-:Y:S01]  /*17940*/  STL.64 [R1+0xc0], R38 ;  /* 0x0000c02601007387 */ /* 0x000fe20000100a00 */
[----:B------:R-:W-:Y:S01]  /*17950*/  IMAD.MOV.U32 R27, RZ, RZ, R33 ;  /* 0x000000ffff1b7224 */ /* 0x000fe200078e0021 */
[----:B------:R-:W-:Y:S01]  /*17960*/  PRMT R22, R17, 0x3340, R238 ;  /* 0x0000334011167816 */ /* 0x000fe200000000ee */
[----:B--2---:R-:W-:Y:S01]  /*17970*/  IMAD.MOV.U32 R33, RZ, RZ, R35 ;  /* 0x000000ffff217224 */ /* 0x004fe200078e0023 */
[----:B------:R-:W-:Y:S01]  /*17980*/  STL [R1+0x90], R16 ;  /* 0x0000901001007387 */ /* 0x000fe20000100800 */
[----:B------:R-:W-:Y:S01]  /*17990*/  IMAD.MOV.U32 R35, RZ, RZ, R37 ;  /* 0x000000ffff237224 */ /* 0x000fe200078e0025 */
[----:B------:R-:W-:Y:S01]  /*179a0*/  PRMT R22, R22, 0x5410, R229 ;  /* 0x0000541016167816 */ /* 0x000fe200000000e5 */
[----:B-1----:R-:W-:Y:S01]  /*179b0*/  IMAD.MOV.U32 R24, RZ, RZ, R26 ;  /* 0x000000ffff187224 */ /* 0x002fe200078e001a */
[----:B------:R-:W-:Y:S01]  /*179c0*/  STL [R1+0xcc], R40 ;  /* 0x0000cc2801007387 */ /* 0x000fe20000100800 */
[----:B------:R-:W-:Y:S01]  /*179d0*/  IMAD.MOV.U32 R26, RZ, RZ, R32 ;  /* 0x000000ffff1a7224 */ /* 0x000fe200078e0020 */
[----:B------:R-:W-:Y:S01]  /*179e0*/  PRMT R105, R101, 0x7610, R105 ;  /* 0x0000761065697816 */ /* 0x000fe20000000069 */
[----:B------:R-:W-:Y:S01]  /*179f0*/  IMAD.MOV.U32 R32, RZ, RZ, R34 ;  /* 0x000000ffff207224 */ /* 0x000fe200078e0022 */
[----:B------:R-:W-:Y:S01]  /*17a00*/  STL.64 [R1+0xd0], R18 ;  /* 0x0000d01201007387 */ /* 0x000fe20000100a00 */
[----:B------:R-:W-:Y:S01]  /*17a10*/  IMAD.MOV.U32 R34, RZ, RZ, R36 ;  /* 0x000000ffff227224 */ /* 0x000fe200078e0024 */
[----:B------:R-:W-:Y:S01]  /*17a20*/  PRMT R108, R102, 0x7610, R108 ;  /* 0x00007610666c7816 */ /* 0x000fe2000000006c */
[----:B------:R-:W-:Y:S01]  /*17a30*/  IMAD.MOV.U32 R31, RZ, RZ, R16 ;  /* 0x000000ffff1f7224 */ /* 0x000fe200078e0010 */
[----:B------:R-:W-:Y:S01]  /*17a40*/  STL.128 [R1+0xa0], R24 ;  /* 0x0000a01801007387 */ /* 0x000fe20000100c00 */
[----:B------:R-:W-:Y:S01]  /*17a50*/  IMAD.MOV.U32 R30, RZ, RZ, R40 ;  /* 0x000000ffff1e7224 */ /* 0x000fe200078e0028 */
[----:B------:R-:W-:-:S02]  /*17a60*/  PRMT R109, R94, 0x7610, R109 ;  /* 0x000076105e6d7816 */ /* 0x000fc4000000006d */
[----:B------:R-:W-:Y:S01]  /*17a70*/  STL.128 [R1+0xb0], R32 ;  /* 0x0000b02001007387 */ /* 0x000fe20000100c00 */
[----:B------:R-:W-:Y:S02]  /*17a80*/  PRMT R110, R93, 0x7610, R110 ;  /* 0x000076105d6e7816 */ /* 0x000fe4000000006e */
[----:B------:R-:W-:Y:S01]  /*17a90*/  PRMT R111, R92, 0x7610, R111 ;  /* 0x000076105c6f7816 */ /* 0x000fe2000000006f */
[----:B------:R1:W-:Y:S01]  /*17aa0*/  STL.64 [R1+0x98], R22 ;  /* 0x0000981601007387 */ /* 0x0003e20000100a00 */
[----:B------:R-:W-:Y:S02]  /*17ab0*/  PRMT R112, R91, 0x7610, R112 ;  /* 0x000076105b707816 */ /* 0x000fe40000000070 */
[----:B------:R-:W-:Y:S02]  /*17ac0*/  PRMT R113, R90, 0x7610, R113 ;  /* 0x000076105a717816 */ /* 0x000fe40000000071 */
[----:B------:R-:W-:Y:S02]  /*17ad0*/  PRMT R114, R89, 0x7610, R114 ;  /* 0x0000761059727816 */ /* 0x000fe40000000072 */
[----:B------:R-:W-:-:S02]  /*17ae0*/  PRMT R115, R88, 0x7610, R115 ;  /* 0x0000761058737816 */ /* 0x000fc40000000073 */
[----:B------:R-:W-:Y:S02]  /*17af0*/  PRMT R116, R87, 0x7610, R116 ;  /* 0x0000761057747816 */ /* 0x000fe40000000074 */
[----:B------:R-:W-:Y:S01]  /*17b00*/  PRMT R117, R86, 0x7610, R117 ;  /* 0x0000761056757816 */ /* 0x000fe20000000075 */
[----:B-1----:R-:W-:Y:S01]  /*17b10*/  IMAD.MOV.U32 R22, RZ, RZ, R18 ;  /* 0x000000ffff167224 */ /* 0x002fe200078e0012 */
        /* <DEDUP_REMOVED lines=39> */
[----:B------:R-:W-:-:S07]  /*17d90*/  PRMT R17, R95, 0x7610, R17 ;  /* 0x000076105f117816 */ /* 0x000fce0000000011 */
.L_x_2068:
[----:B------:R-:W-:Y:S05]  /*17da0*/  BSYNC.RECONVERGENT B1 ;  /* 0x0000000000017941 */ /* 0x000fea0003800200 */
.L_x_2067:
[----:B------:R1:W-:Y:S01]  /*17db0*/  STL.128 [R1+0x50], R4 ;  /* 0x0000500401007387 */ /* 0x0003e20000100c00 */
[----:B------:R-:W-:Y:S01]  /*17dc0*/  LOP3.LUT R117, R117, 0xffff, RZ, 0xc0, !PT ;  /* 0x0000ffff75757812 */ /* 0x000fe200078ec0ff */
[----:B------:R-:W-:Y:S01]  /*17dd0*/  BSSY.RECONVERGENT B1, `(.L_x_2083) ;  /* 0x000016d000017945 */ /* 0x000fe20003800200 */
[----:B------:R-:W-:Y:S01]  /*17de0*/  LOP3.LUT R173, R173, 0xffff, RZ, 0xc0, !PT ;  /* 0x0000ffffadad7812 */ /* 0x000fe200078ec0ff */
[----:B------:R3:W-:Y:S01]  /*17df0*/  STL.128 [R1+0x60], R8 ;  /* 0x0000600801007387 */ /* 0x0007e20000100c00 */
[----:B------:R-:W-:Y:S01]  /*17e00*/  LOP3.LUT R196, R196, 0xffff, RZ, 0xc0, !PT ;  /* 0x0000ffffc4c47812 */ /* 0x000fe200078ec0ff */
[----:B--2---:R-:W-:Y:S01]  /*17e10*/  IMAD.MOV.U32 R36, RZ, RZ, R28 ;  /* 0x000000ffff247224 */ /* 0x004fe200078e001c */
[----:B------:R-:W-:Y:S01]  /*17e20*/  LOP3.LUT R188, R188, 0xffff, RZ, 0xc0, !PT ;  /* 0x0000ffffbcbc7812 */ /* 0x000fe200078ec0ff */
[----:B------:R-:W2:Y:S01]  /*17e30*/  S2R R16, SR_TID.X ;  /* 0x0000000000107919 */ /* 0x000ea20000002100 */
[----:B------:R-:W-:Y:S02]  /*17e40*/  LOP3.LUT R189, R189, 0xffff, RZ, 0xc0, !PT ;  /* 0x0000ffffbdbd7812 */ /* 0x000fe400078ec0ff */
[----:B------:R-:W-:Y:S01]  /*17e50*/  LOP3.LUT R190, R190, 0xffff, RZ, 0xc0, !PT ;  /* 0x0000ffffbebe7812 */ /* 0x000fe200078ec0ff */
[----:B------:R-:W-:Y:S01]  /*17e60*/  STL.128 [R1+0x70], R12 ;  /* 0x0000700c01007387 */ /* 0x000fe20000100c00 */
[----:B------:R-:W-:-:S02]  /*17e70*/  LOP3.LUT R191, R191, 0xffff, RZ, 0xc0, !PT ;  /* 0x0000ffffbfbf7812 */ /* 0x000fc400078ec0ff */
[----:B------:R-:W-:Y:S01]  /*17e80*/  LOP3.LUT R192, R192, 0xffff, RZ, 0xc0, !PT ;  /* 0x0000ffffc0c07812 */ /* 0x000fe200078ec0ff */
[----:B------:R-:W-:Y:S01]  /*17e90*/  STL.U16 [R1+0x80], R214 ;  /* 0x000080d601007387 */ /* 0x000fe20000100400 */
[----:B-1----:R-:W-:Y:S02]  /*17ea0*/  PRMT R4, R105, 0x7604, R108 ;  /* 0x0000760469047816 */ /* 0x002fe4000000006c */
[----:B------:R-:W-:Y:S01]  /*17eb0*/  LOP3.LUT R193, R193, 0xffff, RZ, 0xc0, !PT ;  /* 0x0000ffffc1c17812 */ /* 0x000fe200078ec0ff */
[----:B------:R-:W-:Y:S01]  /*17ec0*/  STL [R1], R31 ;  /* 0x0000001f01007387 */ /* 0x000fe20000100800 */
[----:B---3--:R-:W-:Y:S02]  /*17ed0*/  LOP3.LUT R10, R195, 0xffff, RZ, 0xc0, !PT ;  /* 0x0000ffffc30a7812 */ /* 0x008fe400078ec0ff */
[----:B------:R-:W-:Y:S01]  /*17ee0*/  LOP3.LUT R194, R194, 0xffff, RZ, 0xc0, !PT ;  /* 0x0000ffffc2c27812 */ /* 0x000fe200078ec0ff */
[----:B------:R1:W-:Y:S01]  /*17ef0*/  STL.U16 [R1+0x38], R4 ;  /* 0x0000380401007387 */ /* 0x0003e20000100400 */
[----:B------:R-:W-:-:S02]  /*17f00*/  LOP3.LUT R39, R17, 0xffff, RZ, 0xc0, !PT ;  /* 0x0000ffff11277812 */ /* 0x000fc400078ec0ff */
[----:B------:R-:W-:Y:S01]  /*17f10*/  LOP3.LUT R184, R184, 0xffff, RZ, 0xc0, !PT ;  /* 0x0000ffffb8b87812 */ /* 0x000fe200078ec0ff */
[----:B------:R3:W-:Y:S01]  /*17f20*/  STL [R1+0x3c], R30 ;  /* 0x00003c1e01007387 */ /* 0x0007e20000100800 */
[----:B------:R-:W-:Y:S02]  /*17f30*/  LOP3.LUT R207, R207, 0xffff, RZ, 0xc0, !PT ;  /* 0x0000ffffcfcf7812 */ /* 0x000fe400078ec0ff */
[----:B------:R-:W-:Y:S01]  /*17f40*/  LOP3.LUT R185, R185, 0xffff, RZ, 0xc0, !PT ;  /* 0x0000ffffb9b97812 */ /* 0x000fe200078ec0ff */
[----:B------:R3:W-:Y:S01]  /*17f50*/  STL.64 [R1+0x40], R22 ;  /* 0x0000401601007387 */ /* 0x0007e20000100a00 */
[----:B------:R-:W-:Y:S02]  /*17f60*/  LOP3.LUT R208, R208, 0xffff, RZ, 0xc0, !PT ;  /* 0x0000ffffd0d07812 */ /* 0x000fe400078ec0ff */
[----:B------:R-:W-:Y:S01]  /*17f70*/  LOP3.LUT R186, R186, 0xffff, RZ, 0xc0, !PT ;  /* 0x0000ffffbaba7812 */ /* 0x000fe200078ec0ff */
[----:B------:R3:W-:Y:S01]  /*17f80*/  STL [R1+0x48], R28 ;  /* 0x0000481c01007387 */ /* 0x0007e20000100800 */
[----:B------:R-:W-:-:S02]  /*17f90*/  LOP3.LUT R209, R209, 0xffff, RZ, 0xc0, !PT ;  /* 0x0000ffffd1d17812 */ /* 0x000fc400078ec0ff */
[----:B------:R-:W-:Y:S01]  /*17fa0*/  LOP3.LUT R187, R187, 0xffff, RZ, 0xc0, !PT ;  /* 0x0000ffffbbbb7812 */ /* 0x000fe200078ec0ff */
[----:B------:R3:W-:Y:S01]  /*17fb0*/  STL [R1+0x84], R0 ;  /* 0x0000840001007387 */ /* 0x0007e20000100800 */
[----:B------:R-:W-:Y:S01]  /*17fc0*/  LOP3.LUT R210, R210, 0xffff, RZ, 0xc0, !PT ;  /* 0x0000ffffd2d27812 */ /* 0x000fe200078ec0ff */
[----:B--2---:R-:W-:Y:S01]  /*17fd0*/  IMAD.MOV.U32 R37, RZ, RZ, R16 ;  /* 0x000000ffff257224 */ /* 0x004fe200078e0010 */
[----:B------:R-:W-:Y:S01]  /*17fe0*/  LOP3.LUT R180, R180, 0xffff, RZ, 0xc0, !PT ;  /* 0x0000ffffb4b47812 */ /* 0x000fe200078ec0ff */
        /* <DEDUP_REMOVED lines=56> */
[----:B------:R3:W-:Y:S01]  /*18370*/  STL.64 [R1+0x8], R32 ;  /* 0x0000082001007387 */ /* 0x0007e20000100a00 */
[----:B------:R-:W-:Y:S02]  /*18380*/  PRMT R34, R13, 0x5410, R34 ;  /* 0x000054100d227816 */ /* 0x000fe40000000022 */
[----:B------:R-:W-:-:S02]  /*18390*/  PRMT R5, R208, 0x5410, R5 ;  /* 0x00005410d0057816 */ /* 0x000fc40000000005 */
[----:B------:R-:W-:Y:S01]  /*183a0*/  PRMT R4, R187, 0x5410, R186 ;  /* 0x00005410bb047816 */ /* 0x000fe200000000ba */
[----:B------:R3:W-:Y:S01]  /*183b0*/  STL.64 [R1+0x30], R34 ;  /* 0x0000302201007387 */ /* 0x0007e20000100a00 */
[----:B------:R-:W-:Y:S02]  /*183c0*/  PRMT R7, R181, 0x5410, R180 ;  /* 0x00005410b5077816 */ /* 0x000fe400000000b4 */
[----:B------:R-:W-:Y:S02]  /*183d0*/  PRMT R6, R183, 0x5410, R6 ;  /* 0x00005410b7067816 */ /* 0x000fe40000000006 */
[----:B------:R-:W-:Y:S02]  /*183e0*/  PRMT R9, R200, 0x5410, R9 ;  /* 0x00005410c8097816 */ /* 0x000fe40000000009 */
[----:B------:R-:W-:Y:S01]  /*183f0*/  PRMT R8, R179, 0x5410, R8 ;  /* 0x00005410b3087816 */ /* 0x000fe20000000008 */
[----:B------:R3:W-:Y:S01]  /*18400*/  STL.128 [R1+0x10], R4 ;  /* 0x0000100401007387 */ /* 0x0007e20000100c00 */
[----:B------:R-:W-:-:S05]  /*18410*/  PRMT R10, R175, 0x5410, R174 ;  /* 0x00005410af0a7816 */ /* 0x000fca00000000ae */
[----:B------:R3:W-:Y:S01]  /*18420*/  STL.128 [R1+0x20], R8 ;  /* 0x0000200801007387 */ /* 0x0007e20000100c00 */
[----:B------:R-:W-:Y:S05]  /*18430*/  @!P1 BRA `(.L_x_2084) ;  /* 0x0000001000189947 */ /* 0x000fea0003800000 */
[----:B------:R-:W-:Y:S01]  /*18440*/  ISETP.NE.AND P1, PT, R28, RZ, PT ;  /* 0x000000ff1c00720c */ /* 0x000fe20003f25270 */
[----:B------:R-:W-:-:S12]  /*18450*/  BSSY.RECONVERGENT B0, `(.L_x_2085) ;  /* 0x0000095000007945 */ /* 0x000fd80003800200 */
[----:B------:R-:W-:Y:S05]  /*18460*/  @P1 BRA `(.L_x_2086) ;  /* 0x00000008004c1947 */ /* 0x000fea0003800000 */
[----:B---3--:R-:W-:Y:S01]  /*18470*/  DADD R20, R20, R22 ;  /* 0x0000000014147229 */ /* 0x008fe20000000016 */
[----:B------:R-:W-:Y:S01]  /*18480*/  IMAD.IADD R0, R0, 0x1, R30 ;  /* 0x0000000100007824 */ /* 0x000fe200078e021e */
[----:B------:R1:W-:Y:S01]  /*18490*/  STL.U8 [R1+0x3f0], RZ ;  /* 0x0003f0ff01007387 */ /* 0x0003e20000100000 */
[----:B------:R-:W-:Y:S01]  /*184a0*/  BSSY.RECONVERGENT B2, `(.L_x_2087) ;  /* 0x000000a000027945 */ /* 0x000fe20003800200 */
[----:B------:R-:W-:Y:S02]  /*184b0*/  IMAD.MOV.U32 R12, RZ, RZ, RZ ;  /* 0x000000ffff0c7224 */ /* 0x000fe400078e00ff */
[----:B------:R1:W-:Y:S04]  /*184c0*/  STL [R1+0x424], R0 ;  /* 0x0004240001007387 */ /* 0x0003e80000100800 */
[----:B------:R1:W-:Y:S02]  /*184d0*/  STL.64 [R1+0x428], R20 ;  /* 0x0004281401007387 */ /* 0x0003e40000100a00 */
.L_x_2088:
[----:B-1----:R-:W-:-:S06]  /*184e0*/  IMAD.IADD R0, R1, 0x1, R12 ;  /* 0x0000000101007824 */ /* 0x002fcc00078e020c */
[----:B------:R-:W2:Y:S01]  /*184f0*/  LDL.U8 R0, [R0+0x3f0] ;  /* 0x0003f00000007983 */ /* 0x000ea20000100000 */
[----:B------:R-:W-:Y:S02]  /*18500*/  IMAD.MOV.U32 R13, RZ, RZ, R12 ;  /* 0x000000ffff0d7224 */ /* 0x000fe400078e000c */
[----:B------:R-:W-:Y:S01]  /*18510*/  VIADD R12, R12, 0x1 ;  /* 0x000000010c0c7836 */ /* 0x000fe20000000000 */
[----:B--2---:R-:W-:-:S13]  /*18520*/  ISETP.NE.AND P1, PT, R0, RZ, PT ;  /* 0x000000ff0000720c */ /* 0x004fda0003f25270 */
[----:B------:R-:W-:Y:S05]  /*18530*/  @P1 BRA `(.L_x_2088) ;  /* 0xfffffffc00e81947 */ /* 0x000fea000383ffff */
[----:B------:R-:W-:Y:S05]  /*18540*/  BSYNC.RECONVERGENT B2 ;  /* 0x0000000000027941 */ /* 0x000fea0003800200 */
.L_x_2087:
[----:B------:R-:W-:Y:S01]  /*18550*/  LOP3.LUT P1, RZ, R17, 0xff, RZ, 0xc0, !PT ;  /* 0x000000ff11ff7812 */ /* 0x000fe2000782c0ff */
[----:B------:R-:W-:Y:S01]  /*18560*/  BSSY.RECONVERGENT B2, `(.L_x_2089) ;  /* 0x000000f000027945 */ /* 0x000fe20003800200 */
[----:B------:R-:W-:-:S11]  /*18570*/  IMAD.MOV.U32 R0, RZ, RZ, R13 ;  /* 0x000000ffff007224 */ /* 0x000fd600078e000d */
[----:B------:R-:W-:Y:S05]  /*18580*/  @!P1 BRA `(.L_x_2090) ;  /* 0x0000000000309947 */ /* 0x000fea0003800000 */
[----:B------:R-:W-:Y:S01]  /*18590*/  BSSY.RECONVERGENT B3, `(.L_x_2091) ;  /* 0x000000a000037945 */ /* 0x000fe20003800200 */
[----:B------:R-:W-:-:S07]  /*185a0*/  IMAD.MOV.U32 R0, RZ, RZ, RZ ;  /* 0x000000ffff007224 */ /* 0x000fce00078e00ff */
.L_x_2092:
        /* <DEDUP_REMOVED lines=9> */
.L_x_2091:
[----:B------:R-:W-:-:S07]  /*18640*/  IMAD.MOV.U32 R0, RZ, RZ, R12 ;  /* 0x000000ffff007224 */ /* 0x000fce00078e000c */
.L_x_2090:
[----:B------:R-:W-:Y:S05]  /*18650*/  BSYNC.RECONVERGENT B2 ;  /* 0x0000000000027941 */ /* 0x000fea0003800200 */
.L_x_2089:
[----:B------:R-:W-:Y:S01]  /*18660*/  IMAD.IADD R12, R1, 0x1, R0 ;  /* 0x00000001010c7824 */ /* 0x000fe200078e0200 */
[----:B------:R-:W-:Y:S01]  /*18670*/  BSSY.RECONVERGENT B2, `(.L_x_2093) ;  /* 0x0000009000027945 */ /* 0x000fe20003800200 */
[----:B------:R-:W-:-:S03]  /*18680*/  IMAD.MOV.U32 R0, RZ, RZ, RZ ;  /* 0x000000ffff007224 */ /* 0x000fc600078e00ff */
[----:B------:R1:W-:Y:S04]  /*18690*/  STL.U8 [R12+0x3f0], RZ ;  /* 0x0003f0ff0c007387 */ /* 0x0003e80000100000 */
.L_x_2094:
[----:B------:R-:W-:-:S05]  /*186a0*/  IMAD.IADD R13, R1, 0x1, R0 ;  /* 0x00000001010d7824 */ /* 0x000fca00078e0200 */
[----:B-1----:R-:W2:Y:S02]  /*186b0*/  LDL.U8 R12, [R13+0x3f0] ;  /* 0x0003f0000d0c7983 */ /* 0x002ea40000100000 */
[----:B--2---:R-:W-:Y:S01]  /*186c0*/  ISETP.NE.AND P1, PT, R12, RZ, PT ;  /* 0x000000ff0c00720c */ /* 0x004fe20003f25270 */
[----:B------:R-:W-:Y:S02]  /*186d0*/  IMAD.MOV.U32 R12, RZ, RZ, R0 ;  /* 0x000000ffff0c7224 */ /* 0x000fe400078e0000 */
[----:B------:R-:W-:-:S10]  /*186e0*/  VIADD R0, R0, 0x1 ;  /* 0x0000000100007836 */ /* 0x000fd40000000000 */
[----:B------:R-:W-:Y:S05]  /*186f0*/  @P1 BRA `(.L_x_2094) ;  /* 0xfffffffc00e81947 */ /* 0x000fea000383ffff */
[----:B------:R-:W-:Y:S05]  /*18700*/  BSYNC.RECONVERGENT B2 ;  /* 0x0000000000027941 */ /* 0x000fea0003800200 */
.L_x_2093:
[----:B------:R-:W-:Y:S01]  /*18710*/  LOP3.LUT P1, RZ, R29, 0xff, RZ, 0xc0, !PT ;  /* 0x000000ff1dff7812 */ /* 0x000fe2000782c0ff */
[----:B------:R-:W-:Y:S01]  /*18720*/  BSSY.RECONVERGENT B2, `(.L_x_2095) ;  /* 0x000000f000027945 */ /* 0x000fe20003800200 */
[----:B------:R-:W-:-:S11]  /*18730*/  IMAD.MOV.U32 R0, RZ, RZ, R12 ;  /* 0x000000ffff007224 */ /* 0x000fd600078e000c */
[----:B------:R-:W-:Y:S05]  /*18740*/  @!P1 BRA `(.L_x_2096) ;  /* 0x0000000000309947 */ /* 0x000fea0003800000 */
[----:B------:R-:W-:Y:S01]  /*18750*/  BSSY.RECONVERGENT B3, `(.L_x_2097) ;  /* 0x000000a000037945 */ /* 0x000fe20003800200 */
[----:B------:R-:W-:-:S07]  /*18760*/  IMAD.MOV.U32 R0, RZ, RZ, RZ ;  /* 0x000000ffff007224 */ /* 0x000fce00078e00ff */
.L_x_2098:
        /* <DEDUP_REMOVED lines=9> */
.L_x_2097:
[----:B------:R-:W-:-:S07]  /*18800*/  IMAD.MOV.U32 R0, RZ, RZ, R13 ;  /* 0x000000ffff007224 */ /* 0x000fce00078e000d */
.L_x_2096:
[----:B------:R-:W-:Y:S05]  /*18810*/  BSYNC.RECONVERGENT B2 ;  /* 0x0000000000027941 */ /* 0x000fea0003800200 */
.L_x_2095:
        /* <DEDUP_REMOVED lines=16> */
[----:B-1----:R-:W-:Y:S02]  /*18920*/  PRMT R40, R26, 0x7772, RZ ;  /* 0x000077721a287816 */ /* 0x002fe400000000ff */
[C---:B---3--:R-:W-:Y:S02]  /*18930*/  PRMT R240, R12.reuse, 0x7770, RZ ;  /* 0x000077700cf07816 */ /* 0x048fe400000000ff */
[C---:B------:R-:W-:Y:S01]  /*18940*/  PRMT R239, R12.reuse, 0x7771, RZ ;  /* 0x000077710cef7816 */ /* 0x040fe200000000ff */
[----:B------:R1:W-:Y:S01]  /*18950*/  STL.S16 [R1+0x5b0], R40 ;  /* 0x0005b02801007387 */ /* 0x0003e20000100600 */
        /* <DEDUP_REMOVED lines=17> */
[C---:B----4-:R-:W-:Y:S02]  /*18a70*/  PRMT R224, R16.reuse, 0x7770, RZ ;  /* 0x0000777010e07816 */ /* 0x050fe400000000ff */
[C---:B------:R-:W-:Y:S02]  /*18a80*/  PRMT R223, R16.reuse, 0x7771, RZ ;  /* 0x0000777110df7816 */ /* 0x040fe400000000ff */
[----:B0-----:R-:W-:-:S02]  /*18a90*/  PRMT R44, R16, 0x7772, RZ ;  /* 0x00007772102c7816 */ /* 0x001fc400000000ff */
[C---:B------:R-:W-:Y:S02]  /*18aa0*/  PRMT R222, R17.reuse, 0x7770, RZ ;  /* 0x0000777011de7816 */ /* 0x040fe400000000ff */
[C---:B------:R-:W-:Y:S02]  /*18ab0*/  PRMT R221, R17.reuse, 0x7771, RZ ;  /* 0x0000777111dd7816 */ /* 0x040fe400000000ff */
[C---:B------:R-:W-:Y:S02]  /*18ac0*/  PRMT R45, R17.reuse, 0x7772, RZ ;  /* 0x00007772112d7816 */ /* 0x040fe400000000ff */
[----:B------:R-:W-:Y:S02]  /*18ad0*/  PRMT R16, R16, 0x7773, RZ ;  /* 0x0000777310107816 */ /* 0x000fe400000000ff */
[----:B------:R-:W-:Y:S02]  /*18ae0*/  PRMT R17, R17, 0x7773, RZ ;  /* 0x0000777311117816 */ /* 0x000fe400000000ff */
[----:B------:R-:W-:-:S02]  /*18af0*/  PRMT R47, R19, 0x7770, RZ ;  /* 0x00007770132f7816 */ /* 0x000fc400000000ff */
        /* <DEDUP_REMOVED lines=21> */
[C---:B------:R-:W-:Y:S02]  /*18c50*/  PRMT R244, R27.reuse, 0x7770, RZ ;  /* 0x000077701bf47816 */ /* 0x040fe400000000ff */
[C---:B------:R-:W-:Y:S01]  /*18c60*/  PRMT R243, R27.reuse, 0x7771, RZ ;  /* 0x000077711bf37816 */ /* 0x040fe200000000ff */
[----:B------:R1:W-:Y:S01]  /*18c70*/  STL.S16 [R1+0x59c], R15 ;  /* 0x00059c0f01007387 */ /* 0x0003e20000100600 */
[----:B------:R-:W-:-:S02]  /*18c80*/  PRMT R242, R27, 0x7772, RZ ;  /* 0x000077721bf27816 */ /* 0x000fc400000000ff */
[C---:B------:R-:W-:Y:S01]  /*18c90*/  PRMT R220, R18.reuse, 0x7770, RZ ;  /* 0x0000777012dc7816 */ /* 0x040fe200000000ff */
[----:B------:R1:W-:Y:S01]  /*18ca0*/  STL.S16 [R1+0x598], R14 ;  /* 0x0005980e01007387 */ /* 0x0003e20000100600 */
[C---:B------:R-:W-:Y:S02]  /*18cb0*/  PRMT R219, R18.reuse, 0x7771, RZ ;  /* 0x0000777112db7816 */ /* 0x040fe400000000ff */
[----:B------:R-:W-:Y:S01]  /*18cc0*/  PRMT R218, R18, 0x7772, RZ ;  /* 0x0000777212da7816 */ /* 0x000fe200000000ff */
[----:B------:R1:W-:Y:S01]  /*18cd0*/  STL.S16 [R1+0x594], R13 ;  /* 0x0005940d01007387 */ /* 0x0003e20000100600 */
[C---:B------:R-:W-:Y:S02]  /*18ce0*/  PRMT R252, R19.reuse, 0x7771, RZ ;  /* 0x0000777113fc7816 */ /* 0x040fe400000000ff */
[----:B------:R-:W-:Y:S01]  /*18cf0*/  PRMT R216, R19, 0x7772, RZ ;  /* 0x0000777213d87816 */ /* 0x000fe200000000ff */
[----:B------:R1:W-:Y:S01]  /*18d00*/  STL.S16 [R1+0x590], R12 ;  /* 0x0005900c01007387 */ /* 0x0003e20000100600 */
        /* <DEDUP_REMOVED lines=8> */
[----:B-1----:R-:W-:-:S07]  /*18d90*/  PRMT R211, R38, 0x7610, R211 ;  /* 0x0000761026d37816 */ /* 0x002fce00000000d3 */
.L_x_2086:
[----:B------:R-:W-:Y:S05]  /*18da0*/  BSYNC.RECONVERGENT B0 ;  /* 0x0000000000007941 */ /* 0x000fea0003800200 */
.L_x_2085:
[----:B------:R-:W2:Y:S04]  /*18db0*/  LDL R19, [R1+0x5a8] ;  /* 0x0005a80001137983 */ /* 0x000ea80000100800 */
[----:B------:R-:W4:Y:S04]  /*18dc0*/  LDL R18, [R1+0x5a4] ;  /* 0x0005a40001127983 */ /* 0x000f280000100800 */
[----:B------:R-:W3:Y:S04]  /*18dd0*/  LDL R16, [R1+0x5b4] ;  /* 0x0005b40001107983 */ /* 0x000ee80000100800 */
[----:B------:R-:W3:Y:S04]  /*18de0*/  LDL R17, [R1+0x5b8] ;  /* 0x0005b80001117983 */ /* 0x000ee80000100800 */
[----:B------:R-:W3:Y:S04]  /*18df0*/  LDL R27, [R1+0x598] ;  /* 0x00059800011b7983 */ /* 0x000ee80000100800 */
[----:B------:R-:W3:Y:S04]  /*18e00*/  LDL R26, [R1+0x594] ;  /* 0x00059400011a7983 */ /* 0x000ee80000100800 */
[----:B------:R-:W3:Y:S04]  /*18e10*/  LDL R24, [R1+0x5ac] ;  /* 0x0005ac0001187983 */ /* 0x000ee80000100800 */
[----:B------:R-:W3:Y:S04]  /*18e20*/  LDL R25, [R1+0x5b0] ;  /* 0x0005b00001197983 */ /* 0x000ee80000100800 */
[----:B------:R-:W3:Y:S04]  /*18e30*/  LDL R43, [R1+0x590] ;  /* 0x00059000012b7983 */ /* 0x000ee80000100800 */
[----:B------:R-:W3:Y:S04]  /*18e40*/  LDL R38, [R1+0x5a0] ;  /* 0x0005a00001267983 */ /* 0x000ee80000100800 */
[----:B------:R-:W0:Y:S01]  /*18e50*/  LDL R36, [R1+0x59c] ;  /* 0x00059c0001247983 */ /* 0x000e220000100800 */
        /* <DEDUP_REMOVED lines=14> */
[----:B-----5:R1:W-:Y:S04]  /*18f40*/  STL [R1+0x84], R0 ;  /* 0x0000840001007387 */ /* 0x0203e80000100800 */
[----:B------:R1:W-:Y:S01]  /*18f50*/  STL.64 [R1+0x88], R20 ;  /* 0x0000881401007387 */ /* 0x0003e20000100a00 */
[----:B--2---:R-:W-:Y:S01]  /*18f60*/  IMAD.MOV.U32 R40, RZ, RZ, R19 ;  /* 0x000000ffff287224 */ /* 0x004fe200078e0013 */
[----:B------:R-:W-:Y:S01]  /*18f70*/  LOP3.LUT R19, R29, 0xffff, RZ, 0xc0, !PT ;  /* 0x0000ffff1d137812 */ /* 0x000fe200078ec0ff */
[----:B----4-:R-:W-:Y:S01]  /*18f80*/  IMAD.MOV.U32 R42, RZ, RZ, R18 ;  /* 0x000000ffff2a7224 */ /* 0x010fe200078e0012 */
[----:B------:R-:W-:Y:S02]  /*18f90*/  LOP3.LUT R18, R251, 0xffff, RZ, 0xc0, !PT ;  /* 0x0000fffffb127812 */ /* 0x000fe400078ec0ff */
[----:B---3--:R-:W-:-:S02]  /*18fa0*/  LOP3.LUT R16, R16, 0xffff, RZ, 0xc0, !PT ;  /* 0x0000ffff10107812 */ /* 0x008fc400078ec0ff */
[----:B------:R-:W-:Y:S02]  /*18fb0*/  LOP3.LUT R17, R17, 0xffff, RZ, 0xc0, !PT ;  /* 0x0000ffff11117812 */ /* 0x000fe400078ec0ff */
[----:B------:R-:W-:Y:S02]  /*18fc0*/  PRMT R19, R19, 0x3340, R18 ;  /* 0x0000334013137816 */ /* 0x000fe40000000012 */
[----:B------:R-:W-:Y:S02]  /*18fd0*/  PRMT R12, R17, 0x3340, R16 ;  /* 0x00003340110c7816 */ /* 0x000fe40000000010 */
[----:B------:R-:W-:Y:S02]  /*18fe0*/  LOP3.LUT R16, R242, 0xffff, RZ, 0xc0, !PT ;  /* 0x0000fffff2107812 */ /* 0x000fe400078ec0ff */
[----:B------:R-:W-:Y:S02]  /*18ff0*/  LOP3.LUT R17, R243, 0xffff, RZ, 0xc0, !PT ;  /* 0x0000fffff3117812 */ /* 0x000fe400078ec0ff */
[----:B------:R-:W-:Y:S01]  /*19000*/  LOP3.LUT R18, R244, 0xffff, RZ, 0xc0, !PT ;  /* 0x0000fffff4127812 */ /* 0x000fe200078ec0ff */
[----:B------:R-:W-:Y:S01]  /*19010*/  IMAD.MOV.U32 R51, RZ, RZ, R27 ;  /* 0x000000ffff337224 */ /* 0x000fe200078e001b */
[----:B------:R-:W-:Y:S01]  /*19020*/  LOP3.LUT R24, R24, 0xffff, RZ, 0xc0, !PT ;  /* 0x0000ffff18187812 */ /* 0x000fe200078ec0ff */
[----:B------:R-:W-:Y:S01]  /*19030*/  IMAD.MOV.U32 R52, RZ, RZ, R26 ;  /* 0x000000ffff347224 */ /* 0x000fe200078e001a */
[----:B------:R-:W-:-:S02]  /*19040*/  LOP3.LUT R26, R245, 0xffff, RZ, 0xc0, !PT ;  /* 0x0000fffff51a7812 */ /* 0x000fc400078ec0ff */
[----:B------:R-:W-:Y:S02]  /*19050*/  LOP3.LUT R25, R25, 0xffff, RZ, 0xc0, !PT ;  /* 0x0000ffff19197812 */ /* 0x000fe400078ec0ff */
[----:B------:R-:W-:Y:S02]  /*19060*/  LOP3.LUT R27, R246, 0xffff, RZ, 0xc0, !PT ;  /* 0x0000fffff61b7812 */ /* 0x000fe400078ec0ff */
[----:B------:R-:W-:Y:S01]  /*19070*/  PRMT R15, R16, 0x3340, R15 ;  /* 0x00003340100f7816 */ /* 0x000fe2000000000f */
[----:B------:R-:W-:Y:S01]  /*19080*/  IMAD.MOV.U32 R50, RZ, RZ, R43 ;  /* 0x000000ffff327224 */ /* 0x000fe200078e002b */
[----:B------:R-:W-:Y:S01]  /*19090*/  PRMT R18, R18, 0x3340, R17 ;  /* 0x0000334012127816 */ /* 0x000fe20000000011 */
[----:B------:R-:W-:Y:S01]  /*190a0*/  IMAD.MOV.U32 R48, RZ, RZ, R38 ;  /* 0x000000ffff307224 */ /* 0x000fe200078e0026 */
[----:B------:R-:W-:Y:S02]  /*190b0*/  LOP3.LUT R16, R232, 0xffff, RZ, 0xc0, !PT ;  /* 0x0000ffffe8107812 */ /* 0x000fe400078ec0ff */
[----:B------:R-:W-:Y:S01]  /*190c0*/  LOP3.LUT R17, R233, 0xffff, RZ, 0xc0, !PT ;  /* 0x0000ffffe9117812 */ /* 0x000fe200078ec0ff */
[----:B0-----:R-:W-:Y:S01]  /*190d0*/  IMAD.MOV.U32 R44, RZ, RZ, R36 ;  /* 0x000000ffff2c7224 */ /* 0x001fe200078e0024 */
        /* <DEDUP_REMOVED lines=48> */
[----:B------:R-:W-:Y:S01]  /*193e0*/  IMAD.IADD R36, R31, 0x1, R28 ;  /* 0x000000011f247824 */ /* 0x000fe200078e021c */
[----:B------:R-:W-:-:S02]  /*193f0*/  PRMT R16, R45, 0x5410, R16 ;  /* 0x000054102d107816 */ /* 0x000fc40000000010 */
[----:B------:R-:W-:Y:S02]  /*19400*/  PRMT R18, R49, 0x5410, R40 ;  /* 0x0000541031127816 */ /* 0x000fe40000000028 */
[----:B------:R-:W-:Y:S02]  /*19410*/  PRMT R38, R211, 0x7604, R212 ;  /* 0x00007604d3267816 */ /* 0x000fe400000000d4 */
[----:B------:R-:W-:Y:S02]  /*19420*/  PRMT R24, R53, 0x5410, R44 ;  /* 0x0000541035187816 */ /* 0x000fe4000000002c */
[----:B------:R-:W-:Y:S02]  /*19430*/  PRMT R27, R51, 0x5410, R42 ;  /* 0x00005410331b7816 */ /* 0x000fe4000000002a */
[----:B------:R-:W-:Y:S01]  /*19440*/  PRMT R26, R57, 0x5410, R50 ;  /* 0x00005410391a7816 */ /* 0x000fe20000000032 */
[----:B------:R1:W-:Y:S04]  /*19450*/  STL.U16 [R1+0x80], R38 ;  /* 0x0000802601007387 */ /* 0x0003e80000100400 */
[----:B------:R1:W-:Y:S04]  /*19460*/  STL.128 [R1+0x50], R12 ;  /* 0x0000500c01007387 */ /* 0x0003e80000100c00 */
[----:B------:R1:W-:Y:S04]  /*19470*/  STL.128 [R1+0x60], R16 ;  /* 0x0000601001007387 */ /* 0x0003e80000100c00 */
[----:B------:R1:W-:Y:S04]  /*19480*/  STL.128 [R1+0x70], R24 ;  /* 0x0000701801007387 */ /* 0x0003e80000100c00 */
[----:B------:R1:W-:Y:S02]  /*19490*/  STL [R1+0x48], R36 ;  /* 0x0000482401007387 */ /* 0x0003e40000100800 */
.L_x_2084:
[----:B------:R-:W-:Y:S05]  /*194a0*/  BSYNC.RECONVERGENT B1 ;  /* 0x0000000000017941 */ /* 0x000fea0003800200 */
.L_x_2083:
[----:B------:R-:W2:Y:S04]  /*194b0*/  LDL.LU R50, [R1+0x59c] ;  /* 0x00059c0001327983 */ /* 0x000ea80000300800 */
        /* <DEDUP_REMOVED lines=8> */
[----:B0-----:R-:W5:Y:S04]  /*19540*/  LDL.LU R44, [R1+0x5ac] ;  /* 0x0005ac00012c7983 */ /* 0x001f680000300800 */
[----:B------:R-:W5:Y:S01]  /*19550*/  LDL.LU R45, [R1+0x5b0] ;  /* 0x0005b000012d7983 */ /* 0x000f620000300800 */
        /* <DEDUP_REMOVED lines=10> */
[----:B------:R-:W-:Y:S01]  /*19600*/  LOP3.LUT R12, R29, 0xffff, RZ, 0xc0, !PT ;  /* 0x0000ffff1d0c7812 */ /* 0x000fe200078ec0ff */
[----:B------:R3:W-:Y:S01]  /*19610*/  STL.64 [R1+0x488], R32 ;  /* 0x0004882001007387 */ /* 0x0007e20000100a00 */
[----:B------:R-:W-:Y:S02]  /*19620*/  PRMT R56, R15, 0x3340, R56 ;  /* 0x000033400f387816 */ /* 0x000fe40000000038 */
[----:B------:R-:W-:-:S02]  /*19630*/  PRMT R15, R51, 0x3340, R60 ;  /* 0x00003340330f7816 */ /* 0x000fc4000000003c */
[----:B------:R-:W-:Y:S02]  /*19640*/  PRMT R251, R12, 0x3340, R251 ;  /* 0x000033400cfb7816 */ /* 0x000fe400000000fb */
[----:B------:R-:W-:Y:S02]  /*19650*/  LOP3.LUT R236, R236, 0xffff, RZ, 0xc0, !PT ;  /* 0x0000ffffecec7812 */ /* 0x000fe400078ec0ff */
[----:B------:R-:W-:Y:S02]  /*19660*/  LOP3.LUT R237, R237, 0xffff, RZ, 0xc0, !PT ;  /* 0x0000ffffeded7812 */ /* 0x000fe400078ec0ff */
[----:B------:R-:W-:Y:S02]  /*19670*/  LOP3.LUT R62, R239, 0xffff, RZ, 0xc0, !PT ;  /* 0x0000ffffef3e7812 */ /* 0x000fe400078ec0ff */
[----:B---3--:R-:W-:Y:S02]  /*19680*/  PRMT R32, R218, 0x3340, R217 ;  /* 0x00003340da207816 */ /* 0x008fe400000000d9 */
        /* <DEDUP_REMOVED lines=15> */
[----:B------:R-:W-:Y:S01]  /*19780*/  PRMT R15, R57, 0x3340, R62 ;  /* 0x00003340390f7816 */ /* 0x000fe2000000003e */
[----:B------:R0:W-:Y:S01]  /*19790*/  STL.U16 [R1+0x428], R12 ;  /* 0x0004280c01007387 */ /* 0x0001e20000100400 */
[----:B------:R-:W-:Y:S02]  /*197a0*/  LOP3.LUT R232, R232, 0xffff, RZ, 0xc0, !PT ;  /* 0x0000ffffe8e87812 */ /* 0x000fe400078ec0ff */
[----:B------:R-:W-:Y:S02]  /*197b0*/  LOP3.LUT R233, R233, 0xffff, RZ, 0xc0, !PT ;  /* 0x0000ffffe9e97812 */ /* 0x000fe400078ec0ff */
[----:B------:R-:W-:-:S02]  /*197c0*/  LOP3.LUT R234, R234, 0xffff, RZ, 0xc0, !PT ;  /* 0x0000ffffeaea7812 */ /* 0x000fc400078ec0ff */
[----:B------:R-:W-:Y:S02]  /*197d0*/  LOP3.LUT R235, R235, 0xffff, RZ, 0xc0, !PT ;  /* 0x0000ffffebeb7812 */ /* 0x000fe400078ec0ff */
[----:B------:R-:W-:Y:S01]  /*197e0*/  PRMT R58, R17, 0x3340, R58 ;  /* 0x00003340113a7816 */ /* 0x000fe2000000003a */
[----:B------:R-:W-:Y:S01]  /*197f0*/  STL.64 [R1+0x4b0], R34 ;  /* 0x0004b02201007387 */ /* 0x000fe20000100a00 */
[----:B------:R-:W-:Y:S02]  /*19800*/  PRMT R17, R242, 0x3340, R241 ;  /* 0x00003340f2117816 */ /* 0x000fe400000000f1 */
[----:B0-----:R-:W-:Y:S01]  /*19810*/  PRMT R12, R244, 0x3340, R243 ;  /* 0x00003340f40c7816 */ /* 0x001fe200000000f3 */
[----:B------:R0:W-:Y:S01]  /*19820*/  STL.U16 [R1+0x4b8], R14 ;  /* 0x0004b80e01007387 */ /* 0x0001e20000100400 */
[----:B------:R-:W-:Y:S02]  /*19830*/  PRMT R13, R39, 0x3340, R0 ;  /* 0x00003340270d7816 */ /* 0x000fe40000000000 */
[----:B------:R-:W-:-:S02]  /*19840*/  PRMT R16, R228, 0x3340, R227 ;  /* 0x00003340e4107816 */ /* 0x000fc400000000e3 */
[----:B------:R-:W-:Y:S02]  /*19850*/  PRMT R27, R64, 0x3340, R55 ;  /* 0x00003340401b7816 */ /* 0x000fe40000000037 */
[----:B------:R-:W-:Y:S02]  /*19860*/  PRMT R18, R15, 0x5410, R18 ;  /* 0x000054100f127816 */ /* 0x000fe40000000012 */
[----:B------:R-:W-:Y:S02]  /*19870*/  PRMT R26, R26, 0x3340, R26 ;  /* 0x000033401a1a7816 */ /* 0x000fe4000000001a */
[----:B------:R-:W-:Y:S02]  /*19880*/  PRMT R19, R233, 0x3340, R232 ;  /* 0x00003340e9137816 */ /* 0x000fe400000000e8 */
[----:B0-----:R-:W-:Y:S02]  /*19890*/  PRMT R14, R235, 0x3340, R234 ;  /* 0x00003340eb0e7816 */ /* 0x001fe400000000ea */
        /* <DEDUP_REMOVED lines=17> */
[----:B------:R0:W-:Y:S04]  /*199b0*/  STL [R1+0x480], R31 ;  /* 0x0004801f01007387 */ /* 0x0001e80000100800 */
[----:B------:R0:W-:Y:S04]  /*199c0*/  STL.128 [R1+0x490], R4 ;  /* 0x0004900401007387 */ /* 0x0001e80000100c00 */
[----:B------:R0:W-:Y:S04]  /*199d0*/  STL.128 [R1+0x4a0], R8 ;  /* 0x0004a00801007387 */ /* 0x0001e80000100c00 */
[----:B------:R0:W-:Y:S04]  /*199e0*/  STL [R1+0x4bc], R30 ;  /* 0x0004bc1e01007387 */ /* 0x0001e80000100800 */
[----:B------:R0:W-:Y:S04]  /*199f0*/  STL.64 [R1+0x4c0], R22 ;  /* 0x0004c01601007387 */ /* 0x0001e80000100a00 */
[----:B------:R0:W-:Y:S04]  /*19a00*/  STL [R1+0x3f0], R36 ;  /* 0x0003f02401007387 */ /* 0x0001e80000100800 */
[----:B------:R0:W-:Y:S04]  /*19a10*/  STL [R1+0x42c], R0 ;  /* 0x00042c0001007387 */ /* 0x0001e80000100800 */
[----:B------:R0:W-:Y:S01]  /*19a20*/  STL.64 [R1+0x430], R20 ;  /* 0x0004301401007387 */ /* 0x0001e20000100a00 */
[----:B------:R-:W-:-:S02]  /*19a30*/  PRMT R191, R191, 0x3340, R191 ;  /* 0x00003340bfbf7816 */ /* 0x000fc400000000bf */
[----:B------:R-:W-:Y:S02]  /*19a40*/  PRMT R43, R116, 0x3340, R43 ;  /* 0x00003340742b7816 */ /* 0x000fe4000000002b */
[----:B------:R-:W-:Y:S02]  /*19a50*/  PRMT R53, R112, 0x3340, R1 ;  /* 0x0000334070357816 */ /* 0x000fe40000000001 */
        /* <DEDUP_REMOVED lines=8> */
[----:B--2---:R-:W-:Y:S02]  /*19ae0*/  LOP3.LUT R39, R50, 0xffff, RZ, 0xc0, !PT ;  /* 0x0000ffff32277812 */ /* 0x004fe400078ec0ff */
[----:B----4-:R-:W-:Y:S02]  /*19af0*/  LOP3.LUT R34, R59, 0xffff, RZ, 0xc0, !PT ;  /* 0x0000ffff3b227812 */ /* 0x010fe400078ec0ff */
[----:B------:R-:W-:Y:S02]  /*19b00*/  LOP3.LUT R59, R252, 0xffff, RZ, 0xc0, !PT ;  /* 0x0000fffffc3b7812 */ /* 0x000fe400078ec0ff */
[----:B-----5:R-:W-:-:S02]  /*19b10*/  LOP3.LUT R15, R61, 0xffff, RZ, 0xc0, !PT ;  /* 0x0000ffff3d0f7812 */ /* 0x020fc400078ec0ff */
        /* <DEDUP_REMOVED lines=24> */
[----:B------:R0:W-:Y:S01]  /*19ca0*/  STL.64 [R1+0x420], R32 ;  /* 0x0004202001007387 */ /* 0x0001e20000100a00 */
        /* <DEDUP_REMOVED lines=20> */
.L_x_2102:
[----:B0-----:R-:W-:-:S06]  /*19df0*/  IMAD.IADD R26, R1, 0x1, R42 ;  /* 0x00000001011a7824 */ /* 0x001fcc00078e022a */
[----:B------:R-:W2:Y:S01]  /*19e00*/  LDL.U8 R26, [R26+0x358] ;  /* 0x000358001a1a7983 */ /* 0x000ea20000100000 */
[----:B------:R-:W-:Y:S02]  /*19e10*/  IMAD.MOV.U32 R27, RZ, RZ, R42 ;  /* 0x000000ffff1b7224 */ /* 0x000fe400078e002a */
[----:B------:R-:W-:Y:S01]  /*19e20*/  VIADD R42, R42, 0x1 ;  /* 0x000000012a2a7836 */ /* 0x000fe20000000000 */
[----:B--2---:R-:W-:-:S13]  /*19e30*/  ISETP.NE.AND P0, PT, R26, RZ, PT ;  /* 0x000000ff1a00720c */ /* 0x004fda0003f05270 */
[----:B------:R-:W-:Y:S05]  /*19e40*/  @P0 BRA `(.L_x_2102) ;  /* 0xfffffffc00e80947 */ /* 0x000fea000383ffff */
[----:B------:R-:W-:Y:S05]  /*19e50*/  BSYNC.RECONVERGENT B1 ;  /* 0x0000000000017941 */ /* 0x000fea0003800200 */
.L_x_2101:
[----:B------:R-:W-:Y:S01]  /*19e60*/  LOP3.LUT P0, RZ, R29, 0xff, RZ, 0xc0, !PT ;  /* 0x000000ff1dff7812 */ /* 0x000fe2000780c0ff */
[----:B------:R-:W-:Y:S01]  /*19e70*/  BSSY.RECONVERGENT B1, `(.L_x_2103) ;  /* 0x000000f000017945 */ /* 0x000fe20003800200 */
[----:B------:R-:W-:-:S11]  /*19e80*/  IMAD.MOV.U32 R26, RZ, RZ, R27 ;  /* 0x000000ffff1a7224 */ /* 0x000fd600078e001b */
[----:B------:R-:W-:Y:S05]  /*19e90*/  @!P0 BRA `(.L_x_2104) ;  /* 0x0000000000308947 */ /* 0x000fea0003800000 */
[----:B------:R-:W-:Y:S01]  /*19ea0*/  BSSY.RECONVERGENT B2, `(.L_x_2105) ;  /* 0x000000a000027945 */ /* 0x000fe20003800200 */
[----:B------:R-:W-:-:S07]  /*19eb0*/  IMAD.MOV.U32 R26, RZ, RZ, RZ ;  /* 0x000000ffff1a7224 */ /* 0x000fce00078e00ff */
.L_x_2106:
        /* <DEDUP_REMOVED lines=9> */
.L_x_2105:
[----:B------:R-:W-:-:S07]  /*19f50*/  IMAD.MOV.U32 R26, RZ, RZ, R42 ;  /* 0x000000ffff1a7224 */ /* 0x000fce00078e002a */
.L_x_2104:
[----:B------:R-:W-:Y:S05]  /*19f60*/  BSYNC.RECONVERGENT B1 ;  /* 0x0000000000017941 */ /* 0x000fea0003800200 */
.L_x_2103:
[----:B------:R-:W-:Y:S01]  /*19f70*/  IMAD.IADD R27, R1, 0x1, R26 ;  /* 0x00000001011b7824 */ /* 0x000fe200078e021a */
[----:B------:R-:W-:Y:S01]  /*19f80*/  BSSY.RECONVERGENT B1, `(.L_x_2107) ;  /* 0x0000009000017945 */ /* 0x000fe20003800200 */
[----:B------:R-:W-:-:S03]  /*19f90*/  IMAD.MOV.U32 R26, RZ, RZ, RZ ;  /* 0x000000ffff1a7224 */ /* 0x000fc600078e00ff */
[----:B------:R0:W-:Y:S04]  /*19fa0*/  STL.U8 [R27+0x358], RZ ;  /* 0x000358ff1b007387 */ /* 0x0001e80000100000 */
.L_x_2108:
[----:B------:R-:W-:-:S05]  /*19fb0*/  IMAD.IADD R29, R1, 0x1, R26 ;  /* 0x00000001011d7824 */ /* 0x000fca00078e021a */
[----:B0-----:R-:W2:Y:S02]  /*19fc0*/  LDL.U8 R27, [R29+0x358] ;  /* 0x000358001d1b7983 */ /* 0x001ea40000100000 */
[----:B--2---:R-:W-:Y:S01]  /*19fd0*/  ISETP.NE.AND P0, PT, R27, RZ, PT ;  /* 0x000000ff1b00720c */ /* 0x004fe20003f05270 */
[----:B------:R-:W-:Y:S02]  /*19fe0*/  IMAD.MOV.U32 R27, RZ, RZ, R26 ;  /* 0x000000ffff1b7224 */ /* 0x000fe400078e001a */
[----:B------:R-:W-:-:S10]  /*19ff0*/  VIADD R26, R26, 0x1 ;  /* 0x000000011a1a7836 */ /* 0x000fd40000000000 */
[----:B------:R-:W-:Y:S05]  /*1a000*/  @P0 BRA `(.L_x_2108) ;  /* 0xfffffffc00e80947 */ /* 0x000fea000383ffff */
[----:B------:R-:W-:Y:S05]  /*1a010*/  BSYNC.RECONVERGENT B1 ;  /* 0x0000000000017941 */ /* 0x000fea0003800200 */
.L_x_2107:
[----:B------:R-:W-:-:S13]  /*1a020*/  LOP3.LUT P0, RZ, R41, 0xff, RZ, 0xc0, !PT ;  /* 0x000000ff29ff7812 */ /* 0x000fda000780c0ff */
[----:B------:R-:W-:Y:S05]  /*1a030*/  @!P0 BRA `(.L_x_2100) ;  /* 0x0000000000208947 */ /* 0x000fea0003800000 */
[----:B------:R-:W-:-:S07]  /*1a040*/  IMAD.MOV.U32 R26, RZ, RZ, RZ ;  /* 0x000000ffff1a7224 */ /* 0x000fce00078e00ff */
.L_x_2109:
[C---:B------:R-:W-:Y:S01]  /*1a050*/  IADD3 R42, PT, PT, R1.reuse, R26, R27 ;  /* 0x0000001a012a7210 */ /* 0x040fe20007ffe01b */
[----:B------:R-:W-:-:S04]  /*1a060*/  IMAD.IADD R29, R1, 0x1, R26 ;  /* 0x00000001011d7824 */ /* 0x000fc800078e021a */
[----:B------:R0:W-:Y:S04]  /*1a070*/  STL.U8 [R42+0x358], R41 ;  /* 0x000358292a007387 */ /* 0x0001e80000100000 */
[----:B0-----:R-:W2:Y:S01]  /*1a080*/  LDL.U8 R41, [R29+0x4d1] ;  /* 0x0004d1001d297983 */ /* 0x001ea20000100000 */
[----:B------:R-:W-:Y:S01]  /*1a090*/  VIADD R26, R26, 0x1 ;  /* 0x000000011a1a7836 */ /* 0x000fe20000000000 */
[----:B--2---:R-:W-:-:S13]  /*1a0a0*/  ISETP.NE.AND P0, PT, R41, RZ, PT ;  /* 0x000000ff2900720c */ /* 0x004fda0003f05270 */
[----:B------:R-:W-:Y:S05]  /*1a0b0*/  @P0 BRA `(.L_x_2109) ;  /* 0xfffffffc00e40947 */ /* 0x000fea000383ffff */
.L_x_2100:
[----:B------:R-:W-:Y:S05]  /*1a0c0*/  BSYNC.RECONVERGENT B0 ;  /* 0x0000000000007941 */ /* 0x000fea0003800200 */
.L_x_2099:
[----:B------:R-:W-:Y:S01]  /*1a0d0*/  IMAD.MOV.U32 R26, RZ, RZ, R16 ;  /* 0x000000ffff1a7224 */ /* 0x000fe200078e0010 */
[----:B------:R-:W-:Y:S01]  /*1a0e0*/  PRMT R212, R211, 0x7604, R212 ;  /* 0x00007604d3d47816 */ /* 0x000fe200000000d4 */
[----:B------:R-:W-:Y:S01]  /*1a0f0*/  IMAD.MOV.U32 R27, RZ, RZ, R17 ;  /* 0x000000ffff1b7224 */ /* 0x000fe200078e0011 */
[----:B------:R-:W-:Y:S01]  /*1a100*/  STL [R1+0x4c8], R36 ;  /* 0x0004c82401007387 */ /* 0x000fe20000100800 */
[----:B------:R-:W-:Y:S01]  /*1a110*/  IMAD.MOV.U32 R16, RZ, RZ, R18 ;  /* 0x000000ffff107224 */ /* 0x000fe200078e0012 */
[----:B------:R-:W-:Y:S01]  /*1a120*/  ISETP.NE.AND P0, PT, R37, RZ, PT ;  /* 0x000000ff2500720c */ /* 0x000fe20003f05270 */
[----:B------:R-:W-:Y:S01]  /*1a130*/  IMAD.MOV.U32 R17, RZ, RZ, R19 ;  /* 0x000000ffff117224 */ /* 0x000fe200078e0013 */
        /* <DEDUP_REMOVED lines=10> */
[--C-:B------:R-:W-:Y:S01]  /*1a1e0*/  PRMT R29, R57, 0x3340, R0.reuse ;  /* 0x00003340391d7816 */ /* 0x100fe20000000000 */
[----:B------:R-:W-:Y:S01]  /*1a1f0*/  IMAD.MOV.U32 R15, RZ, RZ, R33 ;  /* 0x000000ffff0f7224 */ /* 0x000fe200078e0021 */
[----:B------:R-:W-:Y:S01]  /*1a200*/  STL.U16 [R1+0x500], R212 ;  /* 0x000500d401007387 */ /* 0x000fe20000100400 */
[--C-:B------:R-:W-:Y:S01]  /*1a210*/  PRMT R45, R0, 0x3340, R0.reuse ;  /* 0x00003340002d7816 */ /* 0x100fe20000000000 */
[----:B------:R-:W-:Y:S01]  /*1a220*/  BSSY.RECONVERGENT B0, `(.L_x_2110) ;  /* 0x0000076000007945 */ /* 0x000fe20003800200 */
[--C-:B------:R-:W-:Y:S01]  /*1a230*/  PRMT R46, R235, 0x3340, R0.reuse ;  /* 0x00003340eb2e7816 */ /* 0x100fe20000000000 */
[----:B------:R-:W-:Y:S01]  /*1a240*/  STL.128 [R1+0x4f0], R12 ;  /* 0x0004f00c01007387 */ /* 0x000fe20000100c00 */
[----:B------:R-:W-:-:S02]  /*1a250*/  PRMT R64, R64, 0x3340, R0 ;  /* 0x0000334040407816 */ /* 0x000fc40000000000 */
[--C-:B------:R-:W-:Y:S01]  /*1a260*/  PRMT R50, R51, 0x3340, R0.reuse ;  /* 0x0000334033327816 */ /* 0x100fe20000000000 */
[----:B------:R0:W-:Y:S01]  /*1a270*/  STL.128 [R1+0x4d0], R24 ;  /* 0x0004d01801007387 */ /* 0x0001e20000100c00 */
[----:B------:R-:W-:Y:S02]  /*1a280*/  PRMT R66, R66, 0x3340, R0 ;  /* 0x0000334042427816 */ /* 0x000fe40000000000 */
[----:B------:R-:W-:Y:S02]  /*1a290*/  PRMT R48, R48, 0x3340, R1 ;  /* 0x0000334030307816 */ /* 0x000fe40000000001 */
[----:B------:R-:W-:Y:S02]  /*1a2a0*/  PRMT R243, R243, 0x7604, R244 ;  /* 0x00007604f3f37816 */ /* 0x000fe400000000f4 */
[--C-:B------:R-:W-:Y:S02]  /*1a2b0*/  PRMT R29, R29, 0x5410, R45.reuse ;  /* 0x000054101d1d7816 */ /* 0x100fe4000000002d */
[----:B------:R-:W-:-:S02]  /*1a2c0*/  PRMT R33, R46, 0x5410, R45 ;  /* 0x000054102e217816 */ /* 0x000fc4000000002d */
[--C-:B------:R-:W-:Y:S02]  /*1a2d0*/  PRMT R32, R64, 0x5410, R45.reuse ;  /* 0x0000541040207816 */ /* 0x100fe4000000002d */
[--C-:B------:R-:W-:Y:S02]  /*1a2e0*/  PRMT R41, R58, 0x5410, R45.reuse ;  /* 0x000054103a297816 */ /* 0x100fe4000000002d */
[--C-:B------:R-:W-:Y:S02]  /*1a2f0*/  PRMT R43, R50, 0x5410, R45.reuse ;  /* 0x00005410322b7816 */ /* 0x100fe4000000002d */
[--C-:B0-----:R-:W-:Y:S02]  /*1a300*/  PRMT R24, R66, 0x5410, R45.reuse ;  /* 0x0000541042187816 */ /* 0x101fe4000000002d */
        /* <DEDUP_REMOVED lines=10> */
[----:B------:R-:W-:Y:S01]  /*1a3b0*/  LOP3.LUT R13, R158, 0xff, RZ, 0xc0, !PT ;  /* 0x000000ff9e0d7812 */ /* 0x000fe200078ec0ff */
[----:B------:R-:W-:Y:S01]  /*1a3c0*/  IMAD.U32 R156, R156, 0x10000, RZ ;  /* 0x000100009c9c7824 */ /* 0x000fe200078e00ff */
[----:B------:R-:W-:Y:S01]  /*1a3d0*/  LOP3.LUT R12, R155, 0xff, RZ, 0xc0, !PT ;  /* 0x000000ff9b0c7812 */ /* 0x000fe200078ec0ff */
[----:B------:R-:W-:Y:S01]  /*1a3e0*/  IMAD.U32 R162, R162, 0x10000, RZ ;  /* 0x00010000a2a27824 */ /* 0x000fe200078e00ff */
[----:B------:R-:W-:Y:S01]  /*1a3f0*/  PRMT R126, R126, 0x7604, R13 ;  /* 0x000076047e7e7816 */ /* 0x000fe2000000000d */
[----:B------:R-:W0:Y:S01]  /*1a400*/  LDC.64 R26, c[0x0][0x3b8] ;  /* 0x0000ee00ff1a7b82 */ /* 0x000e220000000a00 */
[----:B------:R-:W-:Y:S01]  /*1a410*/  LOP3.LUT R13, R164, 0xff, RZ, 0xc0, !PT ;  /* 0x000000ffa40d7812 */ /* 0x000fe200078ec0ff */
[----:B------:R-:W-:Y:S01]  /*1a420*/  IMAD.U32 R171, R171, 0x10000, RZ ;  /* 0x00010000abab7824 */ /* 0x000fe200078e00ff */
[----:B------:R-:W-:Y:S01]  /*1a430*/  PRMT R12, R125, 0x7604, R12 ;  /* 0x000076047d0c7816 */ /* 0x000fe2000000000c */
[----:B------:R-:W-:Y:S01]  /*1a440*/  IMAD.U32 R159, R159, 0x10000, RZ ;  /* 0x000100009f9f7824 */ /* 0x000fe200078e00ff */
[----:B------:R-:W-:Y:S01]  /*1a450*/  PRMT R142, R142, 0x7604, R13 ;  /* 0x000076048e8e7816 */ /* 0x000fe2000000000d */
[----:B------:R-:W-:Y:S01]  /*1a460*/  IMAD.U32 R150, R150, 0x10000, RZ ;  /* 0x0001000096967824 */ /* 0x000fe200078e00ff */
[----:B------:R-:W-:Y:S01]  /*1a470*/  LOP3.LUT R13, R134, 0xff, RZ, 0xc0, !PT ;  /* 0x000000ff860d7812 */ /* 0x000fe200078ec0ff */
[----:B------:R-:W1:Y:S01]  /*1a480*/  LDC.64 R32, c[0x0][0x3a8] ;  /* 0x0000ea00ff207b82 */ /* 0x000e620000000a00 */
        /* <DEDUP_REMOVED lines=16> */
[----:B------:R-:W-:Y:S01]  /*1a590*/  LOP3.LUT R122, R122, 0xff, RZ, 0xc0, !PT ;  /* 0x000000ff7a7a7812 */ /* 0x000fe200078ec0ff */
[----:B------:R-:W-:Y:S01]  /*1a5a0*/  IMAD.IADD R16, R16, 0x1, R13 ;  /* 0x0000000110107824 */ /* 0x000fe200078e020d */
[----:B------:R-:W-:Y:S01]  /*1a5b0*/  LOP3.LUT R129, R129, 0xff, RZ, 0xc0, !PT ;  /* 0x000000ff81817812 */ /* 0x000fe200078ec0ff */
[----:B------:R-:W-:Y:S01]  /*1a5c0*/  IMAD R12, R157, 0x1000000, R12 ;  /* 0x010000009d0c7824 */ /* 0x000fe200078e020c */
[----:B------:R-:W-:Y:S01]  /*1a5d0*/  LOP3.LUT R18, R137, 0xff, RZ, 0xc0, !PT ;  /* 0x000000ff89127812 */ /* 0x000fe200078ec0ff */
[----:B------:R-:W-:Y:S01]  /*1a5e0*/  IMAD R16, R163, 0x1000000, R16 ;  /* 0x01000000a3107824 */ /* 0x000fe200078e0210 */
[----:B------:R-:W-:Y:S01]  /*1a5f0*/  LOP3.LUT R169, R169, 0xff, RZ, 0xc0, !PT ;  /* 0x000000ffa9a97812 */ /* 0x000fe200078ec0ff */
[----:B------:R-:W-:Y:S01]  /*1a600*/  IMAD.MOV.U32 R149, RZ, RZ, R124 ;  /* 0x000000ffff957224 */ /* 0x000fe200078e007c */
[----:B------:R-:W-:Y:S01]  /*1a610*/  PRMT R138, R138, 0x7604, R15 ;  /* 0x000076048a8a7816 */ /* 0x000fe2000000000f */
[----:B------:R-:W-:Y:S01]  /*1a620*/  IMAD.MOV.U32 R29, RZ, RZ, 0x65 ;  /* 0x00000065ff1d7424 */ /* 0x000fe200078e00ff */
[----:B------:R-:W-:Y:S01]  /*1a630*/  PRMT R172, R145, 0x7604, R172 ;  /* 0x0000760491ac7816 */ /* 0x000fe200000000ac */
[----:B0-----:R0:W-:Y:S01]  /*1a640*/  ST.E.64.STRONG.GPU desc[UR8][R26.64+0x900], R120 ;  /* 0x000900781a007985 */ /* 0x0011e2000c10fb08 */
[----:B------:R-:W-:Y:S01]  /*1a650*/  LOP3.LUT R171, R171, 0xff0000, RZ, 0xc0, !PT ;  /* 0x00ff0000abab7812 */ /* 0x000fe200078ec0ff */
[----:B------:R-:W-:Y:S01]  /*1a660*/  IMAD.MOV.U32 R31, RZ, RZ, RZ ;  /* 0x000000ffff1f7224 */ /* 0x000fe200078e00ff */
[----:B------:R-:W-:Y:S01]  /*1a670*/  PRMT R14, R127, 0x7604, R14 ;  /* 0x000076047f0e7816 */ /* 0x000fe2000000000e */
[----:B------:R0:W-:Y:S01]  /*1a680*/  ST.E.64.STRONG.GPU desc[UR8][R26.64+0x940], R118 ;  /* 0x000940761a007985 */ /* 0x0001e2000c10fb08 */
[----:B------:R-:W-:Y:S01]  /*1a690*/  PRMT R122, R139, 0x7604, R122 ;  /* 0x000076048b7a7816 */ /* 0x000fe2000000007a */
[----:B------:R-:W-:Y:S01]  /*1a6a0*/  IMAD.IADD R171, R172, 0x1, R171 ;  /* 0x00000001acab7824 */ /* 0x000fe200078e02ab */
[----:B------:R-:W-:-:S02]  /*1a6b0*/  PRMT R129, R140, 0x7604, R129 ;  /* 0x000076048c817816 */ /* 0x000fc40000000081 */
[----:B------:R-:W-:Y:S01]  /*1a6c0*/  PRMT R18, R143, 0x7604, R18 ;  /* 0x000076048f127816 */ /* 0x000fe20000000012 */
[----:B------:R-:W-:Y:S01]  /*1a6d0*/  IMAD R170, R170, 0x1000000, R171 ;  /* 0x01000000aaaa7824 */ /* 0x000fe200078e02ab */
[----:B------:R-:W-:Y:S02]  /*1a6e0*/  PRMT R169, R146, 0x7604, R169 ;  /* 0x0000760492a97816 */ /* 0x000fe400000000a9 */
[----:B------:R-:W-:Y:S02]  /*1a6f0*/  LOP3.LUT R159, R159, 0xff0000, RZ, 0xc0, !PT ;  /* 0x00ff00009f9f7812 */ /* 0x000fe400078ec0ff */
[----:B------:R-:W-:Y:S02]  /*1a700*/  LOP3.LUT R15, R150, 0xff0000, RZ, 0xc0, !PT ;  /* 0x00ff0000960f7812 */ /* 0x000fe400078ec0ff */
        /* <DEDUP_REMOVED lines=15> */
[----:B------:R-:W-:-:S02]  /*1a800*/  IMAD.IADD R133, R144, 0x1, R133 ;  /* 0x0000000190857824 */ /* 0x000fc400078e0285 */
[----:B------:R-:W-:Y:S01]  /*1a810*/  IMAD.IADD R168, R169, 0x1, R168 ;  /* 0x00000001a9a87824 */ /* 0x000fe200078e02a8 */
[----:B------:R-:W-:Y:S01]  /*1a820*/  PRMT R148, R148, 0x7604, R147 ;  /* 0x0000760494947816 */ /* 0x000fe20000000093 */
[----:B------:R-:W-:Y:S02]  /*1a830*/  IMAD R13, R160, 0x1000000, R159 ;  /* 0x01000000a00d7824 */ /* 0x000fe400078e029f */
[----:B------:R-:W-:Y:S02]  /*1a840*/  IMAD R14, R151, 0x1000000, R14 ;  /* 0x01000000970e7824 */ /* 0x000fe400078e020e */
[----:B------:R-:W-:Y:S01]  /*1a850*/  IMAD R15, R154, 0x1000000, R153 ;  /* 0x010000009a0f7824 */ /* 0x000fe200078e0299 */
[----:B------:R0:W-:Y:S01]  /*1a860*/  ST.E.64.STRONG.GPU desc[UR8][R26.64+0x938], R148 ;  /* 0x000938941a007985 */ /* 0x0001e2000c10fb08 */
[----:B------:R-:W-:Y:S02]  /*1a870*/  IMAD R128, R128, 0x1000000, R123 ;  /* 0x0100000080807824 */ /* 0x000fe400078e027b */
[----:B------:R-:W-:Y:S01]  /*1a880*/  IMAD R129, R131, 0x1000000, R130 ;  /* 0x0100000083817824 */ /* 0x000fe200078e0282 */
[----:B------:R0:W-:Y:S01]  /*1a890*/  ST.E.64.STRONG.GPU desc[UR8][R26.64+0x908], R12 ;  /* 0x0009080c1a007985 */ /* 0x0001e2000c10fb08 */
[----:B------:R-:W-:-:S02]  /*1a8a0*/  IMAD R17, R166, 0x1000000, R165 ;  /* 0x01000000a6117824 */ /* 0x000fc400078e02a5 */
[----:B------:R-:W-:Y:S01]  /*1a8b0*/  IMAD R18, R135, 0x1000000, R18 ;  /* 0x0100000087127824 */ /* 0x000fe200078e0212 */
[----:B------:R0:W-:Y:S01]  /*1a8c0*/  ST.E.64.STRONG.GPU desc[UR8][R26.64+0x910], R14 ;  /* 0x0009100e1a007985 */ /* 0x0001e2000c10fb08 */
[----:B------:R-:W-:Y:S02]  /*1a8d0*/  IMAD R19, R132, 0x1000000, R133 ;  /* 0x0100000084137824 */ /* 0x000fe400078e0285 */
[----:B------:R-:W-:Y:S01]  /*1a8e0*/  IMAD R171, R167, 0x1000000, R168 ;  /* 0x01000000a7ab7824 */ /* 0x000fe200078e02a8 */
[----:B------:R0:W-:Y:S04]  /*1a8f0*/  ST.E.64.STRONG.GPU desc[UR8][R26.64+0x918], R128 ;  /* 0x000918801a007985 */ /* 0x0001e8000c10fb08 */
[----:B------:R0:W-:Y:S04]  /*1a900*/  ST.E.64.STRONG.GPU desc[UR8][R26.64+0x920], R16 ;  /* 0x000920101a007985 */ /* 0x0001e8000c10fb08 */
[----:B------:R0:W-:Y:S04]  /*1a910*/  ST.E.64.STRONG.GPU desc[UR8][R26.64+0x928], R18 ;  /* 0x000928121a007985 */ /* 0x0001e8000c10fb08 */
[----:B------:R0:W-:Y:S01]  /*1a920*/  ST.E.64.STRONG.GPU desc[UR8][R26.64+0x930], R170 ;  /* 0x000930aa1a007985 */ /* 0x0001e2000c10fb08 */
[----:B------:R-:W-:Y:S06]  /*1a930*/  MEMBAR.ALL.GPU ;  /* 0x0000000000007992 */ /* 0x000fec000000a000 */
[----:B------:R-:W-:-:S00]  /*1a940*/  ERRBAR ;  /* 0x00000000000079ab */ /* 0x000fc00000000000 */
[----:B------:R-:W-:Y:S06]  /*1a950*/  CGAERRBAR ;  /* 0x00000000000075ab */ /* 0x000fec0000000000 */
[----:B-1----:R0:W-:Y:S04]  /*1a960*/  ST.E.STRONG.GPU desc[UR8][R32.64+0x80], R29 ;  /* 0x0000801d20007985 */ /* 0x0021e8000c10f908 */
[----:B------:R0:W-:Y:S02]  /*1a970*/  STL [R1+0x480], RZ ;  /* 0x000480ff01007387 */ /* 0x0001e40000100800 */
.L_x_2111:
[----:B------:R-:W-:Y:S05]  /*1a980*/  BSYNC.RECONVERGENT B0 ;  /* 0x0000000000007941 */ /* 0x000fea0003800200 */
.L_x_2110:
[----:B------:R-:W-:Y:S02]  /*1a990*/  ISETP.GE.AND P0, PT, R120, 0x101, PT ;  /* 0x000001017800780c */ /* 0x000fe40003f06270 */
        /* <DEDUP_REMOVED lines=11> */
[----:B------:R-:W-:Y:S06]  /*1aa50*/  @!P0 BRA `(.L_x_2112) ;  /* 0x0000001800b48947 */ /* 0x000fec0003800000 */
[----:B------:R-:W-:Y:S01]  /*1aa60*/  BAR.SYNC.DEFER_BLOCKING 0x0 ;  /* 0x0000000000007b1d */ /* 0x000fe20000010000 */
[----:B------:R-:W-:Y:S02]  /*1aa70*/  ISETP.NE.AND P0, PT, R28, RZ, PT ;  /* 0x000000ff1c00720c */ /* 0x000fe40003f05270 */
[----:B------:R-:W-:Y:S02]  /*1aa80*/  ISETP.NE.AND P1, PT, R2, R3, PT ;  /* 0x000000030200720c */ /* 0x000fe40003f25270 */
[----:B------:R-:W-:Y:S01]  /*1aa90*/  ISETP.GE.U32.AND P2, PT, R37, R120, PT ;  /* 0x000000782500720c */ /* 0x000fe20003f46070 */
[----:B------:R-:W-:Y:S08]  /*1aaa0*/  BSSY.RECONVERGENT B0, `(.L_x_2113) ;  /* 0x000000f000007945 */ /* 0x000ff00003800200 */
[----:B------:R-:W-:Y:S05]  /*1aab0*/  @!P0 BRA `(.L_x_2114) ;  /* 0x0000000000348947 */ /* 0x000fea0003800000 */
[----:B0-----:R-:W2:Y:S01]  /*1aac0*/  LDL.LU R12, [R1+0x5bc] ;  /* 0x0005bc00010c7983 */ /* 0x001ea20000300800 */
        /* <DEDUP_REMOVED lines=12> */
.L_x_2114:
[----:B------:R-:W-:Y:S05]  /*1ab90*/  BSYNC.RECONVERGENT B0 ;  /* 0x0000000000007941 */ /* 0x000fea0003800200 */
.L_x_2113:
[----:B------:R-:W-:Y:S04]  /*1aba0*/  BSSY.RECONVERGENT B0, `(.L_x_2115) ;  /* 0x000001a000007945 */ /* 0x000fe80003800200 */
[----:B------:R-:W-:Y:S05]  /*1abb0*/  @!P1 BRA `(.L_x_2116) ;  /* 0x0000000000609947 */ /* 0x000fea0003800000 */
[----:B-1----:R-:W-:Y:S01]  /*1abc0*/  PRMT R5, R40, 0x7772, RZ ;  /* 0x0000777228057816 */ /* 0x002fe200000000ff */
[----:B------:R-:W-:Y:S01]  /*1abd0*/  IMAD R3, R36, 0x48, R104 ;  /* 0x0000004824037824 */ /* 0x000fe200078e0268 */
[C---:B------:R-:W-:Y:S02]  /*1abe0*/  PRMT R4, R40.reuse, 0x7771, RZ ;  /* 0x0000777128047816 */ /* 0x040fe400000000ff */
[----:B------:R-:W-:Y:S02]  /*1abf0*/  PRMT R34, R5, 0x3340, R34 ;  /* 0x0000334005227816 */ /* 0x000fe40000000022 */
[----:B------:R-:W-:Y:S01]  /*1ac00*/  PRMT R5, R40, 0x7770, RZ ;  /* 0x0000777028057816 */ /* 0x000fe200000000ff */
[----:B------:R2:W-:Y:S01]  /*1ac10*/  STS.64 [R3+0x10], R44 ;  /* 0x0000102c03007388 */ /* 0x0005e20000000a00 */
[----:B------:R-:W-:Y:S02]  /*1ac20*/  PRMT R46, R46, 0x7770, RZ ;  /* 0x000077702e2e7816 */ /* 0x000fe400000000ff */
[C---:B------:R-:W-:Y:S01]  /*1ac30*/  PRMT R6, R24.reuse, 0x7771, RZ ;  /* 0x0000777118067816 */ /* 0x040fe200000000ff */
[----:B------:R2:W-:Y:S01]  /*1ac40*/  STS.64 [R3+0x18], R236 ;  /* 0x000018ec03007388 */ /* 0x0005e20000000a00 */
[----:B------:R-:W-:-:S02]  /*1ac50*/  PRMT R7, R24, 0x7770, RZ ;  /* 0x0000777018077816 */ /* 0x000fc400000000ff */
[----:B------:R-:W-:Y:S01]  /*1ac60*/  PRMT R5, R5, 0x3340, R4 ;  /* 0x0000334005057816 */ /* 0x000fe20000000004 */
[----:B------:R2:W-:Y:S01]  /*1ac70*/  STS.64 [R3+0x28], R42 ;  /* 0x0000282a03007388 */ /* 0x0005e20000000a00 */
[----:B------:R-:W-:Y:S02]  /*1ac80*/  PRMT R35, R46, 0x3340, R35 ;  /* 0x000033402e237816 */ /* 0x000fe40000000023 */
[----:B------:R-:W-:Y:S01]  /*1ac90*/  PRMT R7, R7, 0x3340, R6 ;  /* 0x0000334007077816 */ /* 0x000fe20000000006 */
[----:B------:R2:W-:Y:S01]  /*1aca0*/  STS.64 [R3+0x40], R20 ;  /* 0x0000401403007388 */ /* 0x0005e20000000a00 */
[----:B------:R-:W-:Y:S02]  /*1acb0*/  PRMT R24, R5, 0x5410, R34 ;  /* 0x0000541005187816 */ /* 0x000fe40000000022 */
[----:B------:R-:W-:Y:S01]  /*1acc0*/  PRMT R229, R35, 0x5410, R54 ;  /* 0x0000541023e57816 */ /* 0x000fe20000000036 */
[----:B------:R2:W-:Y:S01]  /*1acd0*/  STS [R3], R2 ;  /* 0x0000000203007388 */ /* 0x0005e20000000800 */
[----:B------:R-:W-:-:S03]  /*1ace0*/  PRMT R219, R7, 0x5410, R56 ;  /* 0x0000541007db7816 */ /* 0x000fc60000000038 */
[----:B------:R2:W-:Y:S04]  /*1acf0*/  STS.U16 [R3+0x38], R212 ;  /* 0x000038d403007388 */ /* 0x0005e80000000400 */
[----:B------:R2:W-:Y:S04]  /*1ad00*/  STS [R3+0x3c], R0 ;  /* 0x00003c0003007388 */ /* 0x0005e80000000800 */
[----:B------:R2:W-:Y:S04]  /*1ad10*/  STS.64 [R3+0x8], R24 ;  /* 0x0000081803007388 */ /* 0x0005e80000000a00 */
[----:B------:R2:W-:Y:S04]  /*1ad20*/  STS.64 [R3+0x20], R228 ;  /* 0x000020e403007388 */ /* 0x0005e80000000a00 */
[----:B------:R2:W-:Y:S02]  /*1ad30*/  STS.64 [R3+0x30], R218 ;  /* 0x000030da03007388 */ /* 0x0005e40000000a00 */
.L_x_2116:
[----:B------:R-:W-:Y:S05]  /*1ad40*/  BSYNC.RECONVERGENT B0 ;  /* 0x0000000000007941 */ /* 0x000fea0003800200 */
.L_x_2115:
[----:B------:R-:W-:Y:S06]  /*1ad50*/  BAR.SYNC.DEFER_BLOCKING 0x0 ;  /* 0x0000000000007b1d */ /* 0x000fec0000010000 */
[----:B------:R-:W-:Y:S05]  /*1ad60*/  @P2 EXIT ;  /* 0x000000000000294d */ /* 0x000fea0003800000 */
[----:B--2---:R-:W-:Y:S01]  /*1ad70*/  LOP3.LUT R3, RZ, R37, RZ, 0x33, !PT ;  /* 0x00000025ff037212 */ /* 0x004fe200078e33ff */
[----:B------:R-:W-:Y:S04]  /*1ad80*/  BSSY.RECONVERGENT B0, `(.L_x_2117) ;  /* 0x0000020000007945 */ /* 0x000fe80003800200 */
[----:B------:R-:W-:-:S05]  /*1ad90*/  IMAD.IADD R3, R120, 0x1, R3 ;  /* 0x0000000178037824 */ /* 0x000fca00078e0203 */
[C---:B------:R-:W-:Y:S02]  /*1ada0*/  LOP3.LUT P0, RZ, R3.reuse, 0x100, RZ, 0xc0, !PT ;  /* 0x0000010003ff7812 */ /* 0x040fe4000780c0ff */
[----:B------:R-:W-:-:S11]  /*1adb0*/  ISETP.GE.U32.AND P1, PT, R3, 0x100, PT ;  /* 0x000001000300780c */ /* 0x000fd60003f26070 */
[----:B------:R-:W-:Y:S05]  /*1adc0*/  @P0 BRA `(.L_x_2118) ;  /* 0x00000000006c0947 */ /* 0x000fea0003800000 */
[C---:B------:R-:W-:Y:S01]  /*1add0*/  IMAD R0, R37.reuse, 0x48, R104 ;  /* 0x0000004825007824 */ /* 0x040fe200078e0268 */
[----:B-1----:R-:W1:Y:S04]  /*1ade0*/  LDC.64 R4, c[0x0][0x390] ;  /* 0x0000e400ff047b82 */ /* 0x002e680000000a00 */
[----:B------:R-:W2:Y:S04]  /*1adf0*/  LDS.U16 R8, [R0+0x38] ;  /* 0x0000380000087984 */ /* 0x000ea80000000400 */
[----:B------:R-:W3:Y:S01]  /*1ae00*/  LDS R9, [R0] ;  /* 0x0000000000097984 */ /* 0x000ee20000000800 */
[----:B------:R-:W4:Y:S03]  /*1ae10*/  LDC.64 R6, c[0x0][0x398] ;  /* 0x0000e600ff067b82 */ /* 0x000f260000000a00 */
[----:B------:R-:W5:Y:S04]  /*1ae20*/  LDS.64 R10, [R0+0x8] ;  /* 0x00000800000a7984 */ /* 0x000f680000000a00 */
[----:B0-----:R-:W0:Y:S04]  /*1ae30*/  LDS.64 R12, [R0+0x10] ;  /* 0x00001000000c7984 */ /* 0x001e280000000a00 */
[----:B------:R-:W0:Y:S04]  /*1ae40*/  LDS.64 R14, [R0+0x18] ;  /* 0x00001800000e7984 */ /* 0x000e280000000a00 */
[----:B------:R-:W0:Y:S01]  /*1ae50*/  LDS.64 R16, [R0+0x20] ;  /* 0x0000200000107984 */ /* 0x000e220000000a00 */
[----:B-1----:R-:W-:-:S03]  /*1ae60*/  IMAD.WIDE.U32 R4, R37, 0x4, R4 ;  /* 0x0000000425047825 */ /* 0x002fc600078e0004 */
[----:B------:R-:W1:Y:S04]  /*1ae70*/  LDS.64 R18, [R0+0x28] ;  /* 0x0000280000127984 */ /* 0x000e680000000a00 */
[----:B------:R-:W1:Y:S01]  /*1ae80*/  LDS.64 R20, [R0+0x30] ;  /* 0x0000300000147984 */ /* 0x000e620000000a00 */
[----:B----4-:R-:W-:-:S03]  /*1ae90*/  IMAD.WIDE.U32 R6, R37, 0x40, R6 ;  /* 0x0000004025067825 */ /* 0x010fc600078e0006 */
[----:B------:R-:W4:Y:S01]  /*1aea0*/  LDS R23, [R0+0x3c] ;  /* 0x00003c0000177984 */ /* 0x000f220000000800 */
[----:B------:R-:W-:-:S03]  /*1aeb0*/  VIADD R37, R37, 0x100 ;  /* 0x0000010025257836 */ /* 0x000fc60000000000 */
[----:B------:R-:W4:Y:S01]  /*1aec0*/  LDS.64 R2, [R0+0x40] ;  /* 0x0000400000027984 */ /* 0x000f220000000a00 */
[----:B--2---:R-:W-:-:S03]  /*1aed0*/  PRMT R25, R8, 0x7710, RZ ;  /* 0x0000771008197816 */ /* 0x004fc600000000ff */
[----:B---3--:R2:W-:Y:S04]  /*1aee0*/  STG.E desc[UR8][R4.64], R9 ;  /* 0x0000000904007986 */ /* 0x0085e8000c101908 */
[----:B-----5:R2:W-:Y:S04]  /*1aef0*/  STG.E.64 desc[UR8][R6.64], R10 ;  /* 0x0000000a06007986 */ /* 0x0205e8000c101b08 */
[----:B0-----:R2:W-:Y:S04]  /*1af00*/  STG.E.64 desc[UR8][R6.64+0x8], R12 ;  /* 0x0000080c06007986 */ /* 0x0015e8000c101b08 */
[----:B------:R2:W-:Y:S04]  /*1af10*/  STG.E.64 desc[UR8][R6.64+0x10], R14 ;  /* 0x0000100e06007986 */ /* 0x0005e8000c101b08 */
[----:B------:R2:W-:Y:S04]  /*1af20*/  STG.E.64 desc[UR8][R6.64+0x18], R16 ;  /* 0x0000181006007986 */ /* 0x0005e8000c101b08 */
[----:B-1----:R2:W-:Y:S04]  /*1af30*/  STG.E.64 desc[UR8][R6.64+0x20], R18 ;  /* 0x0000201206007986 */ /* 0x0025e8000c101b08 */
[----:B------:R2:W-:Y:S04]  /*1af40*/  STG.E.64 desc[UR8][R6.64+0x28], R20 ;  /* 0x0000281406007986 */ /* 0x0005e8000c101b08 */
[----:B------:R2:W-:Y:S04]  /*1af50*/  STG.E.U16 desc[UR8][R6.64+0x30], R25 ;  /* 0x0000301906007986 */ /* 0x0005e8000c101508 */
[----:B----4-:R2:W-:Y:S04]  /*1af60*/  STG.E desc[UR8][R6.64+0x34], R23 ;  /* 0x0000341706007986 */ /* 0x0105e8000c101908 */
[----:B------:R2:W-:Y:S02]  /*1af70*/  STG.E.64 desc[UR8][R6.64+0x38], R2 ;  /* 0x0000380206007986 */ /* 0x0005e4000c101b08 */
.L_x_2118:
[----:B------:R-:W-:Y:S05]  /*1af80*/  BSYNC.RECONVERGENT B0 ;  /* 0x0000000000007941 */ /* 0x000fea0003800200 */
.L_x_2117:
[----:B------:R-:W-:Y:S05]  /*1af90*/  @!P1 EXIT ;  /* 0x000000000000994d */ /* 0x000fea0003800000 */
[----:B-12---:R-:W1:Y:S01]  /*1afa0*/  LDC.64 R4, c[0x0][0x398] ;  /* 0x0000e600ff047b82 */ /* 0x006e620000000a00 */
[----:B------:R-:W-:Y:S01]  /*1afb0*/  IMAD.IADD R0, R120, 0x1, -R37 ;  /* 0x0000000178007824 */ /* 0x000fe200078e0a25 */
[----:B------:R-:W-:Y:S04]  /*1afc0*/  BSSY.RECONVERGENT B0, `(.L_x_2119) ;  /* 0x00000c3000007945 */ /* 0x000fe80003800200 */
[----:B------:R-:W-:Y:S01]  /*1afd0*/  ISETP.GT.AND P1, PT, R0, 0x600, PT ;  /* 0x000006000000780c */ /* 0x000fe20003f24270 */
[----:B------:R-:W-:Y:S01]  /*1afe0*/  IMAD R0, R37, 0x48, R104 ;  /* 0x0000004825007824 */ /* 0x000fe200078e0268 */
[----:B------:R-:W2:Y:S03]  /*1aff0*/  LDC.64 R2, c[0x0][0x390] ;  /* 0x0000e400ff027b82 */ /* 0x000ea60000000a00 */
[----:B------:R-:W-:-:S02]  /*1b000*/  VIADD R0, R0, 0x4840 ;  /* 0x0000484000007836 */ /* 0x000fc40000000000 */
[----:B-1----:R-:W-:-:S04]  /*1b010*/  IMAD.WIDE.U32 R6, R37, 0x40, R4 ;  /* 0x0000004025067825 */ /* 0x002fc800078e0004 */
[----:B--2---:R-:W-:Y:S01]  /*1b020*/  IMAD.WIDE.U32 R4, R37, 0x4, R2 ;  /* 0x0000000425047825 */ /* 0x004fe200078e0002 */
[----:B------:R-:W-:Y:S02]  /*1b030*/  IADD3 R2, P2, PT, R6, 0x4038, RZ ;  /* 0x0000403806027810 */ /* 0x000fe40007f5e0ff */
[----:B------:R-:W-:-:S03]  /*1b040*/  IADD3 R44, P0, PT, R4, 0x400, RZ ;  /* 0x00000400042c7810 */ /* 0x000fc60007f1e0ff */
[----:B------:R-:W-:Y:S02]  /*1b050*/  IMAD.X R3, RZ, RZ, R7, P2 ;  /* 0x000000ffff037224 */ /* 0x000fe400010e0607 */
[----:B------:R-:W-:Y:S01]  /*1b060*/  IMAD.X R77, RZ, RZ, R5, P0 ;  /* 0x000000ffff4d7224 */ /* 0x000fe200000e0605 */
[----:B------:R-:W-:Y:S01]  /*1b070*/  PLOP3.LUT P0, PT, PT, PT, PT, 0x80, 0x8 ;  /* 0x000000000008781c */ /* 0x000fe20003f0f070 */
[----:B------:R-:W-:-:S12]  /*1b080*/  @!P1 BRA `(.L_x_2120) ;  /* 0x0000000800d89947 */ /* 0x000fd80003800000 */
[----:B------:R-:W-:Y:S01]  /*1b090*/  PLOP3.LUT P0, PT, PT, PT, PT, 0x8, 0x80 ;  /* 0x000000000080781c */ /* 0x000fe20003f0e170 */
[----:B------:R-:W-:-:S12]  /*1b0a0*/  VIADD R74, R120, 0xfffffa00 ;  /* 0xfffffa00784a7836 */ /* 0x000fd80000000000 */
.L_x_2121:
[----:B------:R-:W1:Y:S01]  /*1b0b0*/  LDS R7, [R0+-0x4840] ;  /* 0xffb7c00000077984 */ /* 0x000e620000000800 */
[----:B0-----:R-:W-:Y:S02]  /*1b0c0*/  IMAD.MOV.U32 R12, RZ, RZ, R44 ;  /* 0x000000ffff0c7224 */ /* 0x001fe400078e002c */
[----:B------:R-:W-:Y:S01]  /*1b0d0*/  IMAD.MOV.U32 R13, RZ, RZ, R77 ;  /* 0x000000ffff0d7224 */ /* 0x000fe200078e004d */
[----:B------:R-:W0:Y:S01]  /*1b0e0*/  LDS.64 R14, [R0+-0x4828] ;  /* 0xffb7d800000e7984 */ /* 0x000e220000000a00 */
[----:B------:R-:W-:-:S03]  /*1b0f0*/  VIADD R37, R37, 0x800 ;  /* 0x0000080025257836 */ /* 0x000fc60000000000 */
[----:B------:R-:W-:Y:S02]  /*1b100*/  LDS.64 R8, [R0+-0x4838] ;  /* 0xffb7c80000087984 */ /* 0x000fe40000000a00 */
[----:B------:R-:W-:Y:S02]  /*1b110*/  ISETP.GE.AND P1, PT, R37, R74, PT ;  /* 0x0000004a2500720c */ /* 0x000fe40003f26270 */
[----:B------:R-:W-:Y:S04]  /*1b120*/  LDS.64 R10, [R0+-0x4830] ;  /* 0xffb7d000000a7984 */ /* 0x000fe80000000a00 */
[----:B------:R-:W-:Y:S04]  /*1b130*/  LDS.64 R18, [R0+-0x4818] ;  /* 0xffb7e80000127984 */ /* 0x000fe80000000a00 */
[----:B------:R-:W2:Y:S04]  /*1b140*/  LDS.U16 R22, [R0+-0x4808] ;  /* 0xffb7f80000167984 */ /* 0x000ea80000000400 */
[----:B------:R-:W3:Y:S04]  /*1b150*/  LDS.64 R16, [R0+-0x4820] ;  /* 0xffb7e00000107984 */ /* 0x000ee80000000a00 */
[----:B------:R-:W-:Y:S04]  /*1b160*/  LDS.U16 R24, [R0+-0x8] ;  /* 0xfffff80000187984 */ /* 0x000fe80000000400 */
[----:B------:R-:W4:Y:S04]  /*1b170*/  LDS.64 R20, [R0+-0x4810] ;  /* 0xffb7f00000147984 */ /* 0x000f280000000a00 */
[----:B------:R-:W5:Y:S04]  /*1b180*/  LDS.64 R4, [R0+-0x4800] ;  /* 0xffb8000000047984 */ /* 0x000f680000000a00 */
[----:B------:R-:W5:Y:S04]  /*1b190*/  LDS R23, [R0+-0x4804] ;  /* 0xffb7fc0000177984 */ /* 0x000f680000000800 */
[----:B------:R-:W5:Y:S04]  /*1b1a0*/  LDS R25, [R0+-0x40] ;  /* 0xffffc00000197984 */ /* 0x000f680000000800 */
[----:B------:R-:W5:Y:S04]  /*1b1b0*/  LDS.U16 R36, [R0+0x47f8] ;  /* 0x0047f80000247984 */ /* 0x000f680000000400 */
[----:B-1----:R-:W-:Y:S04]  /*1b1c0*/  STG.E desc[UR8][R12.64+-0x400], R7 ;  /* 0xfffc00070c007986 */ /* 0x002fe8000c101908 */
[----:B------:R-:W1:Y:S04]  /*1b1d0*/  LDS.64 R26, [R0+-0x38] ;  /* 0xffffc800001a7984 */ /* 0x000e680000000a00 */
[----:B------:R-:W1:Y:S04]  /*1b1e0*/  LDS.64 R6, [R0] ;  /* 0x0000000000067984 */ /* 0x000e680000000a00 */
[----:B0-----:R2:W-:Y:S04]  /*1b1f0*/  STG.E.64 desc[UR8][R2.64+-0x4028], R14 ;  /* 0xffbfd80e02007986 */ /* 0x0015e8000c101b08 */
[----:B------:R-:W0:Y:S04]  /*1b200*/  LDS.64 R28, [R0+-0x30] ;  /* 0xffffd000001c7984 */ /* 0x000e280000000a00 */
[----:B------:R-:W0:Y:S04]  /*1b210*/  LDS.64 R30, [R0+-0x28] ;  /* 0xffffd800001e7984 */ /* 0x000e280000000a00 */
[----:B------:R-:W-:Y:S01]  /*1b220*/  LDS.64 R32, [R0+-0x20] ;  /* 0xffffe00000207984 */ /* 0x000fe20000000a00 */
[----:B--2---:R-:W-:-:S03]  /*1b230*/  PRMT R15, R22, 0x7710, RZ ;  /* 0x00007710160f7816 */ /* 0x004fc600000000ff */
[----:B------:R-:W-:Y:S04]  /*1b240*/  LDS.64 R34, [R0+-0x18] ;  /* 0xffffe80000227984 */ /* 0x000fe80000000a00 */
[----:B------:R-:W-:Y:S04]  /*1b250*/  LDS.64 R38, [R0+-0x10] ;  /* 0xfffff00000267984 */ /* 0x000fe80000000a00 */
[----:B------:R-:W-:Y:S04]  /*1b260*/  LDS R41, [R0+-0x4] ;  /* 0xfffffc0000297984 */ /* 0x000fe80000000800 */
[----:B------:R-:W2:Y:S04]  /*1b270*/  LDS.U16 R14, [R0+0x8ff8] ;  /* 0x008ff800000e7984 */ /* 0x000ea80000000400 */
[----:B------:R-:W2:Y:S04]  /*1b280*/  LDS R43, [R0+0x47c0] ;  /* 0x0047c000002b7984 */ /* 0x000ea80000000800 */
[----:B------:R-:W-:Y:S04]  /*1b290*/  STG.E.64 desc[UR8][R2.64+-0x4038], R8 ;  /* 0xffbfc80802007986 */ /* 0x000fe8000c101b08 */
[----:B------:R-:W2:Y:S04]  /*1b2a0*/  LDS.64 R44, [R0+0x47c8] ;  /* 0x0047c800002c7984 */ /* 0x000ea80000000a00 */
[----:B------:R-:W2:Y:S04]  /*1b2b0*/  LDS.64 R46, [R0+0x47d0] ;  /* 0x0047d000002e7984 */ /* 0x000ea80000000a00 */
[----:B------:R-:W2:Y:S04]  /*1b2c0*/  LDS.64 R48, [R0+0x47d8] ;  /* 0x0047d80000307984 */ /* 0x000ea80000000a00 */
[----:B------:R-:W2:Y:S04]  /*1b2d0*/  LDS.64 R50, [R0+0x47e0] ;  /* 0x0047e00000327984 */ /* 0x000ea80000000a00 */
[----:B------:R-:W2:Y:S04]  /*1b2e0*/  LDS.64 R52, [R0+0x47e8] ;  /* 0x0047e80000347984 */ /* 0x000ea80000000a00 */
[----:B------:R-:W2:Y:S04]  /*1b2f0*/  LDS.64 R54, [R0+0x47f0] ;  /* 0x0047f00000367984 */ /* 0x000ea80000000a00 */
[----:B------:R-:W2:Y:S04]  /*1b300*/  LDS.64 R8, [R0+0x4800] ;  /* 0x0048000000087984 */ /* 0x000ea80000000a00 */
[----:B------:R-:W2:Y:S04]  /*1b310*/  LDS R57, [R0+0x47fc] ;  /* 0x0047fc0000397984 */ /* 0x000ea80000000800 */
[----:B------:R-:W-:Y:S04]  /*1b320*/  STG.E.64 desc[UR8][R2.64+-0x4030], R10 ;  /* 0xffbfd00a02007986 */ /* 0x000fe8000c101b08 */
[----:B------:R-:W2:Y:S04]  /*1b330*/  LDS R59, [R0+0x8fc0] ;  /* 0x008fc000003b7984 */ /* 0x000ea80000000800 */
[----:B------:R-:W2:Y:S04]  /*1b340*/  LDS.64 R60, [R0+0x8fc8] ;  /* 0x008fc800003c7984 */ /* 0x000ea80000000a00 */
[----:B------:R-:W2:Y:S04]  /*1b350*/  LDS.64 R62, [R0+0x8fd0] ;  /* 0x008fd000003e7984 */ /* 0x000ea80000000a00 */
[----:B------:R-:W2:Y:S04]  /*1b360*/  LDS.64 R64, [R0+0x8fd8] ;  /* 0x008fd80000407984 */ /* 0x000ea80000000a00 */
[----:B------:R-:W-:Y:S04]  /*1b370*/  LDS.64 R10, [R0+0x9000] ;  /* 0x00900000000a7984 */ /* 0x000fe80000000a00 */
[----:B------:R-:W2:Y:S04]  /*1b380*/  LDS.64 R66, [R0+0x8fe0] ;  /* 0x008fe00000427984 */ /* 0x000ea80000000a00 */
[----:B------:R-:W2:Y:S04]  /*1b390*/  LDS.64 R68, [R0+0x8fe8] ;  /* 0x008fe80000447984 */ /* 0x000ea80000000a00 */
[----:B------:R-:W2:Y:S04]  /*1b3a0*/  LDS.64 R70, [R0+0x8ff0] ;  /* 0x008ff00000467984 */ /* 0x000ea80000000a00 */
[----:B------:R-:W2:Y:S04]  /*1b3b0*/  LDS R73, [R0+0x8ffc] ;  /* 0x008ffc0000497984 */ /* 0x000ea80000000800 */
[----:B------:R-:W-:Y:S04]  /*1b3c0*/  STG.E.64 desc[UR8][R2.64+-0x4018], R18 ;  /* 0xffbfe81202007986 */ /* 0x000fe8000c101b08 */
[----:B------:R-:W2:Y:S04]  /*1b3d0*/  LDS R75, [R0+0xd7c0] ;  /* 0x00d7c000004b7984 */ /* 0x000ea80000000800 */
[----:B------:R-:W2:Y:S04]  /*1b3e0*/  LDS.64 R18, [R0+0xd7c8] ;  /* 0x00d7c80000127984 */ /* 0x000ea80000000a00 */
[----:B---3--:R3:W-:Y:S04]  /*1b3f0*/  STG.E.64 desc[UR8][R2.64+-0x4020], R16 ;  /* 0xffbfe01002007986 */ /* 0x0087e8000c101b08 */
[----:B----4-:R-:W-:Y:S04]  /*1b400*/  STG.E.64 desc[UR8][R2.64+-0x4010], R20 ;  /* 0xffbff01402007986 */ /* 0x010fe8000c101b08 */
[----:B-----5:R4:W-:Y:S04]  /*1b410*/  STG.E.64 desc[UR8][R2.64+-0x4000], R4 ;  /* 0xffc0000402007986 */ /* 0x0209e8000c101b08 */
[----:B------:R-:W-:Y:S01]  /*1b420*/  STG.E.U16 desc[UR8][R2.64+-0x4008], R15 ;  /* 0xffbff80f02007986 */ /* 0x000fe2000c101508 */
[----:B---3--:R-:W-:-:S03]  /*1b430*/  PRMT R17, R24, 0x7710, RZ ;  /* 0x0000771018117816 */ /* 0x008fc600000000ff */
[----:B------:R-:W-:Y:S04]  /*1b440*/  STG.E desc[UR8][R2.64+-0x4004], R23 ;  /* 0xffbffc1702007986 */ /* 0x000fe8000c101908 */
[----:B------:R-:W-:Y:S01]  /*1b450*/  STG.E desc[UR8][R12.64], R25 ;  /* 0x000000190c007986 */ /* 0x000fe2000c101908 */
[----:B----4-:R-:W-:-:S03]  /*1b460*/  PRMT R5, R36, 0x7710, RZ ;  /* 0x0000771024057816 */ /* 0x010fc600000000ff */
[----:B------:R-:W-:Y:S04]  /*1b470*/  STG.E.U16 desc[UR8][R2.64+-0x8], R17 ;  /* 0xfffff81102007986 */ /* 0x000fe8000c101508 */
[----:B-1----:R-:W-:Y:S04]  /*1b480*/  STG.E.64 desc[UR8][R2.64+-0x38], R26 ;  /* 0xffffc81a02007986 */ /* 0x002fe8000c101b08 */
[----:B------:R2:W-:Y:S04]  /*1b490*/  STG.E.64 desc[UR8][R2.64], R6 ;  /* 0x0000000602007986 */ /* 0x0005e8000c101b08 */
[----:B------:R-:W1:Y:S04]  /*1b4a0*/  LDS.64 R16, [R0+0xd7d0] ;  /* 0x00d7d00000107984 */ /* 0x000e680000000a00 */
[----:B0-----:R-:W-:Y:S04]  /*1b4b0*/  STG.E.64 desc[UR8][R2.64+-0x30], R28 ;  /* 0xffffd01c02007986 */ /* 0x001fe8000c101b08 */
[----:B------:R-:W-:Y:S01]  /*1b4c0*/  STG.E.64 desc[UR8][R2.64+-0x28], R30 ;  /* 0xffffd81e02007986 */ /* 0x000fe2000c101b08 */
[----:B--2---:R-:W-:-:S03]  /*1b4d0*/  PRMT R7, R14, 0x7710, RZ ;  /* 0x000077100e077816 */ /* 0x004fc600000000ff */
[----:B------:R-:W-:Y:S04]  /*1b4e0*/  STG.E.64 desc[UR8][R2.64+-0x20], R32 ;  /* 0xffffe02002007986 */ /* 0x000fe8000c101b08 */
[----:B------:R-:W-:Y:S04]  /*1b4f0*/  STG.E.64 desc[UR8][R2.64+-0x18], R34 ;  /* 0xffffe82202007986 */ /* 0x000fe8000c101b08 */
[----:B------:R-:W-:Y:S04]  /*1b500*/  STG.E.64 desc[UR8][R2.64+-0x10], R38 ;  /* 0xfffff02602007986 */ /* 0x000fe8000c101b08 */
[----:B------:R-:W-:Y:S04]  /*1b510*/  STG.E desc[UR8][R2.64+-0x4], R41 ;  /* 0xfffffc2902007986 */ /* 0x000fe8000c101908 */
[----:B------:R-:W-:Y:S04]  /*1b520*/  LDS.U16 R26, [R0+0xd7f8] ;  /* 0x00d7f800001a7984 */ /* 0x000fe80000000400 */
[----:B------:R-:W-:Y:S04]  /*1b530*/  STG.E desc[UR8][R12.64+0x400], R43 ;  /* 0x0004002b0c007986 */ /* 0x000fe8000c101908 */
[----:B------:R-:W0:Y:S04]  /*1b540*/  LDS.64 R14, [R0+0xd7d8] ;  /* 0x00d7d800000e7984 */ /* 0x000e280000000a00 */
[----:B------:R-:W-:Y:S04]  /*1b550*/  STG.E.U16 desc[UR8][R2.64+0x3ff8], R5 ;  /* 0x003ff80502007986 */ /* 0x000fe8000c101508 */
[----:B------:R-:W-:Y:S04]  /*1b560*/  LDS.U16 R28, [R0+0x11ff8] ;  /* 0x011ff800001c7984 */ /* 0x000fe80000000400 */
[----:B------:R2:W-:Y:S04]  /*1b570*/  STG.E.64 desc[UR8][R2.64+0x3fc8], R44 ;  /* 0x003fc82c02007986 */ /* 0x0005e8000c101b08 */
[----:B------:R-:W-:Y:S04]  /*1b580*/  STG.E.64 desc[UR8][R2.64+0x3fd0], R46 ;  /* 0x003fd02e02007986 */ /* 0x000fe8000c101b08 */
[----:B------:R-:W-:Y:S04]  /*1b590*/  STG.E.64 desc[UR8][R2.64+0x3fd8], R48 ;  /* 0x003fd83002007986 */ /* 0x000fe8000c101b08 */
[----:B------:R-:W-:Y:S01]  /*1b5a0*/  STG.E.64 desc[UR8][R2.64+0x3fe0], R50 ;  /* 0x003fe03202007986 */ /* 0x000fe2000c101b08 */
[----:B--2---:R-:W-:-:S03]  /*1b5b0*/  IADD3 R44, P2, PT, R12, 0x2000, RZ ;  /* 0x000020000c2c7810 */ /* 0x004fc60007f5e0ff */
[----:B------:R-:W-:Y:S02]  /*1b5c0*/  STG.E.64 desc[UR8][R2.64+0x3fe8], R52 ;  /* 0x003fe83402007986 */ /* 0x000fe4000c101b08 */
[----:B------:R-:W-:Y:S02]  /*1b5d0*/  IMAD.X R77, RZ, RZ, R13, P2 ;  /* 0x000000ffff4d7224 */ /* 0x000fe400010e060d */
[----:B------:R-:W-:Y:S04]  /*1b5e0*/  STG.E.64 desc[UR8][R2.64+0x3ff0], R54 ;  /* 0x003ff03602007986 */ /* 0x000fe8000c101b08 */
[----:B------:R-:W-:Y:S04]  /*1b5f0*/  STG.E.64 desc[UR8][R2.64+0x4000], R8 ;  /* 0x0040000802007986 */ /* 0x000fe8000c101b08 */
[----:B------:R-:W-:Y:S04]  /*1b600*/  STG.E desc[UR8][R2.64+0x3ffc], R57 ;  /* 0x003ffc3902007986 */ /* 0x000fe8000c101908 */
[----:B------:R-:W2:Y:S04]  /*1b610*/  LDS.64 R4, [R0+0xd800] ;  /* 0x00d8000000047984 */ /* 0x000ea80000000a00 */
[----:B------:R-:W-:Y:S04]  /*1b620*/  STG.E desc[UR8][R12.64+0x800], R59 ;  /* 0x0008003b0c007986 */ /* 0x000fe8000c101908 */
[----:B------:R-:W-:Y:S04]  /*1b630*/  LDS.U16 R36, [R0+0x167f8] ;  /* 0x0167f80000247984 */ /* 0x000fe80000000400 */
        /* <DEDUP_REMOVED lines=8> */
[----:B------:R-:W-:Y:S04]  /*1b6c0*/  STG.E desc[UR8][R2.64+0x7ffc], R73 ;  /* 0x007ffc4902007986 */ /* 0x000fe8000c101908 */
[----:B------:R-:W3:Y:S04]  /*1b6d0*/  LDS.64 R20, [R0+0xd7e0] ;  /* 0x00d7e00000147984 */ /* 0x000ee80000000a00 */
[----:B------:R-:W4:Y:S04]  /*1b6e0*/  LDS.64 R22, [R0+0xd7e8] ;  /* 0x00d7e80000167984 */ /* 0x000f280000000a00 */
[----:B------:R-:W5:Y:S04]  /*1b6f0*/  LDS.64 R24, [R0+0xd7f0] ;  /* 0x00d7f00000187984 */ /* 0x000f680000000a00 */
[----:B------:R-:W5:Y:S04]  /*1b700*/  LDS R27, [R0+0xd7fc] ;  /* 0x00d7fc00001b7984 */ /* 0x000f680000000800 */
[----:B------:R-:W-:Y:S04]  /*1b710*/  STG.E desc[UR8][R12.64+0xc00], R75 ;  /* 0x000c004b0c007986 */ /* 0x000fe8000c101908 */
[----:B------:R-:W5:Y:S04]  /*1b720*/  LDS R29, [R0+0x11fc0] ;  /* 0x011fc000001d7984 */ /* 0x000f680000000800 */
[----:B------:R-:W5:Y:S04]  /*1b730*/  LDS.64 R30, [R0+0x11fc8] ;  /* 0x011fc800001e7984 */ /* 0x000f680000000a00 */
[----:B------:R-:W5:Y:S04]  /*1b740*/  LDS.64 R32, [R0+0x11fd0] ;  /* 0x011fd00000207984 */ /* 0x000f680000000a00 */
[----:B------:R-:W5:Y:S04]  /*1b750*/  LDS.64 R34, [R0+0x11fd8] ;  /* 0x011fd80000227984 */ /* 0x000f680000000a00 */
[----:B------:R-:W5:Y:S04]  /*1b760*/  LDS.64 R38, [R0+0x11fe0] ;  /* 0x011fe00000267984 */ /* 0x000f680000000a00 */
[----:B------:R-:W5:Y:S04]  /*1b770*/  LDS.64 R40, [R0+0x11fe8] ;  /* 0x011fe80000287984 */ /* 0x000f680000000a00 */
[----:B------:R-:W5:Y:S04]  /*1b780*/  LDS.64 R42, [R0+0x11ff0] ;  /* 0x011ff000002a7984 */ /* 0x000f680000000a00 */
[----:B------:R-:W5:Y:S04]  /*1b790*/  LDS.64 R6, [R0+0x12000] ;  /* 0x0120000000067984 */ /* 0x000f680000000a00 */
[----:B------:R-:W-:Y:S04]  /*1b7a0*/  STG.E.64 desc[UR8][R2.64+0xbfc8], R18 ;  /* 0x00bfc81202007986 */ /* 0x000fe8000c101b08 */
[----:B------:R-:W5:Y:S04]  /*1b7b0*/  LDS R45, [R0+0x11ffc] ;  /* 0x011ffc00002d7984 */ /* 0x000f680000000800 */
[----:B------:R-:W5:Y:S04]  /*1b7c0*/  LDS R47, [R0+0x167c0] ;  /* 0x0167c000002f7984 */ /* 0x000f680000000800 */
[----:B------:R-:W5:Y:S04]  /*1b7d0*/  LDS.U16 R18, [R0+0x1aff8] ;  /* 0x01aff80000127984 */ /* 0x000f680000000400 */
[----:B------:R-:W5:Y:S04]  /*1b7e0*/  LDS.64 R48, [R0+0x167c8] ;  /* 0x0167c80000307984 */ /* 0x000f680000000a00 */
[----:B------:R-:W5:Y:S04]  /*1b7f0*/  LDS.64 R50, [R0+0x167d0] ;  /* 0x0167d00000327984 */ /* 0x000f680000000a00 */
[----:B------:R-:W5:Y:S04]  /*1b800*/  LDS.64 R52, [R0+0x167d8] ;  /* 0x0167d80000347984 */ /* 0x000f680000000a00 */
[----:B------:R-:W5:Y:S04]  /*1b810*/  LDS.64 R54, [R0+0x167e0] ;  /* 0x0167e00000367984 */ /* 0x000f680000000a00 */
[----:B------:R-:W5:Y:S04]  /*1b820*/  LDS.64 R56, [R0+0x167e8] ;  /* 0x0167e80000387984 */ /* 0x000f680000000a00 */
[----:B------:R-:W5:Y:S04]  /*1b830*/  LDS.64 R58, [R0+0x167f0] ;  /* 0x0167f000003a7984 */ /* 0x000f680000000a00 */
[----:B------:R-:W5:Y:S04]  /*1b840*/  LDS.64 R8, [R0+0x16800] ;  /* 0x0168000000087984 */ /* 0x000f680000000a00 */
[----:B------:R-:W5:Y:S04]  /*1b850*/  LDS R19, [R0+0x167fc] ;  /* 0x0167fc0000137984 */ /* 0x000f680000000800 */
        /* <DEDUP_REMOVED lines=8> */
[----:B------:R2:W5:Y:S04]  /*1b8e0*/  LDS R75, [R0+0x1affc] ;  /* 0x01affc00004b7984 */ /* 0x0005680000000800 */
[----:B-1----:R1:W-:Y:S04]  /*1b8f0*/  STG.E.64 desc[UR8][R2.64+0xbfd0], R16 ;  /* 0x00bfd01002007986 */ /* 0x0023e8000c101b08 */
[----:B0-----:R0:W-:Y:S01]  /*1b900*/  STG.E.64 desc[UR8][R2.64+0xbfd8], R14 ;  /* 0x00bfd80e02007986 */ /* 0x0011e2000c101b08 */
[----:B--2---:R-:W-:-:S03]  /*1b910*/  VIADD R0, R0, 0x24000 ;  /* 0x0002400000007836 */ /* 0x004fc60000000000 */
[----:B------:R2:W-:Y:S04]  /*1b920*/  STG.E.64 desc[UR8][R2.64+0xc000], R4 ;  /* 0x00c0000402007986 */ /* 0x0005e8000c101b08 */
[----:B---3--:R-:W-:Y:S01]  /*1b930*/  STG.E.64 desc[UR8][R2.64+0xbfe0], R20 ;  /* 0x00bfe01402007986 */ /* 0x008fe2000c101b08 */
[----:B-1----:R-:W-:-:S03]  /*1b940*/  PRMT R17, R26, 0x7710, RZ ;  /* 0x000077101a117816 */ /* 0x002fc600000000ff */
[----:B----4-:R-:W-:Y:S01]  /*1b950*/  STG.E.64 desc[UR8][R2.64+0xbfe8], R22 ;  /* 0x00bfe81602007986 */ /* 0x010fe2000c101b08 */
[----:B0-----:R-:W-:-:S03]  /*1b960*/  PRMT R15, R28, 0x7710, RZ ;  /* 0x000077101c0f7816 */ /* 0x001fc600000000ff */
[----:B-----5:R-:W-:Y:S01]  /*1b970*/  STG.E.64 desc[UR8][R2.64+0xbff0], R24 ;  /* 0x00bff01802007986 */ /* 0x020fe2000c101b08 */
[----:B--2---:R-:W-:-:S03]  /*1b980*/  PRMT R5, R36, 0x7710, RZ ;  /* 0x0000771024057816 */ /* 0x004fc600000000ff */
[----:B------:R-:W-:Y:S01]  /*1b990*/  STG.E.U16 desc[UR8][R2.64+0xbff8], R17 ;  /* 0x00bff81102007986 */ /* 0x000fe2000c101508 */
[----:B------:R-:W-:-:S03]  /*1b9a0*/  IADD3 R4, P3, PT, R2, 0x20000, RZ ;  /* 0x0002000002047810 */ /* 0x000fc60007f7e0ff */
[----:B------:R-:W-:Y:S04]  /*1b9b0*/  STG.E desc[UR8][R2.64+0xbffc], R27 ;  /* 0x00bffc1b02007986 */ /* 0x000fe8000c101908 */
[----:B------:R-:W-:Y:S04]  /*1b9c0*/  STG.E desc[UR8][R12.64+0x1000], R29 ;  /* 0x0010001d0c007986 */ /* 0x000fe8000c101908 */
[----:B------:R-:W-:Y:S04]  /*1b9d0*/  STG.E.64 desc[UR8][R2.64+0xffc8], R30 ;  /* 0x00ffc81e02007986 */ /* 0x000fe8000c101b08 */
[----:B------:R-:W-:Y:S04]  /*1b9e0*/  STG.E.64 desc[UR8][R2.64+0xffd0], R32 ;  /* 0x00ffd02002007986 */ /* 0x000fe8000c101b08 */
[----:B------:R-:W-:Y:S04]  /*1b9f0*/  STG.E.64 desc[UR8][R2.64+0xffd8], R34 ;  /* 0x00ffd82202007986 */ /* 0x000fe8000c101b08 */
[----:B------:R-:W-:Y:S04]  /*1ba00*/  STG.E.64 desc[UR8][R2.64+0xffe0], R38 ;  /* 0x00ffe02602007986 */ /* 0x000fe8000c101b08 */
[----:B------:R-:W-:Y:S04]  /*1ba10*/  STG.E.64 desc[UR8][R2.64+0xffe8], R40 ;  /* 0x00ffe82802007986 */ /* 0x000fe8000c101b08 */
[----:B------:R-:W-:Y:S04]  /*1ba20*/  STG.E.64 desc[UR8][R2.64+0xfff0], R42 ;  /* 0x00fff02a02007986 */ /* 0x000fe8000c101b08 */
[----:B------:R0:W-:Y:S04]  /*1ba30*/  STG.E.64 desc[UR8][R2.64+0x10000], R6 ;  /* 0x0100000602007986 */ /* 0x0001e8000c101b08 */
[----:B------:R-:W-:Y:S04]  /*1ba40*/  STG.E.U16 desc[UR8][R2.64+0xfff8], R15 ;  /* 0x00fff80f02007986 */ /* 0x000fe8000c101508 */
[----:B------:R-:W-:Y:S04]  /*1ba50*/  STG.E desc[UR8][R2.64+0xfffc], R45 ;  /* 0x00fffc2d02007986 */ /* 0x000fe8000c101908 */
[----:B------:R-:W-:Y:S01]  /*1ba60*/  STG.E desc[UR8][R12.64+0x1400], R47 ;  /* 0x0014002f0c007986 */ /* 0x000fe2000c101908 */
[----:B0-----:R-:W-:-:S03]  /*1ba70*/  PRMT R7, R18, 0x7710, RZ ;  /* 0x0000771012077816 */ /* 0x001fc600000000ff */
[----:B------:R0:W-:Y:S04]  /*1ba80*/  STG.E.U16 desc[UR8][R2.64+0x13ff8], R5 ;  /* 0x013ff80502007986 */ /* 0x0001e8000c101508 */
[----:B------:R-:W-:Y:S04]  /*1ba90*/  STG.E.64 desc[UR8][R2.64+0x13fc8], R48 ;  /* 0x013fc83002007986 */ /* 0x000fe8000c101b08 */
[----:B------:R-:W-:Y:S01]  /*1baa0*/  STG.E.64 desc[UR8][R2.64+0x13fd0], R50 ;  /* 0x013fd03202007986 */ /* 0x000fe2000c101b08 */
[----:B0-----:R-:W-:-:S03]  /*1bab0*/  IMAD.X R5, RZ, RZ, R3, P3 ;  /* 0x000000ffff057224 */ /* 0x001fc600018e0603 */
[----:B------:R-:W-:Y:S04]  /*1bac0*/  STG.E.64 desc[UR8][R2.64+0x13fd8], R52 ;  /* 0x013fd83402007986 */ /* 0x000fe8000c101b08 */
[----:B------:R-:W-:Y:S04]  /*1bad0*/  STG.E.64 desc[UR8][R2.64+0x13fe0], R54 ;  /* 0x013fe03602007986 */ /* 0x000fe8000c101b08 */
[----:B------:R-:W-:Y:S04]  /*1bae0*/  STG.E.64 desc[UR8][R2.64+0x13fe8], R56 ;  /* 0x013fe83802007986 */ /* 0x000fe8000c101b08 */
[----:B------:R-:W-:Y:S04]  /*1baf0*/  STG.E.64 desc[UR8][R2.64+0x13ff0], R58 ;  /* 0x013ff03a02007986 */ /* 0x000fe8000c101b08 */
[----:B------:R-:W-:Y:S04]  /*1bb00*/  STG.E.64 desc[UR8][R2.64+0x14000], R8 ;  /* 0x0140000802007986 */ /* 0x000fe8000c101b08 */
        /* <DEDUP_REMOVED lines=10> */
[----:B------:R0:W-:Y:S02]  /*1bbb0*/  STG.E desc[UR8][R2.64+0x17ffc], R75 ;  /* 0x017ffc4b02007986 */ /* 0x0001e4000c101908 */
[----:B0-----:R-:W-:-:S02]  /*1bbc0*/  IMAD.MOV.U32 R2, RZ, RZ, R4 ;  /* 0x000000ffff027224 */ /* 0x001fc400078e0004 */
[----:B------:R-:W-:Y:S01]  /*1bbd0*/  IMAD.MOV.U32 R3, RZ, RZ, R5 ;  /* 0x000000ffff037224 */ /* 0x000fe200078e0005 */
[----:B------:R-:W-:Y:S06]  /*1bbe0*/  @!P1 BRA `(.L_x_2121) ;  /* 0xfffffff400309947 */ /* 0x000fec000383ffff */
.L_x_2120:
[----:B------:R-:W-:Y:S05]  /*1bbf0*/  BSYNC.RECONVERGENT B0 ;  /* 0x0000000000007941 */ /* 0x000fea0003800200 */
.L_x_2119:
[----:B------:R-:W-:Y:S01]  /*1bc00*/  IMAD.IADD R4, R120, 0x1, -R37 ;  /* 0x0000000178047824 */ /* 0x000fe200078e0a25 */
[----:B------:R-:W-:Y:S04]  /*1bc10*/  BSSY.RECONVERGENT B0, `(.L_x_2122) ;  /* 0x0000062000007945 */ /* 0x000fe80003800200 */
[----:B------:R-:W-:-:S13]  /*1bc20*/  ISETP.GT.AND P1, PT, R4, 0x200, PT ;  /* 0x000002000400780c */ /* 0x000fda0003f24270 */
[----:B------:R-:W-:Y:S05]  /*1bc30*/  @!P1 BRA `(.L_x_2123) ;  /* 0x00000004007c9947 */ /* 0x000fea0003800000 */
[----:B------:R-:W1:Y:S01]  /*1bc40*/  LDS R9, [R0+-0x4840] ;  /* 0xffb7c00000097984 */ /* 0x000e620000000800 */
[----:B0-----:R-:W-:Y:S01]  /*1bc50*/  IMAD.MOV.U32 R12, RZ, RZ, R44 ;  /* 0x000000ffff0c7224 */ /* 0x001fe200078e002c */
[----:B------:R-:W-:Y:S01]  /*1bc60*/  IADD3 R44, P1, PT, R44, 0x1000, RZ ;  /* 0x000010002c2c7810 */ /* 0x000fe20007f3e0ff */
[--C-:B------:R-:W-:Y:S01]  /*1bc70*/  IMAD.MOV.U32 R13, RZ, RZ, R77.reuse ;  /* 0x000000ffff0d7224 */ /* 0x100fe200078e004d */
[----:B------:R-:W0:Y:S01]  /*1bc80*/  LDS.64 R10, [R0+-0x4838] ;  /* 0xffb7c800000a7984 */ /* 0x000e220000000a00 */
[----:B------:R-:W-:Y:S01]  /*1bc90*/  PLOP3.LUT P0, PT, PT, PT, PT, 0x8, 0x80 ;  /* 0x000000000080781c */ /* 0x000fe20003f0e170 */
[----:B------:R-:W-:Y:S02]  /*1bca0*/  VIADD R37, R37, 0x400 ;  /* 0x0000040025257836 */ /* 0x000fe40000000000 */
[----:B------:R-:W2:Y:S01]  /*1bcb0*/  LDS.64 R14, [R0+-0x4830] ;  /* 0xffb7d000000e7984 */ /* 0x000ea20000000a00 */
[----:B------:R-:W-:-:S03]  /*1bcc0*/  IMAD.X R77, RZ, RZ, R77, P1 ;  /* 0x000000ffff4d7224 */ /* 0x000fc600008e064d */
[----:B------:R-:W-:Y:S04]  /*1bcd0*/  LDS.U16 R24, [R0+-0x4808] ;  /* 0xffb7f80000187984 */ /* 0x000fe80000000400 */
[----:B------:R-:W3:Y:S04]  /*1bce0*/  LDS.64 R16, [R0+-0x4828] ;  /* 0xffb7d80000107984 */ /* 0x000ee80000000a00 */
[----:B------:R-:W-:Y:S04]  /*1bcf0*/  LDS.U16 R26, [R0+-0x8] ;  /* 0xfffff800001a7984 */ /* 0x000fe80000000400 */
[----:B------:R-:W4:Y:S04]  /*1bd00*/  LDS.64 R4, [R0+-0x4800] ;  /* 0xffb8000000047984 */ /* 0x000f280000000a00 */
[----:B------:R-:W-:Y:S04]  /*1bd10*/  LDS.U16 R36, [R0+0x47f8] ;  /* 0x0047f80000247984 */ /* 0x000fe80000000400 */
[----:B------:R-:W5:Y:S04]  /*1bd20*/  LDS.64 R18, [R0+-0x4820] ;  /* 0xffb7e00000127984 */ /* 0x000f680000000a00 */
[----:B------:R-:W5:Y:S04]  /*1bd30*/  LDS.64 R20, [R0+-0x4818] ;  /* 0xffb7e80000147984 */ /* 0x000f680000000a00 */
[----:B------:R-:W5:Y:S04]  /*1bd40*/  LDS.64 R22, [R0+-0x4810] ;  /* 0xffb7f00000167984 */ /* 0x000f680000000a00 */
[----:B------:R-:W5:Y:S04]  /*1bd50*/  LDS R25, [R0+-0x4804] ;  /* 0xffb7fc0000197984 */ /* 0x000f680000000800 */
[----:B------:R-:W5:Y:S04]  /*1bd60*/  LDS R27, [R0+-0x40] ;  /* 0xffffc000001b7984 */ /* 0x000f680000000800 */
[----:B------:R-:W5:Y:S04]  /*1bd70*/  LDS.64 R28, [R0+-0x38] ;  /* 0xffffc800001c7984 */ /* 0x000f680000000a00 */
[----:B------:R-:W5:Y:S04]  /*1bd80*/  LDS.64 R30, [R0+-0x30] ;  /* 0xffffd000001e7984 */ /* 0x000f680000000a00 */
[----:B------:R-:W5:Y:S04]  /*1bd90*/  LDS.64 R32, [R0+-0x28] ;  /* 0xffffd80000207984 */ /* 0x000f680000000a00 */
[----:B------:R-:W5:Y:S04]  /*1bda0*/  LDS.64 R34, [R0+-0x20] ;  /* 0xffffe00000227984 */ /* 0x000f680000000a00 */
[----:B------:R-:W5:Y:S04]  /*1bdb0*/  LDS.64 R38, [R0+-0x18] ;  /* 0xffffe80000267984 */ /* 0x000f680000000a00 */
[----:B------:R-:W5:Y:S04]  /*1bdc0*/  LDS.64 R40, [R0+-0x10] ;  /* 0xfffff00000287984 */ /* 0x000f680000000a00 */
[----:B------:R-:W5:Y:S04]  /*1bdd0*/  LDS.64 R6, [R0] ;  /* 0x0000000000067984 */ /* 0x000f680000000a00 */
[----:B------:R-:W5:Y:S04]  /*1bde0*/  LDS R43, [R0+-0x4] ;  /* 0xfffffc00002b7984 */ /* 0x000f680000000800 */
[----:B------:R-:W5:Y:S04]  /*1bdf0*/  LDS R45, [R0+0x47c0] ;  /* 0x0047c000002d7984 */ /* 0x000f680000000800 */
[----:B------:R-:W5:Y:S04]  /*1be00*/  LDS.U16 R42, [R0+0x8ff8] ;  /* 0x008ff800002a7984 */ /* 0x000f680000000400 */
[----:B-1----:R-:W-:Y:S04]  /*1be10*/  STG.E desc[UR8][R12.64+-0x400], R9 ;  /* 0xfffc00090c007986 */ /* 0x002fe8000c101908 */
[----:B------:R-:W1:Y:S04]  /*1be20*/  LDS.64 R46, [R0+0x47c8] ;  /* 0x0047c800002e7984 */ /* 0x000e680000000a00 */
[----:B------:R-:W1:Y:S04]  /*1be30*/  LDS.64 R48, [R0+0x47d0] ;  /* 0x0047d00000307984 */ /* 0x000e680000000a00 */
[----:B------:R-:W1:Y:S04]  /*1be40*/  LDS.64 R50, [R0+0x47d8] ;  /* 0x0047d80000327984 */ /* 0x000e680000000a00 */
[----:B------:R-:W1:Y:S04]  /*1be50*/  LDS.64 R52, [R0+0x47e0] ;  /* 0x0047e00000347984 */ /* 0x000e680000000a00 */
[----:B------:R-:W1:Y:S04]  /*1be60*/  LDS.64 R54, [R0+0x47e8] ;  /* 0x0047e80000367984 */ /* 0x000e680000000a00 */
[----:B------:R-:W1:Y:S04]  /*1be70*/  LDS.64 R56, [R0+0x47f0] ;  /* 0x0047f00000387984 */ /* 0x000e680000000a00 */
[----:B------:R-:W1:Y:S04]  /*1be80*/  LDS.64 R8, [R0+0x4800] ;  /* 0x0048000000087984 */ /* 0x000e680000000a00 */
[----:B------:R-:W1:Y:S04]  /*1be90*/  LDS R59, [R0+0x47fc] ;  /* 0x0047fc00003b7984 */ /* 0x000e680000000800 */
[----:B0-----:R-:W-:Y:S04]  /*1bea0*/  STG.E.64 desc[UR8][R2.64+-0x4038], R10 ;  /* 0xffbfc80a02007986 */ /* 0x001fe8000c101b08 */
[----:B------:R-:W0:Y:S04]  /*1beb0*/  LDS R61, [R0+0x8fc0] ;  /* 0x008fc000003d7984 */ /* 0x000e280000000800 */
[----:B------:R-:W0:Y:S04]  /*1bec0*/  LDS.64 R62, [R0+0x8fc8] ;  /* 0x008fc800003e7984 */ /* 0x000e280000000a00 */
[----:B------:R-:W0:Y:S04]  /*1bed0*/  LDS.64 R64, [R0+0x8fd0] ;  /* 0x008fd00000407984 */ /* 0x000e280000000a00 */
[----:B------:R-:W0:Y:S04]  /*1bee0*/  LDS.64 R66, [R0+0x8fd8] ;  /* 0x008fd80000427984 */ /* 0x000e280000000a00 */
[----:B------:R-:W0:Y:S04]  /*1bef0*/  LDS.64 R68, [R0+0x8fe0] ;  /* 0x008fe00000447984 */ /* 0x000e280000000a00 */
[----:B------:R-:W0:Y:S04]  /*1bf00*/  LDS.64 R70, [R0+0x8fe8] ;  /* 0x008fe80000467984 */ /* 0x000e280000000a00 */
[----:B------:R-:W0:Y:S04]  /*1bf10*/  LDS.64 R72, [R0+0x8ff0] ;  /* 0x008ff00000487984 */ /* 0x000e280000000a00 */
[----:B------:R-:W0:Y:S04]  /*1bf20*/  LDS.64 R10, [R0+0x9000] ;  /* 0x00900000000a7984 */ /* 0x000e280000000a00 */
[----:B------:R4:W0:Y:S04]  /*1bf30*/  LDS R75, [R0+0x8ffc] ;  /* 0x008ffc00004b7984 */ /* 0x0008280000000800 */
[----:B--2---:R2:W-:Y:S04]  /*1bf40*/  STG.E.64 desc[UR8][R2.64+-0x4030], R14 ;  /* 0xffbfd00e02007986 */ /* 0x0045e8000c101b08 */
[----:B---3--:R3:W-:Y:S01]  /*1bf50*/  STG.E.64 desc[UR8][R2.64+-0x4028], R16 ;  /* 0xffbfd81002007986 */ /* 0x0087e2000c101b08 */
[----:B----4-:R-:W-:-:S03]  /*1bf60*/  VIADD R0, R0, 0x12000 ;  /* 0x0001200000007836 */ /* 0x010fc60000000000 */
[----:B------:R4:W-:Y:S04]  /*1bf70*/  STG.E.64 desc[UR8][R2.64+-0x4000], R4 ;  /* 0xffc0000402007986 */ /* 0x0009e8000c101b08 */
[----:B-----5:R-:W-:Y:S01]  /*1bf80*/  STG.E.64 desc[UR8][R2.64+-0x4020], R18 ;  /* 0xffbfe01202007986 */ /* 0x020fe2000c101b08 */
[----:B--2---:R-:W-:-:S03]  /*1bf90*/  PRMT R15, R24, 0x7710, RZ ;  /* 0x00007710180f7816 */ /* 0x004fc600000000ff */
[----:B------:R-:W-:Y:S01]  /*1bfa0*/  STG.E.64 desc[UR8][R2.64+-0x4018], R20 ;  /* 0xffbfe81402007986 */ /* 0x000fe2000c101b08 */
[----:B---3--:R-:W-:-:S03]  /*1bfb0*/  PRMT R17, R26, 0x7710, RZ ;  /* 0x000077101a117816 */ /* 0x008fc600000000ff */
[----:B------:R-:W-:Y:S01]  /*1bfc0*/  STG.E.64 desc[UR8][R2.64+-0x4010], R22 ;  /* 0xffbff01602007986 */ /* 0x000fe2000c101b08 */
[----:B----4-:R-:W-:-:S03]  /*1bfd0*/  PRMT R5, R36, 0x7710, RZ ;  /* 0x0000771024057816 */ /* 0x010fc600000000ff */
        /* <DEDUP_REMOVED lines=14> */
[----:B--2---:R-:W-:-:S03]  /*1c0c0*/  PRMT R7, R42, 0x7710, RZ ;  /* 0x000077102a077816 */ /* 0x004fc600000000ff */
[----:B------:R2:W-:Y:S04]  /*1c0d0*/  STG.E.U16 desc[UR8][R2.64+0x3ff8], R5 ;  /* 0x003ff80502007986 */ /* 0x0005e8000c101508 */
[----:B-1----:R-:W-:Y:S04]  /*1c0e0*/  STG.E.64 desc[UR8][R2.64+0x3fc8], R46 ;  /* 0x003fc82e02007986 */ /* 0x002fe8000c101b08 */
[----:B------:R-:W-:Y:S01]  /*1c0f0*/  STG.E.64 desc[UR8][R2.64+0x3fd0], R48 ;  /* 0x003fd03002007986 */ /* 0x000fe2000c101b08 */
[----:B--2---:R-:W-:-:S03]  /*1c100*/  IMAD.X R5, RZ, RZ, R3, P2 ;  /* 0x000000ffff057224 */ /* 0x004fc600010e0603 */
[----:B------:R-:W-:Y:S04]  /*1c110*/  STG.E.64 desc[UR8][R2.64+0x3fd8], R50 ;  /* 0x003fd83202007986 */ /* 0x000fe8000c101b08 */
[----:B------:R-:W-:Y:S04]  /*1c120*/  STG.E.64 desc[UR8][R2.64+0x3fe0], R52 ;  /* 0x003fe03402007986 */ /* 0x000fe8000c101b08 */
[----:B------:R-:W-:Y:S04]  /*1c130*/  STG.E.64 desc[UR8][R2.64+0x3fe8], R54 ;  /* 0x003fe83602007986 */ /* 0x000fe8000c101b08 */
[----:B------:R-:W-:Y:S04]  /*1c140*/  STG.E.64 desc[UR8][R2.64+0x3ff0], R56 ;  /* 0x003ff03802007986 */ /* 0x000fe8000c101b08 */
[----:B------:R-:W-:Y:S04]  /*1c150*/  STG.E.64 desc[UR8][R2.64+0x4000], R8 ;  /* 0x0040000802007986 */ /* 0x000fe8000c101b08 */
[----:B------:R-:W-:Y:S04]  /*1c160*/  STG.E desc[UR8][R2.64+0x3ffc], R59 ;  /* 0x003ffc3b02007986 */ /* 0x000fe8000c101908 */
[----:B0-----:R-:W-:Y:S04]  /*1c170*/  STG.E desc[UR8][R12.64+0x800], R61 ;  /* 0x0008003d0c007986 */ /* 0x001fe8000c101908 */
        /* <DEDUP_REMOVED lines=10> */
[----:B------:R-:W-:-:S07]  /*1c220*/  IMAD.MOV.U32 R3, RZ, RZ, R5 ;  /* 0x000000ffff037224 */ /* 0x000fce00078e0005 */
.L_x_2123:
[----:B------:R-:W-:Y:S05]  /*1c230*/  BSYNC.RECONVERGENT B0 ;  /* 0x0000000000007941 */ /* 0x000fea0003800200 */
.L_x_2122:
[----:B------:R-:W-:-:S13]  /*1c240*/  ISETP.LT.OR P0, PT, R37, R120, P0 ;  /* 0x000000782500720c */ /* 0x000fda0000701670 */
[----:B------:R-:W-:Y:S05]  /*1c250*/  @!P0 EXIT ;  /* 0x000000000000894d */ /* 0x000fea0003800000 */
[----:B------:R-:W1:Y:S01]  /*1c260*/  LDS.U16 R10, [R0+-0x4808] ;  /* 0xffb7f800000a7984 */ /* 0x000e620000000400 */
[----:B------:R-:W-:Y:S02]  /*1c270*/  IMAD.MOV.U32 R8, RZ, RZ, R44 ;  /* 0x000000ffff087224 */ /* 0x000fe400078e002c */
[----:B------:R-:W-:Y:S01]  /*1c280*/  IMAD.MOV.U32 R9, RZ, RZ, R77 ;  /* 0x000000ffff097224 */ /* 0x000fe200078e004d */
[----:B------:R-:W2:Y:S04]  /*1c290*/  LDS R11, [R0+-0x4840] ;  /* 0xffb7c000000b7984 */ /* 0x000ea80000000800 */
[----:B------:R-:W-:Y:S04]  /*1c2a0*/  LDS.U16 R24, [R0+-0x8] ;  /* 0xfffff80000187984 */ /* 0x000fe80000000400 */
[----:B0-----:R-:W0:Y:S04]  /*1c2b0*/  LDS.64 R12, [R0+-0x4838] ;  /* 0xffb7c800000c7984 */ /* 0x001e280000000a00 */
[----:B------:R-:W3:Y:S04]  /*1c2c0*/  LDS.64 R14, [R0+-0x4830] ;  /* 0xffb7d000000e7984 */ /* 0x000ee80000000a00 */
[----:B------:R-:W4:Y:S04]  /*1c2d0*/  LDS.64 R16, [R0+-0x4828] ;  /* 0xffb7d80000107984 */ /* 0x000f280000000a00 */
[----:B------:R-:W5:Y:S04]  /*1c2e0*/  LDS.64 R18, [R0+-0x4820] ;  /* 0xffb7e00000127984 */ /* 0x000f680000000a00 */
[----:B------:R-:W5:Y:S04]  /*1c2f0*/  LDS.64 R20, [R0+-0x4818] ;  /* 0xffb7e80000147984 */ /* 0x000f680000000a00 */
[----:B------:R-:W5:Y:S04]  /*1c300*/  LDS.64 R22, [R0+-0x4810] ;  /* 0xffb7f00000167984 */ /* 0x000f680000000a00 */
[----:B------:R-:W5:Y:S04]  /*1c310*/  LDS.64 R4, [R0+-0x4800] ;  /* 0xffb8000000047984 */ /* 0x000f680000000a00 */
[----:B------:R-:W5:Y:S01]  /*1c320*/  LDS R25, [R0+-0x4804] ;  /* 0xffb7fc0000197984 */ /* 0x000f620000000800 */
[----:B-1----:R-:W-:-:S03]  /*1c330*/  PRMT R43, R10, 0x7710, RZ ;  /* 0x000077100a2b7816 */ /* 0x002fc600000000ff */
[----:B------:R-:W1:Y:S04]  /*1c340*/  LDS R27, [R0+-0x40] ;  /* 0xffffc000001b7984 */ /* 0x000e680000000800 */
[----:B------:R-:W1:Y:S04]  /*1c350*/  LDS.64 R6, [R0] ;  /* 0x0000000000067984 */ /* 0x000e680000000a00 */
[----:B------:R-:W1:Y:S04]  /*1c360*/  LDS.64 R28, [R0+-0x38] ;  /* 0xffffc800001c7984 */ /* 0x000e680000000a00 */
[----:B------:R-:W1:Y:S04]  /*1c370*/  LDS.64 R30, [R0+-0x30] ;  /* 0xffffd000001e7984 */ /* 0x000e680000000a00 */
[----:B------:R-:W1:Y:S04]  /*1c380*/  LDS.64 R32, [R0+-0x28] ;  /* 0xffffd80000207984 */ /* 0x000e680000000a00 */
[----:B------:R-:W1:Y:S04]  /*1c390*/  LDS.64 R34, [R0+-0x20] ;  /* 0xffffe00000227984 */ /* 0x000e680000000a00 */
[----:B------:R-:W1:Y:S04]  /*1c3a0*/  LDS.64 R36, [R0+-0x18] ;  /* 0xffffe80000247984 */ /* 0x000e680000000a00 */
[----:B------:R-:W1:Y:S04]  /*1c3b0*/  LDS.64 R38, [R0+-0x10] ;  /* 0xfffff00000267984 */ /* 0x000e680000000a00 */
[----:B------:R-:W1:Y:S04]  /*1c3c0*/  LDS R41, [R0+-0x4] ;  /* 0xfffffc0000297984 */ /* 0x000e680000000800 */
[----:B--2---:R2:W-:Y:S04]  /*1c3d0*/  STG.E desc[UR8][R8.64+-0x400], R11 ;  /* 0xfffc000b08007986 */ /* 0x0045e8000c101908 */
[----:B0-----:R-:W-:Y:S04]  /*1c3e0*/  STG.E.64 desc[UR8][R2.64+-0x4038], R12 ;  /* 0xffbfc80c02007986 */ /* 0x001fe8000c101b08 */
[----:B---3--:R-:W-:Y:S01]  /*1c3f0*/  STG.E.64 desc[UR8][R2.64+-0x4030], R14 ;  /* 0xffbfd00e02007986 */ /* 0x008fe2000c101b08 */
[----:B--2---:R-:W-:-:S03]  /*1c400*/  PRMT R11, R24, 0x7710, RZ ;  /* 0x00007710180b7816 */ /* 0x004fc600000000ff */
[----:B----4-:R-:W-:Y:S04]  /*1c410*/  STG.E.64 desc[UR8][R2.64+-0x4028], R16 ;  /* 0xffbfd81002007986 */ /* 0x010fe8000c101b08 */
[----:B-----5:R-:W-:Y:S04]  /*1c420*/  STG.E.64 desc[UR8][R2.64+-0x4020], R18 ;  /* 0xffbfe01202007986 */ /* 0x020fe8000c101b08 */
[----:B------:R-:W-:Y:S04]  /*1c430*/  STG.E.64 desc[UR8][R2.64+-0x4018], R20 ;  /* 0xffbfe81402007986 */ /* 0x000fe8000c101b08 */
[----:B------:R-:W-:Y:S04]  /*1c440*/  STG.E.64 desc[UR8][R2.64+-0x4010], R22 ;  /* 0xffbff01602007986 */ /* 0x000fe8000c101b08 */
[----:B------:R-:W-:Y:S04]  /*1c450*/  STG.E.64 desc[UR8][R2.64+-0x4000], R4 ;  /* 0xffc0000402007986 */ /* 0x000fe8000c101b08 */
[----:B------:R-:W-:Y:S04]  /*1c460*/  STG.E desc[UR8][R2.64+-0x4004], R25 ;  /* 0xffbffc1902007986 */ /* 0x000fe8000c101908 */
[----:B------:R-:W-:Y:S04]  /*1c470*/  STG.E.U16 desc[UR8][R2.64+-0x4008], R43 ;  /* 0xffbff82b02007986 */ /* 0x000fe8000c101508 */
[----:B-1----:R-:W-:Y:S04]  /*1c480*/  STG.E desc[UR8][R8.64], R27 ;  /* 0x0000001b08007986 */ /* 0x002fe8000c101908 */
[----:B------:R-:W-:Y:S04]  /*1c490*/  STG.E.64 desc[UR8][R2.64], R6 ;  /* 0x0000000602007986 */ /* 0x000fe8000c101b08 */
[----:B------:R-:W-:Y:S04]  /*1c4a0*/  STG.E.64 desc[UR8][R2.64+-0x38], R28 ;  /* 0xffffc81c02007986 */ /* 0x000fe8000c101b08 */
[----:B------:R-:W-:Y:S04]  /*1c4b0*/  STG.E.64 desc[UR8][R2.64+-0x30], R30 ;  /* 0xffffd01e02007986 */ /* 0x000fe8000c101b08 */
[----:B------:R-:W-:Y:S04]  /*1c4c0*/  STG.E.64 desc[UR8][R2.64+-0x28], R32 ;  /* 0xffffd82002007986 */ /* 0x000fe8000c101b08 */
[----:B------:R-:W-:Y:S04]  /*1c4d0*/  STG.E.64 desc[UR8][R2.64+-0x20], R34 ;  /* 0xffffe02202007986 */ /* 0x000fe8000c101b08 */
[----:B------:R-:W-:Y:S04]  /*1c4e0*/  STG.E.64 desc[UR8][R2.64+-0x18], R36 ;  /* 0xffffe82402007986 */ /* 0x000fe8000c101b08 */
[----:B------:R-:W-:Y:S04]  /*1c4f0*/  STG.E.64 desc[UR8][R2.64+-0x10], R38 ;  /* 0xfffff02602007986 */ /* 0x000fe8000c101b08 */
[----:B------:R-:W-:Y:S04]  /*1c500*/  STG.E desc[UR8][R2.64+-0x4], R41 ;  /* 0xfffffc2902007986 */ /* 0x000fe8000c101908 */
[----:B------:R-:W-:Y:S01]  /*1c510*/  STG.E.U16 desc[UR8][R2.64+-0x8], R11 ;  /* 0xfffff80b02007986 */ /* 0x000fe2000c101508 */
[----:B------:R-:W-:Y:S05]  /*1c520*/  EXIT ;  /* 0x000000000000794d */ /* 0x000fea0003800000 */
.L_x_2112:
[----:B------:R-:W-:Y:S01]  /*1c530*/  ISETP.NE.AND P0, PT, R28, RZ, PT ;  /* 0x000000ff1c00720c */ /* 0x000fe20003f05270 */
[----:B------:R-:W-:Y:S01]  /*1c540*/  BSSY.RECONVERGENT B0, `(.L_x_2124) ;  /* 0x0000013000007945 */ /* 0x000fe20003800200 */
[----:B------:R-:W-:-:S11]  /*1c550*/  ISETP.NE.AND P1, PT, R2, R3, PT ;  /* 0x000000030200720c */ /* 0x000fd60003f25270 */
[----:B------:R-:W-:Y:S05]  /*1c560*/  @!P0 BRA `(.L_x_2125) ;  /* 0x0000000000408947 */ /* 0x000fea0003800000 */
[----:B0-----:R-:W2:Y:S01]  /*1c570*/  LDL.LU R16, [R1+0x5bc] ;  /* 0x0005bc0001107983 */ /* 0x001ea20000300800 */
[----:B------:R-:W0:Y:S01]  /*1c580*/  LDC.64 R12, c[0x0][0x390] ;  /* 0x0000e400ff0c7b82 */ /* 0x000e220000000a00 */
[----:B------:R-:W-:-:S07]  /*1c590*/  PRMT R105, R105, 0x7604, R108 ;  /* 0x0000760469697816 */ /* 0x000fce000000006c */
[----:B------:R-:W1:Y:S01]  /*1c5a0*/  LDC.64 R14, c[0x0][0x398] ;  /* 0x0000e600ff0e7b82 */ /* 0x000e620000000a00 */
[----:B0-----:R-:W-:-:S04]  /*1c5b0*/  IMAD.WIDE R12, R31, 0x4, R12 ;  /* 0x000000041f0c7825 */ /* 0x001fc800078e020c */
[----:B-1----:R-:W-:Y:S01]  /*1c5c0*/  IMAD.WIDE R14, R31, 0x40, R14 ;  /* 0x000000401f0e7825 */ /* 0x002fe200078e020e */
        /* <DEDUP_REMOVED lines=10> */
.L_x_2125:
[----:B------:R-:W-:Y:S05]  /*1c670*/  BSYNC.RECONVERGENT B0 ;  /* 0x0000000000007941 */ /* 0x000fea0003800200 */
.L_x_2124:
[----:B------:R-:W-:Y:S05]  /*1c680*/  @!P1 EXIT ;  /* 0x000000000000994d */ /* 0x000fea0003800000 */
[----:B-1----:R-:W1:Y:S01]  /*1c690*/  LDC.64 R4, c[0x0][0x390] ;  /* 0x0000e400ff047b82 */ /* 0x002e620000000a00 */
[C---:B------:R-:W-:Y:S02]  /*1c6a0*/  PRMT R3, R40.reuse, 0x7771, RZ ;  /* 0x0000777128037816 */ /* 0x040fe400000000ff */
[C---:B------:R-:W-:Y:S02]  /*1c6b0*/  PRMT R9, R40.reuse, 0x7772, RZ ;  /* 0x0000777228097816 */ /* 0x040fe400000000ff */
[----:B------:R-:W-:Y:S02]  /*1c6c0*/  PRMT R40, R40, 0x7770, RZ ;  /* 0x0000777028287816 */ /* 0x000fe400000000ff */
[----:B------:R-:W-:Y:S01]  /*1c6d0*/  PRMT R46, R46, 0x7770, RZ ;  /* 0x000077702e2e7816 */ /* 0x000fe200000000ff */
[----:B------:R-:W2:Y:S01]  /*1c6e0*/  LDC.64 R6, c[0x0][0x398] ;  /* 0x0000e600ff067b82 */ /* 0x000ea20000000a00 */
[----:B------:R-:W-:Y:S02]  /*1c6f0*/  PRMT R40, R40, 0x3340, R3 ;  /* 0x0000334028287816 */ /* 0x000fe40000000003 */
[----:B------:R-:W-:-:S02]  /*1c700*/  PRMT R3, R24, 0x7771, RZ ;  /* 0x0000777118037816 */ /* 0x000fc400000000ff */
[----:B------:R-:W-:Y:S02]  /*1c710*/  PRMT R9, R9, 0x3340, R34 ;  /* 0x0000334009097816 */ /* 0x000fe40000000022 */
[----:B------:R-:W-:-:S04]  /*1c720*/  PRMT R35, R46, 0x3340, R35 ;  /* 0x000033402e237816 */ /* 0x000fc80000000023 */
[----:B------:R-:W-:Y:S01]  /*1c730*/  PRMT R229, R35, 0x5410, R54 ;  /* 0x0000541023e57816 */ /* 0x000fe20000000036 */
[----:B-1----:R-:W-:-:S05]  /*1c740*/  IMAD.WIDE R4, R36, 0x4, R4 ;  /* 0x0000000424047825 */ /* 0x002fca00078e0204 */
[----:B------:R-:W-:Y:S01]  /*1c750*/  STG.E desc[UR8][R4.64], R2 ;  /* 0x0000000204007986 */ /* 0x000fe2000c101908 */
[----:B--2---:R-:W-:Y:S01]  /*1c760*/  IMAD.WIDE R36, R36, 0x40, R6 ;  /* 0x0000004024247825 */ /* 0x004fe200078e0206 */
[----:B------:R-:W-:Y:S02]  /*1c770*/  PRMT R6, R24, 0x7770, RZ ;  /* 0x0000777018067816 */ /* 0x000fe400000000ff */
[----:B------:R-:W-:Y:S02]  /*1c780*/  PRMT R24, R40, 0x5410, R9 ;  /* 0x0000541028187816 */ /* 0x000fe40000000009 */
[----:B------:R-:W-:Y:S01]  /*1c790*/  PRMT R3, R6, 0x3340, R3 ;  /* 0x0000334006037816 */ /* 0x000fe20000000003 */
[----:B------:R-:W-:Y:S03]  /*1c7a0*/  STG.E.64 desc[UR8][R36.64+0x8], R44 ;  /* 0x0000082c24007986 */ /* 0x000fe6000c101b08 */
[----:B------:R-:W-:Y:S01]  /*1c7b0*/  PRMT R219, R3, 0x5410, R56 ;  /* 0x0000541003db7816 */ /* 0x000fe20000000038 */
        /* <DEDUP_REMOVED lines=9> */
.L_x_1875:
[----:B------:R-:W0:Y:S01]  /*1c850*/  S2R R137, SR_TID.X ;  /* 0x0000000000897919 */ /* 0x000e220000002100 */
[----:B------:R-:W1:Y:S08]  /*1c860*/  LDC.64 R6, c[0x0][0x388] ;  /* 0x0000e200ff067b82 */ /* 0x000e700000000a00 */
[----:B------:R-:W2:Y:S01]  /*1c870*/  LDC.64 R4, c[0x0][0x380] ;  /* 0x0000e000ff047b82 */ /* 0x000ea20000000a00 */
[C---:B0-----:R-:W-:Y:S01]  /*1c880*/  IMAD.SHL.U32 R3, R137.reuse, 0x2, RZ ;  /* 0x0000000289037824 */ /* 0x041fe200078e00ff */
[----:B------:R-:W-:-:S04]  /*1c890*/  LOP3.LUT R0, R137, 0x1f, RZ, 0xc0, !PT ;  /* 0x0000001f89007812 */ /* 0x000fc800078ec0ff */
[----:B------:R-:W-:-:S04]  /*1c8a0*/  LOP3.LUT R25, R3, 0x7c0, RZ, 0xc0, !PT ;  /* 0x000007c003197812 */ /* 0x000fc800078ec0ff */
[----:B------:R-:W-:-:S05]  /*1c8b0*/  LOP3.LUT R3, R0, R25, RZ, 0xfc, !PT ;  /* 0x0000001900037212 */ /* 0x000fca00078efcff */
[----:B------:R-:W-:-:S04]  /*1c8c0*/  IMAD.IADD R3, R2, 0x1, R3 ;  /* 0x0000000102037824 */ /* 0x000fc800078e0203 */
[----:B-1----:R-:W-:-:S05]  /*1c8d0*/  IMAD.WIDE.U32 R16, R3, 0x40, R6 ;  /* 0x0000004003107825 */ /* 0x002fca00078e0006 */
[----:B------:R-:W3:Y:S01]  /*1c8e0*/  LDG.E.64.CONSTANT R26, desc[UR8][R16.64] ;  /* 0x00000008101a7981 */ /* 0x000ee2000c1e9b00 */
[----:B--2---:R-:W-:-:S03]  /*1c8f0*/  IMAD.WIDE.U32 R6, R3, 0x4, R4 ;  /* 0x0000000403067825 */ /* 0x004fc600078e0004 */
[----:B------:R-:W2:Y:S04]  /*1c900*/  LDG.E.64.CONSTANT R28, desc[UR8][R16.64+0x8] ;  /* 0x00000808101c7981 */ /* 0x000ea8000c1e9b00 */
[----:B------:R-:W4:Y:S04]  /*1c910*/  LDG.E.64.CONSTANT R30, desc[UR8][R16.64+0x10] ;  /* 0x00001008101e7981 */ /* 0x000f28000c1e9b00 */
[----:B------:R-:W5:Y:S04]  /*1c920*/  LDG.E.CONSTANT R0, desc[UR8][R6.64] ;  /* 0x0000000806007981 */ /* 0x000f68000c1e9900 */
[----:B------:R-:W5:Y:S04]  /*1c930*/  LDG.E.64.CONSTANT R32, desc[UR8][R16.64+0x18] ;  /* 0x0000180810207981 */ /* 0x000f68000c1e9b00 */
[----:B------:R-:W5:Y:S04]  /*1c940*/  LDG.E.64.CONSTANT R34, desc[UR8][R16.64+0x20] ;  /* 0x0000200810227981 */ /* 0x000f68000c1e9b00 */
[----:B------:R-:W5:Y:S04]  /*1c950*/  LDG.E.CONSTANT R42, desc[UR8][R6.64+0x80] ;  /* 0x00008008062a7981 */ /* 0x000f68000c1e9900 */
        /* <DEDUP_REMOVED lines=11> */
[----:B------:R-:W-:Y:S01]  /*1ca10*/  ISETP.NE.AND P0, PT, R137, RZ, PT ;  /* 0x000000ff8900720c */ /* 0x000fe20003f05270 */
[----:B------:R-:W-:-:S12]  /*1ca20*/  IMAD.MOV.U32 R114, RZ, RZ, RZ ;  /* 0x000000ffff727224 */ /* 0x000fd800078e00ff */
[----:B------:R-:W-:-:S05]  /*1ca30*/  @!P0 IMAD.WIDE.U32 R2, R2, 0x4, R4 ;  /* 0x0000000402028825 */ /* 0x000fca00078e0004 */
[----:B------:R2:W5:Y:S01]  /*1ca40*/  @!P0 LDG.E.CONSTANT R114, desc[UR8][R2.64+-0x4] ;  /* 0xfffffc0802728981 */ /* 0x000562000c1e9900 */
[----:B------:R-:W1:Y:S01]  /*1ca50*/  S2R R43, SR_CgaCtaId ;  /* 0x00000000002b7919 */ /* 0x000e620000008800 */
[----:B------:R-:W0:Y:S01]  /*1ca60*/  S2R R52, SR_LANEID ;  /* 0x0000000000347919 */ /* 0x000e220000000000 */
[----:B------:R-:W-:-:S04]  /*1ca70*/  MOV R24, 0x400 ;  /* 0x0000040000187802 */ /* 0x000fc80000000f00 */
[----:B-1----:R-:W-:Y:S01]  /*1ca80*/  LEA R24, R43, R24, 0x18 ;  /* 0x000000182b187211 */ /* 0x002fe200078ec0ff */
[----:B0-----:R-:W-:-:S04]  /*1ca90*/  IMAD.IADD R25, R25, 0x1, R52 ;  /* 0x0000000119197824 */ /* 0x001fc800078e0234 */
[----:B------:R-:W-:-:S04]  /*1caa0*/  IMAD R5, R25, 0x4, R24 ;  /* 0x0000000419057824 */ /* 0x000fc800078e0218 */
[----:B------:R-:W-:Y:S01]  /*1cab0*/  IMAD R206, R52, 0x4, R5 ;  /* 0x0000000434ce7824 */ /* 0x000fe200078e0205 */
[----:B------:R-:W-:Y:S04]  /*1cac0*/  STL [R1+0x42c], RZ ;  /* 0x00042cff01007387 */ /* 0x000fe80000100800 */
[----:B------:R-:W-:Y:S04]  /*1cad0*/  STL.64 [R1+0x430], RZ ;  /* 0x000430ff01007387 */ /* 0x000fe80000100a00 */
[----:B------:R-:W-:Y:S04]  /*1cae0*/  STL.U8 [R1+0x3f8], RZ ;  /* 0x0003f8ff01007387 */ /* 0x000fe80000100000 */
[----:B------:R-:W-:Y:S04]  /*1caf0*/  STL [R1+0x474], RZ ;  /* 0x000474ff01007387 */ /* 0x000fe80000100800 */
[----:B------:R-:W-:Y:S04]  /*1cb00*/  STL.64 [R1+0x478], RZ ;  /* 0x000478ff01007387 */ /* 0x000fe80000100a00 */
[----:B------:R-:W-:Y:S01]  /*1cb10*/  STL.U8 [R1+0x440], RZ ;  /* 0x000440ff01007387 */ /* 0x000fe20000100000 */
[----:B---3--:R-:W-:-:S02]  /*1cb20*/  SHF.R.U32.HI R45, RZ, 0x8, R27 ;  /* 0x00000008ff2d7819 */ /* 0x008fc4000001161b */
[C-C-:B------:R-:W-:Y:S02]  /*1cb30*/  SHF.R.U64 R17, R26.reuse, 0x8, R27.reuse ;  /* 0x000000081a117819 */ /* 0x140fe4000000121b */
[C-C-:B------:R-:W-:Y:S02]  /*1cb40*/  SHF.R.U64 R4, R26.reuse, 0x10, R27.reuse ;  /* 0x000000101a047819 */ /* 0x140fe4000000121b */
[--C-:B------:R-:W-:Y:S02]  /*1cb50*/  SHF.R.U64 R43, R26, 0x18, R27.reuse ;  /* 0x000000181a2b7819 */ /* 0x100fe4000000121b */
[--C-:B------:R-:W-:Y:S02]  /*1cb60*/  SHF.R.U32.HI R16, RZ, 0x10, R27.reuse ;  /* 0x00000010ff107819 */ /* 0x100fe4000001161b */
[----:B------:R-:W-:Y:S02]  /*1cb70*/  SHF.R.U32.HI R47, RZ, 0x18, R27 ;  /* 0x00000018ff2f7819 */ /* 0x000fe4000001161b */
[----:B------:R-:W-:-:S02]  /*1cb80*/  PRMT R45, R27, 0x3340, R45 ;  /* 0x000033401b2d7816 */ /* 0x000fc4000000002d */
[----:B------:R-:W-:Y:S02]  /*1cb90*/  PRMT R49, R26, 0x3340, R17 ;  /* 0x000033401a317816 */ /* 0x000fe40000000011 */
[C-C-:B--2---:R-:W-:Y:S02]  /*1cba0*/  SHF.R.U64 R3, R28.reuse, 0x8, R29.reuse ;  /* 0x000000081c037819 */ /* 0x144fe4000000121d */
[--C-:B------:R-:W-:Y:S02]  /*1cbb0*/  SHF.R.U32.HI R27, RZ, 0x8, R29.reuse ;  /* 0x00000008ff1b7819 */ /* 0x100fe4000001161d */
        /* <DEDUP_REMOVED lines=8> */
[----:B------:R-:W-:-:S02]  /*1cc40*/  PRMT R46, R2, 0x3340, R17 ;  /* 0x00003340022e7816 */ /* 0x000fc40000000011 */
[--C-:B----4-:R-:W-:Y:S02]  /*1cc50*/  SHF.R.U64 R3, R30, 0x8, R31.reuse ;  /* 0x000000081e037819 */ /* 0x110fe4000000121f */
[--C-:B------:R-:W-:Y:S02]  /*1cc60*/  SHF.R.U32.HI R2, RZ, 0x10, R31.reuse ;  /* 0x00000010ff027819 */ /* 0x100fe4000001161f */
[--C-:B------:R-:W-:Y:S02]  /*1cc70*/  SHF.R.U32.HI R29, RZ, 0x18, R31.reuse ;  /* 0x00000018ff1d7819 */ /* 0x100fe4000001161f */
[----:B------:R-:W-:Y:S01]  /*1cc80*/  SHF.R.U32.HI R27, RZ, 0x8, R31 ;  /* 0x00000008ff1b7819 */ /* 0x000fe2000001161f */
[----:B-----5:R0:W-:Y:S01]  /*1cc90*/  STS [R5], R0 ;  /* 0x0000000005007388 */ /* 0x0201e20000000800 */
[----:B------:R-:W-:Y:S02]  /*1cca0*/  PRMT R4, R4, 0x3340, R43 ;  /* 0x0000334004047816 */ /* 0x000fe4000000002b */
[----:B------:R-:W-:-:S02]  /*1ccb0*/  SHF.R.U64 R17, R30, 0x18, R31 ;  /* 0x000000181e117819 */ /* 0x000fc4000000121f */
[----:B------:R-:W-:Y:S02]  /*1ccc0*/  PRMT R43, R30, 0x3340, R3 ;  /* 0x000033401e2b7816 */ /* 0x000fe40000000003 */
[----:B------:R-:W-:Y:S02]  /*1ccd0*/  PRMT R28, R2, 0x3340, R29 ;  /* 0x00003340021c7816 */ /* 0x000fe4000000001d */
[----:B------:R-:W-:Y:S02]  /*1cce0*/  SHF.R.U64 R3, R32, 0x8, R33 ;  /* 0x0000000820037819 */ /* 0x000fe40000001221 */
[----:B0-----:R-:W-:Y:S02]  /*1ccf0*/  SHF.R.U64 R0, R30, 0x10, R31 ;  /* 0x000000101e007819 */ /* 0x001fe4000000121f */
[----:B------:R-:W-:Y:S02]  /*1cd00*/  PRMT R31, R31, 0x3340, R27 ;  /* 0x000033401f1f7816 */ /* 0x000fe4000000001b */
[----:B------:R-:W-:-:S02]  /*1cd10*/  SHF.R.U32.HI R2, RZ, 0x10, R33 ;  /* 0x00000010ff027819 */ /* 0x000fc40000011621 */
[--C-:B------:R-:W-:Y:S02]  /*1cd20*/  SHF.R.U32.HI R29, RZ, 0x18, R33.reuse ;  /* 0x00000018ff1d7819 */ /* 0x100fe40000011621 */
[----:B------:R-:W-:Y:S02]  /*1cd30*/  SHF.R.U32.HI R27, RZ, 0x8, R33 ;  /* 0x00000008ff1b7819 */ /* 0x000fe40000011621 */
[----:B------:R-:W-:Y:S02]  /*1cd40*/  PRMT R30, R0, 0x3340, R17 ;  /* 0x00003340001e7816 */ /* 0x000fe40000000011 */
[C-C-:B------:R-:W-:Y:S02]  /*1cd50*/  SHF.R.U64 R0, R32.reuse, 0x10, R33.reuse ;  /* 0x0000001020007819 */ /* 0x140fe40000001221 */
[C---:B------:R-:W-:Y:S02]  /*1cd60*/  SHF.R.U64 R17, R32.reuse, 0x18, R33 ;  /* 0x0000001820117819 */ /* 0x040fe40000001221 */
[----:B------:R-:W-:-:S02]  /*1cd70*/  PRMT R53, R32, 0x3340, R3 ;  /* 0x0000334020357816 */ /* 0x000fc40000000003 */
[----:B------:R-:W-:Y:S02]  /*1cd80*/  PRMT R33, R33, 0x3340, R27 ;  /* 0x0000334021217816 */ /* 0x000fe4000000001b */
[----:B------:R-:W-:Y:S02]  /*1cd90*/  PRMT R32, R2, 0x3340, R29 ;  /* 0x0000334002207816 */ /* 0x000fe4000000001d */
[--C-:B------:R-:W-:Y:S01]  /*1cda0*/  SHF.R.U64 R3, R34, 0x8, R35.reuse ;  /* 0x0000000822037819 */ /* 0x100fe20000001223 */
[----:B------:R0:W-:Y:S01]  /*1cdb0*/  STS [R5+0x80], R42 ;  /* 0x0000802a05007388 */ /* 0x0001e20000000800 */
[--C-:B------:R-:W-:Y:S02]  /*1cdc0*/  SHF.R.U32.HI R2, RZ, 0x10, R35.reuse ;  /* 0x00000010ff027819 */ /* 0x100fe40000011623 */
[--C-:B------:R-:W-:Y:S02]  /*1cdd0*/  SHF.R.U32.HI R29, RZ, 0x18, R35.reuse ;  /* 0x00000018ff1d7819 */ /* 0x100fe40000011623 */
[----:B------:R-:W-:-:S02]  /*1cde0*/  SHF.R.U32.HI R27, RZ, 0x8, R35 ;  /* 0x00000008ff1b7819 */ /* 0x000fc40000011623 */
[----:B------:R-:W-:Y:S02]  /*1cdf0*/  PRMT R55, R34, 0x3340, R3 ;  /* 0x0000334022377816 */ /* 0x000fe40000000003 */
[----:B0-----:R-:W-:Y:S02]  /*1ce00*/  PRMT R42, R0, 0x3340, R17 ;  /* 0x00003340002a7816 */ /* 0x001fe40000000011 */
[C-C-:B------:R-:W-:Y:S02]  /*1ce10*/  SHF.R.U64 R0, R34.reuse, 0x10, R35.reuse ;  /* 0x0000001022007819 */ /* 0x140fe40000001223 */
[----:B------:R-:W-:Y:S02]  /*1ce20*/  SHF.R.U64 R17, R34, 0x18, R35 ;  /* 0x0000001822117819 */ /* 0x000fe40000001223 */
[----:B------:R-:W-:Y:S02]  /*1ce30*/  PRMT R35, R35, 0x3340, R27 ;  /* 0x0000334023237816 */ /* 0x000fe4000000001b */
[----:B------:R-:W-:-:S02]  /*1ce40*/  PRMT R34, R2, 0x3340, R29 ;  /* 0x0000334002227816 */ /* 0x000fc4000000001d */
[--C-:B------:R-:W-:Y:S02]  /*1ce50*/  SHF.R.U32.HI R2, RZ, 0x10, R37.reuse ;  /* 0x00000010ff027819 */ /* 0x100fe40000011625 */
[--C-:B------:R-:W-:Y:S02]  /*1ce60*/  SHF.R.U32.HI R29, RZ, 0x18, R37.reuse ;  /* 0x00000018ff1d7819 */ /* 0x100fe40000011625 */
[----:B------:R-:W-:Y:S02]  /*1ce70*/  SHF.R.U32.HI R27, RZ, 0x8, R37 ;  /* 0x00000008ff1b7819 */ /* 0x000fe40000011625 */
[----:B------:R-:W-:Y:S02]  /*1ce80*/  PRMT R48, R0, 0x3340, R17 ;  /* 0x0000334000307816 */ /* 0x000fe40000000011 */
[----:B------:R-:W-:Y:S02]  /*1ce90*/  PRMT R27, R37, 0x3340, R27 ;  /* 0x00003340251b7816 */ /* 0x000fe4000000001b */
[----:B------:R-:W-:-:S02]  /*1cea0*/  PRMT R2, R2, 0x3340, R29 ;  /* 0x0000334002027816 */ /* 0x000fc4000000001d */
[C-C-:B------:R-:W-:Y:S02]  /*1ceb0*/  SHF.R.U64 R3, R36.reuse, 0x8, R37.reuse ;  /* 0x0000000824037819 */ /* 0x140fe40000001225 */
[C-C-:B------:R-:W-:Y:S02]  /*1cec0*/  SHF.R.U64 R0, R36.reuse, 0x10, R37.reuse ;  /* 0x0000001024007819 */ /* 0x140fe40000001225 */
[C---:B------:R-:W-:Y:S02]  /*1ced0*/  SHF.R.U64 R17, R36.reuse, 0x18, R37 ;  /* 0x0000001824117819 */ /* 0x040fe40000001225 */
[----:B------:R-:W-:Y:S02]  /*1cee0*/  PRMT R46, R51, 0x5410, R46 ;  /* 0x00005410332e7816 */ /* 0x000fe4000000002e */
[----:B------:R-:W-:Y:S02]  /*1cef0*/  PRMT R51, R27, 0x5410, R2 ;  /* 0x000054101b337816 */ /* 0x000fe40000000002 */
[----:B------:R-:W-:-:S02]  /*1cf00*/  PRMT R3, R36, 0x3340, R3 ;  /* 0x0000334024037816 */ /* 0x000fc40000000003 */
[----:B------:R-:W-:Y:S02]  /*1cf10*/  PRMT R0, R0, 0x3340, R17 ;  /* 0x0000334000007816 */ /* 0x000fe40000000011 */
[----:B------:R-:W-:Y:S02]  /*1cf20*/  LOP3.LUT R2, R137, 0x3e0, RZ, 0xc0, !PT ;  /* 0x000003e089027812 */ /* 0x000fe400078ec0ff */
[----:B------:R-:W-:-:S03]  /*1cf30*/  PRMT R50, R3, 0x5410, R0 ;  /* 0x0000541003327816 */ /* 0x000fc60000000000 */
[----:B------:R-:W-:Y:S01]  /*1cf40*/  IMAD.IADD R3, R2, 0x1, R52 ;  /* 0x0000000102037824 */ /* 0x000fe200078e0234 */
[----:B------:R-:W-:-:S03]  /*1cf50*/  PRMT R45, R45, 0x5410, R16 ;  /* 0x000054102d2d7816 */ /* 0x000fc60000000010 */
[----:B------:R-:W-:Y:S01]  /*1cf60*/  IMAD R16, R3, 0x78, R206 ;  /* 0x0000007803107824 */ /* 0x000fe200078e02ce */
[----:B------:R-:W-:Y:S01]  /*1cf70*/  NOP ;  /* 0x0000000000007918 */ /* 0x000fe20000000000 */
[----:B------:R-:W0:Y:S01]  /*1cf80*/  LDS.64 R206, [R206] ;  /* 0x00000000cece7984 */ /* 0x000e220000000a00 */
[----:B------:R-:W-:Y:S02]  /*1cf90*/  PRMT R44, R49, 0x5410, R26 ;  /* 0x00005410312c7816 */ /* 0x000fe4000000001a */
[----:B------:R-:W-:Y:S01]  /*1cfa0*/  PRMT R47, R47, 0x5410, R4 ;  /* 0x000054102f2f7816 */ /* 0x000fe20000000004 */
[----:B------:R-:W-:Y:S01]  /*1cfb0*/  IMAD R4, R25, 0x3c, R5 ;  /* 0x0000003c19047824 */ /* 0x000fe200078e0205 */
[----:B------:R-:W-:Y:S01]  /*1cfc0*/  BAR.SYNC.DEFER_BLOCKING 0x0 ;  /* 0x0000000000007b1d */ /* 0x000fe20000010000 */
[--C-:B------:R-:W-:Y:S02]  /*1cfd0*/  SHF.R.U32.HI R0, RZ, 0x8, R39.reuse ;  /* 0x00000008ff007819 */ /* 0x100fe40000011627 */
[----:B------:R-:W-:-:S02]  /*1cfe0*/  SHF.R.U64 R17, R38, 0x10, R39 ;  /* 0x0000001026117819 */ /* 0x000fc40000001227 */
[C-C-:B------:R-:W-:Y:S02]  /*1cff0*/  SHF.R.U64 R26, R38.reuse, 0x18, R39.reuse ;  /* 0x00000018261a7819 */ /* 0x140fe40000001227 */
[----:B------:R-:W-:Y:S02]  /*1d000*/  PRMT R29, R31, 0x5410, R28 ;  /* 0x000054101f1d7816 */ /* 0x000fe4000000001c */
[--C-:B------:R-:W-:Y:S02]  /*1d010*/  SHF.R.U32.HI R2, RZ, 0x10, R39.reuse ;  /* 0x00000010ff027819 */ /* 0x100fe40000011627 */
[--C-:B------:R-:W-:Y:S02]  /*1d020*/  SHF.R.U32.HI R3, RZ, 0x18, R39.reuse ;  /* 0x00000018ff037819 */ /* 0x100fe40000011627 */
[----:B------:R-:W-:Y:S02]  /*1d030*/  SHF.R.U64 R5, R38, 0x8, R39 ;  /* 0x0000000826057819 */ /* 0x000fe40000001227 */
[----:B------:R-:W-:-:S02]  /*1d040*/  PRMT R28, R43, 0x5410, R30 ;  /* 0x000054102b1c7816 */ /* 0x000fc4000000001e */
[----:B------:R-:W-:Y:S02]  /*1d050*/  PRMT R31, R33, 0x5410, R32 ;  /* 0x00005410211f7816 */ /* 0x000fe40000000020 */
[----:B------:R-:W-:Y:S02]  /*1d060*/  PRMT R30, R53, 0x5410, R42 ;  /* 0x00005410351e7816 */ /* 0x000fe4000000002a */
[----:B------:R-:W-:Y:S02]  /*1d070*/  PRMT R32, R39, 0x3340, R0 ;  /* 0x0000334027207816 */ /* 0x000fe40000000000 */
[----:B------:R-:W-:Y:S02]  /*1d080*/  PRMT R26, R17, 0x3340, R26 ;  /* 0x00003340111a7816 */ /* 0x000fe4000000001a */
[----:B------:R-:W-:Y:S02]  /*1d090*/  PRMT R39, R38, 0x3340, R5 ;  /* 0x0000334026277816 */ /* 0x000fe40000000005 */
[----:B------:R-:W-:-:S02]  /*1d0a0*/  PRMT R27, R2, 0x3340, R3 ;  /* 0x00003340021b7816 */ /* 0x000fc40000000003 */
[--C-:B------:R-:W-:Y:S02]  /*1d0b0*/  SHF.R.U32.HI R17, RZ, 0x8, R41.reuse ;  /* 0x00000008ff117819 */ /* 0x100fe40000011629 */
[C-C-:B------:R-:W-:Y:S02]  /*1d0c0*/  SHF.R.U64 R3, R40.reuse, 0x8, R41.reuse ;  /* 0x0000000828037819 */ /* 0x140fe40000001229 */
[C-C-:B------:R-:W-:Y:S02]  /*1d0d0*/  SHF.R.U64 R0, R40.reuse, 0x10, R41.reuse ;  /* 0x0000001028007819 */ /* 0x140fe40000001229 */
[--C-:B------:R-:W-:Y:S01]  /*1d0e0*/  SHF.R.U64 R5, R40, 0x18, R41.reuse ;  /* 0x0000001828057819 */ /* 0x100fe20000001229 */
[----:B------:R1:W-:Y:S01]  /*1d0f0*/  STS.128 [R4+0x10], R28 ;  /* 0x0000101c04007388 */ /* 0x0003e20000000c00 */
[--C-:B------:R-:W-:Y:S02]  /*1d100*/  SHF.R.U32.HI R2, RZ, 0x10, R41.reuse ;  /* 0x00000010ff027819 */ /* 0x100fe40000011629 */
[----:B------:R-:W-:-:S02]  /*1d110*/  SHF.R.U32.HI R25, RZ, 0x18, R41 ;  /* 0x00000018ff197819 */ /* 0x000fc40000011629 */
[----:B------:R-:W-:Y:S02]  /*1d120*/  PRMT R49, R35, 0x5410, R34 ;  /* 0x0000541023317816 */ /* 0x000fe40000000022 */
[----:B-1----:R-:W-:Y:S02]  /*1d130*/  PRMT R29, R41, 0x3340, R17 ;  /* 0x00003340291d7816 */ /* 0x002fe40000000011 */
[----:B------:R-:W-:Y:S02]  /*1d140*/  PRMT R41, R40, 0x3340, R3 ;  /* 0x0000334028297816 */ /* 0x000fe40000000003 */
[----:B------:R-:W-:Y:S02]  /*1d150*/  PRMT R30, R0, 0x3340, R5 ;  /* 0x00003340001e7816 */ /* 0x000fe40000000005 */
[----:B------:R-:W-:Y:S02]  /*1d160*/  PRMT R28, R2, 0x3340, R25 ;  /* 0x00003340021c7816 */ /* 0x000fe40000000019 */
[----:B------:R-:W-:-:S02]  /*1d170*/  SHF.R.U64 R3, R22, 0x8, R23 ;  /* 0x0000000816037819 */ /* 0x000fc40000001217 */
[C-C-:B------:R-:W-:Y:S02]  /*1d180*/  SHF.R.U64 R0, R22.reuse, 0x10, R23.reuse ;  /* 0x0000001016007819 */ /* 0x140fe40000001217 */
[C-C-:B------:R-:W-:Y:S02]  /*1d190*/  SHF.R.U64 R5, R22.reuse, 0x18, R23.reuse ;  /* 0x0000001816057819 */ /* 0x140fe40000001217 */
[--C-:B------:R-:W-:Y:S02]  /*1d1a0*/  SHF.R.U32.HI R2, RZ, 0x10, R23.reuse ;  /* 0x00000010ff027819 */ /* 0x100fe40000011617 */
[--C-:B------:R-:W-:Y:S02]  /*1d1b0*/  SHF.R.U32.HI R25, RZ, 0x18, R23.reuse ;  /* 0x00000018ff197819 */ /* 0x100fe40000011617 */
[----:B------:R-:W-:Y:S02]  /*1d1c0*/  SHF.R.U32.HI R17, RZ, 0x8, R23 ;  /* 0x00000008ff117819 */ /* 0x000fe40000011617 */
[----:B------:R-:W-:-:S02]  /*1d1d0*/  PRMT R36, R22, 0x3340, R3 ;  /* 0x0000334016247816 */ /* 0x000fc40000000003 */
[----:B------:R-:W-:Y:S02]  /*1d1e0*/  PRMT R31, R0, 0x3340, R5 ;  /* 0x00003340001f7816 */ /* 0x000fe40000000005 */
[----:B------:R-:W-:Y:S02]  /*1d1f0*/  PRMT R34, R23, 0x3340, R17 ;  /* 0x0000334017227816 */ /* 0x000fe40000000011 */
[----:B------:R-:W-:Y:S02]  /*1d200*/  PRMT R25, R2, 0x3340, R25 ;  /* 0x0000334002197816 */ /* 0x000fe40000000019 */
[C-C-:B------:R-:W-:Y:S02]  /*1d210*/  SHF.R.U64 R3, R20.reuse, 0x8, R21.reuse ;  /* 0x0000000814037819 */ /* 0x140fe40000001215 */
[C-C-:B------:R-:W-:Y:S02]  /*1d220*/  SHF.R.U64 R0, R20.reuse, 0x10, R21.reuse ;  /* 0x0000001014007819 */ /* 0x140fe40000001215 */
[----:B------:R-:W-:-:S02]  /*1d230*/  SHF.R.U64 R5, R20, 0x18, R21 ;  /* 0x0000001814057819 */ /* 0x000fc40000001215 */
[--C-:B------:R-:W-:Y:S02]  /*1d240*/  SHF.R.U32.HI R2, RZ, 0x10, R21.reuse ;  /* 0x00000010ff027819 */ /* 0x100fe40000011615 */
[--C-:B------:R-:W-:Y:S02]  /*1d250*/  SHF.R.U32.HI R23, RZ, 0x18, R21.reuse ;  /* 0x00000018ff177819 */ /* 0x100fe40000011615 */
[----:B------:R-:W-:Y:S02]  /*1d260*/  SHF.R.U32.HI R17, RZ, 0x8, R21 ;  /* 0x00000008ff117819 */ /* 0x000fe40000011615 */
[----:B------:R-:W-:Y:S02]  /*1d270*/  PRMT R40, R20, 0x3340, R3 ;  /* 0x0000334014287816 */ /* 0x000fe40000000003 */
[----:B------:R-:W-:Y:S02]  /*1d280*/  PRMT R35, R0, 0x3340, R5 ;  /* 0x0000334000237816 */ /* 0x000fe40000000005 */
[----:B------:R-:W-:-:S02]  /*1d290*/  PRMT R38, R21, 0x3340, R17 ;  /* 0x0000334015267816 */ /* 0x000fc40000000011 */
[----:B------:R-:W-:Y:S02]  /*1d2a0*/  PRMT R33, R2, 0x3340, R23 ;  /* 0x0000334002217816 */ /* 0x000fe40000000017 */
[C-C-:B------:R-:W-:Y:S02]  /*1d2b0*/  SHF.R.U64 R3, R18.reuse, 0x8, R19.reuse ;  /* 0x0000000812037819 */ /* 0x140fe40000001213 */
[C-C-:B------:R-:W-:Y:S02]  /*1d2c0*/  SHF.R.U64 R0, R18.reuse, 0x10, R19.reuse ;  /* 0x0000001012007819 */ /* 0x140fe40000001213 */
[--C-:B------:R-:W-:Y:S02]  /*1d2d0*/  SHF.R.U64 R5, R18, 0x18, R19.reuse ;  /* 0x0000001812057819 */ /* 0x100fe40000001213 */
[--C-:B------:R-:W-:Y:S02]  /*1d2e0*/  SHF.R.U32.HI R2, RZ, 0x10, R19.reuse ;  /* 0x00000010ff027819 */ /* 0x100fe40000011613 */
[----:B------:R-:W-:-:S02]  /*1d2f0*/  SHF.R.U32.HI R21, RZ, 0x18, R19 ;  /* 0x00000018ff157819 */ /* 0x000fc40000011613 */
[----:B------:R-:W-:Y:S01]  /*1d300*/  SHF.R.U32.HI R17, RZ, 0x8, R19 ;  /* 0x00000008ff117819 */ /* 0x000fe20000011613 */
[----:B------:R1:W-:Y:S01]  /*1d310*/  STS.128 [R4], R44 ;  /* 0x0000002c04007388 */ /* 0x0003e20000000c00 */
[----:B------:R-:W-:Y:S02]  /*1d320*/  PRMT R42, R0, 0x3340, R5 ;  /* 0x00003340002a7816 */ /* 0x000fe40000000005 */
[----:B------:R-:W-:Y:S02]  /*1d330*/  PRMT R43, R19, 0x3340, R17 ;  /* 0x00003340132b7816 */ /* 0x000fe40000000011 */
[C-C-:B------:R-:W-:Y:S02]  /*1d340*/  SHF.R.U64 R0, R10.reuse, 0x10, R11.reuse ;  /* 0x000000100a007819 */ /* 0x140fe4000000120b */
[--C-:B------:R-:W-:Y:S02]  /*1d350*/  SHF.R.U64 R5, R10, 0x18, R11.reuse ;  /* 0x000000180a057819 */ /* 0x100fe4000000120b */
[----:B------:R-:W-:-:S02]  /*1d360*/  SHF.R.U32.HI R19, RZ, 0x18, R11 ;  /* 0x00000018ff137819 */ /* 0x000fc4000001160b */
[----:B------:R-:W-:Y:S02]  /*1d370*/  SHF.R.U32.HI R17, RZ, 0x8, R11 ;  /* 0x00000008ff117819 */ /* 0x000fe4000001160b */
[----:B-1----:R-:W-:Y:S02]  /*1d380*/  PRMT R45, R18, 0x3340, R3 ;  /* 0x00003340122d7816 */ /* 0x002fe40000000003 */
[----:B------:R-:W-:Y:S02]  /*1d390*/  PRMT R18, R2, 0x3340, R21 ;  /* 0x0000334002127816 */ /* 0x000fe40000000015 */
[----:B------:R-:W-:Y:S02]  /*1d3a0*/  SHF.R.U32.HI R2, RZ, 0x10, R11 ;  /* 0x00000010ff027819 */ /* 0x000fe4000001160b */
[----:B------:R-:W-:Y:S02]  /*1d3b0*/  PRMT R0, R0, 0x3340, R5 ;  /* 0x0000334000007816 */ /* 0x000fe40000000005 */
[----:B------:R-:W-:-:S02]  /*1d3c0*/  PRMT R17, R11, 0x3340, R17 ;  /* 0x000033400b117816 */ /* 0x000fc40000000011 */
[----:B------:R-:W-:Y:S02]  /*1d3d0*/  PRMT R2, R2, 0x3340, R19 ;  /* 0x0000334002027816 */ /* 0x000fe40000000013 */
[----:B------:R-:W-:Y:S02]  /*1d3e0*/  SHF.R.U64 R5, R12, 0x8, R13 ;  /* 0x000000080c057819 */ /* 0x000fe4000000120d */
[----:B------:R-:W-:Y:S02]  /*1d3f0*/  PRMT R36, R36, 0x5410, R31 ;  /* 0x0000541024247816 */ /* 0x000fe4000000001f */
[----:B------:R-:W-:Y:S02]  /*1d400*/  PRMT R31, R17, 0x5410, R2 ;  /* 0x00005410111f7816 */ /* 0x000fe40000000002 */
[----:B------:R-:W-:Y:S02]  /*1d410*/  PRMT R17, R5, 0x7604, R12 ;  /* 0x0000760405117816 */ /* 0x000fe4000000000c */
[----:B------:R-:W1:Y:S01]  /*1d420*/  S2R R5, SR_SWINHI ;  /* 0x0000000000057919 */ /* 0x000e620000002f00 */
[----:B------:R-:W-:-:S04]  /*1d430*/  SHF.R.U64 R3, R10, 0x8, R11 ;  /* 0x000000080a037819 */ /* 0x000fc8000000120b */
[----:B------:R-:W-:Y:S02]  /*1d440*/  PRMT R11, R10, 0x3340, R3 ;  /* 0x000033400a0b7816 */ /* 0x000fe40000000003 */
[----:B------:R-:W-:-:S04]  /*1d450*/  SHF.R.U64 R3, R8, 0x8, R9 ;  /* 0x0000000808037819 */ /* 0x000fc80000001209 */
[----:B------:R-:W-:Y:S02]  /*1d460*/  PRMT R3, R3, 0x7604, R8 ;  /* 0x0000760403037816 */ /* 0x000fe40000000008 */
[----:B------:R-:W-:-:S03]  /*1d470*/  PRMT R20, R39, 0x5410, R26 ;  /* 0x0000541027147816 */ /* 0x000fc6000000001a */
[----:B------:R1:W-:Y:S01]  /*1d480*/  STS.U16 [R4+0x30], R3 ;  /* 0x0000300304007388 */ /* 0x0003e20000000400 */
[----:B------:R-:W-:Y:S02]  /*1d490*/  PRMT R23, R29, 0x5410, R28 ;  /* 0x000054101d177816 */ /* 0x000fe4000000001c */
[----:B------:R-:W-:Y:S02]  /*1d4a0*/  PRMT R22, R41, 0x5410, R30 ;  /* 0x0000541029167816 */ /* 0x000fe4000000001e */
[----:B------:R-:W-:Y:S02]  /*1d4b0*/  PRMT R39, R38, 0x5410, R33 ;  /* 0x0000541026277816 */ /* 0x000fe40000000021 */
[----:B------:R-:W-:Y:S02]  /*1d4c0*/  PRMT R48, R55, 0x5410, R48 ;  /* 0x0000541037307816 */ /* 0x000fe40000000030 */
[----:B------:R-:W-:Y:S02]  /*1d4d0*/  PRMT R21, R32, 0x5410, R27 ;  /* 0x0000541020157816 */ /* 0x000fe4000000001b */
[----:B------:R-:W-:-:S02]  /*1d4e0*/  PRMT R37, R34, 0x5410, R25 ;  /* 0x0000541022257816 */ /* 0x000fc40000000019 */
[----:B------:R-:W-:Y:S02]  /*1d4f0*/  PRMT R38, R40, 0x5410, R35 ;  /* 0x0000541028267816 */ /* 0x000fe40000000023 */
[----:B------:R-:W-:Y:S02]  /*1d500*/  MOV R2, R24 ;  /* 0x0000001800027202 */ /* 0x000fe40000000f00 */
[----:B-1----:R-:W-:Y:S02]  /*1d510*/  MOV R3, R5 ;  /* 0x0000000500037202 */ /* 0x002fe40000000f00 */
[----:B------:R-:W-:Y:S02]  /*1d520*/  PRMT R29, R43, 0x5410, R18 ;  /* 0x000054102b1d7816 */ /* 0x000fe40000000012 */
[----:B------:R-:W-:Y:S02]  /*1d530*/  PRMT R28, R45, 0x5410, R42 ;  /* 0x000054102d1c7816 */ /* 0x000fe4000000002a */
[----:B------:R-:W-:Y:S01]  /*1d540*/  PRMT R30, R11, 0x5410, R0 ;  /* 0x000054100b1e7816 */ /* 0x000fe20000000000 */
[----:B------:R-:W-:Y:S01]  /*1d550*/  IMAD.U32 R12, RZ, RZ, UR7 ;  /* 0x00000007ff0c7e24 */ /* 0x000fe2000f8e00ff */
[----:B------:R-:W-:Y:S01]  /*1d560*/  IADD3 R2, P1, PT, R2, 0x2a0, RZ ;  /* 0x000002a002027810 */ /* 0x000fe20007f3e0ff */
[----:B------:R-:W-:Y:S04]  /*1d570*/  STS.128 [R4+0x20], R48 ;  /* 0x0000203004007388 */ /* 0x000fe80000000c00 */
[----:B------:R-:W-:Y:S01]  /*1d580*/  STS.128 [R4+0x800], R20 ;  /* 0x0008001404007388 */ /* 0x000fe20000000c00 */
[----:B------:R-:W-:-:S03]  /*1d590*/  IMAD.X R5, RZ, RZ, R3, P1 ;  /* 0x000000ffff057224 */ /* 0x000fc600008e0603 */
[----:B------:R-:W-:Y:S04]  /*1d5a0*/  STS.128 [R4+0x810], R36 ;  /* 0x0008102404007388 */ /* 0x000fe80000000c00 */
[----:B------:R-:W-:Y:S04]  /*1d5b0*/  STS.128 [R4+0x820], R28 ;  /* 0x0008201c04007388 */ /* 0x000fe80000000c00 */
[----:B------:R-:W-:Y:S04]  /*1d5c0*/  STS [R4+0x34], R9 ;  /* 0x0000340904007388 */ /* 0x000fe80000000800 */
[----:B------:R-:W-:Y:S04]  /*1d5d0*/  STS.U16 [R4+0x830], R17 ;  /* 0x0008301104007388 */ /* 0x000fe80000000400 */
[----:B------:R-:W-:Y:S04]  /*1d5e0*/  STS [R4+0x834], R13 ;  /* 0x0008340d04007388 */ /* 0x000fe80000000800 */
[----:B------:R1:W-:Y:S04]  /*1d5f0*/  STS.64 [R4+0x38], R6 ;  /* 0x0000380604007388 */ /* 0x0003e80000000a00 */
[----:B------:R2:W-:Y:S01]  /*1d600*/  STS.64 [R4+0x838], R14 ;  /* 0x0008380e04007388 */ /* 0x0005e20000000a00 */
[----:B------:R-:W-:Y:S01]  /*1d610*/  NOP ;  /* 0x0000000000007918 */ /* 0x000fe20000000000 */
[----:B0-----:R-:W-:Y:S01]  /*1d620*/  ISETP.NE.AND P0, PT, R206, R207, PT ;  /* 0x000000cfce00720c */ /* 0x001fe20003f05270 */
[----:B-1----:R-:W-:Y:S01]  /*1d630*/  IMAD.U32 R7, RZ, RZ, UR5 ;  /* 0x00000005ff077e24 */ /* 0x002fe2000f8e00ff */
[----:B------:R-:W-:Y:S01]  /*1d640*/  LDS.128 R196, [R16] ;  /* 0x0000000010c47984 */ /* 0x000fe20000000c00 */
[----:B------:R-:W-:-:S02]  /*1d650*/  IMAD.MOV.U32 R6, RZ, RZ, R12 ;  /* 0x000000ffff067224 */ /* 0x000fc400078e000c */
[----:B--2---:R-:W-:Y:S01]  /*1d660*/  IMAD.MOV.U32 R4, RZ, RZ, R2 ;  /* 0x000000ffff047224 */ /* 0x004fe200078e0002 */
[----:B------:R-:W-:Y:S01]  /*1d670*/  SEL R0, RZ, 0x1, !P0 ;  /* 0x00000001ff007807 */ /* 0x000fe20004000000 */
[----:B------:R-:W-:Y:S04]  /*1d680*/  LDS.128 R188, [R16+0x10] ;  /* 0x0000100010bc7984 */ /* 0x000fe80000000c00 */
[----:B------:R-:W-:Y:S04]  /*1d690*/  STL.128 [R1+0x480], R4 ;  /* 0x0004800401007387 */ /* 0x000fe80000100c00 */
[----:B------:R-:W0:Y:S04]  /*1d6a0*/  LDS.128 R4, [R16+0x60] ;  /* 0x0000600010047984 */ /* 0x000e280000000c00 */
[----:B------:R-:W-:Y:S04]  /*1d6b0*/  STL [R1+0x438], R0 ;  /* 0x0004380001007387 */ /* 0x000fe80000100800 */
[----:B------:R-:W-:Y:S04]  /*1d6c0*/  LDS.128 R192, [R16+0x20] ;  /* 0x0000200010c07984 */ /* 0x000fe80000000c00 */
[----:B------:R-:W-:Y:S04]  /*1d6d0*/  LDS.128 R8, [R16+0x40] ;  /* 0x0000400010087984 */ /* 0x000fe80000000c00 */
[----:B------:R-:W-:Y:S04]  /*1d6e0*/  LDS.128 R12, [R16+0x50] ;  /* 0x00005000100c7984 */ /* 0x000fe80000000c00 */
[----:B------:R-:W-:Y:S04]  /*1d6f0*/  LDS.U16 R0, [R16+0x30] ;  /* 0x0000300010007984 */ /* 0x000fe80000000400 */
[----:B------:R-:W1:Y:S04]  /*1d700*/  LDS.U16 R2, [R16+0x70] ;  /* 0x0000700010027984 */ /* 0x000e680000000400 */
[----:B------:R-:W-:Y:S04]  /*1d710*/  LDS R107, [R16+0x34] ;  /* 0x00003400106b7984 */ /* 0x000fe80000000800 */
[----:B------:R-:W-:Y:S04]  /*1d720*/  LDS R106, [R16+0x74] ;  /* 0x00007400106a7984 */ /* 0x000fe80000000800 */
[----:B------:R-:W-:Y:S04]  /*1d730*/  LDS.64 R204, [R16+0x38] ;  /* 0x0000380010cc7984 */ /* 0x000fe80000000a00 */
[----:B------:R-:W-:Y:S01]  /*1d740*/  LDS.64 R108, [R16+0x78] ;  /* 0x00007800106c7984 */ /* 0x000fe20000000a00 */
[----:B0-----:R-:W-:-:S02]  /*1d750*/  PRMT R100, R4, 0x7770, RZ ;  /* 0x0000777004647816 */ /* 0x001fc400000000ff */
[C---:B------:R-:W-:Y:S01]  /*1d760*/  PRMT R101, R4.reuse, 0x7772, RZ ;  /* 0x0000777204657816 */ /* 0x040fe200000000ff */
[----:B------:R0:W-:Y:S01]  /*1d770*/  STL.128 [R1+0x460], R4 ;  /* 0x0004600401007387 */ /* 0x0001e20000100c00 */
[C---:B------:R-:W-:Y:S02]  /*1d780*/  PRMT R102, R4.reuse, 0x7771, RZ ;  /* 0x0000777104667816 */ /* 0x040fe400000000ff */
[----:B------:R-:W-:Y:S01]  /*1d790*/  PRMT R111, R4, 0x7773, RZ ;  /* 0x00007773046f7816 */ /* 0x000fe200000000ff */
[C---:B0-----:R-:W-:Y:S01]  /*1d7a0*/  IMAD R4, R137.reuse, 0x4, R24 ;  /* 0x0000000489047824 */ /* 0x041fe200078e0218 */
[----:B------:R-:W-:Y:S01]  /*1d7b0*/  BAR.SYNC.DEFER_BLOCKING 0x0 ;  /* 0x0000000000007b1d */ /* 0x000fe20000010000 */
[----:B------:R-:W-:-:S05]  /*1d7c0*/  ISETP.NE.AND P1, PT, R137, RZ, PT ;  /* 0x000000ff8900720c */ /* 0x000fca0003f25270 */
[----:B------:R-:W-:Y:S02]  /*1d7d0*/  STS [R4+0x780], R207 ;  /* 0x000780cf04007388 */ /* 0x000fe40000000800 */
[----:B------:R-:W-:Y:S06]  /*1d7e0*/  BAR.SYNC.DEFER_BLOCKING 0x0 ;  /* 0x0000000000007b1d */ /* 0x000fec0000010000 */
[----:B------:R-:W0:Y:S01]  /*1d7f0*/  @P1 LDS R114, [R4+0x77c] ;  /* 0x00077c0004721984 */ /* 0x000e220000000800 */
[C---:B-1----:R-:W-:Y:S02]  /*1d800*/  PRMT R112, R2.reuse, 0x7770, RZ ;  /* 0x0000777002707816 */ /* 0x042fe400000000ff */
[----:B------:R-:W-:Y:S01]  /*1d810*/  PRMT R113, R2, 0x7771, RZ ;  /* 0x0000777102717816 */ /* 0x000fe200000000ff */
[----:B------:R-:W-:-:S02]  /*1d820*/  IMAD.MOV.U32 R28, RZ, RZ, R198 ;  /* 0x000000ffff1c7224 */ /* 0x000fc400078e00c6 */
[--C-:B------:R-:W-:Y:S01]  /*1d830*/  IMAD.MOV.U32 R29, RZ, RZ, R199.reuse ;  /* 0x000000ffff1d7224 */ /* 0x100fe200078e00c7 */
[----:B------:R-:W-:Y:S01]  /*1d840*/  PRMT R2, R113, 0x7604, R112 ;  /* 0x0000760471027816 */ /* 0x000fe20000000070 */
[----:B------:R-:W-:Y:S02]  /*1d850*/  IMAD.MOV.U32 R36, RZ, RZ, R198 ;  /* 0x000000ffff247224 */ /* 0x000fe400078e00c6 */
[----:B------:R-:W-:Y:S02]  /*1d860*/  IMAD.MOV.U32 R37, RZ, RZ, R199 ;  /* 0x000000ffff257224 */ /* 0x000fe400078e00c7 */
[--C-:B------:R-:W-:Y:S02]  /*1d870*/  IMAD.MOV.U32 R30, RZ, RZ, R188.reuse ;  /* 0x000000ffff1e7224 */ /* 0x100fe400078e00bc */
[----:B------:R-:W-:Y:S02]  /*1d880*/  IMAD.MOV.U32 R31, RZ, RZ, R189 ;  /* 0x000000ffff1f7224 */ /* 0x000fe400078e00bd */
        /* <DEDUP_REMOVED lines=9> */
[----:B------:R-:W-:Y:S01]  /*1d920*/  IMAD.MOV.U32 R43, RZ, RZ, R193 ;  /* 0x000000ffff2b7224 */ /* 0x000fe200078e00c1 */
[----:B------:R1:W-:Y:S01]  /*1d930*/  STL.128 [R1+0x400], R28 ;  /* 0x0004001c01007387 */ /* 0x0003e20000100c00 */
[----:B------:R-:W-:Y:S02]  /*1d940*/  PRMT R64, R189, 0x7770, RZ ;  /* 0x00007770bd407816 */ /* 0x000fe400000000ff */
[C---:B------:R-:W-:Y:S01]  /*1d950*/  PRMT R173, R8.reuse, 0x7770, RZ ;  /* 0x0000777008ad7816 */ /* 0x040fe200000000ff */
[----:B------:R-:W-:Y:S01]  /*1d960*/  STL.128 [R1+0x10], R36 ;  /* 0x0000102401007387 */ /* 0x000fe20000100c00 */
[----:B------:R-:W-:-:S02]  /*1d970*/  PRMT R22, R8, 0x7773, RZ ;  /* 0x0000777308167816 */ /* 0x000fc400000000ff */
[----:B------:R-:W-:Y:S01]  /*1d980*/  PRMT R23, R8, 0x7772, RZ ;  /* 0x0000777208177816 */ /* 0x000fe200000000ff */
[----:B------:R2:W-:Y:S01]  /*1d990*/  STL.128 [R1+0x410], R32 ;  /* 0x0004102001007387 */ /* 0x0005e20000100c00 */
[C---:B------:R-:W-:Y:S02]  /*1d9a0*/  PRMT R82, R10.reuse, 0x7772, RZ ;  /* 0x000077720a527816 */ /* 0x040fe400000000ff */
[----:B------:R-:W-:Y:S01]  /*1d9b0*/  PRMT R84, R10, 0x7773, RZ ;  /* 0x000077730a547816 */ /* 0x000fe200000000ff */
[----:B------:R3:W-:Y:S01]  /*1d9c0*/  STL.128 [R1+0x20], R40 ;  /* 0x0000202801007387 */ /* 0x0007e20000100c00 */
[C---:B------:R-:W-:Y:S02]  /*1d9d0*/  PRMT R83, R11.reuse, 0x7770, RZ ;  /* 0x000077700b537816 */ /* 0x040fe400000000ff */
[----:B------:R-:W-:Y:S01]  /*1d9e0*/  PRMT R85, R11, 0x7771, RZ ;  /* 0x000077710b557816 */ /* 0x000fe200000000ff */
[----:B------:R-:W-:Y:S01]  /*1d9f0*/  STL.128 [R1+0x440], R8 ;  /* 0x0004400801007387 */ /* 0x000fe20000100c00 */
[----:B-1----:R-:W-:-:S02]  /*1da00*/  PRMT R28, R8, 0x7771, RZ ;  /* 0x00007771081c7816 */ /* 0x002fc400000000ff */
[C---:B------:R-:W-:Y:S01]  /*1da10*/  PRMT R29, R9.reuse, 0x7772, RZ ;  /* 0x00007772091d7816 */ /* 0x040fe200000000ff */
[----:B------:R-:W-:Y:S01]  /*1da20*/  STL.128 [R1+0x450], R12 ;  /* 0x0004500c01007387 */ /* 0x000fe20000100c00 */
[C---:B------:R-:W-:Y:S02]  /*1da30*/  PRMT R30, R9.reuse, 0x7771, RZ ;  /* 0x00007771091e7816 */ /* 0x040fe400000000ff */
[C---:B------:R-:W-:Y:S01]  /*1da40*/  PRMT R31, R9.reuse, 0x7770, RZ ;  /* 0x00007770091f7816 */ /* 0x040fe200000000ff */
[----:B------:R1:W-:Y:S01]  /*1da50*/  STL.U16 [R1+0x470], R2 ;  /* 0x0004700201007387 */ /* 0x0003e20000100400 */
[----:B--2---:R-:W-:Y:S02]  /*1da60*/  PRMT R33, R9, 0x7773, RZ ;  /* 0x0000777309217816 */ /* 0x004fe400000000ff */
[C---:B------:R-:W-:Y:S02]  /*1da70*/  PRMT R32, R10.reuse, 0x7770, RZ ;  /* 0x000077700a207816 */ /* 0x040fe400000000ff */
[----:B------:R-:W-:-:S02]  /*1da80*/  PRMT R34, R10, 0x7771, RZ ;  /* 0x000077710a227816 */ /* 0x000fc400000000ff */
[C---:B------:R-:W-:Y:S02]  /*1da90*/  PRMT R86, R11.reuse, 0x7772, RZ ;  /* 0x000077720b567816 */ /* 0x040fe400000000ff */
[----:B------:R-:W-:Y:S02]  /*1daa0*/  PRMT R88, R11, 0x7773, RZ ;  /* 0x000077730b587816 */ /* 0x000fe400000000ff */
[C---:B------:R-:W-:Y:S02]  /*1dab0*/  PRMT R37, R14.reuse, 0x7770, RZ ;  /* 0x000077700e257816 */ /* 0x040fe400000000ff */
[C---:B------:R-:W-:Y:S02]  /*1dac0*/  PRMT R38, R14.reuse, 0x7771, RZ ;  /* 0x000077710e267816 */ /* 0x040fe400000000ff */
[C---:B------:R-:W-:Y:S02]  /*1dad0*/  PRMT R39, R14.reuse, 0x7772, RZ ;  /* 0x000077720e277816 */ /* 0x040fe400000000ff */
[----:B---3--:R-:W-:-:S02]  /*1dae0*/  PRMT R41, R14, 0x7773, RZ ;  /* 0x000077730e297816 */ /* 0x008fc400000000ff */
        /* <DEDUP_REMOVED lines=30> */
[C---:B-1----:R-:W-:Y:S02]  /*1dcd0*/  PRMT R2, R196.reuse, 0x7771, RZ ;  /* 0x00007771c4027816 */ /* 0x042fe400000000ff */
        /* <DEDUP_REMOVED lines=42> */
[----:B0-----:R-:W-:Y:S02]  /*1df80*/  ISETP.NE.AND P2, PT, R114, R206, PT ;  /* 0x000000ce7200720c */ /* 0x001fe40003f45270 */
        /* <DEDUP_REMOVED lines=49> */
[----:B------:R-:W-:Y:S02]  /*1e2a0*/  SEL R28, RZ, 0x1, !P2 ;  /* 0x00000001ff1c7807 */ /* 0x000fe40005000000 */
[----:B------:R-:W-:Y:S02]  /*1e2b0*/  PRMT R3, R96, 0x7610, R3 ;  /* 0x0000761060037816 */ /* 0x000fe40000000003 */
[C---:B------:R-:W-:Y:S01]  /*1e2c0*/  PRMT R2, R105.reuse, 0x7610, R2 ;  /* 0x0000761069027816 */ /* 0x040fe20000000002 */
[----:B------:R-:W-:Y:S04]  /*1e2d0*/  STL [R1+0x5b0], R107 ;  /* 0x0005b06b01007387 */ /* 0x000fe80000100800 */
[----:B------:R-:W-:Y:S04]  /*1e2e0*/  STL [R1+0x72c], R106 ;  /* 0x00072c6a01007387 */ /* 0x000fe80000100800 */
[----:B------:R-:W-:Y:S04]  /*1e2f0*/  STL.64 [R1+0x710], R108 ;  /* 0x0007106c01007387 */ /* 0x000fe80000100a00 */
[----:B------:R-:W-:Y:S04]  /*1e300*/  STL [R1+0x494], R120 ;  /* 0x0004947801007387 */ /* 0x000fe80000100800 */
[----:B------:R-:W-:Y:S04]  /*1e310*/  STL [R1+0x4d4], RZ ;  /* 0x0004d4ff01007387 */ /* 0x000fe80000100800 */
[----:B------:R-:W-:Y:S04]  /*1e320*/  STL.64 [R1+0x4d8], RZ ;  /* 0x0004d8ff01007387 */ /* 0x000fe80000100a00 */
[----:B------:R-:W-:Y:S04]  /*1e330*/  STL [R1+0x62c], R114 ;  /* 0x00062c7201007387 */ /* 0x000fe80000100800 */
        /* <DEDUP_REMOVED lines=61> */
[----:B------:R-:W-:Y:S04]  /*1e710*/  STL [R1+0x3f0], R28 ;  /* 0x0003f01c01007387 */ /* 0x000fe80000100800 */
[----:B------:R-:W-:Y:S04]  /*1e720*/  STL [R1], R28 ;  /* 0x0000001c01007387 */ /* 0x000fe80000100800 */
[----:B------:R-:W-:Y:S04]  /*1e730*/  STL.S16 [R1+0x728], R3 ;  /* 0x0007280301007387 */ /* 0x000fe80000100600 */
[----:B------:R-:W-:Y:S01]  /*1e740*/  STL.S16 [R1+0x724], R2 ;  /* 0x0007240201007387 */ /* 0x000fe20000100600 */
[----:B------:R-:W-:Y:S01]  /*1e750*/  PRMT R0, R105, 0x7604, R96 ;  /* 0x0000760469007816 */ /* 0x000fe20000000060 */
[----:B------:R-:W-:Y:S01]  /*1e760*/  BSSY.RECONVERGENT B0, `(.L_x_2126) ;  /* 0x00000bc000007945 */ /* 0x000fe20003800200 */
[----:B------:R-:W-:-:S02]  /*1e770*/  PRMT R77, R82, 0x7610, R77 ;  /* 0x00007610524d7816 */ /* 0x000fc4000000004d */
[----:B------:R-:W-:Y:S01]  /*1e780*/  PRMT R71, R29, 0x7610, R71 ;  /* 0x000076101d477816 */ /* 0x000fe20000000047 */
[----:B------:R-:W-:Y:S01]  /*1e790*/  STL.U16 [R1+0x428], R0 ;  /* 0x0004280001007387 */ /* 0x000fe20000100400 */
[----:B------:R-:W-:Y:S02]  /*1e7a0*/  PRMT R74, R32, 0x7610, R74 ;  /* 0x00007610204a7816 */ /* 0x000fe4000000004a */
[----:B------:R-:W-:Y:S01]  /*1e7b0*/  PRMT R79, R83, 0x7610, R79 ;  /* 0x00007610534f7816 */ /* 0x000fe2000000004f */
[----:B------:R0:W-:Y:S01]  /*1e7c0*/  STL.U16 [R1+0x38], R0 ;  /* 0x0000380001007387 */ /* 0x0001e20000100400 */
[----:B------:R-:W-:Y:S02]  /*1e7d0*/  PRMT R78, R84, 0x7610, R78 ;  /* 0x00007610544e7816 */ /* 0x000fe4000000004e */
[----:B------:R-:W-:Y:S02]  /*1e7e0*/  PRMT R80, R85, 0x7610, R80 ;  /* 0x0000761055507816 */ /* 0x000fe40000000050 */
[----:B------:R-:W-:Y:S01]  /*1e7f0*/  PRMT R82, R88, 0x7610, R82 ;  /* 0x0000761058527816 */ /* 0x000fe20000000052 */
[----:B------:R-:W-:Y:S01]  /*1e800*/  IMAD.MOV.U32 R26, RZ, RZ, R108 ;  /* 0x000000ffff1a7224 */ /* 0x000fe200078e006c */
[----:B------:R-:W-:Y:S01]  /*1e810*/  PRMT R81, R86, 0x7610, R81 ;  /* 0x0000761056517816 */ /* 0x000fe20000000051 */
[----:B------:R-:W-:Y:S01]  /*1e820*/  IMAD.MOV.U32 R27, RZ, RZ, R109 ;  /* 0x000000ffff1b7224 */ /* 0x000fe200078e006d */
        /* <DEDUP_REMOVED lines=41> */
.L_x_2129:
[----:B0-----:R-:W-:-:S06]  /*1eac0*/  IMAD.IADD R0, R1, 0x1, R4 ;  /* 0x0000000101007824 */ /* 0x001fcc00078e0204 */
[----:B------:R-:W2:Y:S01]  /*1ead0*/  LDL.U8 R0, [R0+0x48] ;  /* 0x0000480000007983 */ /* 0x000ea20000100000 */
[----:B------:R-:W-:Y:S02]  /*1eae0*/  IMAD.MOV.U32 R2, RZ, RZ, R4 ;  /* 0x000000ffff027224 */ /* 0x000fe400078e0004 */
[----:B------:R-:W-:Y:S01]  /*1eaf0*/  VIADD R4, R4, 0x1 ;  /* 0x0000000104047836 */ /* 0x000fe20000000000 */
[----:B--2---:R-:W-:-:S13]  /*1eb00*/  ISETP.NE.AND P3, PT, R0, RZ, PT ;  /* 0x000000ff0000720c */ /* 0x004fda0003f65270 */
[----:B------:R-:W-:Y:S05]  /*1eb10*/  @P3 BRA `(.L_x_2129) ;  /* 0xfffffffc00e83947 */ /* 0x000fea000383ffff */
[----:B------:R-:W-:Y:S05]  /*1eb20*/  BSYNC.RECONVERGENT B1 ;  /* 0x0000000000017941 */ /* 0x000fea0003800200 */
.L_x_2128:
[----:B------:R-:W-:Y:S01]  /*1eb30*/  LOP3.LUT P3, RZ, R25, 0xff, RZ, 0xc0, !PT ;  /* 0x000000ff19ff7812 */ /* 0x000fe2000786c0ff */
[----:B------:R-:W-:Y:S01]  /*1eb40*/  BSSY.RECONVERGENT B1, `(.L_x_2130) ;  /* 0x0000010000017945 */ /* 0x000fe20003800200 */
[----:B------:R-:W-:-:S11]  /*1eb50*/  IMAD.MOV.U32 R0, RZ, RZ, R2 ;  /* 0x000000ffff007224 */ /* 0x000fd600078e0002 */
[----:B------:R-:W-:Y:S05]  /*1eb60*/  @!P3 BRA `(.L_x_2131) ;  /* 0x000000000034b947 */ /* 0x000fea0003800000 */
[----:B------:R-:W-:Y:S01]  /*1eb70*/  BSSY.RECONVERGENT B2, `(.L_x_2132) ;  /* 0x000000b000027945 */ /* 0x000fe20003800200 */
[----:B------:R-:W-:Y:S01]  /*1eb80*/  IMAD.MOV.U32 R0, RZ, RZ, RZ ;  /* 0x000000ffff007224 */ /* 0x000fe200078e00ff */
[----:B------:R-:W-:-:S07]  /*1eb90*/  PRMT R3, R25, 0x7610, R3 ;  /* 0x0000761019037816 */ /* 0x000fce0000000003 */
.L_x_2133:
        /* <DEDUP_REMOVED lines=9> */
.L_x_2132:
[----:B------:R-:W-:-:S07]  /*1ec30*/  IMAD.MOV.U32 R0, RZ, RZ, R4 ;  /* 0x000000ffff007224 */ /* 0x000fce00078e0004 */
.L_x_2131:
[----:B------:R-:W-:Y:S05]  /*1ec40*/  BSYNC.RECONVERGENT B1 ;  /* 0x0000000000017941 */ /* 0x000fea0003800200 */
.L_x_2130:
[----:B------:R-:W-:Y:S01]  /*1ec50*/  IMAD.IADD R2, R1, 0x1, R0 ;  /* 0x0000000101027824 */ /* 0x000fe200078e0200 */
[----:B------:R-:W-:Y:S01]  /*1ec60*/  BSSY.RECONVERGENT B1, `(.L_x_2134) ;  /* 0x0000009000017945 */ /* 0x000fe20003800200 */
[----:B------:R-:W-:-:S03]  /*1ec70*/  IMAD.MOV.U32 R0, RZ, RZ, RZ ;  /* 0x000000ffff007224 */ /* 0x000fc600078e00ff */
[----:B------:R0:W-:Y:S04]  /*1ec80*/  STL.U8 [R2+0x48], RZ ;  /* 0x000048ff02007387 */ /* 0x0001e80000100000 */
.L_x_2135:
[----:B------:R-:W-:-:S05]  /*1ec90*/  IMAD.IADD R3, R1, 0x1, R0 ;  /* 0x0000000101037824 */ /* 0x000fca00078e0200 */
[----:B0-----:R-:W2:Y:S02]  /*1eca0*/  LDL.U8 R2, [R3+0x48] ;  /* 0x0000480003027983 */ /* 0x001ea40000100000 */
[----:B--2---:R-:W-:Y:S01]  /*1ecb0*/  ISETP.NE.AND P3, PT, R2, RZ, PT ;  /* 0x000000ff0200720c */ /* 0x004fe20003f65270 */
[----:B------:R-:W-:Y:S02]  /*1ecc0*/  IMAD.MOV.U32 R2, RZ, RZ, R0 ;  /* 0x000000ffff027224 */ /* 0x000fe400078e0000 */
[----:B------:R-:W-:-:S10]  /*1ecd0*/  VIADD R0, R0, 0x1 ;  /* 0x0000000100007836 */ /* 0x000fd40000000000 */
[----:B------:R-:W-:Y:S05]  /*1ece0*/  @P3 BRA `(.L_x_2135) ;  /* 0xfffffffc00e83947 */ /* 0x000fea000383ffff */
[----:B------:R-:W-:Y:S05]  /*1ecf0*/  BSYNC.RECONVERGENT B1 ;  /* 0x0000000000017941 */ /* 0x000fea0003800200 */
.L_x_2134:
[----:B------:R-:W-:Y:S01]  /*1ed00*/  LOP3.LUT P3, RZ, R173, 0xff, RZ, 0xc0, !PT ;  /* 0x000000ffadff7812 */ /* 0x000fe2000786c0ff */
[----:B------:R-:W-:Y:S01]  /*1ed10*/  BSSY.RECONVERGENT B1, `(.L_x_2136) ;  /* 0x0000010000017945 */ /* 0x000fe20003800200 */
[----:B------:R-:W-:-:S11]  /*1ed20*/  IMAD.MOV.U32 R0, RZ, RZ, R2 ;  /* 0x000000ffff007224 */ /* 0x000fd600078e0002 */
[----:B------:R-:W-:Y:S05]  /*1ed30*/  @!P3 BRA `(.L_x_2137) ;  /* 0x000000000034b947 */ /* 0x000fea0003800000 */
[----:B------:R-:W-:Y:S01]  /*1ed40*/  BSSY.RECONVERGENT B2, `(.L_x_2138) ;  /* 0x000000b000027945 */ /* 0x000fe20003800200 */
[----:B------:R-:W-:Y:S01]  /*1ed50*/  IMAD.MOV.U32 R0, RZ, RZ, RZ ;  /* 0x000000ffff007224 */ /* 0x000fe200078e00ff */
[----:B------:R-:W-:-:S07]  /*1ed60*/  PRMT R3, R173, 0x7610, R3 ;  /* 0x00007610ad037816 */ /* 0x000fce0000000003 */
.L_x_2139:
        /* <DEDUP_REMOVED lines=9> */
.L_x_2138:
[----:B------:R-:W-:-:S07]  /*1ee00*/  IMAD.MOV.U32 R0, RZ, RZ, R4 ;  /* 0x000000ffff007224 */ /* 0x000fce00078e0004 */
.L_x_2137:
[----:B------:R-:W-:Y:S05]  /*1ee10*/  BSYNC.RECONVERGENT B1 ;  /* 0x0000000000017941 */ /* 0x000fea0003800200 */
.L_x_2136:
        /* <DEDUP_REMOVED lines=80> */
.L_x_2127:
[----:B------:R-:W-:Y:S05]  /*1f320*/  BSYNC.RECONVERGENT B0 ;  /* 0x0000000000007941 */ /* 0x000fea0003800200 */
.L_x_2126:
[----:B------:R-:W-:Y:S01]  /*1f330*/  LOP3.LUT R13, R69, 0xffff, RZ, 0xc0, !PT ;  /* 0x0000ffff450d7812 */ /* 0x000fe200078ec0ff */
[----:B-----5:R-:W-:Y:S01]  /*1f340*/  STL [R1+0x3c], R0 ;  /* 0x00003c0001007387 */ /* 0x020fe20000100800 */
[----:B------:R-:W-:Y:S01]  /*1f350*/  LOP3.LUT R3, R96, 0xffff, RZ, 0xc0, !PT ;  /* 0x0000ffff60037812 */ /* 0x000fe200078ec0ff */
[----:B------:R-:W-:Y:S01]  /*1f360*/  BSSY.RECONVERGENT B0, `(.L_x_2140) ;  /* 0x0000197000007945 */ /* 0x000fe20003800200 */
[C---:B------:R-:W-:Y:S01]  /*1f370*/  LOP3.LUT R30, R70.reuse, 0xffff, RZ, 0xc0, !PT ;  /* 0x0000ffff461e7812 */ /* 0x040fe200078ec0ff */
[----:B------:R-:W-:Y:S01]  /*1f380*/  IMAD.U32 R2, R13, 0x10000, RZ ;  /* 0x000100000d027824 */ /* 0x000fe200078e00ff */
[----:B------:R-:W-:Y:S01]  /*1f390*/  LOP3.LUT R5, R3, 0xff, RZ, 0xc0, !PT ;  /* 0x000000ff03057812 */ /* 0x000fe200078ec0ff */
[----:B------:R-:W-:Y:S01]  /*1f3a0*/  STL.64 [R1+0x40], R26 ;  /* 0x0000401a01007387 */ /* 0x000fe20000100a00 */
[----:B------:R-:W-:Y:S02]  /*1f3b0*/  PRMT R12, R113, 0x7604, R112 ;  /* 0x00007604710c7816 */ /* 0x000fe40000000070 */
[----:B------:R-:W-:Y:S01]  /*1f3c0*/  PRMT R5, R70, 0x7604, R5 ;  /* 0x0000760446057816 */ /* 0x000fe20000000005 */
[----:B------:R-:W-:Y:S01]  /*1f3d0*/  STL [R1+0x3dc], R0 ;  /* 0x0003dc0001007387 */ /* 0x000fe20000100800 */
[----:B------:R-:W-:-:S02]  /*1f3e0*/  LOP3.LUT R2, R2, 0xff0000, RZ, 0xc0, !PT ;  /* 0x00ff000002027812 */ /* 0x000fc400078ec0ff */
[----:B------:R-:W-:Y:S01]  /*1f3f0*/  LOP3.LUT R6, R80, 0xffff, RZ, 0xc0, !PT ;  /* 0x0000ffff50067812 */ /* 0x000fe200078ec0ff */
[----:B------:R-:W-:Y:S01]  /*1f400*/  STL.U16 [R1+0x38], R12 ;  /* 0x0000380c01007387 */ /* 0x000fe20000100400 */
[----:B------:R-:W-:Y:S01]  /*1f410*/  LOP3.LUT R7, R79, 0xffff, RZ, 0xc0, !PT ;  /* 0x0000ffff4f077812 */ /* 0x000fe200078ec0ff */
[----:B------:R-:W-:Y:S01]  /*1f420*/  IMAD.IADD R11, R5, 0x1, R2 ;  /* 0x00000001050b7824 */ /* 0x000fe200078e0202 */
[----:B------:R-:W-:Y:S01]  /*1f430*/  PRMT R30, R3, 0x3340, R30 ;  /* 0x00003340031e7816 */ /* 0x000fe2000000001e */
        /* <DEDUP_REMOVED lines=9> */
[----:B------:R-:W-:Y:S01]  /*1f4d0*/  STL [R1+0x394], RZ ;  /* 0x000394ff01007387 */ /* 0x000fe20000100800 */
[----:B------:R-:W-:Y:S02]  /*1f4e0*/  LOP3.LUT R14, R85, 0xffff, RZ, 0xc0, !PT ;  /* 0x0000ffff550e7812 */ /* 0x000fe400078ec0ff */
[----:B------:R-:W-:Y:S01]  /*1f4f0*/  LOP3.LUT R5, R81, 0xffff, RZ, 0xc0, !PT ;  /* 0x0000ffff51057812 */ /* 0x000fe200078ec0ff */
[----:B------:R-:W-:Y:S01]  /*1f500*/  STL.64 [R1+0x398], RZ ;  /* 0x000398ff01007387 */ /* 0x000fe20000100a00 */
[----:B------:R-:W-:Y:S01]  /*1f510*/  LOP3.LUT R10, R74, 0xffff, RZ, 0xc0, !PT ;  /* 0x0000ffff4a0a7812 */ /* 0x000fe200078ec0ff */
[----:B------:R-:W-:Y:S01]  /*1f520*/  IMAD.U32 R18, R14, 0x10000, RZ ;  /* 0x000100000e127824 */ /* 0x000fe200078e00ff */
[----:B0-----:R-:W-:Y:S01]  /*1f530*/  PRMT R12, R7, 0x3340, R6 ;  /* 0x00003340070c7816 */ /* 0x001fe20000000006 */
[----:B------:R-:W-:Y:S01]  /*1f540*/  STL.U8 [R1+0x360], RZ ;  /* 0x000360ff01007387 */ /* 0x000fe20000100000 */
[----:B------:R-:W-:-:S02]  /*1f550*/  PRMT R6, R16, 0x3340, R15 ;  /* 0x0000334010067816 */ /* 0x000fc4000000000f */
[C---:B------:R-:W-:Y:S01]  /*1f560*/  PRMT R3, R4.reuse, 0x3340, R3 ;  /* 0x0000334004037816 */ /* 0x040fe20000000003 */
[----:B------:R-:W-:Y:S01]  /*1f570*/  STL [R1+0x3c], R0 ;  /* 0x00003c0001007387 */ /* 0x000fe20000100800 */
[----:B------:R-:W-:Y:S01]  /*1f580*/  LOP3.LUT R15, R4, 0xff, RZ, 0xc0, !PT ;  /* 0x000000ff040f7812 */ /* 0x000fe200078ec0ff */
[----:B------:R-:W-:Y:S01]  /*1f590*/  IMAD.U32 R4, R2, 0x10000, RZ ;  /* 0x0001000002047824 */ /* 0x000fe200078e00ff */
[----:B------:R-:W-:Y:S01]  /*1f5a0*/  LOP3.LUT R19, R7, 0xff, RZ, 0xc0, !PT ;  /* 0x000000ff07137812 */ /* 0x000fe200078ec0ff */
[----:B------:R-:W-:Y:S01]  /*1f5b0*/  IMAD.U32 R7, R8, 0x10000, RZ ;  /* 0x0001000008077824 */ /* 0x000fe200078e00ff */
[----:B------:R-:W-:Y:S01]  /*1f5c0*/  LOP3.LUT R9, R76, 0xffff, RZ, 0xc0, !PT ;  /* 0x0000ffff4c097812 */ /* 0x000fe200078ec0ff */
[----:B------:R-:W-:Y:S01]  /*1f5d0*/  STL.64 [R1+0x40], R26 ;  /* 0x0000401a01007387 */ /* 0x000fe20000100a00 */
[----:B------:R-:W-:Y:S01]  /*1f5e0*/  LOP3.LUT R21, R16, 0xff, RZ, 0xc0, !PT ;  /* 0x000000ff10157812 */ /* 0x000fe200078ec0ff */
[----:B------:R-:W-:Y:S01]  /*1f5f0*/  IMAD.U32 R16, R5, 0x10000, RZ ;  /* 0x0001000005107824 */ /* 0x000fe200078e00ff */
[----:B------:R-:W-:-:S02]  /*1f600*/  LOP3.LUT R17, R10, 0xff, RZ, 0xc0, !PT ;  /* 0x000000ff0a117812 */ /* 0x000fc400078ec0ff */
[----:B------:R-:W-:Y:S02]  /*1f610*/  PRMT R9, R10, 0x3340, R9 ;  /* 0x000033400a097816 */ /* 0x000fe40000000009 */
        /* <DEDUP_REMOVED lines=27> */
[----:B------:R-:W-:-:S02]  /*1f7d0*/  PRMT R20, R18, 0x3340, R17 ;  /* 0x0000334012147816 */ /* 0x000fc40000000011 */
[----:B------:R-:W-:Y:S01]  /*1f7e0*/  LOP3.LUT R21, R18, 0xff, RZ, 0xc0, !PT ;  /* 0x000000ff12157812 */ /* 0x000fe200078ec0ff */
        /* <DEDUP_REMOVED lines=13> */
[----:B------:R-:W-:Y:S02]  /*1f8c0*/  LOP3.LUT R34, R31, 0xff0000, RZ, 0xc0, !PT ;  /* 0x00ff00001f227812 */ /* 0x000fe400078ec0ff */
[----:B------:R-:W-:-:S02]  /*1f8d0*/  PRMT R35, R102, 0x7604, R35 ;  /* 0x0000760466237816 */ /* 0x000fc40000000023 */
[----:B------:R-:W-:Y:S01]  /*1f8e0*/  LOP3.LUT R38, R37, 0xff0000, RZ, 0xc0, !PT ;  /* 0x00ff000025267812 */ /* 0x000fe200078ec0ff */
[----:B------:R-:W-:Y:S01]  /*1f8f0*/  IMAD.IADD R37, R17, 0x1, R18 ;  /* 0x0000000111257824 */ /* 0x000fe200078e0212 */
[----:B------:R-:W-:Y:S01]  /*1f900*/  LOP3.LUT R4, R29, 0xffff, RZ, 0xc0, !PT ;  /* 0x0000ffff1d047812 */ /* 0x000fe200078ec0ff */
[----:B------:R-:W-:Y:S01]  /*1f910*/  IMAD.IADD R62, R21, 0x1, R34 ;  /* 0x00000001153e7824 */ /* 0x000fe200078e0222 */
[----:B------:R-:W-:Y:S01]  /*1f920*/  LOP3.LUT R7, R43, 0xffff, RZ, 0xc0, !PT ;  /* 0x0000ffff2b077812 */ /* 0x000fe200078ec0ff */
[----:B------:R-:W-:Y:S01]  /*1f930*/  IMAD.IADD R51, R35, 0x1, R38 ;  /* 0x0000000123337824 */ /* 0x000fe200078e0226 */
[----:B------:R-:W-:Y:S02]  /*1f940*/  LOP3.LUT R17, R103, 0xffff, RZ, 0xc0, !PT ;  /* 0x0000ffff67117812 */ /* 0x000fe400078ec0ff */
[----:B------:R-:W-:Y:S02]  /*1f950*/  PRMT R34, R7, 0x3340, R4 ;  /* 0x0000334007227816 */ /* 0x000fe40000000004 */
        /* <DEDUP_REMOVED lines=8> */
[----:B------:R-:W-:Y:S01]  /*1f9e0*/  PRMT R48, R38, 0x3340, R21 ;  /* 0x0000334026307816 */ /* 0x000fe20000000015 */
[----:B------:R-:W-:Y:S01]  /*1f9f0*/  IMAD.U32 R21, R35, 0x10000, RZ ;  /* 0x0001000023157824 */ /* 0x000fe200078e00ff */
[----:B------:R-:W-:Y:S01]  /*1fa00*/  PRMT R52, R50, 0x3340, R31 ;  /* 0x0000334032347816 */ /* 0x000fe2000000001f */
[----:B------:R-:W-:Y:S01]  /*1fa10*/  IMAD.U32 R31, R18, 0x10000, RZ ;  /* 0x00010000121f7824 */ /* 0x000fe200078e00ff */
[----:B------:R-:W-:Y:S02]  /*1fa20*/  LOP3.LUT R50, R50, 0xff, RZ, 0xc0, !PT ;  /* 0x000000ff32327812 */ /* 0x000fe400078ec0ff */
[----:B------:R-:W-:Y:S02]  /*1fa30*/  PRMT R4, R29, 0x7604, R4 ;  /* 0x000076041d047816 */ /* 0x000fe40000000004 */
[----:B------:R-:W-:Y:S02]  /*1fa40*/  LOP3.LUT R7, R7, 0xff0000, RZ, 0xc0, !PT ;  /* 0x00ff000007077812 */ /* 0x000fe400078ec0ff */
[----:B------:R-:W-:-:S02]  /*1fa50*/  LOP3.LUT R38, R38, 0xff, RZ, 0xc0, !PT ;  /* 0x000000ff26267812 */ /* 0x000fc400078ec0ff */
[----:B------:R-:W-:Y:S01]  /*1fa60*/  PRMT R50, R41, 0x7604, R50 ;  /* 0x0000760429327816 */ /* 0x000fe20000000032 */
[----:B------:R-:W-:Y:S01]  /*1fa70*/  IMAD.IADD R53, R4, 0x1, R7 ;  /* 0x0000000104357824 */ /* 0x000fe200078e0207 */
        /* <DEDUP_REMOVED lines=9> */
[----:B------:R-:W-:Y:S01]  /*1fb10*/  LOP3.LUT R11, R78, 0xffff, RZ, 0xc0, !PT ;  /* 0x0000ffff4e0b7812 */ /* 0x000fe200078ec0ff */
[----:B------:R-:W-:Y:S01]  /*1fb20*/  IMAD R54, R7, 0x1000000, R54 ;  /* 0x0100000007367824 */ /* 0x000fe200078e0236 */
[----:B------:R-:W-:-:S02]  /*1fb30*/  LOP3.LUT R4, R82, 0xffff, RZ, 0xc0, !PT ;  /* 0x0000ffff52047812 */ /* 0x000fc400078ec0ff */
[----:B------:R-:W-:Y:S01]  /*1fb40*/  PRMT R2, R2, 0x3340, R7 ;  /* 0x0000334002027816 */ /* 0x000fe20000000007 */
[----:B------:R-:W-:Y:S01]  /*1fb50*/  IMAD R56, R11, 0x1000000, R56 ;  /* 0x010000000b387824 */ /* 0x000fe200078e0238 */
[----:B------:R-:W-:Y:S01]  /*1fb60*/  PRMT R8, R8, 0x3340, R11 ;  /* 0x0000334008087816 */ /* 0x000fe2000000000b */
[----:B------:R-:W-:Y:S01]  /*1fb70*/  IMAD R39, R4, 0x1000000, R33 ;  /* 0x0100000004277824 */ /* 0x000fe200078e0221 */
[----:B------:R-:W-:Y:S02]  /*1fb80*/  LOP3.LUT R11, R99, 0xffff, RZ, 0xc0, !PT ;  /* 0x0000ffff630b7812 */ /* 0x000fe400078ec0ff */
[----:B------:R-:W-:Y:S02]  /*1fb90*/  PRMT R5, R5, 0x3340, R4 ;  /* 0x0000334005057816 */ /* 0x000fe40000000004 */
        /* <DEDUP_REMOVED lines=11> */
[----:B------:R-:W-:Y:S01]  /*1fc50*/  LOP3.LUT R4, R42, 0xffff, RZ, 0xc0, !PT ;  /* 0x0000ffff2a047812 */ /* 0x000fe200078ec0ff */
[----:B------:R-:W-:Y:S01]  /*1fc60*/  IMAD R11, R7, 0x1000000, R62 ;  /* 0x01000000070b7824 */ /* 0x000fe200078e023e */
[----:B------:R-:W-:-:S02]  /*1fc70*/  PRMT R33, R23, 0x3340, R14 ;  /* 0x0000334017217816 */ /* 0x000fc4000000000e */
[----:B------:R-:W-:Y:S01]  /*1fc80*/  PRMT R3, R3, 0x5410, R2 ;  /* 0x0000541003037816 */ /* 0x000fe20000000002 */
[----:B------:R-:W-:Y:S01]  /*1fc90*/  IMAD R53, R4, 0x1000000, R53 ;  /* 0x0100000004357824 */ /* 0x000fe200078e0235 */
[----:B------:R-:W-:Y:S01]  /*1fca0*/  PRMT R21, R16, 0x3340, R7 ;  /* 0x0000334010157816 */ /* 0x000fe20000000007 */
[----:B------:R-:W-:Y:S01]  /*1fcb0*/  SHFL.UP PT, R11, R11, 0x1, RZ ;  /* 0x042000000b0b7989 */ /* 0x000fe200000e00ff */
[----:B------:R-:W-:Y:S02]  /*1fcc0*/  LOP3.LUT R14, R110, 0xffff, RZ, 0xc0, !PT ;  /* 0x0000ffff6e0e7812 */ /* 0x000fe400078ec0ff */
[----:B------:R-:W-:Y:S01]  /*1fcd0*/  PRMT R2, R30, 0x5410, R31 ;  /* 0x000054101e027816 */ /* 0x000fe2000000001f */
[----:B------:R-:W-:Y:S01]  /*1fce0*/  SHFL.UP PT, R16, R38, 0x1, RZ ;  /* 0x0420000026107989 */ /* 0x000fe200000e00ff */
[----:B------:R-:W-:Y:S02]  /*1fcf0*/  PRMT R23, R17, 0x3340, R4 ;  /* 0x0000334011177816 */ /* 0x000fe40000000004 */
[----:B------:R-:W-:Y:S01]  /*1fd00*/  LOP3.LUT R7, R47, 0xffff, RZ, 0xc0, !PT ;  /* 0x0000ffff2f077812 */ /* 0x000fe200078ec0ff */
[----:B------:R-:W-:Y:S01]  /*1fd10*/  STL.64 [R1+0x8], R2 ;  /* 0x0000080201007387 */ /* 0x000fe20000100a00 */
[----:B------:R-:W-:-:S02]  /*1fd20*/  LOP3.LUT R4, R112, 0xff, RZ, 0xc0, !PT ;  /* 0x000000ff70047812 */ /* 0x000fc400078ec0ff */
[----:B------:R-:W-:Y:S01]  /*1fd30*/  PRMT R37, R35, 0x3340, R14 ;  /* 0x0000334023257816 */ /* 0x000fe2000000000e */
[----:B------:R-:W-:Y:S01]  /*1fd40*/  IMAD R14, R14, 0x1000000, R55 ;  /* 0x010000000e0e7824 */ /* 0x000fe200078e0237 */
[----:B------:R-:W-:Y:S01]  /*1fd50*/  PRMT R35, R18, 0x3340, R7 ;  /* 0x0000334012237816 */ /* 0x000fe20000000007 */
[----:B------:R-:W-:Y:S01]  /*1fd60*/  IMAD R50, R7, 0x1000000, R50 ;  /* 0x0100000007327824 */ /* 0x000fe200078e0232 */
[----:B------:R-:W-:Y:S01]  /*1fd70*/  PRMT R55, R113, 0x7604, R4 ;  /* 0x0000760471377816 */ /* 0x000fe20000000004 */
[----:B------:R-:W-:Y:S01]  /*1fd80*/  STL.64 [R1+0x3a8], R2 ;  /* 0x0003a80201007387 */ /* 0x000fe20000100a00 */
[----:B------:R-:W-:Y:S02]  /*1fd90*/  PRMT R5, R12, 0x5410, R5 ;  /* 0x000054100c057816 */ /* 0x000fe40000000005 */
[----:B------:R-:W-:Y:S01]  /*1fda0*/  PRMT R4, R9, 0x5410, R8 ;  /* 0x0000541009047816 */ /* 0x000fe20000000008 */
[----:B------:R0:W-:Y:S01]  /*1fdb0*/  STL.64 [R1+0x8], R2 ;  /* 0x0000080201007387 */ /* 0x0001e20000100a00 */
        /* <DEDUP_REMOVED lines=8> */
[----:B0-----:R-:W-:Y:S01]  /*1fe40*/  IMAD.MOV.U32 R2, RZ, RZ, 0x2 ;  /* 0x00000002ff027424 */ /* 0x001fe200078e00ff */
[----:B------:R-:W-:Y:S01]  /*1fe50*/  STL.128 [R1+0x3b0], R4 ;  /* 0x0003b00401007387 */ /* 0x000fe20000100c00 */
[----:B------:R-:W-:Y:S01]  /*1fe60*/  @!P2 IMAD.MOV R2, RZ, RZ, 0x1 ;  /* 0x00000001ff02a424 */ /* 0x000fe200078e02ff */
[----:B------:R-:W-:Y:S01]  /*1fe70*/  PRMT R31, R48, 0x5410, R35 ;  /* 0x00005410301f7816 */ /* 0x000fe20000000023 */
[----:B------:R-:W-:Y:S01]  /*1fe80*/  @!P0 IMAD.MOV R2, RZ, RZ, R28 ;  /* 0x000000ffff028224 */ /* 0x000fe200078e021c */
[----:B------:R-:W-:Y:S01]  /*1fe90*/  STL.128 [R1+0x10], R4 ;  /* 0x0000100401007387 */ /* 0x000fe20000100c00 */
[----:B------:R-:W-:Y:S01]  /*1fea0*/  PRMT R30, R52, 0x5410, R37 ;  /* 0x00005410341e7816 */ /* 0x000fe20000000025 */
[----:B------:R-:W-:Y:S01]  /*1feb0*/  IMAD.MOV.U32 R3, RZ, RZ, R27 ;  /* 0x000000ffff037224 */ /* 0x000fe200078e001b */
[----:B------:R-:W-:Y:S01]  /*1fec0*/  PRMT R35, R67, 0x7610, R35 ;  /* 0x0000761043237816 */ /* 0x000fe20000000023 */
[----:B------:R-:W-:Y:S01]  /*1fed0*/  SHFL.UP PT, R18, R56, 0x1, RZ ;  /* 0x0420000038127989 */ /* 0x000fe200000e00ff */
[----:B------:R-:W-:-:S02]  /*1fee0*/  ISETP.NE.AND P3, PT, R2, RZ, PT ;  /* 0x000000ff0200720c */ /* 0x000fc40003f65270 */
[----:B------:R-:W-:Y:S01]  /*1fef0*/  PRMT R36, R73, 0x7610, R36 ;  /* 0x0000761049247816 */ /* 0x000fe20000000024 */
[----:B------:R-:W-:Y:S01]  /*1ff00*/  SHFL.UP PT, R8, R58, 0x1, RZ ;  /* 0x042000003a087989 */ /* 0x000fe200000e00ff */
[----:B------:R-:W-:Y:S02]  /*1ff10*/  PRMT R37, R72, 0x7610, R37 ;  /* 0x0000761048257816 */ /* 0x000fe40000000025 */
[----:B------:R-:W-:Y:S01]  /*1ff20*/  PRMT R38, R71, 0x7610, R38 ;  /* 0x0000761047267816 */ /* 0x000fe20000000026 */
[----:B------:R-:W-:Y:S01]  /*1ff30*/  SHFL.UP PT, R9, R60, 0x1, RZ ;  /* 0x042000003c097989 */ /* 0x000fe200000e00ff */
[----:B------:R-:W-:Y:S02]  /*1ff40*/  PRMT R104, R74, 0x7610, R104 ;  /* 0x000076104a687816 */ /* 0x000fe40000000068 */
[----:B------:R-:W-:Y:S01]  /*1ff50*/  PRMT R105, R76, 0x7610, R105 ;  /* 0x000076104c697816 */ /* 0x000fe20000000069 */
[----:B------:R0:W1:Y:S01]  /*1ff60*/  SHFL.UP PT, R10, R49, 0x1, RZ ;  /* 0x04200000310a7989 */ /* 0x00006200000e00ff */
[----:B------:R-:W-:-:S02]  /*1ff70*/  PRMT R106, R77, 0x7610, R106 ;  /* 0x000076104d6a7816 */ /* 0x000fc4000000006a */
[----:B------:R-:W-:Y:S01]  /*1ff80*/  PRMT R107, R78, 0x7610, R107 ;  /* 0x000076104e6b7816 */ /* 0x000fe2000000006b */
[----:B------:R2:W-:Y:S01]  /*1ff90*/  SHFL.UP PT, R12, R51, 0x1, RZ ;  /* 0x04200000330c7989 */ /* 0x0005e200000e00ff */
[----:B------:R-:W-:Y:S02]  /*1ffa0*/  PRMT R108, R79, 0x7610, R108 ;  /* 0x000076104f6c7816 */ /* 0x000fe4000000006c */
[----:B------:R-:W-:Y:S01]  /*1ffb0*/  PRMT R109, R80, 0x7610, R109 ;  /* 0x00007610506d7816 */ /* 0x000fe2000000006d */
[----:B------:R3:W-:Y:S01]  /*1ffc0*/  SHFL.UP PT, R13, R53, 0x1, RZ ;  /* 0x04200000350d7989 */ /* 0x0007e200000e00ff */
[----:B------:R-:W-:Y:S02]  /*1ffd0*/  PRMT R114, R81, 0x7610, R114 ;  /* 0x0000761051727816 */ /* 0x000fe40000000072 */
[----:B------:R-:W-:Y:S01]  /*1ffe0*/  PRMT R115, R82, 0x7610, R115 ;  /* 0x0000761052737816 */ /* 0x000fe20000000073 */
[----:B------:R-:W-:Y:S01]  /*1fff0*/  SHFL.UP PT, R14, R14, 0x1, RZ ;  /* 0x042000000e0e7989 */ /* 0x000fe200000e00ff */
[----:B------:R-:W-:-:S02]  /*20000*/  PRMT R116, R83, 0x7610, R116 ;  /* 0x0000761053747816 */ /* 0x000fc40000000074 */
[----:B------:R-:W-:Y:S01]  /*20010*/  PRMT R48, R84, 0x7610, R48 ;  /* 0x0000761054307816 */ /* 0x000fe20000000030 */
[----:B------:R4:W1:Y:S01]  /*20020*/  SHFL.UP PT, R15, R50, 0x1, RZ ;  /* 0x04200000320f7989 */ /* 0x00086200000e00ff */
[----:B0-----:R-:W-:Y:S02]  /*20030*/  PRMT R49, R85, 0x7610, R49 ;  /* 0x0000761055317816 */ /* 0x001fe40000000031 */
[----:B--2---:R-:W-:Y:S01]  /*20040*/  PRMT R51, R88, 0x7610, R51 ;  /* 0x0000761058337816 */ /* 0x004fe20000000033 */
[----:B------:R0:W2:Y:S01]  /*20050*/  SHFL.UP PT, R19, R39, 0x1, RZ ;  /* 0x0420000027137989 */ /* 0x0000a200000e00ff */
[----:B------:R-:W-:Y:S02]  /*20060*/  PRMT R52, R98, 0x7610, R52 ;  /* 0x0000761062347816 */ /* 0x000fe40000000034 */
[----:B---3--:R-:W-:Y:S01]  /*20070*/  PRMT R53, R87, 0x7610, R53 ;  /* 0x0000761057357816 */ /* 0x008fe20000000035 */
[----:B------:R-:W-:Y:S01]  /*20080*/  SHFL.UP PT, R6, R0, 0x1, RZ ;  /* 0x0420000000067989 */ /* 0x000fe200000e00ff */
[----:B----4-:R-:W-:-:S02]  /*20090*/  PRMT R50, R99, 0x7610, R50 ;  /* 0x0000761063327816 */ /* 0x010fc40000000032 */
[----:B------:R-:W-:Y:S01]  /*200a0*/  PRMT R54, R86, 0x7610, R54 ;  /* 0x0000761056367816 */ /* 0x000fe20000000036 */
[----:B------:R-:W-:Y:S01]  /*200b0*/  SHFL.UP PT, R4, R26, 0x1, RZ ;  /* 0x042000001a047989 */ /* 0x000fe200000e00ff */
[----:B0-----:R-:W-:Y:S02]  /*200c0*/  PRMT R39, R75, 0x7610, R39 ;  /* 0x000076104b277816 */ /* 0x001fe40000000027 */
[----:B------:R-:W-:Y:S01]  /*200d0*/  PRMT R56, R90, 0x7610, R56 ;  /* 0x000076105a387816 */ /* 0x000fe20000000038 */
[----:B------:R-:W-:Y:S01]  /*200e0*/  SHFL.UP PT, R5, R27, 0x1, RZ ;  /* 0x042000001b057989 */ /* 0x000fe200000e00ff */
[----:B------:R-:W-:Y:S02]  /*200f0*/  PRMT R117, R91, 0x7610, R117 ;  /* 0x000076105b757816 */ /* 0x000fe40000000075 */
[----:B------:R-:W-:Y:S01]  /*20100*/  PRMT R118, R93, 0x7610, R118 ;  /* 0x000076105d767816 */ /* 0x000fe20000000076 */
[----:B------:R-:W-:Y:S01]  /*20110*/  SHFL.UP PT, R68, R2, 0x1, RZ ;  /* 0x0420000002447989 */ /* 0x000fe200000e00ff */
[----:B------:R-:W-:-:S02]  /*20120*/  PRMT R119, R92, 0x7610, R119 ;  /* 0x000076105c777816 */ /* 0x000fc40000000077 */
[----:B------:R-:W-:Y:S01]  /*20130*/  PRMT R121, R94, 0x7610, R121 ;  /* 0x000076105e797816 */ /* 0x000fe20000000079 */
[----:B------:R0:W3:Y:S01]  /*20140*/  SHFL.UP PT, R62, R55, 0x1, RZ ;  /* 0x04200000373e7989 */ /* 0x0000e200000e00ff */
[----:B------:R-:W-:Y:S02]  /*20150*/  PRMT R122, R95, 0x7610, R122 ;  /* 0x000076105f7a7816 */ /* 0x000fe4000000007a */
[----:B------:R-:W-:Y:S01]  /*20160*/  PRMT R123, R97, 0x7610, R123 ;  /* 0x00007610617b7816 */ /* 0x000fe2000000007b */
[----:B------:R-:W-:Y:S01]  /*20170*/  STL.128 [R1+0x20], R20 ;  /* 0x0000201401007387 */ /* 0x000fe20000100c00 */
[----:B------:R-:W-:Y:S02]  /*20180*/  PRMT R124, R100, 0x7610, R124 ;  /* 0x00007610647c7816 */ /* 0x000fe4000000007c */
[----:B------:R-:W-:Y:S01]  /*20190*/  PRMT R125, R102, 0x7610, R125 ;  /* 0x00007610667d7816 */ /* 0x000fe2000000007d */
[----:B------:R-:W-:Y:S01]  /*201a0*/  STL.128 [R1+0x3c0], R20 ;  /* 0x0003c01401007387 */ /* 0x000fe20000100c00 */
[----:B0-----:R-:W-:-:S02]  /*201b0*/  PRMT R55, R89, 0x7610, R55 ;  /* 0x0000761059377816 */ /* 0x001fc40000000037 */
[----:B------:R-:W-:Y:S01]  /*201c0*/  PRMT R126, R101, 0x7610, R126 ;  /* 0x00007610657e7816 */ /* 0x000fe2000000007e */
[----:B------:R-:W-:Y:S01]  /*201d0*/  STL.128 [R1+0x20], R20 ;  /* 0x0000201401007387 */ /* 0x000fe20000100c00 */
        /* <DEDUP_REMOVED lines=8> */
[----:B--2---:R-:W-:Y:S01]  /*20260*/  STL.128 [R1+0x50], R16 ;  /* 0x0000501001007387 */ /* 0x004fe20000100c00 */
[--C-:B---3--:R-:W-:Y:S02]  /*20270*/  SHF.R.U32.HI R33, RZ, 0x8, R62.reuse ;  /* 0x00000008ff217819 */ /* 0x108fe4000001163e */
[----:B------:R-:W-:Y:S01]  /*20280*/  PRMT R63, R40, 0x7610, R63 ;  /* 0x00007610283f7816 */ /* 0x000fe2000000003f */
[----:B------:R-:W-:Y:S01]  /*20290*/  STL.64 [R1+0x88], R4 ;  /* 0x0000880401007387 */ /* 0x000fe20000100a00 */
[--C-:B------:R-:W-:Y:S02]  /*202a0*/  PRMT R34, R33, 0x7604, R62.reuse ;  /* 0x0000760421227816 */ /* 0x100fe4000000003e */
[----:B------:R-:W-:Y:S01]  /*202b0*/  PRMT R33, R70, 0x7610, R33 ;  /* 0x0000761046217816 */ /* 0x000fe20000000021 */
[----:B------:R-:W-:Y:S01]  /*202c0*/  STL [R1+0x84], R6 ;  /* 0x0000840601007387 */ /* 0x000fe20000100800 */
[----:B------:R-:W-:-:S02]  /*202d0*/  PRMT R62, R41, 0x7610, R62 ;  /* 0x00007610293e7816 */ /* 0x000fc4000000003e */
[----:B------:R-:W-:Y:S01]  /*202e0*/  PRMT R64, R110, 0x7610, R64 ;  /* 0x000076106e407816 */ /* 0x000fe20000000040 */
[----:B------:R-:W-:Y:S01]  /*202f0*/  STL [R1+0x48], R68 ;  /* 0x0000484401007387 */ /* 0x000fe20000100800 */
[----:B------:R-:W-:Y:S02]  /*20300*/  PRMT R65, R46, 0x7610, R65 ;  /* 0x000076102e417816 */ /* 0x000fe40000000041 */
[----:B------:R-:W-:Y:S01]  /*20310*/  PRMT R66, R45, 0x7610, R66 ;  /* 0x000076102d427816 */ /* 0x000fe20000000042 */
[----:B------:R-:W-:Y:S01]  /*20320*/  STL.64 [R1+0x30], R30 ;  /* 0x0000301e01007387 */ /* 0x000fe20000100a00 */
[----:B------:R-:W-:Y:S02]  /*20330*/  PRMT R128, R44, 0x7610, R128 ;  /* 0x000076102c807816 */ /* 0x000fe40000000080 */
[----:B------:R-:W-:Y:S01]  /*20340*/  PRMT R129, R47, 0x7610, R129 ;  /* 0x000076102f817816 */ /* 0x000fe20000000081 */
[----:B------:R-:W-:Y:S01]  /*20350*/  STL [R1], R2 ;  /* 0x0000000201007387 */ /* 0x000fe20000100800 */
[----:B------:R-:W-:-:S02]  /*20360*/  PRMT R130, R112, 0x7610, R130 ;  /* 0x0000761070827816 */ /* 0x000fc40000000082 */
[----:B------:R-:W-:Y:S01]  /*20370*/  PRMT R131, R113, 0x7610, R131 ;  /* 0x0000761071837816 */ /* 0x000fe20000000083 */
[----:B------:R-:W-:Y:S04]  /*20380*/  STL.64 [R1+0x3d0], R30 ;  /* 0x0003d01e01007387 */ /* 0x000fe80000100a00 */
[----:B------:R0:W-:Y:S04]  /*20390*/  STL.64 [R1+0x30], R30 ;  /* 0x0000301e01007387 */ /* 0x0001e80000100a00 */
[----:B------:R1:W-:Y:S04]  /*203a0*/  STL.U16 [R1+0x80], R34 ;  /* 0x0000802201007387 */ /* 0x0003e80000100400 */
[----:B------:R-:W-:Y:S04]  /*203b0*/  STL [R1+0x3a0], R2 ;  /* 0x0003a00201007387 */ /* 0x000fe80000100800 */
[----:B------:R2:W-:Y:S01]  /*203c0*/  STL [R1], R2 ;  /* 0x0000000201007387 */ /* 0x0005e20000100800 */
[----:B0-----:R-:W-:Y:S01]  /*203d0*/  PRMT R31, R96, 0x7610, R31 ;  /* 0x00007610601f7816 */ /* 0x001fe2000000001f */
[----:B------:R-:W-:Y:S01]  /*203e0*/  IMAD.MOV.U32 R30, RZ, RZ, R0 ;  /* 0x000000ffff1e7224 */ /* 0x000fe200078e0000 */
[----:B-1----:R-:W-:Y:S01]  /*203f0*/  PRMT R34, R69, 0x7610, R34 ;  /* 0x0000761045227816 */ /* 0x002fe20000000022 */
        /* <DEDUP_REMOVED lines=9> */
.L_x_2143:
[----:B0-----:R-:W-:-:S06]  /*20490*/  IMAD.IADD R2, R1, 0x1, R6 ;  /* 0x0000000101027824 */ /* 0x001fcc00078e0206 */
[----:B------:R-:W2:Y:S01]  /*204a0*/  LDL.U8 R2, [R2+0x118] ;  /* 0x0001180002027983 */ /* 0x000ea20000100000 */
[----:B------:R-:W-:Y:S02]  /*204b0*/  IMAD.MOV.U32 R3, RZ, RZ, R6 ;  /* 0x000000ffff037224 */ /* 0x000fe400078e0006 */
[----:B------:R-:W-:Y:S01]  /*204c0*/  VIADD R6, R6, 0x1 ;  /* 0x0000000106067836 */ /* 0x000fe20000000000 */
[----:B--2---:R-:W-:-:S13]  /*204d0*/  ISETP.NE.AND P3, PT, R2, RZ, PT ;  /* 0x000000ff0200720c */ /* 0x004fda0003f65270 */
[----:B------:R-:W-:Y:S05]  /*204e0*/  @P3 BRA `(.L_x_2143) ;  /* 0xfffffffc00e83947 */ /* 0x000fea000383ffff */
[----:B------:R-:W-:Y:S05]  /*204f0*/  BSYNC.RECONVERGENT B1 ;  /* 0x0000000000017941 */ /* 0x000fea0003800200 */
.L_x_2142:
[----:B------:R-:W-:Y:S01]  /*20500*/  LOP3.LUT P3, RZ, R16, 0xff, RZ, 0xc0, !PT ;  /* 0x000000ff10ff7812 */ /* 0x000fe2000786c0ff */
[----:B------:R-:W-:Y:S01]  /*20510*/  BSSY.RECONVERGENT B1, `(.L_x_2144) ;  /* 0x000000f000017945 */ /* 0x000fe20003800200 */
[----:B------:R-:W-:-:S11]  /*20520*/  IMAD.MOV.U32 R2, RZ, RZ, R3 ;  /* 0x000000ffff027224 */ /* 0x000fd600078e0003 */
[----:B------:R-:W-:Y:S05]  /*20530*/  @!P3 BRA `(.L_x_2145) ;  /* 0x000000000030b947 */ /* 0x000fea0003800000 */
[----:B------:R-:W-:Y:S01]  /*20540*/  BSSY.RECONVERGENT B2, `(.L_x_2146) ;  /* 0x000000a000027945 */ /* 0x000fe20003800200 */
[----:B------:R-:W-:-:S07]  /*20550*/  IMAD.MOV.U32 R2, RZ, RZ, RZ ;  /* 0x000000ffff027224 */ /* 0x000fce00078e00ff */
.L_x_2147:
        /* <DEDUP_REMOVED lines=9> */
.L_x_2146:
[----:B------:R-:W-:-:S07]  /*205f0*/  IMAD.MOV.U32 R2, RZ, RZ, R4 ;  /* 0x000000ffff027224 */ /* 0x000fce00078e0004 */
.L_x_2145:
[----:B------:R-:W-:Y:S05]  /*20600*/  BSYNC.RECONVERGENT B1 ;  /* 0x0000000000017941 */ /* 0x000fea0003800200 */
.L_x_2144:
[----:B------:R-:W-:Y:S01]  /*20610*/  IMAD.IADD R3, R1, 0x1, R2 ;  /* 0x0000000101037824 */ /* 0x000fe200078e0202 */
[----:B------:R-:W-:Y:S01]  /*20620*/  BSSY.RECONVERGENT B1, `(.L_x_2148) ;  /* 0x0000009000017945 */ /* 0x000fe20003800200 */
[----:B------:R-:W-:-:S03]  /*20630*/  IMAD.MOV.U32 R2, RZ, RZ, RZ ;  /* 0x000000ffff027224 */ /* 0x000fc600078e00ff */
[----:B------:R0:W-:Y:S04]  /*20640*/  STL.U8 [R3+0x118], RZ ;  /* 0x000118ff03007387 */ /* 0x0001e80000100000 */
.L_x_2149:
[----:B------:R-:W-:-:S05]  /*20650*/  IMAD.IADD R4, R1, 0x1, R2 ;  /* 0x0000000101047824 */ /* 0x000fca00078e0202 */
[----:B0-----:R-:W2:Y:S02]  /*20660*/  LDL.U8 R3, [R4+0x118] ;  /* 0x0001180004037983 */ /* 0x001ea40000100000 */
[----:B--2---:R-:W-:Y:S01]  /*20670*/  ISETP.NE.AND P3, PT, R3, RZ, PT ;  /* 0x000000ff0300720c */ /* 0x004fe20003f65270 */
[----:B------:R-:W-:Y:S02]  /*20680*/  IMAD.MOV.U32 R3, RZ, RZ, R2 ;  /* 0x000000ffff037224 */ /* 0x000fe400078e0002 */
[----:B------:R-:W-:-:S10]  /*20690*/  VIADD R2, R2, 0x1 ;  /* 0x0000000102027836 */ /* 0x000fd40000000000 */
[----:B------:R-:W-:Y:S05]  /*206a0*/  @P3 BRA `(.L_x_2149) ;  /* 0xfffffffc00e83947 */ /* 0x000fea000383ffff */
[----:B------:R-:W-:Y:S05]  /*206b0*/  BSYNC.RECONVERGENT B1 ;  /* 0x0000000000017941 */ /* 0x000fea0003800200 */
.L_x_2148:
[----:B------:R-:W-:Y:S01]  /*206c0*/  LOP3.LUT P3, RZ, R96, 0xff, RZ, 0xc0, !PT ;  /* 0x000000ff60ff7812 */ /* 0x000fe2000786c0ff */
[----:B------:R-:W-:Y:S01]  /*206d0*/  BSSY.RECONVERGENT B1, `(.L_x_2150) ;  /* 0x0000010000017945 */ /* 0x000fe20003800200 */
[----:B------:R-:W-:-:S11]  /*206e0*/  IMAD.MOV.U32 R2, RZ, RZ, R3 ;  /* 0x000000ffff027224 */ /* 0x000fd600078e0003 */
[----:B------:R-:W-:Y:S05]  /*206f0*/  @!P3 BRA `(.L_x_2151) ;  /* 0x000000000034b947 */ /* 0x000fea0003800000 */
[----:B------:R-:W-:Y:S01]  /*20700*/  BSSY.RECONVERGENT B2, `(.L_x_2152) ;  /* 0x000000b000027945 */ /* 0x000fe20003800200 */
[----:B------:R-:W-:Y:S01]  /*20710*/  IMAD.MOV.U32 R2, RZ, RZ, RZ ;  /* 0x000000ffff027224 */ /* 0x000fe200078e00ff */
[----:B------:R-:W-:-:S07]  /*20720*/  PRMT R4, R96, 0x7610, R4 ;  /* 0x0000761060047816 */ /* 0x000fce0000000004 */
.L_x_2153:
        /* <DEDUP_REMOVED lines=9> */
.L_x_2152:
[----:B------:R-:W-:-:S07]  /*207c0*/  IMAD.MOV.U32 R2, RZ, RZ, R5 ;  /* 0x000000ffff027224 */ /* 0x000fce00078e0005 */
.L_x_2151:
[----:B------:R-:W-:Y:S05]  /*207d0*/  BSYNC.RECONVERGENT B1 ;  /* 0x0000000000017941 */ /* 0x000fea0003800200 */
.L_x_2150:
        /* <DEDUP_REMOVED lines=79> */
.L_x_2141:
[----:B------:R-:W-:Y:S05]  /*20cd0*/  BSYNC.RECONVERGENT B0 ;  /* 0x0000000000007941 */ /* 0x000fea0003800200 */
.L_x_2140:
[----:B------:R-:W0:Y:S01]  /*20ce0*/  S2R R4, SR_LANEID ;  /* 0x0000000000047919 */ /* 0x000e220000000000 */
[----:B------:R-:W-:Y:S01]  /*20cf0*/  IMAD.MOV.U32 R5, RZ, RZ, 0x2 ;  /* 0x00000002ff057424 */ /* 0x000fe200078e00ff */
[----:B------:R-:W-:Y:S01]  /*20d00*/  BSSY.RECONVERGENT B0, `(.L_x_2154) ;  /* 0x000003e000007945 */ /* 0x000fe20003800200 */
[----:B------:R-:W-:Y:S02]  /*20d10*/  @!P2 IMAD.MOV R5, RZ, RZ, 0x1 ;  /* 0x00000001ff05a424 */ /* 0x000fe400078e02ff */
[----:B------:R-:W-:-:S04]  /*20d20*/  @!P0 IMAD.MOV R5, RZ, RZ, R28 ;  /* 0x000000ffff058224 */ /* 0x000fc800078e021c */
[----:B------:R-:W-:Y:S01]  /*20d30*/  IMAD.IADD R68, R68, 0x1, R5 ;  /* 0x0000000144447824 */ /* 0x000fe200078e0205 */
[----:B0-----:R-:W-:-:S13]  /*20d40*/  ISETP.GT.AND P3, PT, R4, RZ, PT ;  /* 0x000000ff0400720c */ /* 0x001fda0003f64270 */
[----:B------:R-:W-:Y:S05]  /*20d50*/  @P3 BRA `(.L_x_2155) ;  /* 0x0000000000e03947 */ /* 0x000fea0003800000 */
[----:B------:R-:W-:Y:S01]  /*20d60*/  IMAD.MOV.U32 R68, RZ, RZ, 0x2 ;  /* 0x00000002ff447424 */ /* 0x000fe200078e00ff */
[----:B------:R-:W-:Y:S01]  /*20d70*/  PRMT R131, R113, 0x7610, R131 ;  /* 0x0000761071837816 */ /* 0x000fe20000000083 */
[----:B------:R-:W-:Y:S01]  /*20d80*/  @!P2 IMAD.MOV R68, RZ, RZ, 0x1 ;  /* 0x00000001ff44a424 */ /* 0x000fe200078e02ff */
[----:B------:R-:W-:Y:S01]  /*20d90*/  PRMT R130, R112, 0x7610, R130 ;  /* 0x0000761070827816 */ /* 0x000fe20000000082 */
[----:B-----5:R-:W-:Y:S01]  /*20da0*/  IMAD.MOV.U32 R2, RZ, RZ, R26 ;  /* 0x000000ffff027224 */ /* 0x020fe200078e001a */
[----:B------:R-:W-:Y:S01]  /*20db0*/  PRMT R129, R47, 0x7610, R129 ;  /* 0x000076102f817816 */ /* 0x000fe20000000081 */
[----:B------:R-:W-:Y:S01]  /*20dc0*/  IMAD.MOV.U32 R3, RZ, RZ, R27 ;  /* 0x000000ffff037224 */ /* 0x000fe200078e001b */
[----:B------:R-:W-:Y:S01]  /*20dd0*/  PRMT R128, R44, 0x7610, R128 ;  /* 0x000076102c807816 */ /* 0x000fe20000000080 */
[----:B------:R-:W-:Y:S01]  /*20de0*/  @!P0 IMAD.MOV R68, RZ, RZ, R28 ;  /* 0x000000ffff448224 */ /* 0x000fe200078e021c */
        /* <DEDUP_REMOVED lines=47> */
.L_x_2155:
[----:B------:R-:W-:Y:S05]  /*210e0*/  BSYNC.RECONVERGENT B0 ;  /* 0x0000000000007941 */ /* 0x000fea0003800200 */
.L_x_2154:
[----:B------:R-:W-:Y:S01]  /*210f0*/  LOP3.LUT R6, R34, 0xffff, RZ, 0xc0, !PT ;  /* 0x0000ffff22067812 */ /* 0x000fe200078ec0ff */
[----:B------:R-:W-:Y:S01]  /*21100*/  STL [R1], R68 ;  /* 0x0000004401007387 */ /* 0x000fe20000100800 */
        /* <DEDUP_REMOVED lines=31> */
[----:B------:R-:W-:Y:S01]  /*21300*/  PRMT R17, R10, 0x3340, R17 ;  /* 0x000033400a117816 */ /* 0x000fe20000000011 */
        /* <DEDUP_REMOVED lines=29> */
[----:B------:R-:W-:Y:S02]  /*214e0*/  LOP3.LUT R21, R121, 0xffff, RZ, 0xc0, !PT ;  /* 0x0000ffff79157812 */ /* 0x000fe400078ec0ff */
[----:B------:R-:W-:Y:S02]  /*214f0*/  LOP3.LUT R14, R119, 0xffff, RZ, 0xc0, !PT ;  /* 0x0000ffff770e7812 */ /* 0x000fe400078ec0ff */
[----:B------:R-:W-:-:S02]  /*21500*/  PRMT R20, R5, 0x3340, R20 ;  /* 0x0000334005147816 */ /* 0x000fc40000000014 */
        /* <DEDUP_REMOVED lines=16> */
[----:B------:R-:W-:Y:S02]  /*21610*/  PRMT R45, R5, 0x3340, R4 ;  /* 0x00003340052d7816 */ /* 0x000fe40000000004 */
[----:B------:R-:W-:Y:S01]  /*21620*/  PRMT R32, R125, 0x7604, R32 ;  /* 0x000076047d207816 */ /* 0x000fe20000000020 */
[----:B------:R-:W-:Y:S01]  /*21630*/  IMAD.U32 R4, R14, 0x10000, RZ ;  /* 0x000100000e047824 */ /* 0x000fe200078e00ff */
[----:B------:R-:W-:Y:S02]  /*21640*/  LOP3.LUT R7, R40, 0xff0000, RZ, 0xc0, !PT ;  /* 0x00ff000028077812 */ /* 0x000fe400078ec0ff */
[----:B------:R-:W-:Y:S02]  /*21650*/  LOP3.LUT R5, R5, 0xff, RZ, 0xc0, !PT ;  /* 0x000000ff05057812 */ /* 0x000fe400078ec0ff */
[----:B------:R-:W-:Y:S01]  /*21660*/  PRMT R22, R121, 0x7604, R22 ;  /* 0x0000760479167816 */ /* 0x000fe20000000016 */
[----:B------:R-:W-:Y:S01]  /*21670*/  IMAD.IADD R79, R32, 0x1, R7 ;  /* 0x00000001204f7824 */ /* 0x000fe200078e0207 */
        /* <DEDUP_REMOVED lines=10> */
[----:B------:R-:W-:Y:S02]  /*21720*/  LOP3.LUT R23, R62, 0xffff, RZ, 0xc0, !PT ;  /* 0x0000ffff3e177812 */ /* 0x000fe400078ec0ff */
[----:B------:R-:W-:Y:S02]  /*21730*/  PRMT R67, R32, 0x3340, R7 ;  /* 0x0000334020437816 */ /* 0x000fe40000000007 */
[----:B------:R-:W-:Y:S02]  /*21740*/  LOP3.LUT R5, R39, 0xffff, RZ, 0xc0, !PT ;  /* 0x0000ffff27057812 */ /* 0x000fe400078ec0ff */
[----:B------:R-:W-:Y:S02]  /*21750*/  LOP3.LUT R4, R107, 0xffff, RZ, 0xc0, !PT ;  /* 0x0000ffff6b047812 */ /* 0x000fe400078ec0ff */
[----:B------:R-:W-:Y:S01]  /*21760*/  LOP3.LUT R22, R128, 0xffff, RZ, 0xc0, !PT ;  /* 0x0000ffff80167812 */ /* 0x000fe200078ec0ff */
[----:B------:R-:W-:Y:S01]  /*21770*/  IMAD R73, R5, 0x1000000, R44 ;  /* 0x0100000005497824 */ /* 0x000fe200078e022c */
[----:B------:R-:W-:Y:S01]  /*21780*/  LOP3.LUT R7, R40, 0xff, RZ, 0xc0, !PT ;  /* 0x000000ff28077812 */ /* 0x000fe200078ec0ff */
[----:B------:R-:W-:Y:S01]  /*21790*/  IMAD R74, R4, 0x1000000, R41 ;  /* 0x01000000044a7824 */ /* 0x000fe200078e0229 */
[----:B------:R-:W-:-:S02]  /*217a0*/  LOP3.LUT R71, R32, 0xff, RZ, 0xc0, !PT ;  /* 0x000000ff20477812 */ /* 0x000fc400078ec0ff */
[----:B------:R-:W-:Y:S01]  /*217b0*/  PRMT R72, R40, 0x3340, R23 ;  /* 0x0000334028487816 */ /* 0x000fe20000000017 */
[----:B------:R-:W-:Y:S01]  /*217c0*/  IMAD.U32 R40, R22, 0x10000, RZ ;  /* 0x0001000016287824 */ /* 0x000fe200078e00ff */
[----:B------:R-:W-:Y:S02]  /*217d0*/  LOP3.LUT R32, R29, 0xff0000, RZ, 0xc0, !PT ;  /* 0x00ff00001d207812 */ /* 0x000fe400078ec0ff */
[----:B------:R-:W-:Y:S02]  /*217e0*/  PRMT R23, R62, 0x7604, R7 ;  /* 0x000076043e177816 */ /* 0x000fe40000000007 */
[----:B------:R-:W-:Y:S02]  /*217f0*/  PRMT R0, R0, 0x3340, R5 ;  /* 0x0000334000007816 */ /* 0x000fe40000000005 */
[----:B------:R-:W-:Y:S01]  /*21800*/  PRMT R29, R9, 0x3340, R4 ;  /* 0x00003340091d7816 */ /* 0x000fe20000000004 */
[----:B------:R-:W-:Y:S01]  /*21810*/  IMAD.IADD R81, R23, 0x1, R32 ;  /* 0x0000000117517824 */ /* 0x000fe200078e0220 */
[----:B------:R-:W-:-:S02]  /*21820*/  LOP3.LUT R5, R115, 0xffff, RZ, 0xc0, !PT ;  /* 0x0000ffff73057812 */ /* 0x000fc400078ec0ff */
[----:B------:R-:W-:Y:S02]  /*21830*/  LOP3.LUT R4, R50, 0xffff, RZ, 0xc0, !PT ;  /* 0x0000ffff32047812 */ /* 0x000fe400078ec0ff */
[----:B------:R-:W-:Y:S01]  /*21840*/  PRMT R71, R66, 0x7604, R71 ;  /* 0x0000760442477816 */ /* 0x000fe20000000047 */
[----:B------:R-:W-:Y:S01]  /*21850*/  IMAD R75, R5, 0x1000000, R46 ;  /* 0x01000000054b7824 */ /* 0x000fe200078e022e */
[----:B------:R-:W-:Y:S01]  /*21860*/  LOP3.LUT R40, R40, 0xff0000, RZ, 0xc0, !PT ;  /* 0x00ff000028287812 */ /* 0x000fe200078ec0ff */
[----:B------:R-:W-:Y:S01]  /*21870*/  IMAD R76, R4, 0x1000000, R43 ;  /* 0x01000000044c7824 */ /* 0x000fe200078e022b */
[----:B------:R-:W-:Y:S02]  /*21880*/  PRMT R32, R8, 0x3340, R5 ;  /* 0x0000334008207816 */ /* 0x000fe40000000005 */
        /* <DEDUP_REMOVED lines=34> */
[----:B------:R-:W-:Y:S01]  /*21ab0*/  PRMT R19, R19, 0x5410, R40 ;  /* 0x0000541013137816 */ /* 0x000fe20000000028 */
[----:B------:R-:W0:Y:S01]  /*21ac0*/  SHFL.UP PT, R7, R78, 0x2, RZ ;  /* 0x044000004e077989 */ /* 0x000e2200000e00ff */
        /* <DEDUP_REMOVED lines=8> */
[----:B------:R-:W-:Y:S01]  /*21b50*/  STL.128 [R1+0x10], R16 ;  /* 0x0000101001007387 */ /* 0x000fe20000100c00 */
[----:B------:R-:W-:Y:S02]  /*21b60*/  ISETP.NE.AND P0, PT, R68, RZ, PT ;  /* 0x000000ff4400720c */ /* 0x000fe40003f05270 */
[----:B------:R-:W-:Y:S01]  /*21b70*/  PRMT R27, R27, 0x5410, R0 ;  /* 0x000054101b1b7816 */ /* 0x000fe20000000000 */
[----:B------:R-:W-:Y:S01]  /*21b80*/  SHFL.UP PT, R8, R8, 0x2, RZ ;  /* 0x0440000008087989 */ /* 0x000fe200000e00ff */
        /* <DEDUP_REMOVED lines=9> */
[----:B-1----:R-:W-:-:S02]  /*21c20*/  SHF.R.U32.HI R0, RZ, 0x8, R79 ;  /* 0x00000008ff007819 */ /* 0x002fc4000001164f */
[----:B------:R-:W-:Y:S01]  /*21c30*/  PRMT R43, R38, 0x7610, R43 ;  /* 0x00007610262b7816 */ /* 0x000fe2000000002b */
[----:B------:R-:W0:Y:S01]  /*21c40*/  SHFL.UP PT, R11, R11, 0x2, RZ ;  /* 0x044000000b0b7989 */ /* 0x000e2200000e00ff */
[----:B------:R-:W-:Y:S02]  /*21c50*/  PRMT R0, R0, 0x7604, R79 ;  /* 0x0000760400007816 */ /* 0x000fe4000000004f */
[----:B------:R-:W-:Y:S01]  /*21c60*/  PRMT R76, R104, 0x7610, R76 ;  /* 0x00007610684c7816 */ /* 0x000fe2000000004c */
[----:B------:R1:W2:Y:S01]  /*21c70*/  SHFL.UP PT, R15, R75, 0x2, RZ ;  /* 0x044000004b0f7989 */ /* 0x0002a200000e00ff */
[----:B------:R-:W-:Y:S02]  /*21c80*/  PRMT R77, R105, 0x7610, R77 ;  /* 0x00007610694d7816 */ /* 0x000fe4000000004d */
[----:B------:R-:W-:Y:S01]  /*21c90*/  PRMT R78, R106, 0x7610, R78 ;  /* 0x000076106a4e7816 */ /* 0x000fe2000000004e */
[----:B------:R-:W3:Y:S01]  /*21ca0*/  SHFL.UP PT, R74, R68, 0x2, RZ ;  /* 0x04400000444a7989 */ /* 0x000ee200000e00ff */
        /* <DEDUP_REMOVED lines=14> */
[----:B0-----:R-:W-:Y:S01]  /*21d90*/  STL.128 [R1+0x70], R8 ;  /* 0x0000700801007387 */ /* 0x001fe20000100c00 */
[----:B------:R-:W-:Y:S02]  /*21da0*/  PRMT R88, R51, 0x7610, R88 ;  /* 0x0000761033587816 */ /* 0x000fe40000000058 */
[----:B------:R-:W-:Y:S01]  /*21db0*/  PRMT R89, R52, 0x7610, R89 ;  /* 0x0000761034597816 */ /* 0x000fe20000000059 */
[----:B--2---:R-:W-:Y:S01]  /*21dc0*/  STL.128 [R1+0x50], R12 ;  /* 0x0000500c01007387 */ /* 0x004fe20000100c00 */
[----:B------:R-:W-:-:S02]  /*21dd0*/  PRMT R90, R53, 0x7610, R90 ;  /* 0x00007610355a7816 */ /* 0x000fc4000000005a */
[----:B----4-:R-:W-:Y:S01]  /*21de0*/  PRMT R22, R28, 0x5410, R47 ;  /* 0x000054101c167816 */ /* 0x010fe2000000002f */
[----:B---3--:R-:W-:Y:S01]  /*21df0*/  STL [R1+0x48], R74 ;  /* 0x0000484a01007387 */ /* 0x008fe20000100800 */
[----:B------:R-:W-:Y:S02]  /*21e00*/  PRMT R28, R72, 0x5410, R69 ;  /* 0x00005410481c7816 */ /* 0x000fe40000000045 */
[----:B------:R-:W-:Y:S01]  /*21e10*/  PRMT R91, R54, 0x7610, R91 ;  /* 0x00007610365b7816 */ /* 0x000fe2000000005b */
[----:B------:R-:W-:Y:S01]  /*21e20*/  STL.128 [R1+0x20], R20 ;  /* 0x0000201401007387 */ /* 0x000fe20000100c00 */
        /* <DEDUP_REMOVED lines=44> */
.L_x_2159:
[----:B0-----:R-:W-:-:S06]  /*220f0*/  IMAD.IADD R0, R1, 0x1, R6 ;  /* 0x0000000101007824 */ /* 0x001fcc00078e0206 */
[----:B------:R-:W2:Y:S01]  /*22100*/  LDL.U8 R0, [R0+0x118] ;  /* 0x0001180000007983 */ /* 0x000ea20000100000 */
[----:B------:R-:W-:Y:S02]  /*22110*/  IMAD.MOV.U32 R4, RZ, RZ, R6 ;  /* 0x000000ffff047224 */ /* 0x000fe400078e0006 */
[----:B------:R-:W-:Y:S01]  /*22120*/  VIADD R6, R6, 0x1 ;  /* 0x0000000106067836 */ /* 0x000fe20000000000 */
[----:B--2---:R-:W-:-:S13]  /*22130*/  ISETP.NE.AND P0, PT, R0, RZ, PT ;  /* 0x000000ff0000720c */ /* 0x004fda0003f05270 */
[----:B------:R-:W-:Y:S05]  /*22140*/  @P0 BRA `(.L_x_2159) ;  /* 0xfffffffc00e80947 */ /* 0x000fea000383ffff */
[----:B------:R-:W-:Y:S05]  /*22150*/  BSYNC.RECONVERGENT B1 ;  /* 0x0000000000017941 */ /* 0x000fea0003800200 */
.L_x_2158:
[----:B------:R-:W-:Y:S01]  /*22160*/  LOP3.LUT P0, RZ, R12, 0xff, RZ, 0xc0, !PT ;  /* 0x000000ff0cff7812 */ /* 0x000fe2000780c0ff */
[----:B------:R-:W-:Y:S01]  /*22170*/  BSSY.RECONVERGENT B1, `(.L_x_2160) ;  /* 0x000000f000017945 */ /* 0x000fe20003800200 */
[----:B------:R-:W-:-:S11]  /*22180*/  IMAD.MOV.U32 R0, RZ, RZ, R4 ;  /* 0x000000ffff007224 */ /* 0x000fd600078e0004 */
[----:B------:R-:W-:Y:S05]  /*22190*/  @!P0 BRA `(.L_x_2161) ;  /* 0x0000000000308947 */ /* 0x000fea0003800000 */
[----:B------:R-:W-:Y:S01]  /*221a0*/  BSSY.RECONVERGENT B2, `(.L_x_2162) ;  /* 0x000000a000027945 */ /* 0x000fe20003800200 */
[----:B------:R-:W-:-:S07]  /*221b0*/  IMAD.MOV.U32 R0, RZ, RZ, RZ ;  /* 0x000000ffff007224 */ /* 0x000fce00078e00ff */
.L_x_2163:
        /* <DEDUP_REMOVED lines=9> */
.L_x_2162:
[----:B------:R-:W-:-:S07]  /*22250*/  IMAD.MOV.U32 R0, RZ, RZ, R5 ;  /* 0x000000ffff007224 */ /* 0x000fce00078e0005 */
.L_x_2161:
[----:B------:R-:W-:Y:S05]  /*22260*/  BSYNC.RECONVERGENT B1 ;  /* 0x0000000000017941 */ /* 0x000fea0003800200 */
.L_x_2160:
[----:B------:R-:W-:Y:S01]  /*22270*/  IMAD.IADD R4, R1, 0x1, R0 ;  /* 0x0000000101047824 */ /* 0x000fe200078e0200 */
[----:B------:R-:W-:Y:S01]  /*22280*/  BSSY.RECONVERGENT B1, `(.L_x_2164) ;  /* 0x0000009000017945 */ /* 0x000fe20003800200 */
[----:B------:R-:W-:-:S03]  /*22290*/  IMAD.MOV.U32 R0, RZ, RZ, RZ ;  /* 0x000000ffff007224 */ /* 0x000fc600078e00ff */
[----:B------:R0:W-:Y:S04]  /*222a0*/  STL.U8 [R4+0x118], RZ ;  /* 0x000118ff04007387 */ /* 0x0001e80000100000 */
.L_x_2165:
[----:B------:R-:W-:-:S05]  /*222b0*/  IMAD.IADD R5, R1, 0x1, R0 ;  /* 0x0000000101057824 */ /* 0x000fca00078e0200 */
[----:B0-----:R-:W2:Y:S02]  /*222c0*/  LDL.U8 R4, [R5+0x118] ;  /* 0x0001180005047983 */ /* 0x001ea40000100000 */
[----:B--2---:R-:W-:Y:S01]  /*222d0*/  ISETP.NE.AND P0, PT, R4, RZ, PT ;  /* 0x000000ff0400720c */ /* 0x004fe20003f05270 */
[----:B------:R-:W-:Y:S02]  /*222e0*/  IMAD.MOV.U32 R4, RZ, RZ, R0 ;  /* 0x000000ffff047224 */ /* 0x000fe400078e0000 */
[----:B------:R-:W-:-:S10]  /*222f0*/  VIADD R0, R0, 0x1 ;  /* 0x0000000100007836 */ /* 0x000fd40000000000 */
[----:B------:R-:W-:Y:S05]  /*22300*/  @P0 BRA `(.L_x_2165) ;  /* 0xfffffffc00e80947 */ /* 0x000fea000383ffff */
[----:B------:R-:W-:Y:S05]  /*22310*/  BSYNC.RECONVERGENT B1 ;  /* 0x0000000000017941 */ /* 0x000fea0003800200 */
.L_x_2164:
[----:B------:R-:W-:Y:S01]  /*22320*/  LOP3.LUT P0, RZ, R31, 0xff, RZ, 0xc0, !PT ;  /* 0x000000ff1fff7812 */ /* 0x000fe2000780c0ff */
[----:B------:R-:W-:Y:S01]  /*22330*/  BSSY.RECONVERGENT B1, `(.L_x_2166) ;  /* 0x0000010000017945 */ /* 0x000fe20003800200 */
[----:B------:R-:W-:-:S11]  /*22340*/  IMAD.MOV.U32 R0, RZ, RZ, R4 ;  /* 0x000000ffff007224 */ /* 0x000fd600078e0004 */
[----:B------:R-:W-:Y:S05]  /*22350*/  @!P0 BRA `(.L_x_2167) ;  /* 0x0000000000348947 */ /* 0x000fea0003800000 */
[----:B------:R-:W-:Y:S01]  /*22360*/  BSSY.RECONVERGENT B2, `(.L_x_2168) ;  /* 0x000000b000027945 */ /* 0x000fe20003800200 */
[----:B------:R-:W-:Y:S01]  /*22370*/  IMAD.MOV.U32 R0, RZ, RZ, RZ ;  /* 0x000000ffff007224 */ /* 0x000fe200078e00ff */
[----:B------:R-:W-:-:S07]  /*22380*/  PRMT R5, R31, 0x7610, R5 ;  /* 0x000076101f057816 */ /* 0x000fce0000000005 */
.L_x_2169:
        /* <DEDUP_REMOVED lines=9> */
.L_x_2168:
[----:B------:R-:W-:-:S07]  /*22420*/  IMAD.MOV.U32 R0, RZ, RZ, R6 ;  /* 0x000000ffff007224 */ /* 0x000fce00078e0006 */
.L_x_2167:
[----:B------:R-:W-:Y:S05]  /*22430*/  BSYNC.RECONVERGENT B1 ;  /* 0x0000000000017941 */ /* 0x000fea0003800200 */
.L_x_2166:
        /* <DEDUP_REMOVED lines=79> */
.L_x_2157:
[----:B------:R-:W-:Y:S05]  /*22930*/  BSYNC.RECONVERGENT B0 ;  /* 0x0000000000007941 */ /* 0x000fea0003800200 */
.L_x_2156:
        /* <DEDUP_REMOVED lines=59> */
.L_x_2171:
[----:B------:R-:W-:Y:S05]  /*22cf0*/  BSYNC.RECONVERGENT B0 ;  /* 0x0000000000007941 */ /* 0x000fea0003800200 */
.L_x_2170:
[----:B------:R-:W-:Y:S01]  /*22d00*/  LOP3.LUT R7, R32, 0xffff, RZ, 0xc0, !PT ;  /* 0x0000ffff20077812 */ /* 0x000fe200078ec0ff */
[----:B------:R-:W-:Y:S01]  /*22d10*/  STL [R1], R74 ;  /* 0x0000004a01007387 */ /* 0x000fe20000100800 */
[----:B------:R-:W-:Y:S01]  /*22d20*/  LOP3.LUT R3, R28, 0xffff, RZ, 0xc0, !PT ;  /* 0x0000ffff1c037812 */ /* 0x000fe200078ec0ff */
[----:B------:R-:W-:Y:S01]  /*22d30*/  BSSY.RECONVERGENT B0, `(.L_x_2172) ;  /* 0x0000181000007945 */ /* 0x000fe20003800200 */
[----:B------:R-:W-:Y:S01]  /*22d40*/  LOP3.LUT R2, R29, 0xffff, RZ, 0xc0, !PT ;  /* 0x0000ffff1d027812 */ /* 0x000fe200078ec0ff */
[----:B------:R-:W-:Y:S01]  /*22d50*/  IMAD.U32 R5, R7, 0x10000, RZ ;  /* 0x0001000007057824 */ /* 0x000fe200078e00ff */
[----:B------:R-:W-:Y:S01]  /*22d60*/  LOP3.LUT R4, R3, 0xff, RZ, 0xc0, !PT ;  /* 0x000000ff03047812 */ /* 0x000fe200078ec0ff */
[----:B-----5:R-:W-:Y:S01]  /*22d70*/  STL [R1+0x3c], R0 ;  /* 0x00003c0001007387 */ /* 0x020fe20000100800 */
[----:B------:R-:W-:Y:S02]  /*22d80*/  LOP3.LUT R16, R77, 0xffff, RZ, 0xc0, !PT ;  /* 0x0000ffff4d107812 */ /* 0x000fe400078ec0ff */
        /* <DEDUP_REMOVED lines=11> */
[----:B------:R-:W-:Y:S01]  /*22e40*/  PRMT R2, R3, 0x3340, R2 ;  /* 0x0000334003027816 */ /* 0x000fe20000000002 */
[----:B------:R-:W-:Y:S01]  /*22e50*/  IMAD.U32 R19, R11, 0x10000, RZ ;  /* 0x000100000b137824 */ /* 0x000fe200078e00ff */
[----:B------:R-:W-:Y:S02]  /*22e60*/  LOP3.LUT R6, R41, 0xffff, RZ, 0xc0, !PT ;  /* 0x0000ffff29067812 */ /* 0x000fe400078ec0ff */
[C---:B------:R-:W-:Y:S02]  /*22e70*/  PRMT R16, R5.reuse, 0x3340, R16 ;  /* 0x0000334005107816 */ /* 0x040fe40000000010 */
[----:B------:R-:W-:Y:S01]  /*22e80*/  LOP3.LUT R12, R5, 0xff, RZ, 0xc0, !PT ;  /* 0x000000ff050c7812 */ /* 0x000fe200078ec0ff */
[----:B------:R-:W-:Y:S01]  /*22e90*/  IMAD.U32 R5, R4, 0x10000, RZ ;  /* 0x0001000004057824 */ /* 0x000fe200078e00ff */
[----:B------:R-:W-:-:S02]  /*22ea0*/  LOP3.LUT R3, R42, 0xffff, RZ, 0xc0, !PT ;  /* 0x0000ffff2a037812 */ /* 0x000fc400078ec0ff */
[C---:B------:R-:W-:Y:S02]  /*22eb0*/  PRMT R17, R10.reuse, 0x3340, R17 ;  /* 0x000033400a117816 */ /* 0x040fe40000000011 */
[----:B------:R-:W-:Y:S01]  /*22ec0*/  LOP3.LUT R14, R10, 0xff, RZ, 0xc0, !PT ;  /* 0x000000ff0a0e7812 */ /* 0x000fe200078ec0ff */
[----:B------:R-:W-:Y:S01]  /*22ed0*/  IMAD.U32 R10, R9, 0x10000, RZ ;  /* 0x00010000090a7824 */ /* 0x000fe200078e00ff */
[----:B------:R-:W-:Y:S02]  /*22ee0*/  LOP3.LUT R8, R82, 0xffff, RZ, 0xc0, !PT ;  /* 0x0000ffff52087812 */ /* 0x000fe400078ec0ff */
[----:B------:R-:W-:Y:S02]  /*22ef0*/  LOP3.LUT R18, R85, 0xffff, RZ, 0xc0, !PT ;  /* 0x0000ffff55127812 */ /* 0x000fe400078ec0ff */
[----:B------:R-:W-:Y:S02]  /*22f00*/  LOP3.LUT R20, R13, 0xff, RZ, 0xc0, !PT ;  /* 0x000000ff0d147812 */ /* 0x000fe400078ec0ff */
[----:B------:R-:W-:-:S02]  /*22f10*/  LOP3.LUT R15, R6, 0xff, RZ, 0xc0, !PT ;  /* 0x000000ff060f7812 */ /* 0x000fc400078ec0ff */
[----:B------:R-:W-:Y:S02]  /*22f20*/  PRMT R3, R6, 0x3340, R3 ;  /* 0x0000334006037816 */ /* 0x000fe40000000003 */
        /* <DEDUP_REMOVED lines=26> */
[----:B------:R-:W-:Y:S01]  /*230d0*/  LOP3.LUT R15, R102, 0xffff, RZ, 0xc0, !PT ;  /* 0x0000ffff660f7812 */ /* 0x000fe200078ec0ff */
[----:B------:R-:W-:Y:S01]  /*230e0*/  IMAD.U32 R31, R12, 0x10000, RZ ;  /* 0x000100000c1f7824 */ /* 0x000fe200078e00ff */
        /* <DEDUP_REMOVED lines=10> */
[----:B------:R-:W-:-:S02]  /*23190*/  LOP3.LUT R36, R23, 0xff, RZ, 0xc0, !PT ;  /* 0x000000ff17247812 */ /* 0x000fc400078ec0ff */
[----:B------:R-:W-:Y:S01]  /*231a0*/  PRMT R30, R23, 0x3340, R30 ;  /* 0x00003340171e7816 */ /* 0x000fe2000000001e */
[----:B------:R-:W-:Y:S01]  /*231b0*/  IMAD.IADD R54, R6, 0x1, R5 ;  /* 0x0000000106367824 */ /* 0x000fe200078e0205 */
[----:B------:R-:W-:Y:S02]  /*231c0*/  PRMT R22, R93, 0x7604, R22 ;  /* 0x000076045d167816 */ /* 0x000fe40000000016 */
[----:B------:R-:W-:Y:S02]  /*231d0*/  LOP3.LUT R23, R14, 0xff0000, RZ, 0xc0, !PT ;  /* 0x00ff00000e177812 */ /* 0x000fe400078ec0ff */
        /* <DEDUP_REMOVED lines=20> */
[----:B------:R-:W-:-:S02]  /*23320*/  LOP3.LUT R51, R70, 0xffff, RZ, 0xc0, !PT ;  /* 0x0000ffff46337812 */ /* 0x000fc400078ec0ff */
[C---:B------:R-:W-:Y:S02]  /*23330*/  PRMT R52, R34.reuse, 0x3340, R23 ;  /* 0x0000334022347816 */ /* 0x040fe40000000017 */
[----:B------:R-:W-:Y:S01]  /*23340*/  PRMT R6, R45, 0x7604, R6 ;  /* 0x000076042d067816 */ /* 0x000fe20000000006 */
[----:B------:R-:W-:Y:S01]  /*23350*/  IMAD.U32 R23, R51, 0x10000, RZ ;  /* 0x0001000033177824 */ /* 0x000fe200078e00ff */
[----:B------:R-:W-:Y:S02]  /*23360*/  LOP3.LUT R5, R5, 0xff0000, RZ, 0xc0, !PT ;  /* 0x00ff000005057812 */ /* 0x000fe400078ec0ff */
[----:B------:R-:W-:Y:S02]  /*23370*/  LOP3.LUT R34, R34, 0xff, RZ, 0xc0, !PT ;  /* 0x000000ff22227812 */ /* 0x000fe400078ec0ff */
[----:B------:R-:W-:Y:S01]  /*23380*/  LOP3.LUT R31, R31, 0xff0000, RZ, 0xc0, !PT ;  /* 0x00ff00001f1f7812 */ /* 0x000fe200078ec0ff */
[----:B------:R-:W-:Y:S01]  /*23390*/  IMAD.IADD R64, R6, 0x1, R5 ;  /* 0x0000000106407824 */ /* 0x000fe200078e0205 */
[----:B------:R-:W-:-:S02]  /*233a0*/  PRMT R34, R73, 0x7604, R34 ;  /* 0x0000760449227816 */ /* 0x000fc40000000022 */
[----:B------:R-:W-:Y:S02]  /*233b0*/  LOP3.LUT R36, R36, 0xff, RZ, 0xc0, !PT ;  /* 0x000000ff24247812 */ /* 0x000fe400078ec0ff */
[----:B------:R-:W-:Y:S01]  /*233c0*/  LOP3.LUT R5, R75, 0xffff, RZ, 0xc0, !PT ;  /* 0x0000ffff4b057812 */ /* 0x000fe200078ec0ff */
[----:B------:R-:W-:Y:S01]  /*233d0*/  IMAD.IADD R66, R34, 0x1, R31 ;  /* 0x0000000122427824 */ /* 0x000fe200078e021f */
[----:B------:R-:W-:Y:S02]  /*233e0*/  PRMT R36, R69, 0x7604, R36 ;  /* 0x0000760445247816 */ /* 0x000fe40000000024 */
[----:B------:R-:W-:Y:S01]  /*233f0*/  LOP3.LUT R23, R23, 0xff0000, RZ, 0xc0, !PT ;  /* 0x00ff000017177812 */ /* 0x000fe200078ec0ff */
[----:B------:R-:W-:Y:S01]  /*23400*/  IMAD R55, R5, 0x1000000, R38 ;  /* 0x0100000005377824 */ /* 0x000fe200078e0226 */
[----:B------:R-:W-:Y:S02]  /*23410*/  LOP3.LUT R6, R40, 0xffff, RZ, 0xc0, !PT ;  /* 0x0000ffff28067812 */ /* 0x000fe400078ec0ff */
[----:B------:R-:W-:Y:S01]  /*23420*/  PRMT R34, R4, 0x3340, R5 ;  /* 0x0000334004227816 */ /* 0x000fe20000000005 */
[----:B------:R-:W-:Y:S01]  /*23430*/  IMAD.IADD R61, R36, 0x1, R23 ;  /* 0x00000001243d7824 */ /* 0x000fe200078e0217 */
        /* <DEDUP_REMOVED lines=36> */
[----:B------:R-:W-:Y:S01]  /*23680*/  PRMT R17, R17, 0x5410, R36 ;  /* 0x0000541011117816 */ /* 0x000fe20000000024 */
[----:B------:R-:W-:Y:S01]  /*23690*/  SHFL.UP PT, R5, R60, 0x4, RZ ;  /* 0x048000003c057989 */ /* 0x000fe200000e00ff */
[----:B------:R-:W-:Y:S01]  /*236a0*/  PRMT R16, R16, 0x5410, R31 ;  /* 0x0000541010107816 */ /* 0x000fe2000000001f */
[----:B------:R-:W-:Y:S01]  /*236b0*/  IMAD R10, R54, 0x1000000, R61 ;  /* 0x01000000360a7824 */ /* 0x000fe200078e023d */
        /* <DEDUP_REMOVED lines=10> */
[----:B------:R-:W-:Y:S01]  /*23760*/  STL.128 [R1+0x10], R16 ;  /* 0x0000101001007387 */ /* 0x000fe20000100c00 */
        /* <DEDUP_REMOVED lines=8> */
[----:B0-----:R-:W-:Y:S01]  /*237f0*/  STL.128 [R1+0x60], R4 ;  /* 0x0000600401007387 */ /* 0x001fe20000100c00 */
[----:B------:R-:W-:-:S02]  /*23800*/  PRMT R37, R42, 0x7610, R37 ;  /* 0x000076102a257816 */ /* 0x000fc40000000025 */
[----:B------:R-:W-:Y:S01]  /*23810*/  PRMT R38, R43, 0x7610, R38 ;  /* 0x000076102b267816 */ /* 0x000fe20000000026 */
[----:B------:R-:W-:Y:S01]  /*23820*/  SHFL.UP PT, R9, R9, 0x4, RZ ;  /* 0x0480000009097989 */ /* 0x000fe200000e00ff */
[--C-:B-1----:R-:W-:Y:S02]  /*23830*/  SHF.R.U32.HI R33, RZ, 0x8, R64.reuse ;  /* 0x00000008ff217819 */ /* 0x102fe40000011640 */
[----:B------:R-:W-:Y:S01]  /*23840*/  PRMT R65, R75, 0x7610, R65 ;  /* 0x000076104b417816 */ /* 0x000fe20000000041 */
[----:B------:R-:W-:Y:S01]  /*23850*/  SHFL.UP PT, R10, R10, 0x4, RZ ;  /* 0x048000000a0a7989 */ /* 0x000fe200000e00ff */
        /* <DEDUP_REMOVED lines=17> */
[----:B------:R3:W-:Y:S01]  /*23970*/  STL.U16 [R1+0x38], R22 ;  /* 0x0000381601007387 */ /* 0x0007e20000100400 */
[----:B------:R-:W-:Y:S02]  /*23980*/  PRMT R116, R86, 0x7610, R116 ;  /* 0x0000761056747816 */ /* 0x000fe40000000074 */
[----:B------:R-:W-:Y:S01]  /*23990*/  PRMT R117, R87, 0x7610, R117 ;  /* 0x0000761057757816 */ /* 0x000fe20000000075 */
[----:B0-----:R-:W-:Y:S01]  /*239a0*/  STL.128 [R1+0x70], R8 ;  /* 0x0000700801007387 */ /* 0x001fe20000100c00 */
[----:B------:R-:W-:-:S02]  /*239b0*/  PRMT R118, R88, 0x7610, R118 ;  /* 0x0000761058767816 */ /* 0x000fc40000000076 */
[----:B------:R-:W-:Y:S01]  /*239c0*/  PRMT R119, R89, 0x7610, R119 ;  /* 0x0000761059777816 */ /* 0x000fe20000000077 */
[----:B------:R-:W-:Y:S01]  /*239d0*/  STL.128 [R1+0x50], R12 ;  /* 0x0000500c01007387 */ /* 0x000fe20000100c00 */
[----:B------:R-:W-:Y:S02]  /*239e0*/  PRMT R121, R90, 0x7610, R121 ;  /* 0x000076105a797816 */ /* 0x000fe40000000079 */
[----:B---3--:R-:W-:Y:S01]  /*239f0*/  PRMT R22, R30, 0x5410, R39 ;  /* 0x000054101e167816 */ /* 0x008fe20000000027 */
[----:B-1----:R-:W-:Y:S01]  /*23a00*/  STL [R1+0x48], R58 ;  /* 0x0000483a01007387 */ /* 0x002fe20000100800 */
[----:B------:R-:W-:Y:S02]  /*23a10*/  PRMT R30, R56, 0x5410, R51 ;  /* 0x00005410381e7816 */ /* 0x000fe40000000033 */
[----:B------:R-:W-:Y:S01]  /*23a20*/  PRMT R122, R91, 0x7610, R122 ;  /* 0x000076105b7a7816 */ /* 0x000fe2000000007a */
[----:B------:R-:W-:Y:S01]  /*23a30*/  STL.128 [R1+0x20], R20 ;  /* 0x0000201401007387 */ /* 0x000fe20000100c00 */
        /* <DEDUP_REMOVED lines=20> */
[----:B------:R-:W-:Y:S01]  /*23b80*/  PRMT R48, R45, 0x7610, R48 ;  /* 0x000076102d307816 */ /* 0x000fe20000000030 */
[----:B-1----:R-:W-:Y:S01]  /*23b90*/  IMAD.MOV.U32 R30, RZ, RZ, R0 ;  /* 0x000000ffff1e7224 */ /* 0x002fe200078e0000 */
[----:B------:R-:W-:-:S02]  /*23ba0*/  PRMT R31, R28, 0x7610, R31 ;  /* 0x000076101c1f7816 */ /* 0x000fc4000000001f */
[----:B--2---:R-:W-:Y:S02]  /*23bb0*/  PRMT R34, R32, 0x7610, R34 ;  /* 0x0000761020227816 */ /* 0x004fe40000000022 */
        /* <DEDUP_REMOVED lines=20> */
.L_x_2175:
[----:B0-----:R-:W-:-:S06]  /*23d00*/  IMAD.IADD R2, R1, 0x1, R6 ;  /* 0x0000000101027824 */ /* 0x001fcc00078e0206 */
[----:B------:R-:W2:Y:S01]  /*23d10*/  LDL.U8 R2, [R2+0x118] ;  /* 0x0001180002027983 */ /* 0x000ea20000100000 */
[----:B------:R-:W-:Y:S02]  /*23d20*/  IMAD.MOV.U32 R3, RZ, RZ, R6 ;  /* 0x000000ffff037224 */ /* 0x000fe400078e0006 */
[----:B------:R-:W-:Y:S01]  /*23d30*/  VIADD R6, R6, 0x1 ;  /* 0x0000000106067836 */ /* 0x000fe20000000000 */
[----:B--2---:R-:W-:-:S13]  /*23d40*/  ISETP.NE.AND P0, PT, R2, RZ, PT ;  /* 0x000000ff0200720c */ /* 0x004fda0003f05270 */
[----:B------:R-:W-:Y:S05]  /*23d50*/  @P0 BRA `(.L_x_2175) ;  /* 0xfffffffc00e80947 */ /* 0x000fea000383ffff */
[----:B------:R-:W-:Y:S05]  /*23d60*/  BSYNC.RECONVERGENT B1 ;  /* 0x0000000000017941 */ /* 0x000fea0003800200 */
.L_x_2174:
[----:B------:R-:W-:Y:S01]  /*23d70*/  LOP3.LUT P0, RZ, R12, 0xff, RZ, 0xc0, !PT ;  /* 0x000000ff0cff7812 */ /* 0x000fe2000780c0ff */
[----:B------:R-:W-:Y:S01]  /*23d80*/  BSSY.RECONVERGENT B1, `(.L_x_2176) ;  /* 0x000000f000017945 */ /* 0x000fe20003800200 */
[----:B------:R-:W-:-:S11]  /*23d90*/  IMAD.MOV.U32 R2, RZ, RZ, R3 ;  /* 0x000000ffff027224 */ /* 0x000fd600078e0003 */
[----:B------:R-:W-:Y:S05]  /*23da0*/  @!P0 BRA `(.L_x_2177) ;  /* 0x0000000000308947 */ /* 0x000fea0003800000 */
[----:B------:R-:W-:Y:S01]  /*23db0*/  BSSY.RECONVERGENT B2, `(.L_x_2178) ;  /* 0x000000a000027945 */ /* 0x000fe20003800200 */
[----:B------:R-:W-:-:S07]  /*23dc0*/  IMAD.MOV.U32 R2, RZ, RZ, RZ ;  /* 0x000000ffff027224 */ /* 0x000fce00078e00ff */
.L_x_2179:
        /* <DEDUP_REMOVED lines=9> */
.L_x_2178:
[----:B------:R-:W-:-:S07]  /*23e60*/  IMAD.MOV.U32 R2, RZ, RZ, R4 ;  /* 0x000000ffff027224 */ /* 0x000fce00078e0004 */
.L_x_2177:
[----:B------:R-:W-:Y:S05]  /*23e70*/  BSYNC.RECONVERGENT B1 ;  /* 0x0000000000017941 */ /* 0x000fea0003800200 */
.L_x_2176:
[----:B------:R-:W-:Y:S01]  /*23e80*/  IMAD.IADD R3, R1, 0x1, R2 ;  /* 0x0000000101037824 */ /* 0x000fe200078e0202 */
[----:B------:R-:W-:Y:S01]  /*23e90*/  BSSY.RECONVERGENT B1, `(.L_x_2180) ;  /* 0x0000009000017945 */ /* 0x000fe20003800200 */
[----:B------:R-:W-:-:S03]  /*23ea0*/  IMAD.MOV.U32 R2, RZ, RZ, RZ ;  /* 0x000000ffff027224 */ /* 0x000fc600078e00ff */
[----:B------:R0:W-:Y:S04]  /*23eb0*/  STL.U8 [R3+0x118], RZ ;  /* 0x000118ff03007387 */ /* 0x0001e80000100000 */
.L_x_2181:
[----:B------:R-:W-:-:S05]  /*23ec0*/  IMAD.IADD R4, R1, 0x1, R2 ;  /* 0x0000000101047824 */ /* 0x000fca00078e0202 */
[----:B0-----:R-:W2:Y:S02]  /*23ed0*/  LDL.U8 R3, [R4+0x118] ;  /* 0x0001180004037983 */ /* 0x001ea40000100000 */
[----:B--2---:R-:W-:Y:S01]  /*23ee0*/  ISETP.NE.AND P0, PT, R3, RZ, PT ;  /* 0x000000ff0300720c */ /* 0x004fe20003f05270 */
[----:B------:R-:W-:Y:S02]  /*23ef0*/  IMAD.MOV.U32 R3, RZ, RZ, R2 ;  /* 0x000000ffff037224 */ /* 0x000fe400078e0002 */
[----:B------:R-:W-:-:S10]  /*23f00*/  VIADD R2, R2, 0x1 ;  /* 0x0000000102027836 */ /* 0x000fd40000000000 */
[----:B------:R-:W-:Y:S05]  /*23f10*/  @P0 BRA `(.L_x_2181) ;  /* 0xfffffffc00e80947 */ /* 0x000fea000383ffff */
[----:B------:R-:W-:Y:S05]  /*23f20*/  BSYNC.RECONVERGENT B1 ;  /* 0x0000000000017941 */ /* 0x000fea0003800200 */
.L_x_2180:
[----:B------:R-:W-:Y:S01]  /*23f30*/  LOP3.LUT P0, RZ, R28, 0xff, RZ, 0xc0, !PT ;  /* 0x000000ff1cff7812 */ /* 0x000fe2000780c0ff */
[----:B------:R-:W-:Y:S01]  /*23f40*/  BSSY.RECONVERGENT B1, `(.L_x_2182) ;  /* 0x0000010000017945 */ /* 0x000fe20003800200 */
[----:B------:R-:W-:-:S11]  /*23f50*/  IMAD.MOV.U32 R2, RZ, RZ, R3 ;  /* 0x000000ffff027224 */ /* 0x000fd600078e0003 */
[----:B------:R-:W-:Y:S05]  /*23f60*/  @!P0 BRA `(.L_x_2183) ;  /* 0x0000000000348947 */ /* 0x000fea0003800000 */
[----:B------:R-:W-:Y:S01]  /*23f70*/  BSSY.RECONVERGENT B2, `(.L_x_2184) ;  /* 0x000000b000027945 */ /* 0x000fe20003800200 */
[----:B------:R-:W-:Y:S01]  /*23f80*/  IMAD.MOV.U32 R2, RZ, RZ, RZ ;  /* 0x000000ffff027224 */ /* 0x000fe200078e00ff */
[----:B------:R-:W-:-:S07]  /*23f90*/  PRMT R4, R28, 0x7610, R4 ;  /* 0x000076101c047816 */ /* 0x000fce0000000004 */
.L_x_2185:
        /* <DEDUP_REMOVED lines=9> */
.L_x_2184:
[----:B------:R-:W-:-:S07]  /*24030*/  IMAD.MOV.U32 R2, RZ, RZ, R5 ;  /* 0x000000ffff027224 */ /* 0x000fce00078e0005 */
.L_x_2183:
[----:B------:R-:W-:Y:S05]  /*24040*/  BSYNC.RECONVERGENT B1 ;  /* 0x0000000000017941 */ /* 0x000fea0003800200 */
.L_x_2182:
        /* <DEDUP_REMOVED lines=79> */
.L_x_2173:
[----:B------:R-:W-:Y:S05]  /*24540*/  BSYNC.RECONVERGENT B0 ;  /* 0x0000000000007941 */ /* 0x000fea0003800200 */
.L_x_2172:
        /* <DEDUP_REMOVED lines=59> */
.L_x_2187:
[----:B------:R-:W-:Y:S05]  /*24900*/  BSYNC.RECONVERGENT B0 ;  /* 0x0000000000007941 */ /* 0x000fea0003800200 */
.L_x_2186:
        /* <DEDUP_REMOVED lines=30> */
[C---:B------:R-:W-:Y:S02]  /*24af0*/  PRMT R16, R5.reuse, 0x3340, R16 ;  /* 0x0000334005107816 */ /* 0x040fe40000000010 */
[----:B------:R-:W-:Y:S01]  /*24b00*/  LOP3.LUT R13, R5, 0xff, RZ, 0xc0, !PT ;  /* 0x000000ff050d7812 */ /* 0x000fe200078ec0ff */
[----:B------:R-:W-:Y:S01]  /*24b10*/  IMAD.U32 R5, R0, 0x10000, RZ ;  /* 0x0001000000057824 */ /* 0x000fe200078e00ff */
[C---:B------:R-:W-:Y:S02]  /*24b20*/  PRMT R27, R4.reuse, 0x3340, R27 ;  /* 0x00003340041b7816 */ /* 0x040fe4000000001b */
[----:B------:R-:W-:-:S02]  /*24b30*/  LOP3.LUT R4, R4, 0xff, RZ, 0xc0, !PT ;  /* 0x000000ff04047812 */ /* 0x000fc400078ec0ff */
[C---:B------:R-:W-:Y:S02]  /*24b40*/  LOP3.LUT R12, R10.reuse, 0xff, RZ, 0xc0, !PT ;  /* 0x000000ff0a0c7812 */ /* 0x040fe400078ec0ff */
[----:B------:R-:W-:Y:S02]  /*24b50*/  PRMT R17, R10, 0x3340, R17 ;  /* 0x000033400a117816 */ /* 0x000fe40000000011 */
[----:B------:R-:W-:Y:S02]  /*24b60*/  LOP3.LUT R10, R7, 0xff0000, RZ, 0xc0, !PT ;  /* 0x00ff0000070a7812 */ /* 0x000fe400078ec0ff */
[----:B------:R-:W-:Y:S02]  /*24b70*/  PRMT R4, R37, 0x7604, R4 ;  /* 0x0000760425047816 */ /* 0x000fe40000000004 */
[----:B------:R-:W-:Y:S02]  /*24b80*/  LOP3.LUT R5, R5, 0xff0000, RZ, 0xc0, !PT ;  /* 0x00ff000005057812 */ /* 0x000fe400078ec0ff */
[----:B------:R-:W-:-:S02]  /*24b90*/  PRMT R13, R68, 0x7604, R13 ;  /* 0x00007604440d7816 */ /* 0x000fc4000000000d */
[----:B------:R-:W-:Y:S01]  /*24ba0*/  PRMT R12, R107, 0x7604, R12 ;  /* 0x000076046b0c7816 */ /* 0x000fe2000000000c */
[----:B------:R-:W-:Y:S01]  /*24bb0*/  IMAD.IADD R44, R4, 0x1, R5 ;  /* 0x00000001042c7824 */ /* 0x000fe200078e0205 */
        /* <DEDUP_REMOVED lines=16> */
[----:B------:R-:W-:Y:S01]  /*24cc0*/  PRMT R28, R7, 0x3340, R28 ;  /* 0x00003340071c7816 */ /* 0x000fe2000000001c */
[----:B------:R-:W-:Y:S01]  /*24cd0*/  IMAD.U32 R32, R15, 0x10000, RZ ;  /* 0x000100000f207824 */ /* 0x000fe200078e00ff */
[----:B------:R-:W-:Y:S01]  /*24ce0*/  LOP3.LUT R23, R5, 0xff, RZ, 0xc0, !PT ;  /* 0x000000ff05177812 */ /* 0x000fe200078ec0ff */
[----:B------:R-:W-:Y:S01]  /*24cf0*/  IMAD.U32 R5, R10, 0x10000, RZ ;  /* 0x000100000a057824 */ /* 0x000fe200078e00ff */
[----:B------:R-:W-:Y:S01]  /*24d00*/  LOP3.LUT R45, R7, 0xff, RZ, 0xc0, !PT ;  /* 0x000000ff072d7812 */ /* 0x000fe200078ec0ff */
[----:B------:R-:W-:Y:S01]  /*24d10*/  IMAD.U32 R7, R13, 0x10000, RZ ;  /* 0x000100000d077824 */ /* 0x000fe200078e00ff */
[----:B------:R-:W-:Y:S02]  /*24d20*/  LOP3.LUT R21, R128, 0xffff, RZ, 0xc0, !PT ;  /* 0x0000ffff80157812 */ /* 0x000fe400078ec0ff */
[----:B------:R-:W-:-:S02]  /*24d30*/  LOP3.LUT R14, R127, 0xffff, RZ, 0xc0, !PT ;  /* 0x0000ffff7f0e7812 */ /* 0x000fc400078ec0ff */
[C---:B------:R-:W-:Y:S02]  /*24d40*/  PRMT R19, R4.reuse, 0x3340, R19 ;  /* 0x0000334004137816 */ /* 0x040fe40000000013 */
[----:B------:R-:W-:Y:S02]  /*24d50*/  LOP3.LUT R4, R4, 0xff, RZ, 0xc0, !PT ;  /* 0x000000ff04047812 */ /* 0x000fe400078ec0ff */
[C---:B------:R-:W-:Y:S02]  /*24d60*/  PRMT R21, R14.reuse, 0x3340, R21 ;  /* 0x000033400e157816 */ /* 0x040fe40000000015 */
        /* <DEDUP_REMOVED lines=30> */
[----:B------:R-:W-:Y:S02]  /*24f50*/  PRMT R57, R32, 0x3340, R7 ;  /* 0x0000334020397816 */ /* 0x000fe40000000007 */
[----:B------:R-:W-:Y:S02]  /*24f60*/  LOP3.LUT R5, R65, 0xffff, RZ, 0xc0, !PT ;  /* 0x0000ffff41057812 */ /* 0x000fe400078ec0ff */
[----:B------:R-:W-:-:S02]  /*24f70*/  LOP3.LUT R4, R105, 0xffff, RZ, 0xc0, !PT ;  /* 0x0000ffff69047812 */ /* 0x000fc400078ec0ff */
[----:B------:R-:W-:Y:S01]  /*24f80*/  LOP3.LUT R22, R135, 0xffff, RZ, 0xc0, !PT ;  /* 0x0000ffff87167812 */ /* 0x000fe200078ec0ff */
[----:B------:R-:W-:Y:S01]  /*24f90*/  IMAD R63, R5, 0x1000000, R44 ;  /* 0x01000000053f7824 */ /* 0x000fe200078e022c */
[----:B------:R-:W-:Y:S01]  /*24fa0*/  LOP3.LUT R7, R40, 0xff, RZ, 0xc0, !PT ;  /* 0x000000ff28077812 */ /* 0x000fe200078ec0ff */
[----:B------:R-:W-:Y:S01]  /*24fb0*/  IMAD R64, R4, 0x1000000, R41 ;  /* 0x0100000004407824 */ /* 0x000fe200078e0229 */
[----:B------:R-:W-:Y:S02]  /*24fc0*/  LOP3.LUT R61, R32, 0xff, RZ, 0xc0, !PT ;  /* 0x000000ff203d7812 */ /* 0x000fe400078ec0ff */
[----:B------:R-:W-:Y:S01]  /*24fd0*/  PRMT R62, R40, 0x3340, R23 ;  /* 0x00003340283e7816 */ /* 0x000fe20000000017 */
[----:B------:R-:W-:Y:S01]  /*24fe0*/  IMAD.U32 R40, R22, 0x10000, RZ ;  /* 0x0001000016287824 */ /* 0x000fe200078e00ff */
[----:B------:R-:W-:Y:S02]  /*24ff0*/  LOP3.LUT R32, R29, 0xff0000, RZ, 0xc0, !PT ;  /* 0x00ff00001d207812 */ /* 0x000fe400078ec0ff */
[----:B------:R-:W-:-:S02]  /*25000*/  PRMT R23, R52, 0x7604, R7 ;  /* 0x0000760434177816 */ /* 0x000fc40000000007 */
[----:B------:R-:W-:Y:S02]  /*25010*/  PRMT R0, R0, 0x3340, R5 ;  /* 0x0000334000007816 */ /* 0x000fe40000000005 */
[----:B------:R-:W-:Y:S01]  /*25020*/  PRMT R29, R9, 0x3340, R4 ;  /* 0x00003340091d7816 */ /* 0x000fe20000000004 */
[----:B------:R-:W-:Y:S01]  /*25030*/  IMAD.IADD R73, R23, 0x1, R32 ;  /* 0x0000000117497824 */ /* 0x000fe200078e0220 */
        /* <DEDUP_REMOVED lines=8> */
[----:B------:R-:W-:Y:S01]  /*250c0*/  IMAD.IADD R76, R61, 0x1, R40 ;  /* 0x000000013d4c7824 */ /* 0x000fe200078e0228 */
        /* <DEDUP_REMOVED lines=55> */
[----:B-1----:R-:W-:Y:S02]  /*25440*/  SHF.R.U32.HI R0, RZ, 0x8, R71 ;  /* 0x00000008ff007819 */ /* 0x002fe40000011647 */
[----:B------:R-:W-:Y:S01]  /*25450*/  PRMT R43, R38, 0x7610, R43 ;  /* 0x00007610262b7816 */ /* 0x000fe2000000002b */
[----:B------:R-:W0:Y:S01]  /*25460*/  SHFL.UP PT, R11, R11, 0x8, RZ ;  /* 0x050000000b0b7989 */ /* 0x000e2200000e00ff */
[----:B------:R-:W-:Y:S02]  /*25470*/  PRMT R0, R0, 0x7604, R71 ;  /* 0x0000760400007816 */ /* 0x000fe40000000047 */
[----:B------:R-:W-:Y:S01]  /*25480*/  PRMT R69, R66, 0x7610, R69 ;  /* 0x0000761042457816 */ /* 0x000fe20000000045 */
[----:B------:R1:W2:Y:S01]  /*25490*/  SHFL.UP PT, R15, R67, 0x8, RZ ;  /* 0x05000000430f7989 */ /* 0x0002a200000e00ff */
[----:B------:R-:W-:-:S02]  /*254a0*/  PRMT R70, R68, 0x7610, R70 ;  /* 0x0000761044467816 */ /* 0x000fc40000000046 */
[----:B------:R-:W-:Y:S01]  /*254b0*/  PRMT R71, R104, 0x7610, R71 ;  /* 0x0000761068477816 */ /* 0x000fe20000000047 */
[----:B------:R-:W3:Y:S01]  /*254c0*/  SHFL.UP PT, R64, R58, 0x8, RZ ;  /* 0x050000003a407989 */ /* 0x000ee200000e00ff */
[----:B------:R-:W-:Y:S02]  /*254d0*/  PRMT R72, R105, 0x7610, R72 ;  /* 0x0000761069487816 */ /* 0x000fe40000000048 */
[----:B------:R-:W-:Y:S01]  /*254e0*/  PRMT R73, R106, 0x7610, R73 ;  /* 0x000076106a497816 */ /* 0x000fe20000000049 */
[----:B------:R-:W-:Y:S01]  /*254f0*/  SHFL.UP PT, R16, R30, 0x8, RZ ;  /* 0x050000001e107989 */ /* 0x000fe200000e00ff */
[----:B-1----:R-:W-:Y:S02]  /*25500*/  PRMT R67, R65, 0x7610, R67 ;  /* 0x0000761041437816 */ /* 0x002fe40000000043 */
[----:B------:R-:W-:Y:S01]  /*25510*/  PRMT R74, R107, 0x7610, R74 ;  /* 0x000076106b4a7816 */ /* 0x000fe2000000004a */
[----:B------:R-:W-:Y:S01]  /*25520*/  SHFL.UP PT, R4, R2, 0x8, RZ ;  /* 0x0500000002047989 */ /* 0x000fe200000e00ff */
[----:B------:R-:W-:-:S02]  /*25530*/  PRMT R75, R108, 0x7610, R75 ;  /* 0x000076106c4b7816 */ /* 0x000fc4000000004b */
[----:B------:R-:W-:Y:S01]  /*25540*/  PRMT R76, R109, 0x7610, R76 ;  /* 0x000076106d4c7816 */ /* 0x000fe2000000004c */
[----:B------:R-:W1:Y:S01]  /*25550*/  SHFL.UP PT, R5, R3, 0x8, RZ ;  /* 0x0500000003057989 */ /* 0x000e6200000e00ff */
        /* <DEDUP_REMOVED lines=8> */
[----:B--2---:R-:W-:Y:S01]  /*255e0*/  STL.128 [R1+0x50], R12 ;  /* 0x0000500c01007387 */ /* 0x004fe20000100c00 */
[----:B------:R-:W-:Y:S02]  /*255f0*/  PRMT R83, R121, 0x7610, R83 ;  /* 0x0000761079537816 */ /* 0x000fe40000000053 */
[----:B----4-:R-:W-:Y:S01]  /*25600*/  PRMT R22, R28, 0x5410, R47 ;  /* 0x000054101c167816 */ /* 0x010fe2000000002f */
[----:B---3--:R-:W-:Y:S01]  /*25610*/  STL [R1+0x48], R64 ;  /* 0x0000484001007387 */ /* 0x008fe20000100800 */
[----:B------:R-:W-:Y:S02]  /*25620*/  PRMT R28, R62, 0x5410, R59 ;  /* 0x000054103e1c7816 */ /* 0x000fe4000000003b */
[----:B------:R-:W-:Y:S01]  /*25630*/  PRMT R84, R122, 0x7610, R84 ;  /* 0x000076107a547816 */ /* 0x000fe20000000054 */
[----:B------:R-:W-:Y:S01]  /*25640*/  STL.128 [R1+0x20], R20 ;  /* 0x0000201401007387 */ /* 0x000fe20000100c00 */
[----:B------:R-:W-:-:S02]  /*25650*/  PRMT R85, R123, 0x7610, R85 ;  /* 0x000076107b557816 */ /* 0x000fc40000000055 */
[----:B------:R-:W-:Y:S01]  /*25660*/  PRMT R86, R124, 0x7610, R86 ;  /* 0x000076107c567816 */ /* 0x000fe20000000056 */
[----:B-1----:R-:W-:Y:S01]  /*25670*/  STL.64 [R1+0x88], R4 ;  /* 0x0000880401007387 */ /* 0x002fe20000100a00 */
        /* <DEDUP_REMOVED lines=41> */
.L_x_2191:
[----:B0-----:R-:W-:-:S06]  /*25910*/  IMAD.IADD R0, R1, 0x1, R6 ;  /* 0x0000000101007824 */ /* 0x001fcc00078e0206 */
[----:B------:R-:W2:Y:S01]  /*25920*/  LDL.U8 R0, [R0+0x118] ;  /* 0x0001180000007983 */ /* 0x000ea20000100000 */
[----:B------:R-:W-:Y:S02]  /*25930*/  IMAD.MOV.U32 R4, RZ, RZ, R6 ;  /* 0x000000ffff047224 */ /* 0x000fe400078e0006 */
[----:B------:R-:W-:Y:S01]  /*25940*/  VIADD R6, R6, 0x1 ;  /* 0x0000000106067836 */ /* 0x000fe20000000000 */
[----:B--2---:R-:W-:-:S13]  /*25950*/  ISETP.NE.AND P0, PT, R0, RZ, PT ;  /* 0x000000ff0000720c */ /* 0x004fda0003f05270 */
[----:B------:R-:W-:Y:S05]  /*25960*/  @P0 BRA `(.L_x_2191) ;  /* 0xfffffffc00e80947 */ /* 0x000fea000383ffff */
[----:B------:R-:W-:Y:S05]  /*25970*/  BSYNC.RECONVERGENT B1 ;  /* 0x0000000000017941 */ /* 0x000fea0003800200 */
.L_x_2190:
[----:B------:R-:W-:Y:S01]  /*25980*/  LOP3.LUT P0, RZ, R12, 0xff, RZ, 0xc0, !PT ;  /* 0x000000ff0cff7812 */ /* 0x000fe2000780c0ff */
[----:B------:R-:W-:Y:S01]  /*25990*/  BSSY.RECONVERGENT B1, `(.L_x_2192) ;  /* 0x000000f000017945 */ /* 0x000fe20003800200 */
[----:B------:R-:W-:-:S11]  /*259a0*/  IMAD.MOV.U32 R0, RZ, RZ, R4 ;  /* 0x000000ffff007224 */ /* 0x000fd600078e0004 */
[----:B------:R-:W-:Y:S05]  /*259b0*/  @!P0 BRA `(.L_x_2193) ;  /* 0x0000000000308947 */ /* 0x000fea0003800000 */
[----:B------:R-:W-:Y:S01]  /*259c0*/  BSSY.RECONVERGENT B2, `(.L_x_2194) ;  /* 0x000000a000027945 */ /* 0x000fe20003800200 */
[----:B------:R-:W-:-:S07]  /*259d0*/  IMAD.MOV.U32 R0, RZ, RZ, RZ ;  /* 0x000000ffff007224 */ /* 0x000fce00078e00ff */
.L_x_2195:
        /* <DEDUP_REMOVED lines=9> */
.L_x_2194:
[----:B------:R-:W-:-:S07]  /*25a70*/  IMAD.MOV.U32 R0, RZ, RZ, R5 ;  /* 0x000000ffff007224 */ /* 0x000fce00078e0005 */
.L_x_2193:
[----:B------:R-:W-:Y:S05]  /*25a80*/  BSYNC.RECONVERGENT B1 ;  /* 0x0000000000017941 */ /* 0x000fea0003800200 */
.L_x_2192:
[----:B------:R-:W-:Y:S01]  /*25a90*/  IMAD.IADD R4, R1, 0x1, R0 ;  /* 0x0000000101047824 */ /* 0x000fe200078e0200 */
[----:B------:R-:W-:Y:S01]  /*25aa0*/  BSSY.RECONVERGENT B1, `(.L_x_2196) ;  /* 0x0000009000017945 */ /* 0x000fe20003800200 */
[----:B------:R-:W-:-:S03]  /*25ab0*/  IMAD.MOV.U32 R0, RZ, RZ, RZ ;  /* 0x000000ffff007224 */ /* 0x000fc600078e00ff */
[----:B------:R0:W-:Y:S04]  /*25ac0*/  STL.U8 [R4+0x118], RZ ;  /* 0x000118ff04007387 */ /* 0x0001e80000100000 */
.L_x_2197:
[----:B------:R-:W-:-:S05]  /*25ad0*/  IMAD.IADD R5, R1, 0x1, R0 ;  /* 0x0000000101057824 */ /* 0x000fca00078e0200 */
[----:B0-----:R-:W2:Y:S02]  /*25ae0*/  LDL.U8 R4, [R5+0x118] ;  /* 0x0001180005047983 */ /* 0x001ea40000100000 */
[----:B--2---:R-:W-:Y:S01]  /*25af0*/  ISETP.NE.AND P0, PT, R4, RZ, PT ;  /* 0x000000ff0400720c */ /* 0x004fe20003f05270 */
[----:B------:R-:W-:Y:S02]  /*25b00*/  IMAD.MOV.U32 R4, RZ, RZ, R0 ;  /* 0x000000ffff047224 */ /* 0x000fe400078e0000 */
[----:B------:R-:W-:-:S10]  /*25b10*/  VIADD R0, R0, 0x1 ;  /* 0x0000000100007836 */ /* 0x000fd40000000000 */
[----:B------:R-:W-:Y:S05]  /*25b20*/  @P0 BRA `(.L_x_2197) ;  /* 0xfffffffc00e80947 */ /* 0x000fea000383ffff */
[----:B------:R-:W-:Y:S05]  /*25b30*/  BSYNC.RECONVERGENT B1 ;  /* 0x0000000000017941 */ /* 0x000fea0003800200 */
.L_x_2196:
[----:B------:R-:W-:Y:S01]  /*25b40*/  LOP3.LUT P0, RZ, R31, 0xff, RZ, 0xc0, !PT ;  /* 0x000000ff1fff7812 */ /* 0x000fe2000780c0ff */
[----:B------:R-:W-:Y:S01]  /*25b50*/  BSSY.RECONVERGENT B1, `(.L_x_2198) ;  /* 0x0000010000017945 */ /* 0x000fe20003800200 */
[----:B------:R-:W-:-:S11]  /*25b60*/  IMAD.MOV.U32 R0, RZ, RZ, R4 ;  /* 0x000000ffff007224 */ /* 0x000fd600078e0004 */
[----:B------:R-:W-:Y:S05]  /*25b70*/  @!P0 BRA `(.L_x_2199) ;  /* 0x0000000000348947 */ /* 0x000fea0003800000 */
[----:B------:R-:W-:Y:S01]  /*25b80*/  BSSY.RECONVERGENT B2, `(.L_x_2200) ;  /* 0x000000b000027945 */ /* 0x000fe20003800200 */
[----:B------:R-:W-:Y:S01]  /*25b90*/  IMAD.MOV.U32 R0, RZ, RZ, RZ ;  /* 0x000000ffff007224 */ /* 0x000fe200078e00ff */
[----:B------:R-:W-:-:S07]  /*25ba0*/  PRMT R5, R31, 0x7610, R5 ;  /* 0x000076101f057816 */ /* 0x000fce0000000005 */
.L_x_2201:
        /* <DEDUP_REMOVED lines=9> */
.L_x_2200:
[----:B------:R-:W-:-:S07]  /*25c40*/  IMAD.MOV.U32 R0, RZ, RZ, R6 ;  /* 0x000000ffff007224 */ /* 0x000fce00078e0006 */
.L_x_2199:
[----:B------:R-:W-:Y:S05]  /*25c50*/  BSYNC.RECONVERGENT B1 ;  /* 0x0000000000017941 */ /* 0x000fea0003800200 */
.L_x_2198:
        /* <DEDUP_REMOVED lines=79> */
.L_x_2189:
[----:B------:R-:W-:Y:S05]  /*26150*/  BSYNC.RECONVERGENT B0 ;  /* 0x0000000000007941 */ /* 0x000fea0003800200 */
.L_x_2188:
        /* <DEDUP_REMOVED lines=59> */
.L_x_2203:
[----:B------:R-:W-:Y:S05]  /*26510*/  BSYNC.RECONVERGENT B0 ;  /* 0x0000000000007941 */ /* 0x000fea0003800200 */
.L_x_2202:
        /* <DEDUP_REMOVED lines=28> */
[----:B------:R-:W-:-:S02]  /*266e0*/  PRMT R18, R13, 0x3340, R18 ;  /* 0x000033400d127816 */ /* 0x000fc40000000012 */
[----:B------:R-:W-:Y:S02]  /*266f0*/  PRMT R2, R3, 0x3340, R2 ;  /* 0x0000334003027816 */ /* 0x000fe40000000002 */
[C---:B------:R-:W-:Y:S02]  /*26700*/  PRMT R16, R5.reuse, 0x3340, R16 ;  /* 0x0000334005107816 */ /* 0x040fe40000000010 */
        /* <DEDUP_REMOVED lines=38> */
[----:B------:R-:W-:Y:S02]  /*26970*/  LOP3.LUT R23, R93, 0xffff, RZ, 0xc0, !PT ;  /* 0x0000ffff5d177812 */ /* 0x000fe400078ec0ff */
[----:B------:R-:W-:-:S02]  /*26980*/  PRMT R19, R6, 0x3340, R19 ;  /* 0x0000334006137816 */ /* 0x000fc40000000013 */
[----:B------:R-:W-:Y:S02]  /*26990*/  PRMT R31, R82, 0x7604, R31 ;  /* 0x00007604521f7816 */ /* 0x000fe4000000001f */
[----:B------:R-:W-:Y:S02]  /*269a0*/  LOP3.LUT R6, R5, 0xff0000, RZ, 0xc0, !PT ;  /* 0x00ff000005067812 */ /* 0x000fe400078ec0ff */
[----:B------:R-:W-:Y:S02]  /*269b0*/  PRMT R39, R86, 0x7604, R39 ;  /* 0x0000760456277816 */ /* 0x000fe40000000027 */
[----:B------:R-:W-:Y:S01]  /*269c0*/  LOP3.LUT R14, R14, 0xff0000, RZ, 0xc0, !PT ;  /* 0x00ff00000e0e7812 */ /* 0x000fe200078ec0ff */
[----:B------:R-:W-:Y:S01]  /*269d0*/  IMAD.IADD R54, R31, 0x1, R6 ;  /* 0x000000011f367824 */ /* 0x000fe200078e0206 */
[C---:B------:R-:W-:Y:S02]  /*269e0*/  PRMT R30, R23.reuse, 0x3340, R30 ;  /* 0x00003340171e7816 */ /* 0x040fe4000000001e */
[----:B------:R-:W-:Y:S01]  /*269f0*/  LOP3.LUT R23, R23, 0xff, RZ, 0xc0, !PT ;  /* 0x000000ff17177812 */ /* 0x000fe200078ec0ff */
[----:B------:R-:W-:Y:S01]  /*26a00*/  IMAD.IADD R39, R39, 0x1, R14 ;  /* 0x0000000127277824 */ /* 0x000fe200078e020e */
        /* <DEDUP_REMOVED lines=19> */
[----:B------:R-:W-:Y:S02]  /*26b40*/  PRMT R52, R34, 0x3340, R23 ;  /* 0x0000334022347816 */ /* 0x000fe40000000017 */
        /* <DEDUP_REMOVED lines=18> */
[----:B------:R-:W-:Y:S01]  /*26c70*/  LOP3.LUT R4, R80, 0xffff, RZ, 0xc0, !PT ;  /* 0x0000ffff50047812 */ /* 0x000fe200078ec0ff */
[----:B------:R-:W-:Y:S01]  /*26c80*/  IMAD R65, R5, 0x1000000, R48 ;  /* 0x0100000005417824 */ /* 0x000fe200078e0230 */
[----:B------:R-:W-:Y:S01]  /*26c90*/  PRMT R36, R8, 0x3340, R5 ;  /* 0x0000334008247816 */ /* 0x000fe20000000005 */
[----:B------:R-:W-:Y:S01]  /*26ca0*/  IMAD R53, R6, 0x1000000, R33 ;  /* 0x0100000006357824 */ /* 0x000fe200078e0221 */
[----:B------:R-:W-:Y:S01]  /*26cb0*/  PRMT R23, R7, 0x3340, R6 ;  /* 0x0000334007177816 */ /* 0x000fe20000000006 */
[----:B------:R-:W-:Y:S01]  /*26cc0*/  IMAD R66, R4, 0x1000000, R37 ;  /* 0x0100000004427824 */ /* 0x000fe200078e0225 */
        /* <DEDUP_REMOVED lines=8> */
[----:B------:R-:W-:Y:S01]  /*26d50*/  IMAD R6, R4, 0x1000000, R39 ;  /* 0x0100000004067824 */ /* 0x000fe200078e0227 */
[----:B------:R-:W-:-:S02]  /*26d60*/  LOP3.LUT R5, R92, 0xffff, RZ, 0xc0, !PT ;  /* 0x0000ffff5c057812 */ /* 0x000fc400078ec0ff */
[----:B------:R-:W-:Y:S02]  /*26d70*/  PRMT R35, R13, 0x3340, R4 ;  /* 0x000033400d237816 */ /* 0x000fe40000000004 */
        /* <DEDUP_REMOVED lines=8> */
[----:B------:R-:W-:-:S02]  /*26e00*/  PRMT R39, R15, 0x3340, R4 ;  /* 0x000033400f277816 */ /* 0x000fc40000000004 */
[----:B------:R-:W-:Y:S01]  /*26e10*/  PRMT R15, R100, 0x7604, R11 ;  /* 0x00007604640f7816 */ /* 0x000fe2000000000b */
[----:B------:R-:W-:Y:S01]  /*26e20*/  IMAD R9, R5, 0x1000000, R104 ;  /* 0x0100000005097824 */ /* 0x000fe200078e0268 */
[----:B------:R-:W-:Y:S01]  /*26e30*/  PRMT R18, R18, 0x5410, R33 ;  /* 0x0000541012127816 */ /* 0x000fe20000000021 */
[----:B------:R-:W-:Y:S01]  /*26e40*/  SHFL.UP PT, R4, R66, 0x10, RZ ;  /* 0x0600000042047989 */ /* 0x000fe200000e00ff */
[----:B------:R-:W-:Y:S02]  /*26e50*/  PRMT R3, R3, 0x5410, R34 ;  /* 0x0000541003037816 */ /* 0x000fe40000000022 */
[----:B------:R-:W-:Y:S01]  /*26e60*/  PRMT R2, R2, 0x5410, R23 ;  /* 0x0000541002027816 */ /* 0x000fe20000000017 */
[----:B------:R-:W0:Y:S01]  /*26e70*/  SHFL.UP PT, R104, R15, 0x10, RZ ;  /* 0x060000000f687989 */ /* 0x000e2200000e00ff */
[----:B------:R-:W-:Y:S02]  /*26e80*/  PRMT R17, R17, 0x5410, R36 ;  /* 0x0000541011117816 */ /* 0x000fe40000000024 */
[----:B------:R-:W-:Y:S01]  /*26e90*/  PRMT R16, R16, 0x5410, R31 ;  /* 0x0000541010107816 */ /* 0x000fe2000000001f */
[----:B------:R-:W-:Y:S01]  /*26ea0*/  STL.64 [R1+0x8], R2 ;  /* 0x0000080201007387 */ /* 0x000fe20000100a00 */
[----:B------:R-:W-:-:S02]  /*26eb0*/  PRMT R19, R19, 0x5410, R38 ;  /* 0x0000541013137816 */ /* 0x000fc40000000026 */
[----:B------:R-:W-:Y:S01]  /*26ec0*/  LOP3.LUT R7, R98, 0xffff, RZ, 0xc0, !PT ;  /* 0x0000ffff62077812 */ /* 0x000fe200078ec0ff */
[----:B------:R-:W-:Y:S01]  /*26ed0*/  SHFL.UP PT, R2, R26, 0x10, RZ ;  /* 0x060000001a027989 */ /* 0x000fe200000e00ff */
[----:B------:R-:W-:Y:S02]  /*26ee0*/  LOP3.LUT R54, R61, 0xffff, RZ, 0xc0, !PT ;  /* 0x0000ffff3d367812 */ /* 0x000fe400078ec0ff */
[----:B------:R-:W-:Y:S01]  /*26ef0*/  PRMT R37, R14, 0x3340, R5 ;  /* 0x000033400e257816 */ /* 0x000fe20000000005 */
[----:B------:R1:W-:Y:S01]  /*26f00*/  STL.128 [R1+0x10], R16 ;  /* 0x0000101001007387 */ /* 0x0003e20000100c00 */
[----:B------:R-:W-:Y:S01]  /*26f10*/  IMAD R11, R7, 0x1000000, R106 ;  /* 0x01000000070b7824 */ /* 0x000fe200078e026a */
[----:B------:R-:W-:Y:S01]  /*26f20*/  PRMT R49, R22, 0x3340, R7 ;  /* 0x0000334016317816 */ /* 0x000fe20000000007 */
[----:B------:R-:W-:Y:S01]  /*26f30*/  IMAD R10, R54, 0x1000000, R101 ;  /* 0x01000000360a7824 */ /* 0x000fe200078e0265 */
[----:B------:R-:W-:Y:S01]  /*26f40*/  SHFL.UP PT, R16, R64, 0x10, RZ ;  /* 0x0600000040107989 */ /* 0x000fe200000e00ff */
[----:B------:R-:W-:-:S02]  /*26f50*/  ISETP.NE.AND P0, PT, R64, RZ, PT ;  /* 0x000000ff4000720c */ /* 0x000fc40003f05270 */
[----:B------:R-:W-:Y:S01]  /*26f60*/  PRMT R22, R100, 0x7604, R99 ;  /* 0x0000760464167816 */ /* 0x000fe20000000063 */
[----:B------:R-:W2:Y:S01]  /*26f70*/  SHFL.UP PT, R3, R27, 0x10, RZ ;  /* 0x060000001b037989 */ /* 0x000ea200000e00ff */
[----:B------:R-:W-:Y:S02]  /*26f80*/  PRMT R51, R51, 0x3340, R54 ;  /* 0x0000334033337816 */ /* 0x000fe40000000036 */
[----:B------:R-:W-:Y:S01]  /*26f90*/  PRMT R21, R21, 0x5410, R48 ;  /* 0x0000541015157816 */ /* 0x000fe20000000030 */
[----:B------:R-:W-:Y:S01]  /*26fa0*/  SHFL.UP PT, R14, R58, 0x10, RZ ;  /* 0x060000003a0e7989 */ /* 0x000fe200000e00ff */
[--C-:B0-----:R-:W-:Y:S02]  /*26fb0*/  SHF.R.U32.HI R33, RZ, 0x8, R104.reuse ;  /* 0x00000008ff217819 */ /* 0x101fe40000011668 */
[----:B------:R-:W-:Y:S01]  /*26fc0*/  PRMT R20, R20, 0x5410, R35 ;  /* 0x0000541014147816 */ /* 0x000fe20000000023 */
[----:B------:R-:W-:Y:S01]  /*26fd0*/  SHFL.UP PT, R5, R68, 0x10, RZ ;  /* 0x0600000044057989 */ /* 0x000fe200000e00ff */
[----:B------:R-:W-:Y:S01]  /*26fe0*/  PRMT R34, R33, 0x7604, R104 ;  /* 0x0000760421227816 */ /* 0x000fe20000000068 */
[----:B-1----:R-:W-:Y:S01]  /*26ff0*/  IMAD.MOV.U32 R18, RZ, RZ, R0 ;  /* 0x000000ffff127224 */ /* 0x002fe200078e0000 */
[----:B------:R-:W-:Y:S01]  /*27000*/  PRMT R23, R50, 0x5410, R37 ;  /* 0x0000541032177816 */ /* 0x000fe20000000025 */
[----:B------:R-:W0:Y:S01]  /*27010*/  SHFL.UP PT, R33, R0, 0x10, RZ ;  /* 0x0600000000217989 */ /* 0x000e2200000e00ff */
        /* <DEDUP_REMOVED lines=17> */
[----:B------:R-:W3:Y:S01]  /*27130*/  SHFL.UP PT, R11, R11, 0x10, RZ ;  /* 0x060000000b0b7989 */ /* 0x000ee200000e00ff */
        /* <DEDUP_REMOVED lines=8> */
[----:B------:R-:W-:Y:S01]  /*271c0*/  STL [R1+0x48], R16 ;  /* 0x0000481001007387 */ /* 0x000fe20000100800 */
[----:B------:R-:W-:-:S02]  /*271d0*/  PRMT R36, R86, 0x7610, R36 ;  /* 0x0000761056247816 */ /* 0x000fc40000000024 */
[----:B------:R-:W-:Y:S01]  /*271e0*/  PRMT R112, R87, 0x7610, R112 ;  /* 0x0000761057707816 */ /* 0x000fe20000000070 */
[----:B0-----:R-:W-:Y:S01]  /*271f0*/  STL [R1+0x84], R33 ;  /* 0x0000842101007387 */ /* 0x001fe20000100800 */
[----:B------:R-:W-:Y:S02]  /*27200*/  PRMT R113, R89, 0x7610, R113 ;  /* 0x0000761059717816 */ /* 0x000fe40000000071 */
[----:B------:R-:W-:Y:S01]  /*27210*/  PRMT R48, R90, 0x7610, R48 ;  /* 0x000076105a307816 */ /* 0x000fe20000000030 */
[----:B------:R0:W-:Y:S01]  /*27220*/  STL.U16 [R1+0x38], R22 ;  /* 0x0000381601007387 */ /* 0x0001e20000100400 */
[----:B------:R-:W-:Y:S02]  /*27230*/  PRMT R114, R91, 0x7610, R114 ;  /* 0x000076105b727816 */ /* 0x000fe40000000072 */
[----:B------:R-:W-:Y:S01]  /*27240*/  PRMT R58, R92, 0x7610, R58 ;  /* 0x000076105c3a7816 */ /* 0x000fe2000000003a */
[----:B------:R2:W-:Y:S01]  /*27250*/  STL.U16 [R1+0x80], R34 ;  /* 0x0000802201007387 */ /* 0x0005e20000100400 */
[----:B----4-:R-:W-:-:S02]  /*27260*/  PRMT R65, R93, 0x7610, R65 ;  /* 0x000076105d417816 */ /* 0x010fc40000000041 */
[----:B------:R-:W-:Y:S01]  /*27270*/  PRMT R50, R94, 0x7610, R50 ;  /* 0x000076105e327816 */ /* 0x000fe20000000032 */
[----:B-1----:R1:W-:Y:S01]  /*27280*/  STL.128 [R1+0x60], R4 ;  /* 0x0000600401007387 */ /* 0x0023e20000100c00 */
[----:B------:R-:W-:Y:S02]  /*27290*/  PRMT R66, R95, 0x7610, R66 ;  /* 0x000076105f427816 */ /* 0x000fe40000000042 */
[----:B0-----:R-:W-:Y:S01]  /*272a0*/  PRMT R22, R30, 0x5410, R39 ;  /* 0x000054101e167816 */ /* 0x001fe20000000027 */
[----:B---3--:R-:W-:Y:S01]  /*272b0*/  STL.128 [R1+0x70], R8 ;  /* 0x0000700801007387 */ /* 0x008fe20000100c00 */
[----:B------:R-:W-:Y:S02]  /*272c0*/  PRMT R30, R56, 0x5410, R51 ;  /* 0x00005410381e7816 */ /* 0x000fe40000000033 */
[----:B------:R-:W-:Y:S01]  /*272d0*/  PRMT R39, R67, 0x7610, R39 ;  /* 0x0000761043277816 */ /* 0x000fe20000000027 */
[----:B------:R0:W-:Y:S01]  /*272e0*/  STL.128 [R1+0x20], R20 ;  /* 0x0000201401007387 */ /* 0x0001e20000100c00 */
[----:B--2---:R-:W-:-:S02]  /*272f0*/  PRMT R34, R74, 0x7610, R34 ;  /* 0x000076104a227816 */ /* 0x004fc40000000022 */
[----:B------:R-:W-:Y:S01]  /*27300*/  PRMT R51, R76, 0x7610, R51 ;  /* 0x000076104c337816 */ /* 0x000fe20000000033 */
[----:B------:R2:W-:Y:S01]  /*27310*/  STL.64 [R1+0x30], R30 ;  /* 0x0000301e01007387 */ /* 0x0005e20000100a00 */
[----:B------:R-:W-:Y:S02]  /*27320*/  PRMT R56, R88, 0x7610, R56 ;  /* 0x0000761058387816 */ /* 0x000fe40000000038 */
[----:B------:R-:W-:Y:S01]  /*27330*/  PRMT R68, R96, 0x7610, R68 ;  /* 0x0000761060447816 */ /* 0x000fe20000000044 */
[----:B------:R3:W-:Y:S01]  /*27340*/  STL.128 [R1+0x50], R12 ;  /* 0x0000500c01007387 */ /* 0x0007e20000100c00 */
[----:B-1----:R-:W-:Y:S02]  /*27350*/  PRMT R4, R40, 0x7610, R4 ;  /* 0x0000761028047816 */ /* 0x002fe40000000004 */
[----:B------:R-:W-:Y:S02]  /*27360*/  PRMT R5, R44, 0x7610, R5 ;  /* 0x000076102c057816 */ /* 0x000fe40000000005 */
[----:B------:R-:W-:-:S02]  /*27370*/  PRMT R6, R46, 0x7610, R6 ;  /* 0x000076102e067816 */ /* 0x000fc40000000006 */
[----:B------:R-:W-:Y:S02]  /*27380*/  PRMT R7, R47, 0x7610, R7 ;  /* 0x000076102f077816 */ /* 0x000fe40000000007 */
[----:B0-----:R-:W-:Y:S02]  /*27390*/  PRMT R23, R32, 0x7610, R23 ;  /* 0x0000761020177816 */ /* 0x001fe40000000017 */
        /* <DEDUP_REMOVED lines=22> */
[----:B------:R0:W-:Y:S04]  /*27500*/  STL [R1+0x14c], R2 ;  /* 0x00014c0201007387 */ /* 0x0001e80000100800 */
[----:B------:R0:W-:Y:S02]  /*27510*/  STL.64 [R1+0x150], R4 ;  /* 0x0001500401007387 */ /* 0x0001e40000100a00 */
.L_x_2207:
[----:B0-----:R-:W-:-:S06]  /*27520*/  IMAD.IADD R2, R1, 0x1, R6 ;  /* 0x0000000101027824 */ /* 0x001fcc00078e0206 */
[----:B------:R-:W2:Y:S01]  /*27530*/  LDL.U8 R2, [R2+0x118] ;  /* 0x0001180002027983 */ /* 0x000ea20000100000 */
[----:B------:R-:W-:Y:S02]  /*27540*/  IMAD.MOV.U32 R3, RZ, RZ, R6 ;  /* 0x000000ffff037224 */ /* 0x000fe400078e0006 */
[----:B------:R-:W-:Y:S01]  /*27550*/  VIADD R6, R6, 0x1 ;  /* 0x0000000106067836 */ /* 0x000fe20000000000 */
[----:B--2---:R-:W-:-:S13]  /*27560*/  ISETP.NE.AND P0, PT, R2, RZ, PT ;  /* 0x000000ff0200720c */ /* 0x004fda0003f05270 */
[----:B------:R-:W-:Y:S05]  /*27570*/  @P0 BRA `(.L_x_2207) ;  /* 0xfffffffc00e80947 */ /* 0x000fea000383ffff */
[----:B------:R-:W-:Y:S05]  /*27580*/  BSYNC.RECONVERGENT B1 ;  /* 0x0000000000017941 */ /* 0x000fea0003800200 */
.L_x_2206:
[----:B------:R-:W-:Y:S01]  /*27590*/  LOP3.LUT P0, RZ, R12, 0xff, RZ, 0xc0, !PT ;  /* 0x000000ff0cff7812 */ /* 0x000fe2000780c0ff */
[----:B------:R-:W-:Y:S01]  /*275a0*/  BSSY.RECONVERGENT B1, `(.L_x_2208) ;  /* 0x000000f000017945 */ /* 0x000fe20003800200 */
[----:B------:R-:W-:-:S11]  /*275b0*/  IMAD.MOV.U32 R2, RZ, RZ, R3 ;  /* 0x000000ffff027224 */ /* 0x000fd600078e0003 */
[----:B------:R-:W-:Y:S05]  /*275c0*/  @!P0 BRA `(.L_x_2209) ;  /* 0x0000000000308947 */ /* 0x000fea0003800000 */
[----:B------:R-:W-:Y:S01]  /*275d0*/  BSSY.RECONVERGENT B2, `(.L_x_2210) ;  /* 0x000000a000027945 */ /* 0x000fe20003800200 */
[----:B------:R-:W-:-:S07]  /*275e0*/  IMAD.MOV.U32 R2, RZ, RZ, RZ ;  /* 0x000000ffff027224 */ /* 0x000fce00078e00ff */
.L_x_2211:
        /* <DEDUP_REMOVED lines=9> */
.L_x_2210:
[----:B------:R-:W-:-:S07]  /*27680*/  IMAD.MOV.U32 R2, RZ, RZ, R4 ;  /* 0x000000ffff027224 */ /* 0x000fce00078e0004 */
.L_x_2209:
[----:B------:R-:W-:Y:S05]  /*27690*/  BSYNC.RECONVERGENT B1 ;  /* 0x0000000000017941 */ /* 0x000fea0003800200 */
.L_x_2208:
[----:B------:R-:W-:Y:S01]  /*276a0*/  IMAD.IADD R3, R1, 0x1, R2 ;  /* 0x0000000101037824 */ /* 0x000fe200078e0202 */
[----:B------:R-:W-:Y:S01]  /*276b0*/  BSSY.RECONVERGENT B1, `(.L_x_2212) ;  /* 0x0000009000017945 */ /* 0x000fe20003800200 */
[----:B------:R-:W-:-:S03]  /*276c0*/  IMAD.MOV.U32 R2, RZ, RZ, RZ ;  /* 0x000000ffff027224 */ /* 0x000fc600078e00ff */
[----:B------:R0:W-:Y:S04]  /*276d0*/  STL.U8 [R3+0x118], RZ ;  /* 0x000118ff03007387 */ /* 0x0001e80000100000 */
.L_x_2213:
[----:B------:R-:W-:-:S05]  /*276e0*/  IMAD.IADD R4, R1, 0x1, R2 ;  /* 0x0000000101047824 */ /* 0x000fca00078e0202 */
[----:B0-----:R-:W2:Y:S02]  /*276f0*/  LDL.U8 R3, [R4+0x118] ;  /* 0x0001180004037983 */ /* 0x001ea40000100000 */
[----:B--2---:R-:W-:Y:S01]  /*27700*/  ISETP.NE.AND P0, PT, R3, RZ, PT ;  /* 0x000000ff0300720c */ /* 0x004fe20003f05270 */
[----:B------:R-:W-:Y:S02]  /*27710*/  IMAD.MOV.U32 R3, RZ, RZ, R2 ;  /* 0x000000ffff037224 */ /* 0x000fe400078e0002 */
[----:B------:R-:W-:-:S10]  /*27720*/  VIADD R2, R2, 0x1 ;  /* 0x0000000102027836 */ /* 0x000fd40000000000 */
[----:B------:R-:W-:Y:S05]  /*27730*/  @P0 BRA `(.L_x_2213) ;  /* 0xfffffffc00e80947 */ /* 0x000fea000383ffff */
[----:B------:R-:W-:Y:S05]  /*27740*/  BSYNC.RECONVERGENT B1 ;  /* 0x0000000000017941 */ /* 0x000fea0003800200 */
.L_x_2212:
[----:B------:R-:W-:Y:S01]  /*27750*/  LOP3.LUT P0, RZ, R28, 0xff, RZ, 0xc0, !PT ;  /* 0x000000ff1cff7812 */ /* 0x000fe2000780c0ff */
[----:B------:R-:W-:Y:S01]  /*27760*/  BSSY.RECONVERGENT B1, `(.L_x_2214) ;  /* 0x0000010000017945 */ /* 0x000fe20003800200 */
[----:B------:R-:W-:-:S11]  /*27770*/  IMAD.MOV.U32 R2, RZ, RZ, R3 ;  /* 0x000000ffff027224 */ /* 0x000fd600078e0003 */
[----:B------:R-:W-:Y:S05]  /*27780*/  @!P0 BRA `(.L_x_2215) ;  /* 0x0000000000348947 */ /* 0x000fea0003800000 */
[----:B------:R-:W-:Y:S01]  /*27790*/  BSSY.RECONVERGENT B2, `(.L_x_2216) ;  /* 0x000000b000027945 */ /* 0x000fe20003800200 */
[----:B------:R-:W-:Y:S01]  /*277a0*/  IMAD.MOV.U32 R2, RZ, RZ, RZ ;  /* 0x000000ffff027224 */ /* 0x000fe200078e00ff */
[----:B------:R-:W-:-:S07]  /*277b0*/  PRMT R4, R28, 0x7610, R4 ;  /* 0x000076101c047816 */ /* 0x000fce0000000004 */
.L_x_2217:
        /* <DEDUP_REMOVED lines=9> */
.L_x_2216:
[----:B------:R-:W-:-:S07]  /*27850*/  IMAD.MOV.U32 R2, RZ, RZ, R5 ;  /* 0x000000ffff027224 */ /* 0x000fce00078e0005 */
.L_x_2215:
[----:B------:R-:W-:Y:S05]  /*27860*/  BSYNC.RECONVERGENT B1 ;  /* 0x0000000000017941 */ /* 0x000fea0003800200 */
.L_x_2214:
        /* <DEDUP_REMOVED lines=32> */
[----:B----4-:R-:W-:Y:S02]  /*27a70*/  PRMT R5, R3, 0x7771, RZ ;  /* 0x0000777103057816 */ /* 0x010fe400000000ff */
        /* <DEDUP_REMOVED lines=8> */
[C---:B0-----:R-:W-:Y:S02]  /*27b00*/  PRMT R19, R2.reuse, 0x7771, RZ ;  /* 0x0000777102137816 */ /* 0x041fe400000000ff */
[----:B------:R-:W-:Y:S02]  /*27b10*/  PRMT R23, R2, 0x7772, RZ ;  /* 0x0000777202177816 */ /* 0x000fe400000000ff */
        /* <DEDUP_REMOVED lines=48> */
.L_x_2205:
[----:B------:R-:W-:Y:S05]  /*27e20*/  BSYNC.RECONVERGENT B0 ;  /* 0x0000000000007941 */ /* 0x000fea0003800200 */
.L_x_2204:
        /* <DEDUP_REMOVED lines=59> */
.L_x_2219:
[----:B------:R-:W-:Y:S05]  /*281e0*/  BSYNC.RECONVERGENT B0 ;  /* 0x0000000000007941 */ /* 0x000fea0003800200 */
.L_x_2218:
[----:B------:R-:W-:Y:S01]  /*281f0*/  LOP3.LUT R32, R23, 0xffff, RZ, 0xc0, !PT ;  /* 0x0000ffff17207812 */ /* 0x000fe200078ec0ff */
[----:B------:R-:W-:Y:S01]  /*28200*/  SHFL.UP PT, R211, R12, 0x1, RZ ;  /* 0x042000000cd37989 */ /* 0x000fe200000e00ff */
        /* <DEDUP_REMOVED lines=8> */
[----:B------:R-:W-:Y:S01]  /*28290*/  LOP3.LUT R27, R105, 0xffff, RZ, 0xc0, !PT ;  /* 0x0000ffff691b7812 */ /* 0x000fe200078ec0ff */
[----:B-----5:R-:W-:Y:S01]  /*282a0*/  SHFL.UP PT, R251, R18, 0x1, RZ ;  /* 0x0420000012fb7989 */ /* 0x020fe200000e00ff */
[----:B------:R-:W-:-:S02]  /*282b0*/  LOP3.LUT R41, R31, 0xffff, RZ, 0xc0, !PT ;  /* 0x0000ffff1f297812 */ /* 0x000fc400078ec0ff */
[----:B------:R-:W-:Y:S01]  /*282c0*/  LOP3.LUT R0, R26, 0xff, RZ, 0xc0, !PT ;  /* 0x000000ff1a007812 */ /* 0x000fe200078ec0ff */
[----:B------:R-:W-:Y:S01]  /*282d0*/  SHFL.UP PT, R200, R14, 0x1, RZ ;  /* 0x042000000ec87989 */ /* 0x000fe200000e00ff */
[----:B------:R-:W-:Y:S01]  /*282e0*/  LOP3.LUT R29, R23, 0xff, RZ, 0xc0, !PT ;  /* 0x000000ff171d7812 */ /* 0x000fe200078ec0ff */
[----:B------:R-:W-:Y:S01]  /*282f0*/  IMAD.U32 R17, R41, 0x10000, RZ ;  /* 0x0001000029117824 */ /* 0x000fe200078e00ff */
[----:B------:R-:W-:Y:S01]  /*28300*/  LOP3.LUT R31, R27, 0xff, RZ, 0xc0, !PT ;  /* 0x000000ff1b1f7812 */ /* 0x000fe200078ec0ff */
[----:B------:R-:W-:Y:S01]  /*28310*/  SHFL.UP PT, R201, R15, 0x1, RZ ;  /* 0x042000000fc97989 */ /* 0x000fe200000e00ff */
        /* <DEDUP_REMOVED lines=32> */
[----:B------:R-:W-:Y:S02]  /*28520*/  PRMT R47, R36, 0x7604, R47 ;  /* 0x00007604242f7816 */ /* 0x000fe4000000002f */
[----:B------:R-:W-:Y:S01]  /*28530*/  LOP3.LUT R46, R46, 0xff0000, RZ, 0xc0, !PT ;  /* 0x00ff00002e2e7812 */ /* 0x000fe200078ec0ff */
[----:B------:R-:W0:Y:S01]  /*28540*/  SHFL.UP PT, R128, R128, 0x1, RZ ;  /* 0x0420000080807989 */ /* 0x000e2200000e00ff */
        /* <DEDUP_REMOVED lines=9> */
[----:B------:R-:W-:Y:S01]  /*285e0*/  PRMT R16, R37, 0x7604, R16 ;  /* 0x0000760425107816 */ /* 0x000fe20000000010 */
[----:B------:R-:W-:Y:S01]  /*285f0*/  IMAD.U32 R6, R66, 0x10000, RZ ;  /* 0x0001000042067824 */ /* 0x000fe200078e00ff */
[----:B------:R-:W-:Y:S02]  /*28600*/  LOP3.LUT R43, R43, 0xff0000, RZ, 0xc0, !PT ;  /* 0x00ff00002b2b7812 */ /* 0x000fe400078ec0ff */
[----:B------:R-:W-:Y:S01]  /*28610*/  LOP3.LUT R70, R10, 0xffff, RZ, 0xc0, !PT ;  /* 0x0000ffff0a467812 */ /* 0x000fe200078ec0ff */
[----:B------:R-:W-:Y:S01]  /*28620*/  IMAD.U32 R10, R62, 0x10000, RZ ;  /* 0x000100003e0a7824 */ /* 0x000fe200078e00ff */
        /* <DEDUP_REMOVED lines=23> */
[----:B------:R-:W-:Y:S02]  /*287a0*/  ISETP.NE.AND P0, PT, R115, 0x1f, PT ;  /* 0x0000001f7300780c */ /* 0x000fe40003f05270 */
[----:B------:R-:W-:Y:S01]  /*287b0*/  LOP3.LUT R63, R56, 0xffff, RZ, 0xc0, !PT ;  /* 0x0000ffff383f7812 */ /* 0x000fe200078ec0ff */
[----:B------:R-:W-:Y:S01]  /*287c0*/  IMAD.IADD R47, R16, 0x1, R11 ;  /* 0x00000001102f7824 */ /* 0x000fe200078e020b */
[----:B------:R-:W-:Y:S02]  /*287d0*/  LOP3.LUT R61, R4, 0xffff, RZ, 0xc0, !PT ;  /* 0x0000ffff043d7812 */ /* 0x000fe400078ec0ff */
        /* <DEDUP_REMOVED lines=22> */
[----:B------:R0:W1:Y:S01]  /*28940*/  SHFL.UP PT, R8, R2, 0x1, RZ ;  /* 0x0420000002087989 */ /* 0x00006200000e00ff */
[----:B------:R-:W-:Y:S01]  /*28950*/  IMAD R59, R101, 0x1000000, R59 ;  /* 0x01000000653b7824 */ /* 0x000fe200078e023b */
[----:B------:R-:W-:-:S02]  /*28960*/  PRMT R0, R127, 0x7604, R128 ;  /* 0x000076047f007816 */ /* 0x000fc40000000080 */
[----:B------:R0:W2:Y:S04]  /*28970*/  SHFL.UP PT, R9, R3, 0x1, RZ ;  /* 0x0420000003097989 */ /* 0x0000a800000e00ff */
[----:B------:R-:W3:Y:S04]  /*28980*/  SHFL.UP PT, R10, R10, 0x1, RZ ;  /* 0x042000000a0a7989 */ /* 0x000ee800000e00ff */
[----:B------:R-:W4:Y:S04]  /*28990*/  SHFL.UP PT, R11, R11, 0x1, RZ ;  /* 0x042000000b0b7989 */ /* 0x000f2800000e00ff */
[----:B------:R-:W0:Y:S04]  /*289a0*/  SHFL.UP PT, R16, R16, 0x1, RZ ;  /* 0x0420000010107989 */ /* 0x000e2800000e00ff */
[----:B------:R-:W0:Y:S04]  /*289b0*/  SHFL.UP PT, R17, R17, 0x1, RZ ;  /* 0x0420000011117989 */ /* 0x000e2800000e00ff */
[----:B------:R0:W0:Y:S04]  /*289c0*/  SHFL.UP PT, R2, R47, 0x1, RZ ;  /* 0x042000002f027989 */ /* 0x00002800000e00ff */
[----:B------:R0:W0:Y:S04]  /*289d0*/  SHFL.UP PT, R3, R59, 0x1, RZ ;  /* 0x042000003b037989 */ /* 0x00002800000e00ff */
        /* <DEDUP_REMOVED lines=30> */
[----:B------:R-:W-:Y:S01]  /*28bc0*/  PRMT R41, R41, 0x3340, R60 ;  /* 0x0000334029297816 */ /* 0x000fe2000000003c */
[----:B------:R-:W-:Y:S01]  /*28bd0*/  IMAD R13, R13, 0x48, R24 ;  /* 0x000000480d0d7824 */ /* 0x000fe200078e0218 */
[----:B------:R-:W-:Y:S02]  /*28be0*/  PRMT R32, R32, 0x3340, R61 ;  /* 0x0000334020207816 */ /* 0x000fe4000000003d */
[----:B------:R-:W-:Y:S02]  /*28bf0*/  PRMT R43, R110, 0x3340, R53 ;  /* 0x000033406e2b7816 */ /* 0x000fe40000000035 */
[----:B------:R-:W-:Y:S01]  /*28c00*/  PRMT R45, R114, 0x3340, R58 ;  /* 0x00003340722d7816 */ /* 0x000fe2000000003a */
[----:B------:R1:W-:Y:S01]  /*28c10*/  STS.64 [R13+0x40], R14 ;  /* 0x0000400e0d007388 */ /* 0x0003e20000000a00 */
[----:B0-----:R-:W-:-:S02]  /*28c20*/  PRMT R47, R62, 0x3340, R56 ;  /* 0x000033403e2f7816 */ /* 0x001fc40000000038 */
[----:B------:R-:W-:Y:S01]  /*28c30*/  PRMT R51, R102, 0x3340, R101 ;  /* 0x0000334066337816 */ /* 0x000fe20000000065 */
[----:B------:R1:W-:Y:S01]  /*28c40*/  STS [R13], R12 ;  /* 0x0000000c0d007388 */ /* 0x0003e20000000800 */
        /* <DEDUP_REMOVED lines=14> */
[----:B------:R1:W-:Y:S01]  /*28d30*/  STS.U16 [R13+0x38], R54 ;  /* 0x000038360d007388 */ /* 0x0003e20000000400 */
        /* <DEDUP_REMOVED lines=10> */
[----:B------:R1:W-:Y:S04]  /*28de0*/  STS.64 [R13+0x28], R46 ;  /* 0x0000282e0d007388 */ /* 0x0003e80000000a00 */
[----:B------:R1:W-:Y:S02]  /*28df0*/  STS.64 [R13+0x30], R50 ;  /* 0x000030320d007388 */ /* 0x0003e40000000a00 */
.L_x_2221:
[----:B------:R-:W-:Y:S05]  /*28e00*/  BSYNC.RECONVERGENT B0 ;  /* 0x0000000000007941 */ /* 0x000fea0003800200 */
.L_x_2220:
[----:B------:R-:W-:Y:S01]  /*28e10*/  BAR.SYNC.DEFER_BLOCKING 0x0 ;  /* 0x0000000000007b1d */ /* 0x000fe20000010000 */
[--C-:B------:R-:W-:Y:S02]  /*28e20*/  SHF.R.U32.HI R113, RZ, 0x18, R10.reuse ;  /* 0x00000018ff717819 */ /* 0x100fe4000001160a */
[----:B------:R-:W-:Y:S02]  /*28e30*/  SHF.R.U32.HI R111, RZ, 0x8, R10 ;  /* 0x00000008ff6f7819 */ /* 0x000fe4000001160a */
[C---:B------:R-:W-:Y:S02]  /*28e40*/  PRMT R23, R10.reuse, 0x7610, R23 ;  /* 0x000076100a177816 */ /* 0x040fe40000000017 */
[----:B------:R-:W-:Y:S01]  /*28e50*/  PRMT R22, R10, 0x7632, R22 ;  /* 0x000076320a167816 */ /* 0x000fe20000000016 */
[----:B------:R2:W-:Y:S01]  /*28e60*/  STL.128 [R1+0x3b0], R8 ;  /* 0x0003b00801007387 */ /* 0x0005e20000100c00 */
[--C-:B------:R-:W-:Y:S02]  /*28e70*/  SHF.R.U32.HI R115, RZ, 0x18, R11.reuse ;  /* 0x00000018ff737819 */ /* 0x100fe4000001160b */
[----:B------:R-:W-:Y:S01]  /*28e80*/  SHF.R.U32.HI R114, RZ, 0x8, R11 ;  /* 0x00000008ff727819 */ /* 0x000fe2000001160b */
[----:B0-----:R0:W-:Y:S01]  /*28e90*/  STL.128 [R1+0x3c0], R4 ;  /* 0x0003c00401007387 */ /* 0x0011e20000100c00 */
[----:B------:R-:W-:-:S02]  /*28ea0*/  PRMT R21, R11, 0x7610, R21 ;  /* 0x000076100b157816 */ /* 0x000fc40000000015 */
[----:B------:R-:W-:Y:S01]  /*28eb0*/  PRMT R20, R11, 0x7632, R20 ;  /* 0x000076320b147816 */ /* 0x000fe20000000014 */
[----:B------:R-:W-:Y:S01]  /*28ec0*/  STL.S16 [R1+0x6dc], R23 ;  /* 0x0006dc1701007387 */ /* 0x000fe20000100600 */
[--C-:B------:R-:W-:Y:S02]  /*28ed0*/  SHF.R.U32.HI R126, RZ, 0x18, R8.reuse ;  /* 0x00000018ff7e7819 */ /* 0x100fe40000011608 */
[----:B------:R-:W-:Y:S01]  /*28ee0*/  SHF.R.U32.HI R116, RZ, 0x8, R8 ;  /* 0x00000008ff747819 */ /* 0x000fe20000011608 */
[----:B------:R-:W-:Y:S01]  /*28ef0*/  STL.S16 [R1+0x6d8], R22 ;  /* 0x0006d81601007387 */ /* 0x000fe20000100600 */
[C---:B------:R-:W-:Y:S02]  /*28f00*/  PRMT R29, R8.reuse, 0x7610, R29 ;  /* 0x00007610081d7816 */ /* 0x040fe4000000001d */
[----:B------:R-:W-:Y:S01]  /*28f10*/  PRMT R28, R8, 0x7632, R28 ;  /* 0x00007632081c7816 */ /* 0x000fe2000000001c */
[----:B-1----:R-:W1:Y:S01]  /*28f20*/  LDS.128 R12, [R24+0x50] ;  /* 0x00005000180c7984 */ /* 0x002e620000000c00 */
[----:B------:R-:W-:-:S02]  /*28f30*/  SHF.R.U32.HI R122, RZ, 0x18, R9 ;  /* 0x00000018ff7a7819 */ /* 0x000fc40000011609 */
[----:B------:R-:W-:Y:S01]  /*28f40*/  SHF.R.U32.HI R112, RZ, 0x8, R9 ;  /* 0x00000008ff707819 */ /* 0x000fe20000011609 */
[----:B------:R-:W3:Y:S01]  /*28f50*/  LDS.128 R48, [R24+0x60] ;  /* 0x0000600018307984 */ /* 0x000ee20000000c00 */
[C---:B------:R-:W-:Y:S02]  /*28f60*/  PRMT R27, R9.reuse, 0x7610, R27 ;  /* 0x00007610091b7816 */ /* 0x040fe4000000001b */
[----:B------:R-:W-:Y:S01]  /*28f70*/  PRMT R26, R9, 0x7632, R26 ;  /* 0x00007632091a7816 */ /* 0x000fe2000000001a */
[----:B------:R-:W-:Y:S01]  /*28f80*/  LDS.128 R36, [R24+0x70] ;  /* 0x0000700018247984 */ /* 0x000fe20000000c00 */
[--C-:B------:R-:W-:Y:S02]  /*28f90*/  SHF.R.U32.HI R110, RZ, 0x18, R4.reuse ;  /* 0x00000018ff6e7819 */ /* 0x100fe40000011604 */
[----:B------:R-:W-:Y:S01]  /*28fa0*/  SHF.R.U32.HI R86, RZ, 0x8, R4 ;  /* 0x00000008ff567819 */ /* 0x000fe20000011604 */
[----:B------:R-:W-:Y:S01]  /*28fb0*/  STL.S16 [R1+0x6ec], R29 ;  /* 0x0006ec1d01007387 */ /* 0x000fe20000100600 */
[----:B------:R-:W-:-:S02]  /*28fc0*/  PRMT R19, R4, 0x7610, R19 ;  /* 0x0000761004137816 */ /* 0x000fc40000000013 */
[----:B------:R-:W-:Y:S01]  /*28fd0*/  PRMT R18, R4, 0x7632, R18 ;  /* 0x0000763204127816 */ /* 0x000fe20000000012 */
[----:B------:R-:W-:Y:S01]  /*28fe0*/  STL.S16 [R1+0x6e8], R28 ;  /* 0x0006e81c01007387 */ /* 0x000fe20000100600 */
[--C-:B------:R-:W-:Y:S02]  /*28ff0*/  SHF.R.U32.HI R109, RZ, 0x18, R5.reuse ;  /* 0x00000018ff6d7819 */ /* 0x100fe40000011605 */
[----:B------:R-:W-:Y:S01]  /*29000*/  SHF.R.U32.HI R82, RZ, 0x8, R5 ;  /* 0x00000008ff527819 */ /* 0x000fe20000011605 */
[----:B------:R-:W4:Y:S01]  /*29010*/  LDS.128 R28, [R24+0x10] ;  /* 0x00001000181c7984 */ /* 0x000f220000000c00 */
[C---:B--2---:R-:W-:Y:S02]  /*29020*/  PRMT R11, R5.reuse, 0x7610, R11 ;  /* 0x00007610050b7816 */ /* 0x044fe4000000000b */
[----:B------:R-:W-:Y:S01]  /*29030*/  PRMT R10, R5, 0x7632, R10 ;  /* 0x00007632050a7816 */ /* 0x000fe2000000000a */
[----:B------:R-:W-:Y:S01]  /*29040*/  STL.S16 [R1+0x6d4], R21 ;  /* 0x0006d41501007387 */ /* 0x000fe20000100600 */
[----:B------:R-:W-:-:S02]  /*29050*/  PRMT R9, R6, 0x7610, R9 ;  /* 0x0000761006097816 */ /* 0x000fc40000000009 */
[----:B0-----:R-:W-:Y:S01]  /*29060*/  PRMT R5, R6, 0x7632, R5 ;  /* 0x0000763206057816 */ /* 0x001fe20000000005 */
[----:B------:R-:W-:Y:S01]  /*29070*/  STL.S16 [R1+0x6c4], R11 ;  /* 0x0006c40b01007387 */ /* 0x000fe20000100600 */
[C---:B------:R-:W-:Y:S02]  /*29080*/  PRMT R4, R7.reuse, 0x7610, R4 ;  /* 0x0000761007047816 */ /* 0x040fe40000000004 */
[----:B------:R-:W-:Y:S01]  /*29090*/  PRMT R8, R7, 0x7632, R8 ;  /* 0x0000763207087816 */ /* 0x000fe20000000008 */
[----:B------:R3:W-:Y:S01]  /*290a0*/  STL.S16 [R1+0x6c0], R10 ;  /* 0x0006c00a01007387 */ /* 0x0007e20000100600 */
[--C-:B------:R-:W-:Y:S02]  /*290b0*/  SHF.R.U32.HI R83, RZ, 0x18, R6.reuse ;  /* 0x00000018ff537819 */ /* 0x100fe40000011606 */
[----:B------:R-:W-:Y:S01]  /*290c0*/  SHF.R.U32.HI R79, RZ, 0x8, R6 ;  /* 0x00000008ff4f7819 */ /* 0x000fe20000011606 */
[----:B------:R0:W-:Y:S01]  /*290d0*/  STL.S16 [R1+0x6bc], R9 ;  /* 0x0006bc0901007387 */ /* 0x0001e20000100600 */
[----:B------:R-:W-:-:S02]  /*290e0*/  SHF.R.U32.HI R108, RZ, 0x18, R7 ;  /* 0x00000018ff6c7819 */ /* 0x000fc40000011607 */
[----:B------:R-:W-:Y:S01]  /*290f0*/  SHF.R.U32.HI R101, RZ, 0x8, R7 ;  /* 0x00000008ff657819 */ /* 0x000fe20000011607 */
[----:B------:R-:W-:Y:S01]  /*29100*/  STL.S16 [R1+0x6b8], R5 ;  /* 0x0006b80501007387 */ /* 0x000fe20000100600 */
[C---:B-1----:R-:W-:Y:S02]  /*29110*/  PRMT R87, R12.reuse, 0x7770, RZ ;  /* 0x000077700c577816 */ /* 0x042fe400000000ff */
[C---:B------:R-:W-:Y:S01]  /*29120*/  PRMT R100, R12.reuse, 0x7771, RZ ;  /* 0x000077710c647816 */ /* 0x040fe200000000ff */
[----:B------:R-:W-:Y:S01]  /*29130*/  STL.S16 [R1+0x6b4], R4 ;  /* 0x0006b40401007387 */ /* 0x000fe20000100600 */
[----:B---3--:R-:W-:Y:S01]  /*29140*/  IMAD.MOV.U32 R10, RZ, RZ, R48 ;  /* 0x000000ffff0a7224 */ /* 0x008fe200078e0030 */
[C---:B------:R-:W-:Y:S01]  /*29150*/  PRMT R78, R12.reuse, 0x7772, RZ ;  /* 0x000077720c4e7816 */ /* 0x040fe200000000ff */
[----:B0-----:R-:W-:Y:S01]  /*29160*/  IMAD.MOV.U32 R9, RZ, RZ, R15 ;  /* 0x000000ffff097224 */ /* 0x001fe200078e000f */
[----:B------:R0:W-:Y:S01]  /*29170*/  STL.S16 [R1+0x6b0], R8 ;  /* 0x0006b00801007387 */ /* 0x0001e20000100600 */
[----:B------:R-:W-:Y:S01]  /*29180*/  IMAD.MOV.U32 R11, RZ, RZ, R49 ;  /* 0x000000ffff0b7224 */ /* 0x000fe200078e0031 */
[----:B------:R-:W-:-:S02]  /*29190*/  PRMT R99, R12, 0x7773, RZ ;  /* 0x000077730c637816 */ /* 0x000fc400000000ff */
[----:B------:R-:W1:Y:S01]  /*291a0*/  LDS.128 R4, [R24] ;  /* 0x0000000018047984 */ /* 0x000e620000000c00 */
[C---:B------:R-:W-:Y:S02]  /*291b0*/  PRMT R77, R13.reuse, 0x7770, RZ ;  /* 0x000077700d4d7816 */ /* 0x040fe400000000ff */
[C---:B------:R-:W-:Y:S01]  /*291c0*/  PRMT R76, R13.reuse, 0x7771, RZ ;  /* 0x000077710d4c7816 */ /* 0x040fe200000000ff */
[----:B------:R-:W-:Y:S01]  /*291d0*/  STL.S16 [R1+0x6d0], R20 ;  /* 0x0006d01401007387 */ /* 0x000fe20000100600 */
[C---:B------:R-:W-:Y:S01]  /*291e0*/  PRMT R74, R13.reuse, 0x7772, RZ ;  /* 0x000077720d4a7816 */ /* 0x040fe200000000ff */
[----:B0-----:R-:W-:Y:S01]  /*291f0*/  IMAD.MOV.U32 R8, RZ, RZ, R14 ;  /* 0x000000ffff087224 */ /* 0x001fe200078e000e */
[----:B------:R-:W-:Y:S01]  /*29200*/  PRMT R75, R13, 0x7773, RZ ;  /* 0x000077730d4b7816 */ /* 0x000fe200000000ff */
[----:B------:R-:W0:Y:S01]  /*29210*/  LDS.128 R20, [R24+0x20] ;  /* 0x0000200018147984 */ /* 0x000e220000000c00 */
[C---:B------:R-:W-:Y:S02]  /*29220*/  PRMT R73, R14.reuse, 0x7770, RZ ;  /* 0x000077700e497816 */ /* 0x040fe400000000ff */
[C---:B------:R-:W-:Y:S01]  /*29230*/  PRMT R98, R14.reuse, 0x7772, RZ ;  /* 0x000077720e627816 */ /* 0x040fe200000000ff */
[----:B------:R-:W-:Y:S01]  /*29240*/  STL.128 [R1+0x320], R8 ;  /* 0x0003200801007387 */ /* 0x000fe20000100c00 */
[----:B------:R-:W-:-:S02]  /*29250*/  PRMT R97, R14, 0x7773, RZ ;  /* 0x000077730e617816 */ /* 0x000fc400000000ff */
[C---:B------:R-:W-:Y:S01]  /*29260*/  PRMT R96, R15.reuse, 0x7770, RZ ;  /* 0x000077700f607816 */ /* 0x040fe200000000ff */
[----:B------:R2:W-:Y:S01]  /*29270*/  STL.S16 [R1+0x6c8], R18 ;  /* 0x0006c81201007387 */ /* 0x0005e20000100600 */
[C---:B------:R-:W-:Y:S02]  /*29280*/  PRMT R95, R15.reuse, 0x7771, RZ ;  /* 0x000077710f5f7816 */ /* 0x040fe400000000ff */
[C---:B------:R-:W-:Y:S01]  /*29290*/  PRMT R94, R15.reuse, 0x7772, RZ ;  /* 0x000077720f5e7816 */ /* 0x040fe200000000ff */
[----:B------:R-:W-:Y:S01]  /*292a0*/  STL.64 [R1+0x318], R12 ;  /* 0x0003180c01007387 */ /* 0x000fe20000100a00 */
[----:B------:R-:W-:Y:S01]  /*292b0*/  PRMT R93, R15, 0x7773, RZ ;  /* 0x000077730f5d7816 */ /* 0x000fe200000000ff */
[----:B----4-:R-:W-:Y:S01]  /*292c0*/  IMAD.MOV.U32 R15, RZ, RZ, R29 ;  /* 0x000000ffff0f7224 */ /* 0x010fe200078e001d */
[----:B------:R-:W-:Y:S01]  /*292d0*/  PRMT R130, R86, 0x7610, R130 ;  /* 0x0000761056827816 */ /* 0x000fe20000000082 */
[----:B------:R3:W-:Y:S01]  /*292e0*/  STL.U16 [R1+0x3d8], R0 ;  /* 0x0003d80001007387 */ /* 0x0007e20000100400 */
[----:B------:R-:W-:-:S02]  /*292f0*/  PRMT R86, R82, 0x7610, R86 ;  /* 0x0000761052567816 */ /* 0x000fc40000000056 */
[----:B--2---:R-:W-:Y:S01]  /*29300*/  PRMT R18, R14, 0x7771, RZ ;  /* 0x000077710e127816 */ /* 0x004fe200000000ff */
[----:B------:R-:W-:Y:S01]  /*29310*/  IMAD.MOV.U32 R8, RZ, RZ, R50 ;  /* 0x000000ffff087224 */ /* 0x000fe200078e0032 */
[----:B------:R-:W-:Y:S01]  /*29320*/  PRMT R82, R83, 0x7610, R82 ;  /* 0x0000761053527816 */ /* 0x000fe20000000052 */
[----:B------:R-:W-:Y:S01]  /*29330*/  IMAD.MOV.U32 R9, RZ, RZ, R51 ;  /* 0x000000ffff097224 */ /* 0x000fe200078e0033 */
[----:B------:R-:W-:Y:S01]  /*29340*/  STL.64 [R1+0x3a8], R16 ;  /* 0x0003a81001007387 */ /* 0x000fe20000100a00 */
[----:B------:R-:W-:Y:S01]  /*29350*/  IMAD.MOV.U32 R10, RZ, RZ, R36 ;  /* 0x000000ffff0a7224 */ /* 0x000fe200078e0024 */
[C---:B------:R-:W-:Y:S01]  /*29360*/  PRMT R136, R16.reuse, 0x7632, R136 ;  /* 0x0000763210887816 */ /* 0x040fe20000000088 */
[----:B------:R-:W-:Y:S01]  /*29370*/  IMAD.MOV.U32 R11, RZ, RZ, R37 ;  /* 0x000000ffff0b7224 */ /* 0x000fe200078e0025 */
[----:B---3--:R-:W-:Y:S01]  /*29380*/  PRMT R0, R16, 0x7610, R0 ;  /* 0x0000761010007816 */ /* 0x008fe20000000000 */
[----:B------:R-:W-:Y:S01]  /*29390*/  IMAD.MOV.U32 R14, RZ, RZ, R28 ;  /* 0x000000ffff0e7224 */ /* 0x000fe200078e001c */
[----:B------:R-:W-:Y:S01]  /*293a0*/  STL.64 [R1+0x3d0], R2 ;  /* 0x0003d00201007387 */ /* 0x000fe20000100a00 */
[----:B------:R-:W-:Y:S01]  /*293b0*/  PRMT R147, R2, 0x7632, R147 ;  /* 0x0000763202937816 */ /* 0x000fe20000000093 */
[----:B-1----:R-:W-:-:S02]  /*293c0*/  IMAD.MOV.U32 R13, RZ, RZ, R7 ;  /* 0x000000ffff0d7224 */ /* 0x002fc400078e0007 */
[----:B------:R-:W-:Y:S01]  /*293d0*/  STL.128 [R1+0x330], R8 ;  /* 0x0003300801007387 */ /* 0x000fe20000100c00 */
[----:B------:R-:W-:Y:S01]  /*293e0*/  IMAD.MOV.U32 R12, RZ, RZ, R6 ;  /* 0x000000ffff0c7224 */ /* 0x000fe200078e0006 */
[----:B------:R-:W-:Y:S02]  /*293f0*/  SHF.R.U32.HI R5, RZ, 0x8, R16 ;  /* 0x00000008ff057819 */ /* 0x000fe40000011610 */
[----:B------:R-:W1:Y:S01]  /*29400*/  LDS.128 R8, [R24+0x30] ;  /* 0x0000300018087984 */ /* 0x000e620000000c00 */
[----:B------:R-:W-:Y:S02]  /*29410*/  PRMT R47, R50, 0x7770, RZ ;  /* 0x00007770322f7816 */ /* 0x000fe400000000ff */
[C---:B0-----:R-:W-:Y:S01]  /*29420*/  PRMT R58, R20.reuse, 0x7770, RZ ;  /* 0x00007770143a7816 */ /* 0x041fe200000000ff */
[----:B------:R0:W-:Y:S01]  /*29430*/  STL.128 [R1+0x360], R12 ;  /* 0x0003600c01007387 */ /* 0x0001e20000100c00 */
[C---:B------:R-:W-:Y:S02]  /*29440*/  PRMT R57, R20.reuse, 0x7771, RZ ;  /* 0x0000777114397816 */ /* 0x040fe400000000ff */
[C---:B------:R-:W-:Y:S01]  /*29450*/  PRMT R56, R20.reuse, 0x7772, RZ ;  /* 0x0000777214387816 */ /* 0x040fe200000000ff */
[----:B------:R-:W-:Y:S01]  /*29460*/  STL.S16 [R1+0x668], R86 ;  /* 0x0006685601007387 */ /* 0x000fe20000100600 */
[----:B------:R-:W-:-:S02]  /*29470*/  PRMT R55, R20, 0x7773, RZ ;  /* 0x0000777314377816 */ /* 0x000fc400000000ff */
[C---:B------:R-:W-:Y:S01]  /*29480*/  PRMT R46, R50.reuse, 0x7771, RZ ;  /* 0x00007771322e7816 */ /* 0x040fe200000000ff */
[----:B------:R-:W-:Y:S01]  /*29490*/  STL.S16 [R1+0x65c], R82 ;  /* 0x00065c5201007387 */ /* 0x000fe20000100600 */
[C---:B------:R-:W-:Y:S02]  /*294a0*/  PRMT R107, R50.reuse, 0x7772, RZ ;  /* 0x00007772326b7816 */ /* 0x040fe400000000ff */
[----:B------:R-:W-:Y:S01]  /*294b0*/  PRMT R106, R50, 0x7773, RZ ;  /* 0x00007773326a7816 */ /* 0x000fe200000000ff */
[----:B------:R-:W2:Y:S01]  /*294c0*/  LDS R86, [R24+0x84] ;  /* 0x0000840018567984 */ /* 0x000ea20000000800 */
[C---:B------:R-:W-:Y:S02]  /*294d0*/  PRMT R105, R51.reuse, 0x7770, RZ ;  /* 0x0000777033697816 */ /* 0x040fe400000000ff */
[C---:B------:R-:W-:Y:S01]  /*294e0*/  PRMT R104, R51.reuse, 0x7771, RZ ;  /* 0x0000777133687816 */ /* 0x040fe200000000ff */
[----:B0-----:R-:W-:Y:S01]  /*294f0*/  IMAD.MOV.U32 R12, RZ, RZ, R30 ;  /* 0x000000ffff0c7224 */ /* 0x001fe200078e001e */
[----:B------:R-:W-:Y:S01]  /*29500*/  LDS.64 R82, [R24+0x88] ;  /* 0x0000880018527984 */ /* 0x000fe20000000a00 */
[----:B------:R-:W-:Y:S01]  /*29510*/  IMAD.MOV.U32 R13, RZ, RZ, R31 ;  /* 0x000000ffff0d7224 */ /* 0x000fe200078e001f */
[C---:B------:R-:W-:Y:S01]  /*29520*/  PRMT R103, R51.reuse, 0x7772, RZ ;  /* 0x0000777233677816 */ /* 0x040fe200000000ff */
[----:B------:R-:W-:Y:S01]  /*29530*/  IMAD.MOV.U32 R14, RZ, RZ, R20 ;  /* 0x000000ffff0e7224 */ /* 0x000fe200078e0014 */
[--C-:B------:R-:W-:Y:S01]  /*29540*/  SHF.R.U32.HI R20, RZ, 0x18, R16.reuse ;  /* 0x00000018ff147819 */ /* 0x100fe20000011610 */
[----:B------:R-:W-:Y:S01]  /*29550*/  IMAD.MOV.U32 R15, RZ, RZ, R21 ;  /* 0x000000ffff0f7224 */ /* 0x000fe200078e0015 */
[----:B------:R-:W-:Y:S01]  /*29560*/  PRMT R16, R2, 0x7610, R16 ;  /* 0x0000761002107816 */ /* 0x000fe20000000010 */
[----:B------:R-:W-:Y:S01]  /*29570*/  LDS.U16 R84, [R24+0x80] ;  /* 0x0000800018547984 */ /* 0x000fe20000000400 */
[----:B------:R-:W-:-:S02]  /*29580*/  PRMT R102, R51, 0x7773, RZ ;  /* 0x0000777333667816 */ /* 0x000fc400000000ff */
[C---:B------:R-:W-:Y:S01]  /*29590*/  PRMT R54, R21.reuse, 0x7770, RZ ;  /* 0x0000777015367816 */ /* 0x040fe200000000ff */
[----:B------:R0:W-:Y:S01]  /*295a0*/  STL.128 [R1+0x370], R12 ;  /* 0x0003700c01007387 */ /* 0x0001e20000100c00 */
[C---:B------:R-:W-:Y:S02]  /*295b0*/  PRMT R53, R21.reuse, 0x7771, RZ ;  /* 0x0000777115357816 */ /* 0x040fe400000000ff */
[C---:B------:R-:W-:Y:S01]  /*295c0*/  PRMT R52, R21.reuse, 0x7772, RZ ;  /* 0x0000777215347816 */ /* 0x040fe200000000ff */
[----:B------:R-:W-:Y:S01]  /*295d0*/  STL.S16 [R1+0x648], R147 ;  /* 0x0006489301007387 */ /* 0x000fe20000100600 */
[----:B------:R-:W-:Y:S02]  /*295e0*/  PRMT R51, R21, 0x7773, RZ ;  /* 0x0000777315337816 */ /* 0x000fe400000000ff */
[C---:B------:R-:W-:Y:S01]  /*295f0*/  PRMT R50, R22.reuse, 0x7770, RZ ;  /* 0x0000777016327816 */ /* 0x040fe200000000ff */
[----:B------:R-:W-:Y:S01]  /*29600*/  STL.64 [R1+0x3e0], R200 ;  /* 0x0003e0c801007387 */ /* 0x000fe20000100a00 */
[----:B------:R-:W-:-:S02]  /*29610*/  PRMT R123, R22, 0x7771, RZ ;  /* 0x00007771167b7816 */ /* 0x000fc400000000ff */
[C---:B------:R-:W-:Y:S01]  /*29620*/  PRMT R121, R22.reuse, 0x7772, RZ ;  /* 0x0000777216797816 */ /* 0x040fe200000000ff */
[----:B------:R-:W-:Y:S01]  /*29630*/  STL [R1+0x3a0], R211 ;  /* 0x0003a0d301007387 */ /* 0x000fe20000100800 */
[----:B------:R-:W-:Y:S02]  /*29640*/  PRMT R119, R22, 0x7773, RZ ;  /* 0x0000777316777816 */ /* 0x000fe400000000ff */
[--C-:B------:R-:W-:Y:S01]  /*29650*/  SHF.R.U32.HI R21, RZ, 0x8, R17.reuse ;  /* 0x00000008ff157819 */ /* 0x100fe20000011611 */
[----:B0-----:R-:W-:Y:S01]  /*29660*/  IMAD.MOV.U32 R12, RZ, RZ, R22 ;  /* 0x000000ffff0c7224 */ /* 0x001fe200078e0016 */
[----:B------:R-:W-:Y:S01]  /*29670*/  SHF.R.U32.HI R22, RZ, 0x18, R17 ;  /* 0x00000018ff167819 */ /* 0x000fe20000011611 */
[----:B------:R-:W-:Y:S01]  /*29680*/  IMAD.MOV.U32 R13, RZ, RZ, R23 ;  /* 0x000000ffff0d7224 */ /* 0x000fe200078e0017 */
[C---:B------:R-:W-:Y:S01]  /*29690*/  PRMT R146, R3.reuse, 0x7610, R146 ;  /* 0x0000761003927816 */ /* 0x040fe20000000092 */
[----:B-1----:R-:W-:Y:S01]  /*296a0*/  IMAD.MOV.U32 R14, RZ, RZ, R8 ;  /* 0x000000ffff0e7224 */ /* 0x002fe200078e0008 */
[----:B------:R-:W-:Y:S01]  /*296b0*/  PRMT R145, R3, 0x7632, R145 ;  /* 0x0000763203917816 */ /* 0x000fe20000000091 */
[----:B------:R-:W-:Y:S01]  /*296c0*/  IMAD.MOV.U32 R15, RZ, RZ, R9 ;  /* 0x000000ffff0f7224 */ /* 0x000fe200078e0009 */
[----:B------:R-:W-:Y:S01]  /*296d0*/  PRMT R144, R128, 0x7610, R144 ;  /* 0x0000761080907816 */ /* 0x000fe20000000090 */
[----:B------:R-:W-:Y:S01]  /*296e0*/  STL.S16 [R1+0x640], R146 ;  /* 0x0006409201007387 */ /* 0x000fe20000100600 */
        /* <DEDUP_REMOVED lines=8> */
[----:B------:R-:W-:Y:S01]  /*29770*/  STL [R1+0x3dc], R251 ;  /* 0x0003dcfb01007387 */ /* 0x000fe20000100800 */
[----:B------:R-:W-:-:S02]  /*29780*/  PRMT R132, R114, 0x7610, R132 ;  /* 0x0000761072847816 */ /* 0x000fc40000000084 */
[----:B------:R-:W-:Y:S01]  /*29790*/  PRMT R131, R110, 0x7610, R131 ;  /* 0x000076106e837816 */ /* 0x000fe20000000083 */
[----:B------:R-:W-:Y:S01]  /*297a0*/  STL.S16 [R1+0x5bc], R144 ;  /* 0x0005bc9001007387 */ /* 0x000fe20000100600 */
[----:B------:R-:W-:Y:S02]  /*297b0*/  PRMT R129, R109, 0x7610, R129 ;  /* 0x000076106d817816 */ /* 0x000fe40000000081 */
[----:B------:R-:W-:Y:S01]  /*297c0*/  PRMT R128, R79, 0x7610, R128 ;  /* 0x000076104f807816 */ /* 0x000fe20000000080 */
[----:B------:R-:W-:Y:S01]  /*297d0*/  STL.S16 [R1+0x5b8], R143 ;  /* 0x0005b88f01007387 */ /* 0x000fe20000100600 */
[C---:B0-----:R-:W-:Y:S02]  /*297e0*/  PRMT R15, R17.reuse, 0x7610, R15 ;  /* 0x00007610110f7816 */ /* 0x041fe4000000000f */
        /* <DEDUP_REMOVED lines=10> */
[----:B------:R-:W-:Y:S01]  /*29890*/  STL.S16 [R1+0x680], R13 ;  /* 0x0006800d01007387 */ /* 0x000fe20000100600 */
[----:B------:R-:W-:-:S02]  /*298a0*/  PRMT R45, R36, 0x7770, RZ ;  /* 0x00007770242d7816 */ /* 0x000fc400000000ff */
[--C-:B0-----:R-:W-:Y:S01]  /*298b0*/  SHF.R.U32.HI R15, RZ, 0x18, R2.reuse ;  /* 0x00000018ff0f7819 */ /* 0x101fe20000011602 */
[----:B------:R-:W-:Y:S01]  /*298c0*/  STL.S16 [R1+0x674], R12 ;  /* 0x0006740c01007387 */ /* 0x000fe20000100600 */
[C---:B------:R-:W-:Y:S02]  /*298d0*/  PRMT R44, R36.reuse, 0x7771, RZ ;  /* 0x00007771242c7816 */ /* 0x040fe400000000ff */
[--C-:B-1----:R-:W-:Y:S01]  /*298e0*/  SHF.R.U32.HI R14, RZ, 0x8, R2.reuse ;  /* 0x00000008ff0e7819 */ /* 0x102fe20000011602 */
[----:B------:R-:W0:Y:S01]  /*298f0*/  LDS.64 R12, [R24+0x40] ;  /* 0x00004000180c7984 */ /* 0x000e220000000a00 */
[----:B------:R-:W-:Y:S02]  /*29900*/  PRMT R2, R113, 0x7610, R2 ;  /* 0x0000761071027816 */ /* 0x000fe40000000002 */
[C---:B------:R-:W-:Y:S01]  /*29910*/  PRMT R42, R36.reuse, 0x7772, RZ ;  /* 0x00007772242a7816 */ /* 0x040fe200000000ff */
[----:B------:R-:W-:Y:S01]  /*29920*/  STL.S16 [R1+0x6ac], R141 ;  /* 0x0006ac8d01007387 */ /* 0x000fe20000100600 */
[----:B------:R-:W-:-:S02]  /*29930*/  PRMT R43, R36, 0x7773, RZ ;  /* 0x00007773242b7816 */ /* 0x000fc400000000ff */
[----:B------:R-:W-:Y:S01]  /*29940*/  SHF.R.U32.HI R17, RZ, 0x18, R3 ;  /* 0x00000018ff117819 */ /* 0x000fe20000011603 */
[----:B------:R-:W-:Y:S01]  /*29950*/  STL.S16 [R1+0x67c], R2 ;  /* 0x00067c0201007387 */ /* 0x000fe20000100600 */
[----:B------:R-:W-:Y:S02]  /*29960*/  PRMT R127, R108, 0x7610, R127 ;  /* 0x000076106c7f7816 */ /* 0x000fe4000000007f */
[----:B------:R-:W-:Y:S01]  /*29970*/  PRMT R36, R37, 0x7772, RZ ;  /* 0x0000777225247816 */ /* 0x000fe200000000ff */
[----:B------:R-:W1:Y:S01]  /*29980*/  LDS R2, [R24+0x48] ;  /* 0x0000480018027984 */ /* 0x000e620000000800 */
        /* <DEDUP_REMOVED lines=17> */
[----:B--2---:R-:W-:Y:S01]  /*29aa0*/  STL [R1+0x34c], R86 ;  /* 0x00034c5601007387 */ /* 0x004fe20000100800 */
[C---:B------:R-:W-:Y:S02]  /*29ab0*/  PRMT R88, R49.reuse, 0x7770, RZ ;  /* 0x0000777031587816 */ /* 0x040fe400000000ff */
[C---:B------:R-:W-:Y:S01]  /*29ac0*/  PRMT R85, R49.reuse, 0x7771, RZ ;  /* 0x0000777131557816 */ /* 0x040fe200000000ff */
[----:B0-----:R-:W-:Y:S01]  /*29ad0*/  STL.64 [R1+0x398], R12 ;  /* 0x0003980c01007387 */ /* 0x001fe20000100a00 */
[----:B------:R-:W-:-:S02]  /*29ae0*/  PRMT R48, R49, 0x7772, RZ ;  /* 0x0000777231307816 */ /* 0x000fc400000000ff */
[----:B------:R-:W-:Y:S01]  /*29af0*/  PRMT R30, R84, 0x7710, RZ ;  /* 0x00007710541e7816 */ /* 0x000fe200000000ff */
[----:B------:R-:W-:Y:S01]  /*29b00*/  STL.64 [R1+0x350], R82 ;  /* 0x0003505201007387 */ /* 0x000fe20000100a00 */
[----:B------:R-:W-:Y:S02]  /*29b10*/  PRMT R5, R17, 0x7610, R5 ;  /* 0x0000761011057816 */ /* 0x000fe40000000005 */
[----:B------:R-:W-:Y:S01]  /*29b20*/  PRMT R49, R49, 0x7773, RZ ;  /* 0x0000777331317816 */ /* 0x000fe200000000ff */
[----:B------:R0:W-:Y:S01]  /*29b30*/  STL.S16 [R1+0x6a8], R136 ;  /* 0x0006a88801007387 */ /* 0x0001e20000100600 */
[C---:B------:R-:W-:Y:S02]  /*29b40*/  PRMT R41, R37.reuse, 0x7770, RZ ;  /* 0x0000777025297816 */ /* 0x040fe400000000ff */
[----:B------:R-:W-:Y:S01]  /*29b50*/  PRMT R40, R37, 0x7771, RZ ;  /* 0x0000777125287816 */ /* 0x000fe200000000ff */
[----:B------:R2:W-:Y:S01]  /*29b60*/  STL.S16 [R1+0x6e0], R26 ;  /* 0x0006e01a01007387 */ /* 0x0005e20000100600 */
[----:B-1----:R-:W-:-:S02]  /*29b70*/  ISETP.NE.AND P0, PT, R2, RZ, PT ;  /* 0x000000ff0200720c */ /* 0x002fc40003f05270 */
[C---:B------:R-:W-:Y:S01]  /*29b80*/  PRMT R35, R38.reuse, 0x7770, RZ ;  /* 0x0000777026237816 */ /* 0x040fe200000000ff */
[----:B------:R1:W-:Y:S01]  /*29b90*/  STL.S16 [R1+0x650], R16 ;  /* 0x0006501001007387 */ /* 0x0003e20000100600 */
[C---:B------:R-:W-:Y:S02]  /*29ba0*/  PRMT R34, R38.reuse, 0x7771, RZ ;  /* 0x0000777126227816 */ /* 0x040fe400000000ff */
[----:B0-----:R-:W-:Y:S01]  /*29bb0*/  SHF.R.U32.HI R136, RZ, 0x5, R137 ;  /* 0x00000005ff887819 */ /* 0x001fe20000011689 */
[----:B------:R0:W-:Y:S01]  /*29bc0*/  STL.S16 [R1+0x678], R132 ;  /* 0x0006788401007387 */ /* 0x0001e20000100600 */
[----:B------:R-:W-:Y:S02]  /*29bd0*/  PRMT R32, R38, 0x7772, RZ ;  /* 0x0000777226207816 */ /* 0x000fe400000000ff */
[----:B------:R-:W-:Y:S01]  /*29be0*/  ISETP.NE.AND P2, PT, R136, 0x1, PT ;  /* 0x000000018800780c */ /* 0x000fe20003f45270 */
[----:B------:R3:W-:Y:S01]  /*29bf0*/  STL.S16 [R1+0x66c], R131 ;  /* 0x00066c8301007387 */ /* 0x0007e20000100600 */
[----:B--2---:R-:W-:-:S02]  /*29c00*/  PRMT R26, R10, 0x7770, RZ ;  /* 0x000077700a1a7816 */ /* 0x004fc400000000ff */
[----:B-1----:R-:W-:Y:S01]  /*29c10*/  SHF.R.U32.HI R16, RZ, 0x8, R3 ;  /* 0x00000008ff107819 */ /* 0x002fe20000011603 */
[----:B------:R1:W-:Y:S01]  /*29c20*/  STL.S16 [R1+0x670], R130 ;  /* 0x0006708201007387 */ /* 0x0003e20000100600 */
[----:B------:R-:W-:Y:S02]  /*29c30*/  SHF.R.U64 R10, R10, 0x8, R11 ;  /* 0x000000080a0a7819 */ /* 0x000fe4000000120b */
[----:B0-----:R-:W-:Y:S01]  /*29c40*/  PRMT R132, R6, 0x7771, RZ ;  /* 0x0000777106847816 */ /* 0x001fe200000000ff */
[----:B------:R0:W-:Y:S01]  /*29c50*/  STL.S16 [R1+0x664], R129 ;  /* 0x0006648101007387 */ /* 0x0001e20000100600 */
[----:B------:R-:W-:Y:S02]  /*29c60*/  PRMT R3, R16, 0x7610, R3 ;  /* 0x0000761010037816 */ /* 0x000fe40000000003 */
[----:B---3--:R-:W-:Y:S01]  /*29c70*/  PRMT R131, R6, 0x7772, RZ ;  /* 0x0000777206837816 */ /* 0x008fe200000000ff */
[----:B------:R2:W-:Y:S01]  /*29c80*/  STL.S16 [R1+0x6e4], R27 ;  /* 0x0006e41b01007387 */ /* 0x0005e20000100600 */
[----:B------:R-:W-:-:S02]  /*29c90*/  PRMT R28, R10, 0x7604, R26 ;  /* 0x000076040a1c7816 */ /* 0x000fc4000000001a */
[----:B-1----:R-:W-:Y:S01]  /*29ca0*/  PRMT R130, R6, 0x7770, RZ ;  /* 0x0000777006827816 */ /* 0x002fe200000000ff */
[----:B------:R1:W-:Y:S01]  /*29cb0*/  STL.S16 [R1+0x6cc], R19 ;  /* 0x0006cc1301007387 */ /* 0x0003e20000100600 */
[----:B------:R-:W-:Y:S02]  /*29cc0*/  PRMT R33, R38, 0x7773, RZ ;  /* 0x0000777326217816 */ /* 0x000fe400000000ff */
[----:B0-----:R-:W-:Y:S01]  /*29cd0*/  PRMT R129, R6, 0x7773, RZ ;  /* 0x0000777306817816 */ /* 0x001fe200000000ff */
[----:B------:R0:W-:Y:S01]  /*29ce0*/  STL.S16 [R1+0x690], R135 ;  /* 0x0006908701007387 */ /* 0x0001e20000100600 */
[----:B------:R-:W-:Y:S02]  /*29cf0*/  PRMT R6, R9, 0x7772, RZ ;  /* 0x0000777209067816 */ /* 0x000fe400000000ff */
[C---:B--2---:R-:W-:Y:S01]  /*29d00*/  PRMT R27, R39.reuse, 0x7770, RZ ;  /* 0x00007770271b7816 */ /* 0x044fe200000000ff */
[----:B------:R2:W-:Y:S01]  /*29d10*/  STL.S16 [R1+0x684], R134 ;  /* 0x0006848601007387 */ /* 0x0005e20000100600 */
[----:B------:R-:W-:-:S02]  /*29d20*/  PRMT R125, R39, 0x7772, RZ ;  /* 0x00007772277d7816 */ /* 0x000fc400000000ff */
[C---:B-1----:R-:W-:Y:S01]  /*29d30*/  PRMT R19, R39.reuse, 0x7771, RZ ;  /* 0x0000777127137816 */ /* 0x042fe200000000ff */
[----:B------:R1:W-:Y:S01]  /*29d40*/  STL.S16 [R1+0x688], R133 ;  /* 0x0006888501007387 */ /* 0x0003e20000100600 */
[----:B------:R-:W-:Y:S02]  /*29d50*/  PRMT R124, R39, 0x7773, RZ ;  /* 0x00007773277c7816 */ /* 0x000fe400000000ff */
[C---:B0-----:R-:W-:Y:S01]  /*29d60*/  PRMT R135, R7.reuse, 0x7771, RZ ;  /* 0x0000777107877816 */ /* 0x041fe200000000ff */
[----:B------:R0:W-:Y:S01]  /*29d70*/  STL.S16 [R1+0x658], R79 ;  /* 0x0006584f01007387 */ /* 0x0001e20000100600 */
[----:B------:R-:W-:Y:S02]  /*29d80*/  PRMT R115, R36, 0x7610, R115 ;  /* 0x0000761024737816 */ /* 0x000fe40000000073 */
[----:B--2---:R-:W-:Y:S01]  /*29d90*/  PRMT R134, R7, 0x7773, RZ ;  /* 0x0000777307867816 */ /* 0x004fe200000000ff */
[----:B------:R2:W-:Y:S01]  /*29da0*/  STL.64 [R1+0x340], R38 ;  /* 0x0003402601007387 */ /* 0x0005e20000100a00 */
[----:B------:R-:W-:-:S02]  /*29db0*/  PRMT R37, R37, 0x7773, RZ ;  /* 0x0000777325257816 */ /* 0x000fc400000000ff */
[C---:B-1----:R-:W-:Y:S01]  /*29dc0*/  PRMT R133, R7.reuse, 0x7772, RZ ;  /* 0x0000777207857816 */ /* 0x042fe200000000ff */
[----:B------:R1:W-:Y:S01]  /*29dd0*/  STL.S16 [R1+0x660], R128 ;  /* 0x0006608001007387 */ /* 0x0003e20000100600 */
[C---:B------:R-:W-:Y:S02]  /*29de0*/  PRMT R16, R8.reuse, 0x7772, RZ ;  /* 0x0000777208107816 */ /* 0x040fe400000000ff */
[----:B0-----:R-:W-:Y:S01]  /*29df0*/  PRMT R79, R7, 0x7770, RZ ;  /* 0x00007770074f7816 */ /* 0x001fe200000000ff */
[----:B------:R0:W-:Y:S01]  /*29e00*/  STL.S16 [R1+0x654], R127 ;  /* 0x0006547f01007387 */ /* 0x0001e20000100600 */
[----:B------:R-:W-:Y:S02]  /*29e10*/  PRMT R17, R8, 0x7773, RZ ;  /* 0x0000777308117816 */ /* 0x000fe400000000ff */
[----:B------:R-:W-:Y:S01]  /*29e20*/  PRMT R7, R9, 0x7773, RZ ;  /* 0x0000777309077816 */ /* 0x000fe200000000ff */
[----:B------:R3:W-:Y:S01]  /*29e30*/  STL.S16 [R1+0x644], R15 ;  /* 0x0006440f01007387 */ /* 0x0007e20000100600 */
[----:B--2---:R-:W-:-:S02]  /*29e40*/  PRMT R38, R23, 0x7771, RZ ;  /* 0x0000777117267816 */ /* 0x004fc400000000ff */
[----:B------:R-:W-:Y:S01]  /*29e50*/  PRMT R39, R23, 0x7772, RZ ;  /* 0x0000777217277816 */ /* 0x000fe200000000ff */
[----:B------:R2:W-:Y:S01]  /*29e60*/  STL.S16 [R1+0x64c], R14 ;  /* 0x00064c0e01007387 */ /* 0x0005e20000100600 */
[C---:B-1----:R-:W-:Y:S02]  /*29e70*/  PRMT R128, R8.reuse, 0x7770, RZ ;  /* 0x0000777008807816 */ /* 0x042fe400000000ff */
[----:B0-----:R-:W-:Y:S01]  /*29e80*/  PRMT R127, R8, 0x7771, RZ ;  /* 0x00007771087f7816 */ /* 0x001fe200000000ff */
[----:B------:R-:W-:Y:S01]  /*29e90*/  STL.S16 [R1+0x63c], R3 ;  /* 0x00063c0301007387 */ /* 0x000fe20000100600 */
[----:B------:R-:W-:Y:S02]  /*29ea0*/  PRMT R36, R6, 0x7610, R36 ;  /* 0x0000761006247816 */ /* 0x000fe40000000024 */
[----:B---3--:R-:W-:Y:S01]  /*29eb0*/  PRMT R15, R9, 0x7770, RZ ;  /* 0x00007770090f7816 */ /* 0x008fe200000000ff */
[----:B------:R-:W-:Y:S01]  /*29ec0*/  STL [R1+0x310], R2 ;  /* 0x0003100201007387 */ /* 0x000fe20000100800 */
[----:B------:R-:W-:-:S02]  /*29ed0*/  PRMT R70, R29, 0x7770, RZ ;  /* 0x000077701d467816 */ /* 0x000fc400000000ff */
[----:B--2---:R-:W-:Y:S01]  /*29ee0*/  PRMT R14, R9, 0x7771, RZ ;  /* 0x00007771090e7816 */ /* 0x004fe200000000ff */
[----:B------:R-:W-:Y:S01]  /*29ef0*/  STL.U16 [R1+0x390], R28 ;  /* 0x0003901c01007387 */ /* 0x000fe20000100400 */
[C---:B------:R-:W-:Y:S02]  /*29f00*/  PRMT R69, R29.reuse, 0x7771, RZ ;  /* 0x000077711d457816 */ /* 0x040fe400000000ff */
[C---:B------:R-:W-:Y:S01]  /*29f10*/  PRMT R68, R29.reuse, 0x7772, RZ ;  /* 0x000077721d447816 */ /* 0x040fe200000000ff */
[----:B------:R-:W-:Y:S01]  /*29f20*/  STL.U16 [R1+0x348], R30 ;  /* 0x0003481e01007387 */ /* 0x000fe20000100400 */
[----:B------:R-:W-:Y:S02]  /*29f30*/  PRMT R67, R29, 0x7773, RZ ;  /* 0x000077731d437816 */ /* 0x000fe400000000ff */
[C---:B------:R-:W-:Y:S01]  /*29f40*/  PRMT R62, R31.reuse, 0x7770, RZ ;  /* 0x000077701f3e7816 */ /* 0x040fe200000000ff */
[----:B------:R0:W-:Y:S01]  /*29f50*/  STL.S16 [R1+0x634], R5 ;  /* 0x0006340501007387 */ /* 0x0001e20000100600 */
[----:B------:R-:W-:-:S02]  /*29f60*/  PRMT R61, R31, 0x7771, RZ ;  /* 0x000077711f3d7816 */ /* 0x000fc400000000ff */
[C---:B------:R-:W-:Y:S02]  /*29f70*/  PRMT R60, R31.reuse, 0x7772, RZ ;  /* 0x000077721f3c7816 */ /* 0x040fe400000000ff */
[----:B------:R-:W-:Y:S02]  /*29f80*/  PRMT R59, R31, 0x7773, RZ ;  /* 0x000077731f3b7816 */ /* 0x000fe400000000ff */
[C---:B------:R-:W-:Y:S02]  /*29f90*/  PRMT R118, R23.reuse, 0x7770, RZ ;  /* 0x0000777017767816 */ /* 0x040fe400000000ff */
[----:B------:R-:W-:Y:S01]  /*29fa0*/  PRMT R117, R23, 0x7773, RZ ;  /* 0x0000777317757816 */ /* 0x000fe200000000ff */
[----:B0-----:R-:W-:Y:S01]  /*29fb0*/  IMAD.MOV.U32 R5, RZ, RZ, RZ ;  /* 0x000000ffff057224 */ /* 0x001fe200078e00ff */
[C---:B------:R-:W-:Y:S01]  /*29fc0*/  PRMT R8, R84.reuse, 0x7770, RZ ;  /* 0x0000777054087816 */ /* 0x040fe200000000ff */
[----:B------:R-:W-:Y:S01]  /*29fd0*/  @!P2 IMAD.MOV.U32 R5, RZ, RZ, R11 ;  /* 0x000000ffff05a224 */ /* 0x000fe200078e000b */
[----:B------:R-:W-:Y:S01]  /*29fe0*/  PRMT R9, R84, 0x7771, RZ ;  /* 0x0000777154097816 */ /* 0x000fe200000000ff */
[----:B------:R-:W-:Y:S01]  /*29ff0*/  IMAD.IADD R84, R4, 0x1, R2 ;  /* 0x0000000104547824 */ /* 0x000fe200078e0202 */
[----:B------:R-:W-:-:S02]  /*2a000*/  PRMT R6, RZ, 0x7610, R6 ;  /* 0x00007610ff067816 */ /* 0x000fc40000000006 */
[----:B------:R-:W-:Y:S02]  /*2a010*/  CS2R R2, SRZ ;  /* 0x0000000000027805 */ /* 0x000fe4000001ff00 */
[----:B------:R-:W-:Y:S01]  /*2a020*/  PRMT R31, R100, 0x7610, R31 ;  /* 0x00007610641f7816 */ /* 0x000fe2000000001f */
[----:B------:R-:W-:Y:S01]  /*2a030*/  @!P2 IMAD.MOV.U32 R2, RZ, RZ, R12 ;  /* 0x000000ffff02a224 */ /* 0x000fe200078e000c */
[----:B------:R-:W-:Y:S01]  /*2a040*/  PRMT R29, R99, 0x7610, R29 ;  /* 0x00007610631d7816 */ /* 0x000fe2000000001d */
[----:B------:R-:W-:Y:S01]  /*2a050*/  @!P2 IMAD.MOV.U32 R3, RZ, RZ, R13 ;  /* 0x000000ffff03a224 */ /* 0x000fe200078e000d */
        /* <DEDUP_REMOVED lines=51> */
.L_x_2224:
[----:B0-----:R-:W-:-:S06]  /*2a390*/  IMAD.IADD R8, R1, 0x1, R10 ;  /* 0x0000000101087824 */ /* 0x001fcc00078e020a */
[----:B------:R-:W2:Y:S01]  /*2a3a0*/  LDL.U8 R8, [R8] ;  /* 0x0000000008087983 */ /* 0x000ea20000100000 */
[----:B------:R-:W-:Y:S02]  /*2a3b0*/  IMAD.MOV.U32 R9, RZ, RZ, R10 ;  /* 0x000000ffff097224 */ /* 0x000fe400078e000a */
[----:B------:R-:W-:Y:S01]  /*2a3c0*/  VIADD R10, R10, 0x1 ;  /* 0x000000010a0a7836 */ /* 0x000fe20000000000 */
[----:B--2---:R-:W-:-:S13]  /*2a3d0*/  ISETP.NE.AND P0, PT, R8, RZ, PT ;  /* 0x000000ff0800720c */ /* 0x004fda0003f05270 */
[----:B------:R-:W-:Y:S05]  /*2a3e0*/  @P0 BRA `(.L_x_2224) ;  /* 0xfffffffc00e80947 */ /* 0x000fea000383ffff */
[----:B------:R-:W-:Y:S05]  /*2a3f0*/  BSYNC.RECONVERGENT B0 ;  /* 0x0000000000007941 */ /* 0x000fea0003800200 */
.L_x_2223:
[----:B------:R-:W-:Y:S01]  /*2a400*/  LOP3.LUT P0, RZ, R130, 0xff, RZ, 0xc0, !PT ;  /* 0x000000ff82ff7812 */ /* 0x000fe2000780c0ff */
[----:B------:R-:W-:-:S12]  /*2a410*/  IMAD.MOV.U32 R8, RZ, RZ, R9 ;  /* 0x000000ffff087224 */ /* 0x000fd800078e0009 */
[----:B------:R-:W-:Y:S05]  /*2a420*/  @!P0 BRA `(.L_x_2225) ;  /* 0x0000000000308947 */ /* 0x000fea0003800000 */
[----:B------:R-:W-:Y:S01]  /*2a430*/  BSSY.RECONVERGENT B0, `(.L_x_2226) ;  /* 0x000000a000007945 */ /* 0x000fe20003800200 */
[----:B------:R-:W-:-:S07]  /*2a440*/  IMAD.MOV.U32 R8, RZ, RZ, RZ ;  /* 0x000000ffff087224 */ /* 0x000fce00078e00ff */
.L_x_2227:
        /* <DEDUP_REMOVED lines=9> */
.L_x_2226:
[----:B------:R-:W-:-:S07]  /*2a4e0*/  IMAD.MOV.U32 R8, RZ, RZ, R10 ;  /* 0x000000ffff087224 */ /* 0x000fce00078e000a */
.L_x_2225:
[----:B------:R-:W-:Y:S01]  /*2a4f0*/  IMAD.IADD R9, R1, 0x1, R8 ;  /* 0x0000000101097824 */ /* 0x000fe200078e0208 */
[----:B------:R-:W-:Y:S01]  /*2a500*/  BSSY.RECONVERGENT B0, `(.L_x_2228) ;  /* 0x0000009000007945 */ /* 0x000fe20003800200 */
[----:B------:R-:W-:-:S03]  /*2a510*/  IMAD.MOV.U32 R8, RZ, RZ, RZ ;  /* 0x000000ffff087224 */ /* 0x000fc600078e00ff */
[----:B------:R0:W-:Y:S04]  /*2a520*/  STL.U8 [R9], RZ ;  /* 0x000000ff09007387 */ /* 0x0001e80000100000 */
.L_x_2229:
[----:B------:R-:W-:-:S05]  /*2a530*/  IMAD.IADD R10, R1, 0x1, R8 ;  /* 0x00000001010a7824 */ /* 0x000fca00078e0208 */
[----:B0-----:R-:W2:Y:S02]  /*2a540*/  LDL.U8 R9, [R10] ;  /* 0x000000000a097983 */ /* 0x001ea40000100000 */
[----:B--2---:R-:W-:Y:S01]  /*2a550*/  ISETP.NE.AND P0, PT, R9, RZ, PT ;  /* 0x000000ff0900720c */ /* 0x004fe20003f05270 */
[----:B------:R-:W-:Y:S02]  /*2a560*/  IMAD.MOV.U32 R9, RZ, RZ, R8 ;  /* 0x000000ffff097224 */ /* 0x000fe400078e0008 */
[----:B------:R-:W-:-:S10]  /*2a570*/  VIADD R8, R8, 0x1 ;  /* 0x0000000108087836 */ /* 0x000fd40000000000 */
[----:B------:R-:W-:Y:S05]  /*2a580*/  @P0 BRA `(.L_x_2229) ;  /* 0xfffffffc00e80947 */ /* 0x000fea000383ffff */
[----:B------:R-:W-:Y:S05]  /*2a590*/  BSYNC.RECONVERGENT B0 ;  /* 0x0000000000007941 */ /* 0x000fea0003800200 */
.L_x_2228:
[----:B------:R-:W-:Y:S01]  /*2a5a0*/  LOP3.LUT P0, RZ, R87, 0xff, RZ, 0xc0, !PT ;  /* 0x000000ff57ff7812 */ /* 0x000fe2000780c0ff */
[----:B------:R-:W-:-:S12]  /*2a5b0*/  IMAD.MOV.U32 R8, RZ, RZ, R9 ;  /* 0x000000ffff087224 */ /* 0x000fd800078e0009 */
[----:B------:R-:W-:Y:S05]  /*2a5c0*/  @!P0 BRA `(.L_x_2230) ;  /* 0x0000000000308947 */ /* 0x000fea0003800000 */
[----:B------:R-:W-:Y:S01]  /*2a5d0*/  BSSY.RECONVERGENT B0, `(.L_x_2231) ;  /* 0x000000a000007945 */ /* 0x000fe20003800200 */
[----:B------:R-:W-:-:S07]  /*2a5e0*/  IMAD.MOV.U32 R8, RZ, RZ, RZ ;  /* 0x000000ffff087224 */ /* 0x000fce00078e00ff */
.L_x_2232:
        /* <DEDUP_REMOVED lines=9> */
.L_x_2231:
[----:B------:R-:W-:-:S07]  /*2a680*/  IMAD.MOV.U32 R8, RZ, RZ, R10 ;  /* 0x000000ffff087224 */ /* 0x000fce00078e000a */
.L_x_2230:
        /* <DEDUP_REMOVED lines=53> */
[C---:B0-----:R-:W-:Y:S02]  /*2a9e0*/  PRMT R20, R18.reuse, 0x7770, RZ ;  /* 0x0000777012147816 */ /* 0x041fe400000000ff */
        /* <DEDUP_REMOVED lines=15> */
.L_x_2222:
        /* <DEDUP_REMOVED lines=39> */
[----:B------:R-:W-:Y:S02]  /*2ad50*/  LOP3.LUT R12, R89, 0xffff, RZ, 0xc0, !PT ;  /* 0x0000ffff590c7812 */ /* 0x000fe400078ec0ff */
[----:B------:R-:W-:Y:S02]  /*2ad60*/  LOP3.LUT R16, R112, 0xffff, RZ, 0xc0, !PT ;  /* 0x0000ffff70107812 */ /* 0x000fe400078ec0ff */
        /* <DEDUP_REMOVED lines=31> */
[----:B------:R-:W-:Y:S02]  /*2af60*/  ISETP.NE.AND P0, PT, R136, 0x2, PT ;  /* 0x000000028800780c */ /* 0x000fe40003f05270 */
[----:B------:R-:W-:-:S02]  /*2af70*/  PRMT R17, R10, 0x5410, R17 ;  /* 0x000054100a117816 */ /* 0x000fc40000000011 */
[----:B------:R-:W-:Y:S02]  /*2af80*/  PRMT R8, R11, 0x3340, R8 ;  /* 0x000033400b087816 */ /* 0x000fe40000000008 */
[----:B------:R-:W-:Y:S02]  /*2af90*/  LOP3.LUT R10, R126, 0xffff, RZ, 0xc0, !PT ;  /* 0x0000ffff7e0a7812 */ /* 0x000fe400078ec0ff */
[----:B------:R-:W-:Y:S02]  /*2afa0*/  LOP3.LUT R11, R122, 0xffff, RZ, 0xc0, !PT ;  /* 0x0000ffff7a0b7812 */ /* 0x000fe400078ec0ff */
[----:B------:R-:W-:Y:S02]  /*2afb0*/  PRMT R16, R9, 0x5410, R16 ;  /* 0x0000541009107816 */ /* 0x000fe40000000010 */
[----:B------:R-:W-:Y:S02]  /*2afc0*/  PRMT R11, R11, 0x3340, R10 ;  /* 0x000033400b0b7816 */ /* 0x000fe4000000000a */
[----:B------:R-:W-:-:S02]  /*2afd0*/  LOP3.LUT R118, R33, 0xffff, RZ, 0xc0, !PT ;  /* 0x0000ffff21767812 */ /* 0x000fc400078ec0ff */
[----:B------:R-:W-:Y:S02]  /*2afe0*/  PRMT R19, R11, 0x5410, R8 ;  /* 0x000054100b137816 */ /* 0x000fe40000000008 */
[----:B------:R-:W-:Y:S02]  /*2aff0*/  LOP3.LUT R9, R32, 0xffff, RZ, 0xc0, !PT ;  /* 0x0000ffff20097812 */ /* 0x000fe400078ec0ff */
[----:B------:R-:W-:Y:S02]  /*2b000*/  LOP3.LUT R119, R34, 0xffff, RZ, 0xc0, !PT ;  /* 0x0000ffff22777812 */ /* 0x000fe400078ec0ff */
[----:B------:R-:W-:Y:S02]  /*2b010*/  LOP3.LUT R8, R35, 0xffff, RZ, 0xc0, !PT ;  /* 0x0000ffff23087812 */ /* 0x000fe400078ec0ff */
[----:B------:R-:W-:Y:S02]  /*2b020*/  PRMT R118, R9, 0x3340, R118 ;  /* 0x0000334009767816 */ /* 0x000fe40000000076 */
[----:B------:R-:W-:-:S02]  /*2b030*/  PRMT R119, R8, 0x3340, R119 ;  /* 0x0000334008777816 */ /* 0x000fc40000000077 */
        /* <DEDUP_REMOVED lines=56> */
.L_x_2234:
[----:B------:R-:W-:Y:S05]  /*2b3c0*/  BSYNC.RECONVERGENT B0 ;  /* 0x0000000000007941 */ /* 0x000fea0003800200 */
.L_x_2233:
[----:B------:R-:W0:Y:S01]  /*2b3d0*/  LDS.128 R8, [R24+0x90] ;  /* 0x0000900018087984 */ /* 0x000e220000000c00 */
[----:B------:R-:W-:-:S03]  /*2b3e0*/  PRMT R18, R119, 0x5410, R118 ;  /* 0x0000541077127816 */ /* 0x000fc60000000076 */
[----:B------:R-:W-:Y:S04]  /*2b3f0*/  STL [R1+0x358], R84 ;  /* 0x0003585401007387 */ /* 0x000fe80000100800 */
[----:B------:R-:W1:Y:S04]  /*2b400*/  LDS.128 R20, [R24+0xc0] ;  /* 0x0000c00018147984 */ /* 0x000e680000000c00 */
[----:B------:R-:W2:Y:S04]  /*2b410*/  LDS.128 R28, [R24+0xa0] ;  /* 0x0000a000181c7984 */ /* 0x000ea80000000c00 */
[----:B------:R-:W3:Y:S04]  /*2b420*/  LDS.128 R32, [R24+0xb0] ;  /* 0x0000b00018207984 */ /* 0x000ee80000000c00 */
[----:B-----5:R-:W-:Y:S04]  /*2b430*/  STL [R1+0x394], R86 ;  /* 0x0003945601007387 */ /* 0x020fe80000100800 */
[----:B------:R-:W-:Y:S04]  /*2b440*/  STL.64 [R1+0x398], R82 ;  /* 0x0003985201007387 */ /* 0x000fe80000100a00 */
[----:B------:R4:W-:Y:S04]  /*2b450*/  STL.128 [R1+0x370], R12 ;  /* 0x0003700c01007387 */ /* 0x0009e80000100c00 */
        /* <DEDUP_REMOVED lines=9> */
[C---:B------:R-:W-:Y:S01]  /*2b4f0*/  PRMT R91, R10.reuse, 0x7772, RZ ;  /* 0x000077720a5b7816 */ /* 0x040fe200000000ff */
[----:B------:R-:W-:Y:S01]  /*2b500*/  IMAD.MOV.U32 R13, RZ, RZ, R11 ;  /* 0x000000ffff0d7224 */ /* 0x000fe200078e000b */
[----:B------:R-:W-:Y:S01]  /*2b510*/  PRMT R90, R10, 0x7773, RZ ;  /* 0x000077730a5a7816 */ /* 0x000fe200000000ff */
[----:B-1----:R-:W-:Y:S01]  /*2b520*/  STL [R1+0x304], R23 ;  /* 0x0003041701007387 */ /* 0x002fe20000100800 */
[C---:B------:R-:W-:Y:S01]  /*2b530*/  PRMT R89, R11.reuse, 0x7770, RZ ;  /* 0x000077700b597816 */ /* 0x040fe200000000ff */
[----:B--2---:R-:W-:Y:S01]  /*2b540*/  IMAD.MOV.U32 R14, RZ, RZ, R28 ;  /* 0x000000ffff0e7224 */ /* 0x004fe200078e001c */
[C---:B------:R-:W-:Y:S01]  /*2b550*/  PRMT R106, R11.reuse, 0x7771, RZ ;  /* 0x000077710b6a7816 */ /* 0x040fe200000000ff */
[----:B------:R-:W-:Y:S01]  /*2b560*/  IMAD.MOV.U32 R15, RZ, RZ, R29 ;  /* 0x000000ffff0f7224 */ /* 0x000fe200078e001d */
[C---:B------:R-:W-:Y:S01]  /*2b570*/  PRMT R104, R11.reuse, 0x7772, RZ ;  /* 0x000077720b687816 */ /* 0x040fe200000000ff */
[----:B------:R-:W-:Y:S01]  /*2b580*/  IMAD.MOV.U32 R16, RZ, RZ, R30 ;  /* 0x000000ffff107224 */ /* 0x000fe200078e001e */
[----:B------:R-:W-:Y:S01]  /*2b590*/  PRMT R105, R11, 0x7773, RZ ;  /* 0x000077730b697816 */ /* 0x000fe200000000ff */
[----:B------:R-:W-:Y:S01]  /*2b5a0*/  IMAD.MOV.U32 R17, RZ, RZ, R31 ;  /* 0x000000ffff117224 */ /* 0x000fe200078e001f */
[C---:B------:R-:W-:Y:S01]  /*2b5b0*/  PRMT R110, R22.reuse, 0x7770, RZ ;  /* 0x00007770166e7816 */ /* 0x040fe200000000ff */
[----:B---3--:R-:W-:Y:S01]  /*2b5c0*/  IMAD.MOV.U32 R18, RZ, RZ, R32 ;  /* 0x000000ffff127224 */ /* 0x008fe200078e0020 */
[----:B------:R-:W-:Y:S01]  /*2b5d0*/  SHF.R.U64 R114, R22, 0x8, R23 ;  /* 0x0000000816727819 */ /* 0x000fe20000001217 */
[----:B------:R-:W-:Y:S01]  /*2b5e0*/  IMAD.MOV.U32 R19, RZ, RZ, R33 ;  /* 0x000000ffff137224 */ /* 0x000fe200078e0021 */
[----:B------:R1:W-:Y:S01]  /*2b5f0*/  STL.128 [R1+0x2d0], R12 ;  /* 0x0002d00c01007387 */ /* 0x0003e20000100c00 */
[----:B----4-:R-:W-:Y:S01]  /*2b600*/  IMAD.MOV.U32 R8, RZ, RZ, R34 ;  /* 0x000000ffff087224 */ /* 0x010fe200078e0022 */
[----:B------:R-:W-:Y:S01]  /*2b610*/  PRMT R22, R114, 0x7604, R110 ;  /* 0x0000760472167816 */ /* 0x000fe2000000006e */
[----:B------:R-:W-:Y:S01]  /*2b620*/  IMAD.MOV.U32 R9, RZ, RZ, R35 ;  /* 0x000000ffff097224 */ /* 0x000fe200078e0023 */
[----:B------:R2:W-:Y:S01]  /*2b630*/  STL.128 [R1+0x2e0], R16 ;  /* 0x0002e01001007387 */ /* 0x0005e20000100c00 */
[----:B------:R-:W-:Y:S01]  /*2b640*/  IMAD.MOV.U32 R10, RZ, RZ, R20 ;  /* 0x000000ffff0a7224 */ /* 0x000fe200078e0014 */
[C---:B------:R-:W-:Y:S01]  /*2b650*/  PRMT R107, R30.reuse, 0x7771, RZ ;  /* 0x000077711e6b7816 */ /* 0x040fe200000000ff */
        /* <DEDUP_REMOVED lines=8> */
[C---:B------:R-:W-:Y:S01]  /*2b6e0*/  PRMT R12, R28.reuse, 0x7772, RZ ;  /* 0x000077721c0c7816 */ /* 0x040fe200000000ff */
[----:B0-----:R0:W-:Y:S01]  /*2b6f0*/  STL.64 [R1+0x308], R84 ;  /* 0x0003085401007387 */ /* 0x0011e20000100a00 */
[----:B--2---:R-:W-:Y:S02]  /*2b700*/  PRMT R17, R28, 0x7770, RZ ;  /* 0x000077701c117816 */ /* 0x004fe400000000ff */
        /* <DEDUP_REMOVED lines=55> */
.L_x_2237:
[----:B0-----:R-:W-:-:S06]  /*2ba80*/  IMAD.IADD R8, R1, 0x1, R12 ;  /* 0x0000000101087824 */ /* 0x001fcc00078e020c */
[----:B------:R-:W2:Y:S01]  /*2ba90*/  LDL.U8 R8, [R8] ;  /* 0x0000000008087983 */ /* 0x000ea20000100000 */
[----:B------:R-:W-:Y:S02]  /*2baa0*/  IMAD.MOV.U32 R9, RZ, RZ, R12 ;  /* 0x000000ffff097224 */ /* 0x000fe400078e000c */
[----:B------:R-:W-:Y:S01]  /*2bab0*/  VIADD R12, R12, 0x1 ;  /* 0x000000010c0c7836 */ /* 0x000fe20000000000 */
[----:B--2---:R-:W-:-:S13]  /*2bac0*/  ISETP.NE.AND P0, PT, R8, RZ, PT ;  /* 0x000000ff0800720c */ /* 0x004fda0003f05270 */
[----:B------:R-:W-:Y:S05]  /*2bad0*/  @P0 BRA `(.L_x_2237) ;  /* 0xfffffffc00e80947 */ /* 0x000fea000383ffff */
[----:B------:R-:W-:Y:S05]  /*2bae0*/  BSYNC.RECONVERGENT B0 ;  /* 0x0000000000007941 */ /* 0x000fea0003800200 */
.L_x_2236:
[----:B------:R-:W-:Y:S01]  /*2baf0*/  LOP3.LUT P0, RZ, R87, 0xff, RZ, 0xc0, !PT ;  /* 0x000000ff57ff7812 */ /* 0x000fe2000780c0ff */
[----:B------:R-:W-:Y:S01]  /*2bb00*/  BSSY.RECONVERGENT B0, `(.L_x_2238) ;  /* 0x000000f000007945 */ /* 0x000fe20003800200 */
[----:B------:R-:W-:-:S11]  /*2bb10*/  IMAD.MOV.U32 R8, RZ, RZ, R9 ;  /* 0x000000ffff087224 */ /* 0x000fd600078e0009 */
[----:B------:R-:W-:Y:S05]  /*2bb20*/  @!P0 BRA `(.L_x_2239) ;  /* 0x0000000000308947 */ /* 0x000fea0003800000 */
[----:B------:R-:W-:Y:S01]  /*2bb30*/  BSSY.RECONVERGENT B1, `(.L_x_2240) ;  /* 0x000000a000017945 */ /* 0x000fe20003800200 */
[----:B------:R-:W-:-:S07]  /*2bb40*/  IMAD.MOV.U32 R8, RZ, RZ, RZ ;  /* 0x000000ffff087224 */ /* 0x000fce00078e00ff */
.L_x_2241:
        /* <DEDUP_REMOVED lines=9> */
.L_x_2240:
[----:B------:R-:W-:-:S07]  /*2bbe0*/  IMAD.MOV.U32 R8, RZ, RZ, R10 ;  /* 0x000000ffff087224 */ /* 0x000fce00078e000a */
.L_x_2239:
[----:B------:R-:W-:Y:S05]  /*2bbf0*/  BSYNC.RECONVERGENT B0 ;  /* 0x0000000000007941 */ /* 0x000fea0003800200 */
.L_x_2238:
[----:B------:R-:W-:Y:S01]  /*2bc00*/  IMAD.IADD R9, R1, 0x1, R8 ;  /* 0x0000000101097824 */ /* 0x000fe200078e0208 */
[----:B------:R-:W-:Y:S01]  /*2bc10*/  BSSY.RECONVERGENT B0, `(.L_x_2242) ;  /* 0x0000009000007945 */ /* 0x000fe20003800200 */
[----:B------:R-:W-:-:S03]  /*2bc20*/  IMAD.MOV.U32 R8, RZ, RZ, RZ ;  /* 0x000000ffff087224 */ /* 0x000fc600078e00ff */
[----:B------:R0:W-:Y:S04]  /*2bc30*/  STL.U8 [R9], RZ ;  /* 0x000000ff09007387 */ /* 0x0001e80000100000 */
.L_x_2243:
[----:B------:R-:W-:-:S05]  /*2bc40*/  IMAD.IADD R10, R1, 0x1, R8 ;  /* 0x00000001010a7824 */ /* 0x000fca00078e0208 */
[----:B0-----:R-:W2:Y:S02]  /*2bc50*/  LDL.U8 R9, [R10] ;  /* 0x000000000a097983 */ /* 0x001ea40000100000 */
[----:B--2---:R-:W-:Y:S01]  /*2bc60*/  ISETP.NE.AND P0, PT, R9, RZ, PT ;  /* 0x000000ff0900720c */ /* 0x004fe20003f05270 */
[----:B------:R-:W-:Y:S02]  /*2bc70*/  IMAD.MOV.U32 R9, RZ, RZ, R8 ;  /* 0x000000ffff097224 */ /* 0x000fe400078e0008 */
[----:B------:R-:W-:-:S10]  /*2bc80*/  VIADD R8, R8, 0x1 ;  /* 0x0000000108087836 */ /* 0x000fd40000000000 */
[----:B------:R-:W-:Y:S05]  /*2bc90*/  @P0 BRA `(.L_x_2243) ;  /* 0xfffffffc00e80947 */ /* 0x000fea000383ffff */
[----:B------:R-:W-:Y:S05]  /*2bca0*/  BSYNC.RECONVERGENT B0 ;  /* 0x0000000000007941 */ /* 0x000fea0003800200 */
.L_x_2242:
[----:B------:R-:W-:Y:S01]  /*2bcb0*/  LOP3.LUT P0, RZ, R20, 0xff, RZ, 0xc0, !PT ;  /* 0x000000ff14ff7812 */ /* 0x000fe2000780c0ff */
[----:B------:R-:W-:-:S12]  /*2bcc0*/  IMAD.MOV.U32 R8, RZ, RZ, R9 ;  /* 0x000000ffff087224 */ /* 0x000fd800078e0009 */
[----:B------:R-:W-:Y:S05]  /*2bcd0*/  @!P0 BRA `(.L_x_2244) ;  /* 0x0000000000308947 */ /* 0x000fea0003800000 */
[----:B------:R-:W-:Y:S01]  /*2bce0*/  BSSY.RECONVERGENT B0, `(.L_x_2245) ;  /* 0x000000a000007945 */ /* 0x000fe20003800200 */
[----:B------:R-:W-:-:S07]  /*2bcf0*/  IMAD.MOV.U32 R8, RZ, RZ, RZ ;  /* 0x000000ffff087224 */ /* 0x000fce00078e00ff */
.L_x_2246:
        /* <DEDUP_REMOVED lines=9> */
.L_x_2245:
[----:B------:R-:W-:-:S07]  /*2bd90*/  IMAD.MOV.U32 R8, RZ, RZ, R10 ;  /* 0x000000ffff087224 */ /* 0x000fce00078e000a */
.L_x_2244:
        /* <DEDUP_REMOVED lines=16> */
[C---:B0-----:R-:W-:Y:S02]  /*2bea0*/  PRMT R21, R17.reuse, 0x7771, RZ ;  /* 0x0000777111157816 */ /* 0x041fe400000000ff */
        /* <DEDUP_REMOVED lines=52> */
.L_x_2235:
        /* <DEDUP_REMOVED lines=142> */
.L_x_2248:
[----:B------:R-:W-:Y:S05]  /*2cad0*/  BSYNC.RECONVERGENT B0 ;  /* 0x0000000000007941 */ /* 0x000fea0003800200 */
.L_x_2247:
[----:B------:R-:W-:Y:S01]  /*2cae0*/  PRMT R18, R86, 0x5410, R83 ;  /* 0x0000541056127816 */ /* 0x000fe20000000053 */
[----:B------:R-:W-:Y:S04]  /*2caf0*/  STL.U16 [R1+0x390], R82 ;  /* 0x0003905201007387 */ /* 0x000fe80000100400 */
[----:B------:R-:W0:Y:S04]  /*2cb00*/  LDS R89, [R24+0x114] ;  /* 0x0001140018597984 */ /* 0x000e280000000800 */
[----:B------:R-:W1:Y:S04]  /*2cb10*/  LDS.64 R82, [R24+0x118] ;  /* 0x0001180018527984 */ /* 0x000e680000000a00 */
[----:B------:R-:W2:Y:S04]  /*2cb20*/  LDS R96, [R24+0xd8] ;  /* 0x0000d80018607984 */ /* 0x000ea80000000800 */
[----:B------:R-:W3:Y:S04]  /*2cb30*/  LDS.128 R8, [R24+0xe0] ;  /* 0x0000e00018087984 */ /* 0x000ee80000000c00 */
[----:B------:R-:W4:Y:S04]  /*2cb40*/  LDS.128 R28, [R24+0xf0] ;  /* 0x0000f000181c7984 */ /* 0x000f280000000c00 */
[----:B------:R-:W-:Y:S04]  /*2cb50*/  LDS.128 R32, [R24+0x100] ;  /* 0x0001000018207984 */ /* 0x000fe80000000c00 */
[----:B------:R-:W4:Y:S04]  /*2cb60*/  LDS.U16 R95, [R24+0x110] ;  /* 0x00011000185f7984 */ /* 0x000f280000000400 */
[----:B-----5:R-:W-:Y:S04]  /*2cb70*/  STL [R1+0x394], R23 ;  /* 0x0003941701007387 */ /* 0x020fe80000100800 */
[----:B------:R-:W-:Y:S04]  /*2cb80*/  STL.64 [R1+0x398], R84 ;  /* 0x0003985401007387 */ /* 0x000fe80000100a00 */
[----:B------:R3:W-:Y:S04]  /*2cb90*/  STL.128 [R1+0x370], R12 ;  /* 0x0003700c01007387 */ /* 0x0007e80000100c00 */
[----:B0-----:R-:W-:Y:S04]  /*2cba0*/  STL [R1+0x2bc], R89 ;  /* 0x0002bc5901007387 */ /* 0x001fe80000100800 */
[----:B-1----:R-:W-:Y:S01]  /*2cbb0*/  STL.64 [R1+0x2c0], R82 ;  /* 0x0002c05201007387 */ /* 0x002fe20000100a00 */
[----:B--2---:R-:W-:-:S03]  /*2cbc0*/  ISETP.NE.AND P0, PT, R96, RZ, PT ;  /* 0x000000ff6000720c */ /* 0x004fc60003f05270 */
[----:B------:R0:W-:Y:S01]  /*2cbd0*/  STL.128 [R1+0x380], R16 ;  /* 0x0003801001007387 */ /* 0x0001e20000100c00 */
[----:B------:R-:W-:Y:S02]  /*2cbe0*/  IMAD.IADD R86, R88, 0x1, R96 ;  /* 0x0000000158567824 */ /* 0x000fe400078e0260 */
[----:B---3--:R-:W-:Y:S01]  /*2cbf0*/  IMAD.MOV.U32 R12, RZ, RZ, R10 ;  /* 0x000000ffff0c7224 */ /* 0x008fe200078e000a */
[----:B------:R1:W-:Y:S01]  /*2cc00*/  STL.64 [R1+0x288], R8 ;  /* 0x0002880801007387 */ /* 0x0003e20000100a00 */
[----:B------:R-:W-:Y:S01]  /*2cc10*/  IMAD.MOV.U32 R13, RZ, RZ, R11 ;  /* 0x000000ffff0d7224 */ /* 0x000fe200078e000b */
[C---:B------:R-:W-:Y:S01]  /*2cc20*/  PRMT R90, R8.reuse, 0x7770, RZ ;  /* 0x00007770085a7816 */ /* 0x040fe200000000ff */
[----:B----4-:R-:W-:Y:S01]  /*2cc30*/  IMAD.MOV.U32 R14, RZ, RZ, R28 ;  /* 0x000000ffff0e7224 */ /* 0x010fe200078e001c */
[C---:B------:R-:W-:Y:S01]  /*2cc40*/  PRMT R94, R8.reuse, 0x7771, RZ ;  /* 0x00007771085e7816 */ /* 0x040fe200000000ff */
[----:B------:R-:W-:Y:S01]  /*2cc50*/  IMAD.MOV.U32 R15, RZ, RZ, R29 ;  /* 0x000000ffff0f7224 */ /* 0x000fe200078e001d */
[C---:B------:R-:W-:Y:S01]  /*2cc60*/  PRMT R92, R8.reuse, 0x7772, RZ ;  /* 0x00007772085c7816 */ /* 0x040fe200000000ff */
[----:B------:R-:W-:Y:S01]  /*2cc70*/  STL [R1+0x358], R88 ;  /* 0x0003585801007387 */ /* 0x000fe20000100800 */
[----:B------:R-:W-:-:S02]  /*2cc80*/  PRMT R93, R8, 0x7773, RZ ;  /* 0x00007773085d7816 */ /* 0x000fc400000000ff */
[----:B------:R-:W-:Y:S01]  /*2cc90*/  PRMT R91, R9, 0x7770, RZ ;  /* 0x00007770095b7816 */ /* 0x000fe200000000ff */
[----:B------:R2:W-:Y:S01]  /*2cca0*/  STL.128 [R1+0x290], R12 ;  /* 0x0002900c01007387 */ /* 0x0005e20000100c00 */
        /* <DEDUP_REMOVED lines=8> */
[----:B------:R-:W-:Y:S01]  /*2cd30*/  STL [R1+0x280], R96 ;  /* 0x0002806001007387 */ /* 0x000fe20000100800 */
[----:B-1----:R-:W-:-:S02]  /*2cd40*/  PRMT R9, R10, 0x7770, RZ ;  /* 0x000077700a097816 */ /* 0x002fc400000000ff */
[C---:B------:R-:W-:Y:S01]  /*2cd50*/  PRMT R8, R10.reuse, 0x7771, RZ ;  /* 0x000077710a087816 */ /* 0x040fe200000000ff */
[----:B------:R0:W-:Y:S01]  /*2cd60*/  STL.128 [R1+0x2a0], R16 ;  /* 0x0002a01001007387 */ /* 0x0001e20000100c00 */
        /* <DEDUP_REMOVED lines=9> */
[C---:B------:R-:W-:Y:S02]  /*2ce00*/  PRMT R11, R28.reuse, 0x7771, RZ ;  /* 0x000077711c0b7816 */ /* 0x040fe400000000ff */
[----:B--2---:R-:W-:Y:S02]  /*2ce10*/  PRMT R12, R28, 0x7772, RZ ;  /* 0x000077721c0c7816 */ /* 0x004fe400000000ff */
[C---:B------:R-:W-:Y:S02]  /*2ce20*/  PRMT R13, R29.reuse, 0x7770, RZ ;  /* 0x000077701d0d7816 */ /* 0x040fe400000000ff */
[----:B------:R-:W-:-:S02]  /*2ce30*/  PRMT R14, R29, 0x7771, RZ ;  /* 0x000077711d0e7816 */ /* 0x000fc400000000ff */
[----:B------:R-:W-:Y:S02]  /*2ce40*/  PRMT R15, R29, 0x7772, RZ ;  /* 0x000077721d0f7816 */ /* 0x000fe400000000ff */
[C---:B0-----:R-:W-:Y:S02]  /*2ce50*/  PRMT R16, R32.reuse, 0x7770, RZ ;  /* 0x0000777020107816 */ /* 0x041fe400000000ff */
[----:B------:R-:W-:Y:S02]  /*2ce60*/  PRMT R17, R32, 0x7771, RZ ;  /* 0x0000777120117816 */ /* 0x000fe400000000ff */
        /* <DEDUP_REMOVED lines=15> */
[C---:B-1----:R-:W-:Y:S02]  /*2cf60*/  PRMT R98, R34.reuse, 0x7772, RZ ;  /* 0x0000777222627816 */ /* 0x042fe400000000ff */
        /* <DEDUP_REMOVED lines=8> */
[----:B---3--:R-:W-:Y:S02]  /*2cff0*/  PRMT R35, R35, 0x7773, RZ ;  /* 0x0000777323237816 */ /* 0x008fe400000000ff */
        /* <DEDUP_REMOVED lines=20> */
.L_x_2251:
[----:B0-----:R-:W-:-:S06]  /*2d140*/  IMAD.IADD R8, R1, 0x1, R12 ;  /* 0x0000000101087824 */ /* 0x001fcc00078e020c */
[----:B------:R-:W2:Y:S01]  /*2d150*/  LDL.U8 R8, [R8] ;  /* 0x0000000008087983 */ /* 0x000ea20000100000 */
[----:B------:R-:W-:Y:S02]  /*2d160*/  IMAD.MOV.U32 R9, RZ, RZ, R12 ;  /* 0x000000ffff097224 */ /* 0x000fe400078e000c */
[----:B------:R-:W-:Y:S01]  /*2d170*/  VIADD R12, R12, 0x1 ;  /* 0x000000010c0c7836 */ /* 0x000fe20000000000 */
[----:B--2---:R-:W-:-:S13]  /*2d180*/  ISETP.NE.AND P0, PT, R8, RZ, PT ;  /* 0x000000ff0800720c */ /* 0x004fda0003f05270 */
[----:B------:R-:W-:Y:S05]  /*2d190*/  @P0 BRA `(.L_x_2251) ;  /* 0xfffffffc00e80947 */ /* 0x000fea000383ffff */
[----:B------:R-:W-:Y:S05]  /*2d1a0*/  BSYNC.RECONVERGENT B0 ;  /* 0x0000000000007941 */ /* 0x000fea0003800200 */
.L_x_2250:
[----:B------:R-:W-:Y:S01]  /*2d1b0*/  LOP3.LUT P0, RZ, R20, 0xff, RZ, 0xc0, !PT ;  /* 0x000000ff14ff7812 */ /* 0x000fe2000780c0ff */
[----:B------:R-:W-:Y:S01]  /*2d1c0*/  BSSY.RECONVERGENT B0, `(.L_x_2252) ;  /* 0x000000f000007945 */ /* 0x000fe20003800200 */
[----:B------:R-:W-:-:S11]  /*2d1d0*/  IMAD.MOV.U32 R8, RZ, RZ, R9 ;  /* 0x000000ffff087224 */ /* 0x000fd600078e0009 */
[----:B------:R-:W-:Y:S05]  /*2d1e0*/  @!P0 BRA `(.L_x_2253) ;  /* 0x0000000000308947 */ /* 0x000fea0003800000 */
[----:B------:R-:W-:Y:S01]  /*2d1f0*/  BSSY.RECONVERGENT B1, `(.L_x_2254) ;  /* 0x000000a000017945 */ /* 0x000fe20003800200 */
[----:B------:R-:W-:-:S07]  /*2d200*/  IMAD.MOV.U32 R8, RZ, RZ, RZ ;  /* 0x000000ffff087224 */ /* 0x000fce00078e00ff */
.L_x_2255:
        /* <DEDUP_REMOVED lines=9> */
.L_x_2254:
[----:B------:R-:W-:-:S07]  /*2d2a0*/  IMAD.MOV.U32 R8, RZ, RZ, R10 ;  /* 0x000000ffff087224 */ /* 0x000fce00078e000a */
.L_x_2253:
[----:B------:R-:W-:Y:S05]  /*2d2b0*/  BSYNC.RECONVERGENT B0 ;  /* 0x0000000000007941 */ /* 0x000fea0003800200 */
.L_x_2252:
[----:B------:R-:W-:Y:S01]  /*2d2c0*/  IMAD.IADD R9, R1, 0x1, R8 ;  /* 0x0000000101097824 */ /* 0x000fe200078e0208 */
[----:B------:R-:W-:Y:S01]  /*2d2d0*/  BSSY.RECONVERGENT B0, `(.L_x_2256) ;  /* 0x0000009000007945 */ /* 0x000fe20003800200 */
[----:B------:R-:W-:-:S03]  /*2d2e0*/  IMAD.MOV.U32 R8, RZ, RZ, RZ ;  /* 0x000000ffff087224 */ /* 0x000fc600078e00ff */
[----:B------:R0:W-:Y:S04]  /*2d2f0*/  STL.U8 [R9], RZ ;  /* 0x000000ff09007387 */ /* 0x0001e80000100000 */
.L_x_2257:
[----:B------:R-:W-:-:S05]  /*2d300*/  IMAD.IADD R10, R1, 0x1, R8 ;  /* 0x00000001010a7824 */ /* 0x000fca00078e0208 */
[----:B0-----:R-:W2:Y:S02]  /*2d310*/  LDL.U8 R9, [R10] ;  /* 0x000000000a097983 */ /* 0x001ea40000100000 */
[----:B--2---:R-:W-:Y:S01]  /*2d320*/  ISETP.NE.AND P0, PT, R9, RZ, PT ;  /* 0x000000ff0900720c */ /* 0x004fe20003f05270 */
[----:B------:R-:W-:Y:S02]  /*2d330*/  IMAD.MOV.U32 R9, RZ, RZ, R8 ;  /* 0x000000ffff097224 */ /* 0x000fe400078e0008 */
[----:B------:R-:W-:-:S10]  /*2d340*/  VIADD R8, R8, 0x1 ;  /* 0x0000000108087836 */ /* 0x000fd40000000000 */
[----:B------:R-:W-:Y:S05]  /*2d350*/  @P0 BRA `(.L_x_2257) ;  /* 0xfffffffc00e80947 */ /* 0x000fea000383ffff */
[----:B------:R-:W-:Y:S05]  /*2d360*/  BSYNC.RECONVERGENT B0 ;  /* 0x0000000000007941 */ /* 0x000fea0003800200 */
.L_x_2256:
[----:B------:R-:W-:Y:S01]  /*2d370*/  LOP3.LUT P0, RZ, R90, 0xff, RZ, 0xc0, !PT ;  /* 0x000000ff5aff7812 */ /* 0x000fe2000780c0ff */
[----:B------:R-:W-:-:S12]  /*2d380*/  IMAD.MOV.U32 R8, RZ, RZ, R9 ;  /* 0x000000ffff087224 */ /* 0x000fd800078e0009 */
[----:B------:R-:W-:Y:S05]  /*2d390*/  @!P0 BRA `(.L_x_2258) ;  /* 0x0000000000308947 */ /* 0x000fea0003800000 */
[----:B------:R-:W-:Y:S01]  /*2d3a0*/  BSSY.RECONVERGENT B0, `(.L_x_2259) ;  /* 0x000000a000007945 */ /* 0x000fe20003800200 */
[----:B------:R-:W-:-:S07]  /*2d3b0*/  IMAD.MOV.U32 R8, RZ, RZ, RZ ;  /* 0x000000ffff087224 */ /* 0x000fce00078e00ff */
.L_x_2260:
        /* <DEDUP_REMOVED lines=9> */
.L_x_2259:
[----:B------:R-:W-:-:S07]  /*2d450*/  IMAD.MOV.U32 R8, RZ, RZ, R10 ;  /* 0x000000ffff087224 */ /* 0x000fce00078e000a */
.L_x_2258:
        /* <DEDUP_REMOVED lines=68> */
[----:B0-----:R-:W-:-:S07]  /*2d8a0*/  PRMT R35, R15, 0x7610, R35 ;  /* 0x000076100f237816 */ /* 0x001fce0000000023 */
.L_x_2249:
        /* <DEDUP_REMOVED lines=142> */
.L_x_2262:
[----:B------:R-:W-:Y:S05]  /*2e190*/  BSYNC.RECONVERGENT B0 ;  /* 0x0000000000007941 */ /* 0x000fea0003800200 */
.L_x_2261:
        /* <DEDUP_REMOVED lines=8> */
[----:B------:R-:W-:Y:S04]  /*2e220*/  STL.U16 [R1+0x390], R84 ;  /* 0x0003905401007387 */ /* 0x000fe80000100400 */
[----:B------:R4:W-:Y:S04]  /*2e230*/  STL.128 [R1+0x370], R12 ;  /* 0x0003700c01007387 */ /* 0x0009e80000100c00 */
[----:B------:R2:W-:Y:S01]  /*2e240*/  STL.128 [R1+0x380], R16 ;  /* 0x0003801001007387 */ /* 0x0005e20000100c00 */
[----:B0-----:R-:W-:Y:S01]  /*2e250*/  IMAD.IADD R88, R86, 0x1, R8 ;  /* 0x0000000156587824 */ /* 0x001fe200078e0208 */
[----:B------:R-:W-:-:S02]  /*2e260*/  ISETP.NE.AND P0, PT, R8, RZ, PT ;  /* 0x000000ff0800720c */ /* 0x000fc40003f05270 */
[----:B------:R-:W0:Y:S01]  /*2e270*/  LDS.64 R86, [R24+0x160] ;  /* 0x0001600018567984 */ /* 0x000e220000000a00 */
[C---:B------:R-:W-:Y:S02]  /*2e280*/  PRMT R93, R10.reuse, 0x7770, RZ ;  /* 0x000077700a5d7816 */ /* 0x040fe400000000ff */
[C---:B------:R-:W-:Y:S01]  /*2e290*/  PRMT R92, R10.reuse, 0x7771, RZ ;  /* 0x000077710a5c7816 */ /* 0x040fe200000000ff */
[----:B------:R3:W-:Y:S01]  /*2e2a0*/  STL [R1+0x238], R8 ;  /* 0x0002380801007387 */ /* 0x0007e20000100800 */
[C---:B------:R-:W-:Y:S01]  /*2e2b0*/  PRMT R91, R10.reuse, 0x7772, RZ ;  /* 0x000077720a5b7816 */ /* 0x040fe200000000ff */
[----:B----4-:R-:W-:Y:S01]  /*2e2c0*/  IMAD.MOV.U32 R12, RZ, RZ, R10 ;  /* 0x000000ffff0c7224 */ /* 0x010fe200078e000a */
[----:B------:R-:W-:Y:S01]  /*2e2d0*/  PRMT R85, R10, 0x7773, RZ ;  /* 0x000077730a557816 */ /* 0x000fe200000000ff */
[----:B-1----:R-:W-:Y:S01]  /*2e2e0*/  STL [R1+0x274], R23 ;  /* 0x0002741701007387 */ /* 0x002fe20000100800 */
[C---:B------:R-:W-:Y:S01]  /*2e2f0*/  PRMT R84, R11.reuse, 0x7770, RZ ;  /* 0x000077700b547816 */ /* 0x040fe200000000ff */
[----:B------:R-:W-:Y:S01]  /*2e300*/  IMAD.MOV.U32 R13, RZ, RZ, R11 ;  /* 0x000000ffff0d7224 */ /* 0x000fe200078e000b */
[C---:B------:R-:W-:Y:S01]  /*2e310*/  PRMT R106, R11.reuse, 0x7771, RZ ;  /* 0x000077710b6a7816 */ /* 0x040fe200000000ff */
[----:B--2---:R-:W-:Y:S01]  /*2e320*/  IMAD.MOV.U32 R14, RZ, RZ, R28 ;  /* 0x000000ffff0e7224 */ /* 0x004fe200078e001c */
[C---:B------:R-:W-:Y:S01]  /*2e330*/  PRMT R104, R11.reuse, 0x7772, RZ ;  /* 0x000077720b687816 */ /* 0x040fe200000000ff */
[----:B------:R-:W-:Y:S01]  /*2e340*/  IMAD.MOV.U32 R15, RZ, RZ, R29 ;  /* 0x000000ffff0f7224 */ /* 0x000fe200078e001d */
[----:B------:R-:W-:Y:S01]  /*2e350*/  PRMT R105, R11, 0x7773, RZ ;  /* 0x000077730b697816 */ /* 0x000fe200000000ff */
[----:B------:R-:W-:Y:S01]  /*2e360*/  IMAD.MOV.U32 R16, RZ, RZ, R30 ;  /* 0x000000ffff107224 */ /* 0x000fe200078e001e */
[C---:B------:R-:W-:Y:S01]  /*2e370*/  PRMT R110, R22.reuse, 0x7770, RZ ;  /* 0x00007770166e7816 */ /* 0x040fe200000000ff */
[----:B------:R-:W-:Y:S01]  /*2e380*/  IMAD.MOV.U32 R17, RZ, RZ, R31 ;  /* 0x000000ffff117224 */ /* 0x000fe200078e001f */
[----:B------:R-:W-:Y:S01]  /*2e390*/  SHF.R.U64 R114, R22, 0x8, R23 ;  /* 0x0000000816727819 */ /* 0x000fe20000001217 */
[----:B---3--:R-:W-:Y:S01]  /*2e3a0*/  IMAD.MOV.U32 R18, RZ, RZ, R32 ;  /* 0x000000ffff127224 */ /* 0x008fe200078e0020 */
[----:B------:R1:W-:Y:S01]  /*2e3b0*/  STL.128 [R1+0x240], R12 ;  /* 0x0002400c01007387 */ /* 0x0003e20000100c00 */
[----:B------:R-:W-:Y:S01]  /*2e3c0*/  IMAD.MOV.U32 R19, RZ, RZ, R33 ;  /* 0x000000ffff137224 */ /* 0x000fe200078e0021 */
[----:B------:R-:W-:Y:S01]  /*2e3d0*/  PRMT R22, R114, 0x7604, R110 ;  /* 0x0000760472167816 */ /* 0x000fe2000000006e */
[----:B------:R-:W-:Y:S01]  /*2e3e0*/  IMAD.MOV.U32 R8, RZ, RZ, R34 ;  /* 0x000000ffff087224 */ /* 0x000fe200078e0022 */
[C---:B------:R-:W-:Y:S01]  /*2e3f0*/  PRMT R107, R30.reuse, 0x7771, RZ ;  /* 0x000077711e6b7816 */ /* 0x040fe200000000ff */
[----:B------:R-:W-:Y:S01]  /*2e400*/  IMAD.MOV.U32 R9, RZ, RZ, R35 ;  /* 0x000000ffff097224 */ /* 0x000fe200078e0023 */
[----:B------:R2:W-:Y:S01]  /*2e410*/  STL.128 [R1+0x250], R16 ;  /* 0x0002501001007387 */ /* 0x0005e20000100c00 */
[----:B------:R-:W-:Y:S01]  /*2e420*/  IMAD.MOV.U32 R10, RZ, RZ, R20 ;  /* 0x000000ffff0a7224 */ /* 0x000fe200078e0014 */
[C---:B------:R-:W-:Y:S01]  /*2e430*/  PRMT R108, R30.reuse, 0x7772, RZ ;  /* 0x000077721e6c7816 */ /* 0x040fe200000000ff */
[----:B------:R-:W-:Y:S01]  /*2e440*/  IMAD.MOV.U32 R11, RZ, RZ, R21 ;  /* 0x000000ffff0b7224 */ /* 0x000fe200078e0015 */
[----:B------:R-:W-:Y:S01]  /*2e450*/  PRMT R109, R30, 0x7773, RZ ;  /* 0x000077731e6d7816 */ /* 0x000fe200000000ff */
[----:B------:R-:W-:Y:S01]  /*2e460*/  STL.U16 [R1+0x270], R22 ;  /* 0x0002701601007387 */ /* 0x000fe20000100400 */
[----:B------:R-:W-:-:S02]  /*2e470*/  PRMT R111, R31, 0x7770, RZ ;  /* 0x000077701f6f7816 */ /* 0x000fc400000000ff */
[----:B------:R-:W-:Y:S01]  /*2e480*/  PRMT R112, R31, 0x7771, RZ ;  /* 0x000077711f707816 */ /* 0x000fe200000000ff */
[----:B------:R3:W-:Y:S01]  /*2e490*/  STL.128 [R1+0x260], R8 ;  /* 0x0002600801007387 */ /* 0x0007e20000100c00 */
[C---:B-1----:R-:W-:Y:S02]  /*2e4a0*/  PRMT R13, R28.reuse, 0x7771, RZ ;  /* 0x000077711c0d7816 */ /* 0x042fe400000000ff */
[C---:B------:R-:W-:Y:S01]  /*2e4b0*/  PRMT R12, R28.reuse, 0x7772, RZ ;  /* 0x000077721c0c7816 */ /* 0x040fe200000000ff */
[----:B0-----:R0:W-:Y:S01]  /*2e4c0*/  STL.64 [R1+0x278], R86 ;  /* 0x0002785601007387 */ /* 0x0011e20000100a00 */
[C---:B------:R-:W-:Y:S02]  /*2e4d0*/  PRMT R14, R29.reuse, 0x7770, RZ ;  /* 0x000077701d0e7816 */ /* 0x040fe400000000ff */
[----:B--2---:R-:W-:Y:S02]  /*2e4e0*/  PRMT R17, R28, 0x7770, RZ ;  /* 0x000077701c117816 */ /* 0x004fe400000000ff */
[----:B------:R-:W-:-:S02]  /*2e4f0*/  PRMT R15, R29, 0x7771, RZ ;  /* 0x000077711d0f7816 */ /* 0x000fc400000000ff */
[----:B------:R-:W-:Y:S02]  /*2e500*/  PRMT R16, R29, 0x7772, RZ ;  /* 0x000077721d107816 */ /* 0x000fe400000000ff */
[----:B------:R-:W-:Y:S02]  /*2e510*/  PRMT R19, R33, 0x7771, RZ ;  /* 0x0000777121137816 */ /* 0x000fe400000000ff */
[----:B------:R-:W-:Y:S02]  /*2e520*/  PRMT R18, R30, 0x7770, RZ ;  /* 0x000077701e127816 */ /* 0x000fe400000000ff */
[C---:B---3--:R-:W-:Y:S02]  /*2e530*/  PRMT R8, R32.reuse, 0x7770, RZ ;  /* 0x0000777020087816 */ /* 0x048fe400000000ff */
[C---:B------:R-:W-:Y:S02]  /*2e540*/  PRMT R9, R32.reuse, 0x7771, RZ ;  /* 0x0000777120097816 */ /* 0x040fe400000000ff */
        /* <DEDUP_REMOVED lines=25> */
[----:B------:R-:W-:Y:S02]  /*2e6e0*/  PRMT R28, R28, 0x7773, RZ ;  /* 0x000077731c1c7816 */ /* 0x000fe400000000ff */
[----:B------:R-:W-:Y:S02]  /*2e6f0*/  PRMT R29, R29, 0x7773, RZ ;  /* 0x000077731d1d7816 */ /* 0x000fe400000000ff */
        /* <DEDUP_REMOVED lines=21> */
.L_x_2265:
[----:B0-----:R-:W-:-:S06]  /*2e850*/  IMAD.IADD R8, R1, 0x1, R12 ;  /* 0x0000000101087824 */ /* 0x001fcc00078e020c */
[----:B------:R-:W2:Y:S01]  /*2e860*/  LDL.U8 R8, [R8] ;  /* 0x0000000008087983 */ /* 0x000ea20000100000 */
[----:B------:R-:W-:Y:S02]  /*2e870*/  IMAD.MOV.U32 R9, RZ, RZ, R12 ;  /* 0x000000ffff097224 */ /* 0x000fe400078e000c */
[----:B------:R-:W-:Y:S01]  /*2e880*/  VIADD R12, R12, 0x1 ;  /* 0x000000010c0c7836 */ /* 0x000fe20000000000 */
[----:B--2---:R-:W-:-:S13]  /*2e890*/  ISETP.NE.AND P0, PT, R8, RZ, PT ;  /* 0x000000ff0800720c */ /* 0x004fda0003f05270 */
[----:B------:R-:W-:Y:S05]  /*2e8a0*/  @P0 BRA `(.L_x_2265) ;  /* 0xfffffffc00e80947 */ /* 0x000fea000383ffff */
[----:B------:R-:W-:Y:S05]  /*2e8b0*/  BSYNC.RECONVERGENT B0 ;  /* 0x0000000000007941 */ /* 0x000fea0003800200 */
.L_x_2264:
[----:B------:R-:W-:Y:S01]  /*2e8c0*/  LOP3.LUT P0, RZ, R90, 0xff, RZ, 0xc0, !PT ;  /* 0x000000ff5aff7812 */ /* 0x000fe2000780c0ff */
[----:B------:R-:W-:Y:S01]  /*2e8d0*/  BSSY.RECONVERGENT B0, `(.L_x_2266) ;  /* 0x000000f000007945 */ /* 0x000fe20003800200 */
[----:B------:R-:W-:-:S11]  /*2e8e0*/  IMAD.MOV.U32 R8, RZ, RZ, R9 ;  /* 0x000000ffff087224 */ /* 0x000fd600078e0009 */
[----:B------:R-:W-:Y:S05]  /*2e8f0*/  @!P0 BRA `(.L_x_2267) ;  /* 0x0000000000308947 */ /* 0x000fea0003800000 */
[----:B------:R-:W-:Y:S01]  /*2e900*/  BSSY.RECONVERGENT B1, `(.L_x_2268) ;  /* 0x000000a000017945 */ /* 0x000fe20003800200 */
[----:B------:R-:W-:-:S07]  /*2e910*/  IMAD.MOV.U32 R8, RZ, RZ, RZ ;  /* 0x000000ffff087224 */ /* 0x000fce00078e00ff */
.L_x_2269:
        /* <DEDUP_REMOVED lines=9> */
.L_x_2268:
[----:B------:R-:W-:-:S07]  /*2e9b0*/  IMAD.MOV.U32 R8, RZ, RZ, R10 ;  /* 0x000000ffff087224 */ /* 0x000fce00078e000a */
.L_x_2267:
[----:B------:R-:W-:Y:S05]  /*2e9c0*/  BSYNC.RECONVERGENT B0 ;  /* 0x0000000000007941 */ /* 0x000fea0003800200 */
.L_x_2266:
[----:B------:R-:W-:Y:S01]  /*2e9d0*/  IMAD.IADD R9, R1, 0x1, R8 ;  /* 0x0000000101097824 */ /* 0x000fe200078e0208 */
[----:B------:R-:W-:Y:S01]  /*2e9e0*/  BSSY.RECONVERGENT B0, `(.L_x_2270) ;  /* 0x0000009000007945 */ /* 0x000fe20003800200 */
[----:B------:R-:W-:-:S03]  /*2e9f0*/  IMAD.MOV.U32 R8, RZ, RZ, RZ ;  /* 0x000000ffff087224 */ /* 0x000fc600078e00ff */
[----:B------:R0:W-:Y:S04]  /*2ea00*/  STL.U8 [R9], RZ ;  /* 0x000000ff09007387 */ /* 0x0001e80000100000 */
.L_x_2271:
[----:B------:R-:W-:-:S05]  /*2ea10*/  IMAD.IADD R10, R1, 0x1, R8 ;  /* 0x00000001010a7824 */ /* 0x000fca00078e0208 */
[----:B0-----:R-:W2:Y:S02]  /*2ea20*/  LDL.U8 R9, [R10] ;  /* 0x000000000a097983 */ /* 0x001ea40000100000 */
[----:B--2---:R-:W-:Y:S01]  /*2ea30*/  ISETP.NE.AND P0, PT, R9, RZ, PT ;  /* 0x000000ff0900720c */ /* 0x004fe20003f05270 */
[----:B------:R-:W-:Y:S02]  /*2ea40*/  IMAD.MOV.U32 R9, RZ, RZ, R8 ;  /* 0x000000ffff097224 */ /* 0x000fe400078e0008 */
[----:B------:R-:W-:-:S10]  /*2ea50*/  VIADD R8, R8, 0x1 ;  /* 0x0000000108087836 */ /* 0x000fd40000000000 */
[----:B------:R-:W-:Y:S05]  /*2ea60*/  @P0 BRA `(.L_x_2271) ;  /* 0xfffffffc00e80947 */ /* 0x000fea000383ffff */
[----:B------:R-:W-:Y:S05]  /*2ea70*/  BSYNC.RECONVERGENT B0 ;  /* 0x0000000000007941 */ /* 0x000fea0003800200 */
.L_x_2270:
[----:B------:R-:W-:Y:S01]  /*2ea80*/  LOP3.LUT P0, RZ, R20, 0xff, RZ, 0xc0, !PT ;  /* 0x000000ff14ff7812 */ /* 0x000fe2000780c0ff */
[----:B------:R-:W-:-:S12]  /*2ea90*/  IMAD.MOV.U32 R8, RZ, RZ, R9 ;  /* 0x000000ffff087224 */ /* 0x000fd800078e0009 */
[----:B------:R-:W-:Y:S05]  /*2eaa0*/  @!P0 BRA `(.L_x_2272) ;  /* 0x0000000000308947 */ /* 0x000fea0003800000 */
[----:B------:R-:W-:Y:S01]  /*2eab0*/  BSSY.RECONVERGENT B0, `(.L_x_2273) ;  /* 0x000000a000007945 */ /* 0x000fe20003800200 */
[----:B------:R-:W-:-:S07]  /*2eac0*/  IMAD.MOV.U32 R8, RZ, RZ, RZ ;  /* 0x000000ffff087224 */ /* 0x000fce00078e00ff */
.L_x_2274:
        /* <DEDUP_REMOVED lines=9> */
.L_x_2273:
[----:B------:R-:W-:-:S07]  /*2eb60*/  IMAD.MOV.U32 R8, RZ, RZ, R10 ;  /* 0x000000ffff087224 */ /* 0x000fce00078e000a */
.L_x_2272:
        /* <DEDUP_REMOVED lines=69> */
.L_x_2263:
        /* <DEDUP_REMOVED lines=76> */
[----:B------:R-:W-:Y:S02]  /*2f480*/  ISETP.NE.AND P0, PT, R136, 0x5, PT ;  /* 0x000000058800780c */ /* 0x000fe40003f05270 */
[----:B------:R-:W-:Y:S02]  /*2f490*/  PRMT R11, R11, 0x3340, R10 ;  /* 0x000033400b0b7816 */ /* 0x000fe4000000000a */
        /* <DEDUP_REMOVED lines=64> */
.L_x_2276:
[----:B------:R-:W-:Y:S05]  /*2f8a0*/  BSYNC.RECONVERGENT B0 ;  /* 0x0000000000007941 */ /* 0x000fea0003800200 */
.L_x_2275:
[----:B------:R-:W-:Y:S01]  /*2f8b0*/  PRMT R18, R89, 0x5410, R83 ;  /* 0x0000541059127816 */ /* 0x000fe20000000053 */
[----:B------:R-:W0:Y:S04]  /*2f8c0*/  LDS.64 R84, [R24+0x1a8] ;  /* 0x0001a80018547984 */ /* 0x000e280000000a00 */
[----:B------:R-:W1:Y:S04]  /*2f8d0*/  LDS R89, [R24+0x1a4] ;  /* 0x0001a40018597984 */ /* 0x000e680000000800 */
        /* <DEDUP_REMOVED lines=8> */
[----:B0-----:R-:W-:Y:S04]  /*2f960*/  STL.64 [R1+0x230], R84 ;  /* 0x0002305401007387 */ /* 0x001fe80000100a00 */
[----:B-1----:R-:W-:Y:S01]  /*2f970*/  STL [R1+0x22c], R89 ;  /* 0x00022c5901007387 */ /* 0x002fe20000100800 */
[----:B--2---:R-:W-:-:S03]  /*2f980*/  ISETP.NE.AND P0, PT, R96, RZ, PT ;  /* 0x000000ff6000720c */ /* 0x004fc60003f05270 */
[----:B------:R0:W-:Y:S01]  /*2f990*/  STL.128 [R1+0x380], R16 ;  /* 0x0003801001007387 */ /* 0x0001e20000100c00 */
[----:B---3--:R-:W-:-:S03]  /*2f9a0*/  IMAD.MOV.U32 R12, RZ, RZ, R10 ;  /* 0x000000ffff0c7224 */ /* 0x008fc600078e000a */
[----:B------:R1:W-:Y:S01]  /*2f9b0*/  STL.64 [R1+0x1f8], R8 ;  /* 0x0001f80801007387 */ /* 0x0003e20000100a00 */
[----:B------:R-:W-:Y:S01]  /*2f9c0*/  IMAD.MOV.U32 R13, RZ, RZ, R11 ;  /* 0x000000ffff0d7224 */ /* 0x000fe200078e000b */
[C---:B------:R-:W-:Y:S01]  /*2f9d0*/  PRMT R94, R8.reuse, 0x7770, RZ ;  /* 0x00007770085e7816 */ /* 0x040fe200000000ff */
[----:B----4-:R-:W-:Y:S01]  /*2f9e0*/  IMAD.MOV.U32 R14, RZ, RZ, R28 ;  /* 0x000000ffff0e7224 */ /* 0x010fe200078e001c */
[C---:B------:R-:W-:Y:S01]  /*2f9f0*/  PRMT R93, R8.reuse, 0x7771, RZ ;  /* 0x00007771085d7816 */ /* 0x040fe200000000ff */
[----:B------:R-:W-:Y:S01]  /*2fa00*/  IMAD.MOV.U32 R15, RZ, RZ, R29 ;  /* 0x000000ffff0f7224 */ /* 0x000fe200078e001d */
[C---:B------:R-:W-:Y:S01]  /*2fa10*/  PRMT R91, R8.reuse, 0x7772, RZ ;  /* 0x00007772085b7816 */ /* 0x040fe200000000ff */
[----:B------:R2:W-:Y:S01]  /*2fa20*/  STL.U16 [R1+0x390], R82 ;  /* 0x0003905201007387 */ /* 0x0005e20000100400 */
[----:B------:R-:W-:Y:S02]  /*2fa30*/  PRMT R92, R8, 0x7773, RZ ;  /* 0x00007773085c7816 */ /* 0x000fe400000000ff */
        /* <DEDUP_REMOVED lines=11> */
[----:B-1----:R-:W-:Y:S01]  /*2faf0*/  PRMT R9, R10, 0x7770, RZ ;  /* 0x000077700a097816 */ /* 0x002fe200000000ff */
[----:B--2---:R-:W-:Y:S01]  /*2fb00*/  IMAD.IADD R82, R88, 0x1, R96 ;  /* 0x0000000158527824 */ /* 0x004fe200078e0260 */
[C---:B------:R-:W-:Y:S01]  /*2fb10*/  PRMT R8, R10.reuse, 0x7771, RZ ;  /* 0x000077710a087816 */ /* 0x040fe200000000ff */
[----:B------:R0:W-:Y:S01]  /*2fb20*/  STL.128 [R1+0x210], R16 ;  /* 0x0002101001007387 */ /* 0x0001e20000100c00 */
[----:B------:R-:W-:-:S02]  /*2fb30*/  PRMT R101, R10, 0x7772, RZ ;  /* 0x000077720a657816 */ /* 0x000fc400000000ff */
[----:B------:R-:W-:Y:S01]  /*2fb40*/  PRMT R102, R10, 0x7773, RZ ;  /* 0x000077730a667816 */ /* 0x000fe200000000ff */
[----:B------:R1:W-:Y:S01]  /*2fb50*/  STL [R1+0x1f0], R96 ;  /* 0x0001f06001007387 */ /* 0x0003e20000100800 */
[C---:B------:R-:W-:Y:S02]  /*2fb60*/  PRMT R103, R11.reuse, 0x7770, RZ ;  /* 0x000077700b677816 */ /* 0x040fe400000000ff */
[C---:B------:R-:W-:Y:S01]  /*2fb70*/  PRMT R104, R11.reuse, 0x7771, RZ ;  /* 0x000077710b687816 */ /* 0x040fe200000000ff */
[----:B------:R2:W-:Y:S01]  /*2fb80*/  STL.U16 [R1+0x228], R98 ;  /* 0x0002286201007387 */ /* 0x0005e20000100400 */
[C---:B------:R-:W-:Y:S02]  /*2fb90*/  PRMT R105, R11.reuse, 0x7772, RZ ;  /* 0x000077720b697816 */ /* 0x040fe400000000ff */
[----:B------:R-:W-:Y:S01]  /*2fba0*/  PRMT R106, R11, 0x7773, RZ ;  /* 0x000077730b6a7816 */ /* 0x000fe200000000ff */
[----:B------:R4:W-:Y:S01]  /*2fbb0*/  STL.64 [R1+0x220], R34 ;  /* 0x0002202201007387 */ /* 0x0009e20000100a00 */
[----:B------:R-:W-:-:S02]  /*2fbc0*/  PRMT R10, R28, 0x7770, RZ ;  /* 0x000077701c0a7816 */ /* 0x000fc400000000ff */
[C---:B------:R-:W-:Y:S02]  /*2fbd0*/  PRMT R11, R28.reuse, 0x7771, RZ ;  /* 0x000077711c0b7816 */ /* 0x040fe400000000ff */
[----:B---3--:R-:W-:Y:S02]  /*2fbe0*/  PRMT R12, R28, 0x7772, RZ ;  /* 0x000077721c0c7816 */ /* 0x008fe400000000ff */
[C---:B------:R-:W-:Y:S02]  /*2fbf0*/  PRMT R13, R29.reuse, 0x7770, RZ ;  /* 0x000077701d0d7816 */ /* 0x040fe400000000ff */
[C---:B------:R-:W-:Y:S02]  /*2fc00*/  PRMT R14, R29.reuse, 0x7771, RZ ;  /* 0x000077711d0e7816 */ /* 0x040fe400000000ff */
[----:B------:R-:W-:Y:S02]  /*2fc10*/  PRMT R15, R29, 0x7772, RZ ;  /* 0x000077721d0f7816 */ /* 0x000fe400000000ff */
[----:B0-----:R-:W-:-:S02]  /*2fc20*/  PRMT R16, R32, 0x7770, RZ ;  /* 0x0000777020107816 */ /* 0x001fc400000000ff */
        /* <DEDUP_REMOVED lines=13> */
[----:B-1----:R-:W-:Y:S02]  /*2fd00*/  PRMT R96, R33, 0x7773, RZ ;  /* 0x0000777321607816 */ /* 0x002fe400000000ff */
[C---:B------:R-:W-:Y:S02]  /*2fd10*/  PRMT R97, R34.reuse, 0x7770, RZ ;  /* 0x0000777022617816 */ /* 0x040fe400000000ff */
[C---:B--2---:R-:W-:Y:S02]  /*2fd20*/  PRMT R98, R34.reuse, 0x7771, RZ ;  /* 0x0000777122627816 */ /* 0x044fe400000000ff */
[C---:B------:R-:W-:Y:S02]  /*2fd30*/  PRMT R99, R34.reuse, 0x7772, RZ ;  /* 0x0000777222637816 */ /* 0x040fe400000000ff */
[----:B------:R-:W-:-:S02]  /*2fd40*/  PRMT R100, R34, 0x7773, RZ ;  /* 0x0000777322647816 */ /* 0x000fc400000000ff */
[C---:B------:R-:W-:Y:S02]  /*2fd50*/  PRMT R107, R35.reuse, 0x7770, RZ ;  /* 0x00007770236b7816 */ /* 0x040fe400000000ff */
[C---:B------:R-:W-:Y:S02]  /*2fd60*/  PRMT R108, R35.reuse, 0x7771, RZ ;  /* 0x00007771236c7816 */ /* 0x040fe400000000ff */
[----:B------:R-:W-:Y:S02]  /*2fd70*/  PRMT R109, R35, 0x7772, RZ ;  /* 0x00007772236d7816 */ /* 0x000fe400000000ff */
[----:B------:R-:W-:Y:S02]  /*2fd80*/  PRMT R118, R95, 0x7770, RZ ;  /* 0x000077705f767816 */ /* 0x000fe400000000ff */
[----:B------:R-:W-:Y:S02]  /*2fd90*/  PRMT R88, R94, 0x7610, R88 ;  /* 0x000076105e587816 */ /* 0x000fe40000000058 */
[----:B------:R-:W-:-:S02]  /*2fda0*/  PRMT R28, R28, 0x7773, RZ ;  /* 0x000077731c1c7816 */ /* 0x000fc400000000ff */
[----:B------:R-:W-:Y:S02]  /*2fdb0*/  PRMT R29, R29, 0x7773, RZ ;  /* 0x000077731d1d7816 */ /* 0x000fe400000000ff */
[----:B------:R-:W-:Y:S02]  /*2fdc0*/  PRMT R32, R32, 0x7773, RZ ;  /* 0x0000777320207816 */ /* 0x000fe400000000ff */
[----:B----4-:R-:W-:Y:S02]  /*2fdd0*/  PRMT R35, R35, 0x7773, RZ ;  /* 0x0000777323237816 */ /* 0x010fe400000000ff */
        /* <DEDUP_REMOVED lines=20> */
.L_x_2279:
[----:B0-----:R-:W-:-:S06]  /*2ff20*/  IMAD.IADD R8, R1, 0x1, R12 ;  /* 0x0000000101087824 */ /* 0x001fcc00078e020c */
[----:B------:R-:W2:Y:S01]  /*2ff30*/  LDL.U8 R8, [R8] ;  /* 0x0000000008087983 */ /* 0x000ea20000100000 */
[----:B------:R-:W-:Y:S02]  /*2ff40*/  IMAD.MOV.U32 R9, RZ, RZ, R12 ;  /* 0x000000ffff097224 */ /* 0x000fe400078e000c */
[----:B------:R-:W-:Y:S01]  /*2ff50*/  VIADD R12, R12, 0x1 ;  /* 0x000000010c0c7836 */ /* 0x000fe20000000000 */
[----:B--2---:R-:W-:-:S13]  /*2ff60*/  ISETP.NE.AND P0, PT, R8, RZ, PT ;  /* 0x000000ff0800720c */ /* 0x004fda0003f05270 */
[----:B------:R-:W-:Y:S05]  /*2ff70*/  @P0 BRA `(.L_x_2279) ;  /* 0xfffffffc00e80947 */ /* 0x000fea000383ffff */
[----:B------:R-:W-:Y:S05]  /*2ff80*/  BSYNC.RECONVERGENT B0 ;  /* 0x0000000000007941 */ /* 0x000fea0003800200 */
.L_x_2278:
[----:B------:R-:W-:Y:S01]  /*2ff90*/  LOP3.LUT P0, RZ, R20, 0xff, RZ, 0xc0, !PT ;  /* 0x000000ff14ff7812 */ /* 0x000fe2000780c0ff */
[----:B------:R-:W-:Y:S01]  /*2ffa0*/  BSSY.RECONVERGENT B0, `(.L_x_2280) ;  /* 0x000000f000007945 */ /* 0x000fe20003800200 */
[----:B------:R-:W-:-:S11]  /*2ffb0*/  IMAD.MOV.U32 R8, RZ, RZ, R9 ;  /* 0x000000ffff087224 */ /* 0x000fd600078e0009 */
[----:B------:R-:W-:Y:S05]  /*2ffc0*/  @!P0 BRA `(.L_x_2281) ;  /* 0x0000000000308947 */ /* 0x000fea0003800000 */
[----:B------:R-:W-:Y:S01]  /*2ffd0*/  BSSY.RECONVERGENT B1, `(.L_x_2282) ;  /* 0x000000a000017945 */ /* 0x000fe20003800200 */
[----:B------:R-:W-:-:S07]  /*2ffe0*/  IMAD.MOV.U32 R8, RZ, RZ, RZ ;  /* 0x000000ffff087224 */ /* 0x000fce00078e00ff */
.L_x_2283:
        /* <DEDUP_REMOVED lines=9> */
.L_x_2282:
[----:B------:R-:W-:-:S07]  /*30080*/  IMAD.MOV.U32 R8, RZ, RZ, R10 ;  /* 0x000000ffff087224 */ /* 0x000fce00078e000a */
.L_x_2281:
[----:B------:R-:W-:Y:S05]  /*30090*/  BSYNC.RECONVERGENT B0 ;  /* 0x0000000000007941 */ /* 0x000fea0003800200 */
.L_x_2280:
[----:B------:R-:W-:Y:S01]  /*300a0*/  IMAD.IADD R9, R1, 0x1, R8 ;  /* 0x0000000101097824 */ /* 0x000fe200078e0208 */
[----:B------:R-:W-:Y:S01]  /*300b0*/  BSSY.RECONVERGENT B0, `(.L_x_2284) ;  /* 0x0000009000007945 */ /* 0x000fe20003800200 */
[----:B------:R-:W-:-:S03]  /*300c0*/  IMAD.MOV.U32 R8, RZ, RZ, RZ ;  /* 0x000000ffff087224 */ /* 0x000fc600078e00ff */
[----:B------:R0:W-:Y:S04]  /*300d0*/  STL.U8 [R9], RZ ;  /* 0x000000ff09007387 */ /* 0x0001e80000100000 */
.L_x_2285:
[----:B------:R-:W-:-:S05]  /*300e0*/  IMAD.IADD R10, R1, 0x1, R8 ;  /* 0x00000001010a7824 */ /* 0x000fca00078e0208 */
[----:B0-----:R-:W2:Y:S02]  /*300f0*/  LDL.U8 R9, [R10] ;  /* 0x000000000a097983 */ /* 0x001ea40000100000 */
[----:B--2---:R-:W-:Y:S01]  /*30100*/  ISETP.NE.AND P0, PT, R9, RZ, PT ;  /* 0x000000ff0900720c */ /* 0x004fe20003f05270 */
[----:B------:R-:W-:Y:S02]  /*30110*/  IMAD.MOV.U32 R9, RZ, RZ, R8 ;  /* 0x000000ffff097224 */ /* 0x000fe400078e0008 */
[----:B------:R-:W-:-:S10]  /*30120*/  VIADD R8, R8, 0x1 ;  /* 0x0000000108087836 */ /* 0x000fd40000000000 */
[----:B------:R-:W-:Y:S05]  /*30130*/  @P0 BRA `(.L_x_2285) ;  /* 0xfffffffc00e80947 */ /* 0x000fea000383ffff */
[----:B------:R-:W-:Y:S05]  /*30140*/  BSYNC.RECONVERGENT B0 ;  /* 0x0000000000007941 */ /* 0x000fea0003800200 */
.L_x_2284:
[----:B------:R-:W-:Y:S01]  /*30150*/  LOP3.LUT P0, RZ, R88, 0xff, RZ, 0xc0, !PT ;  /* 0x000000ff58ff7812 */ /* 0x000fe2000780c0ff */
[----:B------:R-:W-:-:S12]  /*30160*/  IMAD.MOV.U32 R8, RZ, RZ, R9 ;  /* 0x000000ffff087224 */ /* 0x000fd800078e0009 */
[----:B------:R-:W-:Y:S05]  /*30170*/  @!P0 BRA `(.L_x_2286) ;  /* 0x0000000000308947 */ /* 0x000fea0003800000 */
[----:B------:R-:W-:Y:S01]  /*30180*/  BSSY.RECONVERGENT B0, `(.L_x_2287) ;  /* 0x000000a000007945 */ /* 0x000fe20003800200 */
[----:B------:R-:W-:-:S07]  /*30190*/  IMAD.MOV.U32 R8, RZ, RZ, RZ ;  /* 0x000000ffff087224 */ /* 0x000fce00078e00ff */
.L_x_2288:
        /* <DEDUP_REMOVED lines=9> */
.L_x_2287:
[----:B------:R-:W-:-:S07]  /*30230*/  IMAD.MOV.U32 R8, RZ, RZ, R10 ;  /* 0x000000ffff087224 */ /* 0x000fce00078e000a */
.L_x_2286:
        /* <DEDUP_REMOVED lines=69> */
.L_x_2277:
        /* <DEDUP_REMOVED lines=142> */
.L_x_2290:
[----:B------:R-:W-:Y:S05]  /*30f70*/  BSYNC.RECONVERGENT B0 ;  /* 0x0000000000007941 */ /* 0x000fea0003800200 */
.L_x_2289:
[----:B------:R-:W0:Y:S01]  /*30f80*/  LDS.128 R8, [R24+0x1b0] ;  /* 0x0001b00018087984 */ /* 0x000e220000000c00 */
[----:B------:R-:W-:-:S03]  /*30f90*/  PRMT R18, R23, 0x5410, R20 ;  /* 0x0000541017127816 */ /* 0x000fc60000000014 */
[----:B------:R0:W-:Y:S04]  /*30fa0*/  STL.U16 [R1+0x390], R86 ;  /* 0x0003905601007387 */ /* 0x0001e80000100400 */
[----:B------:R-:W-:Y:S04]  /*30fb0*/  STL [R1+0x358], R82 ;  /* 0x0003585201007387 */ /* 0x000fe80000100800 */
[----:B------:R-:W1:Y:S04]  /*30fc0*/  LDS.128 R20, [R24+0x1e0] ;  /* 0x0001e00018147984 */ /* 0x000e680000000c00 */
[----:B------:R-:W2:Y:S04]  /*30fd0*/  LDS.128 R28, [R24+0x1c0] ;  /* 0x0001c000181c7984 */ /* 0x000ea80000000c00 */
[----:B------:R-:W3:Y:S04]  /*30fe0*/  LDS.128 R32, [R24+0x1d0] ;  /* 0x0001d00018207984 */ /* 0x000ee80000000c00 */
[----:B-----5:R-:W-:Y:S04]  /*30ff0*/  STL [R1+0x394], R89 ;  /* 0x0003945901007387 */ /* 0x020fe80000100800 */
[----:B------:R-:W-:Y:S04]  /*31000*/  STL.64 [R1+0x398], R84 ;  /* 0x0003985401007387 */ /* 0x000fe80000100a00 */
[----:B------:R-:W-:Y:S04]  /*31010*/  STL.128 [R1+0x380], R16 ;  /* 0x0003801001007387 */ /* 0x000fe80000100c00 */
[----:B------:R4:W-:Y:S01]  /*31020*/  STL.128 [R1+0x370], R12 ;  /* 0x0003700c01007387 */ /* 0x0009e20000100c00 */
[----:B0-----:R-:W-:Y:S01]  /*31030*/  IMAD.IADD R86, R82, 0x1, R8 ;  /* 0x0000000152567824 */ /* 0x001fe200078e0208 */
[----:B------:R-:W-:-:S02]  /*31040*/  ISETP.NE.AND P0, PT, R8, RZ, PT ;  /* 0x000000ff0800720c */ /* 0x000fc40003f05270 */
[----:B------:R-:W0:Y:S01]  /*31050*/  LDS.64 R82, [R24+0x1f0] ;  /* 0x0001f00018527984 */ /* 0x000e220000000a00 */
[C---:B------:R-:W-:Y:S02]  /*31060*/  PRMT R93, R10.reuse, 0x7770, RZ ;  /* 0x000077700a5d7816 */ /* 0x040fe400000000ff */
[C---:B------:R-:W-:Y:S01]  /*31070*/  PRMT R92, R10.reuse, 0x7771, RZ ;  /* 0x000077710a5c7816 */ /* 0x040fe200000000ff */
[----:B------:R3:W-:Y:S01]  /*31080*/  STL [R1+0x1a8], R8 ;  /* 0x0001a80801007387 */ /* 0x0007e20000100800 */
[C---:B------:R-:W-:Y:S02]  /*31090*/  PRMT R91, R10.reuse, 0x7772, RZ ;  /* 0x000077720a5b7816 */ /* 0x040fe400000000ff */
[----:B------:R-:W-:Y:S02]  /*310a0*/  PRMT R90, R10, 0x7773, RZ ;  /* 0x000077730a5a7816 */ /* 0x000fe400000000ff */
[C---:B------:R-:W-:Y:S01]  /*310b0*/  PRMT R87, R11.reuse, 0x7770, RZ ;  /* 0x000077700b577816 */ /* 0x040fe200000000ff */
[----:B-1----:R-:W-:Y:S01]  /*310c0*/  STL [R1+0x1e4], R23 ;  /* 0x0001e41701007387 */ /* 0x002fe20000100800 */
[----:B----4-:R-:W-:Y:S01]  /*310d0*/  IMAD.MOV.U32 R12, RZ, RZ, R10 ;  /* 0x000000ffff0c7224 */ /* 0x010fe200078e000a */
[C---:B------:R-:W-:Y:S01]  /*310e0*/  PRMT R105, R11.reuse, 0x7771, RZ ;  /* 0x000077710b697816 */ /* 0x040fe200000000ff */
[----:B------:R-:W-:Y:S01]  /*310f0*/  IMAD.MOV.U32 R13, RZ, RZ, R11 ;  /* 0x000000ffff0d7224 */ /* 0x000fe200078e000b */
[C---:B------:R-:W-:Y:S01]  /*31100*/  PRMT R103, R11.reuse, 0x7772, RZ ;  /* 0x000077720b677816 */ /* 0x040fe200000000ff */
[----:B--2---:R-:W-:Y:S01]  /*31110*/  IMAD.MOV.U32 R16, RZ, RZ, R30 ;  /* 0x000000ffff107224 */ /* 0x004fe200078e001e */
[----:B------:R-:W-:Y:S01]  /*31120*/  PRMT R104, R11, 0x7773, RZ ;  /* 0x000077730b687816 */ /* 0x000fe200000000ff */
[----:B------:R-:W-:Y:S01]  /*31130*/  IMAD.MOV.U32 R17, RZ, RZ, R31 ;  /* 0x000000ffff117224 */ /* 0x000fe200078e001f */
[C---:B------:R-:W-:Y:S01]  /*31140*/  PRMT R109, R22.reuse, 0x7770, RZ ;  /* 0x00007770166d7816 */ /* 0x040fe200000000ff */
[----:B---3--:R-:W-:Y:S01]  /*31150*/  IMAD.MOV.U32 R18, RZ, RZ, R32 ;  /* 0x000000ffff127224 */ /* 0x008fe200078e0020 */
[----:B------:R-:W-:Y:S01]  /*31160*/  SHF.R.U64 R113, R22, 0x8, R23 ;  /* 0x0000000816717819 */ /* 0x000fe20000001217 */
[----:B------:R-:W-:Y:S01]  /*31170*/  IMAD.MOV.U32 R19, RZ, RZ, R33 ;  /* 0x000000ffff137224 */ /* 0x000fe200078e0021 */
[C---:B------:R-:W-:Y:S01]  /*31180*/  PRMT R106, R30.reuse, 0x7771, RZ ;  /* 0x000077711e6a7816 */ /* 0x040fe200000000ff */
[----:B------:R-:W-:Y:S01]  /*31190*/  IMAD.MOV.U32 R14, RZ, RZ, R28 ;  /* 0x000000ffff0e7224 */ /* 0x000fe200078e001c */
[C---:B------:R-:W-:Y:S01]  /*311a0*/  PRMT R107, R30.reuse, 0x7772, RZ ;  /* 0x000077721e6b7816 */ /* 0x040fe200000000ff */
[----:B------:R-:W-:Y:S01]  /*311b0*/  IMAD.MOV.U32 R15, RZ, RZ, R29 ;  /* 0x000000ffff0f7224 */ /* 0x000fe200078e001d */
[----:B------:R1:W-:Y:S01]  /*311c0*/  STL.128 [R1+0x1c0], R16 ;  /* 0x0001c01001007387 */ /* 0x0003e20000100c00 */
[----:B------:R-:W-:Y:S01]  /*311d0*/  IMAD.MOV.U32 R8, RZ, RZ, R34 ;  /* 0x000000ffff087224 */ /* 0x000fe200078e0022 */
[----:B------:R-:W-:Y:S01]  /*311e0*/  PRMT R108, R30, 0x7773, RZ ;  /* 0x000077731e6c7816 */ /* 0x000fe200000000ff */
[----:B------:R-:W-:Y:S01]  /*311f0*/  IMAD.MOV.U32 R9, RZ, RZ, R35 ;  /* 0x000000ffff097224 */ /* 0x000fe200078e0023 */
[----:B------:R2:W-:Y:S01]  /*31200*/  STL.128 [R1+0x1b0], R12 ;  /* 0x0001b00c01007387 */ /* 0x0005e20000100c00 */
[----:B------:R-:W-:Y:S01]  /*31210*/  IMAD.MOV.U32 R10, RZ, RZ, R20 ;  /* 0x000000ffff0a7224 */ /* 0x000fe200078e0014 */
[C---:B------:R-:W-:Y:S01]  /*31220*/  PRMT R110, R31.reuse, 0x7770, RZ ;  /* 0x000077701f6e7816 */ /* 0x040fe200000000ff */
[----:B------:R-:W-:Y:S01]  /*31230*/  IMAD.MOV.U32 R11, RZ, RZ, R21 ;  /* 0x000000ffff0b7224 */ /* 0x000fe200078e0015 */
[----:B------:R-:W-:-:S02]  /*31240*/  PRMT R111, R31, 0x7771, RZ ;  /* 0x000077711f6f7816 */ /* 0x000fc400000000ff */
[C---:B------:R-:W-:Y:S02]  /*31250*/  PRMT R112, R31.reuse, 0x7772, RZ ;  /* 0x000077721f707816 */ /* 0x040fe400000000ff */
[----:B------:R3:W-:Y:S01]  /*31260*/  STL.128 [R1+0x1d0], R8 ;  /* 0x0001d00801007387 */ /* 0x0007e20000100c00 */
[----:B------:R-:W-:Y:S02]  /*31270*/  PRMT R114, R31, 0x7773, RZ ;  /* 0x000077731f727816 */ /* 0x000fe400000000ff */
[----:B------:R-:W-:Y:S01]  /*31280*/  PRMT R31, R34, 0x7770, RZ ;  /* 0x00007770221f7816 */ /* 0x000fe200000000ff */
[----:B0-----:R-:W-:Y:S01]  /*31290*/  STL.64 [R1+0x1e8], R82 ;  /* 0x0001e85201007387 */ /* 0x001fe20000100a00 */
[----:B-1----:R-:W-:Y:S02]  /*312a0*/  PRMT R18, R30, 0x7770, RZ ;  /* 0x000077701e127816 */ /* 0x002fe400000000ff */
[----:B------:R-:W-:Y:S02]  /*312b0*/  PRMT R30, R113, 0x7604, R109 ;  /* 0x00007604711e7816 */ /* 0x000fe4000000006d */
[----:B------:R-:W-:-:S02]  /*312c0*/  PRMT R17, R28, 0x7770, RZ ;  /* 0x000077701c117816 */ /* 0x000fc400000000ff */
[C---:B--2---:R-:W-:Y:S01]  /*312d0*/  PRMT R13, R28.reuse, 0x7771, RZ ;  /* 0x000077711c0d7816 */ /* 0x044fe200000000ff */
[----:B------:R0:W-:Y:S01]  /*312e0*/  STL.U16 [R1+0x1e0], R30 ;  /* 0x0001e01e01007387 */ /* 0x0001e20000100400 */
        /* <DEDUP_REMOVED lines=21> */
[C---:B------:R-:W-:Y:S02]  /*31440*/  PRMT R117, R35.reuse, 0x7770, RZ ;  /* 0x0000777023757816 */ /* 0x040fe400000000ff */
[----:B------:R-:W-:-:S02]  /*31450*/  PRMT R118, R35, 0x7771, RZ ;  /* 0x0000777123767816 */ /* 0x000fc400000000ff */
[C---:B------:R-:W-:Y:S02]  /*31460*/  PRMT R119, R35.reuse, 0x7772, RZ ;  /* 0x0000777223777816 */ /* 0x040fe400000000ff */
[----:B------:R-:W-:Y:S02]  /*31470*/  PRMT R121, R35, 0x7773, RZ ;  /* 0x0000777323797816 */ /* 0x000fe400000000ff */
[----:B------:R-:W-:Y:S02]  /*31480*/  PRMT R21, R93, 0x7610, R21 ;  /* 0x000076105d157816 */ /* 0x000fe40000000015 */
[----:B------:R-:W-:Y:S02]  /*31490*/  PRMT R20, R105, 0x7610, R20 ;  /* 0x0000761069147816 */ /* 0x000fe40000000014 */
[----:B0-----:R-:W-:Y:S02]  /*314a0*/  PRMT R30, R103, 0x7610, R30 ;  /* 0x00007610671e7816 */ /* 0x001fe4000000001e */
        /* <DEDUP_REMOVED lines=24> */
.L_x_2293:
[----:B0-----:R-:W-:-:S06]  /*31630*/  IMAD.IADD R8, R1, 0x1, R12 ;  /* 0x0000000101087824 */ /* 0x001fcc00078e020c */
[----:B------:R-:W2:Y:S01]  /*31640*/  LDL.U8 R8, [R8] ;  /* 0x0000000008087983 */ /* 0x000ea20000100000 */
[----:B------:R-:W-:Y:S02]  /*31650*/  IMAD.MOV.U32 R9, RZ, RZ, R12 ;  /* 0x000000ffff097224 */ /* 0x000fe400078e000c */
[----:B------:R-:W-:Y:S01]  /*31660*/  VIADD R12, R12, 0x1 ;  /* 0x000000010c0c7836 */ /* 0x000fe20000000000 */
[----:B--2---:R-:W-:-:S13]  /*31670*/  ISETP.NE.AND P0, PT, R8, RZ, PT ;  /* 0x000000ff0800720c */ /* 0x004fda0003f05270 */
[----:B------:R-:W-:Y:S05]  /*31680*/  @P0 BRA `(.L_x_2293) ;  /* 0xfffffffc00e80947 */ /* 0x000fea000383ffff */
[----:B------:R-:W-:Y:S05]  /*31690*/  BSYNC.RECONVERGENT B0 ;  /* 0x0000000000007941 */ /* 0x000fea0003800200 */
.L_x_2292:
[----:B------:R-:W-:Y:S01]  /*316a0*/  LOP3.LUT P0, RZ, R88, 0xff, RZ, 0xc0, !PT ;  /* 0x000000ff58ff7812 */ /* 0x000fe2000780c0ff */
[----:B------:R-:W-:Y:S01]  /*316b0*/  BSSY.RECONVERGENT B0, `(.L_x_2294) ;  /* 0x000000f000007945 */ /* 0x000fe20003800200 */
[----:B------:R-:W-:-:S11]  /*316c0*/  IMAD.MOV.U32 R8, RZ, RZ, R9 ;  /* 0x000000ffff087224 */ /* 0x000fd600078e0009 */
[----:B------:R-:W-:Y:S05]  /*316d0*/  @!P0 BRA `(.L_x_2295) ;  /* 0x0000000000308947 */ /* 0x000fea0003800000 */
[----:B------:R-:W-:Y:S01]  /*316e0*/  BSSY.RECONVERGENT B1, `(.L_x_2296) ;  /* 0x000000a000017945 */ /* 0x000fe20003800200 */
[----:B------:R-:W-:-:S07]  /*316f0*/  IMAD.MOV.U32 R8, RZ, RZ, RZ ;  /* 0x000000ffff087224 */ /* 0x000fce00078e00ff */
.L_x_2297:
        /* <DEDUP_REMOVED lines=9> */
.L_x_2296:
[----:B------:R-:W-:-:S07]  /*31790*/  IMAD.MOV.U32 R8, RZ, RZ, R10 ;  /* 0x000000ffff087224 */ /* 0x000fce00078e000a */
.L_x_2295:
[----:B------:R-:W-:Y:S05]  /*317a0*/  BSYNC.RECONVERGENT B0 ;  /* 0x0000000000007941 */ /* 0x000fea0003800200 */
.L_x_2294:
[----:B------:R-:W-:Y:S01]  /*317b0*/  IMAD.IADD R9, R1, 0x1, R8 ;  /* 0x0000000101097824 */ /* 0x000fe200078e0208 */
[----:B------:R-:W-:Y:S01]  /*317c0*/  BSSY.RECONVERGENT B0, `(.L_x_2298) ;  /* 0x0000009000007945 */ /* 0x000fe20003800200 */
[----:B------:R-:W-:-:S03]  /*317d0*/  IMAD.MOV.U32 R8, RZ, RZ, RZ ;  /* 0x000000ffff087224 */ /* 0x000fc600078e00ff */
[----:B------:R0:W-:Y:S04]  /*317e0*/  STL.U8 [R9], RZ ;  /* 0x000000ff09007387 */ /* 0x0001e80000100000 */
.L_x_2299:
[----:B------:R-:W-:-:S05]  /*317f0*/  IMAD.IADD R10, R1, 0x1, R8 ;  /* 0x00000001010a7824 */ /* 0x000fca00078e0208 */
[----:B0-----:R-:W2:Y:S02]  /*31800*/  LDL.U8 R9, [R10] ;  /* 0x000000000a097983 */ /* 0x001ea40000100000 */
[----:B--2---:R-:W-:Y:S01]  /*31810*/  ISETP.NE.AND P0, PT, R9, RZ, PT ;  /* 0x000000ff0900720c */ /* 0x004fe20003f05270 */
[----:B------:R-:W-:Y:S02]  /*31820*/  IMAD.MOV.U32 R9, RZ, RZ, R8 ;  /* 0x000000ffff097224 */ /* 0x000fe400078e0008 */
[----:B------:R-:W-:-:S10]  /*31830*/  VIADD R8, R8, 0x1 ;  /* 0x0000000108087836 */ /* 0x000fd40000000000 */
[----:B------:R-:W-:Y:S05]  /*31840*/  @P0 BRA `(.L_x_2299) ;  /* 0xfffffffc00e80947 */ /* 0x000fea000383ffff */
[----:B------:R-:W-:Y:S05]  /*31850*/  BSYNC.RECONVERGENT B0 ;  /* 0x0000000000007941 */ /* 0x000fea0003800200 */
.L_x_2298:
[----:B------:R-:W-:Y:S01]  /*31860*/  LOP3.LUT P0, RZ, R21, 0xff, RZ, 0xc0, !PT ;  /* 0x000000ff15ff7812 */ /* 0x000fe2000780c0ff */
[----:B------:R-:W-:-:S12]  /*31870*/  IMAD.MOV.U32 R8, RZ, RZ, R9 ;  /* 0x000000ffff087224 */ /* 0x000fd800078e0009 */
[----:B------:R-:W-:Y:S05]  /*31880*/  @!P0 BRA `(.L_x_2300) ;  /* 0x0000000000308947 */ /* 0x000fea0003800000 */
[----:B------:R-:W-:Y:S01]  /*31890*/  BSSY.RECONVERGENT B0, `(.L_x_2301) ;  /* 0x000000a000007945 */ /* 0x000fe20003800200 */
[----:B------:R-:W-:-:S07]  /*318a0*/  IMAD.MOV.U32 R8, RZ, RZ, RZ ;  /* 0x000000ffff087224 */ /* 0x000fce00078e00ff */
.L_x_2302:
        /* <DEDUP_REMOVED lines=9> */
.L_x_2301:
[----:B------:R-:W-:-:S07]  /*31940*/  IMAD.MOV.U32 R8, RZ, RZ, R10 ;  /* 0x000000ffff087224 */ /* 0x000fce00078e000a */
.L_x_2300:
        /* <DEDUP_REMOVED lines=69> */
.L_x_2291:
        /* <DEDUP_REMOVED lines=141> */
.L_x_2304:
[----:B------:R-:W-:Y:S05]  /*32670*/  BSYNC.RECONVERGENT B0 ;  /* 0x0000000000007941 */ /* 0x000fea0003800200 */
.L_x_2303:
[----:B------:R-:W0:Y:S01]  /*32680*/  LDS.128 R28, [R24+0x210] ;  /* 0x00021000181c7984 */ /* 0x000e220000000c00 */
[----:B------:R-:W-:Y:S02]  /*32690*/  PRMT R22, R113, 0x7604, R109 ;  /* 0x0000760471167816 */ /* 0x000fe4000000006d */
[----:B------:R-:W-:Y:S01]  /*326a0*/  PRMT R18, R85, 0x5410, R84 ;  /* 0x0000541055127816 */ /* 0x000fe20000000054 */
[----:B------:R-:W1:Y:S04]  /*326b0*/  LDS.128 R32, [R24+0x220] ;  /* 0x0002200018207984 */ /* 0x000e680000000c00 */
[----:B------:R-:W2:Y:S04]  /*326c0*/  LDS.128 R8, [R24+0x200] ;  /* 0x0002000018087984 */ /* 0x000ea80000000c00 */
[----:B------:R-:W-:Y:S04]  /*326d0*/  LDS.U16 R112, [R24+0x230] ;  /* 0x0002300018707984 */ /* 0x000fe80000000400 */
[----:B------:R-:W3:Y:S04]  /*326e0*/  LDS R113, [R24+0x1f8] ;  /* 0x0001f80018717984 */ /* 0x000ee80000000800 */
[----:B------:R-:W4:Y:S04]  /*326f0*/  LDS R210, [R24+0x234] ;  /* 0x0002340018d27984 */ /* 0x000f280000000800 */
[----:B------:R-:W4:Y:S04]  /*32700*/  LDS.64 R202, [R24+0x238] ;  /* 0x0002380018ca7984 */ /* 0x000f280000000a00 */
[----:B------:R1:W-:Y:S04]  /*32710*/  STL.128 [R1+0x380], R16 ;  /* 0x0003801001007387 */ /* 0x0003e80000100c00 */
[----:B------:R2:W-:Y:S04]  /*32720*/  STL.128 [R1+0x370], R12 ;  /* 0x0003700c01007387 */ /* 0x0005e80000100c00 */
[----:B------:R-:W-:Y:S01]  /*32730*/  STL.U16 [R1+0x390], R22 ;  /* 0x0003901601007387 */ /* 0x000fe20000100400 */
[----:B0-----:R-:W-:-:S03]  /*32740*/  PRMT R102, R30, 0x7770, RZ ;  /* 0x000077701e667816 */ /* 0x001fc600000000ff */
[----:B------:R-:W-:Y:S01]  /*32750*/  STL [R1+0x358], R86 ;  /* 0x0003585601007387 */ /* 0x000fe20000100800 */
[C---:B------:R-:W-:Y:S01]  /*32760*/  PRMT R99, R30.reuse, 0x7771, RZ ;  /* 0x000077711e637816 */ /* 0x040fe200000000ff */
[----:B-1----:R-:W-:Y:S01]  /*32770*/  IMAD.MOV.U32 R16, RZ, RZ, R30 ;  /* 0x000000ffff107224 */ /* 0x002fe200078e001e */
[C---:B------:R-:W-:Y:S01]  /*32780*/  PRMT R95, R30.reuse, 0x7772, RZ ;  /* 0x000077721e5f7816 */ /* 0x040fe200000000ff */
[----:B------:R-:W-:Y:S01]  /*32790*/  IMAD.MOV.U32 R17, RZ, RZ, R31 ;  /* 0x000000ffff117224 */ /* 0x000fe200078e001f */
[----:B------:R-:W-:Y:S01]  /*327a0*/  PRMT R96, R30, 0x7773, RZ ;  /* 0x000077731e607816 */ /* 0x000fe200000000ff */
[----:B------:R-:W-:Y:S01]  /*327b0*/  IMAD.MOV.U32 R18, RZ, RZ, R32 ;  /* 0x000000ffff127224 */ /* 0x000fe200078e0020 */
[----:B--2---:R-:W-:Y:S01]  /*327c0*/  PRMT R85, R10, 0x7771, RZ ;  /* 0x000077710a557816 */ /* 0x004fe200000000ff */
[----:B------:R-:W-:Y:S01]  /*327d0*/  IMAD.MOV.U32 R19, RZ, RZ, R33 ;  /* 0x000000ffff137224 */ /* 0x000fe200078e0021 */
[----:B------:R-:W-:Y:S01]  /*327e0*/  PRMT R30, R31, 0x7772, RZ ;  /* 0x000077721f1e7816 */ /* 0x000fe200000000ff */
[----:B------:R-:W-:Y:S01]  /*327f0*/  IMAD.MOV.U32 R12, RZ, RZ, R10 ;  /* 0x000000ffff0c7224 */ /* 0x000fe200078e000a */
[----:B------:R-:W-:Y:S01]  /*32800*/  STL.64 [R1+0x168], R8 ;  /* 0x0001680801007387 */ /* 0x000fe20000100a00 */
[----:B------:R-:W-:Y:S01]  /*32810*/  IMAD.MOV.U32 R13, RZ, RZ, R11 ;  /* 0x000000ffff0d7224 */ /* 0x000fe200078e000b */
[C---:B------:R-:W-:Y:S01]  /*32820*/  PRMT R20, R8.reuse, 0x7770, RZ ;  /* 0x0000777008147816 */ /* 0x040fe200000000ff */
[----:B------:R-:W-:Y:S01]  /*32830*/  IMAD.MOV.U32 R14, RZ, RZ, R28 ;  /* 0x000000ffff0e7224 */ /* 0x000fe200078e001c */
[----:B------:R0:W-:Y:S01]  /*32840*/  STL.128 [R1+0x180], R16 ;  /* 0x0001801001007387 */ /* 0x0001e20000100c00 */
[----:B------:R-:W-:Y:S01]  /*32850*/  IMAD.MOV.U32 R15, RZ, RZ, R29 ;  /* 0x000000ffff0f7224 */ /* 0x000fe200078e001d */
[----:B------:R-:W-:Y:S01]  /*32860*/  PRMT R111, R8, 0x7771, RZ ;  /* 0x00007771086f7816 */ /* 0x000fe200000000ff */
[----:B---3--:R-:W-:Y:S01]  /*32870*/  IMAD.IADD R208, R86, 0x1, R113 ;  /* 0x0000000156d07824 */ /* 0x008fe200078e0271 */
        /* <DEDUP_REMOVED lines=8> */
[----:B------:R-:W-:Y:S02]  /*32900*/  PRMT R89, R28, 0x7772, RZ ;  /* 0x000077721c597816 */ /* 0x000fe400000000ff */
[----:B0-----:R-:W-:Y:S01]  /*32910*/  PRMT R19, R32, 0x7771, RZ ;  /* 0x0000777120137816 */ /* 0x001fe200000000ff */
[----:B-----5:R-:W-:Y:S01]  /*32920*/  STL [R1+0x394], R23 ;  /* 0x0003941701007387 */ /* 0x020fe20000100800 */
[----:B------:R-:W-:-:S02]  /*32930*/  PRMT R90, R28, 0x7773, RZ ;  /* 0x000077731c5a7816 */ /* 0x000fc400000000ff */
[----:B------:R-:W-:Y:S01]  /*32940*/  PRMT R16, R33, 0x7771, RZ ;  /* 0x0000777121107816 */ /* 0x000fe200000000ff */
[----:B------:R-:W-:Y:S01]  /*32950*/  STL.64 [R1+0x398], R82 ;  /* 0x0003985201007387 */ /* 0x000fe20000100a00 */
[----:B------:R-:W-:Y:S02]  /*32960*/  PRMT R92, R9, 0x7773, RZ ;  /* 0x00007773095c7816 */ /* 0x000fe400000000ff */
[----:B------:R-:W-:Y:S01]  /*32970*/  PRMT R98, R11, 0x7773, RZ ;  /* 0x000077730b627816 */ /* 0x000fe200000000ff */
[----:B----4-:R-:W-:Y:S01]  /*32980*/  STL [R1+0x19c], R210 ;  /* 0x00019cd201007387 */ /* 0x010fe20000100800 */
[C---:B------:R-:W-:Y:S02]  /*32990*/  PRMT R87, R29.reuse, 0x7770, RZ ;  /* 0x000077701d577816 */ /* 0x040fe400000000ff */
[C---:B------:R-:W-:Y:S01]  /*329a0*/  PRMT R84, R29.reuse, 0x7771, RZ ;  /* 0x000077711d547816 */ /* 0x040fe200000000ff */
[----:B------:R-:W-:Y:S01]  /*329b0*/  STL.64 [R1+0x1a0], R202 ;  /* 0x0001a0ca01007387 */ /* 0x000fe20000100a00 */
[----:B------:R-:W-:-:S02]  /*329c0*/  PRMT R28, R29, 0x7772, RZ ;  /* 0x000077721d1c7816 */ /* 0x000fc400000000ff */
[----:B------:R-:W-:Y:S02]  /*329d0*/  PRMT R8, R112, 0x7710, RZ ;  /* 0x0000771070087816 */ /* 0x000fe400000000ff */
[----:B-1----:R-:W-:Y:S02]  /*329e0*/  PRMT R14, R34, 0x7770, RZ ;  /* 0x00007770220e7816 */ /* 0x002fe400000000ff */
[----:B------:R-:W-:Y:S01]  /*329f0*/  PRMT R114, R85, 0x7610, R114 ;  /* 0x0000761055727816 */ /* 0x000fe20000000072 */
[----:B------:R0:W-:Y:S01]  /*32a00*/  STL.U16 [R1+0x198], R8 ;  /* 0x0001980801007387 */ /* 0x0001e20000100400 */
[C---:B------:R-:W-:Y:S02]  /*32a10*/  PRMT R100, R11.reuse, 0x7770, RZ ;  /* 0x000077700b647816 */ /* 0x040fe400000000ff */
[C---:B------:R-:W-:Y:S01]  /*32a20*/  PRMT R101, R11.reuse, 0x7771, RZ ;  /* 0x000077710b657816 */ /* 0x040fe200000000ff */
[----:B------:R1:W-:Y:S01]  /*32a30*/  STL.S16 [R1+0x5c4], R114 ;  /* 0x0005c47201007387 */ /* 0x0003e20000100600 */
[----:B------:R-:W-:-:S02]  /*32a40*/  PRMT R97, R11, 0x7772, RZ ;  /* 0x000077720b617816 */ /* 0x000fc400000000ff */
[----:B------:R-:W-:Y:S02]  /*32a50*/  PRMT R29, R29, 0x7773, RZ ;  /* 0x000077731d1d7816 */ /* 0x000fe400000000ff */
[C---:B------:R-:W-:Y:S02]  /*32a60*/  PRMT R94, R31.reuse, 0x7770, RZ ;  /* 0x000077701f5e7816 */ /* 0x040fe400000000ff */
[----:B------:R-:W-:Y:S02]  /*32a70*/  PRMT R93, R31, 0x7771, RZ ;  /* 0x000077711f5d7816 */ /* 0x000fe400000000ff */
[----:B------:R-:W-:Y:S02]  /*32a80*/  PRMT R12, R34, 0x7772, RZ ;  /* 0x00007772220c7816 */ /* 0x000fe400000000ff */
[----:B------:R-:W-:Y:S02]  /*32a90*/  PRMT R85, R30, 0x7610, R85 ;  /* 0x000076101e557816 */ /* 0x000fe40000000055 */
        /* <DEDUP_REMOVED lines=8> */
[C---:B------:R-:W-:Y:S02]  /*32b20*/  PRMT R106, R9.reuse, 0x7771, RZ ;  /* 0x00007771096a7816 */ /* 0x040fe400000000ff */
[----:B------:R-:W-:Y:S01]  /*32b30*/  PRMT R91, R9, 0x7772, RZ ;  /* 0x00007772095b7816 */ /* 0x000fe200000000ff */
[----:B------:R1:W-:Y:S01]  /*32b40*/  STL.S16 [R1+0x59c], R30 ;  /* 0x00059c1e01007387 */ /* 0x0003e20000100600 */
[----:B------:R-:W-:Y:S02]  /*32b50*/  PRMT R22, R32, 0x7770, RZ ;  /* 0x0000777020167816 */ /* 0x000fe400000000ff */
[----:B------:R-:W-:Y:S02]  /*32b60*/  PRMT R15, R33, 0x7772, RZ ;  /* 0x00007772210f7816 */ /* 0x000fe400000000ff */
[----:B------:R-:W-:Y:S02]  /*32b70*/  PRMT R10, R35, 0x7771, RZ ;  /* 0x00007771230a7816 */ /* 0x000fe400000000ff */
[----:B------:R-:W-:-:S02]  /*32b80*/  PRMT R119, R108, 0x7610, R119 ;  /* 0x000076106c777816 */ /* 0x000fc40000000077 */
[----:B------:R-:W-:Y:S02]  /*32b90*/  PRMT R19, R16, 0x7610, R19 ;  /* 0x0000761010137816 */ /* 0x000fe40000000013 */
[----:B------:R-:W-:Y:S01]  /*32ba0*/  PRMT R17, R33, 0x7770, RZ ;  /* 0x0000777021117816 */ /* 0x000fe200000000ff */
[----:B------:R1:W-:Y:S01]  /*32bb0*/  STL.S16 [R1+0x70c], R119 ;  /* 0x00070c7701007387 */ /* 0x0003e20000100600 */
[----:B------:R-:W-:Y:S02]  /*32bc0*/  PRMT R13, R34, 0x7771, RZ ;  /* 0x00007771220d7816 */ /* 0x000fe400000000ff */
[----:B------:R-:W-:Y:S01]  /*32bd0*/  PRMT R9, R35, 0x7772, RZ ;  /* 0x0000777223097816 */ /* 0x000fe200000000ff */
[----:B------:R1:W-:Y:S01]  /*32be0*/  STL.S16 [R1+0x598], R19 ;  /* 0x0005981301007387 */ /* 0x0003e20000100600 */
[----:B------:R-:W-:Y:S02]  /*32bf0*/  PRMT R116, R92, 0x7610, R116 ;  /* 0x000076105c747816 */ /* 0x000fe40000000074 */
[----:B------:R-:W-:-:S02]  /*32c00*/  PRMT R108, R98, 0x7610, R108 ;  /* 0x00007610626c7816 */ /* 0x000fc4000000006c */
[----:B------:R-:W-:Y:S01]  /*32c10*/  PRMT R16, R14, 0x7610, R16 ;  /* 0x000076100e107816 */ /* 0x000fe20000000010 */
[----:B------:R1:W-:Y:S01]  /*32c20*/  STL.S16 [R1+0x720], R116 ;  /* 0x0007207401007387 */ /* 0x0003e20000100600 */
[----:B------:R-:W-:Y:S02]  /*32c30*/  PRMT R32, R32, 0x7773, RZ ;  /* 0x0000777320207816 */ /* 0x000fe400000000ff */
[----:B------:R-:W-:Y:S01]  /*32c40*/  PRMT R33, R33, 0x7773, RZ ;  /* 0x0000777321217816 */ /* 0x000fe200000000ff */
[----:B------:R1:W-:Y:S01]  /*32c50*/  STL.S16 [R1+0x708], R108 ;  /* 0x0007086c01007387 */ /* 0x0003e20000100600 */
[----:B------:R-:W-:Y:S02]  /*32c60*/  PRMT R34, R34, 0x7773, RZ ;  /* 0x0000777322227816 */ /* 0x000fe400000000ff */
        /* <DEDUP_REMOVED lines=18> */
[----:B------:R-:W-:Y:S02]  /*32d90*/  ISETP.NE.AND P0, PT, R113, RZ, PT ;  /* 0x000000ff7100720c */ /* 0x000fe40003f05270 */
        /* <DEDUP_REMOVED lines=67> */
[----:B------:R-:W-:Y:S01]  /*331d0*/  IMAD.IADD R210, R210, 0x1, R23 ;  /* 0x00000001d2d27824 */ /* 0x000fe200078e0217 */
[----:B------:R0:W-:Y:S01]  /*331e0*/  STL.U8 [R1], RZ ;  /* 0x000000ff01007387 */ /* 0x0001e20000100000 */
[----:B------:R-:W-:Y:S01]  /*331f0*/  BSSY.RECONVERGENT B0, `(.L_x_2306) ;  /* 0x000000a000007945 */ /* 0x000fe20003800200 */
[----:B-1----:R-:W-:Y:S02]  /*33200*/  IMAD.MOV.U32 R8, RZ, RZ, RZ ;  /* 0x000000ffff087224 */ /* 0x002fe400078e00ff */
[----:B------:R0:W-:Y:S04]  /*33210*/  STL [R1+0x34], R210 ;  /* 0x000034d201007387 */ /* 0x0001e80000100800 */
[----:B------:R0:W-:Y:S02]  /*33220*/  STL.64 [R1+0x38], R202 ;  /* 0x000038ca01007387 */ /* 0x0001e40000100a00 */
.L_x_2307:
[----:B------:R-:W-:-:S05]  /*33230*/  IMAD.IADD R10, R1, 0x1, R8 ;  /* 0x00000001010a7824 */ /* 0x000fca00078e0208 */
[----:B------:R-:W2:Y:S02]  /*33240*/  LDL.U8 R9, [R10] ;  /* 0x000000000a097983 */ /* 0x000ea40000100000 */
[----:B--2---:R-:W-:Y:S01]  /*33250*/  ISETP.NE.AND P0, PT, R9, RZ, PT ;  /* 0x000000ff0900720c */ /* 0x004fe20003f05270 */
[----:B------:R-:W-:Y:S02]  /*33260*/  IMAD.MOV.U32 R9, RZ, RZ, R8 ;  /* 0x000000ffff097224 */ /* 0x000fe400078e0008 */
[----:B------:R-:W-:-:S10]  /*33270*/  VIADD R8, R8, 0x1 ;  /* 0x0000000108087836 */ /* 0x000fd40000000000 */
[----:B------:R-:W-:Y:S05]  /*33280*/  @P0 BRA `(.L_x_2307) ;  /* 0xfffffffc00e80947 */ /* 0x000fea000383ffff */
[----:B------:R-:W-:Y:S05]  /*33290*/  BSYNC.RECONVERGENT B0 ;  /* 0x0000000000007941 */ /* 0x000fea0003800200 */
.L_x_2306:
[----:B------:R-:W-:Y:S01]  /*332a0*/  LOP3.LUT P0, RZ, R21, 0xff, RZ, 0xc0, !PT ;  /* 0x000000ff15ff7812 */ /* 0x000fe2000780c0ff */
[----:B------:R-:W-:Y:S01]  /*332b0*/  BSSY.RECONVERGENT B0, `(.L_x_2308) ;  /* 0x000000f000007945 */ /* 0x000fe20003800200 */
[----:B------:R-:W-:-:S11]  /*332c0*/  IMAD.MOV.U32 R8, RZ, RZ, R9 ;  /* 0x000000ffff087224 */ /* 0x000fd600078e0009 */
[----:B------:R-:W-:Y:S05]  /*332d0*/  @!P0 BRA `(.L_x_2309) ;  /* 0x0000000000308947 */ /* 0x000fea0003800000 */
[----:B------:R-:W-:Y:S01]  /*332e0*/  BSSY.RECONVERGENT B1, `(.L_x_2310) ;  /* 0x000000a000017945 */ /* 0x000fe20003800200 */
[----:B------:R-:W-:-:S07]  /*332f0*/  IMAD.MOV.U32 R8, RZ, RZ, RZ ;  /* 0x000000ffff087224 */ /* 0x000fce00078e00ff */
.L_x_2311:
        /* <DEDUP_REMOVED lines=9> */
.L_x_2310:
[----:B------:R-:W-:-:S07]  /*33390*/  IMAD.MOV.U32 R8, RZ, RZ, R10 ;  /* 0x000000ffff087224 */ /* 0x000fce00078e000a */
.L_x_2309:
[----:B------:R-:W-:Y:S05]  /*333a0*/  BSYNC.RECONVERGENT B0 ;  /* 0x0000000000007941 */ /* 0x000fea0003800200 */
.L_x_2308:
[----:B------:R-:W-:Y:S01]  /*333b0*/  IMAD.IADD R9, R1, 0x1, R8 ;  /* 0x0000000101097824 */ /* 0x000fe200078e0208 */
[----:B------:R-:W-:Y:S01]  /*333c0*/  BSSY.RECONVERGENT B0, `(.L_x_2312) ;  /* 0x0000009000007945 */ /* 0x000fe20003800200 */
[----:B------:R-:W-:-:S03]  /*333d0*/  IMAD.MOV.U32 R8, RZ, RZ, RZ ;  /* 0x000000ffff087224 */ /* 0x000fc600078e00ff */
[----:B------:R1:W-:Y:S04]  /*333e0*/  STL.U8 [R9], RZ ;  /* 0x000000ff09007387 */ /* 0x0003e80000100000 */
.L_x_2313:
[----:B------:R-:W-:-:S05]  /*333f0*/  IMAD.IADD R10, R1, 0x1, R8 ;  /* 0x00000001010a7824 */ /* 0x000fca00078e0208 */
[----:B-1----:R-:W2:Y:S02]  /*33400*/  LDL.U8 R9, [R10] ;  /* 0x000000000a097983 */ /* 0x002ea40000100000 */
[----:B--2---:R-:W-:Y:S01]  /*33410*/  ISETP.NE.AND P0, PT, R9, RZ, PT ;  /* 0x000000ff0900720c */ /* 0x004fe20003f05270 */
[----:B------:R-:W-:Y:S02]  /*33420*/  IMAD.MOV.U32 R9, RZ, RZ, R8 ;  /* 0x000000ffff097224 */ /* 0x000fe400078e0008 */
[----:B------:R-:W-:-:S10]  /*33430*/  VIADD R8, R8, 0x1 ;  /* 0x0000000108087836 */ /* 0x000fd40000000000 */
[----:B------:R-:W-:Y:S05]  /*33440*/  @P0 BRA `(.L_x_2313) ;  /* 0xfffffffc00e80947 */ /* 0x000fea000383ffff */
[----:B------:R-:W-:Y:S05]  /*33450*/  BSYNC.RECONVERGENT B0 ;  /* 0x0000000000007941 */ /* 0x000fea0003800200 */
.L_x_2312:
[----:B------:R-:W-:Y:S01]  /*33460*/  LOP3.LUT P0, RZ, R20, 0xff, RZ, 0xc0, !PT ;  /* 0x000000ff14ff7812 */ /* 0x000fe2000780c0ff */
[----:B------:R-:W-:-:S12]  /*33470*/  IMAD.MOV.U32 R8, RZ, RZ, R9 ;  /* 0x000000ffff087224 */ /* 0x000fd800078e0009 */
[----:B------:R-:W-:Y:S05]  /*33480*/  @!P0 BRA `(.L_x_2314) ;  /* 0x0000000000308947 */ /* 0x000fea0003800000 */
[----:B------:R-:W-:Y:S01]  /*33490*/  BSSY.RECONVERGENT B0, `(.L_x_2315) ;  /* 0x000000a000007945 */ /* 0x000fe20003800200 */
[----:B------:R-:W-:-:S07]  /*334a0*/  IMAD.MOV.U32 R8, RZ, RZ, RZ ;  /* 0x000000ffff087224 */ /* 0x000fce00078e00ff */
.L_x_2316:
        /* <DEDUP_REMOVED lines=9> */
.L_x_2315:
[----:B------:R-:W-:-:S07]  /*33540*/  IMAD.MOV.U32 R8, RZ, RZ, R10 ;  /* 0x000000ffff087224 */ /* 0x000fce00078e000a */
.L_x_2314:
[----:B------:R-:W-:-:S05]  /*33550*/  IMAD.IADD R21, R1, 0x1, R8 ;  /* 0x0000000101157824 */ /* 0x000fca00078e0208 */
[----:B------:R1:W-:Y:S04]  /*33560*/  STL.U8 [R21], RZ ;  /* 0x000000ff15007387 */ /* 0x0003e80000100000 */
[----:B------:R-:W2:Y:S04]  /*33570*/  LDL.128 R16, [R1] ;  /* 0x0000000001107983 */ /* 0x000ea80000100c00 */
[----:B------:R-:W3:Y:S04]  /*33580*/  LDL.128 R8, [R1+0x10] ;  /* 0x0000100001087983 */ /* 0x000ee80000100c00 */
[----:B------:R-:W4:Y:S04]  /*33590*/  LDL.128 R12, [R1+0x20] ;  /* 0x00002000010c7983 */ /* 0x000f280000100c00 */
[----:B------:R-:W4:Y:S04]  /*335a0*/  LDL.U16 R107, [R1+0x30] ;  /* 0x00003000016b7983 */ /* 0x000f280000100400 */
[----:B0-----:R0:W5:Y:S04]  /*335b0*/  LDL R210, [R1+0x34] ;  /* 0x0000340001d27983 */ /* 0x0011680000100800 */
[----:B------:R0:W5:Y:S01]  /*335c0*/  LDL.64 R202, [R1+0x38] ;  /* 0x0000380001ca7983 */ /* 0x0001620000100a00 */
[----:B--2---:R-:W-:-:S02]  /*335d0*/  PRMT R104, R16, 0x7772, RZ ;  /* 0x0000777210687816 */ /* 0x004fc400000000ff */
[----:B------:R-:W-:Y:S02]  /*335e0*/  PRMT R101, R17, 0x7773, RZ ;  /* 0x0000777311657816 */ /* 0x000fe400000000ff */
[----:B------:R-:W-:Y:S02]  /*335f0*/  PRMT R99, R18, 0x7772, RZ ;  /* 0x0000777212637816 */ /* 0x000fe400000000ff */
[C---:B------:R-:W-:Y:S02]  /*33600*/  PRMT R98, R19.reuse, 0x7770, RZ ;  /* 0x0000777013627816 */ /* 0x040fe400000000ff */
[C---:B------:R-:W-:Y:S02]  /*33610*/  PRMT R97, R19.reuse, 0x7771, RZ ;  /* 0x0000777113617816 */ /* 0x040fe400000000ff */
        /* <DEDUP_REMOVED lines=32> */
[C---:B------:R-:W-:Y:S02]  /*33820*/  PRMT R20, R16.reuse, 0x7770, RZ ;  /* 0x0000777010147816 */ /* 0x040fe400000000ff */
[----:B------:R-:W-:Y:S01]  /*33830*/  PRMT R105, R16, 0x7773, RZ ;  /* 0x0000777310697816 */ /* 0x000fe200000000ff */
[----:B------:R0:W-:Y:S01]  /*33840*/  STL.S16 [R1+0x5a8], R90 ;  /* 0x0005a85a01007387 */ /* 0x0001e20000100600 */
[----:B------:R-:W-:Y:S02]  /*33850*/  PRMT R102, R17, 0x7771, RZ ;  /* 0x0000777111667816 */ /* 0x000fe400000000ff */
[----:B------:R-:W-:-:S02]  /*33860*/  PRMT R82, R11, 0x7770, RZ ;  /* 0x000077700b527816 */ /* 0x000fc400000000ff */
[----:B------:R-:W-:Y:S02]  /*33870*/  PRMT R89, R87, 0x7610, R89 ;  /* 0x0000761057597816 */ /* 0x000fe40000000059 */
[----:B------:R-:W-:Y:S02]  /*33880*/  PRMT R16, R18, 0x7771, RZ ;  /* 0x0000777112107816 */ /* 0x000fe400000000ff */
[----:B------:R-:W-:Y:S01]  /*33890*/  PRMT R35, R11, 0x7771, RZ ;  /* 0x000077710b237816 */ /* 0x000fe200000000ff */
[----:B------:R0:W-:Y:S01]  /*338a0*/  STL.S16 [R1+0x618], R89 ;  /* 0x0006185901007387 */ /* 0x0001e20000100600 */
[C---:B----4-:R-:W-:Y:S02]  /*338b0*/  PRMT R32, R12.reuse, 0x7770, RZ ;  /* 0x000077700c207816 */ /* 0x050fe400000000ff */
        /* <DEDUP_REMOVED lines=11> */
[----:B-1----:R-:W-:Y:S01]  /*33970*/  PRMT R21, R17, 0x7772, RZ ;  /* 0x0000777211157816 */ /* 0x002fe200000000ff */
[----:B------:R0:W-:Y:S01]  /*33980*/  STL.S16 [R1+0x5a4], R86 ;  /* 0x0005a45601007387 */ /* 0x0001e20000100600 */
[----:B------:R-:W-:Y:S02]  /*33990*/  PRMT R96, R19, 0x7773, RZ ;  /* 0x0000777313607816 */ /* 0x000fe400000000ff */
        /* <DEDUP_REMOVED lines=10> */
[C---:B------:R-:W-:Y:S01]  /*33a40*/  PRMT R28, R13.reuse, 0x7770, RZ ;  /* 0x000077700d1c7816 */ /* 0x040fe200000000ff */
[----:B------:R0:W-:Y:S01]  /*33a50*/  STL.S16 [R1+0x704], R100 ;  /* 0x0007046401007387 */ /* 0x0001e20000100600 */
[C---:B------:R-:W-:Y:S02]  /*33a60*/  PRMT R23, R13.reuse, 0x7771, RZ ;  /* 0x000077710d177816 */ /* 0x040fe400000000ff */
[C---:B------:R-:W-:Y:S01]  /*33a70*/  PRMT R19, R13.reuse, 0x7772, RZ ;  /* 0x000077720d137816 */ /* 0x040fe200000000ff */
[----:B------:R0:W-:Y:S01]  /*33a80*/  STL.S16 [R1+0x614], R88 ;  /* 0x0006145801007387 */ /* 0x0001e20000100600 */
[----:B------:R-:W-:-:S02]  /*33a90*/  PRMT R22, R13, 0x7773, RZ ;  /* 0x000077730d167816 */ /* 0x000fc400000000ff */
[----:B------:R-:W-:Y:S01]  /*33aa0*/  PRMT R10, R15, 0x7771, RZ ;  /* 0x000077710f0a7816 */ /* 0x000fe200000000ff */
        /* <DEDUP_REMOVED lines=14> */
[----:B------:R-:W-:Y:S01]  /*33b90*/  PRMT R15, R15, 0x7773, RZ ;  /* 0x000077730f0f7816 */ /* 0x000fe200000000ff */
        /* <DEDUP_REMOVED lines=43> */
.L_x_2305:
[----:B-1----:R-:W2:Y:S04]  /*33e50*/  LDL R111, [R1+0x618] ;  /* 0x00061800016f7983 */ /* 0x002ea80000100800 */
[----:B0-----:R-:W3:Y:S04]  /*33e60*/  LDL R110, [R1+0x614] ;  /* 0x00061400016e7983 */ /* 0x001ee80000100800 */
        /* <DEDUP_REMOVED lines=48> */
[----:B------:R-:W-:Y:S02]  /*34170*/  PRMT R83, R83, 0x3340, R83 ;  /* 0x0000334053537816 */ /* 0x000fe40000000053 */
[----:B--2---:R-:W-:Y:S02]  /*34180*/  LOP3.LUT R8, R111, 0xffff, RZ, 0xc0, !PT ;  /* 0x0000ffff6f087812 */ /* 0x004fe400078ec0ff */
        /* <DEDUP_REMOVED lines=29> */
[----:B------:R-:W-:Y:S02]  /*34360*/  PRMT R12, R13, 0x3340, R12 ;  /* 0x000033400d0c7816 */ /* 0x000fe4000000000c */
[----:B------:R-:W-:Y:S02]  /*34370*/  LOP3.LUT R13, R87, 0xffff, RZ, 0xc0, !PT ;  /* 0x0000ffff570d7812 */ /* 0x000fe400078ec0ff */
[----:B------:R-:W-:-:S04]  /*34380*/  LOP3.LUT R14, R99, 0xffff, RZ, 0xc0, !PT ;  /* 0x0000ffff630e7812 */ /* 0x000fc800078ec0ff */
[----:B------:R-:W-:Y:S02]  /*34390*/  PRMT R13, R14, 0x3340, R13 ;  /* 0x000033400e0d7816 */ /* 0x000fe4000000000d */
[----:B------:R-:W-:Y:S02]  /*343a0*/  LOP3.LUT R14, R94, 0xffff, RZ, 0xc0, !PT ;  /* 0x0000ffff5e0e7812 */ /* 0x000fe400078ec0ff */
[----:B------:R-:W-:Y:S01]  /*343b0*/  LOP3.LUT R15, R95, 0xffff, RZ, 0xc0, !PT ;  /* 0x0000ffff5f0f7812 */ /* 0x000fe200078ec0ff */
[----:B------:R0:W-:Y:S03]  /*343c0*/  STL.128 [R1+0x370], R8 ;  /* 0x0003700801007387 */ /* 0x0001e60000100c00 */
[----:B------:R-:W-:Y:S02]  /*343d0*/  PRMT R14, R15, 0x3340, R14 ;  /* 0x000033400f0e7816 */ /* 0x000fe4000000000e */
[----:B------:R-:W-:-:S02]  /*343e0*/  LOP3.LUT R15, R88, 0xffff, RZ, 0xc0, !PT ;  /* 0x0000ffff580f7812 */ /* 0x000fc400078ec0ff */
[----:B0-----:R-:W-:Y:S02]  /*343f0*/  LOP3.LUT R8, R96, 0xffff, RZ, 0xc0, !PT ;  /* 0x0000ffff60087812 */ /* 0x001fe400078ec0ff */
        /* <DEDUP_REMOVED lines=21> */
[----:B------:R-:W-:Y:S01]  /*34550*/  PRMT R13, R12, 0x3340, R33 ;  /* 0x000033400c0d7816 */ /* 0x000fe20000000021 */
[----:B------:R0:W-:Y:S01]  /*34560*/  STL.128 [R1+0x380], R8 ;  /* 0x0003800801007387 */ /* 0x0001e20000100c00 */
[----:B------:R-:W-:-:S04]  /*34570*/  PRMT R18, R14, 0x3340, R1 ;  /* 0x000033400e127816 */ /* 0x000fc80000000001 */
[----:B------:R-:W-:Y:S02]  /*34580*/  PRMT R18, R18, 0x5410, R83 ;  /* 0x0000541012127816 */ /* 0x000fe40000000053 */
[----:B0-----:R-:W-:Y:S02]  /*34590*/  PRMT R9, R16, 0x5410, R13 ;  /* 0x0000541010097816 */ /* 0x001fe4000000000d */
        /* <DEDUP_REMOVED lines=8> */
[----:B------:R-:W-:Y:S01]  /*34620*/  LOP3.LUT R11, R20, 0xffff, RZ, 0xc0, !PT ;  /* 0x0000ffff140b7812 */ /* 0x000fe200078ec0ff */
[----:B------:R0:W-:Y:S01]  /*34630*/  STL.64 [R1+0x98], R8 ;  /* 0x0000980801007387 */ /* 0x0001e20000100a00 */
[----:B------:R-:W-:-:S02]  /*34640*/  LOP3.LUT R19, R128, 0xffff, RZ, 0xc0, !PT ;  /* 0x0000ffff80137812 */ /* 0x000fc400078ec0ff */
[----:B------:R-:W-:Y:S02]  /*34650*/  PRMT R16, R11, 0x3340, R16 ;  /* 0x000033400b107816 */ /* 0x000fe40000000010 */
[----:B------:R-:W-:Y:S02]  /*34660*/  LOP3.LUT R11, R103, 0xffff, RZ, 0xc0, !PT ;  /* 0x0000ffff670b7812 */ /* 0x000fe400078ec0ff */
[----:B0-----:R-:W-:Y:S02]  /*34670*/  PRMT R9, R15, 0x7604, R18 ;  /* 0x000076040f097816 */ /* 0x001fe40000000012 */
        /* <DEDUP_REMOVED lines=25> */
[----:B------:R-:W-:Y:S01]  /*34810*/  LOP3.LUT R11, R67, 0xffff, RZ, 0xc0, !PT ;  /* 0x0000ffff430b7812 */ /* 0x000fe200078ec0ff */
[----:B------:R0:W-:Y:S01]  /*34820*/  STL.128 [R1+0x360], R16 ;  /* 0x0003601001007387 */ /* 0x0001e20000100c00 */
[----:B------:R-:W-:-:S02]  /*34830*/  LOP3.LUT R8, R68, 0xffff, RZ, 0xc0, !PT ;  /* 0x0000ffff44087812 */ /* 0x000fc400078ec0ff */
[----:B------:R-:W-:Y:S02]  /*34840*/  LOP3.LUT R14, R69, 0xffff, RZ, 0xc0, !PT ;  /* 0x0000ffff450e7812 */ /* 0x000fe400078ec0ff */
[----:B------:R-:W-:Y:S02]  /*34850*/  PRMT R11, R8, 0x3340, R11 ;  /* 0x00003340080b7816 */ /* 0x000fe4000000000b */
[----:B------:R-:W-:Y:S02]  /*34860*/  PRMT R12, R12, 0x7054, R9 ;  /* 0x000070540c0c7816 */ /* 0x000fe40000000009 */
[----:B0-----:R-:W-:-:S04]  /*34870*/  LOP3.LUT R18, R70, 0xffff, RZ, 0xc0, !PT ;  /* 0x0000ffff46127812 */ /* 0x001fc800078ec0ff */
[----:B------:R-:W-:Y:S02]  /*34880*/  PRMT R14, R18, 0x3340, R14 ;  /* 0x00003340120e7816 */ /* 0x000fe4000000000e */
[----:B------:R-:W-:Y:S02]  /*34890*/  PRMT R13, R10, 0x7054, R13 ;  /* 0x000070540a0d7816 */ /* 0x000fe4000000000d */
        /* <DEDUP_REMOVED lines=25> */
[----:B------:R-:W-:Y:S01]  /*34a30*/  LOP3.LUT R12, R52, 0xffff, RZ, 0xc0, !PT ;  /* 0x0000ffff340c7812 */ /* 0x000fe200078ec0ff */
[----:B------:R0:W-:Y:S01]  /*34a40*/  STL.128 [R1+0xa0], R8 ;  /* 0x0000a00801007387 */ /* 0x0001e20000100c00 */
[----:B------:R-:W-:Y:S02]  /*34a50*/  PRMT R32, R32, 0x654, R13 ;  /* 0x0000065420207816 */ /* 0x000fe4000000000d */
[----:B------:R-:W-:Y:S01]  /*34a60*/  LOP3.LUT R13, R53, 0xffff, RZ, 0xc0, !PT ;  /* 0x0000ffff350d7812 */ /* 0x000fe200078ec0ff */
[----:B------:R-:W-:Y:S01]  /*34a70*/  IMAD.MOV.U32 R84, RZ, RZ, R28 ;  /* 0x000000ffff547224 */ /* 0x000fe200078e001c */
[----:B------:R-:W-:-:S02]  /*34a80*/  PRMT R83, R14, 0x7604, R83 ;  /* 0x000076040e537816 */ /* 0x000fc40000000053 */
[----:B0-----:R-:W-:-:S04]  /*34a90*/  LOP3.LUT R8, R51, 0xffff, RZ, 0xc0, !PT ;  /* 0x0000ffff33087812 */ /* 0x001fc800078ec0ff */
        /* <DEDUP_REMOVED lines=8> */
[----:B------:R-:W-:Y:S02]  /*34b20*/  LOP3.LUT R14, R57, 0xffff, RZ, 0xc0, !PT ;  /* 0x0000ffff390e7812 */ /* 0x000fe400078ec0ff */
[----:B------:R-:W-:Y:S01]  /*34b30*/  LOP3.LUT R15, R58, 0xffff, RZ, 0xc0, !PT ;  /* 0x0000ffff3a0f7812 */ /* 0x000fe200078ec0ff */
[----:B------:R0:W-:Y:S03]  /*34b40*/  STL.U16 [R1+0x390], R8 ;  /* 0x0003900801007387 */ /* 0x0001e60000100400 */
[----:B------:R-:W-:-:S02]  /*34b50*/  PRMT R14, R15, 0x3340, R14 ;  /* 0x000033400f0e7816 */ /* 0x000fc4000000000e */
[----:B------:R-:W-:Y:S02]  /*34b60*/  LOP3.LUT R15, R43, 0xffff, RZ, 0xc0, !PT ;  /* 0x0000ffff2b0f7812 */ /* 0x000fe400078ec0ff */
        /* <DEDUP_REMOVED lines=29> */
[----:B------:R0:W-:Y:S04]  /*34d40*/  STL [R1+0x358], R208 ;  /* 0x000358d001007387 */ /* 0x0001e80000100800 */
[----:B------:R0:W-:Y:S04]  /*34d50*/  STL.U16 [R1+0xc8], R8 ;  /* 0x0000c80801007387 */ /* 0x0001e80000100400 */
[----:B-----5:R0:W-:Y:S04]  /*34d60*/  STL [R1+0x394], R210 ;  /* 0x000394d201007387 */ /* 0x0201e80000100800 */
[----:B------:R0:W-:Y:S04]  /*34d70*/  STL.64 [R1+0x398], R202 ;  /* 0x000398ca01007387 */ /* 0x0001e80000100a00 */
[----:B------:R0:W-:Y:S04]  /*34d80*/  STL [R1+0x90], R4 ;  /* 0x0000900401007387 */ /* 0x0001e80000100800 */
[----:B------:R0:W-:Y:S04]  /*34d90*/  STL [R1+0xcc], R5 ;  /* 0x0000cc0501007387 */ /* 0x0001e80000100800 */
[----:B------:R0:W-:Y:S04]  /*34da0*/  STL.64 [R1+0xd0], R2 ;  /* 0x0000d00201007387 */ /* 0x0001e80000100a00 */
        /* <DEDUP_REMOVED lines=9> */
[----:B------:R0:W-:Y:S01]  /*34e40*/  STL [R1+0x90], R208 ;  /* 0x000090d001007387 */ /* 0x0001e20000100800 */
        /* <DEDUP_REMOVED lines=53> */
[----:B------:R0:W-:Y:S01]  /*351a0*/  STL.64 [R1+0xc0], R2 ;  /* 0x0000c00201007387 */ /* 0x0001e20000100a00 */
        /* <DEDUP_REMOVED lines=16> */
[----:B------:R0:W-:Y:S01]  /*352b0*/  STL.128 [R1+0xb0], R4 ;  /* 0x0000b00401007387 */ /* 0x0001e20000100c00 */
[----:B------:R-:W-:-:S03]  /*352c0*/  PRMT R10, R31, 0x5410, R26 ;  /* 0x000054101f0a7816 */ /* 0x000fc6000000001a */
[----:B------:R0:W-:Y:S04]  /*352d0*/  STL.U16 [R1+0xc8], R12 ;  /* 0x0000c80c01007387 */ /* 0x0001e80000100400 */
[----:B------:R0:W-:Y:S01]  /*352e0*/  STL.128 [R1+0xa0], R8 ;  /* 0x0000a00801007387 */ /* 0x0001e20000100c00 */
[----:B------:R-:W-:Y:S05]  /*352f0*/  @P1 BRA `(.L_x_2319) ;  /* 0x00000008009c1947 */ /* 0x000fea0003800000 */
[----:B0-----:R-:W2:Y:S01]  /*35300*/  LDL.64 R2, [R1+0x578] ;  /* 0x0005780001027983 */ /* 0x001ea20000100a00 */
[----:B------:R-:W-:Y:S01]  /*35310*/  IMAD.U32 R23, R23, 0x10000, RZ ;  /* 0x0001000017177824 */ /* 0x000fe200078e00ff */
[----:B------:R-:W-:Y:S01]  /*35320*/  LOP3.LUT R4, R123, 0xff, RZ, 0xc0, !PT ;  /* 0x000000ff7b047812 */ /* 0x000fe200078ec0ff */
[----:B------:R-:W-:Y:S01]  /*35330*/  IMAD.U32 R6, R19, 0x10000, RZ ;  /* 0x0001000013067824 */ /* 0x000fe200078e00ff */
[----:B------:R-:W-:Y:S01]  /*35340*/  LOP3.LUT R5, R27, 0xff, RZ, 0xc0, !PT ;  /* 0x000000ff1b057812 */ /* 0x000fe200078ec0ff */
[----:B------:R-:W-:Y:S01]  /*35350*/  IMAD.U32 R34, R32, 0x10000, RZ ;  /* 0x0001000020227824 */ /* 0x000fe200078e00ff */
[----:B------:R-:W-:Y:S01]  /*35360*/  LOP3.LUT R23, R23, 0xff0000, RZ, 0xc0, !PT ;  /* 0x00ff000017177812 */ /* 0x000fe200078ec0ff */
[----:B------:R-:W0:Y:S01]  /*35370*/  S2UR UR4, SR_CTAID.X ;  /* 0x00000000000479c3 */ /* 0x000e220000002500 */
[----:B------:R-:W-:Y:S01]  /*35380*/  PRMT R4, R122, 0x7604, R4 ;  /* 0x000076047a047816 */ /* 0x000fe20000000004 */
[----:B------:R-:W-:Y:S01]  /*35390*/  STS [R24+0x338], R208 ;  /* 0x000338d018007388 */ /* 0x000fe20000000800 */
[----:B------:R-:W-:-:S02]  /*353a0*/  PRMT R5, R121, 0x7604, R5 ;  /* 0x0000760479057816 */ /* 0x000fc40000000005 */
[----:B------:R-:W-:Y:S01]  /*353b0*/  LOP3.LUT R6, R6, 0xff0000, RZ, 0xc0, !PT ;  /* 0x00ff000006067812 */ /* 0x000fe200078ec0ff */
[----:B------:R-:W-:Y:S01]  /*353c0*/  IMAD.IADD R12, R4, 0x1, R23 ;  /* 0x00000001040c7824 */ /* 0x000fe200078e0217 */
[----:B------:R-:W-:Y:S01]  /*353d0*/  LOP3.LUT R4, R93, 0xffff, RZ, 0xc0, !PT ;  /* 0x0000ffff5d047812 */ /* 0x000fe200078ec0ff */
[----:B------:R-:W-:Y:S01]  /*353e0*/  STS [R24+0x374], R210 ;  /* 0x000374d218007388 */ /* 0x000fe20000000800 */
[----:B------:R-:W-:Y:S01]  /*353f0*/  LOP3.LUT R11, R20, 0xffff, RZ, 0xc0, !PT ;  /* 0x0000ffff140b7812 */ /* 0x000fe200078ec0ff */
[----:B------:R-:W-:Y:S01]  /*35400*/  IMAD.IADD R41, R5, 0x1, R6 ;  /* 0x0000000105297824 */ /* 0x000fe200078e0206 */
[----:B------:R-:W-:Y:S01]  /*35410*/  LOP3.LUT R29, R119, 0xffff, RZ, 0xc0, !PT ;  /* 0x0000ffff771d7812 */ /* 0x000fe200078ec0ff */
[----:B------:R-:W-:Y:S01]  /*35420*/  STS.64 [R24+0x378], R202 ;  /* 0x000378ca18007388 */ /* 0x000fe20000000a00 */
[----:B------:R-:W-:Y:S02]  /*35430*/  LOP3.LUT R19, R89, 0xffff, RZ, 0xc0, !PT ;  /* 0x0000ffff59137812 */ /* 0x000fe400078ec0ff */
[----:B------:R-:W-:-:S02]  /*35440*/  LOP3.LUT R28, R118, 0xffff, RZ, 0xc0, !PT ;  /* 0x0000ffff761c7812 */ /* 0x000fc400078ec0ff */
[----:B------:R-:W-:Y:S02]  /*35450*/  LOP3.LUT R6, R91, 0xffff, RZ, 0xc0, !PT ;  /* 0x0000ffff5b067812 */ /* 0x000fe400078ec0ff */
[----:B------:R-:W-:Y:S02]  /*35460*/  LOP3.LUT R39, R112, 0xffff, RZ, 0xc0, !PT ;  /* 0x0000ffff70277812 */ /* 0x000fe400078ec0ff */
[----:B------:R-:W-:Y:S02]  /*35470*/  LOP3.LUT R40, R111, 0xffff, RZ, 0xc0, !PT ;  /* 0x0000ffff6f287812 */ /* 0x000fe400078ec0ff */
[----:B------:R-:W-:Y:S01]  /*35480*/  LOP3.LUT R27, R110, 0xffff, RZ, 0xc0, !PT ;  /* 0x0000ffff6e1b7812 */ /* 0x000fe200078ec0ff */
[----:B0-----:R-:W-:Y:S01]  /*35490*/  IMAD.U32 R120, RZ, RZ, UR4 ;  /* 0x00000004ff787e24 */ /* 0x001fe2000f8e00ff */
[----:B------:R-:W-:Y:S02]  /*354a0*/  PRMT R7, R84, 0x7604, R252 ;  /* 0x0000760454077816 */ /* 0x000fe400000000fc */
[----:B------:R-:W-:-:S02]  /*354b0*/  PRMT R5, R11, 0x3340, R4 ;  /* 0x000033400b057816 */ /* 0x000fc40000000004 */
[----:B------:R-:W-:Y:S01]  /*354c0*/  PRMT R4, R28, 0x3340, R19 ;  /* 0x000033401c047816 */ /* 0x000fe20000000013 */
[----:B------:R0:W-:Y:S01]  /*354d0*/  STS.U16 [R24+0x370], R7 ;  /* 0x0003700718007388 */ /* 0x0001e20000000400 */
[C---:B------:R-:W-:Y:S01]  /*354e0*/  PRMT R16, R22.reuse, 0x3340, R29 ;  /* 0x0000334016107816 */ /* 0x040fe2000000001d */
[----:B------:R-:W-:Y:S01]  /*354f0*/  IMAD.U32 R22, R22, 0x10000, RZ ;  /* 0x0001000016167824 */ /* 0x000fe200078e00ff */
[----:B------:R-:W-:Y:S02]  /*35500*/  LOP3.LUT R10, R117, 0xffff, RZ, 0xc0, !PT ;  /* 0x0000ffff750a7812 */ /* 0x000fe400078ec0ff */
[----:B------:R-:W-:Y:S02]  /*35510*/  LOP3.LUT R23, R116, 0xffff, RZ, 0xc0, !PT ;  /* 0x0000ffff74177812 */ /* 0x000fe400078ec0ff */
[----:B------:R-:W-:Y:S02]  /*35520*/  PRMT R19, R39, 0x3340, R6 ;  /* 0x0000334027137816 */ /* 0x000fe40000000006 */
[C---:B------:R-:W-:Y:S01]  /*35530*/  PRMT R18, R40.reuse, 0x3340, R27 ;  /* 0x0000334028127816 */ /* 0x040fe2000000001b */
[----:B------:R-:W-:Y:S01]  /*35540*/  IMAD.U32 R40, R40, 0x10000, RZ ;  /* 0x0001000028287824 */ /* 0x000fe200078e00ff */
[----:B------:R-:W-:-:S02]  /*35550*/  PRMT R16, R5, 0x5410, R16 ;  /* 0x0000541005107816 */ /* 0x000fc40000000010 */
[----:B------:R-:W-:Y:S02]  /*35560*/  LOP3.LUT R33, R90, 0xffff, RZ, 0xc0, !PT ;  /* 0x0000ffff5a217812 */ /* 0x000fe400078ec0ff */
[----:B------:R-:W-:Y:S02]  /*35570*/  LOP3.LUT R30, R115, 0xffff, RZ, 0xc0, !PT ;  /* 0x0000ffff731e7812 */ /* 0x000fe400078ec0ff */
[----:B------:R-:W-:Y:S02]  /*35580*/  LOP3.LUT R31, R114, 0xffff, RZ, 0xc0, !PT ;  /* 0x0000ffff721f7812 */ /* 0x000fe400078ec0ff */
[----:B------:R-:W-:Y:S02]  /*35590*/  LOP3.LUT R26, R113, 0xffff, RZ, 0xc0, !PT ;  /* 0x0000ffff711a7812 */ /* 0x000fe400078ec0ff */
[C---:B0-----:R-:W-:Y:S01]  /*355a0*/  PRMT R7, R10.reuse, 0x3340, R23 ;  /* 0x000033400a077816 */ /* 0x041fe20000000017 */
[----:B------:R-:W-:Y:S01]  /*355b0*/  IMAD.U32 R10, R10, 0x10000, RZ ;  /* 0x000100000a0a7824 */ /* 0x000fe200078e00ff */
[----:B------:R-:W-:Y:S01]  /*355c0*/  PRMT R5, R19, 0x5410, R18 ;  /* 0x0000541013057816 */ /* 0x000fe20000000012 */
[----:B------:R-:W-:Y:S01]  /*355d0*/  IMAD.MOV.U32 R19, RZ, RZ, R9 ;  /* 0x000000ffff137224 */ /* 0x000fe200078e0009 */
[----:B------:R-:W-:Y:S01]  /*355e0*/  LOP3.LUT R36, R92, 0xffff, RZ, 0xc0, !PT ;  /* 0x0000ffff5c247812 */ /* 0x000fe200078ec0ff */
[----:B------:R-:W-:Y:S01]  /*355f0*/  IMAD.MOV.U32 R18, RZ, RZ, R8 ;  /* 0x000000ffff127224 */ /* 0x000fe200078e0008 */
[----:B------:R-:W-:-:S02]  /*35600*/  LOP3.LUT R43, R109, 0xffff, RZ, 0xc0, !PT ;  /* 0x0000ffff6d2b7812 */ /* 0x000fc400078ec0ff */
[----:B------:R-:W-:Y:S02]  /*35610*/  LOP3.LUT R42, R108, 0xffff, RZ, 0xc0, !PT ;  /* 0x0000ffff6c2a7812 */ /* 0x000fe400078ec0ff */
[----:B------:R-:W-:Y:S01]  /*35620*/  LOP3.LUT R9, R107, 0xffff, RZ, 0xc0, !PT ;  /* 0x0000ffff6b097812 */ /* 0x000fe200078ec0ff */
[----:B------:R0:W-:Y:S01]  /*35630*/  STS.128 [R24+0x340], R16 ;  /* 0x0003401018007388 */ /* 0x0001e20000000c00 */
[----:B------:R-:W-:Y:S02]  /*35640*/  PRMT R33, R30, 0x3340, R33 ;  /* 0x000033401e217816 */ /* 0x000fe40000000021 */
[C---:B------:R-:W-:Y:S01]  /*35650*/  PRMT R6, R31.reuse, 0x3340, R26 ;  /* 0x000033401f067816 */ /* 0x040fe2000000001a */
[----:B------:R-:W-:Y:S01]  /*35660*/  IMAD.U32 R31, R31, 0x10000, RZ ;  /* 0x000100001f1f7824 */ /* 0x000fe200078e00ff */
[----:B------:R-:W-:Y:S02]  /*35670*/  PRMT R7, R4, 0x5410, R7 ;  /* 0x0000541004077816 */ /* 0x000fe40000000007 */
[----:B------:R-:W-:-:S02]  /*35680*/  LOP3.LUT R4, R15, 0xff, RZ, 0xc0, !PT ;  /* 0x000000ff0f047812 */ /* 0x000fc400078ec0ff */
[----:B------:R-:W-:Y:S02]  /*35690*/  PRMT R36, R43, 0x3340, R36 ;  /* 0x000033402b247816 */ /* 0x000fe40000000024 */
[C---:B------:R-:W-:Y:S01]  /*356a0*/  PRMT R35, R42.reuse, 0x3340, R9 ;  /* 0x000033402a237816 */ /* 0x040fe20000000009 */
[----:B------:R-:W-:Y:S01]  /*356b0*/  IMAD.U32 R42, R42, 0x10000, RZ ;  /* 0x000100002a2a7824 */ /* 0x000fe200078e00ff */
[----:B------:R-:W-:Y:S02]  /*356c0*/  PRMT R6, R33, 0x5410, R6 ;  /* 0x0000541021067816 */ /* 0x000fe40000000006 */
[----:B------:R-:W-:Y:S02]  /*356d0*/  LOP3.LUT R37, R85, 0xffff, RZ, 0xc0, !PT ;  /* 0x0000ffff55257812 */ /* 0x000fe400078ec0ff */
[----:B------:R-:W-:Y:S02]  /*356e0*/  LOP3.LUT R32, R106, 0xffff, RZ, 0xc0, !PT ;  /* 0x0000ffff6a207812 */ /* 0x000fe400078ec0ff */
[----:B------:R-:W-:-:S02]  /*356f0*/  LOP3.LUT R8, R105, 0xffff, RZ, 0xc0, !PT ;  /* 0x0000ffff69087812 */ /* 0x000fc400078ec0ff */
[----:B------:R-:W-:Y:S02]  /*35700*/  LOP3.LUT R15, R104, 0xffff, RZ, 0xc0, !PT ;  /* 0x0000ffff680f7812 */ /* 0x000fe400078ec0ff */
[----:B------:R-:W-:Y:S02]  /*35710*/  PRMT R33, R103, 0x7604, R4 ;  /* 0x0000760467217816 */ /* 0x000fe40000000004 */
[----:B------:R-:W-:Y:S02]  /*35720*/  PRMT R4, R36, 0x5410, R35 ;  /* 0x0000541024047816 */ /* 0x000fe40000000023 */
[----:B------:R-:W-:Y:S02]  /*35730*/  LOP3.LUT R34, R34, 0xff0000, RZ, 0xc0, !PT ;  /* 0x00ff000022227812 */ /* 0x000fe400078ec0ff */
[----:B------:R-:W-:Y:S01]  /*35740*/  PRMT R36, R32, 0x3340, R37 ;  /* 0x0000334020247816 */ /* 0x000fe20000000025 */
[----:B------:R1:W-:Y:S01]  /*35750*/  STS.128 [R24+0x350], R4 ;  /* 0x0003500418007388 */ /* 0x0003e20000000c00 */
[----:B------:R-:W-:Y:S01]  /*35760*/  PRMT R35, R8, 0x3340, R15 ;  /* 0x0000334008237816 */ /* 0x000fe2000000000f */
[----:B------:R-:W-:Y:S01]  /*35770*/  IMAD.IADD R44, R33, 0x1, R34 ;  /* 0x00000001212c7824 */ /* 0x000fe200078e0222 */
[----:B------:R-:W-:Y:S01]  /*35780*/  LOP3.LUT R46, R86, 0xffff, RZ, 0xc0, !PT ;  /* 0x0000ffff562e7812 */ /* 0x000fe200078ec0ff */
[----:B------:R-:W-:Y:S01]  /*35790*/  IMAD.U32 R8, R8, 0x10000, RZ ;  /* 0x0001000008087824 */ /* 0x000fe200078e00ff */
[----:B------:R-:W-:Y:S01]  /*357a0*/  LOP3.LUT R37, R102, 0xffff, RZ, 0xc0, !PT ;  /* 0x0000ffff66257812 */ /* 0x000fe200078ec0ff */
[----:B------:R-:W-:Y:S01]  /*357b0*/  IMAD R13, R13, 0x1000000, R44 ;  /* 0x010000000d0d7824 */ /* 0x000fe200078e022c */
[----:B------:R-:W-:-:S02]  /*357c0*/  LOP3.LUT R33, R100, 0xffff, RZ, 0xc0, !PT ;  /* 0x0000ffff64217812 */ /* 0x000fc400078ec0ff */
[----:B------:R-:W-:Y:S02]  /*357d0*/  LOP3.LUT R45, R87, 0xffff, RZ, 0xc0, !PT ;  /* 0x0000ffff572d7812 */ /* 0x000fe400078ec0ff */
[----:B------:R-:W-:Y:S02]  /*357e0*/  LOP3.LUT R38, R99, 0xffff, RZ, 0xc0, !PT ;  /* 0x0000ffff63267812 */ /* 0x000fe400078ec0ff */
[----:B------:R-:W-:Y:S02]  /*357f0*/  LOP3.LUT R34, R97, 0xffff, RZ, 0xc0, !PT ;  /* 0x0000ffff61227812 */ /* 0x000fe400078ec0ff */
[----:B0-----:R-:W-:Y:S02]  /*35800*/  LOP3.LUT R18, R88, 0xffff, RZ, 0xc0, !PT ;  /* 0x0000ffff58127812 */ /* 0x001fe400078ec0ff */
[----:B-1----:R-:W-:Y:S02]  /*35810*/  PRMT R7, R36, 0x5410, R35 ;  /* 0x0000541024077816 */ /* 0x002fe40000000023 */
        /* <DEDUP_REMOVED lines=8> */
[----:B------:R-:W-:-:S02]  /*358a0*/  PRMT R45, R38, 0x3340, R45 ;  /* 0x00003340262d7816 */ /* 0x000fc4000000002d */
[C---:B------:R-:W-:Y:S01]  /*358b0*/  PRMT R4, R35.reuse, 0x3340, R34 ;  /* 0x0000334023047816 */ /* 0x040fe20000000022 */
[----:B------:R-:W-:Y:S01]  /*358c0*/  IMAD.U32 R35, R35, 0x10000, RZ ;  /* 0x0001000023237824 */ /* 0x000fe200078e00ff */
[----:B------:R-:W-:Y:S02]  /*358d0*/  PRMT R47, R19, 0x3340, R18 ;  /* 0x00003340132f7816 */ /* 0x000fe40000000012 */
[C---:B------:R-:W-:Y:S01]  /*358e0*/  PRMT R18, R17.reuse, 0x3340, R16 ;  /* 0x0000334011127816 */ /* 0x040fe20000000010 */
[----:B------:R-:W-:Y:S01]  /*358f0*/  IMAD.U32 R17, R17, 0x10000, RZ ;  /* 0x0001000011117824 */ /* 0x000fe200078e00ff */
[----:B------:R-:W-:Y:S02]  /*35900*/  PRMT R6, R5, 0x5410, R6 ;  /* 0x0000541005067816 */ /* 0x000fe40000000006 */
[----:B------:R-:W-:Y:S02]  /*35910*/  PRMT R5, R45, 0x5410, R4 ;  /* 0x000054102d057816 */ /* 0x000fe40000000004 */
[----:B------:R-:W-:-:S02]  /*35920*/  PRMT R4, R47, 0x5410, R18 ;  /* 0x000054102f047816 */ /* 0x000fc40000000012 */
[----:B------:R-:W-:Y:S02]  /*35930*/  LOP3.LUT R28, R28, 0xff, RZ, 0xc0, !PT ;  /* 0x000000ff1c1c7812 */ /* 0x000fe400078ec0ff */
[----:B------:R-:W-:Y:S01]  /*35940*/  LOP3.LUT R11, R11, 0xff, RZ, 0xc0, !PT ;  /* 0x000000ff0b0b7812 */ /* 0x000fe200078ec0ff */
[----:B------:R0:W-:Y:S01]  /*35950*/  STS.128 [R24+0x360], R4 ;  /* 0x0003600418007388 */ /* 0x0001e20000000c00 */
        /* <DEDUP_REMOVED lines=9> */
[----:B------:R-:W-:-:S02]  /*359f0*/  LOP3.LUT R18, R22, 0xff0000, RZ, 0xc0, !PT ;  /* 0x00ff000016127812 */ /* 0x000fc400078ec0ff */
[----:B------:R-:W-:Y:S01]  /*35a00*/  PRMT R11, R93, 0x7604, R11 ;  /* 0x000076045d0b7816 */ /* 0x000fe2000000000b */
[----:B------:R-:W-:Y:S01]  /*35a10*/  IMAD.IADD R28, R28, 0x1, R5 ;  /* 0x000000011c1c7824 */ /* 0x000fe200078e0205 */
[----:B------:R-:W-:Y:S02]  /*35a20*/  PRMT R43, R92, 0x7604, R43 ;  /* 0x000076045c2b7816 */ /* 0x000fe4000000002b */
[----:B------:R-:W-:Y:S01]  /*35a30*/  LOP3.LUT R42, R42, 0xff0000, RZ, 0xc0, !PT ;  /* 0x00ff00002a2a7812 */ /* 0x000fe200078ec0ff */
[----:B------:R-:W-:Y:S01]  /*35a40*/  IMAD.IADD R18, R11, 0x1, R18 ;  /* 0x000000010b127824 */ /* 0x000fe200078e0212 */
[----:B------:R-:W-:Y:S01]  /*35a50*/  PRMT R19, R88, 0x7604, R19 ;  /* 0x0000760458137816 */ /* 0x000fe20000000013 */
[----:B------:R-:W-:Y:S01]  /*35a60*/  IMAD R11, R21, 0x1000000, R12 ;  /* 0x01000000150b7824 */ /* 0x000fe200078e020c */
[----:B------:R-:W-:Y:S01]  /*35a70*/  LOP3.LUT R4, R17, 0xff0000, RZ, 0xc0, !PT ;  /* 0x00ff000011047812 */ /* 0x000fe200078ec0ff */
[----:B------:R-:W-:Y:S01]  /*35a80*/  IMAD R12, R14, 0x1000000, R41 ;  /* 0x010000000e0c7824 */ /* 0x000fe200078e0229 */
        /* <DEDUP_REMOVED lines=28> */
[----:B------:R-:W-:-:S02]  /*35c50*/  IMAD.MOV.U32 R15, RZ, RZ, R210 ;  /* 0x000000ffff0f7224 */ /* 0x000fc400078e00d2 */
        /* <DEDUP_REMOVED lines=17> */
.L_x_2319:
[----:B------:R-:W-:Y:S05]  /*35d70*/  BSYNC.RECONVERGENT B0 ;  /* 0x0000000000007941 */ /* 0x000fea0003800200 */
.L_x_2318:
        /* <DEDUP_REMOVED lines=8> */
.L_x_2320:
[----:B------:R-:W-:Y:S05]  /*35e00*/  NANOSLEEP 0x1c2 ;  /* 0x000001c20000795d */ /* 0x000fea0003800000 */
[----:B------:R-:W-:Y:S01]  /*35e10*/  NOP ;  /* 0x0000000000007918 */ /* 0x000fe20000000000 */
.L_x_2321:
[----:B------:R-:W-:-:S05]  /*35e20*/  LOP3.LUT R137, RZ, R137, RZ, 0x33, !PT ;  /* 0x00000089ff897212 */ /* 0x000fca00078e33ff */
[----:B------:R-:W-:-:S07]  /*35e30*/  IMAD.IADD R137, R137, 0x1, R120 ;  /* 0x0000000189897824 */ /* 0x000fce00078e0278 */
.L_x_2323:
        /* <DEDUP_REMOVED lines=12> */
.L_x_3363:
[----:B------:R-:W-:Y:S05]  /*35f00*/  @P0 BRA `(.L_x_2323) ;  /* 0xfffffffc00cc0947 */ /* 0x000fea000383ffff */
[----:B------:R-:W-:Y:S01]  /*35f10*/  ISETP.NE.AND P0, PT, R18, 0x65, PT ;  /* 0x000000651200780c */ /* 0x000fe20003f05270 */
[----:B------:R-:W-:-:S12]  /*35f20*/  BSSY.RECONVERGENT B0, `(.L_x_2324) ;  /* 0x0000082000007945 */ /* 0x000fd80003800200 */
[----:B------:R-:W-:Y:S05]  /*35f30*/  @!P0 BRA `(.L_x_2325) ;  /* 0x0000000400088947 */ /* 0x000fea0003800000 */
[----:B------:R-:W-:Y:S02]  /*35f40*/  ISETP.NE.AND P1, PT, R18, 0x64, PT ;  /* 0x000000641200780c */ /* 0x000fe40003f25270 */
[----:B01----:R-:W-:Y:S02]  /*35f50*/  CS2R R2, SRZ ;  /* 0x0000000000027805 */ /* 0x003fe4000001ff00 */
        /* <DEDUP_REMOVED lines=16> */
[----:B------:R0:W5:Y:S04]  /*36060*/  LD.E.STRONG.GPU R24, desc[UR8][R2.64+0x900] ;  /* 0x0009000802187980 */ /* 0x000168000c10f900 */
        /* <DEDUP_REMOVED lines=44> */
[C---:B------:R-:W-:Y:S02]  /*36330*/  SHF.R.U64 R172, R28.reuse, 0x8, R29 ;  /* 0x000000081cac7819 */ /* 0x040fe4000000121d */
[----:B------:R-:W-:Y:S01]  /*36340*/  PRMT R152, R28, 0x7610, R152 ;  /* 0x000076101c987816 */ /* 0x000fe20000000098 */
[----:B0-----:R-:W-:Y:S06]  /*36350*/  BRA `(.L_x_2326) ;  /* 0x0000000000f87947 */ /* 0x001fec0003800000 */
.L_x_2325:
[----:B01----:R-:W2:Y:S01]  /*36360*/  LDL.64 R2, [R1+0x580] ;  /* 0x0005800001027983 */ /* 0x003ea20000100a00 */
        /* <DEDUP_REMOVED lines=35> */
[--C-:B------:R-:W-:Y:S02]  /*365a0*/  SHF.R.U32.HI R168, RZ, 0x8, R185.reuse ;  /* 0x00000008ffa87819 */ /* 0x100fe400000116b9 */
[--C-:B------:R-:W-:Y:S02]  /*365b0*/  SHF.R.U32.HI R177, RZ, 0x10, R185.reuse ;  /* 0x00000010ffb17819 */ /* 0x100fe400000116b9 */
[----:B------:R-:W-:Y:S02]  /*365c0*/  SHF.R.U32.HI R176, RZ, 0x18, R185 ;  /* 0x00000018ffb07819 */ /* 0x000fe400000116b9 */
        /* <DEDUP_REMOVED lines=16> */
[C-C-:B------:R-:W-:Y:S02]  /*366d0*/  SHF.R.U64 R86, R4.reuse, 0x18, R5.reuse ;  /* 0x0000001804567819 */ /* 0x140fe40000001205 */
[----:B------:R-:W-:Y:S02]  /*366e0*/  PRMT R154, R4, 0x7610, R154 ;  /* 0x00007610049a7816 */ /* 0x000fe4000000009a */
[----:B------:R-:W-:-:S02]  /*366f0*/  SHF.R.U32.HI R160, RZ, 0x8, R5 ;  /* 0x00000008ffa07819 */ /* 0x000fc40000011605 */
[--C-:B------:R-:W-:Y:S02]  /*36700*/  SHF.R.U32.HI R85, RZ, 0x10, R5.reuse ;  /* 0x00000010ff557819 */ /* 0x100fe40000011605 */
[----:B------:R-:W-:Y:S02]  /*36710*/  SHF.R.U32.HI R84, RZ, 0x18, R5 ;  /* 0x00000018ff547819 */ /* 0x000fe40000011605 */
[----:B------:R-:W-:Y:S02]  /*36720*/  PRMT R153, R5, 0x7610, R153 ;  /* 0x0000761005997816 */ /* 0x000fe40000000099 */
[----:B0-----:R-:W-:-:S07]  /*36730*/  PRMT R172, R28, 0x7610, R172 ;  /* 0x000076101cac7816 */ /* 0x001fce00000000ac */
.L_x_2326:
[----:B------:R-:W-:Y:S05]  /*36740*/  BSYNC.RECONVERGENT B0 ;  /* 0x0000000000007941 */ /* 0x000fea0003800200 */
.L_x_2324:
[----:B------:R-:W-:-:S03]  /*36750*/  UMOV UR4, 0xffffffff ;  /* 0xffffffff00047882 */ /* 0x000fc60000000000 */
[----:B------:R-:W-:Y:S05]  /*36760*/  BRA.DIV UR4, `(.L_x_2327) ;  /* 0x0000078204187947 */ /* 0x000fea000b800000 */
        /* <DEDUP_REMOVED lines=8> */
[----:B------:R-:W0:Y:S01]  /*367f0*/  S2R R17, SR_GEMASK ;  /* 0x0000000000117919 */ /* 0x000e220000003c00 */
[----:B------:R-:W-:Y:S02]  /*36800*/  PRMT R4, R167, 0x7604, R4 ;  /* 0x00007604a7047816 */ /* 0x000fe40000000004 */
[----:B------:R-:W-:-:S02]  /*36810*/  LOP3.LUT R5, R5, 0xff0000, RZ, 0xc0, !PT ;  /* 0x00ff000005057812 */ /* 0x000fc400078ec0ff */
[----:B------:R-:W-:Y:S02]  /*36820*/  PRMT R9, R164, 0x7604, R9 ;  /* 0x00007604a4097816 */ /* 0x000fe40000000009 */
[----:B------:R-:W-:Y:S01]  /*36830*/  LOP3.LUT R8, R8, 0xff0000, RZ, 0xc0, !PT ;  /* 0x00ff000008087812 */ /* 0x000fe200078ec0ff */
[----:B------:R-:W-:Y:S01]  /*36840*/  IMAD.IADD R12, R4, 0x1, R5 ;  /* 0x00000001040c7824 */ /* 0x000fe200078e0205 */
[----:B------:R-:W-:Y:S01]  /*36850*/  PRMT R6, R165, 0x7604, R6 ;  /* 0x00007604a5067816 */ /* 0x000fe20000000006 */
[----:B------:R-:W-:Y:S01]  /*36860*/  IMAD.U32 R5, R87, 0x10000, RZ ;  /* 0x0001000057057824 */ /* 0x000fe200078e00ff */
[----:B------:R-:W-:Y:S01]  /*36870*/  LOP3.LUT R7, R7, 0xff0000, RZ, 0xc0, !PT ;  /* 0x00ff000007077812 */ /* 0x000fe200078ec0ff */
[----:B------:R-:W-:Y:S01]  /*36880*/  IMAD.IADD R15, R9, 0x1, R8 ;  /* 0x00000001090f7824 */ /* 0x000fe200078e0208 */
[----:B------:R-:W-:Y:S01]  /*36890*/  PRMT R10, R163, 0x7604, R10 ;  /* 0x00007604a30a7816 */ /* 0x000fe2000000000a */
[----:B------:R-:W-:Y:S01]  /*368a0*/  IMAD.U32 R4, R89, 0x10000, RZ ;  /* 0x0001000059047824 */ /* 0x000fe200078e00ff */
[----:B------:R-:W-:Y:S01]  /*368b0*/  LOP3.LUT R11, R11, 0xff0000, RZ, 0xc0, !PT ;  /* 0x00ff00000b0b7812 */ /* 0x000fe200078ec0ff */
[----:B------:R-:W-:Y:S01]  /*368c0*/  IMAD.IADD R14, R6, 0x1, R7 ;  /* 0x00000001060e7824 */ /* 0x000fe200078e0207 */
        /* <DEDUP_REMOVED lines=44> */
[----:B------:R-:W-:Y:S01]  /*36b90*/  VOTE.ANY R102, PT, !P0 ;  /* 0x0000000000667806 */ /* 0x000fe200040e0100 */
[----:B------:R-:W-:Y:S01]  /*36ba0*/  IMAD.U32 R16, R26, 0x10000, RZ ;  /* 0x000100001a107824 */ /* 0x000fe200078e00ff */
[----:B------:R-:W-:-:S02]  /*36bb0*/  LOP3.LUT R13, R28, 0xff, RZ, 0xc0, !PT ;  /* 0x000000ff1c0d7812 */ /* 0x000fc400078ec0ff */
[----:B0-----:R-:W-:Y:S02]  /*36bc0*/  LOP3.LUT R102, R102, 0x80000000, R17, 0xec, !PT ;  /* 0x8000000066667812 */ /* 0x001fe400078eec11 */
[----:B------:R-:W-:Y:S02]  /*36bd0*/  PRMT R13, R166, 0x7604, R13 ;  /* 0x00007604a60d7816 */ /* 0x000fe4000000000d */
[----:B------:R-:W-:Y:S02]  /*36be0*/  LOP3.LUT R16, R16, 0xff0000, RZ, 0xc0, !PT ;  /* 0x00ff000010107812 */ /* 0x000fe400078ec0ff */
[----:B------:R-:W-:Y:S02]  /*36bf0*/  LOP3.LUT R23, R182, 0xffff, RZ, 0xc0, !PT ;  /* 0x0000ffffb6177812 */ /* 0x000fe400078ec0ff */
        /* <DEDUP_REMOVED lines=12> */
[----:B------:R-:W-:Y:S01]  /*36cc0*/  LOP3.LUT R22, R152, 0xff, RZ, 0xc0, !PT ;  /* 0x000000ff98167812 */ /* 0x000fe200078ec0ff */
[----:B------:R-:W-:Y:S01]  /*36cd0*/  IMAD R13, R38, 0x1000000, R13 ;  /* 0x01000000260d7824 */ /* 0x000fe200078e020d */
[----:B------:R-:W0:Y:S01]  /*36ce0*/  POPC R102, R102 ;  /* 0x0000006600667309 */ /* 0x000e220000000000 */
[----:B------:R-:W-:Y:S01]  /*36cf0*/  IMAD R12, R16, 0x1000000, R12 ;  /* 0x01000000100c7824 */ /* 0x000fe200078e020c */
[----:B------:R-:W-:-:S02]  /*36d00*/  LOP3.LUT R16, R148, 0xffff, RZ, 0xc0, !PT ;  /* 0x0000ffff94107812 */ /* 0x000fc400078ec0ff */
[----:B------:R-:W-:-:S03]  /*36d10*/  PRMT R22, R172, 0x7604, R22 ;  /* 0x00007604ac167816 */ /* 0x000fc60000000016 */
[----:B------:R-:W-:Y:S01]  /*36d20*/  IMAD R14, R16, 0x1000000, R14 ;  /* 0x01000000100e7824 */ /* 0x000fe200078e020e */
[----:B------:R-:W-:-:S05]  /*36d30*/  LOP3.LUT R16, R146, 0xffff, RZ, 0xc0, !PT ;  /* 0x0000ffff92107812 */ /* 0x000fca00078ec0ff */
[----:B------:R-:W-:Y:S01]  /*36d40*/  IMAD R15, R16, 0x1000000, R15 ;  /* 0x01000000100f7824 */ /* 0x000fe200078e020f */
[----:B------:R-:W-:Y:S01]  /*36d50*/  LOP3.LUT R16, R143, 0xffff, RZ, 0xc0, !PT ;  /* 0x0000ffff8f107812 */ /* 0x000fe200078ec0ff */
[----:B0----5:R0:W1:Y:S04]  /*36d60*/  SHFL.DOWN PT, R21, R24, 0x1, R102 ;  /* 0x0820000018157989 */ /* 0x02106800000e0066 */
[----:B------:R-:W-:Y:S01]  /*36d70*/  IMAD R8, R16, 0x1000000, R8 ;  /* 0x0100000010087824 */ /* 0x000fe200078e0208 */
[----:B------:R-:W-:-:S05]  /*36d80*/  LOP3.LUT R16, R88, 0xffff, RZ, 0xc0, !PT ;  /* 0x0000ffff58107812 */ /* 0x000fca00078ec0ff */
[----:B------:R-:W-:Y:S01]  /*36d90*/  IMAD R9, R16, 0x1000000, R9 ;  /* 0x0100000010097824 */ /* 0x000fe200078e0209 */
[----:B------:R-:W-:-:S05]  /*36da0*/  LOP3.LUT R16, R86, 0xffff, RZ, 0xc0, !PT ;  /* 0x0000ffff56107812 */ /* 0x000fca00078ec0ff */
[----:B------:R-:W-:Y:S01]  /*36db0*/  IMAD R10, R16, 0x1000000, R10 ;  /* 0x01000000100a7824 */ /* 0x000fe200078e020a */
[----:B------:R-:W-:-:S05]  /*36dc0*/  LOP3.LUT R16, R84, 0xffff, RZ, 0xc0, !PT ;  /* 0x0000ffff54107812 */ /* 0x000fca00078ec0ff */
[----:B0-----:R-:W-:-:S07]  /*36dd0*/  IMAD R11, R16, 0x1000000, R11 ;  /* 0x01000000100b7824 */ /* 0x001fce00078e020b */
.L_x_3367:
[----:B------:R-:W-:-:S03]  /*36de0*/  UMOV UR4, 0xffffffff ;  /* 0xffffffff00047882 */ /* 0x000fc60000000000 */
[----:B------:R-:W-:Y:S05]  /*36df0*/  BRA.DIV UR4, `(.L_x_2328) ;  /* 0x0000078204487947 */ /* 0x000fea000b800000 */
.L_x_3370:
[----:B------:R-:W-:-:S03]  /*36e00*/  UMOV UR4, 0xffffffff ;  /* 0xffffffff00047882 */ /* 0x000fc60000000000 */
[----:B------:R-:W-:Y:S05]  /*36e10*/  BRA.DIV UR4, `(.L_x_2329) ;  /* 0x0000078204607947 */ /* 0x000fea000b800000 */
        /* <DEDUP_REMOVED lines=15> */
[----:B--234-:R0:W0:Y:S02]  /*36f10*/  SHFL.DOWN PT, R17, R3, 0x1, R102 ;  /* 0x0820000003117989 */ /* 0x01c02400000e0066 */
.L_x_3388:
[----:B------:R-:W2:Y:S01]  /*36f20*/  S2R R27, SR_LANEID ;  /* 0x00000000001b7919 */ /* 0x000ea20000000000 */
[----:B------:R-:W-:Y:S01]  /*36f30*/  BSSY.RECONVERGENT B1, `(.L_x_2330) ;  /* 0x00000e2000017945 */ /* 0x000fe20003800200 */
[----:B--2---:R-:W-:-:S13]  /*36f40*/  ISETP.GE.AND P0, PT, R27, R102, PT ;  /* 0x000000661b00720c */ /* 0x004fda0003f06270 */
[----:B------:R-:W-:Y:S05]  /*36f50*/  @P0 BRA `(.L_x_2331) ;  /* 0x0000000c007c0947 */ /* 0x000fea0003800000 */
[----:B0-----:R0:W-:Y:S01]  /*36f60*/  STL.128 [R1+0x70], R8 ;  /* 0x0000700801007387 */ /* 0x0011e20000100c00 */
[----:B------:R-:W-:Y:S01]  /*36f70*/  LOP3.LUT R27, R156, 0xffff, RZ, 0xc0, !PT ;  /* 0x0000ffff9c1b7812 */ /* 0x000fe200078ec0ff */
[----:B------:R-:W-:Y:S01]  /*36f80*/  BSSY.RECONVERGENT B0, `(.L_x_2332) ;  /* 0x00000db000007945 */ /* 0x000fe20003800200 */
[----:B------:R-:W-:Y:S01]  /*36f90*/  ISETP.NE.AND P0, PT, R24, RZ, PT ;  /* 0x000000ff1800720c */ /* 0x000fe20003f05270 */
[----:B------:R2:W-:Y:S04]  /*36fa0*/  STL.128 [R1+0x60], R12 ;  /* 0x0000600c01007387 */ /* 0x0005e80000100c00 */
[----:B------:R-:W-:Y:S04]  /*36fb0*/  STL.128 [R1+0x50], R4 ;  /* 0x0000500401007387 */ /* 0x000fe80000100c00 */
[----:B------:R-:W-:Y:S01]  /*36fc0*/  STL [R1], R24 ;  /* 0x0000001801007387 */ /* 0x000fe20000100800 */
[----:B0-----:R-:W-:-:S03]  /*36fd0*/  LOP3.LUT R10, R171, 0xffff, RZ, 0xc0, !PT ;  /* 0x0000ffffab0a7812 */ /* 0x001fc600078ec0ff */
[----:B------:R-:W-:Y:S01]  /*36fe0*/  STL [R1+0x3c], R29 ;  /* 0x00003c1d01007387 */ /* 0x000fe20000100800 */
[----:B------:R-:W-:Y:S02]  /*36ff0*/  LOP3.LUT R8, R170, 0xffff, RZ, 0xc0, !PT ;  /* 0x0000ffffaa087812 */ /* 0x000fe400078ec0ff */
[----:B------:R-:W-:Y:S01]  /*37000*/  PRMT R35, R35, 0x3340, R10 ;  /* 0x0000334023237816 */ /* 0x000fe2000000000a */
[----:B------:R-:W-:Y:S01]  /*37010*/  STL.64 [R1+0x40], R2 ;  /* 0x0000400201007387 */ /* 0x000fe20000100a00 */
[----:B------:R-:W-:Y:S02]  /*37020*/  LOP3.LUT R10, R168, 0xffff, RZ, 0xc0, !PT ;  /* 0x0000ffffa80a7812 */ /* 0x000fe400078ec0ff */
[----:B--2---:R-:W-:Y:S01]  /*37030*/  LOP3.LUT R14, R151, 0xffff, RZ, 0xc0, !PT ;  /* 0x0000ffff970e7812 */ /* 0x004fe200078ec0ff */
[----:B------:R-:W-:Y:S01]  /*37040*/  STL [R1+0x84], R19 ;  /* 0x0000841301007387 */ /* 0x000fe20000100800 */
[----:B------:R-:W-:Y:S02]  /*37050*/  PRMT R31, R31, 0x3340, R10 ;  /* 0x000033401f1f7816 */ /* 0x000fe4000000000a */
[----:B------:R-:W-:Y:S01]  /*37060*/  LOP3.LUT R10, R169, 0xffff, RZ, 0xc0, !PT ;  /* 0x0000ffffa90a7812 */ /* 0x000fe200078ec0ff */
[----:B------:R-:W-:Y:S01]  /*37070*/  STL.64 [R1+0x88], R16 ;  /* 0x0000881001007387 */ /* 0x000fe20000100a00 */
[----:B------:R-:W-:-:S02]  /*37080*/  PRMT R13, R40, 0x3340, R41 ;  /* 0x00003340280d7816 */ /* 0x000fc40000000029 */
[----:B------:R-:W-:Y:S01]  /*37090*/  PRMT R33, R33, 0x3340, R10 ;  /* 0x0000334021217816 */ /* 0x000fe2000000000a */
[----:B-1----:R0:W-:Y:S01]  /*370a0*/  STL [R1+0x48], R21 ;  /* 0x0000481501007387 */ /* 0x0021e20000100800 */
[----:B------:R-:W-:Y:S02]  /*370b0*/  LOP3.LUT R10, R166, 0xffff, RZ, 0xc0, !PT ;  /* 0x0000ffffa60a7812 */ /* 0x000fe400078ec0ff */
[----:B------:R-:W-:Y:S02]  /*370c0*/  PRMT R8, R39, 0x3340, R8 ;  /* 0x0000334027087816 */ /* 0x000fe40000000008 */
[----:B------:R-:W-:Y:S02]  /*370d0*/  PRMT R28, R28, 0x3340, R10 ;  /* 0x000033401c1c7816 */ /* 0x000fe4000000000a */
[----:B------:R-:W-:Y:S02]  /*370e0*/  LOP3.LUT R10, R150, 0xffff, RZ, 0xc0, !PT ;  /* 0x0000ffff960a7812 */ /* 0x000fe400078ec0ff */
[----:B------:R-:W-:Y:S01]  /*370f0*/  LOP3.LUT R15, R159, 0xffff, RZ, 0xc0, !PT ;  /* 0x0000ffff9f0f7812 */ /* 0x000fe200078ec0ff */
[----:B0-----:R-:W-:Y:S01]  /*37100*/  IMAD.IADD R21, R24, 0x1, R21 ;  /* 0x0000000118157824 */ /* 0x001fe200078e0215 */
[----:B------:R-:W-:-:S02]  /*37110*/  PRMT R10, R14, 0x3340, R10 ;  /* 0x000033400e0a7816 */ /* 0x000fc4000000000a */
        /* <DEDUP_REMOVED lines=13> */
[----:B------:R-:W-:-:S02]  /*371f0*/  PRMT R12, R34, 0x3340, R23 ;  /* 0x00003340220c7816 */ /* 0x000fc40000000017 */
[----:B------:R-:W-:Y:S02]  /*37200*/  LOP3.LUT R23, R162, 0xffff, RZ, 0xc0, !PT ;  /* 0x0000ffffa2177812 */ /* 0x000fe400078ec0ff */
[----:B------:R-:W-:Y:S02]  /*37210*/  LOP3.LUT R15, R145, 0xffff, RZ, 0xc0, !PT ;  /* 0x0000ffff910f7812 */ /* 0x000fe400078ec0ff */
[----:B------:R-:W-:Y:S02]  /*37220*/  LOP3.LUT R5, R160, 0xffff, RZ, 0xc0, !PT ;  /* 0x0000ffffa0057812 */ /* 0x000fe400078ec0ff */
[----:B------:R-:W-:Y:S02]  /*37230*/  LOP3.LUT R6, R86, 0xffff, RZ, 0xc0, !PT ;  /* 0x0000ffff56067812 */ /* 0x000fe400078ec0ff */
[----:B------:R-:W-:Y:S02]  /*37240*/  PRMT R12, R35, 0x5410, R12 ;  /* 0x00005410230c7816 */ /* 0x000fe4000000000c */
[----:B0-----:R-:W-:-:S03]  /*37250*/  LOP3.LUT R9, R146, 0xffff, RZ, 0xc0, !PT ;  /* 0x0000ffff92097812 */ /* 0x001fc600078ec0ff */
[----:B------:R-:W-:Y:S01]  /*37260*/  STL.64 [R1+0x8], R12 ;  /* 0x0000080c01007387 */ /* 0x000fe20000100a00 */
        /* <DEDUP_REMOVED lines=21> */
[----:B------:R-:W-:Y:S02]  /*373c0*/  PRMT R10, R15, 0x5410, R14 ;  /* 0x000054100f0a7816 */ /* 0x000fe4000000000e */
[----:B------:R-:W-:Y:S02]  /*373d0*/  LOP3.LUT R14, R84, 0xffff, RZ, 0xc0, !PT ;  /* 0x0000ffff540e7812 */ /* 0x000fe400078ec0ff */
[----:B------:R-:W-:Y:S01]  /*373e0*/  LOP3.LUT R15, R85, 0xffff, RZ, 0xc0, !PT ;  /* 0x0000ffff550f7812 */ /* 0x000fe200078ec0ff */
[----:B------:R0:W-:Y:S03]  /*373f0*/  STL.128 [R1+0x20], R8 ;  /* 0x0000200801007387 */ /* 0x0001e60000100c00 */
[----:B------:R-:W-:Y:S02]  /*37400*/  PRMT R7, R15, 0x3340, R14 ;  /* 0x000033400f077816 */ /* 0x000fe4000000000e */
[----:B0-----:R-:W-:-:S02]  /*37410*/  LOP3.LUT R9, R153, 0xffff, RZ, 0xc0, !PT ;  /* 0x0000ffff99097812 */ /* 0x001fc400078ec0ff */
[----:B------:R-:W-:Y:S02]  /*37420*/  LOP3.LUT R8, R87, 0xffff, RZ, 0xc0, !PT ;  /* 0x0000ffff57087812 */ /* 0x000fe400078ec0ff */
[----:B------:R-:W-:Y:S02]  /*37430*/  PRMT R5, R9, 0x3340, R5 ;  /* 0x0000334009057816 */ /* 0x000fe40000000005 */
[----:B------:R-:W-:Y:S02]  /*37440*/  LOP3.LUT R9, R161, 0xffff, RZ, 0xc0, !PT ;  /* 0x0000ffffa1097812 */ /* 0x000fe400078ec0ff */
[----:B------:R-:W-:Y:S02]  /*37450*/  LOP3.LUT R10, R154, 0xffff, RZ, 0xc0, !PT ;  /* 0x0000ffff9a0a7812 */ /* 0x000fe400078ec0ff */
[----:B------:R-:W-:Y:S02]  /*37460*/  PRMT R6, R8, 0x3340, R6 ;  /* 0x0000334008067816 */ /* 0x000fe40000000006 */
[----:B------:R-:W-:-:S02]  /*37470*/  SHF.R.U32.HI R8, RZ, 0x8, R22 ;  /* 0x00000008ff087819 */ /* 0x000fc40000011616 */
[----:B------:R-:W-:Y:S02]  /*37480*/  PRMT R9, R10, 0x3340, R9 ;  /* 0x000033400a097816 */ /* 0x000fe40000000009 */
[----:B------:R-:W-:Y:S02]  /*37490*/  PRMT R22, R8, 0x7604, R22 ;  /* 0x0000760408167816 */ /* 0x000fe40000000016 */
[----:B------:R-:W-:Y:S02]  /*374a0*/  PRMT R8, R172, 0x7604, R152 ;  /* 0x00007604ac087816 */ /* 0x000fe40000000098 */
[----:B------:R-:W-:Y:S01]  /*374b0*/  PRMT R7, R5, 0x5410, R7 ;  /* 0x0000541005077816 */ /* 0x000fe20000000007 */
[----:B------:R0:W-:Y:S01]  /*374c0*/  STL.U16 [R1+0x80], R22 ;  /* 0x0000801601007387 */ /* 0x0001e20000100400 */
[----:B------:R-:W-:-:S03]  /*374d0*/  PRMT R6, R9, 0x5410, R6 ;  /* 0x0000541009067816 */ /* 0x000fc60000000006 */
[----:B------:R0:W-:Y:S04]  /*374e0*/  STL.U16 [R1+0x38], R8 ;  /* 0x0000380801007387 */ /* 0x0001e80000100400 */
[----:B------:R0:W-:Y:S01]  /*374f0*/  STL.64 [R1+0x30], R6 ;  /* 0x0000300601007387 */ /* 0x0001e20000100a00 */
[----:B------:R-:W-:Y:S05]  /*37500*/  @P0 BRA `(.L_x_2333) ;  /* 0x0000000800080947 */ /* 0x000fea0003800000 */
[----:B------:R-:W-:Y:S01]  /*37510*/  DADD R16, R2, R16 ;  /* 0x0000000002107229 */ /* 0x000fe20000000010 */
[----:B------:R1:W-:Y:S01]  /*37520*/  STL.U8 [R1+0xd8], RZ ;  /* 0x0000d8ff01007387 */ /* 0x0003e20000100000 */
[----:B------:R-:W-:Y:S01]  /*37530*/  IMAD.IADD R2, R29, 0x1, R19 ;  /* 0x000000011d027824 */ /* 0x000fe200078e0213 */
[----:B------:R-:W-:Y:S01]  /*37540*/  BSSY.RECONVERGENT B2, `(.L_x_2334) ;  /* 0x000000a000027945 */ /* 0x000fe20003800200 */
[----:B0-----:R-:W-:-:S03]  /*37550*/  IMAD.MOV.U32 R6, RZ, RZ, RZ ;  /* 0x000000ffff067224 */ /* 0x001fc600078e00ff */
[----:B------:R1:W-:Y:S04]  /*37560*/  STL.64 [R1+0x110], R16 ;  /* 0x0001101001007387 */ /* 0x0003e80000100a00 */
[----:B------:R1:W-:Y:S02]  /*37570*/  STL [R1+0x10c], R2 ;  /* 0x00010c0201007387 */ /* 0x0003e40000100800 */
.L_x_2335:
[----:B-1----:R-:W-:-:S06]  /*37580*/  IMAD.IADD R2, R1, 0x1, R6 ;  /* 0x0000000101027824 */ /* 0x002fcc00078e0206 */
[----:B------:R-:W2:Y:S01]  /*37590*/  LDL.U8 R2, [R2+0xd8] ;  /* 0x0000d80002027983 */ /* 0x000ea20000100000 */
[----:B------:R-:W-:Y:S02]  /*375a0*/  IMAD.MOV.U32 R3, RZ, RZ, R6 ;  /* 0x000000ffff037224 */ /* 0x000fe400078e0006 */
[----:B------:R-:W-:Y:S01]  /*375b0*/  VIADD R6, R6, 0x1 ;  /* 0x0000000106067836 */ /* 0x000fe20000000000 */
[----:B--2---:R-:W-:-:S13]  /*375c0*/  ISETP.NE.AND P0, PT, R2, RZ, PT ;  /* 0x000000ff0200720c */ /* 0x004fda0003f05270 */
[----:B------:R-:W-:Y:S05]  /*375d0*/  @P0 BRA `(.L_x_2335) ;  /* 0xfffffffc00e80947 */ /* 0x000fea000383ffff */
[----:B------:R-:W-:Y:S05]  /*375e0*/  BSYNC.RECONVERGENT B2 ;  /* 0x0000000000027941 */ /* 0x000fea0003800200 */
.L_x_2334:
[----:B------:R-:W-:Y:S01]  /*375f0*/  LOP3.LUT P0, RZ, R4, 0xff, RZ, 0xc0, !PT ;  /* 0x000000ff04ff7812 */ /* 0x000fe2000780c0ff */
[----:B------:R-:W-:Y:S01]  /*37600*/  BSSY.RECONVERGENT B2, `(.L_x_2336) ;  /* 0x000000f000027945 */ /* 0x000fe20003800200 */
[----:B------:R-:W-:-:S11]  /*37610*/  IMAD.MOV.U32 R2, RZ, RZ, R3 ;  /* 0x000000ffff027224 */ /* 0x000fd600078e0003 */
[----:B------:R-:W-:Y:S05]  /*37620*/  @!P0 BRA `(.L_x_2337) ;  /* 0x0000000000308947 */ /* 0x000fea0003800000 */
[----:B------:R-:W-:Y:S01]  /*37630*/  BSSY.RECONVERGENT B3, `(.L_x_2338) ;  /* 0x000000a000037945 */ /* 0x000fe20003800200 */
[----:B------:R-:W-:-:S07]  /*37640*/  IMAD.MOV.U32 R2, RZ, RZ, RZ ;  /* 0x000000ffff027224 */ /* 0x000fce00078e00ff */
.L_x_2339:
        /* <DEDUP_REMOVED lines=9> */
.L_x_2338:
[----:B------:R-:W-:-:S07]  /*376e0*/  IMAD.MOV.U32 R2, RZ, RZ, R5 ;  /* 0x000000ffff027224 */ /* 0x000fce00078e0005 */
.L_x_2337:
[----:B------:R-:W-:Y:S05]  /*376f0*/  BSYNC.RECONVERGENT B2 ;  /* 0x0000000000027941 */ /* 0x000fea0003800200 */
.L_x_2336:
[----:B------:R-:W-:Y:S01]  /*37700*/  IMAD.IADD R3, R1, 0x1, R2 ;  /* 0x0000000101037824 */ /* 0x000fe200078e0202 */
[----:B------:R-:W-:Y:S01]  /*37710*/  BSSY.RECONVERGENT B2, `(.L_x_2340) ;  /* 0x0000009000027945 */ /* 0x000fe20003800200 */
[----:B------:R-:W-:-:S03]  /*37720*/  IMAD.MOV.U32 R2, RZ, RZ, RZ ;  /* 0x000000ffff027224 */ /* 0x000fc600078e00ff */
[----:B------:R0:W-:Y:S04]  /*37730*/  STL.U8 [R3+0xd8], RZ ;  /* 0x0000d8ff03007387 */ /* 0x0001e80000100000 */
.L_x_2341:
[----:B------:R-:W-:-:S05]  /*37740*/  IMAD.IADD R4, R1, 0x1, R2 ;  /* 0x0000000101047824 */ /* 0x000fca00078e0202 */
[----:B0-----:R-:W2:Y:S02]  /*37750*/  LDL.U8 R3, [R4+0xd8] ;  /* 0x0000d80004037983 */ /* 0x001ea40000100000 */
[----:B--2---:R-:W-:Y:S01]  /*37760*/  ISETP.NE.AND P0, PT, R3, RZ, PT ;  /* 0x000000ff0300720c */ /* 0x004fe20003f05270 */
[----:B------:R-:W-:Y:S02]  /*37770*/  IMAD.MOV.U32 R3, RZ, RZ, R2 ;  /* 0x000000ffff037224 */ /* 0x000fe400078e0002 */
[----:B------:R-:W-:-:S10]  /*37780*/  VIADD R2, R2, 0x1 ;  /* 0x0000000102027836 */ /* 0x000fd40000000000 */
[----:B------:R-:W-:Y:S05]  /*37790*/  @P0 BRA `(.L_x_2341) ;  /* 0xfffffffc00e80947 */ /* 0x000fea000383ffff */
[----:B------:R-:W-:Y:S05]  /*377a0*/  BSYNC.RECONVERGENT B2 ;  /* 0x0000000000027941 */ /* 0x000fea0003800200 */
.L_x_2340:
[----:B------:R-:W-:Y:S01]  /*377b0*/  LOP3.LUT P0, RZ, R83, 0xff, RZ, 0xc0, !PT ;  /* 0x000000ff53ff7812 */ /* 0x000fe2000780c0ff */
[----:B------:R-:W-:Y:S01]  /*377c0*/  BSSY.RECONVERGENT B2, `(.L_x_2342) ;  /* 0x000000f000027945 */ /* 0x000fe20003800200 */
[----:B------:R-:W-:-:S11]  /*377d0*/  IMAD.MOV.U32 R2, RZ, RZ, R3 ;  /* 0x000000ffff027224 */ /* 0x000fd600078e0003 */
[----:B------:R-:W-:Y:S05]  /*377e0*/  @!P0 BRA `(.L_x_2343) ;  /* 0x0000000000308947 */ /* 0x000fea0003800000 */
[----:B------:R-:W-:Y:S01]  /*377f0*/  BSSY.RECONVERGENT B3, `(.L_x_2344) ;  /* 0x000000a000037945 */ /* 0x000fe20003800200 */
[----:B------:R-:W-:-:S07]  /*37800*/  IMAD.MOV.U32 R2, RZ, RZ, RZ ;  /* 0x000000ffff027224 */ /* 0x000fce00078e00ff */
.L_x_2345:
        /* <DEDUP_REMOVED lines=9> */
.L_x_2344:
[----:B------:R-:W-:-:S07]  /*378a0*/  IMAD.MOV.U32 R2, RZ, RZ, R4 ;  /* 0x000000ffff027224 */ /* 0x000fce00078e0004 */
.L_x_2343:
[----:B------:R-:W-:Y:S05]  /*378b0*/  BSYNC.RECONVERGENT B2 ;  /* 0x0000000000027941 */ /* 0x000fea0003800200 */
.L_x_2342:
        /* <DEDUP_REMOVED lines=71> */
.L_x_2333:
[----:B------:R-:W-:Y:S05]  /*37d30*/  BSYNC.RECONVERGENT B0 ;  /* 0x0000000000007941 */ /* 0x000fea0003800200 */
.L_x_2332:
[----:B------:R-:W-:-:S07]  /*37d40*/  IMAD.MOV.U32 R24, RZ, RZ, R21 ;  /* 0x000000ffff187224 */ /* 0x000fce00078e0015 */
.L_x_2331:
[----:B------:R-:W-:Y:S05]  /*37d50*/  BSYNC.RECONVERGENT B1 ;  /* 0x0000000000017941 */ /* 0x000fea0003800200 */
.L_x_2330:
[----:B------:R-:W-:Y:S01]  /*37d60*/  IMAD.U32 R5, R151, 0x10000, RZ ;  /* 0x0001000097057824 */ /* 0x000fe200078e00ff */
[----:B0-----:R-:W-:Y:S01]  /*37d70*/  LOP3.LUT R12, R159, 0xff, RZ, 0xc0, !PT ;  /* 0x000000ff9f0c7812 */ /* 0x001fe200078ec0ff */
[----:B------:R-:W-:Y:S01]  /*37d80*/  IMAD.U32 R4, R145, 0x10000, RZ ;  /* 0x0001000091047824 */ /* 0x000fe200078e00ff */
[----:B------:R-:W-:Y:S01]  /*37d90*/  LOP3.LUT R9, R157, 0xff, RZ, 0xc0, !PT ;  /* 0x000000ff9d097812 */ /* 0x000fe200078ec0ff */
[----:B------:R-:W-:Y:S01]  /*37da0*/  IMAD.U32 R8, R147, 0x10000, RZ ;  /* 0x0001000093087824 */ /* 0x000fe200078e00ff */
[----:B------:R-:W-:Y:S01]  /*37db0*/  PRMT R12, R167, 0x7604, R12 ;  /* 0x00007604a70c7816 */ /* 0x000fe2000000000c */
[----:B------:R-:W-:Y:S01]  /*37dc0*/  IMAD.U32 R7, R149, 0x10000, RZ ;  /* 0x0001000095077824 */ /* 0x000fe200078e00ff */
[----:B------:R-:W-:Y:S01]  /*37dd0*/  LOP3.LUT R5, R5, 0xff0000, RZ, 0xc0, !PT ;  /* 0x00ff000005057812 */ /* 0x000fe200078ec0ff */
[----:B------:R-:W-:Y:S01]  /*37de0*/  UMOV UR4, 0xffffffff ;  /* 0xffffffff00047882 */ /* 0x000fe20000000000 */
[----:B------:R-:W-:Y:S01]  /*37df0*/  LOP3.LUT R11, R4, 0xff0000, RZ, 0xc0, !PT ;  /* 0x00ff0000040b7812 */ /* 0x000fe200078ec0ff */
[----:B------:R-:W-:Y:S01]  /*37e00*/  IMAD.U32 R4, R89, 0x10000, RZ ;  /* 0x0001000059047824 */ /* 0x000fe200078e00ff */
[----:B------:R-:W-:Y:S01]  /*37e10*/  PRMT R9, R164, 0x7604, R9 ;  /* 0x00007604a4097816 */ /* 0x000fe20000000009 */
[----:B------:R-:W-:Y:S01]  /*37e20*/  IMAD.IADD R12, R12, 0x1, R5 ;  /* 0x000000010c0c7824 */ /* 0x000fe200078e0205 */
[----:B------:R-:W-:-:S02]  /*37e30*/  LOP3.LUT R5, R155, 0xff, RZ, 0xc0, !PT ;  /* 0x000000ff9b057812 */ /* 0x000fc400078ec0ff */
[----:B------:R-:W-:Y:S02]  /*37e40*/  LOP3.LUT R8, R8, 0xff0000, RZ, 0xc0, !PT ;  /* 0x00ff000008087812 */ /* 0x000fe400078ec0ff */
        /* <DEDUP_REMOVED lines=14> */
[----:B------:R-:W-:Y:S01]  /*37f30*/  LOP3.LUT R26, R175, 0xffff, RZ, 0xc0, !PT ;  /* 0x0000ffffaf1a7812 */ /* 0x000fe200078ec0ff */
[----:B------:R-:W-:Y:S01]  /*37f40*/  IMAD.IADD R4, R4, 0x1, R5 ;  /* 0x0000000104047824 */ /* 0x000fe200078e0205 */
[----:B------:R-:W-:-:S02]  /*37f50*/  LOP3.LUT R5, R39, 0xff, RZ, 0xc0, !PT ;  /* 0x000000ff27057812 */ /* 0x000fc400078ec0ff */
[----:B------:R-:W-:Y:S01]  /*37f60*/  LOP3.LUT R14, R158, 0xff, RZ, 0xc0, !PT ;  /* 0x000000ff9e0e7812 */ /* 0x000fe200078ec0ff */
[----:B------:R-:W-:Y:S01]  /*37f70*/  IMAD.U32 R16, R26, 0x10000, RZ ;  /* 0x000100001a107824 */ /* 0x000fe200078e00ff */
[----:B------:R-:W-:Y:S02]  /*37f80*/  PRMT R5, R170, 0x7604, R5 ;  /* 0x00007604aa057816 */ /* 0x000fe40000000005 */
[----:B------:R-:W-:Y:S02]  /*37f90*/  LOP3.LUT R28, R184, 0xffff, RZ, 0xc0, !PT ;  /* 0x0000ffffb81c7812 */ /* 0x000fe400078ec0ff */
[----:B------:R-:W-:Y:S01]  /*37fa0*/  LOP3.LUT R6, R156, 0xff, RZ, 0xc0, !PT ;  /* 0x000000ff9c067812 */ /* 0x000fe200078ec0ff */
[----:B------:R-:W-:Y:S01]  /*37fb0*/  IMAD.IADD R5, R5, 0x1, R13 ;  /* 0x0000000105057824 */ /* 0x000fe200078e020d */
[----:B------:R-:W-:Y:S02]  /*37fc0*/  PRMT R14, R165, 0x7604, R14 ;  /* 0x00007604a50e7816 */ /* 0x000fe4000000000e */
[----:B------:R-:W-:-:S02]  /*37fd0*/  LOP3.LUT R7, R7, 0xff0000, RZ, 0xc0, !PT ;  /* 0x00ff000007077812 */ /* 0x000fc400078ec0ff */
[----:B------:R-:W-:Y:S02]  /*37fe0*/  LOP3.LUT R13, R28, 0xff, RZ, 0xc0, !PT ;  /* 0x000000ff1c0d7812 */ /* 0x000fe400078ec0ff */
[----:B------:R-:W-:Y:S01]  /*37ff0*/  PRMT R6, R163, 0x7604, R6 ;  /* 0x00007604a3067816 */ /* 0x000fe20000000006 */
[----:B------:R-:W-:Y:S01]  /*38000*/  IMAD.IADD R14, R14, 0x1, R7 ;  /* 0x000000010e0e7824 */ /* 0x000fe200078e0207 */
        /* <DEDUP_REMOVED lines=19> */
[----:B------:R-:W-:Y:S01]  /*38140*/  IMAD.U32 R7, R32, 0x10000, RZ ;  /* 0x0001000020077824 */ /* 0x000fe200078e00ff */
[----:B------:R-:W-:Y:S01]  /*38150*/  LOP3.LUT R33, R186, 0xffff, RZ, 0xc0, !PT ;  /* 0x0000ffffba217812 */ /* 0x000fe200078ec0ff */
[----:B------:R-:W-:Y:S01]  /*38160*/  IMAD R15, R16, 0x1000000, R15 ;  /* 0x01000000100f7824 */ /* 0x000fe200078e020f */
[----:B------:R-:W-:Y:S01]  /*38170*/  LOP3.LUT R16, R143, 0xffff, RZ, 0xc0, !PT ;  /* 0x0000ffff8f107812 */ /* 0x000fe200078ec0ff */
[----:B------:R-:W-:Y:S01]  /*38180*/  IMAD.IADD R11, R11, 0x1, R6 ;  /* 0x000000010b0b7824 */ /* 0x000fe200078e0206 */
[----:B------:R-:W-:Y:S02]  /*38190*/  LOP3.LUT R6, R33, 0xff, RZ, 0xc0, !PT ;  /* 0x000000ff21067812 */ /* 0x000fe400078ec0ff */
[----:B------:R-:W-:Y:S01]  /*381a0*/  LOP3.LUT R7, R7, 0xff0000, RZ, 0xc0, !PT ;  /* 0x00ff000007077812 */ /* 0x000fe200078ec0ff */
[----:B------:R-:W-:Y:S01]  /*381b0*/  IMAD R8, R16, 0x1000000, R8 ;  /* 0x0100000010087824 */ /* 0x000fe200078e0208 */
[----:B------:R-:W-:-:S02]  /*381c0*/  PRMT R6, R169, 0x7604, R6 ;  /* 0x00007604a9067816 */ /* 0x000fc40000000006 */
[----:B------:R-:W-:Y:S02]  /*381d0*/  LOP3.LUT R30, R177, 0xffff, RZ, 0xc0, !PT ;  /* 0x0000ffffb11e7812 */ /* 0x000fe400078ec0ff */
[----:B------:R-:W-:Y:S01]  /*381e0*/  LOP3.LUT R31, R185, 0xffff, RZ, 0xc0, !PT ;  /* 0x0000ffffb91f7812 */ /* 0x000fe200078ec0ff */
[----:B------:R-:W-:Y:S01]  /*381f0*/  IMAD.IADD R6, R6, 0x1, R7 ;  /* 0x0000000106067824 */ /* 0x000fe200078e0207 */
[----:B------:R-:W-:Y:S01]  /*38200*/  LOP3.LUT R16, R88, 0xffff, RZ, 0xc0, !PT ;  /* 0x0000ffff58107812 */ /* 0x000fe200078ec0ff */
[----:B------:R-:W-:Y:S01]  /*38210*/  IMAD.U32 R17, R30, 0x10000, RZ ;  /* 0x000100001e117824 */ /* 0x000fe200078e00ff */
[----:B------:R-:W-:Y:S02]  /*38220*/  LOP3.LUT R7, R31, 0xff, RZ, 0xc0, !PT ;  /* 0x000000ff1f077812 */ /* 0x000fe400078ec0ff */
        /* <DEDUP_REMOVED lines=21> */
[----:B-1----:R0:W1:Y:S02]  /*38380*/  SHFL.DOWN PT, R21, R24, 0x2, R102 ;  /* 0x0840000018157989 */ /* 0x00206400000e0066 */
.L_x_3391:
[----:B------:R-:W-:-:S03]  /*38390*/  UMOV UR4, 0xffffffff ;  /* 0xffffffff00047882 */ /* 0x000fc60000000000 */
[----:B------:R-:W-:Y:S05]  /*383a0*/  BRA.DIV UR4, `(.L_x_2347) ;  /* 0x0000077204807947 */ /* 0x000fea000b800000 */
.L_x_3394:
[----:B------:R-:W-:-:S03]  /*383b0*/  UMOV UR4, 0xffffffff ;  /* 0xffffffff00047882 */ /* 0x000fc60000000000 */
[----:B------:R-:W-:Y:S05]  /*383c0*/  BRA.DIV UR4, `(.L_x_2348) ;  /* 0x0000077204987947 */ /* 0x000fea000b800000 */
        /* <DEDUP_REMOVED lines=15> */
[----:B---34-:R2:W0:Y:S02]  /*384c0*/  SHFL.DOWN PT, R17, R3, 0x2, R102 ;  /* 0x0840000003117989 */ /* 0x01842400000e0066 */
.L_x_3412:
[----:B------:R-:W3:Y:S01]  /*384d0*/  S2R R27, SR_LANEID ;  /* 0x00000000001b7919 */ /* 0x000ee20000000000 */
[----:B------:R-:W-:Y:S01]  /*384e0*/  BSSY.RECONVERGENT B1, `(.L_x_2349) ;  /* 0x00000e3000017945 */ /* 0x000fe20003800200 */
[----:B---3--:R-:W-:-:S05]  /*384f0*/  VIADD R27, R27, 0x2 ;  /* 0x000000021b1b7836 */ /* 0x008fca0000000000 */
[----:B------:R-:W-:-:S13]  /*38500*/  ISETP.GT.AND P0, PT, R27, R102, PT ;  /* 0x000000661b00720c */ /* 0x000fda0003f04270 */
        /* <DEDUP_REMOVED lines=14> */
[----:B---3--:R-:W-:Y:S01]  /*385f0*/  LOP3.LUT R14, R151, 0xffff, RZ, 0xc0, !PT ;  /* 0x0000ffff970e7812 */ /* 0x008fe200078ec0ff */
        /* <DEDUP_REMOVED lines=79> */
[----:B--2---:R-:W-:Y:S01]  /*38af0*/  IMAD.IADD R2, R29, 0x1, R19 ;  /* 0x000000011d027824 */ /* 0x004fe200078e0213 */
[----:B------:R-:W-:Y:S01]  /*38b00*/  BSSY.RECONVERGENT B2, `(.L_x_2353) ;  /* 0x000000a000027945 */ /* 0x000fe20003800200 */
[----:B0-----:R-:W-:-:S03]  /*38b10*/  IMAD.MOV.U32 R6, RZ, RZ, RZ ;  /* 0x000000ffff067224 */ /* 0x001fc600078e00ff */
[----:B------:R1:W-:Y:S04]  /*38b20*/  STL.64 [R1+0x110], R16 ;  /* 0x0001101001007387 */ /* 0x0003e80000100a00 */
[----:B------:R1:W-:Y:S02]  /*38b30*/  STL [R1+0x10c], R2 ;  /* 0x00010c0201007387 */ /* 0x0003e40000100800 */
.L_x_2354:
[----:B-1----:R-:W-:-:S06]  /*38b40*/  IMAD.IADD R2, R1, 0x1, R6 ;  /* 0x0000000101027824 */ /* 0x002fcc00078e0206 */
[----:B------:R-:W2:Y:S01]  /*38b50*/  LDL.U8 R2, [R2+0xd8] ;  /* 0x0000d80002027983 */ /* 0x000ea20000100000 */
[----:B------:R-:W-:Y:S02]  /*38b60*/  IMAD.MOV.U32 R3, RZ, RZ, R6 ;  /* 0x000000ffff037224 */ /* 0x000fe400078e0006 */
[----:B------:R-:W-:Y:S01]  /*38b70*/  VIADD R6, R6, 0x1 ;  /* 0x0000000106067836 */ /* 0x000fe20000000000 */
[----:B--2---:R-:W-:-:S13]  /*38b80*/  ISETP.NE.AND P0, PT, R2, RZ, PT ;  /* 0x000000ff0200720c */ /* 0x004fda0003f05270 */
[----:B------:R-:W-:Y:S05]  /*38b90*/  @P0 BRA `(.L_x_2354) ;  /* 0xfffffffc00e80947 */ /* 0x000fea000383ffff */
[----:B------:R-:W-:Y:S05]  /*38ba0*/  BSYNC.RECONVERGENT B2 ;  /* 0x0000000000027941 */ /* 0x000fea0003800200 */
.L_x_2353:
[----:B------:R-:W-:Y:S01]  /*38bb0*/  LOP3.LUT P0, RZ, R4, 0xff, RZ, 0xc0, !PT ;  /* 0x000000ff04ff7812 */ /* 0x000fe2000780c0ff */
[----:B------:R-:W-:Y:S01]  /*38bc0*/  BSSY.RECONVERGENT B2, `(.L_x_2355) ;  /* 0x000000f000027945 */ /* 0x000fe20003800200 */
[----:B------:R-:W-:-:S11]  /*38bd0*/  IMAD.MOV.U32 R2, RZ, RZ, R3 ;  /* 0x000000ffff027224 */ /* 0x000fd600078e0003 */
[----:B------:R-:W-:Y:S05]  /*38be0*/  @!P0 BRA `(.L_x_2356) ;  /* 0x0000000000308947 */ /* 0x000fea0003800000 */
[----:B------:R-:W-:Y:S01]  /*38bf0*/  BSSY.RECONVERGENT B3, `(.L_x_2357) ;  /* 0x000000a000037945 */ /* 0x000fe20003800200 */
[----:B------:R-:W-:-:S07]  /*38c00*/  IMAD.MOV.U32 R2, RZ, RZ, RZ ;  /* 0x000000ffff027224 */ /* 0x000fce00078e00ff */
.L_x_2358:
        /* <DEDUP_REMOVED lines=9> */
.L_x_2357:
[----:B------:R-:W-:-:S07]  /*38ca0*/  IMAD.MOV.U32 R2, RZ, RZ, R5 ;  /* 0x000000ffff027224 */ /* 0x000fce00078e0005 */
.L_x_2356:
[----:B------:R-:W-:Y:S05]  /*38cb0*/  BSYNC.RECONVERGENT B2 ;  /* 0x0000000000027941 */ /* 0x000fea0003800200 */
.L_x_2355:
[----:B------:R-:W-:Y:S01]  /*38cc0*/  IMAD.IADD R3, R1, 0x1, R2 ;  /* 0x0000000101037824 */ /* 0x000fe200078e0202 */
[----:B------:R-:W-:Y:S01]  /*38cd0*/  BSSY.RECONVERGENT B2, `(.L_x_2359) ;  /* 0x0000009000027945 */ /* 0x000fe20003800200 */
[----:B------:R-:W-:-:S03]  /*38ce0*/  IMAD.MOV.U32 R2, RZ, RZ, RZ ;  /* 0x000000ffff027224 */ /* 0x000fc600078e00ff */
[----:B------:R0:W-:Y:S04]  /*38cf0*/  STL.U8 [R3+0xd8], RZ ;  /* 0x0000d8ff03007387 */ /* 0x0001e80000100000 */
.L_x_2360:
[----:B------:R-:W-:-:S05]  /*38d00*/  IMAD.IADD R4, R1, 0x1, R2 ;  /* 0x0000000101047824 */ /* 0x000fca00078e0202 */
[----:B0-----:R-:W2:Y:S02]  /*38d10*/  LDL.U8 R3, [R4+0xd8] ;  /* 0x0000d80004037983 */ /* 0x001ea40000100000 */
[----:B--2---:R-:W-:Y:S01]  /*38d20*/  ISETP.NE.AND P0, PT, R3, RZ, PT ;  /* 0x000000ff0300720c */ /* 0x004fe20003f05270 */
[----:B------:R-:W-:Y:S02]  /*38d30*/  IMAD.MOV.U32 R3, RZ, RZ, R2 ;  /* 0x000000ffff037224 */ /* 0x000fe400078e0002 */
[----:B------:R-:W-:-:S10]  /*38d40*/  VIADD R2, R2, 0x1 ;  /* 0x0000000102027836 */ /* 0x000fd40000000000 */
[----:B------:R-:W-:Y:S05]  /*38d50*/  @P0 BRA `(.L_x_2360) ;  /* 0xfffffffc00e80947 */ /* 0x000fea000383ffff */
[----:B------:R-:W-:Y:S05]  /*38d60*/  BSYNC.RECONVERGENT B2 ;  /* 0x0000000000027941 */ /* 0x000fea0003800200 */
.L_x_2359:
[----:B------:R-:W-:Y:S01]  /*38d70*/  LOP3.LUT P0, RZ, R83, 0xff, RZ, 0xc0, !PT ;  /* 0x000000ff53ff7812 */ /* 0x000fe2000780c0ff */
[----:B------:R-:W-:Y:S01]  /*38d80*/  BSSY.RECONVERGENT B2, `(.L_x_2361) ;  /* 0x000000f000027945 */ /* 0x000fe20003800200 */
[----:B------:R-:W-:-:S11]  /*38d90*/  IMAD.MOV.U32 R2, RZ, RZ, R3 ;  /* 0x000000ffff027224 */ /* 0x000fd600078e0003 */
[----:B------:R-:W-:Y:S05]  /*38da0*/  @!P0 BRA `(.L_x_2362) ;  /* 0x0000000000308947 */ /* 0x000fea0003800000 */
[----:B------:R-:W-:Y:S01]  /*38db0*/  BSSY.RECONVERGENT B3, `(.L_x_2363) ;  /* 0x000000a000037945 */ /* 0x000fe20003800200 */
[----:B------:R-:W-:-:S07]  /*38dc0*/  IMAD.MOV.U32 R2, RZ, RZ, RZ ;  /* 0x000000ffff027224 */ /* 0x000fce00078e00ff */
.L_x_2364:
        /* <DEDUP_REMOVED lines=9> */
.L_x_2363:
[----:B------:R-:W-:-:S07]  /*38e60*/  IMAD.MOV.U32 R2, RZ, RZ, R4 ;  /* 0x000000ffff027224 */ /* 0x000fce00078e0004 */
.L_x_2362:
[----:B------:R-:W-:Y:S05]  /*38e70*/  BSYNC.RECONVERGENT B2 ;  /* 0x0000000000027941 */ /* 0x000fea0003800200 */
.L_x_2361:
        /* <DEDUP_REMOVED lines=71> */
.L_x_2352:
[----:B------:R-:W-:Y:S05]  /*392f0*/  BSYNC.RECONVERGENT B0 ;  /* 0x0000000000007941 */ /* 0x000fea0003800200 */
.L_x_2351:
[----:B------:R-:W-:-:S07]  /*39300*/  IMAD.MOV.U32 R24, RZ, RZ, R21 ;  /* 0x000000ffff187224 */ /* 0x000fce00078e0015 */
.L_x_2350:
[----:B------:R-:W-:Y:S05]  /*39310*/  BSYNC.RECONVERGENT B1 ;  /* 0x0000000000017941 */ /* 0x000fea0003800200 */
.L_x_2349:
[----:B0-----:R-:W-:Y:S01]  /*39320*/  IMAD.U32 R5, R151, 0x10000, RZ ;  /* 0x0001000097057824 */ /* 0x001fe200078e00ff */
[----:B------:R-:W-:Y:S01]  /*39330*/  LOP3.LUT R12, R159, 0xff, RZ, 0xc0, !PT ;  /* 0x000000ff9f0c7812 */ /* 0x000fe200078ec0ff */
        /* <DEDUP_REMOVED lines=97> */
.L_x_3415:
[----:B------:R-:W-:-:S03]  /*39950*/  UMOV UR4, 0xffffffff ;  /* 0xffffffff00047882 */ /* 0x000fc60000000000 */
[----:B------:R-:W-:Y:S05]  /*39960*/  BRA.DIV UR4, `(.L_x_2366) ;  /* 0x0000076204b47947 */ /* 0x000fea000b800000 */
.L_x_3418:
[----:B------:R-:W-:-:S03]  /*39970*/  UMOV UR4, 0xffffffff ;  /* 0xffffffff00047882 */ /* 0x000fc60000000000 */
[----:B------:R-:W-:Y:S05]  /*39980*/  BRA.DIV UR4, `(.L_x_2367) ;  /* 0x0000076204cc7947 */ /* 0x000fea000b800000 */
        /* <DEDUP_REMOVED lines=15> */
[----:B----4-:R3:W0:Y:S02]  /*39a80*/  SHFL.DOWN PT, R17, R3, 0x4, R102 ;  /* 0x0880000003117989 */ /* 0x01062400000e0066 */
.L_x_3436:
[----:B------:R-:W4:Y:S01]  /*39a90*/  S2R R27, SR_LANEID ;  /* 0x00000000001b7919 */ /* 0x000f220000000000 */
[----:B------:R-:W-:Y:S01]  /*39aa0*/  BSSY.RECONVERGENT B1, `(.L_x_2368) ;  /* 0x00000e3000017945 */ /* 0x000fe20003800200 */
[----:B----4-:R-:W-:-:S05]  /*39ab0*/  VIADD R27, R27, 0x4 ;  /* 0x000000041b1b7836 */ /* 0x010fca0000000000 */
        /* <DEDUP_REMOVED lines=15> */
[----:B----4-:R-:W-:Y:S01]  /*39bb0*/  LOP3.LUT R14, R151, 0xffff, RZ, 0xc0, !PT ;  /* 0x0000ffff970e7812 */ /* 0x010fe200078ec0ff */
        /* <DEDUP_REMOVED lines=79> */
[----:B--23--:R-:W-:Y:S01]  /*3a0b0*/  IMAD.IADD R2, R29, 0x1, R19 ;  /* 0x000000011d027824 */ /* 0x00cfe200078e0213 */
[----:B------:R-:W-:Y:S01]  /*3a0c0*/  BSSY.RECONVERGENT B2, `(.L_x_2372) ;  /* 0x000000a000027945 */ /* 0x000fe20003800200 */
[----:B0-----:R-:W-:-:S03]  /*3a0d0*/  IMAD.MOV.U32 R6, RZ, RZ, RZ ;  /* 0x000000ffff067224 */ /* 0x001fc600078e00ff */
[----:B------:R1:W-:Y:S04]  /*3a0e0*/  STL.64 [R1+0x110], R16 ;  /* 0x0001101001007387 */ /* 0x0003e80000100a00 */
[----:B------:R1:W-:Y:S02]  /*3a0f0*/  STL [R1+0x10c], R2 ;  /* 0x00010c0201007387 */ /* 0x0003e40000100800 */
.L_x_2373:
[----:B-1----:R-:W-:-:S06]  /*3a100*/  IMAD.IADD R2, R1, 0x1, R6 ;  /* 0x0000000101027824 */ /* 0x002fcc00078e0206 */
[----:B------:R-:W2:Y:S01]  /*3a110*/  LDL.U8 R2, [R2+0xd8] ;  /* 0x0000d80002027983 */ /* 0x000ea20000100000 */
[----:B------:R-:W-:Y:S02]  /*3a120*/  IMAD.MOV.U32 R3, RZ, RZ, R6 ;  /* 0x000000ffff037224 */ /* 0x000fe400078e0006 */
[----:B------:R-:W-:Y:S01]  /*3a130*/  VIADD R6, R6, 0x1 ;  /* 0x0000000106067836 */ /* 0x000fe20000000000 */
[----:B--2---:R-:W-:-:S13]  /*3a140*/  ISETP.NE.AND P0, PT, R2, RZ, PT ;  /* 0x000000ff0200720c */ /* 0x004fda0003f05270 */
[----:B------:R-:W-:Y:S05]  /*3a150*/  @P0 BRA `(.L_x_2373) ;  /* 0xfffffffc00e80947 */ /* 0x000fea000383ffff */
[----:B------:R-:W-:Y:S05]  /*3a160*/  BSYNC.RECONVERGENT B2 ;  /* 0x0000000000027941 */ /* 0x000fea0003800200 */
.L_x_2372:
[----:B------:R-:W-:Y:S01]  /*3a170*/  LOP3.LUT P0, RZ, R4, 0xff, RZ, 0xc0, !PT ;  /* 0x000000ff04ff7812 */ /* 0x000fe2000780c0ff */
[----:B------:R-:W-:Y:S01]  /*3a180*/  BSSY.RECONVERGENT B2, `(.L_x_2374) ;  /* 0x000000f000027945 */ /* 0x000fe20003800200 */
[----:B------:R-:W-:-:S11]  /*3a190*/  IMAD.MOV.U32 R2, RZ, RZ, R3 ;  /* 0x000000ffff027224 */ /* 0x000fd600078e0003 */
[----:B------:R-:W-:Y:S05]  /*3a1a0*/  @!P0 BRA `(.L_x_2375) ;  /* 0x0000000000308947 */ /* 0x000fea0003800000 */
[----:B------:R-:W-:Y:S01]  /*3a1b0*/  BSSY.RECONVERGENT B3, `(.L_x_2376) ;  /* 0x000000a000037945 */ /* 0x000fe20003800200 */
[----:B------:R-:W-:-:S07]  /*3a1c0*/  IMAD.MOV.U32 R2, RZ, RZ, RZ ;  /* 0x000000ffff027224 */ /* 0x000fce00078e00ff */
.L_x_2377:
        /* <DEDUP_REMOVED lines=9> */
.L_x_2376:
[----:B------:R-:W-:-:S07]  /*3a260*/  IMAD.MOV.U32 R2, RZ, RZ, R5 ;  /* 0x000000ffff027224 */ /* 0x000fce00078e0005 */
.L_x_2375:
[----:B------:R-:W-:Y:S05]  /*3a270*/  BSYNC.RECONVERGENT B2 ;  /* 0x0000000000027941 */ /* 0x000fea0003800200 */
.L_x_2374:
[----:B------:R-:W-:Y:S01]  /*3a280*/  IMAD.IADD R3, R1, 0x1, R2 ;  /* 0x0000000101037824 */ /* 0x000fe200078e0202 */
[----:B------:R-:W-:Y:S01]  /*3a290*/  BSSY.RECONVERGENT B2, `(.L_x_2378) ;  /* 0x0000009000027945 */ /* 0x000fe20003800200 */
[----:B------:R-:W-:-:S03]  /*3a2a0*/  IMAD.MOV.U32 R2, RZ, RZ, RZ ;  /* 0x000000ffff027224 */ /* 0x000fc600078e00ff */
[----:B------:R0:W-:Y:S04]  /*3a2b0*/  STL.U8 [R3+0xd8], RZ ;  /* 0x0000d8ff03007387 */ /* 0x0001e80000100000 */
.L_x_2379:
[----:B------:R-:W-:-:S05]  /*3a2c0*/  IMAD.IADD R4, R1, 0x1, R2 ;  /* 0x0000000101047824 */ /* 0x000fca00078e0202 */
[----:B0-----:R-:W2:Y:S02]  /*3a2d0*/  LDL.U8 R3, [R4+0xd8] ;  /* 0x0000d80004037983 */ /* 0x001ea40000100000 */
[----:B--2---:R-:W-:Y:S01]  /*3a2e0*/  ISETP.NE.AND P0, PT, R3, RZ, PT ;  /* 0x000000ff0300720c */ /* 0x004fe20003f05270 */
[----:B------:R-:W-:Y:S02]  /*3a2f0*/  IMAD.MOV.U32 R3, RZ, RZ, R2 ;  /* 0x000000ffff037224 */ /* 0x000fe400078e0002 */
[----:B------:R-:W-:-:S10]  /*3a300*/  VIADD R2, R2, 0x1 ;  /* 0x0000000102027836 */ /* 0x000fd40000000000 */
[----:B------:R-:W-:Y:S05]  /*3a310*/  @P0 BRA `(.L_x_2379) ;  /* 0xfffffffc00e80947 */ /* 0x000fea000383ffff */
[----:B------:R-:W-:Y:S05]  /*3a320*/  BSYNC.RECONVERGENT B2 ;  /* 0x0000000000027941 */ /* 0x000fea0003800200 */
.L_x_2378:
[----:B------:R-:W-:Y:S01]  /*3a330*/  LOP3.LUT P0, RZ, R83, 0xff, RZ, 0xc0, !PT ;  /* 0x000000ff53ff7812 */ /* 0x000fe2000780c0ff */
[----:B------:R-:W-:Y:S01]  /*3a340*/  BSSY.RECONVERGENT B2, `(.L_x_2380) ;  /* 0x000000f000027945 */ /* 0x000fe20003800200 */
[----:B------:R-:W-:-:S11]  /*3a350*/  IMAD.MOV.U32 R2, RZ, RZ, R3 ;  /* 0x000000ffff027224 */ /* 0x000fd600078e0003 */
[----:B------:R-:W-:Y:S05]  /*3a360*/  @!P0 BRA `(.L_x_2381) ;  /* 0x0000000000308947 */ /* 0x000fea0003800000 */
[----:B------:R-:W-:Y:S01]  /*3a370*/  BSSY.RECONVERGENT B3, `(.L_x_2382) ;  /* 0x000000a000037945 */ /* 0x000fe20003800200 */
[----:B------:R-:W-:-:S07]  /*3a380*/  IMAD.MOV.U32 R2, RZ, RZ, RZ ;  /* 0x000000ffff027224 */ /* 0x000fce00078e00ff */
.L_x_2383:
        /* <DEDUP_REMOVED lines=9> */
.L_x_2382:
[----:B------:R-:W-:-:S07]  /*3a420*/  IMAD.MOV.U32 R2, RZ, RZ, R4 ;  /* 0x000000ffff027224 */ /* 0x000fce00078e0004 */
.L_x_2381:
[----:B------:R-:W-:Y:S05]  /*3a430*/  BSYNC.RECONVERGENT B2 ;  /* 0x0000000000027941 */ /* 0x000fea0003800200 */
.L_x_2380:
        /* <DEDUP_REMOVED lines=71> */
.L_x_2371:
[----:B------:R-:W-:Y:S05]  /*3a8b0*/  BSYNC.RECONVERGENT B0 ;  /* 0x0000000000007941 */ /* 0x000fea0003800200 */
.L_x_2370:
[----:B------:R-:W-:-:S07]  /*3a8c0*/  IMAD.MOV.U32 R24, RZ, RZ, R21 ;  /* 0x000000ffff187224 */ /* 0x000fce00078e0015 */
.L_x_2369:
[----:B------:R-:W-:Y:S05]  /*3a8d0*/  BSYNC.RECONVERGENT B1 ;  /* 0x0000000000017941 */ /* 0x000fea0003800200 */
.L_x_2368:
        /* <DEDUP_REMOVED lines=99> */
.L_x_3439:
[----:B------:R-:W-:-:S03]  /*3af10*/  UMOV UR4, 0xffffffff ;  /* 0xffffffff00047882 */ /* 0x000fc60000000000 */
[----:B------:R-:W-:Y:S05]  /*3af20*/  BRA.DIV UR4, `(.L_x_2385) ;  /* 0x0000075204e87947 */ /* 0x000fea000b800000 */
.L_x_3442:
[----:B------:R-:W-:-:S03]  /*3af30*/  UMOV UR4, 0xffffffff ;  /* 0xffffffff00047882 */ /* 0x000fc60000000000 */
[----:B------:R-:W-:Y:S05]  /*3af40*/  BRA.DIV UR4, `(.L_x_2386) ;  /* 0x0000075604007947 */ /* 0x000fea000b800000 */
        /* <DEDUP_REMOVED lines=15> */
[----:B------:R4:W0:Y:S02]  /*3b040*/  SHFL.DOWN PT, R17, R3, 0x8, R102 ;  /* 0x0900000003117989 */ /* 0x00082400000e0066 */
.L_x_3460:
[----:B------:R-:W5:Y:S01]  /*3b050*/  S2R R27, SR_LANEID ;  /* 0x00000000001b7919 */ /* 0x000f620000000000 */
[----:B------:R-:W-:Y:S01]  /*3b060*/  BSSY.RECONVERGENT B1, `(.L_x_2387) ;  /* 0x00000e3000017945 */ /* 0x000fe20003800200 */
[----:B-----5:R-:W-:-:S05]  /*3b070*/  VIADD R27, R27, 0x8 ;  /* 0x000000081b1b7836 */ /* 0x020fca0000000000 */
        /* <DEDUP_REMOVED lines=15> */
[----:B-----5:R-:W-:Y:S01]  /*3b170*/  LOP3.LUT R14, R151, 0xffff, RZ, 0xc0, !PT ;  /* 0x0000ffff970e7812 */ /* 0x020fe200078ec0ff */
        /* <DEDUP_REMOVED lines=79> */
[----:B--234-:R-:W-:Y:S01]  /*3b670*/  IMAD.IADD R2, R29, 0x1, R19 ;  /* 0x000000011d027824 */ /* 0x01cfe200078e0213 */
[----:B------:R-:W-:Y:S01]  /*3b680*/  BSSY.RECONVERGENT B2, `(.L_x_2391) ;  /* 0x000000a000027945 */ /* 0x000fe20003800200 */
[----:B0-----:R-:W-:-:S03]  /*3b690*/  IMAD.MOV.U32 R6, RZ, RZ, RZ ;  /* 0x000000ffff067224 */ /* 0x001fc600078e00ff */
[----:B------:R1:W-:Y:S04]  /*3b6a0*/  STL.64 [R1+0x110], R16 ;  /* 0x0001101001007387 */ /* 0x0003e80000100a00 */
[----:B------:R1:W-:Y:S02]  /*3b6b0*/  STL [R1+0x10c], R2 ;  /* 0x00010c0201007387 */ /* 0x0003e40000100800 */
.L_x_2392:
[----:B-1----:R-:W-:-:S06]  /*3b6c0*/  IMAD.IADD R2, R1, 0x1, R6 ;  /* 0x0000000101027824 */ /* 0x002fcc00078e0206 */
[----:B------:R-:W2:Y:S01]  /*3b6d0*/  LDL.U8 R2, [R2+0xd8] ;  /* 0x0000d80002027983 */ /* 0x000ea20000100000 */
[----:B------:R-:W-:Y:S02]  /*3b6e0*/  IMAD.MOV.U32 R3, RZ, RZ, R6 ;  /* 0x000000ffff037224 */ /* 0x000fe400078e0006 */
[----:B------:R-:W-:Y:S01]  /*3b6f0*/  VIADD R6, R6, 0x1 ;  /* 0x0000000106067836 */ /* 0x000fe20000000000 */
[----:B--2---:R-:W-:-:S13]  /*3b700*/  ISETP.NE.AND P0, PT, R2, RZ, PT ;  /* 0x000000ff0200720c */ /* 0x004fda0003f05270 */
[----:B------:R-:W-:Y:S05]  /*3b710*/  @P0 BRA `(.L_x_2392) ;  /* 0xfffffffc00e80947 */ /* 0x000fea000383ffff */
[----:B------:R-:W-:Y:S05]  /*3b720*/  BSYNC.RECONVERGENT B2 ;  /* 0x0000000000027941 */ /* 0x000fea0003800200 */
.L_x_2391:
[----:B------:R-:W-:Y:S01]  /*3b730*/  LOP3.LUT P0, RZ, R4, 0xff, RZ, 0xc0, !PT ;  /* 0x000000ff04ff7812 */ /* 0x000fe2000780c0ff */
[----:B------:R-:W-:Y:S01]  /*3b740*/  BSSY.RECONVERGENT B2, `(.L_x_2393) ;  /* 0x000000f000027945 */ /* 0x000fe20003800200 */
[----:B------:R-:W-:-:S11]  /*3b750*/  IMAD.MOV.U32 R2, RZ, RZ, R3 ;  /* 0x000000ffff027224 */ /* 0x000fd600078e0003 */
[----:B------:R-:W-:Y:S05]  /*3b760*/  @!P0 BRA `(.L_x_2394) ;  /* 0x0000000000308947 */ /* 0x000fea0003800000 */
[----:B------:R-:W-:Y:S01]  /*3b770*/  BSSY.RECONVERGENT B3, `(.L_x_2395) ;  /* 0x000000a000037945 */ /* 0x000fe20003800200 */
[----:B------:R-:W-:-:S07]  /*3b780*/  IMAD.MOV.U32 R2, RZ, RZ, RZ ;  /* 0x000000ffff027224 */ /* 0x000fce00078e00ff */
.L_x_2396:
        /* <DEDUP_REMOVED lines=9> */
.L_x_2395:
[----:B------:R-:W-:-:S07]  /*3b820*/  IMAD.MOV.U32 R2, RZ, RZ, R5 ;  /* 0x000000ffff027224 */ /* 0x000fce00078e0005 */
.L_x_2394:
[----:B------:R-:W-:Y:S05]  /*3b830*/  BSYNC.RECONVERGENT B2 ;  /* 0x0000000000027941 */ /* 0x000fea0003800200 */
.L_x_2393:
[----:B------:R-:W-:Y:S01]  /*3b840*/  IMAD.IADD R3, R1, 0x1, R2 ;  /* 0x0000000101037824 */ /* 0x000fe200078e0202 */
[----:B------:R-:W-:Y:S01]  /*3b850*/  BSSY.RECONVERGENT B2, `(.L_x_2397) ;  /* 0x0000009000027945 */ /* 0x000fe20003800200 */
[----:B------:R-:W-:-:S03]  /*3b860*/  IMAD.MOV.U32 R2, RZ, RZ, RZ ;  /* 0x000000ffff027224 */ /* 0x000fc600078e00ff */
[----:B------:R0:W-:Y:S04]  /*3b870*/  STL.U8 [R3+0xd8], RZ ;  /* 0x0000d8ff03007387 */ /* 0x0001e80000100000 */
.L_x_2398:
[----:B------:R-:W-:-:S05]  /*3b880*/  IMAD.IADD R4, R1, 0x1, R2 ;  /* 0x0000000101047824 */ /* 0x000fca00078e0202 */
[----:B0-----:R-:W2:Y:S02]  /*3b890*/  LDL.U8 R3, [R4+0xd8] ;  /* 0x0000d80004037983 */ /* 0x001ea40000100000 */
[----:B--2---:R-:W-:Y:S01]  /*3b8a0*/  ISETP.NE.AND P0, PT, R3, RZ, PT ;  /* 0x000000ff0300720c */ /* 0x004fe20003f05270 */
[----:B------:R-:W-:Y:S02]  /*3b8b0*/  IMAD.MOV.U32 R3, RZ, RZ, R2 ;  /* 0x000000ffff037224 */ /* 0x000fe400078e0002 */
[----:B------:R-:W-:-:S10]  /*3b8c0*/  VIADD R2, R2, 0x1 ;  /* 0x0000000102027836 */ /* 0x000fd40000000000 */
[----:B------:R-:W-:Y:S05]  /*3b8d0*/  @P0 BRA `(.L_x_2398) ;  /* 0xfffffffc00e80947 */ /* 0x000fea000383ffff */
[----:B------:R-:W-:Y:S05]  /*3b8e0*/  BSYNC.RECONVERGENT B2 ;  /* 0x0000000000027941 */ /* 0x000fea0003800200 */
.L_x_2397:
[----:B------:R-:W-:Y:S01]  /*3b8f0*/  LOP3.LUT P0, RZ, R83, 0xff, RZ, 0xc0, !PT ;  /* 0x000000ff53ff7812 */ /* 0x000fe2000780c0ff */
[----:B------:R-:W-:Y:S01]  /*3b900*/  BSSY.RECONVERGENT B2, `(.L_x_2399) ;  /* 0x000000f000027945 */ /* 0x000fe20003800200 */
[----:B------:R-:W-:-:S11]  /*3b910*/  IMAD.MOV.U32 R2, RZ, RZ, R3 ;  /* 0x000000ffff027224 */ /* 0x000fd600078e0003 */
[----:B------:R-:W-:Y:S05]  /*3b920*/  @!P0 BRA `(.L_x_2400) ;  /* 0x0000000000308947 */ /* 0x000fea0003800000 */
[----:B------:R-:W-:Y:S01]  /*3b930*/  BSSY.RECONVERGENT B3, `(.L_x_2401) ;  /* 0x000000a000037945 */ /* 0x000fe20003800200 */
[----:B------:R-:W-:-:S07]  /*3b940*/  IMAD.MOV.U32 R2, RZ, RZ, RZ ;  /* 0x000000ffff027224 */ /* 0x000fce00078e00ff */
.L_x_2402:
        /* <DEDUP_REMOVED lines=9> */
.L_x_2401:
[----:B------:R-:W-:-:S07]  /*3b9e0*/  IMAD.MOV.U32 R2, RZ, RZ, R4 ;  /* 0x000000ffff027224 */ /* 0x000fce00078e0004 */
.L_x_2400:
[----:B------:R-:W-:Y:S05]  /*3b9f0*/  BSYNC.RECONVERGENT B2 ;  /* 0x0000000000027941 */ /* 0x000fea0003800200 */
.L_x_2399:
        /* <DEDUP_REMOVED lines=71> */
.L_x_2390:
[----:B------:R-:W-:Y:S05]  /*3be70*/  BSYNC.RECONVERGENT B0 ;  /* 0x0000000000007941 */ /* 0x000fea0003800200 */
.L_x_2389:
[----:B------:R-:W-:-:S07]  /*3be80*/  IMAD.MOV.U32 R24, RZ, RZ, R21 ;  /* 0x000000ffff187224 */ /* 0x000fce00078e0015 */
.L_x_2388:
[----:B------:R-:W-:Y:S05]  /*3be90*/  BSYNC.RECONVERGENT B1 ;  /* 0x0000000000017941 */ /* 0x000fea0003800200 */
.L_x_2387:
        /* <DEDUP_REMOVED lines=99> */
.L_x_3463:
[----:B------:R-:W-:-:S03]  /*3c4d0*/  UMOV UR4, 0xffffffff ;  /* 0xffffffff00047882 */ /* 0x000fc60000000000 */
[----:B------:R-:W-:Y:S05]  /*3c4e0*/  BRA.DIV UR4, `(.L_x_2404) ;  /* 0x00000746041c7947 */ /* 0x000fea000b800000 */
.L_x_3466:
        /* <DEDUP_REMOVED lines=18> */
.L_x_3484:
        /* <DEDUP_REMOVED lines=49> */
[----:B------:R-:W-:-:S05]  /*3c920*/  PRMT R12, R35, 0x5410, R12 ;  /* 0x00005410230c7816 */ /* 0x000fca000000000c */
[----:B------:R-:W-:Y:S01]  /*3c930*/  STL.64 [R1+0x8], R12 ;  /* 0x0000080c01007387 */ /* 0x000fe20000100a00 */
[----:B0-----:R-:W-:Y:S02]  /*3c940*/  LOP3.LUT R10, R164, 0xffff, RZ, 0xc0, !PT ;  /* 0x0000ffffa40a7812 */ /* 0x001fe400078ec0ff */
        /* <DEDUP_REMOVED lines=31> */
[----:B------:R-:W-:Y:S02]  /*3cb40*/  PRMT R6, R15, 0x3340, R14 ;  /* 0x000033400f067816 */ /* 0x000fe4000000000e */
[----:B------:R-:W-:Y:S02]  /*3cb50*/  PRMT R7, R5, 0x5410, R7 ;  /* 0x0000541005077816 */ /* 0x000fe40000000007 */
[----:B0-----:R-:W-:Y:S02]  /*3cb60*/  LOP3.LUT R9, R161, 0xffff, RZ, 0xc0, !PT ;  /* 0x0000ffffa1097812 */ /* 0x001fe400078ec0ff */
[----:B------:R-:W-:Y:S02]  /*3cb70*/  LOP3.LUT R8, R154, 0xffff, RZ, 0xc0, !PT ;  /* 0x0000ffff9a087812 */ /* 0x000fe400078ec0ff */
[----:B------:R-:W-:-:S02]  /*3cb80*/  SHF.R.U32.HI R11, RZ, 0x8, R22 ;  /* 0x00000008ff0b7819 */ /* 0x000fc40000011616 */
[----:B------:R-:W-:Y:S02]  /*3cb90*/  PRMT R9, R8, 0x3340, R9 ;  /* 0x0000334008097816 */ /* 0x000fe40000000009 */
[----:B------:R-:W-:Y:S02]  /*3cba0*/  PRMT R22, R11, 0x7604, R22 ;  /* 0x000076040b167816 */ /* 0x000fe40000000016 */
[----:B------:R-:W-:Y:S02]  /*3cbb0*/  PRMT R8, R172, 0x7604, R152 ;  /* 0x00007604ac087816 */ /* 0x000fe40000000098 */
[----:B------:R-:W-:Y:S01]  /*3cbc0*/  PRMT R6, R9, 0x5410, R6 ;  /* 0x0000541009067816 */ /* 0x000fe20000000006 */
[----:B------:R0:W-:Y:S04]  /*3cbd0*/  STL.U16 [R1+0x80], R22 ;  /* 0x0000801601007387 */ /* 0x0001e80000100400 */
        /* <DEDUP_REMOVED lines=10> */
.L_x_2411:
[----:B-1----:R-:W-:-:S06]  /*3cc80*/  IMAD.IADD R2, R1, 0x1, R6 ;  /* 0x0000000101027824 */ /* 0x002fcc00078e0206 */
[----:B------:R-:W2:Y:S01]  /*3cc90*/  LDL.U8 R2, [R2+0xd8] ;  /* 0x0000d80002027983 */ /* 0x000ea20000100000 */
[----:B------:R-:W-:Y:S02]  /*3cca0*/  IMAD.MOV.U32 R3, RZ, RZ, R6 ;  /* 0x000000ffff037224 */ /* 0x000fe400078e0006 */
[----:B------:R-:W-:Y:S01]  /*3ccb0*/  VIADD R6, R6, 0x1 ;  /* 0x0000000106067836 */ /* 0x000fe20000000000 */
[----:B--2---:R-:W-:-:S13]  /*3ccc0*/  ISETP.NE.AND P0, PT, R2, RZ, PT ;  /* 0x000000ff0200720c */ /* 0x004fda0003f05270 */
[----:B------:R-:W-:Y:S05]  /*3ccd0*/  @P0 BRA `(.L_x_2411) ;  /* 0xfffffffc00e80947 */ /* 0x000fea000383ffff */
[----:B------:R-:W-:Y:S05]  /*3cce0*/  BSYNC.RECONVERGENT B2 ;  /* 0x0000000000027941 */ /* 0x000fea0003800200 */
.L_x_2410:
[----:B------:R-:W-:Y:S01]  /*3ccf0*/  LOP3.LUT P0, RZ, R4, 0xff, RZ, 0xc0, !PT ;  /* 0x000000ff04ff7812 */ /* 0x000fe2000780c0ff */
[----:B------:R-:W-:Y:S01]  /*3cd00*/  BSSY.RECONVERGENT B2, `(.L_x_2412) ;  /* 0x000000f000027945 */ /* 0x000fe20003800200 */
[----:B------:R-:W-:-:S11]  /*3cd10*/  IMAD.MOV.U32 R2, RZ, RZ, R3 ;  /* 0x000000ffff027224 */ /* 0x000fd600078e0003 */
[----:B------:R-:W-:Y:S05]  /*3cd20*/  @!P0 BRA `(.L_x_2413) ;  /* 0x0000000000308947 */ /* 0x000fea0003800000 */
[----:B------:R-:W-:Y:S01]  /*3cd30*/  BSSY.RECONVERGENT B3, `(.L_x_2414) ;  /* 0x000000a000037945 */ /* 0x000fe20003800200 */
[----:B------:R-:W-:-:S07]  /*3cd40*/  IMAD.MOV.U32 R2, RZ, RZ, RZ ;  /* 0x000000ffff027224 */ /* 0x000fce00078e00ff */
.L_x_2415:
        /* <DEDUP_REMOVED lines=9> */
.L_x_2414:
[----:B------:R-:W-:-:S07]  /*3cde0*/  IMAD.MOV.U32 R2, RZ, RZ, R5 ;  /* 0x000000ffff027224 */ /* 0x000fce00078e0005 */
.L_x_2413:
[----:B------:R-:W-:Y:S05]  /*3cdf0*/  BSYNC.RECONVERGENT B2 ;  /* 0x0000000000027941 */ /* 0x000fea0003800200 */
.L_x_2412:
[----:B------:R-:W-:Y:S01]  /*3ce00*/  IMAD.IADD R3, R1, 0x1, R2 ;  /* 0x0000000101037824 */ /* 0x000fe200078e0202 */
[----:B------:R-:W-:Y:S01]  /*3ce10*/  BSSY.RECONVERGENT B2, `(.L_x_2416) ;  /* 0x0000009000027945 */ /* 0x000fe20003800200 */
[----:B------:R-:W-:-:S03]  /*3ce20*/  IMAD.MOV.U32 R2, RZ, RZ, RZ ;  /* 0x000000ffff027224 */ /* 0x000fc600078e00ff */
[----:B------:R0:W-:Y:S04]  /*3ce30*/  STL.U8 [R3+0xd8], RZ ;  /* 0x0000d8ff03007387 */ /* 0x0001e80000100000 */
.L_x_2417:
[----:B------:R-:W-:-:S05]  /*3ce40*/  IMAD.IADD R4, R1, 0x1, R2 ;  /* 0x0000000101047824 */ /* 0x000fca00078e0202 */
[----:B0-----:R-:W2:Y:S02]  /*3ce50*/  LDL.U8 R3, [R4+0xd8] ;  /* 0x0000d80004037983 */ /* 0x001ea40000100000 */
[----:B--2---:R-:W-:Y:S01]  /*3ce60*/  ISETP.NE.AND P0, PT, R3, RZ, PT ;  /* 0x000000ff0300720c */ /* 0x004fe20003f05270 */
[----:B------:R-:W-:Y:S02]  /*3ce70*/  IMAD.MOV.U32 R3, RZ, RZ, R2 ;  /* 0x000000ffff037224 */ /* 0x000fe400078e0002 */
[----:B------:R-:W-:-:S10]  /*3ce80*/  VIADD R2, R2, 0x1 ;  /* 0x0000000102027836 */ /* 0x000fd40000000000 */
[----:B------:R-:W-:Y:S05]  /*3ce90*/  @P0 BRA `(.L_x_2417) ;  /* 0xfffffffc00e80947 */ /* 0x000fea000383ffff */
[----:B------:R-:W-:Y:S05]  /*3cea0*/  BSYNC.RECONVERGENT B2 ;  /* 0x0000000000027941 */ /* 0x000fea0003800200 */
.L_x_2416:
[----:B------:R-:W-:Y:S01]  /*3ceb0*/  LOP3.LUT P0, RZ, R83, 0xff, RZ, 0xc0, !PT ;  /* 0x000000ff53ff7812 */ /* 0x000fe2000780c0ff */
[----:B------:R-:W-:Y:S01]  /*3cec0*/  BSSY.RECONVERGENT B2, `(.L_x_2418) ;  /* 0x000000f000027945 */ /* 0x000fe20003800200 */
[----:B------:R-:W-:-:S11]  /*3ced0*/  IMAD.MOV.U32 R2, RZ, RZ, R3 ;  /* 0x000000ffff027224 */ /* 0x000fd600078e0003 */
[----:B------:R-:W-:Y:S05]  /*3cee0*/  @!P0 BRA `(.L_x_2419) ;  /* 0x0000000000308947 */ /* 0x000fea0003800000 */
[----:B------:R-:W-:Y:S01]  /*3cef0*/  BSSY.RECONVERGENT B3, `(.L_x_2420) ;  /* 0x000000a000037945 */ /* 0x000fe20003800200 */
[----:B------:R-:W-:-:S07]  /*3cf00*/  IMAD.MOV.U32 R2, RZ, RZ, RZ ;  /* 0x000000ffff027224 */ /* 0x000fce00078e00ff */
.L_x_2421:
        /* <DEDUP_REMOVED lines=9> */
.L_x_2420:
[----:B------:R-:W-:-:S07]  /*3cfa0*/  IMAD.MOV.U32 R2, RZ, RZ, R4 ;  /* 0x000000ffff027224 */ /* 0x000fce00078e0004 */
.L_x_2419:
[----:B------:R-:W-:Y:S05]  /*3cfb0*/  BSYNC.RECONVERGENT B2 ;  /* 0x0000000000027941 */ /* 0x000fea0003800200 */
.L_x_2418:
        /* <DEDUP_REMOVED lines=71> */
.L_x_2409:
[----:B------:R-:W-:Y:S05]  /*3d430*/  BSYNC.RECONVERGENT B0 ;  /* 0x0000000000007941 */ /* 0x000fea0003800200 */
.L_x_2408:
[----:B------:R-:W-:-:S07]  /*3d440*/  IMAD.MOV.U32 R24, RZ, RZ, R21 ;  /* 0x000000ffff187224 */ /* 0x000fce00078e0015 */
.L_x_2407:
[----:B------:R-:W-:Y:S05]  /*3d450*/  BSYNC.RECONVERGENT B1 ;  /* 0x0000000000017941 */ /* 0x000fea0003800200 */
.L_x_2406:
[----:B0-----:R-:W-:Y:S01]  /*3d460*/  LOP3.LUT R5, R180, 0xffff, RZ, 0xc0, !PT ;  /* 0x0000ffffb4057812 */ /* 0x001fe200078ec0ff */
[----:B------:R-:W0:Y:S01]  /*3d470*/  S2UR UR4, SR_CTAID.X ;  /* 0x00000000000479c3 */ /* 0x000e220000002500 */
[----:B------:R-:W-:Y:S01]  /*3d480*/  LOP3.LUT R4, R181, 0xffff, RZ, 0xc0, !PT ;  /* 0x0000ffffb5047812 */ /* 0x000fe200078ec0ff */
[----:B------:R-:W-:Y:S01]  /*3d490*/  STL [R1+0x118], R24 ;  /* 0x0001181801007387 */ /* 0x000fe20000100800 */
[----:B------:R-:W-:Y:S02]  /*3d4a0*/  LOP3.LUT R7, R187, 0xffff, RZ, 0xc0, !PT ;  /* 0x0000ffffbb077812 */ /* 0x000fe400078ec0ff */
[----:B------:R-:W-:Y:S01]  /*3d4b0*/  PRMT R5, R4, 0x3340, R5 ;  /* 0x0000334004057816 */ /* 0x000fe20000000005 */
[----:B-----5:R-:W-:Y:S01]  /*3d4c0*/  STL [R1+0x154], R29 ;  /* 0x0001541d01007387 */ /* 0x020fe20000100800 */
[----:B------:R-:W-:Y:S02]  /*3d4d0*/  LOP3.LUT R4, R170, 0xffff, RZ, 0xc0, !PT ;  /* 0x0000ffffaa047812 */ /* 0x000fe400078ec0ff */
[----:B------:R-:W-:Y:S01]  /*3d4e0*/  LOP3.LUT R6, R182, 0xffff, RZ, 0xc0, !PT ;  /* 0x0000ffffb6067812 */ /* 0x000fe200078ec0ff */
[----:B------:R-:W-:Y:S01]  /*3d4f0*/  STL.64 [R1+0x158], R2 ;  /* 0x0001580201007387 */ /* 0x000fe20000100a00 */
[----:B------:R-:W-:-:S02]  /*3d500*/  PRMT R4, R7, 0x3340, R4 ;  /* 0x0000334007047816 */ /* 0x000fc40000000004 */
[----:B------:R-:W-:Y:S01]  /*3d510*/  LOP3.LUT R7, R183, 0xffff, RZ, 0xc0, !PT ;  /* 0x0000ffffb7077812 */ /* 0x000fe200078ec0ff */
[----:B------:R-:W-:Y:S01]  /*3d520*/  STL [R1+0x498], R24 ;  /* 0x0004981801007387 */ /* 0x000fe20000100800 */
[----:B------:R-:W-:Y:S02]  /*3d530*/  LOP3.LUT R8, R83, 0xffff, RZ, 0xc0, !PT ;  /* 0x0000ffff53087812 */ /* 0x000fe400078ec0ff */
[----:B------:R-:W-:Y:S01]  /*3d540*/  PRMT R6, R7, 0x3340, R6 ;  /* 0x0000334007067816 */ /* 0x000fe20000000006 */
[----:B------:R-:W-:Y:S01]  /*3d550*/  STL.U8 [R1+0x4d0], R152 ;  /* 0x0004d09801007387 */ /* 0x000fe20000100000 */
[----:B------:R-:W-:Y:S02]  /*3d560*/  LOP3.LUT R7, R171, 0xffff, RZ, 0xc0, !PT ;  /* 0x0000ffffab077812 */ /* 0x000fe400078ec0ff */
[----:B------:R-:W-:Y:S01]  /*3d570*/  LOP3.LUT R9, R177, 0xffff, RZ, 0xc0, !PT ;  /* 0x0000ffffb1097812 */ /* 0x000fe200078ec0ff */
[----:B------:R-:W-:Y:S01]  /*3d580*/  STL.U8 [R1+0x4d1], R172 ;  /* 0x0004d1ac01007387 */ /* 0x000fe20000100000 */
[----:B------:R-:W-:-:S02]  /*3d590*/  PRMT R7, R8, 0x3340, R7 ;  /* 0x0000334008077816 */ /* 0x000fc40000000007 */
[----:B------:R-:W-:Y:S01]  /*3d5a0*/  LOP3.LUT R8, R176, 0xffff, RZ, 0xc0, !PT ;  /* 0x0000ffffb0087812 */ /* 0x000fe200078ec0ff */
[----:B------:R-:W-:Y:S01]  /*3d5b0*/  STL [R1+0x4d4], R29 ;  /* 0x0004d41d01007387 */ /* 0x000fe20000100800 */
        /* <DEDUP_REMOVED lines=18> */
[----:B------:R-:W-:Y:S01]  /*3d6e0*/  LOP3.LUT R9, R166, 0xffff, RZ, 0xc0, !PT ;  /* 0x0000ffffa6097812 */ /* 0x000fe200078ec0ff */
[----:B------:R-:W-:Y:S01]  /*3d6f0*/  STL.128 [R1+0x120], R4 ;  /* 0x0001200401007387 */ /* 0x000fe20000100c00 */
[----:B------:R-:W-:Y:S02]  /*3d700*/  LOP3.LUT R10, R184, 0xffff, RZ, 0xc0, !PT ;  /* 0x0000ffffb80a7812 */ /* 0x000fe400078ec0ff */
[----:B------:R-:W-:Y:S01]  /*3d710*/  LOP3.LUT R11, R151, 0xffff, RZ, 0xc0, !PT ;  /* 0x0000ffff970b7812 */ /* 0x000fe200078ec0ff */
[----:B------:R1:W-:Y:S01]  /*3d720*/  STL.128 [R1+0x4a0], R4 ;  /* 0x0004a00401007387 */ /* 0x0003e20000100c00 */
[----:B------:R-:W-:Y:S02]  /*3d730*/  PRMT R9, R10, 0x3340, R9 ;  /* 0x000033400a097816 */ /* 0x000fe40000000009 */
[----:B------:R-:W-:Y:S02]  /*3d740*/  LOP3.LUT R10, R150, 0xffff, RZ, 0xc0, !PT ;  /* 0x0000ffff960a7812 */ /* 0x000fe400078ec0ff */
[----:B------:R-:W-:-:S02]  /*3d750*/  ISETP.NE.AND P0, PT, R18, 0x65, PT ;  /* 0x000000651200780c */ /* 0x000fc40003f05270 */
[----:B------:R-:W-:Y:S02]  /*3d760*/  PRMT R10, R11, 0x3340, R10 ;  /* 0x000033400b0a7816 */ /* 0x000fe4000000000a */
[----:B------:R-:W-:Y:S02]  /*3d770*/  LOP3.LUT R11, R167, 0xffff, RZ, 0xc0, !PT ;  /* 0x0000ffffa70b7812 */ /* 0x000fe400078ec0ff */
[----:B-1----:R-:W-:Y:S02]  /*3d780*/  LOP3.LUT R4, R159, 0xffff, RZ, 0xc0, !PT ;  /* 0x0000ffff9f047812 */ /* 0x002fe400078ec0ff */
        /* <DEDUP_REMOVED lines=45> */
[----:B------:R-:W1:Y:S01]  /*3da60*/  S2R R8, SR_TID.X ;  /* 0x0000000000087919 */ /* 0x000e620000002100 */
[----:B------:R-:W-:Y:S02]  /*3da70*/  PRMT R4, R11, 0x5410, R10 ;  /* 0x000054100b047816 */ /* 0x000fe4000000000a */
[----:B------:R-:W-:Y:S02]  /*3da80*/  PRMT R6, R13, 0x5410, R12 ;  /* 0x000054100d067816 */ /* 0x000fe4000000000c */
[----:B------:R-:W-:-:S03]  /*3da90*/  PRMT R10, R172, 0x7604, R152 ;  /* 0x00007604ac0a7816 */ /* 0x000fc60000000098 */
[----:B------:R0:W-:Y:S04]  /*3daa0*/  STL.128 [R1+0x140], R4 ;  /* 0x0001400401007387 */ /* 0x0001e80000100c00 */
[----:B------:R0:W-:Y:S04]  /*3dab0*/  STL.128 [R1+0x4c0], R4 ;  /* 0x0004c00401007387 */ /* 0x0001e80000100c00 */
[----:B------:R0:W-:Y:S01]  /*3dac0*/  STL.U16 [R1+0x150], R10 ;  /* 0x0001500a01007387 */ /* 0x0001e20000100400 */
[----:B-1----:R-:W-:-:S05]  /*3dad0*/  LOP3.LUT R8, RZ, R8, RZ, 0x33, !PT ;  /* 0x00000008ff087212 */ /* 0x002fca00078e33ff */
[----:B0-----:R-:W-:Y:S01]  /*3dae0*/  VIADD R23, R8, UR4 ;  /* 0x0000000408177c36 */ /* 0x001fe20008000000 */
[----:B------:R-:W-:-:S03]  /*3daf0*/  UMOV UR4, 0xffffffff ;  /* 0xffffffff00047882 */ /* 0x000fc60000000000 */
[----:B------:R-:W-:Y:S05]  /*3db00*/  BRA.DIV UR4, `(.L_x_2422) ;  /* 0x0000073604107947 */ /* 0x000fea000b800000 */
[----:B------:R-:W-:-:S13]  /*3db10*/  VOTE.ALL P0, P0 ;  /* 0x0000000000ff7806 */ /* 0x000fda0000000000 */
.L_x_3487:
[----:B------:R-:W-:Y:S05]  /*3db20*/  @!P0 BRA `(.L_x_2423) ;  /* 0x0000008c008c8947 */ /* 0x000fea0003800000 */
.L_x_2525:
[----:B0--3--:R-:W-:Y:S05]  /*3db30*/  YIELD ;  /* 0x0000000000007946 */ /* 0x009fea0003800000 */
.L_x_2425:
[----:B------:R-:W5:Y:S02]  /*3db40*/  LDL.64 R4, [R1+0x570] ;  /* 0x0005700001047983 */ /* 0x000f640000100a00 */
[----:B-----5:R-:W-:-:S05]  /*3db50*/  IMAD.WIDE R4, R23, 0x4, R4 ;  /* 0x0000000417047825 */ /* 0x020fca00078e0204 */
[----:B------:R-:W5:Y:S01]  /*3db60*/  LD.E.STRONG.GPU R22, desc[UR8][R4.64] ;  /* 0x0000000804167980 */ /* 0x000f62000c10f900 */
[----:B------:R-:W-:Y:S05]  /*3db70*/  YIELD ;  /* 0x0000000000007946 */ /* 0x000fea0003800000 */
[----:B-----5:R-:W-:Y:S01]  /*3db80*/  ISETP.NE.AND P0, PT, R22, 0x63, PT ;  /* 0x000000631600780c */ /* 0x020fe20003f05270 */
[----:B------:R-:W-:Y:S06]  /*3db90*/  MEMBAR.SC.GPU ;  /* 0x0000000000007992 */ /* 0x000fec0000002000 */
[----:B------:R-:W-:-:S00]  /*3dba0*/  ERRBAR ;  /* 0x00000000000079ab */ /* 0x000fc00000000000 */
[----:B------:R-:W-:Y:S06]  /*3dbb0*/  CGAERRBAR ;  /* 0x00000000000075ab */ /* 0x000fec0000000000 */
[----:B------:R-:W-:Y:S01]  /*3dbc0*/  CCTL.IVALL ;  /* 0x00000000ff00798f */ /* 0x000fe20002000000 */
[----:B------:R-:W-:-:S03]  /*3dbd0*/  UMOV UR4, 0xffffffff ;  /* 0xffffffff00047882 */ /* 0x000fc60000000000 */
[----:B------:R-:W-:Y:S05]  /*3dbe0*/  BRA.DIV UR4, `(.L_x_2424) ;  /* 0x0000073204fc7947 */ /* 0x000fea000b800000 */
[----:B------:R-:W-:-:S13]  /*3dbf0*/  VOTE.ANY P0, !P0 ;  /* 0x0000000000ff7806 */ /* 0x000fda0004000100 */
.L_x_3490:
        /* <DEDUP_REMOVED lines=66> */
.L_x_2427:
        /* <DEDUP_REMOVED lines=57> */
.L_x_2428:
[----:B------:R-:W-:Y:S05]  /*3e3b0*/  BSYNC.RECONVERGENT B0 ;  /* 0x0000000000007941 */ /* 0x000fea0003800200 */
.L_x_2426:
        /* <DEDUP_REMOVED lines=89> */
[----:B------:R-:W-:Y:S01]  /*3e950*/  LOP3.LUT R40, R40, 0xff, R82, 0xf8, !PT ;  /* 0x000000ff28287812 */ /* 0x000fe200078ef852 */
[----:B------:R-:W-:Y:S01]  /*3e960*/  IMAD.IADD R18, R18, 0x1, R26 ;  /* 0x0000000112127824 */ /* 0x000fe200078e021a */
[----:B------:R-:W-:Y:S01]  /*3e970*/  LOP3.LUT R239, R79, 0xffff, RZ, 0xc0, !PT ;  /* 0x0000ffff4fef7812 */ /* 0x000fe200078ec0ff */
[----:B------:R-:W-:Y:S01]  /*3e980*/  VIADD R26, R6, 0xffffffff ;  /* 0xffffffff061a7836 */ /* 0x000fe20000000000 */
[----:B------:R-:W-:-:S02]  /*3e990*/  LOP3.LUT R240, R76, 0xffff, RZ, 0xc0, !PT ;  /* 0x0000ffff4cf07812 */ /* 0x000fc400078ec0ff */
[----:B------:R-:W-:Y:S01]  /*3e9a0*/  LOP3.LUT R241, R73, 0xffff, RZ, 0xc0, !PT ;  /* 0x0000ffff49f17812 */ /* 0x000fe200078ec0ff */
[----:B------:R-:W-:Y:S01]  /*3e9b0*/  IMAD R8, R239, 0x1000000, R8 ;  /* 0x01000000ef087824 */ /* 0x000fe200078e0208 */
[----:B------:R-:W-:Y:S01]  /*3e9c0*/  LOP3.LUT R6, R6, R26, RZ, 0xc, !PT ;  /* 0x0000001a06067212 */ /* 0x000fe200078e0cff */
[----:B------:R-:W-:Y:S01]  /*3e9d0*/  IMAD R9, R240, 0x1000000, R9 ;  /* 0x01000000f0097824 */ /* 0x000fe200078e0209 */
[----:B------:R-:W-:Y:S01]  /*3e9e0*/  LOP3.LUT R26, R45, 0xff, RZ, 0xc0, !PT ;  /* 0x000000ff2d1a7812 */ /* 0x000fe200078ec0ff */
[----:B------:R-:W-:Y:S01]  /*3e9f0*/  IMAD R10, R241, 0x1000000, R10 ;  /* 0x01000000f10a7824 */ /* 0x000fe200078e020a */
[----:B--234-:R-:W0:Y:S01]  /*3ea00*/  POPC R102, R6 ;  /* 0x0000000600667309 */ /* 0x01ce220000000000 */
        /* <DEDUP_REMOVED lines=13> */
[----:B0----5:R0:W1:Y:S01]  /*3eae0*/  SHFL.DOWN PT, R212, R21, 0x1, R102 ;  /* 0x0820000015d47989 */ /* 0x02106200000e0066 */
[----:B------:R-:W-:Y:S01]  /*3eaf0*/  LOP3.LUT R249, R49, 0xffff, RZ, 0xc0, !PT ;  /* 0x0000ffff31f97812 */ /* 0x000fe200078ec0ff */
[----:B------:R-:W-:Y:S01]  /*3eb00*/  IMAD R16, R247, 0x1000000, R16 ;  /* 0x01000000f7107824 */ /* 0x000fe200078e0210 */
[----:B------:R-:W-:Y:S01]  /*3eb10*/  LOP3.LUT R250, R46, 0xffff, RZ, 0xc0, !PT ;  /* 0x0000ffff2efa7812 */ /* 0x000fe200078ec0ff */
[----:B------:R-:W-:-:S02]  /*3eb20*/  IMAD R17, R248, 0x1000000, R17 ;  /* 0x01000000f8117824 */ /* 0x000fc400078e0211 */
[----:B------:R-:W-:Y:S02]  /*3eb30*/  IMAD R18, R249, 0x1000000, R18 ;  /* 0x01000000f9127824 */ /* 0x000fe400078e0212 */
[----:B------:R-:W-:-:S07]  /*3eb40*/  IMAD R19, R250, 0x1000000, R19 ;  /* 0x01000000fa137824 */ /* 0x000fce00078e0213 */
.L_x_3494:
[----:B------:R-:W-:-:S03]  /*3eb50*/  UMOV UR4, 0xffffffff ;  /* 0xffffffff00047882 */ /* 0x000fc60000000000 */
[----:B------:R-:W-:Y:S05]  /*3eb60*/  BRA.DIV UR4, `(.L_x_2430) ;  /* 0x0000072e04507947 */ /* 0x000fea000b800000 */
.L_x_3497:
        /* <DEDUP_REMOVED lines=17> */
[----:B---34-:R2:W0:Y:S02]  /*3ec80*/  SHFL.DOWN PT, R27, R5, 0x1, R102 ;  /* 0x08200000051b7989 */ /* 0x01842400000e0066 */
.L_x_3515:
[----:B------:R-:W3:Y:S01]  /*3ec90*/  S2R R6, SR_LANEID ;  /* 0x0000000000067919 */ /* 0x000ee20000000000 */
[----:B------:R-:W-:Y:S01]  /*3eca0*/  BSSY.RECONVERGENT B1, `(.L_x_2432) ;  /* 0x000012f000017945 */ /* 0x000fe20003800200 */
        /* <DEDUP_REMOVED lines=15> */
[----:B---3--:R-:W-:Y:S01]  /*3eda0*/  ISETP.GE.AND P0, PT, R6, R102, PT ;  /* 0x000000660600720c */ /* 0x008fe20003f06270 */
        /* <DEDUP_REMOVED lines=37> */
[----:B0-----:R0:W-:Y:S01]  /*3f000*/  STL.128 [R1+0x50], R8 ;  /* 0x0000500801007387 */ /* 0x0011e20000100c00 */
[----:B------:R-:W-:Y:S01]  /*3f010*/  PRMT R91, R238, 0x3340, R250 ;  /* 0x00003340ee5b7816 */ /* 0x000fe200000000fa */
[----:B------:R-:W-:Y:S01]  /*3f020*/  BSSY.RECONVERGENT B0, `(.L_x_2434) ;  /* 0x00000f5000007945 */ /* 0x000fe20003800200 */
[----:B------:R-:W-:Y:S01]  /*3f030*/  PRMT R227, R227, 0x3340, R6 ;  /* 0x00003340e3e37816 */ /* 0x000fe20000000006 */
[----:B------:R3:W-:Y:S01]  /*3f040*/  STL.128 [R1+0x60], R12 ;  /* 0x0000600c01007387 */ /* 0x0007e20000100c00 */
[----:B------:R-:W-:Y:S02]  /*3f050*/  LOP3.LUT R6, R81, 0xffff, RZ, 0xc0, !PT ;  /* 0x0000ffff51067812 */ /* 0x000fe400078ec0ff */
[----:B------:R-:W-:Y:S01]  /*3f060*/  PRMT R90, R237, 0x3340, R249 ;  /* 0x00003340ed5a7816 */ /* 0x000fe200000000f9 */
[----:B------:R4:W-:Y:S01]  /*3f070*/  STL.128 [R1+0x70], R16 ;  /* 0x0000701001007387 */ /* 0x0009e20000100c00 */
[----:B------:R-:W-:-:S02]  /*3f080*/  PRMT R224, R224, 0x3340, R6 ;  /* 0x00003340e0e07816 */ /* 0x000fc40000000006 */
[----:B------:R-:W-:Y:S01]  /*3f090*/  LOP3.LUT R6, R75, 0xffff, RZ, 0xc0, !PT ;  /* 0x0000ffff4b067812 */ /* 0x000fe200078ec0ff */
[----:B------:R-:W-:Y:S01]  /*3f0a0*/  STL [R1], R21 ;  /* 0x0000001501007387 */ /* 0x000fe20000100800 */
[----:B------:R-:W-:Y:S02]  /*3f0b0*/  ISETP.NE.AND P0, PT, R21, RZ, PT ;  /* 0x000000ff1500720c */ /* 0x000fe40003f05270 */
[----:B------:R-:W-:Y:S01]  /*3f0c0*/  PRMT R223, R223, 0x3340, R6 ;  /* 0x00003340dfdf7816 */ /* 0x000fe20000000006 */
[----:B------:R-:W-:Y:S01]  /*3f0d0*/  STL [R1+0x3c], R7 ;  /* 0x00003c0701007387 */ /* 0x000fe20000100800 */
[----:B0-----:R-:W-:Y:S02]  /*3f0e0*/  LOP3.LUT R9, R72, 0xffff, RZ, 0xc0, !PT ;  /* 0x0000ffff48097812 */ /* 0x001fe400078ec0ff */
[----:B------:R-:W-:Y:S01]  /*3f0f0*/  LOP3.LUT R6, R69, 0xffff, RZ, 0xc0, !PT ;  /* 0x0000ffff45067812 */ /* 0x000fe200078ec0ff */
[----:B------:R-:W-:Y:S01]  /*3f100*/  STL.64 [R1+0x40], R4 ;  /* 0x0000400401007387 */ /* 0x000fe20000100a00 */
[----:B------:R-:W-:-:S02]  /*3f110*/  PRMT R222, R222, 0x3340, R9 ;  /* 0x00003340dede7816 */ /* 0x000fc40000000009 */
[----:B------:R-:W-:Y:S01]  /*3f120*/  LOP3.LUT R9, R66, 0xffff, RZ, 0xc0, !PT ;  /* 0x0000ffff42097812 */ /* 0x000fe200078ec0ff */
[----:B-1----:R-:W-:Y:S01]  /*3f130*/  STL [R1+0x48], R212 ;  /* 0x000048d401007387 */ /* 0x002fe20000100800 */
        /* <DEDUP_REMOVED lines=15> */
[----:B---3--:R-:W-:Y:S02]  /*3f230*/  PRMT R13, R230, 0x3340, R242 ;  /* 0x00003340e60d7816 */ /* 0x008fe400000000f2 */
[----:B------:R-:W-:Y:S02]  /*3f240*/  PRMT R12, R229, 0x3340, R241 ;  /* 0x00003340e50c7816 */ /* 0x000fe400000000f1 */
[----:B------:R-:W-:Y:S02]  /*3f250*/  PRMT R15, R232, 0x3340, R244 ;  /* 0x00003340e80f7816 */ /* 0x000fe400000000f4 */
[----:B------:R-:W-:-:S02]  /*3f260*/  PRMT R14, R231, 0x3340, R243 ;  /* 0x00003340e70e7816 */ /* 0x000fc400000000f3 */
[----:B----4-:R-:W-:Y:S02]  /*3f270*/  PRMT R17, R234, 0x3340, R246 ;  /* 0x00003340ea117816 */ /* 0x010fe400000000f6 */
[----:B------:R-:W-:Y:S02]  /*3f280*/  PRMT R16, R233, 0x3340, R245 ;  /* 0x00003340e9107816 */ /* 0x000fe400000000f5 */
[----:B------:R-:W-:Y:S02]  /*3f290*/  PRMT R19, R236, 0x3340, R248 ;  /* 0x00003340ec137816 */ /* 0x000fe400000000f8 */
[----:B------:R-:W-:Y:S02]  /*3f2a0*/  PRMT R18, R235, 0x3340, R247 ;  /* 0x00003340eb127816 */ /* 0x000fe400000000f7 */
[----:B------:R-:W-:Y:S02]  /*3f2b0*/  PRMT R215, R215, 0x3340, R6 ;  /* 0x00003340d7d77816 */ /* 0x000fe40000000006 */
[----:B------:R-:W-:-:S02]  /*3f2c0*/  SHF.R.U32.HI R9, RZ, 0x8, R225 ;  /* 0x00000008ff097819 */ /* 0x000fc400000116e1 */
        /* <DEDUP_REMOVED lines=14> */
[----:B------:R-:W-:Y:S01]  /*3f3b0*/  PRMT R90, R215, 0x5410, R90 ;  /* 0x00005410d75a7816 */ /* 0x000fe2000000005a */
[----:B------:R-:W-:Y:S01]  /*3f3c0*/  STL.128 [R1+0x20], R16 ;  /* 0x0000201001007387 */ /* 0x000fe20000100c00 */
[----:B------:R-:W-:-:S02]  /*3f3d0*/  PRMT R11, R228, 0x3340, R240 ;  /* 0x00003340e40b7816 */ /* 0x000fc400000000f0 */
[----:B------:R-:W-:Y:S01]  /*3f3e0*/  PRMT R10, R226, 0x3340, R239 ;  /* 0x00003340e20a7816 */ /* 0x000fe200000000ef */
[----:B------:R-:W-:Y:S01]  /*3f3f0*/  STL.64 [R1+0x30], R90 ;  /* 0x0000305a01007387 */ /* 0x000fe20000100a00 */
[----:B------:R-:W-:Y:S02]  /*3f400*/  PRMT R11, R227, 0x5410, R11 ;  /* 0x00005410e30b7816 */ /* 0x000fe4000000000b */
[----:B------:R-:W-:Y:S02]  /*3f410*/  PRMT R10, R224, 0x5410, R10 ;  /* 0x00005410e00a7816 */ /* 0x000fe4000000000a */
[----:B------:R-:W-:Y:S02]  /*3f420*/  PRMT R101, R81, 0x7610, R101 ;  /* 0x0000761051657816 */ /* 0x000fe40000000065 */
[----:B------:R-:W-:Y:S01]  /*3f430*/  PRMT R100, R80, 0x7610, R100 ;  /* 0x0000761050647816 */ /* 0x000fe20000000064 */
[----:B------:R0:W-:Y:S01]  /*3f440*/  STL.64 [R1+0x8], R10 ;  /* 0x0000080a01007387 */ /* 0x0001e20000100a00 */
        /* <DEDUP_REMOVED lines=51> */
[----:B--2---:R-:W-:Y:S01]  /*3f780*/  IMAD.IADD R7, R7, 0x1, R213 ;  /* 0x0000000107077824 */ /* 0x004fe200078e02d5 */
[----:B------:R0:W-:Y:S01]  /*3f790*/  STL.U8 [R1+0xd8], RZ ;  /* 0x0000d8ff01007387 */ /* 0x0001e20000100000 */
[----:B------:R-:W-:Y:S01]  /*3f7a0*/  BSSY.RECONVERGENT B2, `(.L_x_2436) ;  /* 0x000000a000027945 */ /* 0x000fe20003800200 */
[----:B------:R-:W-:Y:S02]  /*3f7b0*/  IMAD.MOV.U32 R4, RZ, RZ, RZ ;  /* 0x000000ffff047224 */ /* 0x000fe400078e00ff */
[----:B------:R0:W-:Y:S04]  /*3f7c0*/  STL [R1+0x10c], R7 ;  /* 0x00010c0701007387 */ /* 0x0001e80000100800 */
[----:B------:R0:W-:Y:S02]  /*3f7d0*/  STL.64 [R1+0x110], R10 ;  /* 0x0001100a01007387 */ /* 0x0001e40000100a00 */
.L_x_2437:
[----:B------:R-:W-:-:S06]  /*3f7e0*/  IMAD.IADD R5, R1, 0x1, R4 ;  /* 0x0000000101057824 */ /* 0x000fcc00078e0204 */
[----:B------:R-:W2:Y:S02]  /*3f7f0*/  LDL.U8 R5, [R5+0xd8] ;  /* 0x0000d80005057983 */ /* 0x000ea40000100000 */
[----:B--2---:R-:W-:Y:S01]  /*3f800*/  ISETP.NE.AND P0, PT, R5, RZ, PT ;  /* 0x000000ff0500720c */ /* 0x004fe20003f05270 */
[----:B------:R-:W-:Y:S02]  /*3f810*/  IMAD.MOV.U32 R5, RZ, RZ, R4 ;  /* 0x000000ffff057224 */ /* 0x000fe400078e0004 */
[----:B------:R-:W-:-:S10]  /*3f820*/  VIADD R4, R4, 0x1 ;  /* 0x0000000104047836 */ /* 0x000fd40000000000 */
[----:B------:R-:W-:Y:S05]  /*3f830*/  @P0 BRA `(.L_x_2437) ;  /* 0xfffffffc00e80947 */ /* 0x000fea000383ffff */
[----:B------:R-:W-:Y:S05]  /*3f840*/  BSYNC.RECONVERGENT B2 ;  /* 0x0000000000027941 */ /* 0x000fea0003800200 */
.L_x_2436:
[----:B------:R-:W-:Y:S01]  /*3f850*/  LOP3.LUT P0, RZ, R8, 0xff, RZ, 0xc0, !PT ;  /* 0x000000ff08ff7812 */ /* 0x000fe2000780c0ff */
[----:B------:R-:W-:Y:S01]  /*3f860*/  BSSY.RECONVERGENT B2, `(.L_x_2438) ;  /* 0x000000e000027945 */ /* 0x000fe20003800200 */
[----:B------:R-:W-:-:S11]  /*3f870*/  IMAD.MOV.U32 R6, RZ, RZ, R5 ;  /* 0x000000ffff067224 */ /* 0x000fd600078e0005 */
[----:B------:R-:W-:Y:S05]  /*3f880*/  @!P0 BRA `(.L_x_2439) ;  /* 0x00000000002c8947 */ /* 0x000fea0003800000 */
[----:B------:R-:W-:Y:S01]  /*3f890*/  BSSY.RECONVERGENT B3, `(.L_x_2439) ;  /* 0x000000a000037945 */ /* 0x000fe20003800200 */
[----:B------:R-:W-:-:S07]  /*3f8a0*/  IMAD.MOV.U32 R4, RZ, RZ, RZ ;  /* 0x000000ffff047224 */ /* 0x000fce00078e00ff */
.L_x_2440:
[----:B------:R-:W-:-:S05]  /*3f8b0*/  IADD3 R6, PT, PT, R1, R4, R5 ;  /* 0x0000000401067210 */ /* 0x000fca0007ffe005 */
[----:B------:R1:W-:Y:S02]  /*3f8c0*/  STL.U8 [R6+0xd8], R8 ;  /* 0x0000d80806007387 */ /* 0x0003e40000100000 */
[----:B-1----:R-:W-:-:S06]  /*3f8d0*/  IMAD.IADD R8, R1, 0x1, R4 ;  /* 0x0000000101087824 */ /* 0x002fcc00078e0204 */
[----:B------:R-:W2:Y:S01]  /*3f8e0*/  LDL.U8 R8, [R8+0x51] ;  /* 0x0000510008087983 */ /* 0x000ea20000100000 */
[----:B------:R-:W-:-:S04]  /*3f8f0*/  VIADD R4, R4, 0x1 ;  /* 0x0000000104047836 */ /* 0x000fc80000000000 */
[----:B------:R-:W-:Y:S01]  /*3f900*/  IMAD.IADD R6, R4, 0x1, R5 ;  /* 0x0000000104067824 */ /* 0x000fe200078e0205 */
[----:B--2---:R-:W-:-:S13]  /*3f910*/  ISETP.NE.AND P0, PT, R8, RZ, PT ;  /* 0x000000ff0800720c */ /* 0x004fda0003f05270 */
[----:B------:R-:W-:Y:S05]  /*3f920*/  @P0 BRA `(.L_x_2440) ;  /* 0xfffffffc00e00947 */ /* 0x000fea000383ffff */
[----:B------:R-:W-:Y:S05]  /*3f930*/  BSYNC.RECONVERGENT B3 ;  /* 0x0000000000037941 */ /* 0x000fea0003800200 */
.L_x_2439:
[----:B------:R-:W-:Y:S05]  /*3f940*/  BSYNC.RECONVERGENT B2 ;  /* 0x0000000000027941 */ /* 0x000fea0003800200 */
.L_x_2438:
[----:B------:R-:W-:Y:S01]  /*3f950*/  IMAD.IADD R6, R1, 0x1, R6 ;  /* 0x0000000101067824 */ /* 0x000fe200078e0206 */
[----:B------:R-:W-:Y:S01]  /*3f960*/  BSSY.RECONVERGENT B2, `(.L_x_2441) ;  /* 0x0000009000027945 */ /* 0x000fe20003800200 */
[----:B------:R-:W-:-:S03]  /*3f970*/  IMAD.MOV.U32 R4, RZ, RZ, RZ ;  /* 0x000000ffff047224 */ /* 0x000fc600078e00ff */
[----:B------:R1:W-:Y:S04]  /*3f980*/  STL.U8 [R6+0xd8], RZ ;  /* 0x0000d8ff06007387 */ /* 0x0003e80000100000 */
.L_x_2442:
[----:B------:R-:W-:-:S06]  /*3f990*/  IMAD.IADD R5, R1, 0x1, R4 ;  /* 0x0000000101057824 */ /* 0x000fcc00078e0204 */
[----:B------:R-:W2:Y:S02]  /*3f9a0*/  LDL.U8 R5, [R5+0xd8] ;  /* 0x0000d80005057983 */ /* 0x000ea40000100000 */
[----:B--2---:R-:W-:Y:S01]  /*3f9b0*/  ISETP.NE.AND P0, PT, R5, RZ, PT ;  /* 0x000000ff0500720c */ /* 0x004fe20003f05270 */
[----:B------:R-:W-:Y:S02]  /*3f9c0*/  IMAD.MOV.U32 R5, RZ, RZ, R4 ;  /* 0x000000ffff057224 */ /* 0x000fe400078e0004 */
[----:B------:R-:W-:-:S10]  /*3f9d0*/  VIADD R4, R4, 0x1 ;  /* 0x0000000104047836 */ /* 0x000fd40000000000 */
[----:B------:R-:W-:Y:S05]  /*3f9e0*/  @P0 BRA `(.L_x_2442) ;  /* 0xfffffffc00e80947 */ /* 0x000fea000383ffff */
[----:B------:R-:W-:Y:S05]  /*3f9f0*/  BSYNC.RECONVERGENT B2 ;  /* 0x0000000000027941 */ /* 0x000fea0003800200 */
.L_x_2441:
[----:B------:R-:W-:Y:S01]  /*3fa00*/  LOP3.LUT P0, RZ, R103, 0xff, RZ, 0xc0, !PT ;  /* 0x000000ff67ff7812 */ /* 0x000fe2000780c0ff */
[----:B------:R-:W-:Y:S01]  /*3fa10*/  BSSY.RECONVERGENT B2, `(.L_x_2443) ;  /* 0x000000e000027945 */ /* 0x000fe20003800200 */
[----:B-1----:R-:W-:-:S11]  /*3fa20*/  IMAD.MOV.U32 R6, RZ, RZ, R5 ;  /* 0x000000ffff067224 */ /* 0x002fd600078e0005 */
[----:B------:R-:W-:Y:S05]  /*3fa30*/  @!P0 BRA `(.L_x_2444) ;  /* 0x00000000002c8947 */ /* 0x000fea0003800000 */
[----:B------:R-:W-:Y:S01]  /*3fa40*/  BSSY.RECONVERGENT B3, `(.L_x_2444) ;  /* 0x000000a000037945 */ /* 0x000fe20003800200 */
[----:B------:R-:W-:-:S07]  /*3fa50*/  IMAD.MOV.U32 R4, RZ, RZ, RZ ;  /* 0x000000ffff047224 */ /* 0x000fce00078e00ff */
.L_x_2445:
        /* <DEDUP_REMOVED lines=9> */
.L_x_2444:
[----:B------:R-:W-:Y:S05]  /*3faf0*/  BSYNC.RECONVERGENT B2 ;  /* 0x0000000000027941 */ /* 0x000fea0003800200 */
.L_x_2443:
[----:B------:R-:W-:-:S05]  /*3fb00*/  IMAD.IADD R6, R1, 0x1, R6 ;  /* 0x0000000101067824 */ /* 0x000fca00078e0206 */
[----:B------:R1:W-:Y:S04]  /*3fb10*/  STL.U8 [R6+0xd8], RZ ;  /* 0x0000d8ff06007387 */ /* 0x0003e80000100000 */
[----:B------:R-:W2:Y:S04]  /*3fb20*/  LDL.128 R12, [R1+0xe0] ;  /* 0x0000e000010c7983 */ /* 0x000ea80000100c00 */
[----:B0-----:R-:W3:Y:S04]  /*3fb30*/  LDL.128 R8, [R1+0xf0] ;  /* 0x0000f00001087983 */ /* 0x001ee80000100c00 */
        /* <DEDUP_REMOVED lines=67> */
.L_x_2435:
[----:B------:R-:W-:Y:S05]  /*3ff70*/  BSYNC.RECONVERGENT B0 ;  /* 0x0000000000007941 */ /* 0x000fea0003800200 */
.L_x_2434:
[----:B------:R-:W-:-:S07]  /*3ff80*/  IMAD.IADD R6, R21, 0x1, R212 ;  /* 0x0000000115067824 */ /* 0x000fce00078e02d4 */
.L_x_2433:
[----:B------:R-:W-:Y:S05]  /*3ff90*/  BSYNC.RECONVERGENT B1 ;  /* 0x0000000000017941 */ /* 0x000fea0003800200 */
.L_x_2432:
[----:B------:R-:W-:Y:S01]  /*3ffa0*/  LOP3.LUT R224, R100, 0xffff, RZ, 0xc0, !PT ;  /* 0x0000ffff64e07812 */ /* 0x000fe200078ec0ff */
[----:B------:R-:W-:Y:S01]  /*3ffb0*/  UMOV UR4, 0xffffffff ;  /* 0xffffffff00047882 */ /* 0x000fe20000000000 */
[----:B------:R-:W-:Y:S02]  /*3ffc0*/  LOP3.LUT R226, R96, 0xffff, RZ, 0xc0, !PT ;  /* 0x0000ffff60e27812 */ /* 0x000fe400078ec0ff */
[----:B------:R-:W-:Y:S01]  /*3ffd0*/  LOP3.LUT R223, R103, 0xffff, RZ, 0xc0, !PT ;  /* 0x0000ffff67df7812 */ /* 0x000fe200078ec0ff */
[----:B0-----:R-:W-:Y:S01]  /*3ffe0*/  IMAD.U32 R13, R224, 0x10000, RZ ;  /* 0x00010000e00d7824 */ /* 0x001fe200078e00ff */
        /* <DEDUP_REMOVED lines=109> */
[----:B------:R0:W3:Y:S02]  /*406c0*/  SHFL.DOWN PT, R213, R6, 0x2, R102 ;  /* 0x0840000006d57989 */ /* 0x0000e400000e0066 */
.L_x_3518:
[----:B------:R-:W-:-:S03]  /*406d0*/  UMOV UR4, 0xffffffff ;  /* 0xffffffff00047882 */ /* 0x000fc60000000000 */
[----:B------:R-:W-:Y:S05]  /*406e0*/  BRA.DIV UR4, `(.L_x_2447) ;  /* 0x0000071a04107947 */ /* 0x000fea000b800000 */
.L_x_3521:
        /* <DEDUP_REMOVED lines=15> */
[----:B-1---5:R4:W1:Y:S04]  /*407e0*/  SHFL.DOWN PT, R212, R7, 0x2, R102 ;  /* 0x0840000007d47989 */ /* 0x02286800000e0066 */
[----:B------:R4:W0:Y:S04]  /*407f0*/  SHFL.DOWN PT, R26, R4, 0x2, R102 ;  /* 0x08400000041a7989 */ /* 0x00082800000e0066 */
[----:B------:R4:W0:Y:S02]  /*40800*/  SHFL.DOWN PT, R27, R5, 0x2, R102 ;  /* 0x08400000051b7989 */ /* 0x00082400000e0066 */
.L_x_3539:
        /* <DEDUP_REMOVED lines=11> */
[----:B------:R-:W-:Y:S01]  /*408c0*/  LOP3.LUT R144, R124, 0xffff, RZ, 0xc0, !PT ;  /* 0x0000ffff7c907812 */ /* 0x000fe200078ec0ff */
[----:B------:R-:W-:Y:S01]  /*408d0*/  STL.128 [R1+0x70], R16 ;  /* 0x0000701001007387 */ /* 0x000fe20000100c00 */
[----:B------:R-:W-:Y:S02]  /*408e0*/  PRMT R90, R237, 0x3340, R249 ;  /* 0x00003340ed5a7816 */ /* 0x000fe400000000f9 */
[----:B------:R-:W-:Y:S01]  /*408f0*/  PRMT R218, R218, 0x3340, R144 ;  /* 0x00003340dada7816 */ /* 0x000fe20000000090 */
[----:B------:R-:W-:Y:S01]  /*40900*/  STL [R1+0x3c], R7 ;  /* 0x00003c0701007387 */ /* 0x000fe20000100800 */
[----:B------:R-:W-:-:S02]  /*40910*/  LOP3.LUT R144, R116, 0xffff, RZ, 0xc0, !PT ;  /* 0x0000ffff74907812 */ /* 0x000fc400078ec0ff */
[----:B------:R-:W-:Y:S01]  /*40920*/  ISETP.NE.AND P0, PT, R6, RZ, PT ;  /* 0x000000ff0600720c */ /* 0x000fe20003f05270 */
[----:B------:R-:W-:Y:S01]  /*40930*/  STL.64 [R1+0x40], R4 ;  /* 0x0000400401007387 */ /* 0x000fe20000100a00 */
[----:B0-----:R-:W-:Y:S02]  /*40940*/  LOP3.LUT R9, R97, 0xffff, RZ, 0xc0, !PT ;  /* 0x0000ffff61097812 */ /* 0x001fe400078ec0ff */
[----:B------:R-:W-:Y:S01]  /*40950*/  PRMT R216, R216, 0x3340, R144 ;  /* 0x00003340d8d87816 */ /* 0x000fe20000000090 */
[----:B---3--:R-:W-:Y:S01]  /*40960*/  STL [R1+0x48], R213 ;  /* 0x000048d501007387 */ /* 0x008fe20000100800 */
[----:B------:R-:W-:Y:S02]  /*40970*/  PRMT R225, R225, 0x3340, R9 ;  /* 0x00003340e1e17816 */ /* 0x000fe40000000009 */
[----:B------:R-:W-:Y:S01]  /*40980*/  LOP3.LUT R9, R101, 0xffff, RZ, 0xc0, !PT ;  /* 0x0000ffff65097812 */ /* 0x000fe200078ec0ff */
[----:B-1----:R-:W-:Y:S01]  /*40990*/  STL [R1+0x84], R212 ;  /* 0x000084d401007387 */ /* 0x002fe20000100800 */
[----:B------:R-:W-:-:S02]  /*409a0*/  LOP3.LUT R144, R108, 0xffff, RZ, 0xc0, !PT ;  /* 0x0000ffff6c907812 */ /* 0x000fc400078ec0ff */
[----:B------:R-:W-:Y:S01]  /*409b0*/  PRMT R223, R223, 0x3340, R9 ;  /* 0x00003340dfdf7816 */ /* 0x000fe20000000009 */
[----:B------:R-:W-:Y:S01]  /*409c0*/  STL.64 [R1+0x88], R26 ;  /* 0x0000881a01007387 */ /* 0x000fe20000100a00 */
[----:B------:R-:W-:Y:S02]  /*409d0*/  LOP3.LUT R9, R140, 0xffff, RZ, 0xc0, !PT ;  /* 0x0000ffff8c097812 */ /* 0x000fe400078ec0ff */
[----:B------:R-:W-:Y:S01]  /*409e0*/  PRMT R214, R214, 0x3340, R144 ;  /* 0x00003340d6d67816 */ /* 0x000fe20000000090 */
[----:B------:R0:W-:Y:S01]  /*409f0*/  STL [R1], R6 ;  /* 0x0000000601007387 */ /* 0x0001e20000100800 */
[----:B------:R-:W-:Y:S02]  /*40a00*/  PRMT R229, R229, 0x3340, R9 ;  /* 0x00003340e5e57816 */ /* 0x000fe40000000009 */
[----:B------:R-:W-:Y:S02]  /*40a10*/  LOP3.LUT R9, R93, 0xffff, RZ, 0xc0, !PT ;  /* 0x0000ffff5d097812 */ /* 0x000fe400078ec0ff */
[----:B-----5:R-:W-:-:S02]  /*40a20*/  PRMT R13, R230, 0x3340, R242 ;  /* 0x00003340e60d7816 */ /* 0x020fc400000000f2 */
[----:B------:R-:W-:Y:S02]  /*40a30*/  PRMT R227, R227, 0x3340, R9 ;  /* 0x00003340e3e37816 */ /* 0x000fe40000000009 */
[----:B------:R-:W-:Y:S01]  /*40a40*/  LOP3.LUT R9, R136, 0xffff, RZ, 0xc0, !PT ;  /* 0x0000ffff88097812 */ /* 0x000fe200078ec0ff */
[----:B0-----:R-:W-:Y:S01]  /*40a50*/  IMAD.IADD R6, R6, 0x1, R213 ;  /* 0x0000000106067824 */ /* 0x001fe200078e02d5 */
        /* <DEDUP_REMOVED lines=14> */
[----:B------:R-:W-:Y:S02]  /*40b40*/  SHF.R.U32.HI R144, RZ, 0x8, R222 ;  /* 0x00000008ff907819 */ /* 0x000fe400000116de */
[----:B------:R-:W-:-:S02]  /*40b50*/  PRMT R13, R229, 0x5410, R13 ;  /* 0x00005410e50d7816 */ /* 0x000fc4000000000d */
[----:B------:R-:W-:Y:S02]  /*40b60*/  PRMT R12, R227, 0x5410, R12 ;  /* 0x00005410e30c7816 */ /* 0x000fe4000000000c */
        /* <DEDUP_REMOVED lines=9> */
[----:B------:R-:W-:Y:S01]  /*40c00*/  STL.128 [R1+0x10], R12 ;  /* 0x0000100c01007387 */ /* 0x000fe20000100c00 */
[----:B------:R-:W-:Y:S02]  /*40c10*/  PRMT R18, R217, 0x5410, R18 ;  /* 0x00005410d9127816 */ /* 0x000fe40000000012 */
[----:B------:R-:W-:Y:S02]  /*40c20*/  PRMT R91, R214, 0x5410, R91 ;  /* 0x00005410d65b7816 */ /* 0x000fe4000000005b */
[----:B------:R-:W-:Y:S01]  /*40c30*/  PRMT R90, R215, 0x5410, R90 ;  /* 0x00005410d75a7816 */ /* 0x000fe2000000005a */
[----:B------:R-:W-:Y:S01]  /*40c40*/  STL.128 [R1+0x20], R16 ;  /* 0x0000201001007387 */ /* 0x000fe20000100c00 */
[----:B------:R-:W-:Y:S02]  /*40c50*/  PRMT R11, R226, 0x3340, R240 ;  /* 0x00003340e20b7816 */ /* 0x000fe400000000f0 */
[----:B------:R-:W-:Y:S01]  /*40c60*/  PRMT R10, R224, 0x3340, R239 ;  /* 0x00003340e00a7816 */ /* 0x000fe200000000ef */
[----:B------:R-:W-:Y:S01]  /*40c70*/  STL.64 [R1+0x30], R90 ;  /* 0x0000305a01007387 */ /* 0x000fe20000100a00 */
[----:B------:R-:W-:-:S02]  /*40c80*/  PRMT R11, R225, 0x5410, R11 ;  /* 0x00005410e10b7816 */ /* 0x000fc4000000000b */
[----:B------:R-:W-:-:S05]  /*40c90*/  PRMT R10, R223, 0x5410, R10 ;  /* 0x00005410df0a7816 */ /* 0x000fca000000000a */
[----:B------:R0:W-:Y:S02]  /*40ca0*/  STL.64 [R1+0x8], R10 ;  /* 0x0000080a01007387 */ /* 0x0001e40000100a00 */
[----:B0-----:R-:W-:Y:S02]  /*40cb0*/  IMAD.MOV.U32 R10, RZ, RZ, R26 ;  /* 0x000000ffff0a7224 */ /* 0x001fe400078e001a */
[----:B------:R-:W-:Y:S01]  /*40cc0*/  IMAD.MOV.U32 R11, RZ, RZ, R27 ;  /* 0x000000ffff0b7224 */ /* 0x000fe200078e001b */
[----:B------:R-:W-:Y:S06]  /*40cd0*/  @P0 BRA `(.L_x_2451) ;  /* 0x0000000800000947 */ /* 0x000fec0003800000 */
[----:B------:R-:W-:Y:S01]  /*40ce0*/  DADD R10, R4, R10 ;  /* 0x00000000040a7229 */ /* 0x000fe2000000000a */
[----:B--2-4-:R-:W-:Y:S01]  /*40cf0*/  IMAD.IADD R7, R7, 0x1, R212 ;  /* 0x0000000107077824 */ /* 0x014fe200078e02d4 */
[----:B------:R0:W-:Y:S01]  /*40d00*/  STL.U8 [R1+0xd8], RZ ;  /* 0x0000d8ff01007387 */ /* 0x0001e20000100000 */
[----:B------:R-:W-:Y:S01]  /*40d10*/  BSSY.RECONVERGENT B2, `(.L_x_2452) ;  /* 0x000000a000027945 */ /* 0x000fe20003800200 */
[----:B------:R-:W-:Y:S02]  /*40d20*/  IMAD.MOV.U32 R4, RZ, RZ, RZ ;  /* 0x000000ffff047224 */ /* 0x000fe400078e00ff */
[----:B------:R0:W-:Y:S04]  /*40d30*/  STL [R1+0x10c], R7 ;  /* 0x00010c0701007387 */ /* 0x0001e80000100800 */
[----:B------:R0:W-:Y:S02]  /*40d40*/  STL.64 [R1+0x110], R10 ;  /* 0x0001100a01007387 */ /* 0x0001e40000100a00 */
.L_x_2453:
[----:B------:R-:W-:-:S06]  /*40d50*/  IMAD.IADD R5, R1, 0x1, R4 ;  /* 0x0000000101057824 */ /* 0x000fcc00078e0204 */
[----:B------:R-:W2:Y:S02]  /*40d60*/  LDL.U8 R5, [R5+0xd8] ;  /* 0x0000d80005057983 */ /* 0x000ea40000100000 */
[----:B--2---:R-:W-:Y:S01]  /*40d70*/  ISETP.NE.AND P0, PT, R5, RZ, PT ;  /* 0x000000ff0500720c */ /* 0x004fe20003f05270 */
[----:B------:R-:W-:Y:S02]  /*40d80*/  IMAD.MOV.U32 R5, RZ, RZ, R4 ;  /* 0x000000ffff057224 */ /* 0x000fe400078e0004 */
[----:B------:R-:W-:-:S10]  /*40d90*/  VIADD R4, R4, 0x1 ;  /* 0x0000000104047836 */ /* 0x000fd40000000000 */
[----:B------:R-:W-:Y:S05]  /*40da0*/  @P0 BRA `(.L_x_2453) ;  /* 0xfffffffc00e80947 */ /* 0x000fea000383ffff */
[----:B------:R-:W-:Y:S05]  /*40db0*/  BSYNC.RECONVERGENT B2 ;  /* 0x0000000000027941 */ /* 0x000fea0003800200 */
.L_x_2452:
[----:B------:R-:W-:Y:S01]  /*40dc0*/  LOP3.LUT P0, RZ, R8, 0xff, RZ, 0xc0, !PT ;  /* 0x000000ff08ff7812 */ /* 0x000fe2000780c0ff */
[----:B------:R-:W-:Y:S01]  /*40dd0*/  BSSY.RECONVERGENT B2, `(.L_x_2454) ;  /* 0x000000e000027945 */ /* 0x000fe20003800200 */
[----:B0-----:R-:W-:-:S11]  /*40de0*/  IMAD.MOV.U32 R7, RZ, RZ, R5 ;  /* 0x000000ffff077224 */ /* 0x001fd600078e0005 */
[----:B------:R-:W-:Y:S05]  /*40df0*/  @!P0 BRA `(.L_x_2455) ;  /* 0x00000000002c8947 */ /* 0x000fea0003800000 */
[----:B------:R-:W-:Y:S01]  /*40e00*/  BSSY.RECONVERGENT B3, `(.L_x_2455) ;  /* 0x000000a000037945 */ /* 0x000fe20003800200 */
[----:B------:R-:W-:-:S07]  /*40e10*/  IMAD.MOV.U32 R4, RZ, RZ, RZ ;  /* 0x000000ffff047224 */ /* 0x000fce00078e00ff */
.L_x_2456:
        /* <DEDUP_REMOVED lines=9> */
.L_x_2455:
[----:B------:R-:W-:Y:S05]  /*40eb0*/  BSYNC.RECONVERGENT B2 ;  /* 0x0000000000027941 */ /* 0x000fea0003800200 */
.L_x_2454:
[----:B------:R-:W-:Y:S01]  /*40ec0*/  IMAD.IADD R7, R1, 0x1, R7 ;  /* 0x0000000101077824 */ /* 0x000fe200078e0207 */
[----:B------:R-:W-:Y:S01]  /*40ed0*/  BSSY.RECONVERGENT B2, `(.L_x_2457) ;  /* 0x0000009000027945 */ /* 0x000fe20003800200 */
[----:B------:R-:W-:-:S03]  /*40ee0*/  IMAD.MOV.U32 R4, RZ, RZ, RZ ;  /* 0x000000ffff047224 */ /* 0x000fc600078e00ff */
[----:B------:R0:W-:Y:S04]  /*40ef0*/  STL.U8 [R7+0xd8], RZ ;  /* 0x0000d8ff07007387 */ /* 0x0001e80000100000 */
.L_x_2458:
[----:B------:R-:W-:-:S06]  /*40f00*/  IMAD.IADD R5, R1, 0x1, R4 ;  /* 0x0000000101057824 */ /* 0x000fcc00078e0204 */
[----:B------:R-:W2:Y:S02]  /*40f10*/  LDL.U8 R5, [R5+0xd8] ;  /* 0x0000d80005057983 */ /* 0x000ea40000100000 */
[----:B--2---:R-:W-:Y:S01]  /*40f20*/  ISETP.NE.AND P0, PT, R5, RZ, PT ;  /* 0x000000ff0500720c */ /* 0x004fe20003f05270 */
[----:B------:R-:W-:Y:S02]  /*40f30*/  IMAD.MOV.U32 R5, RZ, RZ, R4 ;  /* 0x000000ffff057224 */ /* 0x000fe400078e0004 */
[----:B------:R-:W-:-:S10]  /*40f40*/  VIADD R4, R4, 0x1 ;  /* 0x0000000104047836 */ /* 0x000fd40000000000 */
[----:B------:R-:W-:Y:S05]  /*40f50*/  @P0 BRA `(.L_x_2458) ;  /* 0xfffffffc00e80947 */ /* 0x000fea000383ffff */
[----:B------:R-:W-:Y:S05]  /*40f60*/  BSYNC.RECONVERGENT B2 ;  /* 0x0000000000027941 */ /* 0x000fea0003800200 */
.L_x_2457:
[----:B------:R-:W-:Y:S01]  /*40f70*/  LOP3.LUT P0, RZ, R103, 0xff, RZ, 0xc0, !PT ;  /* 0x000000ff67ff7812 */ /* 0x000fe2000780c0ff */
[----:B------:R-:W-:Y:S01]  /*40f80*/  BSSY.RECONVERGENT B2, `(.L_x_2459) ;  /* 0x000000e000027945 */ /* 0x000fe20003800200 */
[----:B0-----:R-:W-:-:S11]  /*40f90*/  IMAD.MOV.U32 R7, RZ, RZ, R5 ;  /* 0x000000ffff077224 */ /* 0x001fd600078e0005 */
[----:B------:R-:W-:Y:S05]  /*40fa0*/  @!P0 BRA `(.L_x_2460) ;  /* 0x00000000002c8947 */ /* 0x000fea0003800000 */
[----:B------:R-:W-:Y:S01]  /*40fb0*/  BSSY.RECONVERGENT B3, `(.L_x_2460) ;  /* 0x000000a000037945 */ /* 0x000fe20003800200 */
[----:B------:R-:W-:-:S07]  /*40fc0*/  IMAD.MOV.U32 R4, RZ, RZ, RZ ;  /* 0x000000ffff047224 */ /* 0x000fce00078e00ff */
.L_x_2461:
        /* <DEDUP_REMOVED lines=9> */
.L_x_2460:
[----:B------:R-:W-:Y:S05]  /*41060*/  BSYNC.RECONVERGENT B2 ;  /* 0x0000000000027941 */ /* 0x000fea0003800200 */
.L_x_2459:
        /* <DEDUP_REMOVED lines=8> */
[----:B0-----:R1:W5:Y:S01]  /*410f0*/  LDL R7, [R1+0x10c] ;  /* 0x00010c0001077983 */ /* 0x0013620000100800 */
        /* <DEDUP_REMOVED lines=62> */
.L_x_2451:
[----:B------:R-:W-:Y:S05]  /*414e0*/  BSYNC.RECONVERGENT B0 ;  /* 0x0000000000007941 */ /* 0x000fea0003800200 */
.L_x_2450:
[----:B------:R-:W-:Y:S05]  /*414f0*/  BSYNC.RECONVERGENT B1 ;  /* 0x0000000000017941 */ /* 0x000fea0003800200 */
.L_x_2449:
        /* <DEDUP_REMOVED lines=114> */
[----:B---3--:R0:W3:Y:S02]  /*41c20*/  SHFL.DOWN PT, R213, R6, 0x4, R102 ;  /* 0x0880000006d57989 */ /* 0x0080e400000e0066 */
.L_x_3542:
[----:B------:R-:W-:-:S03]  /*41c30*/  UMOV UR4, 0xffffffff ;  /* 0xffffffff00047882 */ /* 0x000fc60000000000 */
[----:B------:R-:W-:Y:S05]  /*41c40*/  BRA.DIV UR4, `(.L_x_2463) ;  /* 0x0000070a04587947 */ /* 0x000fea000b800000 */
.L_x_3545:
        /* <DEDUP_REMOVED lines=15> */
[----:B-1---5:R1:W0:Y:S04]  /*41d40*/  SHFL.DOWN PT, R212, R7, 0x4, R102 ;  /* 0x0880000007d47989 */ /* 0x02222800000e0066 */
[----:B------:R1:W0:Y:S04]  /*41d50*/  SHFL.DOWN PT, R26, R4, 0x4, R102 ;  /* 0x08800000041a7989 */ /* 0x00022800000e0066 */
[----:B------:R1:W0:Y:S02]  /*41d60*/  SHFL.DOWN PT, R27, R5, 0x4, R102 ;  /* 0x08800000051b7989 */ /* 0x00022400000e0066 */
.L_x_3563:
        /* <DEDUP_REMOVED lines=24> */
[----:B------:R-:W-:Y:S01]  /*41ef0*/  STL [R1+0x84], R212 ;  /* 0x000084d401007387 */ /* 0x000fe20000100800 */
        /* <DEDUP_REMOVED lines=53> */
[----:B-12-4-:R-:W-:Y:S01]  /*42250*/  IMAD.IADD R7, R7, 0x1, R212 ;  /* 0x0000000107077824 */ /* 0x016fe200078e02d4 */
[----:B------:R0:W-:Y:S01]  /*42260*/  STL.U8 [R1+0xd8], RZ ;  /* 0x0000d8ff01007387 */ /* 0x0001e20000100000 */
[----:B------:R-:W-:Y:S01]  /*42270*/  BSSY.RECONVERGENT B2, `(.L_x_2468) ;  /* 0x000000a000027945 */ /* 0x000fe20003800200 */
[----:B------:R-:W-:Y:S02]  /*42280*/  IMAD.MOV.U32 R4, RZ, RZ, RZ ;  /* 0x000000ffff047224 */ /* 0x000fe400078e00ff */
[----:B------:R0:W-:Y:S04]  /*42290*/  STL [R1+0x10c], R7 ;  /* 0x00010c0701007387 */ /* 0x0001e80000100800 */
[----:B------:R0:W-:Y:S02]  /*422a0*/  STL.64 [R1+0x110], R10 ;  /* 0x0001100a01007387 */ /* 0x0001e40000100a00 */
.L_x_2469:
[----:B------:R-:W-:-:S06]  /*422b0*/  IMAD.IADD R5, R1, 0x1, R4 ;  /* 0x0000000101057824 */ /* 0x000fcc00078e0204 */
[----:B------:R-:W2:Y:S02]  /*422c0*/  LDL.U8 R5, [R5+0xd8] ;  /* 0x0000d80005057983 */ /* 0x000ea40000100000 */
[----:B--2---:R-:W-:Y:S01]  /*422d0*/  ISETP.NE.AND P0, PT, R5, RZ, PT ;  /* 0x000000ff0500720c */ /* 0x004fe20003f05270 */
[----:B------:R-:W-:Y:S02]  /*422e0*/  IMAD.MOV.U32 R5, RZ, RZ, R4 ;  /* 0x000000ffff057224 */ /* 0x000fe400078e0004 */
[----:B------:R-:W-:-:S10]  /*422f0*/  VIADD R4, R4, 0x1 ;  /* 0x0000000104047836 */ /* 0x000fd40000000000 */
[----:B------:R-:W-:Y:S05]  /*42300*/  @P0 BRA `(.L_x_2469) ;  /* 0xfffffffc00e80947 */ /* 0x000fea000383ffff */
[----:B------:R-:W-:Y:S05]  /*42310*/  BSYNC.RECONVERGENT B2 ;  /* 0x0000000000027941 */ /* 0x000fea0003800200 */
.L_x_2468:
[----:B------:R-:W-:Y:S01]  /*42320*/  LOP3.LUT P0, RZ, R8, 0xff, RZ, 0xc0, !PT ;  /* 0x000000ff08ff7812 */ /* 0x000fe2000780c0ff */
[----:B------:R-:W-:Y:S01]  /*42330*/  BSSY.RECONVERGENT B2, `(.L_x_2470) ;  /* 0x000000e000027945 */ /* 0x000fe20003800200 */
[----:B0-----:R-:W-:-:S11]  /*42340*/  IMAD.MOV.U32 R7, RZ, RZ, R5 ;  /* 0x000000ffff077224 */ /* 0x001fd600078e0005 */
[----:B------:R-:W-:Y:S05]  /*42350*/  @!P0 BRA `(.L_x_2471) ;  /* 0x00000000002c8947 */ /* 0x000fea0003800000 */
[----:B------:R-:W-:Y:S01]  /*42360*/  BSSY.RECONVERGENT B3, `(.L_x_2471) ;  /* 0x000000a000037945 */ /* 0x000fe20003800200 */
[----:B------:R-:W-:-:S07]  /*42370*/  IMAD.MOV.U32 R4, RZ, RZ, RZ ;  /* 0x000000ffff047224 */ /* 0x000fce00078e00ff */
.L_x_2472:
        /* <DEDUP_REMOVED lines=9> */
.L_x_2471:
[----:B------:R-:W-:Y:S05]  /*42410*/  BSYNC.RECONVERGENT B2 ;  /* 0x0000000000027941 */ /* 0x000fea0003800200 */
.L_x_2470:
[----:B------:R-:W-:Y:S01]  /*42420*/  IMAD.IADD R7, R1, 0x1, R7 ;  /* 0x0000000101077824 */ /* 0x000fe200078e0207 */
[----:B------:R-:W-:Y:S01]  /*42430*/  BSSY.RECONVERGENT B2, `(.L_x_2473) ;  /* 0x0000009000027945 */ /* 0x000fe20003800200 */
[----:B------:R-:W-:-:S03]  /*42440*/  IMAD.MOV.U32 R4, RZ, RZ, RZ ;  /* 0x000000ffff047224 */ /* 0x000fc600078e00ff */
[----:B------:R0:W-:Y:S04]  /*42450*/  STL.U8 [R7+0xd8], RZ ;  /* 0x0000d8ff07007387 */ /* 0x0001e80000100000 */
.L_x_2474:
[----:B------:R-:W-:-:S06]  /*42460*/  IMAD.IADD R5, R1, 0x1, R4 ;  /* 0x0000000101057824 */ /* 0x000fcc00078e0204 */
[----:B------:R-:W2:Y:S02]  /*42470*/  LDL.U8 R5, [R5+0xd8] ;  /* 0x0000d80005057983 */ /* 0x000ea40000100000 */
[----:B--2---:R-:W-:Y:S01]  /*42480*/  ISETP.NE.AND P0, PT, R5, RZ, PT ;  /* 0x000000ff0500720c */ /* 0x004fe20003f05270 */
[----:B------:R-:W-:Y:S02]  /*42490*/  IMAD.MOV.U32 R5, RZ, RZ, R4 ;  /* 0x000000ffff057224 */ /* 0x000fe400078e0004 */
[----:B------:R-:W-:-:S10]  /*424a0*/  VIADD R4, R4, 0x1 ;  /* 0x0000000104047836 */ /* 0x000fd40000000000 */
[----:B------:R-:W-:Y:S05]  /*424b0*/  @P0 BRA `(.L_x_2474) ;  /* 0xfffffffc00e80947 */ /* 0x000fea000383ffff */
[----:B------:R-:W-:Y:S05]  /*424c0*/  BSYNC.RECONVERGENT B2 ;  /* 0x0000000000027941 */ /* 0x000fea0003800200 */
.L_x_2473:
[----:B------:R-:W-:Y:S01]  /*424d0*/  LOP3.LUT P0, RZ, R103, 0xff, RZ, 0xc0, !PT ;  /* 0x000000ff67ff7812 */ /* 0x000fe2000780c0ff */
[----:B------:R-:W-:Y:S01]  /*424e0*/  BSSY.RECONVERGENT B2, `(.L_x_2475) ;  /* 0x000000e000027945 */ /* 0x000fe20003800200 */
[----:B0-----:R-:W-:-:S11]  /*424f0*/  IMAD.MOV.U32 R7, RZ, RZ, R5 ;  /* 0x000000ffff077224 */ /* 0x001fd600078e0005 */
[----:B------:R-:W-:Y:S05]  /*42500*/  @!P0 BRA `(.L_x_2476) ;  /* 0x00000000002c8947 */ /* 0x000fea0003800000 */
[----:B------:R-:W-:Y:S01]  /*42510*/  BSSY.RECONVERGENT B3, `(.L_x_2476) ;  /* 0x000000a000037945 */ /* 0x000fe20003800200 */
[----:B------:R-:W-:-:S07]  /*42520*/  IMAD.MOV.U32 R4, RZ, RZ, RZ ;  /* 0x000000ffff047224 */ /* 0x000fce00078e00ff */
.L_x_2477:
        /* <DEDUP_REMOVED lines=9> */
.L_x_2476:
[----:B------:R-:W-:Y:S05]  /*425c0*/  BSYNC.RECONVERGENT B2 ;  /* 0x0000000000027941 */ /* 0x000fea0003800200 */
.L_x_2475:
        /* <DEDUP_REMOVED lines=71> */
.L_x_2467:
[----:B------:R-:W-:Y:S05]  /*42a40*/  BSYNC.RECONVERGENT B0 ;  /* 0x0000000000007941 */ /* 0x000fea0003800200 */
.L_x_2466:
[----:B------:R-:W-:Y:S05]  /*42a50*/  BSYNC.RECONVERGENT B1 ;  /* 0x0000000000017941 */ /* 0x000fea0003800200 */
.L_x_2465:
        /* <DEDUP_REMOVED lines=115> */
.L_x_3566:
[----:B------:R-:W-:-:S03]  /*43190*/  UMOV UR4, 0xffffffff ;  /* 0xffffffff00047882 */ /* 0x000fc60000000000 */
[----:B------:R-:W-:Y:S05]  /*431a0*/  BRA.DIV UR4, `(.L_x_2479) ;  /* 0x000006fa04a07947 */ /* 0x000fea000b800000 */
.L_x_3569:
        /* <DEDUP_REMOVED lines=18> */
.L_x_3587:
        /* <DEDUP_REMOVED lines=84> */
.L_x_2485:
[----:B------:R-:W-:-:S06]  /*43810*/  IMAD.IADD R5, R1, 0x1, R4 ;  /* 0x0000000101057824 */ /* 0x000fcc00078e0204 */
[----:B------:R-:W2:Y:S02]  /*43820*/  LDL.U8 R5, [R5+0xd8] ;  /* 0x0000d80005057983 */ /* 0x000ea40000100000 */
[----:B--2---:R-:W-:Y:S01]  /*43830*/  ISETP.NE.AND P0, PT, R5, RZ, PT ;  /* 0x000000ff0500720c */ /* 0x004fe20003f05270 */
[----:B------:R-:W-:Y:S02]  /*43840*/  IMAD.MOV.U32 R5, RZ, RZ, R4 ;  /* 0x000000ffff057224 */ /* 0x000fe400078e0004 */
[----:B------:R-:W-:-:S10]  /*43850*/  VIADD R4, R4, 0x1 ;  /* 0x0000000104047836 */ /* 0x000fd40000000000 */
[----:B------:R-:W-:Y:S05]  /*43860*/  @P0 BRA `(.L_x_2485) ;  /* 0xfffffffc00e80947 */ /* 0x000fea000383ffff */
[----:B------:R-:W-:Y:S05]  /*43870*/  BSYNC.RECONVERGENT B2 ;  /* 0x0000000000027941 */ /* 0x000fea0003800200 */
.L_x_2484:
[----:B------:R-:W-:Y:S01]  /*43880*/  LOP3.LUT P0, RZ, R8, 0xff, RZ, 0xc0, !PT ;  /* 0x000000ff08ff7812 */ /* 0x000fe2000780c0ff */
[----:B------:R-:W-:Y:S01]  /*43890*/  BSSY.RECONVERGENT B2, `(.L_x_2486) ;  /* 0x000000e000027945 */ /* 0x000fe20003800200 */
[----:B0-----:R-:W-:-:S11]  /*438a0*/  IMAD.MOV.U32 R7, RZ, RZ, R5 ;  /* 0x000000ffff077224 */ /* 0x001fd600078e0005 */
[----:B------:R-:W-:Y:S05]  /*438b0*/  @!P0 BRA `(.L_x_2487) ;  /* 0x00000000002c8947 */ /* 0x000fea0003800000 */
[----:B------:R-:W-:Y:S01]  /*438c0*/  BSSY.RECONVERGENT B3, `(.L_x_2487) ;  /* 0x000000a000037945 */ /* 0x000fe20003800200 */
[----:B------:R-:W-:-:S07]  /*438d0*/  IMAD.MOV.U32 R4, RZ, RZ, RZ ;  /* 0x000000ffff047224 */ /* 0x000fce00078e00ff */
.L_x_2488:
        /* <DEDUP_REMOVED lines=9> */
.L_x_2487:
[----:B------:R-:W-:Y:S05]  /*43970*/  BSYNC.RECONVERGENT B2 ;  /* 0x0000000000027941 */ /* 0x000fea0003800200 */
.L_x_2486:
[----:B------:R-:W-:Y:S01]  /*43980*/  IMAD.IADD R7, R1, 0x1, R7 ;  /* 0x0000000101077824 */ /* 0x000fe200078e0207 */
[----:B------:R-:W-:Y:S01]  /*43990*/  BSSY.RECONVERGENT B2, `(.L_x_2489) ;  /* 0x0000009000027945 */ /* 0x000fe20003800200 */
[----:B------:R-:W-:-:S03]  /*439a0*/  IMAD.MOV.U32 R4, RZ, RZ, RZ ;  /* 0x000000ffff047224 */ /* 0x000fc600078e00ff */
[----:B------:R0:W-:Y:S04]  /*439b0*/  STL.U8 [R7+0xd8], RZ ;  /* 0x0000d8ff07007387 */ /* 0x0001e80000100000 */
.L_x_2490:
[----:B------:R-:W-:-:S06]  /*439c0*/  IMAD.IADD R5, R1, 0x1, R4 ;  /* 0x0000000101057824 */ /* 0x000fcc00078e0204 */
[----:B------:R-:W2:Y:S02]  /*439d0*/  LDL.U8 R5, [R5+0xd8] ;  /* 0x0000d80005057983 */ /* 0x000ea40000100000 */
[----:B--2---:R-:W-:Y:S01]  /*439e0*/  ISETP.NE.AND P0, PT, R5, RZ, PT ;  /* 0x000000ff0500720c */ /* 0x004fe20003f05270 */
[----:B------:R-:W-:Y:S02]  /*439f0*/  IMAD.MOV.U32 R5, RZ, RZ, R4 ;  /* 0x000000ffff057224 */ /* 0x000fe400078e0004 */
[----:B------:R-:W-:-:S10]  /*43a00*/  VIADD R4, R4, 0x1 ;  /* 0x0000000104047836 */ /* 0x000fd40000000000 */
[----:B------:R-:W-:Y:S05]  /*43a10*/  @P0 BRA `(.L_x_2490) ;  /* 0xfffffffc00e80947 */ /* 0x000fea000383ffff */
[----:B------:R-:W-:Y:S05]  /*43a20*/  BSYNC.RECONVERGENT B2 ;  /* 0x0000000000027941 */ /* 0x000fea0003800200 */
.L_x_2489:
[----:B------:R-:W-:Y:S01]  /*43a30*/  LOP3.LUT P0, RZ, R103, 0xff, RZ, 0xc0, !PT ;  /* 0x000000ff67ff7812 */ /* 0x000fe2000780c0ff */
[----:B------:R-:W-:Y:S01]  /*43a40*/  BSSY.RECONVERGENT B2, `(.L_x_2491) ;  /* 0x000000e000027945 */ /* 0x000fe20003800200 */
[----:B0-----:R-:W-:-:S11]  /*43a50*/  IMAD.MOV.U32 R7, RZ, RZ, R5 ;  /* 0x000000ffff077224 */ /* 0x001fd600078e0005 */
[----:B------:R-:W-:Y:S05]  /*43a60*/  @!P0 BRA `(.L_x_2492) ;  /* 0x00000000002c8947 */ /* 0x000fea0003800000 */
[----:B------:R-:W-:Y:S01]  /*43a70*/  BSSY.RECONVERGENT B3, `(.L_x_2492) ;  /* 0x000000a000037945 */ /* 0x000fe20003800200 */
[----:B------:R-:W-:-:S07]  /*43a80*/  IMAD.MOV.U32 R4, RZ, RZ, RZ ;  /* 0x000000ffff047224 */ /* 0x000fce00078e00ff */
.L_x_2493:
        /* <DEDUP_REMOVED lines=9> */
.L_x_2492:
[----:B------:R-:W-:Y:S05]  /*43b20*/  BSYNC.RECONVERGENT B2 ;  /* 0x0000000000027941 */ /* 0x000fea0003800200 */
.L_x_2491:
        /* <DEDUP_REMOVED lines=71> */
.L_x_2483:
[----:B------:R-:W-:Y:S05]  /*43fa0*/  BSYNC.RECONVERGENT B0 ;  /* 0x0000000000007941 */ /* 0x000fea0003800200 */
.L_x_2482:
[----:B------:R-:W-:Y:S05]  /*43fb0*/  BSYNC.RECONVERGENT B1 ;  /* 0x0000000000017941 */ /* 0x000fea0003800200 */
.L_x_2481:
        /* <DEDUP_REMOVED lines=115> */
.L_x_3590:
[----:B------:R-:W-:-:S03]  /*446f0*/  UMOV UR4, 0xffffffff ;  /* 0xffffffff00047882 */ /* 0x000fc60000000000 */
[----:B------:R-:W-:Y:S05]  /*44700*/  BRA.DIV UR4, `(.L_x_2495) ;  /* 0x000006ea04e87947 */ /* 0x000fea000b800000 */
.L_x_3593:
        /* <DEDUP_REMOVED lines=18> */
.L_x_3611:
[----:B------:R-:W5:Y:S01]  /*44830*/  S2R R90, SR_LANEID ;  /* 0x00000000005a7919 */ /* 0x000f620000000000 */
[----:B------:R-:W-:Y:S01]  /*44840*/  BSSY.RECONVERGENT B1, `(.L_x_2497) ;  /* 0x00000cd000017945 */ /* 0x000fe20003800200 */
[----:B-----5:R-:W-:-:S05]  /*44850*/  VIADD R90, R90, 0x10 ;  /* 0x000000105a5a7836 */ /* 0x020fca0000000000 */
[----:B------:R-:W-:-:S13]  /*44860*/  ISETP.GT.AND P0, PT, R90, R102, PT ;  /* 0x000000665a00720c */ /* 0x000fda0003f04270 */
[----:B------:R-:W-:Y:S05]  /*44870*/  @P0 BRA `(.L_x_2498) ;  /* 0x0000000c00240947 */ /* 0x000fea0003800000 */
[----:B0-----:R0:W-:Y:S01]  /*44880*/  STL.128 [R1+0x50], R8 ;  /* 0x0000500801007387 */ /* 0x0011e20000100c00 */
[----:B-12-4-:R-:W-:Y:S01]  /*44890*/  LOP3.LUT R102, R132, 0xffff, RZ, 0xc0, !PT ;  /* 0x0000ffff84667812 */ /* 0x016fe200078ec0ff */
        /* <DEDUP_REMOVED lines=26> */
[----:B-1----:R-:W-:-:S02]  /*44a40*/  PRMT R13, R230, 0x3340, R242 ;  /* 0x00003340e60d7816 */ /* 0x002fc400000000f2 */
        /* <DEDUP_REMOVED lines=50> */
.L_x_2501:
[----:B------:R-:W-:-:S06]  /*44d70*/  IMAD.IADD R5, R1, 0x1, R4 ;  /* 0x0000000101057824 */ /* 0x000fcc00078e0204 */
[----:B------:R-:W2:Y:S02]  /*44d80*/  LDL.U8 R5, [R5+0xd8] ;  /* 0x0000d80005057983 */ /* 0x000ea40000100000 */
[----:B--2---:R-:W-:Y:S01]  /*44d90*/  ISETP.NE.AND P0, PT, R5, RZ, PT ;  /* 0x000000ff0500720c */ /* 0x004fe20003f05270 */
[----:B------:R-:W-:Y:S02]  /*44da0*/  IMAD.MOV.U32 R5, RZ, RZ, R4 ;  /* 0x000000ffff057224 */ /* 0x000fe400078e0004 */
[----:B------:R-:W-:-:S10]  /*44db0*/  VIADD R4, R4, 0x1 ;  /* 0x0000000104047836 */ /* 0x000fd40000000000 */
[----:B------:R-:W-:Y:S05]  /*44dc0*/  @P0 BRA `(.L_x_2501) ;  /* 0xfffffffc00e80947 */ /* 0x000fea000383ffff */
[----:B------:R-:W-:Y:S05]  /*44dd0*/  BSYNC.RECONVERGENT B2 ;  /* 0x0000000000027941 */ /* 0x000fea0003800200 */
.L_x_2500:
[----:B------:R-:W-:Y:S01]  /*44de0*/  LOP3.LUT P0, RZ, R8, 0xff, RZ, 0xc0, !PT ;  /* 0x000000ff08ff7812 */ /* 0x000fe2000780c0ff */
[----:B------:R-:W-:Y:S01]  /*44df0*/  BSSY.RECONVERGENT B2, `(.L_x_2502) ;  /* 0x000000e000027945 */ /* 0x000fe20003800200 */
[----:B0-----:R-:W-:-:S11]  /*44e00*/  IMAD.MOV.U32 R7, RZ, RZ, R5 ;  /* 0x000000ffff077224 */ /* 0x001fd600078e0005 */
[----:B------:R-:W-:Y:S05]  /*44e10*/  @!P0 BRA `(.L_x_2503) ;  /* 0x00000000002c8947 */ /* 0x000fea0003800000 */
[----:B------:R-:W-:Y:S01]  /*44e20*/  BSSY.RECONVERGENT B3, `(.L_x_2503) ;  /* 0x000000a000037945 */ /* 0x000fe20003800200 */
[----:B------:R-:W-:-:S07]  /*44e30*/  IMAD.MOV.U32 R4, RZ, RZ, RZ ;  /* 0x000000ffff047224 */ /* 0x000fce00078e00ff */
.L_x_2504:
        /* <DEDUP_REMOVED lines=9> */
.L_x_2503:
[----:B------:R-:W-:Y:S05]  /*44ed0*/  BSYNC.RECONVERGENT B2 ;  /* 0x0000000000027941 */ /* 0x000fea0003800200 */
.L_x_2502:
[----:B------:R-:W-:Y:S01]  /*44ee0*/  IMAD.IADD R7, R1, 0x1, R7 ;  /* 0x0000000101077824 */ /* 0x000fe200078e0207 */
[----:B------:R-:W-:Y:S01]  /*44ef0*/  BSSY.RECONVERGENT B2, `(.L_x_2505) ;  /* 0x0000009000027945 */ /* 0x000fe20003800200 */
[----:B------:R-:W-:-:S03]  /*44f00*/  IMAD.MOV.U32 R4, RZ, RZ, RZ ;  /* 0x000000ffff047224 */ /* 0x000fc600078e00ff */
[----:B------:R0:W-:Y:S04]  /*44f10*/  STL.U8 [R7+0xd8], RZ ;  /* 0x0000d8ff07007387 */ /* 0x0001e80000100000 */
.L_x_2506:
[----:B------:R-:W-:-:S06]  /*44f20*/  IMAD.IADD R5, R1, 0x1, R4 ;  /* 0x0000000101057824 */ /* 0x000fcc00078e0204 */
[----:B------:R-:W2:Y:S02]  /*44f30*/  LDL.U8 R5, [R5+0xd8] ;  /* 0x0000d80005057983 */ /* 0x000ea40000100000 */
[----:B--2---:R-:W-:Y:S01]  /*44f40*/  ISETP.NE.AND P0, PT, R5, RZ, PT ;  /* 0x000000ff0500720c */ /* 0x004fe20003f05270 */
[----:B------:R-:W-:Y:S02]  /*44f50*/  IMAD.MOV.U32 R5, RZ, RZ, R4 ;  /* 0x000000ffff057224 */ /* 0x000fe400078e0004 */
[----:B------:R-:W-:-:S10]  /*44f60*/  VIADD R4, R4, 0x1 ;  /* 0x0000000104047836 */ /* 0x000fd40000000000 */
[----:B------:R-:W-:Y:S05]  /*44f70*/  @P0 BRA `(.L_x_2506) ;  /* 0xfffffffc00e80947 */ /* 0x000fea000383ffff */
[----:B------:R-:W-:Y:S05]  /*44f80*/  BSYNC.RECONVERGENT B2 ;  /* 0x0000000000027941 */ /* 0x000fea0003800200 */
.L_x_2505:
[----:B------:R-:W-:Y:S01]  /*44f90*/  LOP3.LUT P0, RZ, R103, 0xff, RZ, 0xc0, !PT ;  /* 0x000000ff67ff7812 */ /* 0x000fe2000780c0ff */
[----:B------:R-:W-:Y:S01]  /*44fa0*/  BSSY.RECONVERGENT B2, `(.L_x_2507) ;  /* 0x000000e000027945 */ /* 0x000fe20003800200 */
[----:B0-----:R-:W-:-:S11]  /*44fb0*/  IMAD.MOV.U32 R7, RZ, RZ, R5 ;  /* 0x000000ffff077224 */ /* 0x001fd600078e0005 */
[----:B------:R-:W-:Y:S05]  /*44fc0*/  @!P0 BRA `(.L_x_2508) ;  /* 0x00000000002c8947 */ /* 0x000fea0003800000 */
[----:B------:R-:W-:Y:S01]  /*44fd0*/  BSSY.RECONVERGENT B3, `(.L_x_2508) ;  /* 0x000000a000037945 */ /* 0x000fe20003800200 */
[----:B------:R-:W-:-:S07]  /*44fe0*/  IMAD.MOV.U32 R4, RZ, RZ, RZ ;  /* 0x000000ffff047224 */ /* 0x000fce00078e00ff */
.L_x_2509:
        /* <DEDUP_REMOVED lines=9> */
.L_x_2508:
[----:B------:R-:W-:Y:S05]  /*45080*/  BSYNC.RECONVERGENT B2 ;  /* 0x0000000000027941 */ /* 0x000fea0003800200 */
.L_x_2507:
        /* <DEDUP_REMOVED lines=71> */
.L_x_2499:
[----:B------:R-:W-:Y:S05]  /*45500*/  BSYNC.RECONVERGENT B0 ;  /* 0x0000000000007941 */ /* 0x000fea0003800200 */
.L_x_2498:
[----:B------:R-:W-:Y:S05]  /*45510*/  BSYNC.RECONVERGENT B1 ;  /* 0x0000000000017941 */ /* 0x000fea0003800200 */
.L_x_2497:
[----:B------:R-:W-:Y:S01]  /*45520*/  LOP3.LUT R95, R95, 0xffff, RZ, 0xc0, !PT ;  /* 0x0000ffff5f5f7812 */ /* 0x000fe200078ec0ff */
[----:B------:R0:W-:Y:S01]  /*45530*/  STL [R1+0x118], R6 ;  /* 0x0001180601007387 */ /* 0x0001e20000100800 */
[----:B------:R-:W-:Y:S01]  /*45540*/  LOP3.LUT R96, R96, 0xffff, RZ, 0xc0, !PT ;  /* 0x0000ffff60607812 */ /* 0x000fe200078ec0ff */
[----:B------:R-:W-:Y:S01]  /*45550*/  BSSY.RECONVERGENT B0, `(.L_x_2510) ;  /* 0x00000de000007945 */ /* 0x000fe20003800200 */
[----:B------:R-:W-:Y:S01]  /*45560*/  LOP3.LUT R142, R142, 0xffff, RZ, 0xc0, !PT ;  /* 0x0000ffff8e8e7812 */ /* 0x000fe200078ec0ff */
[----:B-----5:R1:W-:Y:S01]  /*45570*/  STL [R1+0x154], R7 ;  /* 0x0001540701007387 */ /* 0x0203e20000100800 */
[----:B------:R-:W-:Y:S02]  /*45580*/  LOP3.LUT R92, R92, 0xffff, RZ, 0xc0, !PT ;  /* 0x0000ffff5c5c7812 */ /* 0x000fe400078ec0ff */
[----:B------:R-:W-:Y:S01]  /*45590*/  LOP3.LUT R93, R93, 0xffff, RZ, 0xc0, !PT ;  /* 0x0000ffff5d5d7812 */ /* 0x000fe200078ec0ff */
[----:B------:R1:W-:Y:S01]  /*455a0*/  STL.64 [R1+0x158], R4 ;  /* 0x0001580401007387 */ /* 0x0003e20000100a00 */
        /* <DEDUP_REMOVED lines=74> */
[----:B------:R1:W-:Y:S01]  /*45a50*/  STL.128 [R1+0x130], R12 ;  /* 0x0001300c01007387 */ /* 0x0003e20000100c00 */
[----:B------:R-:W-:Y:S02]  /*45a60*/  PRMT R11, R140, 0x5410, R11 ;  /* 0x000054108c0b7816 */ /* 0x000fe4000000000b */
[----:B------:R-:W-:Y:S01]  /*45a70*/  PRMT R10, R93, 0x5410, R10 ;  /* 0x000054105d0a7816 */ /* 0x000fe2000000000a */
[----:B------:R1:W-:Y:S01]  /*45a80*/  STL.U16 [R1+0x150], R104 ;  /* 0x0001506801007387 */ /* 0x0003e20000100400 */
[----:B------:R-:W-:Y:S02]  /*45a90*/  PRMT R17, R27, 0x5410, R26 ;  /* 0x000054101b117816 */ /* 0x000fe4000000001a */
[----:B------:R-:W-:Y:S01]  /*45aa0*/  PRMT R16, R91, 0x5410, R90 ;  /* 0x000054105b107816 */ /* 0x000fe2000000005a */
[----:B------:R1:W-:Y:S01]  /*45ab0*/  STL.128 [R1+0x120], R8 ;  /* 0x0001200801007387 */ /* 0x0003e20000100c00 */
[----:B------:R-:W-:-:S02]  /*45ac0*/  PRMT R19, R94, 0x5410, R92 ;  /* 0x000054105e137816 */ /* 0x000fc4000000005c */
[----:B------:R-:W-:Y:S02]  /*45ad0*/  PRMT R18, R96, 0x5410, R95 ;  /* 0x0000541060127816 */ /* 0x000fe4000000005f */
[----:B------:R-:W-:Y:S01]  /*45ae0*/  ISETP.NE.AND P0, PT, R24, RZ, PT ;  /* 0x000000ff1800720c */ /* 0x000fe20003f05270 */
[----:B------:R-:W-:Y:S02]  /*45af0*/  IMAD.IADD R24, R6, 0x1, R24 ;  /* 0x0000000106187824 */ /* 0x000fe400078e0218 */
[----:B------:R1:W-:Y:S10]  /*45b00*/  STL.128 [R1+0x140], R16 ;  /* 0x0001401001007387 */ /* 0x0003f40000100c00 */
[----:B------:R-:W-:Y:S05]  /*45b10*/  @P0 BRA `(.L_x_2511) ;  /* 0x0000000800040947 */ /* 0x000fea0003800000 */
[----:B-12-4-:R-:W-:Y:S01]  /*45b20*/  DADD R4, R2, R4 ;  /* 0x0000000002047229 */ /* 0x016fe20000000004 */
[----:B------:R0:W-:Y:S01]  /*45b30*/  STL.U8 [R1], RZ ;  /* 0x000000ff01007387 */ /* 0x0001e20000100000 */
[----:B------:R-:W-:Y:S01]  /*45b40*/  IMAD.IADD R2, R29, 0x1, R7 ;  /* 0x000000011d027824 */ /* 0x000fe200078e0207 */
[----:B------:R-:W-:Y:S01]  /*45b50*/  BSSY.RECONVERGENT B1, `(.L_x_2512) ;  /* 0x000000a000017945 */ /* 0x000fe20003800200 */
[----:B------:R-:W-:-:S03]  /*45b60*/  IMAD.MOV.U32 R6, RZ, RZ, RZ ;  /* 0x000000ffff067224 */ /* 0x000fc600078e00ff */
[----:B------:R0:W-:Y:S04]  /*45b70*/  STL.64 [R1+0x38], R4 ;  /* 0x0000380401007387 */ /* 0x0001e80000100a00 */
[----:B------:R0:W-:Y:S02]  /*45b80*/  STL [R1+0x34], R2 ;  /* 0x0000340201007387 */ /* 0x0001e40000100800 */
.L_x_2513:
[----:B0-----:R-:W-:-:S06]  /*45b90*/  IMAD.IADD R2, R1, 0x1, R6 ;  /* 0x0000000101027824 */ /* 0x001fcc00078e0206 */
[----:B------:R-:W2:Y:S01]  /*45ba0*/  LDL.U8 R2, [R2] ;  /* 0x0000000002027983 */ /* 0x000ea20000100000 */
[----:B------:R-:W-:Y:S02]  /*45bb0*/  IMAD.MOV.U32 R3, RZ, RZ, R6 ;  /* 0x000000ffff037224 */ /* 0x000fe400078e0006 */
[----:B------:R-:W-:Y:S01]  /*45bc0*/  VIADD R6, R6, 0x1 ;  /* 0x0000000106067836 */ /* 0x000fe20000000000 */
[----:B--2---:R-:W-:-:S13]  /*45bd0*/  ISETP.NE.AND P0, PT, R2, RZ, PT ;  /* 0x000000ff0200720c */ /* 0x004fda0003f05270 */
[----:B------:R-:W-:Y:S05]  /*45be0*/  @P0 BRA `(.L_x_2513) ;  /* 0xfffffffc00e80947 */ /* 0x000fea000383ffff */
[----:B------:R-:W-:Y:S05]  /*45bf0*/  BSYNC.RECONVERGENT B1 ;  /* 0x0000000000017941 */ /* 0x000fea0003800200 */
.L_x_2512:
[----:B------:R-:W-:Y:S01]  /*45c00*/  LOP3.LUT P0, RZ, R103, 0xff, RZ, 0xc0, !PT ;  /* 0x000000ff67ff7812 */ /* 0x000fe2000780c0ff */
[----:B------:R-:W-:Y:S01]  /*45c10*/  BSSY.RECONVERGENT B1, `(.L_x_2514) ;  /* 0x000000f000017945 */ /* 0x000fe20003800200 */
[----:B------:R-:W-:-:S11]  /*45c20*/  IMAD.MOV.U32 R2, RZ, RZ, R3 ;  /* 0x000000ffff027224 */ /* 0x000fd600078e0003 */
[----:B------:R-:W-:Y:S05]  /*45c30*/  @!P0 BRA `(.L_x_2515) ;  /* 0x0000000000308947 */ /* 0x000fea0003800000 */
[----:B------:R-:W-:Y:S01]  /*45c40*/  BSSY.RECONVERGENT B2, `(.L_x_2516) ;  /* 0x000000a000027945 */ /* 0x000fe20003800200 */
[----:B------:R-:W-:-:S07]  /*45c50*/  IMAD.MOV.U32 R2, RZ, RZ, RZ ;  /* 0x000000ffff027224 */ /* 0x000fce00078e00ff */
.L_x_2517:
        /* <DEDUP_REMOVED lines=9> */
.L_x_2516:
[----:B------:R-:W-:-:S07]  /*45cf0*/  IMAD.MOV.U32 R2, RZ, RZ, R4 ;  /* 0x000000ffff027224 */ /* 0x000fce00078e0004 */
.L_x_2515:
[----:B------:R-:W-:Y:S05]  /*45d00*/  BSYNC.RECONVERGENT B1 ;  /* 0x0000000000017941 */ /* 0x000fea0003800200 */
.L_x_2514:
[----:B------:R-:W-:Y:S01]  /*45d10*/  IMAD.IADD R3, R1, 0x1, R2 ;  /* 0x0000000101037824 */ /* 0x000fe200078e0202 */
[----:B------:R-:W-:Y:S01]  /*45d20*/  BSSY.RECONVERGENT B1, `(.L_x_2518) ;  /* 0x0000009000017945 */ /* 0x000fe20003800200 */
[----:B------:R-:W-:-:S03]  /*45d30*/  IMAD.MOV.U32 R2, RZ, RZ, RZ ;  /* 0x000000ffff027224 */ /* 0x000fc600078e00ff */
[----:B------:R0:W-:Y:S04]  /*45d40*/  STL.U8 [R3], RZ ;  /* 0x000000ff03007387 */ /* 0x0001e80000100000 */
.L_x_2519:
[----:B------:R-:W-:-:S05]  /*45d50*/  IMAD.IADD R4, R1, 0x1, R2 ;  /* 0x0000000101047824 */ /* 0x000fca00078e0202 */
[----:B0-----:R-:W2:Y:S02]  /*45d60*/  LDL.U8 R3, [R4] ;  /* 0x0000000004037983 */ /* 0x001ea40000100000 */
[----:B--2---:R-:W-:Y:S01]  /*45d70*/  ISETP.NE.AND P0, PT, R3, RZ, PT ;  /* 0x000000ff0300720c */ /* 0x004fe20003f05270 */
[----:B------:R-:W-:Y:S02]  /*45d80*/  IMAD.MOV.U32 R3, RZ, RZ, R2 ;  /* 0x000000ffff037224 */ /* 0x000fe400078e0002 */
[----:B------:R-:W-:-:S10]  /*45d90*/  VIADD R2, R2, 0x1 ;  /* 0x0000000102027836 */ /* 0x000fd40000000000 */
[----:B------:R-:W-:Y:S05]  /*45da0*/  @P0 BRA `(.L_x_2519) ;  /* 0xfffffffc00e80947 */ /* 0x000fea000383ffff */
[----:B------:R-:W-:Y:S05]  /*45db0*/  BSYNC.RECONVERGENT B1 ;  /* 0x0000000000017941 */ /* 0x000fea0003800200 */
.L_x_2518:
[----:B------:R-:W-:Y:S01]  /*45dc0*/  LOP3.LUT P0, RZ, R83, 0xff, RZ, 0xc0, !PT ;  /* 0x000000ff53ff7812 */ /* 0x000fe2000780c0ff */
[----:B------:R-:W-:Y:S01]  /*45dd0*/  BSSY.RECONVERGENT B1, `(.L_x_2520) ;  /* 0x000000f000017945 */ /* 0x000fe20003800200 */
[----:B------:R-:W-:-:S11]  /*45de0*/  IMAD.MOV.U32 R2, RZ, RZ, R3 ;  /* 0x000000ffff027224 */ /* 0x000fd600078e0003 */
[----:B------:R-:W-:Y:S05]  /*45df0*/  @!P0 BRA `(.L_x_2521) ;  /* 0x0000000000308947 */ /* 0x000fea0003800000 */
[----:B------:R-:W-:Y:S01]  /*45e00*/  BSSY.RECONVERGENT B2, `(.L_x_2522) ;  /* 0x000000a000027945 */ /* 0x000fe20003800200 */
[----:B------:R-:W-:-:S07]  /*45e10*/  IMAD.MOV.U32 R2, RZ, RZ, RZ ;  /* 0x000000ffff027224 */ /* 0x000fce00078e00ff */
.L_x_2523:
        /* <DEDUP_REMOVED lines=9> */
.L_x_2522:
[----:B------:R-:W-:-:S07]  /*45eb0*/  IMAD.MOV.U32 R2, RZ, RZ, R4 ;  /* 0x000000ffff027224 */ /* 0x000fce00078e0004 */
.L_x_2521:
[----:B------:R-:W-:Y:S05]  /*45ec0*/  BSYNC.RECONVERGENT B1 ;  /* 0x0000000000017941 */ /* 0x000fea0003800200 */
.L_x_2520:
[----:B------:R-:W-:-:S05]  /*45ed0*/  IMAD.IADD R16, R1, 0x1, R2 ;  /* 0x0000000101107824 */ /* 0x000fca00078e0202 */
[----:B------:R0:W-:Y:S04]  /*45ee0*/  STL.U8 [R16], RZ ;  /* 0x000000ff10007387 */ /* 0x0001e80000100000 */
[----:B------:R-:W2:Y:S04]  /*45ef0*/  LDL.128 R12, [R1] ;  /* 0x00000000010c7983 */ /* 0x000ea80000100c00 */
[----:B------:R-:W4:Y:S04]  /*45f00*/  LDL.128 R4, [R1+0x10] ;  /* 0x0000100001047983 */ /* 0x000f280000100c00 */
[----:B------:R-:W3:Y:S04]  /*45f10*/  LDL.128 R8, [R1+0x20] ;  /* 0x0000200001087983 */ /* 0x000ee80000100c00 */
[----:B------:R-:W3:Y:S04]  /*45f20*/  LDL.U16 R172, [R1+0x30] ;  /* 0x0000300001ac7983 */ /* 0x000ee80000100400 */
        /* <DEDUP_REMOVED lines=64> */
.L_x_2511:
[----:B------:R-:W-:Y:S05]  /*46330*/  BSYNC.RECONVERGENT B0 ;  /* 0x0000000000007941 */ /* 0x000fea0003800200 */
.L_x_2510:
[----:B-12-4-:R-:W-:Y:S01]  /*46340*/  LOP3.LUT R5, R180, 0xffff, RZ, 0xc0, !PT ;  /* 0x0000ffffb4057812 */ /* 0x016fe200078ec0ff */
[----:B------:R-:W-:Y:S01]  /*46350*/  STL [R1+0x498], R24 ;  /* 0x0004981801007387 */ /* 0x000fe20000100800 */
        /* <DEDUP_REMOVED lines=93> */
[----:B------:R-:W-:Y:S05]  /*46930*/  BRA.DIV UR4, `(.L_x_2524) ;  /* 0x000006ce04d47947 */ /* 0x000fea000b800000 */
[----:B------:R-:W-:-:S13]  /*46940*/  VOTE.ALL P0, P0 ;  /* 0x0000000000ff7806 */ /* 0x000fda0000000000 */
.L_x_3614:
[----:B------:R-:W-:Y:S05]  /*46950*/  @P0 BRA `(.L_x_2525) ;  /* 0xffffff7000740947 */ /* 0x000fea000383ffff */
.L_x_2423:
[----:B------:R-:W1:Y:S01]  /*46960*/  S2R R137, SR_TID.X ;  /* 0x0000000000897919 */ /* 0x000e620000002100 */
[----:B------:R-:W-:Y:S01]  /*46970*/  BSSY.RECONVERGENT B0, `(.L_x_2526) ;  /* 0x000032f000007945 */ /* 0x000fe20003800200 */
[----:B-1----:R-:W-:-:S13]  /*46980*/  ISETP.NE.AND P0, PT, R137, RZ, PT ;  /* 0x000000ff8900720c */ /* 0x002fda0003f05270 */
[----:B------:R-:W-:Y:S05]  /*46990*/  @P0 BRA `(.L_x_2527) ;  /* 0x0000003000b00947 */ /* 0x000fea0003800000 */
[----:B------:R-:W-:Y:S01]  /*469a0*/  ISETP.NE.AND P0, PT, R208, RZ, PT ;  /* 0x000000ffd000720c */ /* 0x000fe20003f05270 */
[----:B------:R-:W-:Y:S02]  /*469b0*/  IMAD.MOV.U32 R26, RZ, RZ, R202 ;  /* 0x000000ffff1a7224 */ /* 0x000fe400078e00ca */
[----:B------:R-:W-:-:S10]  /*469c0*/  IMAD.MOV.U32 R27, RZ, RZ, R203 ;  /* 0x000000ffff1b7224 */ /* 0x000fd400078e00cb */
[----:B------:R-:W-:Y:S05]  /*469d0*/  @P0 BRA `(.L_x_2528) ;  /* 0x0000000c00380947 */ /* 0x000fea0003800000 */
[----:B------:R-:W-:Y:S01]  /*469e0*/  DADD R202, R2, R202 ;  /* 0x0000000002ca7229 */ /* 0x000fe200000000ca */
[----:B------:R-:W-:Y:S01]  /*469f0*/  IMAD.IADD R210, R210, 0x1, R29 ;  /* 0x00000001d2d27824 */ /* 0x000fe200078e021d */
[----:B------:R1:W-:Y:S01]  /*46a00*/  STL.U8 [R1], RZ ;  /* 0x000000ff01007387 */ /* 0x0003e20000100000 */
[----:B------:R-:W-:Y:S01]  /*46a10*/  BSSY.RECONVERGENT B1, `(.L_x_2529) ;  /* 0x000000a000017945 */ /* 0x000fe20003800200 */
[----:B0-----:R-:W-:Y:S02]  /*46a20*/  IMAD.MOV.U32 R4, RZ, RZ, RZ ;  /* 0x000000ffff047224 */ /* 0x001fe400078e00ff */
[----:B------:R1:W-:Y:S04]  /*46a30*/  STL [R1+0x34], R210 ;  /* 0x000034d201007387 */ /* 0x0003e80000100800 */
[----:B------:R1:W-:Y:S02]  /*46a40*/  STL.64 [R1+0x38], R202 ;  /* 0x000038ca01007387 */ /* 0x0003e40000100a00 */
.L_x_2530:
[----:B------:R-:W-:-:S05]  /*46a50*/  IMAD.IADD R6, R1, 0x1, R4 ;  /* 0x0000000101067824 */ /* 0x000fca00078e0204 */
[----:B------:R-:W5:Y:S02]  /*46a60*/  LDL.U8 R5, [R6] ;  /* 0x0000000006057983 */ /* 0x000f640000100000 */
[----:B-----5:R-:W-:Y:S01]  /*46a70*/  ISETP.NE.AND P0, PT, R5, RZ, PT ;  /* 0x000000ff0500720c */ /* 0x020fe20003f05270 */
[----:B------:R-:W-:Y:S02]  /*46a80*/  IMAD.MOV.U32 R5, RZ, RZ, R4 ;  /* 0x000000ffff057224 */ /* 0x000fe400078e0004 */
[----:B------:R-:W-:-:S10]  /*46a90*/  VIADD R4, R4, 0x1 ;  /* 0x0000000104047836 */ /* 0x000fd40000000000 */
[----:B------:R-:W-:Y:S05]  /*46aa0*/  @P0 BRA `(.L_x_2530) ;  /* 0xfffffffc00e80947 */ /* 0x000fea000383ffff */
[----:B------:R-:W-:Y:S05]  /*46ab0*/  BSYNC.RECONVERGENT B1 ;  /* 0x0000000000017941 */ /* 0x000fea0003800200 */
.L_x_2529:
[----:B------:R-:W-:Y:S01]  /*46ac0*/  LOP3.LUT P0, RZ, R83, 0xff, RZ, 0xc0, !PT ;  /* 0x000000ff53ff7812 */ /* 0x000fe2000780c0ff */
[----:B------:R-:W-:Y:S01]  /*46ad0*/  BSSY.RECONVERGENT B1, `(.L_x_2531) ;  /* 0x0000010000017945 */ /* 0x000fe20003800200 */
[----:B------:R-:W-:-:S11]  /*46ae0*/  IMAD.MOV.U32 R4, RZ, RZ, R5 ;  /* 0x000000ffff047224 */ /* 0x000fd600078e0005 */
[----:B------:R-:W-:Y:S05]  /*46af0*/  @!P0 BRA `(.L_x_2532) ;  /* 0x0000000000348947 */ /* 0x000fea0003800000 */
[----:B------:R-:W-:Y:S01]  /*46b00*/  BSSY.RECONVERGENT B2, `(.L_x_2533) ;  /* 0x000000b000027945 */ /* 0x000fe20003800200 */
[----:B------:R-:W-:Y:S01]  /*46b10*/  IMAD.MOV.U32 R4, RZ, RZ, RZ ;  /* 0x000000ffff047224 */ /* 0x000fe200078e00ff */
[----:B------:R-:W-:-:S07]  /*46b20*/  PRMT R6, R83, 0x7610, R6 ;  /* 0x0000761053067816 */ /* 0x000fce0000000006 */
.L_x_2534:
[C---:B------:R-:W-:Y:S01]  /*46b30*/  IADD3 R9, PT, PT, R1.reuse, R4, R5 ;  /* 0x0000000401097210 */ /* 0x040fe20007ffe005 */
[----:B------:R-:W-:-:S04]  /*46b40*/  IMAD.IADD R8, R1, 0x1, R4 ;  /* 0x0000000101087824 */ /* 0x000fc800078e0204 */
[----:B------:R0:W-:Y:S04]  /*46b50*/  STL.U8 [R9], R6 ;  /* 0x0000000609007387 */ /* 0x0001e80000100000 */
[----:B0-----:R-:W5:Y:S01]  /*46b60*/  LDL.U8 R6, [R8+0x4a1] ;  /* 0x0004a10008067983 */ /* 0x001f620000100000 */
[----:B------:R-:W-:-:S04]  /*46b70*/  VIADD R4, R4, 0x1 ;  /* 0x0000000104047836 */ /* 0x000fc80000000000 */
[----:B------:R-:W-:Y:S01]  /*46b80*/  IMAD.IADD R7, R4, 0x1, R5 ;  /* 0x0000000104077824 */ /* 0x000fe200078e0205 */
[----:B-----5:R-:W-:-:S13]  /*46b90*/  ISETP.NE.AND P0, PT, R6, RZ, PT ;  /* 0x000000ff0600720c */ /* 0x020fda0003f05270 */
[----:B------:R-:W-:Y:S05]  /*46ba0*/  @P0 BRA `(.L_x_2534) ;  /* 0xfffffffc00e00947 */ /* 0x000fea000383ffff */
[----:B------:R-:W-:Y:S05]  /*46bb0*/  BSYNC.RECONVERGENT B2 ;  /* 0x0000000000027941 */ /* 0x000fea0003800200 */
.L_x_2533:
[----:B------:R-:W-:-:S07]  /*46bc0*/  IMAD.MOV.U32 R4, RZ, RZ, R7 ;  /* 0x000000ffff047224 */ /* 0x000fce00078e0007 */
.L_x_2532:
[----:B------:R-:W-:Y:S05]  /*46bd0*/  BSYNC.RECONVERGENT B1 ;  /* 0x0000000000017941 */ /* 0x000fea0003800200 */
.L_x_2531:
[----:B------:R-:W-:Y:S01]  /*46be0*/  IMAD.IADD R5, R1, 0x1, R4 ;  /* 0x0000000101057824 */ /* 0x000fe200078e0204 */
[----:B------:R-:W-:Y:S01]  /*46bf0*/  BSSY.RECONVERGENT B1, `(.L_x_2535) ;  /* 0x0000009000017945 */ /* 0x000fe20003800200 */
[----:B------:R-:W-:-:S03]  /*46c00*/  IMAD.MOV.U32 R4, RZ, RZ, RZ ;  /* 0x000000ffff047224 */ /* 0x000fc600078e00ff */
[----:B------:R0:W-:Y:S04]  /*46c10*/  STL.U8 [R5], RZ ;  /* 0x000000ff05007387 */ /* 0x0001e80000100000 */
.L_x_2536:
[----:B------:R-:W-:-:S05]  /*46c20*/  IMAD.IADD R6, R1, 0x1, R4 ;  /* 0x0000000101067824 */ /* 0x000fca00078e0204 */
[----:B0-----:R-:W5:Y:S02]  /*46c30*/  LDL.U8 R5, [R6] ;  /* 0x0000000006057983 */ /* 0x001f640000100000 */
[----:B-----5:R-:W-:Y:S01]  /*46c40*/  ISETP.NE.AND P0, PT, R5, RZ, PT ;  /* 0x000000ff0500720c */ /* 0x020fe20003f05270 */
[----:B------:R-:W-:Y:S02]  /*46c50*/  IMAD.MOV.U32 R5, RZ, RZ, R4 ;  /* 0x000000ffff057224 */ /* 0x000fe400078e0004 */
[----:B------:R-:W-:-:S10]  /*46c60*/  VIADD R4, R4, 0x1 ;  /* 0x0000000104047836 */ /* 0x000fd40000000000 */
[----:B------:R-:W-:Y:S05]  /*46c70*/  @P0 BRA `(.L_x_2536) ;  /* 0xfffffffc00e80947 */ /* 0x000fea000383ffff */
[----:B------:R-:W-:Y:S05]  /*46c80*/  BSYNC.RECONVERGENT B1 ;  /* 0x0000000000017941 */ /* 0x000fea0003800200 */
.L_x_2535:
[----:B------:R-:W-:Y:S01]  /*46c90*/  LOP3.LUT P0, RZ, R20, 0xff, RZ, 0xc0, !PT ;  /* 0x000000ff14ff7812 */ /* 0x000fe2000780c0ff */
[----:B------:R-:W-:Y:S01]  /*46ca0*/  BSSY.RECONVERGENT B1, `(.L_x_2537) ;  /* 0x000000f000017945 */ /* 0x000fe20003800200 */
[----:B------:R-:W-:-:S11]  /*46cb0*/  IMAD.MOV.U32 R4, RZ, RZ, R5 ;  /* 0x000000ffff047224 */ /* 0x000fd600078e0005 */
[----:B------:R-:W-:Y:S05]  /*46cc0*/  @!P0 BRA `(.L_x_2538) ;  /* 0x0000000000308947 */ /* 0x000fea0003800000 */
[----:B------:R-:W-:Y:S01]  /*46cd0*/  BSSY.RECONVERGENT B2, `(.L_x_2539) ;  /* 0x000000a000027945 */ /* 0x000fe20003800200 */
[----:B------:R-:W-:-:S07]  /*46ce0*/  IMAD.MOV.U32 R4, RZ, RZ, RZ ;  /* 0x000000ffff047224 */ /* 0x000fce00078e00ff */
.L_x_2540:
        /* <DEDUP_REMOVED lines=9> */
.L_x_2539:
[----:B------:R-:W-:-:S07]  /*46d80*/  IMAD.MOV.U32 R4, RZ, RZ, R6 ;  /* 0x000000ffff047224 */ /* 0x000fce00078e0006 */
.L_x_2538:
[----:B------:R-:W-:Y:S05]  /*46d90*/  BSYNC.RECONVERGENT B1 ;  /* 0x0000000000017941 */ /* 0x000fea0003800200 */
.L_x_2537:
[----:B------:R-:W-:-:S05]  /*46da0*/  IMAD.IADD R16, R1, 0x1, R4 ;  /* 0x0000000101107824 */ /* 0x000fca00078e0204 */
[----:B------:R0:W-:Y:S04]  /*46db0*/  STL.U8 [R16], RZ ;  /* 0x000000ff10007387 */ /* 0x0001e80000100000 */
[----:B------:R-:W2:Y:S04]  /*46dc0*/  LDL.128 R12, [R1] ;  /* 0x00000000010c7983 */ /* 0x000ea80000100c00 */
[----:B------:R-:W3:Y:S04]  /*46dd0*/  LDL.128 R4, [R1+0x10] ;  /* 0x0000100001047983 */ /* 0x000ee80000100c00 */
[----:B------:R-:W4:Y:S04]  /*46de0*/  LDL.128 R8, [R1+0x20] ;  /* 0x0000200001087983 */ /* 0x000f280000100c00 */
[----:B------:R-:W4:Y:S04]  /*46df0*/  LDL.U16 R58, [R1+0x30] ;  /* 0x00003000013a7983 */ /* 0x000f280000100400 */
[----:B-1----:R1:W5:Y:S04]  /*46e00*/  LDL R210, [R1+0x34] ;  /* 0x0000340001d27983 */ /* 0x0023680000100800 */
[----:B------:R1:W5:Y:S01]  /*46e10*/  LDL.64 R26, [R1+0x38] ;  /* 0x00003800011a7983 */ /* 0x0003620000100a00 */
[----:B--2---:R-:W-:-:S02]  /*46e20*/  PRMT R54, R13, 0x7770, RZ ;  /* 0x000077700d367816 */ /* 0x004fc400000000ff */
[----:B------:R-:W-:Y:S02]  /*46e30*/  PRMT R52, R14, 0x7772, RZ ;  /* 0x000077720e347816 */ /* 0x000fe400000000ff */
[C---:B------:R-:W-:Y:S02]  /*46e40*/  PRMT R51, R15.reuse, 0x7770, RZ ;  /* 0x000077700f337816 */ /* 0x040fe400000000ff */
[C---:B------:R-:W-:Y:S02]  /*46e50*/  PRMT R50, R15.reuse, 0x7771, RZ ;  /* 0x000077710f327816 */ /* 0x040fe400000000ff */
[----:B------:R-:W-:Y:S02]  /*46e60*/  PRMT R48, R15, 0x7772, RZ ;  /* 0x000077720f307816 */ /* 0x000fe400000000ff */
[----:B------:R-:W-:Y:S02]  /*46e70*/  PRMT R60, R54, 0x7610, R60 ;  /* 0x00007610363c7816 */ /* 0x000fe4000000003c */
[----:B---3--:R-:W-:-:S02]  /*46e80*/  PRMT R47, R4, 0x7770, RZ ;  /* 0x00007770042f7816 */ /* 0x008fc400000000ff */
        /* <DEDUP_REMOVED lines=27> */
[C---:B------:R-:W-:Y:S01]  /*47040*/  PRMT R55, R12.reuse, 0x7771, RZ ;  /* 0x000077710c377816 */ /* 0x040fe200000000ff */
[----:B------:R1:W-:Y:S01]  /*47050*/  STL.S16 [R1+0x5a8], R43 ;  /* 0x0005a82b01007387 */ /* 0x0003e20000100600 */
[C---:B------:R-:W-:Y:S02]  /*47060*/  PRMT R56, R12.reuse, 0x7772, RZ ;  /* 0x000077720c387816 */ /* 0x040fe400000000ff */
[----:B------:R-:W-:Y:S02]  /*47070*/  PRMT R57, R12, 0x7773, RZ ;  /* 0x000077730c397816 */ /* 0x000fe400000000ff */
[----:B------:R-:W-:Y:S02]  /*47080*/  PRMT R35, R7, 0x7770, RZ ;  /* 0x0000777007237816 */ /* 0x000fe400000000ff */
[----:B------:R-:W-:Y:S02]  /*47090*/  PRMT R42, R40, 0x7610, R42 ;  /* 0x00007610282a7816 */ /* 0x000fe4000000002a */
[----:B------:R-:W-:-:S02]  /*470a0*/  PRMT R12, R14, 0x7771, RZ ;  /* 0x000077710e0c7816 */ /* 0x000fc400000000ff */
[----:B------:R-:W-:Y:S01]  /*470b0*/  PRMT R34, R7, 0x7771, RZ ;  /* 0x0000777107227816 */ /* 0x000fe200000000ff */
[----:B------:R1:W-:Y:S01]  /*470c0*/  STL.S16 [R1+0x618], R42 ;  /* 0x0006182a01007387 */ /* 0x0003e20000100600 */
[C---:B----4-:R-:W-:Y:S02]  /*470d0*/  PRMT R31, R8.reuse, 0x7770, RZ ;  /* 0x00007770081f7816 */ /* 0x050fe400000000ff */
[C---:B------:R-:W-:Y:S02]  /*470e0*/  PRMT R30, R8.reuse, 0x7771, RZ ;  /* 0x00007771081e7816 */ /* 0x040fe400000000ff */
[C---:B------:R-:W-:Y:S02]  /*470f0*/  PRMT R23, R8.reuse, 0x7772, RZ ;  /* 0x0000777208177816 */ /* 0x040fe400000000ff */
[----:B------:R-:W-:Y:S02]  /*47100*/  PRMT R28, R8, 0x7773, RZ ;  /* 0x00007773081c7816 */ /* 0x000fe400000000ff */
[----:B------:R-:W-:-:S02]  /*47110*/  PRMT R40, R39, 0x7610, R40 ;  /* 0x0000761027287816 */ /* 0x000fc40000000028 */
[C---:B------:R-:W-:Y:S02]  /*47120*/  PRMT R32, R7.reuse, 0x7772, RZ ;  /* 0x0000777207207816 */ /* 0x040fe400000000ff */
[----:B------:R-:W-:Y:S01]  /*47130*/  PRMT R33, R7, 0x7773, RZ ;  /* 0x0000777307217816 */ /* 0x000fe200000000ff */
        /* <DEDUP_REMOVED lines=19> */
[C---:B------:R-:W-:Y:S01]  /*47270*/  PRMT R21, R9.reuse, 0x7771, RZ ;  /* 0x0000777109157816 */ /* 0x040fe200000000ff */
[----:B------:R1:W-:Y:S01]  /*47280*/  STL.S16 [R1+0x704], R53 ;  /* 0x0007043501007387 */ /* 0x0003e20000100600 */
[C---:B------:R-:W-:Y:S02]  /*47290*/  PRMT R15, R9.reuse, 0x7772, RZ ;  /* 0x00007772090f7816 */ /* 0x040fe400000000ff */
[----:B------:R-:W-:Y:S01]  /*472a0*/  PRMT R19, R9, 0x7773, RZ ;  /* 0x0000777309137816 */ /* 0x000fe200000000ff */
[----:B------:R1:W-:Y:S01]  /*472b0*/  STL.S16 [R1+0x614], R41 ;  /* 0x0006142901007387 */ /* 0x0003e20000100600 */
[----:B------:R-:W-:-:S02]  /*472c0*/  PRMT R6, R11, 0x7771, RZ ;  /* 0x000077710b067816 */ /* 0x000fc400000000ff */
[----:B------:R-:W-:Y:S02]  /*472d0*/  PRMT R63, R55, 0x7610, R63 ;  /* 0x00007610373f7816 */ /* 0x000fe4000000003f */
[----:B------:R-:W-:Y:S02]  /*472e0*/  PRMT R36, R35, 0x7610, R36 ;  /* 0x0000761023247816 */ /* 0x000fe40000000024 */
[C---:B------:R-:W-:Y:S01]  /*472f0*/  PRMT R14, R10.reuse, 0x7770, RZ ;  /* 0x000077700a0e7816 */ /* 0x040fe200000000ff */
[----:B------:R1:W-:Y:S01]  /*47300*/  STL.S16 [R1+0x5c8], R63 ;  /* 0x0005c83f01007387 */ /* 0x0003e20000100600 */
[----:B------:R-:W-:Y:S02]  /*47310*/  PRMT R9, R10, 0x7771, RZ ;  /* 0x000077710a097816 */ /* 0x000fe400000000ff */
        /* <DEDUP_REMOVED lines=58> */
.L_x_2528:
[----:B-1----:R-:W2:Y:S04]  /*476c0*/  LDL.LU R41, [R1+0x5c4] ;  /* 0x0005c40001297983 */ /* 0x002ea80000300800 */
[----:B------:R-:W3:Y:S04]  /*476d0*/  LDL.LU R33, [R1+0x5a8] ;  /* 0x0005a80001217983 */ /* 0x000ee80000300800 */
        /* <DEDUP_REMOVED lines=33> */
[----:B----4-:R-:W-:Y:S01]  /*478f0*/  IMAD.MOV.U32 R33, RZ, RZ, R5 ;  /* 0x000000ffff217224 */ /* 0x010fe200078e0005 */
        /* <DEDUP_REMOVED lines=32> */
[----:B--2---:R-:W-:-:S04]  /*47b00*/  LOP3.LUT R4, R4, 0xffff, RZ, 0xc0, !PT ;  /* 0x0000ffff04047812 */ /* 0x004fc800078ec0ff */
[----:B------:R-:W-:-:S04]  /*47b10*/  LOP3.LUT R16, R4, 0xff, RZ, 0xc0, !PT ;  /* 0x000000ff04107812 */ /* 0x000fc800078ec0ff */
[----:B------:R-:W-:Y:S02]  /*47b20*/  PRMT R16, R49, 0x7604, R16 ;  /* 0x0000760431107816 */ /* 0x000fe40000000010 */
[----:B------:R-:W2:Y:S01]  /*47b30*/  LDL.LU R49, [R1+0x6fc] ;  /* 0x0006fc0001317983 */ /* 0x000ea20000300800 */
[----:B------:R-:W-:Y:S01]  /*47b40*/  IMAD.MOV.U32 R47, RZ, RZ, R44 ;  /* 0x000000ffff2f7224 */ /* 0x000fe200078e002c */
[----:B------:R-:W-:Y:S01]  /*47b50*/  PRMT R32, R5, 0x3340, R32 ;  /* 0x0000334005207816 */ /* 0x000fe20000000020 */
[----:B------:R-:W-:Y:S02]  /*47b60*/  IMAD.MOV.U32 R44, RZ, RZ, R41 ;  /* 0x000000ffff2c7224 */ /* 0x000fe400078e0029 */
[----:B------:R-:W-:Y:S02]  /*47b70*/  IMAD.MOV.U32 R41, RZ, RZ, R30 ;  /* 0x000000ffff297224 */ /* 0x000fe400078e001e */
[----:B------:R-:W-:Y:S01]  /*47b80*/  IMAD.MOV.U32 R50, RZ, RZ, R48 ;  /* 0x000000ffff327224 */ /* 0x000fe200078e0030 */
[----:B------:R-:W-:Y:S01]  /*47b90*/  PRMT R33, R4, 0x3340, R33 ;  /* 0x0000334004217816 */ /* 0x000fe20000000021 */
[----:B------:R-:W-:Y:S01]  /*47ba0*/  IMAD.MOV.U32 R48, RZ, RZ, R46 ;  /* 0x000000ffff307224 */ /* 0x000fe200078e002e */
[----:B------:R-:W3:Y:S01]  /*47bb0*/  LDL.LU R30, [R1+0x5d8] ;  /* 0x0005d800011e7983 */ /* 0x000ee20000300800 */
[----:B--2---:R-:W-:Y:S01]  /*47bc0*/  LOP3.LUT R5, R49, 0xffff, RZ, 0xc0, !PT ;  /* 0x0000ffff31057812 */ /* 0x004fe200078ec0ff */
[----:B------:R-:W-:-:S02]  /*47bd0*/  IMAD.MOV.U32 R49, RZ, RZ, R47 ;  /* 0x000000ffff317224 */ /* 0x000fc400078e002f */
[----:B------:R-:W-:Y:S02]  /*47be0*/  IMAD.MOV.U32 R47, RZ, RZ, R45 ;  /* 0x000000ffff2f7224 */ /* 0x000fe400078e002d */
[----:B------:R-:W-:Y:S02]  /*47bf0*/  IMAD.MOV.U32 R45, RZ, RZ, R43 ;  /* 0x000000ffff2d7224 */ /* 0x000fe400078e002b */
[----:B------:R-:W-:Y:S02]  /*47c00*/  IMAD.MOV.U32 R43, RZ, RZ, R42 ;  /* 0x000000ffff2b7224 */ /* 0x000fe400078e002a */
[----:B------:R-:W-:Y:S02]  /*47c10*/  IMAD.MOV.U32 R42, RZ, RZ, R40 ;  /* 0x000000ffff2a7224 */ /* 0x000fe400078e0028 */
[----:B------:R-:W2:Y:S01]  /*47c20*/  LDL.LU R40, [R1+0x71c] ;  /* 0x00071c0001287983 */ /* 0x000ea20000300800 */
[----:B------:R-:W-:Y:S02]  /*47c30*/  IMAD.MOV.U32 R46, RZ, RZ, R44 ;  /* 0x000000ffff2e7224 */ /* 0x000fe400078e002c */
[----:B------:R-:W-:-:S02]  /*47c40*/  IMAD.MOV.U32 R44, RZ, RZ, R41 ;  /* 0x000000ffff2c7224 */ /* 0x000fc400078e0029 */
[----:B------:R-:W-:Y:S01]  /*47c50*/  IMAD.MOV.U32 R41, RZ, RZ, R17 ;  /* 0x000000ffff297224 */ /* 0x000fe200078e0011 */
[----:B------:R-:W-:Y:S02]  /*47c60*/  LOP3.LUT R17, R5, 0xff, RZ, 0xc0, !PT ;  /* 0x000000ff05117812 */ /* 0x000fe400078ec0ff */
[C---:B------:R-:W-:Y:S02]  /*47c70*/  LOP3.LUT R4, R50.reuse, 0xffff, RZ, 0xc0, !PT ;  /* 0x0000ffff32047812 */ /* 0x040fe400078ec0ff */
[----:B------:R-:W-:Y:S01]  /*47c80*/  PRMT R17, R50, 0x7604, R17 ;  /* 0x0000760432117816 */ /* 0x000fe20000000011 */
        /* <DEDUP_REMOVED lines=14> */
[----:B------:R-:W-:-:S02]  /*47d70*/  IMAD.MOV.U32 R39, RZ, RZ, R18 ;  /* 0x000000ffff277224 */ /* 0x000fc400078e0012 */
[----:B------:R-:W-:Y:S02]  /*47d80*/  IMAD.MOV.U32 R18, RZ, RZ, R6 ;  /* 0x000000ffff127224 */ /* 0x000fe400078e0006 */
[----:B------:R-:W2:Y:S01]  /*47d90*/  LDL.LU R6, [R1+0x6f4] ;  /* 0x0006f40001067983 */ /* 0x000ea20000300800 */
[----:B------:R-:W-:-:S03]  /*47da0*/  IMAD.MOV.U32 R42, RZ, RZ, R39 ;  /* 0x000000ffff2a7224 */ /* 0x000fc600078e0027 */
[----:B------:R-:W4:Y:S01]  /*47db0*/  LDL.LU R39, [R1+0x708] ;  /* 0x0007080001277983 */ /* 0x000f220000300800 */
        /* <DEDUP_REMOVED lines=34> */
[----:B------:R-:W4:Y:S01]  /*47fe0*/  LDL.LU R38, [R1+0x5dc] ;  /* 0x0005dc0001267983 */ /* 0x000f220000300800 */
        /* <DEDUP_REMOVED lines=25> */
[----:B----4-:R-:W-:Y:S02]  /*48180*/  IMAD.MOV.U32 R39, RZ, RZ, R38 ;  /* 0x000000ffff277224 */ /* 0x010fe400078e0026 */
[----:B------:R-:W-:Y:S02]  /*48190*/  IMAD.MOV.U32 R38, RZ, RZ, R37 ;  /* 0x000000ffff267224 */ /* 0x000fe400078e0025 */
[----:B------:R-:W-:Y:S02]  /*481a0*/  IMAD.MOV.U32 R37, RZ, RZ, R36 ;  /* 0x000000ffff257224 */ /* 0x000fe400078e0024 */
[----:B------:R-:W-:Y:S02]  /*481b0*/  IMAD.MOV.U32 R36, RZ, RZ, R8 ;  /* 0x000000ffff247224 */ /* 0x000fe400078e0008 */
[----:B------:R-:W2:Y:S01]  /*481c0*/  LDL.LU R8, [R1+0x61c] ;  /* 0x00061c0001087983 */ /* 0x000ea20000300800 */
[----:B------:R-:W-:-:S02]  /*481d0*/  IMAD.MOV.U32 R55, RZ, RZ, R54 ;  /* 0x000000ffff377224 */ /* 0x000fc400078e0036 */
[----:B------:R-:W-:Y:S02]  /*481e0*/  IMAD.MOV.U32 R54, RZ, RZ, R53 ;  /* 0x000000ffff367224 */ /* 0x000fe400078e0035 */
[----:B------:R-:W-:Y:S02]  /*481f0*/  IMAD.MOV.U32 R53, RZ, RZ, R52 ;  /* 0x000000ffff357224 */ /* 0x000fe400078e0034 */
[----:B------:R-:W-:Y:S01]  /*48200*/  IMAD.MOV.U32 R52, RZ, RZ, R51 ;  /* 0x000000ffff347224 */ /* 0x000fe200078e0033 */
[----:B------:R-:W-:Y:S01]  /*48210*/  PRMT R6, R7, 0x3340, R6 ;  /* 0x0000334007067816 */ /* 0x000fe20000000006 */
        /* <DEDUP_REMOVED lines=15> */
[----:B------:R-:W4:Y:S04]  /*48310*/  LDL.LU R36, [R1+0x5d4] ;  /* 0x0005d40001247983 */ /* 0x000f280000300800 */
[----:B------:R-:W3:Y:S01]  /*48320*/  LDL.LU R11, [R1+0x720] ;  /* 0x00072000010b7983 */ /* 0x000ee20000300800 */
        /* <DEDUP_REMOVED lines=71> */
[----:B------:R-:W-:Y:S02]  /*487a0*/  IMAD.MOV.U32 R50, RZ, RZ, R46 ;  /* 0x000000ffff327224 */ /* 0x000fe400078e002e */
[----:B------:R-:W-:Y:S02]  /*487b0*/  IMAD.MOV.U32 R46, RZ, RZ, R44 ;  /* 0x000000ffff2e7224 */ /* 0x000fe400078e002c */
[----:B------:R-:W-:Y:S02]  /*487c0*/  IMAD.MOV.U32 R44, RZ, RZ, R38 ;  /* 0x000000ffff2c7224 */ /* 0x000fe400078e0026 */
        /* <DEDUP_REMOVED lines=14> */
[----:B---3--:R-:W-:Y:S02]  /*488b0*/  IMAD.MOV.U32 R23, RZ, RZ, R11 ;  /* 0x000000ffff177224 */ /* 0x008fe400078e000b */
[----:B------:R-:W2:Y:S01]  /*488c0*/  LDL.LU R11, [R1+0x5f8] ;  /* 0x0005f800010b7983 */ /* 0x000ea20000300800 */
        /* <DEDUP_REMOVED lines=8> */
[----:B------:R-:W-:Y:S01]  /*48950*/  IMAD.MOV.U32 R49, RZ, RZ, R23 ;  /* 0x000000ffff317224 */ /* 0x000fe200078e0017 */
[----:B------:R-:W-:Y:S02]  /*48960*/  PRMT R9, R10, 0x3340, R9 ;  /* 0x000033400a097816 */ /* 0x000fe40000000009 */
[----:B------:R-:W-:Y:S02]  /*48970*/  LOP3.LUT R10, R61, 0xffff, RZ, 0xc0, !PT ;  /* 0x0000ffff3d0a7812 */ /* 0x000fe400078ec0ff */
[----:B------:R-:W-:Y:S02]  /*48980*/  LOP3.LUT R28, R28, 0xffff, RZ, 0xc0, !PT ;  /* 0x0000ffff1c1c7812 */ /* 0x000fe400078ec0ff */
[----:B------:R-:W-:Y:S02]  /*48990*/  LOP3.LUT R31, R31, 0xffff, RZ, 0xc0, !PT ;  /* 0x0000ffff1f1f7812 */ /* 0x000fe400078ec0ff */
[----:B------:R-:W-:Y:S02]  /*489a0*/  LOP3.LUT R36, R36, 0xffff, RZ, 0xc0, !PT ;  /* 0x0000ffff24247812 */ /* 0x000fe400078ec0ff */
[----:B------:R-:W-:-:S02]  /*489b0*/  LOP3.LUT R35, R35, 0xffff, RZ, 0xc0, !PT ;  /* 0x0000ffff23237812 */ /* 0x000fc400078ec0ff */
[----:B------:R-:W-:Y:S02]  /*489c0*/  LOP3.LUT R41, R41, 0xffff, RZ, 0xc0, !PT ;  /* 0x0000ffff29297812 */ /* 0x000fe400078ec0ff */
[----:B------:R-:W-:Y:S01]  /*489d0*/  LOP3.LUT R48, R48, 0xffff, RZ, 0xc0, !PT ;  /* 0x0000ffff30307812 */ /* 0x000fe200078ec0ff */
[----:B------:R-:W-:Y:S02]  /*489e0*/  IMAD.MOV.U32 R66, RZ, RZ, R49 ;  /* 0x000000ffff427224 */ /* 0x000fe400078e0031 */
[----:B------:R-:W-:Y:S01]  /*489f0*/  IMAD.IADD R208, R208, 0x1, R24 ;  /* 0x00000001d0d07824 */ /* 0x000fe200078e0218 */
[----:B-----5:R-:W-:Y:S04]  /*48a00*/  STL [R1+0x51c], R210 ;  /* 0x00051cd201007387 */ /* 0x020fe80000100800 */
[----:B------:R-:W-:Y:S04]  /*48a10*/  STL.64 [R1+0x520], R26 ;  /* 0x0005201a01007387 */ /* 0x000fe80000100a00 */
[----:B------:R-:W-:Y:S04]  /*48a20*/  STL [R1+0x4e0], R208 ;  /* 0x0004e0d001007387 */ /* 0x000fe80000100800 */
[----:B------:R-:W-:Y:S01]  /*48a30*/  STL.U16 [R1+0x518], R252 ;  /* 0x000518fc01007387 */ /* 0x000fe20000100400 */
[----:B--2---:R-:W-:-:S04]  /*48a40*/  LOP3.LUT R11, R11, 0xffff, RZ, 0xc0, !PT ;  /* 0x0000ffff0b0b7812 */ /* 0x004fc800078ec0ff */
[----:B------:R-:W-:-:S04]  /*48a50*/  LOP3.LUT R23, R11, 0xff, RZ, 0xc0, !PT ;  /* 0x000000ff0b177812 */ /* 0x000fc800078ec0ff */
[----:B------:R-:W-:Y:S01]  /*48a60*/  PRMT R23, R61, 0x7604, R23 ;  /* 0x000076043d177816 */ /* 0x000fe20000000017 */
[----:B------:R-:W-:Y:S02]  /*48a70*/  IMAD.MOV.U32 R61, RZ, RZ, R59 ;  /* 0x000000ffff3d7224 */ /* 0x000fe400078e003b */
[----:B------:R-:W-:Y:S02]  /*48a80*/  IMAD.MOV.U32 R59, RZ, RZ, R58 ;  /* 0x000000ffff3b7224 */ /* 0x000fe400078e003a */
[----:B------:R-:W-:Y:S02]  /*48a90*/  IMAD.MOV.U32 R58, RZ, RZ, R57 ;  /* 0x000000ffff3a7224 */ /* 0x000fe400078e0039 */
[----:B------:R-:W-:Y:S02]  /*48aa0*/  IMAD.MOV.U32 R57, RZ, RZ, R56 ;  /* 0x000000ffff397224 */ /* 0x000fe400078e0038 */
[----:B------:R-:W-:Y:S01]  /*48ab0*/  IMAD.MOV.U32 R56, RZ, RZ, R55 ;  /* 0x000000ffff387224 */ /* 0x000fe200078e0037 */
[----:B------:R-:W-:Y:S01]  /*48ac0*/  PRMT R10, R11, 0x3340, R10 ;  /* 0x000033400b0a7816 */ /* 0x000fe2000000000a */
[----:B---3--:R-:W-:Y:S01]  /*48ad0*/  IMAD.MOV.U32 R55, RZ, RZ, R50 ;  /* 0x000000ffff377224 */ /* 0x008fe200078e0032 */
[----:B------:R-:W-:Y:S01]  /*48ae0*/  LOP3.LUT R11, R60, 0xffff, RZ, 0xc0, !PT ;  /* 0x0000ffff3c0b7812 */ /* 0x000fe200078ec0ff */
[----:B------:R-:W-:-:S02]  /*48af0*/  IMAD.MOV.U32 R50, RZ, RZ, R34 ;  /* 0x000000ffff327224 */ /* 0x000fc400078e0022 */
[----:B------:R-:W-:Y:S01]  /*48b00*/  IMAD.MOV.U32 R34, RZ, RZ, R30 ;  /* 0x000000ffff227224 */ /* 0x000fe200078e001e */
[C---:B------:R-:W-:Y:S02]  /*48b10*/  LOP3.LUT R30, R28.reuse, 0xff, RZ, 0xc0, !PT ;  /* 0x000000ff1c1e7812 */ /* 0x040fe400078ec0ff */
[----:B------:R-:W-:Y:S02]  /*48b20*/  PRMT R11, R28, 0x3340, R11 ;  /* 0x000033401c0b7816 */ /* 0x000fe4000000000b */
[----:B------:R-:W-:Y:S01]  /*48b30*/  PRMT R28, R60, 0x7604, R30 ;  /* 0x000076043c1c7816 */ /* 0x000fe2000000001e */
        /* <DEDUP_REMOVED lines=8> */
[C---:B------:R-:W-:Y:S02]  /*48bc0*/  LOP3.LUT R30, R61.reuse, 0xffff, RZ, 0xc0, !PT ;  /* 0x0000ffff3d1e7812 */ /* 0x040fe400078ec0ff */
[----:B------:R-:W-:Y:S01]  /*48bd0*/  PRMT R34, R61, 0x7604, R34 ;  /* 0x000076043d227816 */ /* 0x000fe20000000022 */
[----:B------:R-:W-:-:S02]  /*48be0*/  IMAD.MOV.U32 R61, RZ, RZ, R60 ;  /* 0x000000ffff3d7224 */ /* 0x000fc400078e003c */
[----:B------:R-:W-:Y:S02]  /*48bf0*/  IMAD.MOV.U32 R60, RZ, RZ, R59 ;  /* 0x000000ffff3c7224 */ /* 0x000fe400078e003b */
[----:B------:R-:W-:Y:S02]  /*48c00*/  IMAD.MOV.U32 R59, RZ, RZ, R54 ;  /* 0x000000ffff3b7224 */ /* 0x000fe400078e0036 */
[----:B------:R-:W-:Y:S02]  /*48c10*/  IMAD.MOV.U32 R54, RZ, RZ, R46 ;  /* 0x000000ffff367224 */ /* 0x000fe400078e002e */
[----:B------:R-:W-:Y:S01]  /*48c20*/  IMAD.MOV.U32 R46, RZ, RZ, R44 ;  /* 0x000000ffff2e7224 */ /* 0x000fe200078e002c */
[----:B------:R-:W-:Y:S01]  /*48c30*/  PRMT R30, R31, 0x3340, R30 ;  /* 0x000033401f1e7816 */ /* 0x000fe2000000001e */
[----:B------:R-:W-:Y:S01]  /*48c40*/  IMAD.MOV.U32 R44, RZ, RZ, R37 ;  /* 0x000000ffff2c7224 */ /* 0x000fe200078e0025 */
[----:B------:R-:W-:Y:S02]  /*48c50*/  LOP3.LUT R37, R36, 0xff, RZ, 0xc0, !PT ;  /* 0x000000ff24257812 */ /* 0x000fe400078ec0ff */
[----:B------:R-:W-:-:S02]  /*48c60*/  LOP3.LUT R31, R58, 0xffff, RZ, 0xc0, !PT ;  /* 0x0000ffff3a1f7812 */ /* 0x000fc400078ec0ff */
[----:B------:R-:W-:Y:S01]  /*48c70*/  PRMT R37, R58, 0x7604, R37 ;  /* 0x000076043a257816 */ /* 0x000fe20000000025 */
[----:B------:R-:W-:Y:S01]  /*48c80*/  IMAD.MOV.U32 R58, RZ, RZ, R57 ;  /* 0x000000ffff3a7224 */ /* 0x000fe200078e0039 */
[----:B------:R-:W-:Y:S01]  /*48c90*/  PRMT R31, R36, 0x3340, R31 ;  /* 0x00003340241f7816 */ /* 0x000fe2000000001f */
[----:B------:R-:W-:Y:S02]  /*48ca0*/  IMAD.MOV.U32 R57, RZ, RZ, R56 ;  /* 0x000000ffff397224 */ /* 0x000fe400078e0038 */
[----:B------:R-:W-:Y:S02]  /*48cb0*/  IMAD.U32 R36, R35, 0x10000, RZ ;  /* 0x0001000023247824 */ /* 0x000fe400078e00ff */
[----:B------:R-:W-:Y:S02]  /*48cc0*/  IMAD.MOV.U32 R56, RZ, RZ, R55 ;  /* 0x000000ffff387224 */ /* 0x000fe400078e0037 */
[----:B------:R-:W-:Y:S02]  /*48cd0*/  IMAD.MOV.U32 R55, RZ, RZ, R50 ;  /* 0x000000ffff377224 */ /* 0x000fe400078e0032 */
[----:B------:R-:W-:-:S02]  /*48ce0*/  IMAD.MOV.U32 R50, RZ, RZ, R43 ;  /* 0x000000ffff327224 */ /* 0x000fc400078e002b */
[----:B----4-:R-:W-:Y:S01]  /*48cf0*/  IMAD.MOV.U32 R43, RZ, RZ, R38 ;  /* 0x000000ffff2b7224 */ /* 0x010fe200078e0026 */
[----:B------:R-:W-:Y:S02]  /*48d00*/  LOP3.LUT R38, R36, 0xff0000, RZ, 0xc0, !PT ;  /* 0x00ff000024267812 */ /* 0x000fe400078ec0ff */
[----:B------:R-:W-:Y:S01]  /*48d10*/  LOP3.LUT R36, R61, 0xffff, RZ, 0xc0, !PT ;  /* 0x0000ffff3d247812 */ /* 0x000fe200078ec0ff */
[----:B------:R-:W-:Y:S02]  /*48d20*/  IMAD.MOV.U32 R61, RZ, RZ, R60 ;  /* 0x000000ffff3d7224 */ /* 0x000fe400078e003c */
[----:B------:R-:W-:Y:S02]  /*48d30*/  IMAD.MOV.U32 R60, RZ, RZ, R59 ;  /* 0x000000ffff3c7224 */ /* 0x000fe400078e003b */
[----:B------:R-:W-:Y:S02]  /*48d40*/  IMAD.MOV.U32 R59, RZ, RZ, R39 ;  /* 0x000000ffff3b7224 */ /* 0x000fe400078e0027 */
[----:B------:R-:W-:-:S02]  /*48d50*/  IMAD.IADD R39, R15, 0x1, R38 ;  /* 0x000000010f277824 */ /* 0x000fc400078e0226 */
[----:B------:R-:W-:Y:S01]  /*48d60*/  IMAD.U32 R15, R36, 0x10000, RZ ;  /* 0x00010000240f7824 */ /* 0x000fe200078e00ff */
[----:B------:R-:W-:-:S04]  /*48d70*/  LOP3.LUT R38, R54, 0xffff, RZ, 0xc0, !PT ;  /* 0x0000ffff36267812 */ /* 0x000fc800078ec0ff */
[----:B------:R-:W-:Y:S01]  /*48d80*/  LOP3.LUT R15, R15, 0xff0000, RZ, 0xc0, !PT ;  /* 0x00ff00000f0f7812 */ /* 0x000fe200078ec0ff */
[----:B------:R-:W-:-:S04]  /*48d90*/  IMAD.MOV.U32 R54, RZ, RZ, R44 ;  /* 0x000000ffff367224 */ /* 0x000fc800078e002c */
[----:B------:R-:W-:Y:S02]  /*48da0*/  IMAD.IADD R16, R16, 0x1, R15 ;  /* 0x0000000110107824 */ /* 0x000fe400078e020f */
[----:B------:R-:W-:Y:S02]  /*48db0*/  IMAD.U32 R15, R38, 0x10000, RZ ;  /* 0x00010000260f7824 */ /* 0x000fe400078e00ff */
[----:B------:R-:W-:-:S03]  /*48dc0*/  IMAD.MOV.U32 R44, RZ, RZ, R40 ;  /* 0x000000ffff2c7224 */ /* 0x000fc600078e0028 */
[----:B------:R-:W-:Y:S02]  /*48dd0*/  LOP3.LUT R40, R15, 0xff0000, RZ, 0xc0, !PT ;  /* 0x00ff00000f287812 */ /* 0x000fe400078ec0ff */
[----:B------:R-:W-:Y:S01]  /*48de0*/  LOP3.LUT R15, R58, 0xffff, RZ, 0xc0, !PT ;  /* 0x0000ffff3a0f7812 */ /* 0x000fe200078ec0ff */
[----:B------:R-:W-:Y:S02]  /*48df0*/  IMAD.MOV.U32 R58, RZ, RZ, R57 ;  /* 0x000000ffff3a7224 */ /* 0x000fe400078e0039 */
[----:B------:R-:W-:Y:S02]  /*48e00*/  IMAD.IADD R17, R17, 0x1, R40 ;  /* 0x0000000111117824 */ /* 0x000fe400078e0228 */
[----:B------:R-:W-:Y:S02]  /*48e10*/  IMAD.U32 R40, R15, 0x10000, RZ ;  /* 0x000100000f287824 */ /* 0x000fe400078e00ff */
[----:B------:R-:W-:Y:S02]  /*48e20*/  IMAD.MOV.U32 R57, RZ, RZ, R56 ;  /* 0x000000ffff397224 */ /* 0x000fe400078e0038 */
[----:B------:R-:W-:-:S02]  /*48e30*/  IMAD.MOV.U32 R56, RZ, RZ, R55 ;  /* 0x000000ffff387224 */ /* 0x000fc400078e0037 */
[----:B------:R-:W-:Y:S02]  /*48e40*/  IMAD.MOV.U32 R55, RZ, RZ, R50 ;  /* 0x000000ffff377224 */ /* 0x000fe400078e0032 */
[----:B------:R-:W-:Y:S01]  /*48e50*/  IMAD.MOV.U32 R50, RZ, RZ, R43 ;  /* 0x000000ffff327224 */ /* 0x000fe200078e002b */
[----:B------:R-:W-:Y:S01]  /*48e60*/  LOP3.LUT R43, R40, 0xff0000, RZ, 0xc0, !PT ;  /* 0x00ff0000282b7812 */ /* 0x000fe200078ec0ff */
[----:B------:R-:W-:Y:S02]  /*48e70*/  IMAD.MOV.U32 R63, RZ, RZ, R61 ;  /* 0x000000ffff3f7224 */ /* 0x000fe400078e003d */
[----:B------:R-:W-:Y:S02]  /*48e80*/  IMAD.MOV.U32 R61, RZ, RZ, R47 ;  /* 0x000000ffff3d7224 */ /* 0x000fe400078e002f */
[----:B------:R-:W-:Y:S02]  /*48e90*/  IMAD.MOV.U32 R47, RZ, RZ, R42 ;  /* 0x000000ffff2f7224 */ /* 0x000fe400078e002a */
[----:B------:R-:W-:-:S02]  /*48ea0*/  IMAD.IADD R42, R18, 0x1, R43 ;  /* 0x00000001122a7824 */ /* 0x000fc400078e022b */
[----:B------:R-:W-:Y:S01]  /*48eb0*/  IMAD.U32 R18, R41, 0x10000, RZ ;  /* 0x0001000029127824 */ /* 0x000fe200078e00ff */
[----:B------:R-:W-:Y:S01]  /*48ec0*/  LOP3.LUT R40, R59, 0xffff, RZ, 0xc0, !PT ;  /* 0x0000ffff3b287812 */ /* 0x000fe200078ec0ff */
[----:B------:R-:W-:-:S03]  /*48ed0*/  IMAD.MOV.U32 R62, RZ, RZ, R60 ;  /* 0x000000ffff3e7224 */ /* 0x000fc600078e003c */
[----:B------:R-:W-:Y:S01]  /*48ee0*/  LOP3.LUT R18, R18, 0xff0000, RZ, 0xc0, !PT ;  /* 0x00ff000012127812 */ /* 0x000fe200078ec0ff */
[----:B------:R-:W-:Y:S02]  /*48ef0*/  IMAD.MOV.U32 R60, RZ, RZ, R51 ;  /* 0x000000ffff3c7224 */ /* 0x000fe400078e0033 */
[----:B------:R-:W-:Y:S02]  /*48f00*/  IMAD.MOV.U32 R51, RZ, RZ, R45 ;  /* 0x000000ffff337224 */ /* 0x000fe400078e002d */
[----:B------:R-:W-:Y:S01]  /*48f10*/  IMAD.IADD R45, R19, 0x1, R18 ;  /* 0x00000001132d7824 */ /* 0x000fe200078e0212 */
[----:B------:R-:W-:Y:S01]  /*48f20*/  LOP3.LUT R44, R44, 0xffff, RZ, 0xc0, !PT ;  /* 0x0000ffff2c2c7812 */ /* 0x000fe200078ec0ff */
[----:B------:R-:W-:-:S05]  /*48f30*/  IMAD.U32 R18, R40, 0x10000, RZ ;  /* 0x0001000028127824 */ /* 0x000fca00078e00ff */
[----:B------:R-:W-:Y:S01]  /*48f40*/  LOP3.LUT R19, R18, 0xff0000, RZ, 0xc0, !PT ;  /* 0x00ff000012137812 */ /* 0x000fe200078ec0ff */
[----:B------:R-:W-:Y:S01]  /*48f50*/  IMAD.U32 R18, R44, 0x10000, RZ ;  /* 0x000100002c127824 */ /* 0x000fe200078e00ff */
[----:B------:R-:W-:Y:S01]  /*48f60*/  LOP3.LUT R43, R58, 0xffff, RZ, 0xc0, !PT ;  /* 0x0000ffff3a2b7812 */ /* 0x000fe200078ec0ff */
[----:B------:R-:W-:-:S03]  /*48f70*/  IMAD.MOV.U32 R58, RZ, RZ, R57 ;  /* 0x000000ffff3a7224 */ /* 0x000fc600078e0039 */
[----:B------:R-:W-:Y:S01]  /*48f80*/  LOP3.LUT R18, R18, 0xff0000, RZ, 0xc0, !PT ;  /* 0x00ff000012127812 */ /* 0x000fe200078ec0ff */
[----:B------:R-:W-:Y:S02]  /*48f90*/  IMAD.MOV.U32 R57, RZ, RZ, R56 ;  /* 0x000000ffff397224 */ /* 0x000fe400078e0038 */
[----:B------:R-:W-:Y:S02]  /*48fa0*/  IMAD.MOV.U32 R56, RZ, RZ, R50 ;  /* 0x000000ffff387224 */ /* 0x000fe400078e0032 */
[----:B------:R-:W-:Y:S02]  /*48fb0*/  IMAD.IADD R50, R21, 0x1, R18 ;  /* 0x0000000115327824 */ /* 0x000fe400078e0212 */
[----:B------:R-:W-:-:S05]  /*48fc0*/  IMAD.U32 R18, R43, 0x10000, RZ ;  /* 0x000100002b127824 */ /* 0x000fca00078e00ff */
[----:B------:R-:W-:Y:S01]  /*48fd0*/  LOP3.LUT R49, R18, 0xff0000, RZ, 0xc0, !PT ;  /* 0x00ff000012317812 */ /* 0x000fe200078ec0ff */
[----:B------:R-:W-:Y:S01]  /*48fe0*/  IMAD.U32 R18, R48, 0x10000, RZ ;  /* 0x0001000030127824 */ /* 0x000fe200078e00ff */
[----:B------:R-:W-:Y:S01]  /*48ff0*/  LOP3.LUT R47, R47, 0xffff, RZ, 0xc0, !PT ;  /* 0x0000ffff2f2f7812 */ /* 0x000fe200078ec0ff */
[----:B------:R-:W-:-:S03]  /*49000*/  IMAD.MOV.U32 R64, RZ, RZ, R63 ;  /* 0x000000ffff407224 */ /* 0x000fc600078e003f */
[----:B------:R-:W-:Y:S01]  /*49010*/  LOP3.LUT R18, R18, 0xff0000, RZ, 0xc0, !PT ;  /* 0x00ff000012127812 */ /* 0x000fe200078ec0ff */
[----:B------:R-:W-:-:S04]  /*49020*/  IMAD.MOV.U32 R63, RZ, RZ, R53 ;  /* 0x000000ffff3f7224 */ /* 0x000fc800078e0035 */
[----:B------:R-:W-:Y:S02]  /*49030*/  IMAD.IADD R53, R23, 0x1, R18 ;  /* 0x0000000117357824 */ /* 0x000fe400078e0212 */
[----:B------:R-:W-:Y:S02]  /*49040*/  IMAD.U32 R18, R47, 0x10000, RZ ;  /* 0x000100002f127824 */ /* 0x000fe400078e00ff */
[----:B------:R-:W-:Y:S01]  /*49050*/  IMAD.MOV.U32 R59, RZ, RZ, R46 ;  /* 0x000000ffff3b7224 */ /* 0x000fe200078e002e */
[----:B------:R-:W-:Y:S01]  /*49060*/  LOP3.LUT R51, R51, 0xffff, RZ, 0xc0, !PT ;  /* 0x0000ffff33337812 */ /* 0x000fe200078ec0ff */
[----:B------:R-:W-:Y:S01]  /*49070*/  IMAD.IADD R46, R20, 0x1, R19 ;  /* 0x00000001142e7824 */ /* 0x000fe200078e0213 */
[----:B------:R-:W-:Y:S01]  /*49080*/  LOP3.LUT R19, R18, 0xff0000, RZ, 0xc0, !PT ;  /* 0x00ff000012137812 */ /* 0x000fe200078ec0ff */
[----:B------:R-:W-:Y:S02]  /*49090*/  IMAD.MOV.U32 R65, RZ, RZ, R62 ;  /* 0x000000ffff417224 */ /* 0x000fe400078e003e */
[----:B------:R-:W-:-:S02]  /*490a0*/  IMAD.MOV.U32 R62, RZ, RZ, R61 ;  /* 0x000000ffff3e7224 */ /* 0x000fc400078e003d */
[----:B------:R-:W-:Y:S02]  /*490b0*/  IMAD.MOV.U32 R61, RZ, RZ, R52 ;  /* 0x000000ffff3d7224 */ /* 0x000fe400078e0034 */
[----:B------:R-:W-:Y:S01]  /*490c0*/  IMAD.IADD R52, R28, 0x1, R19 ;  /* 0x000000011c347824 */ /* 0x000fe200078e0213 */
[----:B------:R-:W-:Y:S01]  /*490d0*/  LOP3.LUT R28, R59, 0xffff, RZ, 0xc0, !PT ;  /* 0x0000ffff3b1c7812 */ /* 0x000fe200078ec0ff */
[----:B------:R-:W-:-:S05]  /*490e0*/  IMAD.U32 R18, R51, 0x10000, RZ ;  /* 0x0001000033127824 */ /* 0x000fca00078e00ff */
[----:B------:R-:W-:Y:S01]  /*490f0*/  LOP3.LUT R19, R18, 0xff0000, RZ, 0xc0, !PT ;  /* 0x00ff000012137812 */ /* 0x000fe200078ec0ff */
[----:B------:R-:W-:Y:S02]  /*49100*/  IMAD.U32 R18, R28, 0x10000, RZ ;  /* 0x000100001c127824 */ /* 0x000fe400078e00ff */
[----:B------:R-:W-:-:S03]  /*49110*/  IMAD.MOV.U32 R59, RZ, RZ, R54 ;  /* 0x000000ffff3b7224 */ /* 0x000fc600078e0036 */
[----:B------:R-:W-:Y:S01]  /*49120*/  LOP3.LUT R20, R18, 0xff0000, RZ, 0xc0, !PT ;  /* 0x00ff000012147812 */ /* 0x000fe200078ec0ff */
[----:B------:R-:W-:Y:S01]  /*49130*/  IMAD.IADD R54, R34, 0x1, R19 ;  /* 0x0000000122367824 */ /* 0x000fe200078e0213 */
[----:B------:R-:W-:Y:S02]  /*49140*/  LOP3.LUT R18, R58, 0xffff, RZ, 0xc0, !PT ;  /* 0x0000ffff3a127812 */ /* 0x000fe400078ec0ff */
[----:B------:R-:W-:Y:S01]  /*49150*/  LOP3.LUT R19, R66, 0xffff, RZ, 0xc0, !PT ;  /* 0x0000ffff42137812 */ /* 0x000fe200078ec0ff */
[----:B------:R-:W-:Y:S01]  /*49160*/  IMAD.IADD R37, R37, 0x1, R20 ;  /* 0x0000000125257824 */ /* 0x000fe200078e0214 */
[----:B------:R-:W-:Y:S01]  /*49170*/  LOP3.LUT R20, R56, 0xffff, RZ, 0xc0, !PT ;  /* 0x0000ffff38147812 */ /* 0x000fe200078ec0ff */
[----:B------:R-:W-:Y:S01]  /*49180*/  IMAD.MOV.U32 R58, RZ, RZ, R57 ;  /* 0x000000ffff3a7224 */ /* 0x000fe200078e0039 */
[----:B------:R-:W-:Y:S01]  /*49190*/  PRMT R56, R36, 0x3340, R19 ;  /* 0x0000334024387816 */ /* 0x000fe20000000013 */
[----:B------:R-:W-:Y:S01]  /*491a0*/  IMAD.MOV.U32 R57, RZ, RZ, R55 ;  /* 0x000000ffff397224 */ /* 0x000fe200078e0037 */
[----:B------:R-:W-:Y:S01]  /*491b0*/  PRMT R55, R35, 0x3340, R18 ;  /* 0x0000334023377816 */ /* 0x000fe20000000012 */
[----:B------:R-:W-:Y:S01]  /*491c0*/  IMAD R18, R18, 0x1000000, R39 ;  /* 0x0100000012127824 */ /* 0x000fe200078e0227 */
[----:B------:R-:W-:Y:S01]  /*491d0*/  PRMT R39, R38, 0x3340, R20 ;  /* 0x0000334026277816 */ /* 0x000fe20000000014 */
[----:B------:R-:W-:-:S02]  /*491e0*/  IMAD R19, R19, 0x1000000, R16 ;  /* 0x0100000013137824 */ /* 0x000fc400078e0210 */
[----:B------:R-:W-:Y:S01]  /*491f0*/  IMAD R16, R20, 0x1000000, R17 ;  /* 0x0100000014107824 */ /* 0x000fe200078e0211 */
[----:B------:R-:W-:-:S04]  /*49200*/  LOP3.LUT R20, R64, 0xffff, RZ, 0xc0, !PT ;  /* 0x0000ffff40147812 */ /* 0x000fc800078ec0ff */
[----:B------:R-:W-:Y:S01]  /*49210*/  PRMT R41, R41, 0x3340, R20 ;  /* 0x0000334029297816 */ /* 0x000fe20000000014 */
[----:B------:R-:W-:Y:S02]  /*49220*/  IMAD R20, R20, 0x1000000, R45 ;  /* 0x0100000014147824 */ /* 0x000fe400078e022d */
[----:B------:R-:W0:Y:S01]  /*49230*/  S2R R45, SR_CTAID.X ;  /* 0x00000000002d7919 */ /* 0x000e220000002500 */
[----:B------:R-:W-:Y:S02]  /*49240*/  LOP3.LUT R17, R65, 0xffff, RZ, 0xc0, !PT ;  /* 0x0000ffff41117812 */ /* 0x000fe400078ec0ff */
[----:B------:R-:W-:Y:S02]  /*49250*/  LOP3.LUT R23, R62, 0xffff, RZ, 0xc0, !PT ;  /* 0x0000ffff3e177812 */ /* 0x000fe400078ec0ff */
[----:B------:R-:W-:Y:S02]  /*49260*/  PRMT R38, R15, 0x3340, R17 ;  /* 0x000033400f267816 */ /* 0x000fe40000000011 */
[----:B------:R-:W-:Y:S01]  /*49270*/  LOP3.LUT R15, R63, 0xffff, RZ, 0xc0, !PT ;  /* 0x0000ffff3f0f7812 */ /* 0x000fe200078ec0ff */
[----:B------:R-:W-:Y:S01]  /*49280*/  IMAD.IADD R49, R22, 0x1, R49 ;  /* 0x0000000116317824 */ /* 0x000fe200078e0231 */
[----:B------:R-:W-:-:S02]  /*49290*/  LOP3.LUT R34, R61, 0xffff, RZ, 0xc0, !PT ;  /* 0x0000ffff3d227812 */ /* 0x000fc400078ec0ff */
        /* <DEDUP_REMOVED lines=10> */
[----:B------:R-:W-:-:S02]  /*49340*/  LOP3.LUT R35, R59, 0xffff, RZ, 0xc0, !PT ;  /* 0x0000ffff3b237812 */ /* 0x000fc400078ec0ff */
[----:B------:R-:W-:Y:S02]  /*49350*/  LOP3.LUT R36, R58, 0xffff, RZ, 0xc0, !PT ;  /* 0x0000ffff3a247812 */ /* 0x000fe400078ec0ff */
[----:B------:R-:W-:Y:S02]  /*49360*/  LOP3.LUT R46, R57, 0xffff, RZ, 0xc0, !PT ;  /* 0x0000ffff392e7812 */ /* 0x000fe400078ec0ff */
        /* <DEDUP_REMOVED lines=11> */
[----:B------:R-:W-:Y:S02]  /*49420*/  PRMT R4, R4, 0x5410, R39 ;  /* 0x0000541004047816 */ /* 0x000fe40000000027 */
[----:B------:R-:W-:Y:S02]  /*49430*/  PRMT R5, R5, 0x5410, R38 ;  /* 0x0000541005057816 */ /* 0x000fe40000000026 */
[----:B------:R-:W-:Y:S02]  /*49440*/  PRMT R6, R6, 0x5410, R41 ;  /* 0x0000541006067816 */ /* 0x000fe40000000029 */
[----:B------:R-:W-:Y:S02]  /*49450*/  PRMT R7, R7, 0x5410, R40 ;  /* 0x0000541007077816 */ /* 0x000fe40000000028 */
[----:B------:R-:W-:Y:S01]  /*49460*/  PRMT R8, R8, 0x5410, R15 ;  /* 0x0000541008087816 */ /* 0x000fe2000000000f */
[----:B------:R-:W-:Y:S01]  /*49470*/  IMAD.MOV.U32 R15, RZ, RZ, R210 ;  /* 0x000000ffff0f7224 */ /* 0x000fe200078e00d2 */
[----:B------:R-:W-:-:S02]  /*49480*/  PRMT R9, R9, 0x5410, R42 ;  /* 0x0000541009097816 */ /* 0x000fc4000000002a */
[----:B------:R-:W-:Y:S02]  /*49490*/  PRMT R10, R10, 0x5410, R43 ;  /* 0x000054100a0a7816 */ /* 0x000fe4000000002b */
[----:B------:R-:W-:Y:S01]  /*494a0*/  PRMT R11, R11, 0x5410, R44 ;  /* 0x000054100b0b7816 */ /* 0x000fe2000000002c */
[----:B------:R-:W-:Y:S04]  /*494b0*/  STL.64 [R1+0x4e8], R32 ;  /* 0x0004e82001007387 */ /* 0x000fe80000100a00 */
[----:B------:R-:W-:Y:S04]  /*494c0*/  STL.128 [R1+0x4f0], R4 ;  /* 0x0004f00401007387 */ /* 0x000fe80000100c00 */
[----:B------:R-:W-:Y:S04]  /*494d0*/  STL.128 [R1+0x500], R8 ;  /* 0x0005000801007387 */ /* 0x000fe80000100c00 */
[----:B------:R-:W-:Y:S04]  /*494e0*/  STL.64 [R1+0x510], R30 ;  /* 0x0005101e01007387 */ /* 0x000fe80000100a00 */
[----:B------:R-:W-:Y:S04]  /*494f0*/  ST.E.64.STRONG.GPU desc[UR8][R12.64+0x900], R208 ;  /* 0x000900d00c007985 */ /* 0x000fe8000c10fb08 */
[----:B------:R-:W-:Y:S04]  /*49500*/  ST.E.64.STRONG.GPU desc[UR8][R12.64+0x938], R14 ;  /* 0x0009380e0c007985 */ /* 0x000fe8000c10fb08 */
[----:B------:R0:W-:Y:S04]  /*49510*/  ST.E.64.STRONG.GPU desc[UR8][R12.64+0x908], R18 ;  /* 0x000908120c007985 */ /* 0x0001e8000c10fb08 */
[----:B------:R-:W-:Y:S04]  /*49520*/  ST.E.64.STRONG.GPU desc[UR8][R12.64+0x910], R16 ;  /* 0x000910100c007985 */ /* 0x000fe8000c10fb08 */
[----:B------:R1:W-:Y:S04]  /*49530*/  ST.E.64.STRONG.GPU desc[UR8][R12.64+0x918], R20 ;  /* 0x000918140c007985 */ /* 0x0003e8000c10fb08 */
[----:B------:R-:W-:Y:S04]  /*49540*/  ST.E.64.STRONG.GPU desc[UR8][R12.64+0x920], R22 ;  /* 0x000920160c007985 */ /* 0x000fe8000c10fb08 */
[----:B------:R-:W-:Y:S04]  /*49550*/  ST.E.64.STRONG.GPU desc[UR8][R12.64+0x928], R34 ;  /* 0x000928220c007985 */ /* 0x000fe8000c10fb08 */
[----:B------:R-:W-:Y:S04]  /*49560*/  ST.E.64.STRONG.GPU desc[UR8][R12.64+0x940], R26 ;  /* 0x0009401a0c007985 */ /* 0x000fe8000c10fb08 */
[----:B------:R2:W-:Y:S04]  /*49570*/  ST.E.64.STRONG.GPU desc[UR8][R12.64+0x930], R36 ;  /* 0x000930240c007985 */ /* 0x0005e8000c10fb08 */
[----:B------:R-:W3:Y:S01]  /*49580*/  LDL.64 R38, [R1+0x570] ;  /* 0x0005700001267983 */ /* 0x000ee20000100a00 */
[----:B0-----:R-:W-:-:S02]  /*49590*/  LOP3.LUT R18, R169, 0xffff, RZ, 0xc0, !PT ;  /* 0x0000ffffa9127812 */ /* 0x001fc400078ec0ff */
[----:B-1----:R-:W-:Y:S02]  /*495a0*/  LOP3.LUT R21, R186, 0xffff, RZ, 0xc0, !PT ;  /* 0x0000ffffba157812 */ /* 0x002fe400078ec0ff */
[----:B------:R-:W-:Y:S02]  /*495b0*/  LOP3.LUT R16, R178, 0xffff, RZ, 0xc0, !PT ;  /* 0x0000ffffb2107812 */ /* 0x000fe400078ec0ff */
[----:B------:R-:W-:Y:S02]  /*495c0*/  LOP3.LUT R19, R179, 0xffff, RZ, 0xc0, !PT ;  /* 0x0000ffffb3137812 */ /* 0x000fe400078ec0ff */
[----:B--2---:R-:W-:Y:S02]  /*495d0*/  LOP3.LUT R12, R180, 0xffff, RZ, 0xc0, !PT ;  /* 0x0000ffffb40c7812 */ /* 0x004fe400078ec0ff */
        /* <DEDUP_REMOVED lines=17> */
[----:B------:R-:W-:Y:S01]  /*496f0*/  LOP3.LUT R28, R147, 0xffff, RZ, 0xc0, !PT ;  /* 0x0000ffff931c7812 */ /* 0x000fe200078ec0ff */
[----:B------:R-:W0:Y:S01]  /*49700*/  S2UR UR5, SR_CgaCtaId ;  /* 0x00000000000579c3 */ /* 0x000e220000008800 */
        /* <DEDUP_REMOVED lines=55> */
[----:B------:R-:W-:Y:S01]  /*49a80*/  IMAD.MOV.U32 R37, RZ, RZ, 0x65 ;  /* 0x00000065ff257424 */ /* 0x000fe200078e00ff */
        /* <DEDUP_REMOVED lines=9> */
[----:B---3--:R-:W-:Y:S01]  /*49b20*/  IMAD.WIDE.U32 R34, R45, 0x4, R38 ;  /* 0x000000042d227825 */ /* 0x008fe200078e0026 */
        /* <DEDUP_REMOVED lines=12> */
[----:B------:R1:W-:Y:S04]  /*49bf0*/  STS [UR4+0x2f0], R208 ;  /* 0x0002f0d0ff007988 */ /* 0x0003e80008000804 */
[----:B------:R1:W-:Y:S04]  /*49c00*/  STS.U16 [UR4+0x328], R252 ;  /* 0x000328fcff007988 */ /* 0x0003e80008000404 */
[----:B------:R1:W-:Y:S04]  /*49c10*/  STS [UR4+0x32c], R210 ;  /* 0x00032cd2ff007988 */ /* 0x0003e80008000804 */
[----:B------:R1:W-:Y:S04]  /*49c20*/  STS.U16 [UR4+0x2e0], R28 ;  /* 0x0002e01cff007988 */ /* 0x0003e80008000404 */
[----:B------:R1:W-:Y:S04]  /*49c30*/  STS [UR4+0x2a8], R24 ;  /* 0x0002a818ff007988 */ /* 0x0003e80008000804 */
[----:B------:R1:W-:Y:S04]  /*49c40*/  STS [UR4+0x2e4], R29 ;  /* 0x0002e41dff007988 */ /* 0x0003e80008000804 */
[----:B------:R1:W-:Y:S02]  /*49c50*/  STS.64 [UR4+0x2e8], R2 ;  /* 0x0002e802ff007988 */ /* 0x0003e40008000a04 */
.L_x_2527:
[----:B------:R-:W-:Y:S05]  /*49c60*/  BSYNC.RECONVERGENT B0 ;  /* 0x0000000000007941 */ /* 0x000fea0003800200 */
.L_x_2526:
[----:B01----:R-:W0:Y:S02]  /*49c70*/  S2R R4, SR_LANEID ;  /* 0x0000000000047919 */ /* 0x003e240000000000 */
[----:B0-----:R-:W-:-:S13]  /*49c80*/  ISETP.NE.AND P0, PT, R4, RZ, PT ;  /* 0x000000ff0400720c */ /* 0x001fda0003f05270 */
[----:B------:R-:W-:Y:S05]  /*49c90*/  @P0 BRA `(.L_x_2541) ;  /* 0x0000003400a80947 */ /* 0x000fea0003800000 */
[----:B------:R-:W-:Y:S01]  /*49ca0*/  LOP3.LUT R0, R180, 0xffff, RZ, 0xc0, !PT ;  /* 0x0000ffffb4007812 */ /* 0x000fe200078ec0ff */
        /* <DEDUP_REMOVED lines=14> */
[----:B------:R-:W-:Y:S01]  /*49d90*/  STL [R1+0x3a0], R24 ;  /* 0x0003a01801007387 */ /* 0x000fe20000100800 */
[----:B------:R-:W-:Y:S01]  /*49da0*/  PRMT R5, R5, 0x3340, R0 ;  /* 0x0000334005057816 */ /* 0x000fe20000000000 */
[----:B------:R-:W-:Y:S01]  /*49db0*/  IMAD.MOV.U32 R211, RZ, RZ, R24 ;  /* 0x000000ffffd37224 */ /* 0x000fe200078e0018 */
[----:B------:R-:W-:-:S02]  /*49dc0*/  PRMT R4, R7, 0x3340, R4 ;  /* 0x0000334007047816 */ /* 0x000fc40000000004 */
[----:B------:R-:W-:Y:S02]  /*49dd0*/  PRMT R6, R9, 0x3340, R6 ;  /* 0x0000334009067816 */ /* 0x000fe40000000006 */
[----:B------:R-:W-:Y:S02]  /*49de0*/  PRMT R11, R11, 0x3340, R8 ;  /* 0x000033400b0b7816 */ /* 0x000fe40000000008 */
[----:B------:R-:W-:Y:S01]  /*49df0*/  LOP3.LUT R0, R176, 0xffff, RZ, 0xc0, !PT ;  /* 0x0000ffffb0007812 */ /* 0x000fe200078ec0ff */
[----:B0-----:R-:W-:Y:S01]  /*49e00*/  ULEA UR4, UR5, UR4, 0x18 ;  /* 0x0000000405047291 */ /* 0x001fe2000f8ec0ff */
[----:B------:R-:W-:Y:S02]  /*49e10*/  LOP3.LUT R7, R177, 0xffff, RZ, 0xc0, !PT ;  /* 0x0000ffffb1077812 */ /* 0x000fe400078ec0ff */
[----:B------:R-:W-:Y:S02]  /*49e20*/  LOP3.LUT R8, R168, 0xffff, RZ, 0xc0, !PT ;  /* 0x0000ffffa8087812 */ /* 0x000fe400078ec0ff */
[----:B------:R-:W-:-:S02]  /*49e30*/  LOP3.LUT R9, R185, 0xffff, RZ, 0xc0, !PT ;  /* 0x0000ffffb9097812 */ /* 0x000fc400078ec0ff */
[----:B------:R-:W-:Y:S02]  /*49e40*/  LOP3.LUT R10, R178, 0xffff, RZ, 0xc0, !PT ;  /* 0x0000ffffb20a7812 */ /* 0x000fe400078ec0ff */
[----:B------:R-:W-:Y:S01]  /*49e50*/  LOP3.LUT R13, R179, 0xffff, RZ, 0xc0, !PT ;  /* 0x0000ffffb30d7812 */ /* 0x000fe200078ec0ff */
[----:B------:R-:W-:Y:S01]  /*49e60*/  STS [UR4+0x284], R29 ;  /* 0x0002841dff007988 */ /* 0x000fe20008000804 */
[----:B------:R-:W-:Y:S02]  /*49e70*/  LOP3.LUT R12, R169, 0xffff, RZ, 0xc0, !PT ;  /* 0x0000ffffa90c7812 */ /* 0x000fe400078ec0ff */
[----:B------:R-:W-:Y:S01]  /*49e80*/  LOP3.LUT R15, R186, 0xffff, RZ, 0xc0, !PT ;  /* 0x0000ffffba0f7812 */ /* 0x000fe200078ec0ff */
[----:B------:R-:W-:Y:S01]  /*49e90*/  STS.64 [UR4+0x288], R2 ;  /* 0x00028802ff007988 */ /* 0x000fe20008000a04 */
[----:B------:R-:W-:Y:S02]  /*49ea0*/  PRMT R7, R7, 0x3340, R0 ;  /* 0x0000334007077816 */ /* 0x000fe40000000000 */
[----:B------:R-:W-:Y:S01]  /*49eb0*/  PRMT R8, R9, 0x3340, R8 ;  /* 0x0000334009087816 */ /* 0x000fe20000000008 */
[----:B------:R-:W-:Y:S01]  /*49ec0*/  STS [UR4+0x248], R24 ;  /* 0x00024818ff007988 */ /* 0x000fe20008000804 */
        /* <DEDUP_REMOVED lines=44> */
[----:B------:R-:W-:Y:S01]  /*4a190*/  LOP3.LUT R27, R160, 0xffff, RZ, 0xc0, !PT ;  /* 0x0000ffffa01b7812 */ /* 0x000fe200078ec0ff */
[----:B------:R-:W-:Y:S01]  /*4a1a0*/  STL.64 [R1+0x3a8], R4 ;  /* 0x0003a80401007387 */ /* 0x000fe20000100a00 */
[----:B------:R-:W-:Y:S01]  /*4a1b0*/  LOP3.LUT R28, R153, 0xffff, RZ, 0xc0, !PT ;  /* 0x0000ffff991c7812 */ /* 0x000fe200078ec0ff */
[----:B------:R-:W-:Y:S01]  /*4a1c0*/  IMAD.MOV.U32 R11, RZ, RZ, R13 ;  /* 0x000000ffff0b7224 */ /* 0x000fe200078e000d */
        /* <DEDUP_REMOVED lines=13> */
[----:B------:R-:W-:Y:S01]  /*4a2a0*/  PRMT R16, R31, 0x5410, R26 ;  /* 0x000054101f107816 */ /* 0x000fe2000000001a */
[----:B------:R-:W-:Y:S01]  /*4a2b0*/  IMAD.MOV.U32 R9, RZ, RZ, R7 ;  /* 0x000000ffff097224 */ /* 0x000fe200078e0007 */
[----:B------:R-:W-:Y:S01]  /*4a2c0*/  PRMT R27, R28, 0x3340, R27 ;  /* 0x000033401c1b7816 */ /* 0x000fe2000000001b */
[----:B------:R-:W-:Y:S01]  /*4a2d0*/  STS.128 [UR4+0x250], R4 ;  /* 0x00025004ff007988 */ /* 0x000fe20008000c04 */
[----:B------:R-:W-:-:S02]  /*4a2e0*/  PRMT R30, R33, 0x3340, R30 ;  /* 0x00003340211e7816 */ /* 0x000fc4000000001e */
[----:B------:R-:W-:Y:S01]  /*4a2f0*/  PRMT R35, R35, 0x3340, R32 ;  /* 0x0000334023237816 */ /* 0x000fe20000000020 */
[----:B------:R-:W-:Y:S01]  /*4a300*/  STL.128 [R1+0x3b0], R8 ;  /* 0x0003b00801007387 */ /* 0x000fe20000100c00 */
[----:B------:R-:W-:Y:S02]  /*4a310*/  PRMT R19, R27, 0x5410, R22 ;  /* 0x000054101b137816 */ /* 0x000fe40000000016 */
        /* <DEDUP_REMOVED lines=9> */
[----:B------:R0:W-:Y:S01]  /*4a3b0*/  STL.64 [R1+0x3d0], R18 ;  /* 0x0003d01201007387 */ /* 0x0001e20000100a00 */
        /* <DEDUP_REMOVED lines=30> */
[----:B--234-:R-:W-:Y:S02]  /*4a5a0*/  PRMT R29, R158, 0x7610, R29 ;  /* 0x000076109e1d7816 */ /* 0x01cfe4000000001d */
        /* <DEDUP_REMOVED lines=70> */
.L_x_2317:
[C---:B------:R-:W-:Y:S01]  /*4aa10*/  ISETP.NE.AND P0, PT, R211.reuse, RZ, PT ;  /* 0x000000ffd300720c */ /* 0x040fe20003f05270 */
[----:B------:R-:W-:Y:S01]  /*4aa20*/  BSSY.RECONVERGENT B0, `(.L_x_2542) ;  /* 0x00000db000007945 */ /* 0x000fe20003800200 */
[----:B------:R-:W-:-:S11]  /*4aa30*/  IMAD.IADD R211, R211, 0x1, R4 ;  /* 0x00000001d3d37824 */ /* 0x000fd600078e0204 */
        /* <DEDUP_REMOVED lines=8> */
.L_x_2545:
[----:B0-----:R-:W-:-:S06]  /*4aac0*/  IMAD.IADD R8, R1, 0x1, R18 ;  /* 0x0000000101087824 */ /* 0x001fcc00078e0212 */
[----:B------:R-:W2:Y:S01]  /*4aad0*/  LDL.U8 R8, [R8] ;  /* 0x0000000008087983 */ /* 0x000ea20000100000 */
[----:B------:R-:W-:Y:S02]  /*4aae0*/  IMAD.MOV.U32 R16, RZ, RZ, R18 ;  /* 0x000000ffff107224 */ /* 0x000fe400078e0012 */
[----:B------:R-:W-:Y:S01]  /*4aaf0*/  VIADD R18, R18, 0x1 ;  /* 0x0000000112127836 */ /* 0x000fe20000000000 */
[----:B--2---:R-:W-:-:S13]  /*4ab00*/  ISETP.NE.AND P0, PT, R8, RZ, PT ;  /* 0x000000ff0800720c */ /* 0x004fda0003f05270 */
[----:B------:R-:W-:Y:S05]  /*4ab10*/  @P0 BRA `(.L_x_2545) ;  /* 0xfffffffc00e80947 */ /* 0x000fea000383ffff */
[----:B------:R-:W-:Y:S05]  /*4ab20*/  BSYNC.RECONVERGENT B1 ;  /* 0x0000000000017941 */ /* 0x000fea0003800200 */
.L_x_2544:
[----:B------:R-:W-:Y:S01]  /*4ab30*/  LOP3.LUT P0, RZ, R6, 0xff, RZ, 0xc0, !PT ;  /* 0x000000ff06ff7812 */ /* 0x000fe2000780c0ff */
[----:B------:R-:W-:Y:S01]  /*4ab40*/  BSSY.RECONVERGENT B1, `(.L_x_2546) ;  /* 0x0000010000017945 */ /* 0x000fe20003800200 */
[----:B------:R-:W-:-:S11]  /*4ab50*/  IMAD.MOV.U32 R8, RZ, RZ, R16 ;  /* 0x000000ffff087224 */ /* 0x000fd600078e0010 */
[----:B------:R-:W-:Y:S05]  /*4ab60*/  @!P0 BRA `(.L_x_2547) ;  /* 0x0000000000348947 */ /* 0x000fea0003800000 */
[----:B------:R-:W-:Y:S01]  /*4ab70*/  BSSY.RECONVERGENT B2, `(.L_x_2548) ;  /* 0x000000b000027945 */ /* 0x000fe20003800200 */
[----:B------:R-:W-:Y:S01]  /*4ab80*/  IMAD.MOV.U32 R8, RZ, RZ, RZ ;  /* 0x000000ffff087224 */ /* 0x000fe200078e00ff */
[----:B------:R-:W-:-:S07]  /*4ab90*/  PRMT R17, R6, 0x7610, R17 ;  /* 0x0000761006117816 */ /* 0x000fce0000000011 */
.L_x_2549:
        /* <DEDUP_REMOVED lines=9> */
.L_x_2548:
[----:B------:R-:W-:-:S07]  /*4ac30*/  IMAD.MOV.U32 R8, RZ, RZ, R18 ;  /* 0x000000ffff087224 */ /* 0x000fce00078e0012 */
.L_x_2547:
[----:B------:R-:W-:Y:S05]  /*4ac40*/  BSYNC.RECONVERGENT B1 ;  /* 0x0000000000017941 */ /* 0x000fea0003800200 */
.L_x_2546:
[----:B------:R-:W-:Y:S01]  /*4ac50*/  IMAD.IADD R16, R1, 0x1, R8 ;  /* 0x0000000101107824 */ /* 0x000fe200078e0208 */
[----:B------:R-:W-:Y:S01]  /*4ac60*/  BSSY.RECONVERGENT B1, `(.L_x_2550) ;  /* 0x0000009000017945 */ /* 0x000fe20003800200 */
[----:B------:R-:W-:-:S03]  /*4ac70*/  IMAD.MOV.U32 R8, RZ, RZ, RZ ;  /* 0x000000ffff087224 */ /* 0x000fc600078e00ff */
[----:B------:R0:W-:Y:S04]  /*4ac80*/  STL.U8 [R16], RZ ;  /* 0x000000ff10007387 */ /* 0x0001e80000100000 */
.L_x_2551:
[----:B------:R-:W-:-:S05]  /*4ac90*/  IMAD.IADD R17, R1, 0x1, R8 ;  /* 0x0000000101117824 */ /* 0x000fca00078e0208 */
[----:B0-----:R-:W2:Y:S02]  /*4aca0*/  LDL.U8 R16, [R17] ;  /* 0x0000000011107983 */ /* 0x001ea40000100000 */
[----:B--2---:R-:W-:Y:S01]  /*4acb0*/  ISETP.NE.AND P0, PT, R16, RZ, PT ;  /* 0x000000ff1000720c */ /* 0x004fe20003f05270 */
[----:B------:R-:W-:Y:S02]  /*4acc0*/  IMAD.MOV.U32 R16, RZ, RZ, R8 ;  /* 0x000000ffff107224 */ /* 0x000fe400078e0008 */
[----:B------:R-:W-:-:S10]  /*4acd0*/  VIADD R8, R8, 0x1 ;  /* 0x0000000108087836 */ /* 0x000fd40000000000 */
[----:B------:R-:W-:Y:S05]  /*4ace0*/  @P0 BRA `(.L_x_2551) ;  /* 0xfffffffc00e80947 */ /* 0x000fea000383ffff */
[----:B------:R-:W-:Y:S05]  /*4acf0*/  BSYNC.RECONVERGENT B1 ;  /* 0x0000000000017941 */ /* 0x000fea0003800200 */
.L_x_2550:
[----:B------:R-:W-:Y:S01]  /*4ad00*/  LOP3.LUT P0, RZ, R0, 0xff, RZ, 0xc0, !PT ;  /* 0x000000ff00ff7812 */ /* 0x000fe2000780c0ff */
[----:B------:R-:W-:Y:S01]  /*4ad10*/  BSSY.RECONVERGENT B1, `(.L_x_2552) ;  /* 0x000000f000017945 */ /* 0x000fe20003800200 */
[----:B------:R-:W-:-:S11]  /*4ad20*/  IMAD.MOV.U32 R8, RZ, RZ, R16 ;  /* 0x000000ffff087224 */ /* 0x000fd600078e0010 */
[----:B------:R-:W-:Y:S05]  /*4ad30*/  @!P0 BRA `(.L_x_2553) ;  /* 0x0000000000308947 */ /* 0x000fea0003800000 */
[----:B------:R-:W-:Y:S01]  /*4ad40*/  BSSY.RECONVERGENT B2, `(.L_x_2554) ;  /* 0x000000a000027945 */ /* 0x000fe20003800200 */
[----:B------:R-:W-:-:S07]  /*4ad50*/  IMAD.MOV.U32 R8, RZ, RZ, RZ ;  /* 0x000000ffff087224 */ /* 0x000fce00078e00ff */
.L_x_2555:
        /* <DEDUP_REMOVED lines=9> */
.L_x_2554:
[----:B------:R-:W-:-:S07]  /*4adf0*/  IMAD.MOV.U32 R8, RZ, RZ, R17 ;  /* 0x000000ffff087224 */ /* 0x000fce00078e0011 */
.L_x_2553:
[----:B------:R-:W-:Y:S05]  /*4ae00*/  BSYNC.RECONVERGENT B1 ;  /* 0x0000000000017941 */ /* 0x000fea0003800200 */
.L_x_2552:
        /* <DEDUP_REMOVED lines=156> */
.L_x_2543:
[----:B------:R-:W-:Y:S05]  /*4b7d0*/  BSYNC.RECONVERGENT B0 ;  /* 0x0000000000007941 */ /* 0x000fea0003800200 */
.L_x_2542:
        /* <DEDUP_REMOVED lines=88> */
[----:B------:R-:W3:Y:S01]  /*4bd60*/  LDL R16, [R1+0x69c] ;  /* 0x00069c0001107983 */ /* 0x000ee20000100800 */
[----:B------:R-:W-:Y:S02]  /*4bd70*/  IMAD.MOV.U32 R84, RZ, RZ, R28 ;  /* 0x000000ffff547224 */ /* 0x000fe400078e001c */
[----:B------:R-:W-:Y:S02]  /*4bd80*/  IMAD.MOV.U32 R28, RZ, RZ, R21 ;  /* 0x000000ffff1c7224 */ /* 0x000fe400078e0015 */
[----:B------:R-:W-:Y:S02]  /*4bd90*/  IMAD.MOV.U32 R21, RZ, RZ, R19 ;  /* 0x000000ffff157224 */ /* 0x000fe400078e0013 */
[----:B------:R-:W-:Y:S02]  /*4bda0*/  IMAD.MOV.U32 R19, RZ, RZ, R18 ;  /* 0x000000ffff137224 */ /* 0x000fe400078e0012 */
[----:B------:R-:W-:-:S02]  /*4bdb0*/  IMAD.MOV.U32 R18, RZ, RZ, R17 ;  /* 0x000000ffff127224 */ /* 0x000fc400078e0011 */
[----:B------:R-:W4:Y:S01]  /*4bdc0*/  LDL R17, [R1+0x6a0] ;  /* 0x0006a00001117983 */ /* 0x000f220000100800 */
        /* <DEDUP_REMOVED lines=84> */
[----:B------:R-:W-:Y:S02]  /*4c310*/  IMAD.MOV.U32 R94, RZ, RZ, R93 ;  /* 0x000000ffff5e7224 */ /* 0x000fe400078e005d */
[----:B------:R-:W-:Y:S01]  /*4c320*/  IMAD.MOV.U32 R93, RZ, RZ, R89 ;  /* 0x000000ffff5d7224 */ /* 0x000fe200078e0059 */
        /* <DEDUP_REMOVED lines=49> */
[----:B------:R-:W3:Y:S01]  /*4c640*/  LDL R22, [R1+0x690] ;  /* 0x0006900001167983 */ /* 0x000ee20000100800 */
[----:B------:R-:W-:Y:S02]  /*4c650*/  IMAD.MOV.U32 R109, RZ, RZ, R108 ;  /* 0x000000ffff6d7224 */ /* 0x000fe400078e006c */
[----:B------:R-:W-:Y:S02]  /*4c660*/  IMAD.MOV.U32 R108, RZ, RZ, R107 ;  /* 0x000000ffff6c7224 */ /* 0x000fe400078e006b */
[----:B------:R-:W-:-:S02]  /*4c670*/  IMAD.MOV.U32 R107, RZ, RZ, R106 ;  /* 0x000000ffff6b7224 */ /* 0x000fc400078e006a */
        /* <DEDUP_REMOVED lines=8> */
[----:B------:R-:W-:Y:S01]  /*4c700*/  IMAD.MOV.U32 R108, RZ, RZ, R107 ;  /* 0x000000ffff6c7224 */ /* 0x000fe200078e006b */
[----:B---3--:R-:W-:Y:S01]  /*4c710*/  LOP3.LUT R22, R22, 0xffff, RZ, 0xc0, !PT ;  /* 0x0000ffff16167812 */ /* 0x008fe200078ec0ff */
[----:B------:R-:W-:Y:S02]  /*4c720*/  IMAD.MOV.U32 R89, RZ, RZ, R87 ;  /* 0x000000ffff597224 */ /* 0x000fe400078e0057 */
[----:B------:R-:W-:Y:S01]  /*4c730*/  IMAD.MOV.U32 R107, RZ, RZ, R106 ;  /* 0x000000ffff6b7224 */ /* 0x000fe200078e006a */
[----:B------:R-:W3:Y:S01]  /*4c740*/  LDL R87, [R1+0x6dc] ;  /* 0x0006dc0001577983 */ /* 0x000ee20000100800 */
[----:B------:R-:W-:-:S03]  /*4c750*/  IMAD.MOV.U32 R106, RZ, RZ, R96 ;  /* 0x000000ffff6a7224 */ /* 0x000fc600078e0060 */
        /* <DEDUP_REMOVED lines=9> */
[----:B------:R-:W-:Y:S02]  /*4c7f0*/  PRMT R20, R23, 0x3340, R20 ;  /* 0x0000334017147816 */ /* 0x000fe40000000014 */
[----:B---3--:R-:W-:Y:S02]  /*4c800*/  LOP3.LUT R87, R87, 0xffff, RZ, 0xc0, !PT ;  /* 0x0000ffff57577812 */ /* 0x008fe400078ec0ff */
[----:B------:R-:W-:Y:S02]  /*4c810*/  PRMT R8, R96, 0x7604, R98 ;  /* 0x0000760460087816 */ /* 0x000fe40000000062 */
[----:B------:R-:W0:Y:S01]  /*4c820*/  S2R R96, SR_LANEID ;  /* 0x0000000000607919 */ /* 0x000e220000000000 */
        /* <DEDUP_REMOVED lines=35> */
[----:B------:R-:W-:Y:S01]  /*4ca60*/  PRMT R18, R87, 0x5410, R24 ;  /* 0x0000541057127816 */ /* 0x000fe20000000018 */
[----:B------:R1:W-:Y:S04]  /*4ca70*/  STL.U16 [R1+0x3d8], R8 ;  /* 0x0003d80801007387 */ /* 0x0003e80000100400 */
[----:B------:R1:W-:Y:S04]  /*4ca80*/  STL.64 [R1+0x3a8], R28 ;  /* 0x0003a81c01007387 */ /* 0x0003e80000100a00 */
[----:B------:R1:W-:Y:S04]  /*4ca90*/  STL [R1+0x3a0], R211 ;  /* 0x0003a0d301007387 */ /* 0x0003e80000100800 */
        /* <DEDUP_REMOVED lines=22> */
[C---:B------:R-:W-:Y:S01]  /*4cc00*/  PRMT R0, R83.reuse, 0x7771, RZ ;  /* 0x0000777153007816 */ /* 0x040fe200000000ff */
[----:B------:R-:W-:Y:S01]  /*4cc10*/  STL.128 [R1+0x3c0], R12 ;  /* 0x0003c00c01007387 */ /* 0x000fe20000100c00 */
[----:B------:R-:W-:Y:S01]  /*4cc20*/  PRMT R83, R83, 0x7770, RZ ;  /* 0x0000777053537816 */ /* 0x000fe200000000ff */
[----:B-1----:R-:W-:Y:S01]  /*4cc30*/  IMAD.MOV.U32 R211, RZ, RZ, R4 ;  /* 0x000000ffffd37224 */ /* 0x002fe200078e0004 */
[----:B------:R-:W-:Y:S01]  /*4cc40*/  PRMT R91, R27, 0x7610, R91 ;  /* 0x000076101b5b7816 */ /* 0x000fe2000000005b */
[----:B------:R-:W-:Y:S01]  /*4cc50*/  STL.64 [R1+0x3a8], R32 ;  /* 0x0003a82001007387 */ /* 0x000fe20000100a00 */
[----:B------:R-:W-:Y:S01]  /*4cc60*/  PRMT R83, R83, 0x3340, R0 ;  /* 0x0000334053537816 */ /* 0x000fe20000000000 */
[----:B------:R-:W-:Y:S01]  /*4cc70*/  IMAD.MOV.U32 R200, RZ, RZ, R2 ;  /* 0x000000ffffc87224 */ /* 0x000fe200078e0002 */
[----:B------:R-:W-:Y:S01]  /*4cc80*/  PRMT R90, R36, 0x7610, R90 ;  /* 0x00007610245a7816 */ /* 0x000fe2000000005a */
[----:B------:R0:W-:Y:S01]  /*4cc90*/  STL.64 [R1+0x3d0], R34 ;  /* 0x0003d02201007387 */ /* 0x0001e20000100a00 */
[----:B------:R-:W-:Y:S01]  /*4cca0*/  PRMT R8, R83, 0x5410, R82 ;  /* 0x0000541053087816 */ /* 0x000fe20000000052 */
[----:B------:R-:W-:Y:S01]  /*4ccb0*/  IMAD.MOV.U32 R201, RZ, RZ, R3 ;  /* 0x000000ffffc97224 */ /* 0x000fe200078e0003 */
[----:B------:R-:W-:Y:S01]  /*4ccc0*/  PRMT R89, R37, 0x7610, R89 ;  /* 0x0000761025597816 */ /* 0x000fe20000000059 */
[----:B------:R-:W-:Y:S01]  /*4ccd0*/  STL [R1+0x3a0], R4 ;  /* 0x0003a00401007387 */ /* 0x000fe20000100800 */
[----:B------:R-:W-:Y:S01]  /*4cce0*/  IMAD.MOV.U32 R251, RZ, RZ, R5 ;  /* 0x000000fffffb7224 */ /* 0x000fe200078e0005 */
[----:B------:R-:W-:-:S02]  /*4ccf0*/  PRMT R88, R38, 0x7610, R88 ;  /* 0x0000761026587816 */ /* 0x000fc40000000058 */
[----:B------:R1:W-:Y:S01]  /*4cd00*/  STL.128 [R1+0x3b0], R8 ;  /* 0x0003b00801007387 */ /* 0x0003e20000100c00 */
[----:B------:R-:W-:Y:S02]  /*4cd10*/  PRMT R87, R39, 0x7610, R87 ;  /* 0x0000761027577816 */ /* 0x000fe40000000057 */
[----:B------:R-:W-:Y:S01]  /*4cd20*/  PRMT R86, R40, 0x7610, R86 ;  /* 0x0000761028567816 */ /* 0x000fe20000000056 */
[----:B------:R2:W-:Y:S01]  /*4cd30*/  STL [R1+0x3dc], R5 ;  /* 0x0003dc0501007387 */ /* 0x0005e20000100800 */
[----:B------:R-:W-:Y:S02]  /*4cd40*/  PRMT R85, R41, 0x7610, R85 ;  /* 0x0000761029557816 */ /* 0x000fe40000000055 */
[----:B------:R-:W-:Y:S01]  /*4cd50*/  PRMT R84, R42, 0x7610, R84 ;  /* 0x000076102a547816 */ /* 0x000fe20000000054 */
[----:B------:R3:W-:Y:S01]  /*4cd60*/  STL.64 [R1+0x3e0], R2 ;  /* 0x0003e00201007387 */ /* 0x0007e20000100a00 */
        /* <DEDUP_REMOVED lines=16> */
[----:B0-----:R-:W-:Y:S01]  /*4ce70*/  PRMT R35, R54, 0x7610, R35 ;  /* 0x0000761036237816 */ /* 0x001fe20000000023 */
        /* <DEDUP_REMOVED lines=32> */
[----:B-1----:R-:W-:Y:S01]  /*4d080*/  PRMT R11, R77, 0x7610, R11 ;  /* 0x000076104d0b7816 */ /* 0x002fe2000000000b */
[----:B------:R-:W-:Y:S01]  /*4d090*/  STL.S16 [R1+0x664], R38 ;  /* 0x0006642601007387 */ /* 0x000fe20000100600 */
[----:B------:R-:W-:Y:S02]  /*4d0a0*/  PRMT R10, R78, 0x7610, R10 ;  /* 0x000076104e0a7816 */ /* 0x000fe4000000000a */
[----:B------:R-:W-:Y:S01]  /*4d0b0*/  PRMT R9, R79, 0x7610, R9 ;  /* 0x000076104f097816 */ /* 0x000fe20000000009 */
[----:B------:R-:W-:Y:S01]  /*4d0c0*/  STL.S16 [R1+0x6c0], R37 ;  /* 0x0006c02501007387 */ /* 0x000fe20000100600 */
[----:B------:R-:W-:Y:S02]  /*4d0d0*/  PRMT R8, R73, 0x7610, R8 ;  /* 0x0000761049087816 */ /* 0x000fe40000000008 */
[----:B--2---:R-:W-:Y:S01]  /*4d0e0*/  PRMT R5, R74, 0x7610, R5 ;  /* 0x000076104a057816 */ /* 0x004fe20000000005 */
[----:B------:R-:W-:Y:S01]  /*4d0f0*/  STL.S16 [R1+0x668], R36 ;  /* 0x0006682401007387 */ /* 0x000fe20000100600 */
[----:B------:R-:W-:-:S02]  /*4d100*/  PRMT R4, R75, 0x7610, R4 ;  /* 0x000076104b047816 */ /* 0x000fc40000000004 */
[C---:B---3--:R-:W-:Y:S01]  /*4d110*/  PRMT R3, R7.reuse, 0x7610, R3 ;  /* 0x0000761007037816 */ /* 0x048fe20000000003 */
        /* <DEDUP_REMOVED lines=34> */
.L_x_2541:
[----:B------:R-:W-:Y:S05]  /*4d340*/  WARPSYNC.ALL ;  /* 0x0000000000007948 */ /* 0x000fea0003800000 */
[----:B------:R-:W-:Y:S01]  /*4d350*/  ISETP.NE.AND P0, PT, R137, RZ, PT ;  /* 0x000000ff8900720c */ /* 0x000fe20003f05270 */
[----:B--234-:R-:W0:Y:S01]  /*4d360*/  S2R R3, SR_CgaCtaId ;  /* 0x0000000000037919 */ /* 0x01ce220000008800 */
[----:B-1----:R-:W-:Y:S01]  /*4d370*/  MOV R28, 0x400 ;  /* 0x00000400001c7802 */ /* 0x002fe20000000f00 */
[----:B------:R-:W-:Y:S01]  /*4d380*/  BSSY.RECONVERGENT B1, `(.L_x_2556) ;  /* 0x000023f000017945 */ /* 0x000fe20003800200 */
[----:B------:R-:W-:Y:S02]  /*4d390*/  BAR.SYNC.DEFER_BLOCKING 0x0 ;  /* 0x0000000000007b1d */ /* 0x000fe40000010000 */
[----:B0-----:R-:W-:-:S05]  /*4d3a0*/  LEA R28, R3, R28, 0x18 ;  /* 0x0000001c031c7211 */ /* 0x001fca00078ec0ff */
[----:B------:R-:W0:Y:S04]  /*4d3b0*/  LDS.128 R12, [R28+0x260] ;  /* 0x000260001c0c7984 */ /* 0x000e280000000c00 */
[----:B------:R-:W1:Y:S04]  /*4d3c0*/  LDS.128 R4, [R28+0x250] ;  /* 0x000250001c047984 */ /* 0x000e680000000c00 */
[----:B------:R-:W2:Y:S04]  /*4d3d0*/  LDS.128 R16, [R28+0x270] ;  /* 0x000270001c107984 */ /* 0x000ea80000000c00 */
[----:B------:R-:W3:Y:S04]  /*4d3e0*/  LDS.U16 R21, [R28+0x280] ;  /* 0x000280001c157984 */ /* 0x000ee80000000400 */
[----:B------:R-:W4:Y:S04]  /*4d3f0*/  LDS R20, [R28+0x248] ;  /* 0x000248001c147984 */ /* 0x000f280000000800 */
        /* <DEDUP_REMOVED lines=13> */
[----:B----4-:R0:W-:Y:S04]  /*4d4d0*/  STL [R1+0x160], R20 ;  /* 0x0001601401007387 */ /* 0x0101e80000100800 */
[----:B------:R0:W-:Y:S04]  /*4d4e0*/  STL.128 [R1+0x180], R8 ;  /* 0x0001800801007387 */ /* 0x0001e80000100c00 */
[----:B------:R0:W-:Y:S04]  /*4d4f0*/  STL.128 [R1+0x170], R12 ;  /* 0x0001700c01007387 */ /* 0x0001e80000100c00 */
[----:B------:R0:W-:Y:S04]  /*4d500*/  STL.U16 [R1+0x198], R6 ;  /* 0x0001980601007387 */ /* 0x0001e80000100400 */
[----:B-----5:R0:W-:Y:S04]  /*4d510*/  STL [R1+0x19c], R22 ;  /* 0x00019c1601007387 */ /* 0x0201e80000100800 */
[----:B------:R0:W-:Y:S01]  /*4d520*/  STL.64 [R1+0x1a0], R2 ;  /* 0x0001a00201007387 */ /* 0x0001e20000100a00 */
[----:B------:R-:W-:Y:S05]  /*4d530*/  @!P0 BRA `(.L_x_2557) ;  /* 0x00000020008c8947 */ /* 0x000fea0003800000 */
[C---:B------:R-:W-:Y:S01]  /*4d540*/  ISETP.NE.AND P0, PT, R211.reuse, RZ, PT ;  /* 0x000000ffd300720c */ /* 0x040fe20003f05270 */
[----:B------:R-:W-:Y:S01]  /*4d550*/  BSSY.RECONVERGENT B0, `(.L_x_2558) ;  /* 0x00000d9000007945 */ /* 0x000fe20003800200 */
[----:B------:R-:W-:-:S11]  /*4d560*/  IMAD.IADD R16, R211, 0x1, R20 ;  /* 0x00000001d3107824 */ /* 0x000fd600078e0214 */
        /* <DEDUP_REMOVED lines=9> */
.L_x_2561:
[----:B0-----:R-:W-:-:S06]  /*4d600*/  IMAD.IADD R2, R1, 0x1, R6 ;  /* 0x0000000101027824 */ /* 0x001fcc00078e0206 */
[----:B------:R-:W2:Y:S01]  /*4d610*/  LDL.U8 R2, [R2] ;  /* 0x0000000002027983 */ /* 0x000ea20000100000 */
[----:B------:R-:W-:Y:S02]  /*4d620*/  IMAD.MOV.U32 R3, RZ, RZ, R6 ;  /* 0x000000ffff037224 */ /* 0x000fe400078e0006 */
[----:B------:R-:W-:Y:S01]  /*4d630*/  VIADD R6, R6, 0x1 ;  /* 0x0000000106067836 */ /* 0x000fe20000000000 */
[----:B--2---:R-:W-:-:S13]  /*4d640*/  ISETP.NE.AND P0, PT, R2, RZ, PT ;  /* 0x000000ff0200720c */ /* 0x004fda0003f05270 */
[----:B------:R-:W-:Y:S05]  /*4d650*/  @P0 BRA `(.L_x_2561) ;  /* 0xfffffffc00e80947 */ /* 0x000fea000383ffff */
[----:B------:R-:W-:Y:S05]  /*4d660*/  BSYNC.RECONVERGENT B2 ;  /* 0x0000000000027941 */ /* 0x000fea0003800200 */
.L_x_2560:
[----:B------:R-:W-:Y:S01]  /*4d670*/  LOP3.LUT P0, RZ, R4, 0xff, RZ, 0xc0, !PT ;  /* 0x000000ff04ff7812 */ /* 0x000fe2000780c0ff */
[----:B------:R-:W-:-:S12]  /*4d680*/  IMAD.MOV.U32 R2, RZ, RZ, R3 ;  /* 0x000000ffff027224 */ /* 0x000fd800078e0003 */
[----:B------:R-:W-:Y:S05]  /*4d690*/  @!P0 BRA `(.L_x_2562) ;  /* 0x0000000000308947 */ /* 0x000fea0003800000 */
[----:B------:R-:W-:Y:S01]  /*4d6a0*/  BSSY.RECONVERGENT B2, `(.L_x_2563) ;  /* 0x000000a000027945 */ /* 0x000fe20003800200 */
[----:B------:R-:W-:-:S07]  /*4d6b0*/  IMAD.MOV.U32 R2, RZ, RZ, RZ ;  /* 0x000000ffff027224 */ /* 0x000fce00078e00ff */
.L_x_2564:
        /* <DEDUP_REMOVED lines=9> */
.L_x_2563:
[----:B------:R-:W-:-:S07]  /*4d750*/  IMAD.MOV.U32 R2, RZ, RZ, R5 ;  /* 0x000000ffff027224 */ /* 0x000fce00078e0005 */
.L_x_2562:
[----:B------:R-:W-:Y:S01]  /*4d760*/  IMAD.IADD R3, R1, 0x1, R2 ;  /* 0x0000000101037824 */ /* 0x000fe200078e0202 */
[----:B------:R-:W-:Y:S01]  /*4d770*/  BSSY.RECONVERGENT B2, `(.L_x_2565) ;  /* 0x0000009000027945 */ /* 0x000fe20003800200 */
[----:B------:R-:W-:-:S03]  /*4d780*/  IMAD.MOV.U32 R2, RZ, RZ, RZ ;  /* 0x000000ffff027224 */ /* 0x000fc600078e00ff */
[----:B------:R0:W-:Y:S04]  /*4d790*/  STL.U8 [R3], RZ ;  /* 0x000000ff03007387 */ /* 0x0001e80000100000 */
.L_x_2566:
[----:B------:R-:W-:-:S05]  /*4d7a0*/  IMAD.IADD R4, R1, 0x1, R2 ;  /* 0x0000000101047824 */ /* 0x000fca00078e0202 */
[----:B0-----:R-:W2:Y:S02]  /*4d7b0*/  LDL.U8 R3, [R4] ;  /* 0x0000000004037983 */ /* 0x001ea40000100000 */
[----:B--2---:R-:W-:Y:S01]  /*4d7c0*/  ISETP.NE.AND P0, PT, R3, RZ, PT ;  /* 0x000000ff0300720c */ /* 0x004fe20003f05270 */
[----:B------:R-:W-:Y:S02]  /*4d7d0*/  IMAD.MOV.U32 R3, RZ, RZ, R2 ;  /* 0x000000ffff037224 */ /* 0x000fe400078e0002 */
[----:B------:R-:W-:-:S10]  /*4d7e0*/  VIADD R2, R2, 0x1 ;  /* 0x0000000102027836 */ /* 0x000fd40000000000 */
[----:B------:R-:W-:Y:S05]  /*4d7f0*/  @P0 BRA `(.L_x_2566) ;  /* 0xfffffffc00e80947 */ /* 0x000fea000383ffff */
[----:B------:R-:W-:Y:S05]  /*4d800*/  BSYNC.RECONVERGENT B2 ;  /* 0x0000000000027941 */ /* 0x000fea0003800200 */
.L_x_2565:
[----:B------:R-:W-:Y:S01]  /*4d810*/  LOP3.LUT P0, RZ, R0, 0xff, RZ, 0xc0, !PT ;  /* 0x000000ff00ff7812 */ /* 0x000fe2000780c0ff */
[----:B------:R-:W-:Y:S01]  /*4d820*/  BSSY.RECONVERGENT B2, `(.L_x_2567) ;  /* 0x000000f000027945 */ /* 0x000fe20003800200 */
[----:B------:R-:W-:-:S11]  /*4d830*/  IMAD.MOV.U32 R2, RZ, RZ, R3 ;  /* 0x000000ffff027224 */ /* 0x000fd600078e0003 */
[----:B------:R-:W-:Y:S05]  /*4d840*/  @!P0 BRA `(.L_x_2568) ;  /* 0x0000000000308947 */ /* 0x000fea0003800000 */
[----:B------:R-:W-:Y:S01]  /*4d850*/  BSSY.RECONVERGENT B3, `(.L_x_2569) ;  /* 0x000000a000037945 */ /* 0x000fe20003800200 */
[----:B------:R-:W-:-:S07]  /*4d860*/  IMAD.MOV.U32 R2, RZ, RZ, RZ ;  /* 0x000000ffff027224 */ /* 0x000fce00078e00ff */
.L_x_2570:
        /* <DEDUP_REMOVED lines=9> */
.L_x_2569:
[----:B------:R-:W-:-:S07]  /*4d900*/  IMAD.MOV.U32 R2, RZ, RZ, R4 ;  /* 0x000000ffff027224 */ /* 0x000fce00078e0004 */
.L_x_2568:
[----:B------:R-:W-:Y:S05]  /*4d910*/  BSYNC.RECONVERGENT B2 ;  /* 0x0000000000027941 */ /* 0x000fea0003800200 */
.L_x_2567:
        /* <DEDUP_REMOVED lines=156> */
.L_x_2559:
[----:B------:R-:W-:Y:S05]  /*4e2e0*/  BSYNC.RECONVERGENT B0 ;  /* 0x0000000000007941 */ /* 0x000fea0003800200 */
.L_x_2558:
        /* <DEDUP_REMOVED lines=89> */
[----:B------:R-:W3:Y:S01]  /*4e880*/  LDL R4, [R1+0x69c] ;  /* 0x00069c0001047983 */ /* 0x000ee20000100800 */
[----:B------:R-:W-:Y:S02]  /*4e890*/  IMAD.MOV.U32 R18, RZ, RZ, R9 ;  /* 0x000000ffff127224 */ /* 0x000fe400078e0009 */
[----:B------:R-:W-:Y:S02]  /*4e8a0*/  IMAD.MOV.U32 R9, RZ, RZ, R8 ;  /* 0x000000ffff097224 */ /* 0x000fe400078e0008 */
[----:B------:R-:W-:Y:S02]  /*4e8b0*/  IMAD.MOV.U32 R8, RZ, RZ, R7 ;  /* 0x000000ffff087224 */ /* 0x000fe400078e0007 */
[----:B------:R-:W-:-:S02]  /*4e8c0*/  IMAD.MOV.U32 R7, RZ, RZ, R6 ;  /* 0x000000ffff077224 */ /* 0x000fc400078e0006 */
[----:B------:R-:W-:Y:S02]  /*4e8d0*/  IMAD.MOV.U32 R6, RZ, RZ, R5 ;  /* 0x000000ffff067224 */ /* 0x000fe400078e0005 */
[----:B------:R-:W4:Y:S01]  /*4e8e0*/  LDL R5, [R1+0x6a0] ;  /* 0x0006a00001057983 */ /* 0x000f220000100800 */
        /* <DEDUP_REMOVED lines=44> */
[----:B---3--:R-:W-:-:S02]  /*4ebb0*/  LOP3.LUT R4, R4, 0xffff, RZ, 0xc0, !PT ;  /* 0x0000ffff04047812 */ /* 0x008fc400078ec0ff */
[----:B----4-:R-:W-:-:S04]  /*4ebc0*/  LOP3.LUT R5, R5, 0xffff, RZ, 0xc0, !PT ;  /* 0x0000ffff05057812 */ /* 0x010fc800078ec0ff */
[----:B------:R-:W-:Y:S02]  /*4ebd0*/  PRMT R4, R5, 0x3340, R4 ;  /* 0x0000334005047816 */ /* 0x000fe40000000004 */
[----:B------:R-:W-:Y:S02]  /*4ebe0*/  LOP3.LUT R5, R43, 0xffff, RZ, 0xc0, !PT ;  /* 0x0000ffff2b057812 */ /* 0x000fe400078ec0ff */
[----:B------:R-:W3:Y:S01]  /*4ebf0*/  LDL R43, [R1+0x6e0] ;  /* 0x0006e000012b7983 */ /* 0x000ee20000100800 */
[----:B------:R-:W-:Y:S02]  /*4ec00*/  LOP3.LUT R2, R2, 0xffff, RZ, 0xc0, !PT ;  /* 0x0000ffff02027812 */ /* 0x000fe400078ec0ff */
[----:B--2---:R-:W-:-:S04]  /*4ec10*/  LOP3.LUT R3, R3, 0xffff, RZ, 0xc0, !PT ;  /* 0x0000ffff03037812 */ /* 0x004fc800078ec0ff */
[----:B------:R-:W-:Y:S02]  /*4ec20*/  PRMT R3, R3, 0x3340, R2 ;  /* 0x0000334003037816 */ /* 0x000fe40000000002 */
[----:B------:R-:W-:Y:S02]  /*4ec30*/  LOP3.LUT R6, R6, 0xffff, RZ, 0xc0, !PT ;  /* 0x0000ffff06067812 */ /* 0x000fe400078ec0ff */
[----:B------:R-:W-:-:S04]  /*4ec40*/  LOP3.LUT R7, R7, 0xffff, RZ, 0xc0, !PT ;  /* 0x0000ffff07077812 */ /* 0x000fc800078ec0ff */
[----:B------:R-:W-:Y:S02]  /*4ec50*/  PRMT R2, R7, 0x3340, R6 ;  /* 0x0000334007027816 */ /* 0x000fe40000000006 */
[----:B---3--:R-:W-:Y:S02]  /*4ec60*/  LOP3.LUT R6, R43, 0xffff, RZ, 0xc0, !PT ;  /* 0x0000ffff2b067812 */ /* 0x008fe400078ec0ff */
        /* <DEDUP_REMOVED lines=18> */
[----:B------:R-:W3:Y:S01]  /*4ed90*/  LDL R8, [R1+0x6ac] ;  /* 0x0006ac0001087983 */ /* 0x000ee20000100800 */
[----:B--2---:R-:W-:-:S03]  /*4eda0*/  LOP3.LUT R7, R43, 0xffff, RZ, 0xc0, !PT ;  /* 0x0000ffff2b077812 */ /* 0x004fc600078ec0ff */
        /* <DEDUP_REMOVED lines=10> */
[----:B---3--:R-:W-:-:S04]  /*4ee50*/  LOP3.LUT R8, R8, 0xffff, RZ, 0xc0, !PT ;  /* 0x0000ffff08087812 */ /* 0x008fc800078ec0ff */
        /* <DEDUP_REMOVED lines=123> */
[----:B------:R1:W-:Y:S04]  /*4f610*/  STL [R1+0x3a0], R16 ;  /* 0x0003a01001007387 */ /* 0x0003e80000100800 */
[----:B-----5:R1:W-:Y:S04]  /*4f620*/  STL [R1+0x3dc], R251 ;  /* 0x0003dcfb01007387 */ /* 0x0203e80000100800 */
[----:B------:R1:W-:Y:S01]  /*4f630*/  STL.64 [R1+0x3e0], R200 ;  /* 0x0003e0c801007387 */ /* 0x0003e20000100a00 */
[----:B------:R-:W-:Y:S01]  /*4f640*/  IMAD.MOV.U32 R211, RZ, RZ, R16 ;  /* 0x000000ffffd37224 */ /* 0x000fe200078e0010 */
        /* <DEDUP_REMOVED lines=18> */
.L_x_2557:
[----:B------:R-:W-:Y:S05]  /*4f770*/  BSYNC.RECONVERGENT B1 ;  /* 0x0000000000017941 */ /* 0x000fea0003800200 */
.L_x_2556:
[----:B------:R-:W2:Y:S04]  /*4f780*/  LDL.LU R42, [R1+0x688] ;  /* 0x00068800012a7983 */ /* 0x000ea80000300800 */
[----:B------:R-:W3:Y:S04]  /*4f790*/  LDL R41, [R1+0x5bc] ;  /* 0x0005bc0001297983 */ /* 0x000ee80000100800 */
[----:B------:R-:W4:Y:S04]  /*4f7a0*/  LDL.LU R40, [R1+0x678] ;  /* 0x0006780001287983 */ /* 0x000f280000300800 */
        /* <DEDUP_REMOVED lines=11> */
[----:B------:R-:W5:Y:S04]  /*4f860*/  LDL.LU R18, [R1+0x648] ;  /* 0x0006480001127983 */ /* 0x000f680000300800 */
        /* <DEDUP_REMOVED lines=35> */
[----:B------:R-:W-:Y:S01]  /*4faa0*/  IMAD.MOV.U32 R44, RZ, RZ, R43 ;  /* 0x000000ffff2c7224 */ /* 0x000fe200078e002b */
[----:B------:R-:W-:Y:S01]  /*4fab0*/  LOP3.LUT R2, R2, 0xffff, RZ, 0xc0, !PT ;  /* 0x0000ffff02027812 */ /* 0x000fe200078ec0ff */
[----:B------:R-:W-:-:S02]  /*4fac0*/  IMAD.MOV.U32 R43, RZ, RZ, R41 ;  /* 0x000000ffff2b7224 */ /* 0x000fc400078e0029 */
[----:B------:R-:W-:Y:S02]  /*4fad0*/  IMAD.MOV.U32 R4, RZ, RZ, R198 ;  /* 0x000000ffff047224 */ /* 0x000fe400078e00c6 */
[----:B------:R-:W-:Y:S02]  /*4fae0*/  IMAD.MOV.U32 R5, RZ, RZ, R199 ;  /* 0x000000ffff057224 */ /* 0x000fe400078e00c7 */
[----:B------:R-:W-:Y:S02]  /*4faf0*/  IMAD.MOV.U32 R6, RZ, RZ, R188 ;  /* 0x000000ffff067224 */ /* 0x000fe400078e00bc */
[----:B------:R-:W-:-:S05]  /*4fb00*/  IMAD.MOV.U32 R7, RZ, RZ, R189 ;  /* 0x000000ffff077224 */ /* 0x000fca00078e00bd */
[----:B------:R0:W-:Y:S01]  /*4fb10*/  STL.128 [R1+0xa0], R4 ;  /* 0x0000a00401007387 */ /* 0x0001e20000100c00 */
[----:B--2---:R-:W-:-:S04]  /*4fb20*/  LOP3.LUT R3, R3, 0xffff, RZ, 0xc0, !PT ;  /* 0x0000ffff03037812 */ /* 0x004fc800078ec0ff */
[----:B------:R-:W-:Y:S02]  /*4fb30*/  PRMT R2, R3, 0x3340, R2 ;  /* 0x0000334003027816 */ /* 0x000fe40000000002 */
[----:B------:R-:W-:Y:S01]  /*4fb40*/  LOP3.LUT R3, R44, 0xffff, RZ, 0xc0, !PT ;  /* 0x0000ffff2c037812 */ /* 0x000fe200078ec0ff */
[----:B------:R-:W-:-:S04]  /*4fb50*/  IMAD.MOV.U32 R44, RZ, RZ, R43 ;  /* 0x000000ffff2c7224 */ /* 0x000fc800078e002b */
[----:B------:R-:W-:-:S04]  /*4fb60*/  IMAD.MOV.U32 R45, RZ, RZ, R44 ;  /* 0x000000ffff2d7224 */ /* 0x000fc800078e002c */
[----:B------:R-:W-:-:S04]  /*4fb70*/  IMAD.MOV.U32 R46, RZ, RZ, R45 ;  /* 0x000000ffff2e7224 */ /* 0x000fc800078e002d */
[----:B------:R-:W-:-:S04]  /*4fb80*/  IMAD.MOV.U32 R47, RZ, RZ, R46 ;  /* 0x000000ffff2f7224 */ /* 0x000fc800078e002e */
[----:B------:R-:W-:-:S04]  /*4fb90*/  IMAD.MOV.U32 R48, RZ, RZ, R47 ;  /* 0x000000ffff307224 */ /* 0x000fc800078e002f */
[----:B------:R-:W-:-:S04]  /*4fba0*/  IMAD.MOV.U32 R49, RZ, RZ, R48 ;  /* 0x000000ffff317224 */ /* 0x000fc800078e0030 */
[----:B------:R-:W-:-:S04]  /*4fbb0*/  IMAD.MOV.U32 R50, RZ, RZ, R49 ;  /* 0x000000ffff327224 */ /* 0x000fc800078e0031 */
[----:B------:R-:W-:-:S05]  /*4fbc0*/  IMAD.MOV.U32 R51, RZ, RZ, R50 ;  /* 0x000000ffff337224 */ /* 0x000fca00078e0032 */
[----:B0-----:R-:W-:Y:S02]  /*4fbd0*/  LOP3.LUT R4, R51, 0xffff, RZ, 0xc0, !PT ;  /* 0x0000ffff33047812 */ /* 0x001fe400078ec0ff */
[----:B------:R-:W2:Y:S02]  /*4fbe0*/  LDL.LU R51, [R1+0x6d4] ;  /* 0x0006d40001337983 */ /* 0x000ea40000300800 */
        /* <DEDUP_REMOVED lines=8> */
[----:B------:R2:W-:Y:S01]  /*4fc70*/  STL.128 [R1+0xb0], R8 ;  /* 0x0000b00801007387 */ /* 0x0005e20000100c00 */
        /* <DEDUP_REMOVED lines=17> */
[----:B------:R-:W3:Y:S01]  /*4fd90*/  LDL.LU R16, [R1+0x6b0] ;  /* 0x0006b00001107983 */ /* 0x000ee20000300800 */
        /* <DEDUP_REMOVED lines=10> */
[----:B---3--:R-:W-:Y:S02]  /*4fe40*/  IMAD.MOV.U32 R17, RZ, RZ, R16 ;  /* 0x000000ffff117224 */ /* 0x008fe400078e0010 */
[----:B------:R-:W-:Y:S02]  /*4fe50*/  IMAD.MOV.U32 R16, RZ, RZ, R15 ;  /* 0x000000ffff107224 */ /* 0x000fe400078e000f */
[----:B------:R-:W-:Y:S02]  /*4fe60*/  IMAD.MOV.U32 R15, RZ, RZ, R14 ;  /* 0x000000ffff0f7224 */ /* 0x000fe400078e000e */
[----:B------:R-:W-:Y:S02]  /*4fe70*/  IMAD.MOV.U32 R39, RZ, RZ, R19 ;  /* 0x000000ffff277224 */ /* 0x000fe400078e0013 */
[----:B------:R-:W-:-:S02]  /*4fe80*/  IMAD.MOV.U32 R14, RZ, RZ, R13 ;  /* 0x000000ffff0e7224 */ /* 0x000fc400078e000d */
[----:B------:R-:W-:Y:S02]  /*4fe90*/  IMAD.MOV.U32 R19, RZ, RZ, R18 ;  /* 0x000000ffff137224 */ /* 0x000fe400078e0012 */
[----:B------:R-:W-:Y:S02]  /*4fea0*/  IMAD.MOV.U32 R13, RZ, RZ, R12 ;  /* 0x000000ffff0d7224 */ /* 0x000fe400078e000c */
[----:B------:R-:W-:Y:S01]  /*4feb0*/  IMAD.MOV.U32 R18, RZ, RZ, R17 ;  /* 0x000000ffff127224 */ /* 0x000fe200078e0011 */
[----:B------:R-:W3:Y:S01]  /*4fec0*/  LDL.LU R12, [R1+0x6e4] ;  /* 0x0006e400010c7983 */ /* 0x000ee20000300800 */
        /* <DEDUP_REMOVED lines=15> */
[----:B------:R-:W5:Y:S01]  /*4ffc0*/  LDL.LU R14, [R1+0x6e8] ;  /* 0x0006e800010e7983 */ /* 0x000f620000300800 */
[----:B--2---:R-:W-:-:S03]  /*4ffd0*/  LOP3.LUT R11, R51, 0xffff, RZ, 0xc0, !PT ;  /* 0x0000ffff330b7812 */ /* 0x004fc600078ec0ff */
[----:B------:R-:W2:Y:S01]  /*4ffe0*/  LDL.LU R51, [R1+0x664] ;  /* 0x0006640001337983 */ /* 0x000ea20000300800 */
[----:B----4-:R-:W-:Y:S02]  /*4fff0*/  LOP3.LUT R13, R13, 0xffff, RZ, 0xc0, !PT ;  /* 0x0000ffff0d0d7812 */ /* 0x010fe400078ec0ff */
[----:B-----5:R-:W-:-:S04]  /*50000*/  LOP3.LUT R14, R14, 0xffff, RZ, 0xc0, !PT ;  /* 0x0000ffff0e0e7812 */ /* 0x020fc800078ec0ff */
[----:B------:R-:W-:Y:S02]  /*50010*/  PRMT R10, R14, 0x3340, R13 ;  /* 0x000033400e0a7816 */ /* 0x000fe4000000000d */
        /* <DEDUP_REMOVED lines=23> */
[----:B------:R-:W5:Y:S01]  /*50190*/  LDL.LU R16, [R1+0x6ec] ;  /* 0x0006ec0001107983 */ /* 0x000f620000300800 */
        /* <DEDUP_REMOVED lines=12> */
[----:B------:R-:W5:Y:S01]  /*50260*/  LDL.LU R18, [R1+0x6d0] ;  /* 0x0006d00001127983 */ /* 0x000f620000300800 */
[----:B------:R-:W-:Y:S02]  /*50270*/  IMAD.MOV.U32 R50, RZ, RZ, R49 ;  /* 0x000000ffff327224 */ /* 0x000fe400078e0031 */
[----:B------:R-:W-:Y:S02]  /*50280*/  IMAD.MOV.U32 R49, RZ, RZ, R48 ;  /* 0x000000ffff317224 */ /* 0x000fe400078e0030 */
[----:B------:R-:W-:-:S02]  /*50290*/  IMAD.MOV.U32 R48, RZ, RZ, R47 ;  /* 0x000000ffff307224 */ /* 0x000fc400078e002f */
[----:B------:R-:W-:Y:S02]  /*502a0*/  IMAD.MOV.U32 R47, RZ, RZ, R46 ;  /* 0x000000ffff2f7224 */ /* 0x000fe400078e002e */
[----:B------:R-:W-:Y:S02]  /*502b0*/  IMAD.MOV.U32 R46, RZ, RZ, R45 ;  /* 0x000000ffff2e7224 */ /* 0x000fe400078e002d */
[----:B------:R-:W-:Y:S02]  /*502c0*/  IMAD.MOV.U32 R45, RZ, RZ, R44 ;  /* 0x000000ffff2d7224 */ /* 0x000fe400078e002c */
[----:B------:R-:W-:Y:S01]  /*502d0*/  IMAD.MOV.U32 R44, RZ, RZ, R43 ;  /* 0x000000ffff2c7224 */ /* 0x000fe200078e002b */
[----:B---3--:R-:W-:Y:S01]  /*502e0*/  LOP3.LUT R12, R12, 0xffff, RZ, 0xc0, !PT ;  /* 0x0000ffff0c0c7812 */ /* 0x008fe200078ec0ff */
[----:B------:R-:W3:Y:S01]  /*502f0*/  LDL R43, [R1+0x5b8] ;  /* 0x0005b800012b7983 */ /* 0x000ee20000100800 */
        /* <DEDUP_REMOVED lines=12> */
[----:B------:R-:W-:Y:S02]  /*503c0*/  PRMT R4, R7, 0x3340, R4 ;  /* 0x0000334007047816 */ /* 0x000fe40000000004 */
[----:B------:R-:W-:Y:S02]  /*503d0*/  PRMT R7, R14, 0x3340, R13 ;  /* 0x000033400e077816 */ /* 0x000fe4000000000d */
[----:B------:R-:W-:-:S02]  /*503e0*/  PRMT R3, R12, 0x3340, R3 ;  /* 0x000033400c037816 */ /* 0x000fc40000000003 */
[----:B------:R-:W-:Y:S01]  /*503f0*/  LOP3.LUT R13, R45, 0xffff, RZ, 0xc0, !PT ;  /* 0x0000ffff2d0d7812 */ /* 0x000fe200078ec0ff */
[----:B------:R-:W-:Y:S01]  /*50400*/  IMAD.MOV.U32 R45, RZ, RZ, R41 ;  /* 0x000000ffff2d7224 */ /* 0x000fe200078e0029 */
[----:B------:R-:W-:Y:S01]  /*50410*/  PRMT R12, R11, 0x3340, R8 ;  /* 0x000033400b0c7816 */ /* 0x000fe20000000008 */
[----:B------:R-:W3:Y:S01]  /*50420*/  LDL R41, [R1+0x724] ;  /* 0x0007240001297983 */ /* 0x000ee20000100800 */
[----:B------:R-:W-:Y:S02]  /*50430*/  LOP3.LUT R19, R19, 0xffff, RZ, 0xc0, !PT ;  /* 0x0000ffff13137812 */ /* 0x000fe400078ec0ff */
[----:B------:R-:W-:Y:S01]  /*50440*/  LOP3.LUT R8, R46, 0xffff, RZ, 0xc0, !PT ;  /* 0x0000ffff2e087812 */ /* 0x000fe200078ec0ff */
[----:B------:R-:W-:Y:S01]  /*50450*/  IMAD.MOV.U32 R46, RZ, RZ, R42 ;  /* 0x000000ffff2e7224 */ /* 0x000fe200078e002a */
[----:B------:R-:W-:Y:S01]  /*50460*/  LOP3.LUT R22, R22, 0xffff, RZ, 0xc0, !PT ;  /* 0x0000ffff16167812 */ /* 0x000fe200078ec0ff */
[----:B------:R-:W3:Y:S01]  /*50470*/  LDL R42, [R1+0x728] ;  /* 0x00072800012a7983 */ /* 0x000ee20000100800 */
[----:B----4-:R-:W-:-:S02]  /*50480*/  LOP3.LUT R15, R15, 0xffff, RZ, 0xc0, !PT ;  /* 0x0000ffff0f0f7812 */ /* 0x010fc400078ec0ff */
[----:B-----5:R-:W-:Y:S02]  /*50490*/  LOP3.LUT R16, R16, 0xffff, RZ, 0xc0, !PT ;  /* 0x0000ffff10107812 */ /* 0x020fe400078ec0ff */
[----:B------:R-:W-:Y:S02]  /*504a0*/  LOP3.LUT R17, R17, 0xffff, RZ, 0xc0, !PT ;  /* 0x0000ffff11117812 */ /* 0x000fe400078ec0ff */
[----:B------:R-:W-:-:S04]  /*504b0*/  LOP3.LUT R18, R18, 0xffff, RZ, 0xc0, !PT ;  /* 0x0000ffff12127812 */ /* 0x000fc800078ec0ff */
        /* <DEDUP_REMOVED lines=8> */
[----:B------:R-:W4:Y:S01]  /*50540*/  LDL R22, [R1+0x62c] ;  /* 0x00062c0001167983 */ /* 0x000f220000100800 */
[----:B------:R-:W-:Y:S02]  /*50550*/  PRMT R15, R16, 0x3340, R15 ;  /* 0x00003340100f7816 */ /* 0x000fe4000000000f */
[----:B------:R-:W-:Y:S02]  /*50560*/  LOP3.LUT R16, R49, 0xffff, RZ, 0xc0, !PT ;  /* 0x0000ffff31107812 */ /* 0x000fe400078ec0ff */
[----:B------:R-:W-:Y:S02]  /*50570*/  LOP3.LUT R17, R48, 0xffff, RZ, 0xc0, !PT ;  /* 0x0000ffff30117812 */ /* 0x000fe400078ec0ff */
[----:B------:R-:W-:Y:S02]  /*50580*/  PRMT R14, R11, 0x3340, R6 ;  /* 0x000033400b0e7816 */ /* 0x000fe40000000006 */
[----:B------:R-:W-:Y:S02]  /*50590*/  LOP3.LUT R11, R46, 0xffff, RZ, 0xc0, !PT ;  /* 0x0000ffff2e0b7812 */ /* 0x000fe400078ec0ff */
[----:B------:R-:W-:-:S02]  /*505a0*/  LOP3.LUT R21, R21, 0xffff, RZ, 0xc0, !PT ;  /* 0x0000ffff15157812 */ /* 0x000fc400078ec0ff */
[----:B------:R-:W-:Y:S02]  /*505b0*/  LOP3.LUT R24, R24, 0xffff, RZ, 0xc0, !PT ;  /* 0x0000ffff18187812 */ /* 0x000fe400078ec0ff */
[----:B------:R-:W-:Y:S02]  /*505c0*/  PRMT R16, R17, 0x3340, R16 ;  /* 0x0000334011107816 */ /* 0x000fe40000000010 */
[----:B--2---:R-:W-:-:S04]  /*505d0*/  LOP3.LUT R20, R20, 0xffff, RZ, 0xc0, !PT ;  /* 0x0000ffff14147812 */ /* 0x004fc800078ec0ff */
[----:B------:R-:W-:Y:S02]  /*505e0*/  PRMT R17, R20, 0x3340, R11 ;  /* 0x0000334014117816 */ /* 0x000fe4000000000b */
[----:B------:R-:W-:Y:S02]  /*505f0*/  PRMT R20, R24, 0x3340, R21 ;  /* 0x0000334018147816 */ /* 0x000fe40000000015 */
[----:B------:R-:W2:Y:S01]  /*50600*/  LDL R21, [R1+0x5b0] ;  /* 0x0005b00001157983 */ /* 0x000ea20000100800 */
[----:B------:R-:W-:Y:S02]  /*50610*/  PRMT R11, R3, 0x5410, R2 ;  /* 0x00005410030b7816 */ /* 0x000fe40000000002 */
[----:B------:R-:W-:Y:S02]  /*50620*/  LOP3.LUT R3, R40, 0xffff, RZ, 0xc0, !PT ;  /* 0x0000ffff28037812 */ /* 0x000fe400078ec0ff */
[----:B------:R-:W-:Y:S02]  /*50630*/  LOP3.LUT R24, R39, 0xffff, RZ, 0xc0, !PT ;  /* 0x0000ffff27187812 */ /* 0x000fe400078ec0ff */
[----:B------:R-:W-:-:S02]  /*50640*/  LOP3.LUT R26, R26, 0xffff, RZ, 0xc0, !PT ;  /* 0x0000ffff1a1a7812 */ /* 0x000fc400078ec0ff */
[----:B------:R-:W-:Y:S02]  /*50650*/  LOP3.LUT R37, R37, 0xffff, RZ, 0xc0, !PT ;  /* 0x0000ffff25257812 */ /* 0x000fe400078ec0ff */
[----:B------:R-:W-:Y:S02]  /*50660*/  PRMT R13, R13, 0x3340, R8 ;  /* 0x000033400d0d7816 */ /* 0x000fe40000000008 */
[----:B---3--:R-:W-:Y:S02]  /*50670*/  PRMT R6, R43, 0x7604, R44 ;  /* 0x000076042b067816 */ /* 0x008fe4000000002c */
        /* <DEDUP_REMOVED lines=18> */
[----:B------:R1:W-:Y:S01]  /*507a0*/  STL.U16 [R1+0xc8], R8 ;  /* 0x0000c80801007387 */ /* 0x0003e20000100400 */
[----:B------:R-:W-:Y:S02]  /*507b0*/  PRMT R10, R15, 0x5410, R10 ;  /* 0x000054100f0a7816 */ /* 0x000fe4000000000a */
[----:B0-----:R-:W-:Y:S02]  /*507c0*/  PRMT R6, R16, 0x5410, R13 ;  /* 0x0000541010067816 */ /* 0x001fe4000000000d */
[----:B------:R-:W-:Y:S02]  /*507d0*/  PRMT R7, R14, 0x5410, R7 ;  /* 0x000054100e077816 */ /* 0x000fe40000000007 */
        /* <DEDUP_REMOVED lines=9> */
[----:B----4-:R-:W-:Y:S02]  /*50870*/  ISETP.NE.AND P0, PT, R22, R206, PT ;  /* 0x000000ce1600720c */ /* 0x010fe40003f05270 */
[----:B------:R-:W-:Y:S02]  /*50880*/  PRMT R8, R15, 0x5410, R8 ;  /* 0x000054100f087816 */ /* 0x000fe40000000008 */
[----:B------:R-:W-:Y:S02]  /*50890*/  PRMT R15, R17, 0x5410, R2 ;  /* 0x00005410110f7816 */ /* 0x000fe40000000002 */
[----:B------:R-:W-:Y:S02]  /*508a0*/  PRMT R14, R19, 0x5410, R14 ;  /* 0x00005410130e7816 */ /* 0x000fe4000000000e */
[----:B------:R-:W-:Y:S01]  /*508b0*/  SEL R16, RZ, 0x1, !P0 ;  /* 0x00000001ff107807 */ /* 0x000fe20004000000 */
[----:B------:R0:W-:Y:S04]  /*508c0*/  STL.64 [R1+0x98], R196 ;  /* 0x000098c401007387 */ /* 0x0001e80000100a00 */
[----:B------:R0:W-:Y:S04]  /*508d0*/  STL.64 [R1+0xc0], R194 ;  /* 0x0000c0c201007387 */ /* 0x0001e80000100a00 */
[----:B------:R0:W-:Y:S04]  /*508e0*/  STL [R1+0x48], R211 ;  /* 0x000048d301007387 */ /* 0x0001e80000100800 */
[----:B------:R0:W-:Y:S04]  /*508f0*/  STL [R1+0x84], R251 ;  /* 0x000084fb01007387 */ /* 0x0001e80000100800 */
[----:B------:R0:W-:Y:S04]  /*50900*/  STL.64 [R1+0x88], R200 ;  /* 0x000088c801007387 */ /* 0x0001e80000100a00 */
[----:B------:R0:W-:Y:S04]  /*50910*/  STL.64 [R1+0xd0], R204 ;  /* 0x0000d0cc01007387 */ /* 0x0001e80000100a00 */
[----:B------:R0:W-:Y:S04]  /*50920*/  STL [R1+0x90], R16 ;  /* 0x0000901001007387 */ /* 0x0001e80000100800 */
[----:B------:R0:W-:Y:S04]  /*50930*/  STL.128 [R1+0x60], R4 ;  /* 0x0000600401007387 */ /* 0x0001e80000100c00 */
[----:B------:R0:W-:Y:S04]  /*50940*/  STL.128 [R1+0x50], R8 ;  /* 0x0000500801007387 */ /* 0x0001e80000100c00 */
[----:B------:R0:W-:Y:S01]  /*50950*/  STL.128 [R1+0x70], R12 ;  /* 0x0000700c01007387 */ /* 0x0001e20000100c00 */
[----:B------:R-:W-:Y:S01]  /*50960*/  BSSY.RECONVERGENT B0, `(.L_x_2571) ;  /* 0x00000dc000007945 */ /* 0x000fe20003800200 */
[----:B------:R-:W-:-:S02]  /*50970*/  IMAD.IADD R2, R16, 0x1, R211 ;  /* 0x0000000110027824 */ /* 0x000fc400078e02d3 */
        /* <DEDUP_REMOVED lines=9> */
.L_x_2574:
[----:B0-----:R-:W-:-:S06]  /*50a10*/  IMAD.IADD R16, R1, 0x1, R18 ;  /* 0x0000000101107824 */ /* 0x001fcc00078e0212 */
[----:B------:R-:W2:Y:S01]  /*50a20*/  LDL.U8 R16, [R16] ;  /* 0x0000000010107983 */ /* 0x000ea20000100000 */
[----:B------:R-:W-:Y:S02]  /*50a30*/  IMAD.MOV.U32 R17, RZ, RZ, R18 ;  /* 0x000000ffff117224 */ /* 0x000fe400078e0012 */
[----:B------:R-:W-:Y:S01]  /*50a40*/  VIADD R18, R18, 0x1 ;  /* 0x0000000112127836 */ /* 0x000fe20000000000 */
[----:B--2---:R-:W-:-:S13]  /*50a50*/  ISETP.NE.AND P0, PT, R16, RZ, PT ;  /* 0x000000ff1000720c */ /* 0x004fda0003f05270 */
[----:B------:R-:W-:Y:S05]  /*50a60*/  @P0 BRA `(.L_x_2574) ;  /* 0xfffffffc00e80947 */ /* 0x000fea000383ffff */
[----:B------:R-:W-:Y:S05]  /*50a70*/  BSYNC.RECONVERGENT B1 ;  /* 0x0000000000017941 */ /* 0x000fea0003800200 */
.L_x_2573:
[----:B------:R-:W-:Y:S01]  /*50a80*/  LOP3.LUT P0, RZ, R0, 0xff, RZ, 0xc0, !PT ;  /* 0x000000ff00ff7812 */ /* 0x000fe2000780c0ff */
[----:B------:R-:W-:Y:S01]  /*50a90*/  BSSY.RECONVERGENT B1, `(.L_x_2575) ;  /* 0x000000f000017945 */ /* 0x000fe20003800200 */
[----:B------:R-:W-:-:S11]  /*50aa0*/  IMAD.MOV.U32 R16, RZ, RZ, R17 ;  /* 0x000000ffff107224 */ /* 0x000fd600078e0011 */
[----:B------:R-:W-:Y:S05]  /*50ab0*/  @!P0 BRA `(.L_x_2576) ;  /* 0x0000000000308947 */ /* 0x000fea0003800000 */
[----:B------:R-:W-:Y:S01]  /*50ac0*/  BSSY.RECONVERGENT B2, `(.L_x_2577) ;  /* 0x000000a000027945 */ /* 0x000fe20003800200 */
[----:B------:R-:W-:-:S07]  /*50ad0*/  IMAD.MOV.U32 R16, RZ, RZ, RZ ;  /* 0x000000ffff107224 */ /* 0x000fce00078e00ff */
.L_x_2578:
        /* <DEDUP_REMOVED lines=9> */
.L_x_2577:
[----:B------:R-:W-:-:S07]  /*50b70*/  IMAD.MOV.U32 R16, RZ, RZ, R18 ;  /* 0x000000ffff107224 */ /* 0x000fce00078e0012 */
.L_x_2576:
[----:B------:R-:W-:Y:S05]  /*50b80*/  BSYNC.RECONVERGENT B1 ;  /* 0x0000000000017941 */ /* 0x000fea0003800200 */
.L_x_2575:
[----:B------:R-:W-:Y:S01]  /*50b90*/  IMAD.IADD R16, R1, 0x1, R16 ;  /* 0x0000000101107824 */ /* 0x000fe200078e0210 */
[----:B------:R-:W-:Y:S01]  /*50ba0*/  BSSY.RECONVERGENT B1, `(.L_x_2579) ;  /* 0x0000009000017945 */ /* 0x000fe20003800200 */
[----:B------:R-:W-:-:S03]  /*50bb0*/  IMAD.MOV.U32 R0, RZ, RZ, RZ ;  /* 0x000000ffff007224 */ /* 0x000fc600078e00ff */
[----:B------:R0:W-:Y:S04]  /*50bc0*/  STL.U8 [R16], RZ ;  /* 0x000000ff10007387 */ /* 0x0001e80000100000 */
.L_x_2580:
[----:B------:R-:W-:-:S05]  /*50bd0*/  IMAD.IADD R17, R1, 0x1, R0 ;  /* 0x0000000101117824 */ /* 0x000fca00078e0200 */
[----:B0-----:R-:W2:Y:S02]  /*50be0*/  LDL.U8 R16, [R17] ;  /* 0x0000000011107983 */ /* 0x001ea40000100000 */
[----:B--2---:R-:W-:Y:S01]  /*50bf0*/  ISETP.NE.AND P0, PT, R16, RZ, PT ;  /* 0x000000ff1000720c */ /* 0x004fe20003f05270 */
[----:B------:R-:W-:Y:S02]  /*50c00*/  IMAD.MOV.U32 R16, RZ, RZ, R0 ;  /* 0x000000ffff107224 */ /* 0x000fe400078e0000 */
[----:B------:R-:W-:-:S10]  /*50c10*/  VIADD R0, R0, 0x1 ;  /* 0x0000000100007836 */ /* 0x000fd40000000000 */
[----:B------:R-:W-:Y:S05]  /*50c20*/  @P0 BRA `(.L_x_2580) ;  /* 0xfffffffc00e80947 */ /* 0x000fea000383ffff */
[----:B------:R-:W-:Y:S05]  /*50c30*/  BSYNC.RECONVERGENT B1 ;  /* 0x0000000000017941 */ /* 0x000fea0003800200 */
.L_x_2579:
[----:B------:R-:W-:Y:S01]  /*50c40*/  LOP3.LUT P0, RZ, R25, 0xff, RZ, 0xc0, !PT ;  /* 0x000000ff19ff7812 */ /* 0x000fe2000780c0ff */
[----:B------:R-:W-:Y:S01]  /*50c50*/  BSSY.RECONVERGENT B1, `(.L_x_2581) ;  /* 0x000000f000017945 */ /* 0x000fe20003800200 */
[----:B------:R-:W-:-:S11]  /*50c60*/  IMAD.MOV.U32 R0, RZ, RZ, R16 ;  /* 0x000000ffff007224 */ /* 0x000fd600078e0010 */
[----:B------:R-:W-:Y:S05]  /*50c70*/  @!P0 BRA `(.L_x_2582) ;  /* 0x0000000000308947 */ /* 0x000fea0003800000 */
[----:B------:R-:W-:Y:S01]  /*50c80*/  BSSY.RECONVERGENT B2, `(.L_x_2583) ;  /* 0x000000a000027945 */ /* 0x000fe20003800200 */
[----:B------:R-:W-:-:S07]  /*50c90*/  IMAD.MOV.U32 R0, RZ, RZ, RZ ;  /* 0x000000ffff007224 */ /* 0x000fce00078e00ff */
.L_x_2584:
        /* <DEDUP_REMOVED lines=9> */
.L_x_2583:
[----:B------:R-:W-:-:S07]  /*50d30*/  IMAD.MOV.U32 R0, RZ, RZ, R17 ;  /* 0x000000ffff007224 */ /* 0x000fce00078e0011 */
.L_x_2582:
[----:B------:R-:W-:Y:S05]  /*50d40*/  BSYNC.RECONVERGENT B1 ;  /* 0x0000000000017941 */ /* 0x000fea0003800200 */
.L_x_2581:
        /* <DEDUP_REMOVED lines=10> */
[C---:B------:R-:W-:Y:S01]  /*50df0*/  PRMT R27, R52.reuse, 0x7772, RZ ;  /* 0x00007772341b7816 */ /* 0x040fe200000000ff */
[----:B---3--:R2:W-:Y:S01]  /*50e00*/  STL [R1+0x5b0], R63 ;  /* 0x0005b03f01007387 */ /* 0x0085e20000100800 */
[----:B------:R-:W-:Y:S02]  /*50e10*/  PRMT R29, R52, 0x7773, RZ ;  /* 0x00007773341d7816 */ /* 0x000fe400000000ff */
[C---:B0-----:R-:W-:Y:S02]  /*50e20*/  PRMT R30, R53.reuse, 0x7770, RZ ;  /* 0x00007770351e7816 */ /* 0x041fe400000000ff */
        /* <DEDUP_REMOVED lines=143> */
.L_x_2572:
[----:B------:R-:W-:Y:S05]  /*51720*/  BSYNC.RECONVERGENT B0 ;  /* 0x0000000000007941 */ /* 0x000fea0003800200 */
.L_x_2571:
[----:B------:R-:W2:Y:S04]  /*51730*/  LDL.LU R73, [R1+0x7d8] ;  /* 0x0007d80001497983 */ /* 0x000ea80000300800 */
[----:B------:R2:W-:Y:S04]  /*51740*/  STL.64 [R1+0x3f8], R8 ;  /* 0x0003f80801007387 */ /* 0x0005e80000100a00 */
[----:B------:R-:W3:Y:S04]  /*51750*/  LDL.LU R64, [R1+0x734] ;  /* 0x0007340001407983 */ /* 0x000ee80000300800 */
[----:B-1----:R-:W4:Y:S04]  /*51760*/  LDL.LU R0, [R1+0x7d4] ;  /* 0x0007d40001007983 */ /* 0x002f280000300800 */
[----:B------:R1:W-:Y:S04]  /*51770*/  STL.64 [R1+0x420], R14 ;  /* 0x0004200e01007387 */ /* 0x0003e80000100a00 */
        /* <DEDUP_REMOVED lines=31> */
[----:B------:R-:W2:Y:S02]  /*51970*/  LDL.LU R73, [R1+0x7dc] ;  /* 0x0007dc0001497983 */ /* 0x000ea40000300800 */
[----:B--2---:R-:W-:Y:S02]  /*51980*/  LOP3.LUT R8, R73, 0xffff, RZ, 0xc0, !PT ;  /* 0x0000ffff49087812 */ /* 0x004fe400078ec0ff */
[----:B------:R-:W1:Y:S01]  /*51990*/  LDL.LU R73, [R1+0x7e0] ;  /* 0x0007e00001497983 */ /* 0x000e620000300800 */
[----:B---3--:R-:W-:Y:S01]  /*519a0*/  IMAD.MOV.U32 R72, RZ, RZ, R64 ;  /* 0x000000ffff487224 */ /* 0x008fe200078e0040 */
[----:B----4-:R-:W-:-:S04]  /*519b0*/  LOP3.LUT R0, R0, 0xffff, RZ, 0xc0, !PT ;  /* 0x0000ffff00007812 */ /* 0x010fc800078ec0ff */
[----:B------:R-:W-:Y:S02]  /*519c0*/  PRMT R9, R9, 0x3340, R0 ;  /* 0x0000334009097816 */ /* 0x000fe40000000000 */
[----:B-1----:R-:W-:Y:S01]  /*519d0*/  LOP3.LUT R15, R73, 0xffff, RZ, 0xc0, !PT ;  /* 0x0000ffff490f7812 */ /* 0x002fe200078ec0ff */
[----:B------:R-:W-:-:S05]  /*519e0*/  IMAD.MOV.U32 R73, RZ, RZ, R72 ;  /* 0x000000ffff497224 */ /* 0x000fca00078e0048 */
[----:B------:R-:W-:Y:S02]  /*519f0*/  LOP3.LUT R0, R73, 0xffff, RZ, 0xc0, !PT ;  /* 0x0000ffff49007812 */ /* 0x000fe400078ec0ff */
[----:B------:R-:W2:Y:S01]  /*51a00*/  LDL.LU R73, [R1+0x738] ;  /* 0x0007380001497983 */ /* 0x000ea20000300800 */
        /* <DEDUP_REMOVED lines=26> */
[----:B------:R-:W3:Y:S01]  /*51bb0*/  LDL.LU R56, [R1+0x7ac] ;  /* 0x0007ac0001387983 */ /* 0x000ee20000300800 */
[----:B--2---:R-:W-:-:S03]  /*51bc0*/  LOP3.LUT R15, R73, 0xffff, RZ, 0xc0, !PT ;  /* 0x0000ffff490f7812 */ /* 0x004fc600078ec0ff */
[----:B------:R-:W2:Y:S02]  /*51bd0*/  LDL.LU R73, [R1+0x73c] ;  /* 0x00073c0001497983 */ /* 0x000ea40000300800 */
        /* <DEDUP_REMOVED lines=80> */
[----:B------:R-:W3:Y:S01]  /*520e0*/  LDL R42, [R1+0x724] ;  /* 0x00072400012a7983 */ /* 0x000ee20000100800 */
[----:B--2---:R-:W-:-:S04]  /*520f0*/  LOP3.LUT R29, R29, 0xffff, RZ, 0xc0, !PT ;  /* 0x0000ffff1d1d7812 */ /* 0x004fc800078ec0ff */
[----:B------:R-:W-:Y:S02]  /*52100*/  PRMT R37, R29, 0x3340, R14 ;  /* 0x000033401d257816 */ /* 0x000fe4000000000e */
[----:B---3--:R-:W-:Y:S01]  /*52110*/  PRMT R42, R42, 0x7604, R77 ;  /* 0x000076042a2a7816 */ /* 0x008fe2000000004d */
        /* <DEDUP_REMOVED lines=24> */
[----:B------:R0:W-:Y:S01]  /*522a0*/  STL.128 [R1+0x400], R16 ;  /* 0x0004001001007387 */ /* 0x0001e20000100c00 */
[----:B------:R-:W-:Y:S01]  /*522b0*/  IMAD.MOV.U32 R56, RZ, RZ, R30 ;  /* 0x000000ffff387224 */ /* 0x000fe200078e001e */
[----:B------:R-:W-:Y:S02]  /*522c0*/  PRMT R30, R15, 0x3340, R0 ;  /* 0x000033400f1e7816 */ /* 0x000fe40000000000 */
[----:B0-----:R-:W3:Y:S04]  /*522d0*/  LDL R17, [R1+0x5bc] ;  /* 0x0005bc0001117983 */ /* 0x001ee80000100800 */
[----:B------:R-:W3:Y:S01]  /*522e0*/  LDL R16, [R1+0x5b8] ;  /* 0x0005b80001107983 */ /* 0x000ee20000100800 */
[----:B--2---:R-:W-:-:S03]  /*522f0*/  LOP3.LUT R15, R82, 0xffff, RZ, 0xc0, !PT ;  /* 0x0000ffff520f7812 */ /* 0x004fc600078ec0ff */
[----:B------:R-:W2:Y:S01]  /*52300*/  LDL.LU R82, [R1+0x7b0] ;  /* 0x0007b00001527983 */ /* 0x000ea20000300800 */
[----:B------:R-:W-:Y:S02]  /*52310*/  IMAD.MOV.U32 R20, RZ, RZ, R6 ;  /* 0x000000ffff147224 */ /* 0x000fe400078e0006 */
[----:B------:R-:W-:Y:S02]  /*52320*/  IMAD.MOV.U32 R21, RZ, RZ, R7 ;  /* 0x000000ffff157224 */ /* 0x000fe400078e0007 */
[----:B------:R-:W-:Y:S02]  /*52330*/  IMAD.MOV.U32 R22, RZ, RZ, R12 ;  /* 0x000000ffff167224 */ /* 0x000fe400078e000c */
[----:B------:R-:W-:-:S05]  /*52340*/  IMAD.MOV.U32 R23, RZ, RZ, R13 ;  /* 0x000000ffff177224 */ /* 0x000fca00078e000d */
[----:B------:R3:W-:Y:S02]  /*52350*/  STL.128 [R1+0x410], R20 ;  /* 0x0004101401007387 */ /* 0x0007e40000100c00 */
[----:B---3--:R-:W-:Y:S02]  /*52360*/  PRMT R22, R16, 0x7604, R17 ;  /* 0x0000760410167816 */ /* 0x008fe40000000011 */
[----:B--2---:R-:W-:Y:S02]  /*52370*/  LOP3.LUT R16, R82, 0xffff, RZ, 0xc0, !PT ;  /* 0x0000ffff52107812 */ /* 0x004fe400078ec0ff */
[----:B------:R-:W2:Y:S02]  /*52380*/  LDL.LU R82, [R1+0x7a0] ;  /* 0x0007a00001527983 */ /* 0x000ea40000300800 */
        /* <DEDUP_REMOVED lines=10> */
[----:B------:R-:W3:Y:S01]  /*52430*/  LDL.LU R56, [R1+0x7e8] ;  /* 0x0007e80001387983 */ /* 0x000ee20000300800 */
        /* <DEDUP_REMOVED lines=12> */
[----:B--2---:R-:W-:Y:S01]  /*52500*/  LOP3.LUT R19, R82, 0xffff, RZ, 0xc0, !PT ;  /* 0x0000ffff52137812 */ /* 0x004fe200078ec0ff */
        /* <DEDUP_REMOVED lines=17> */
[----:B---3--:R-:W-:Y:S01]  /*52620*/  IMAD.MOV.U32 R58, RZ, RZ, R56 ;  /* 0x000000ffff3a7224 */ /* 0x008fe200078e0038 */
[----:B------:R-:W-:Y:S01]  /*52630*/  LOP3.LUT R20, R82, 0xffff, RZ, 0xc0, !PT ;  /* 0x0000ffff52147812 */ /* 0x000fe200078ec0ff */
[----:B------:R-:W-:Y:S01]  /*52640*/  IMAD.MOV.U32 R56, RZ, RZ, R55 ;  /* 0x000000ffff387224 */ /* 0x000fe200078e0037 */
[----:B------:R-:W2:Y:S01]  /*52650*/  LDL.LU R82, [R1+0x760] ;  /* 0x0007600001527983 */ /* 0x000ea20000300800 */
[----:B------:R-:W-:-:S02]  /*52660*/  IMAD.MOV.U32 R55, RZ, RZ, R54 ;  /* 0x000000ffff377224 */ /* 0x000fc400078e0036 */
[----:B------:R-:W-:Y:S02]  /*52670*/  IMAD.MOV.U32 R54, RZ, RZ, R53 ;  /* 0x000000ffff367224 */ /* 0x000fe400078e0035 */
[----:B------:R-:W-:Y:S02]  /*52680*/  IMAD.MOV.U32 R53, RZ, RZ, R52 ;  /* 0x000000ffff357224 */ /* 0x000fe400078e0034 */
[----:B------:R-:W-:Y:S02]  /*52690*/  IMAD.MOV.U32 R52, RZ, RZ, R50 ;  /* 0x000000ffff347224 */ /* 0x000fe400078e0032 */
[----:B------:R-:W3:Y:S01]  /*526a0*/  LDL.LU R50, [R1+0x778] ;  /* 0x0007780001327983 */ /* 0x000ee20000300800 */
[----:B------:R-:W-:Y:S01]  /*526b0*/  PRMT R27, R27, 0x3340, R27 ;  /* 0x000033401b1b7816 */ /* 0x000fe2000000001b */
[----:B------:R-:W-:Y:S01]  /*526c0*/  IMAD.MOV.U32 R90, RZ, RZ, R54 ;  /* 0x000000ffff5a7224 */ /* 0x000fe200078e0036 */
[----:B------:R-:W-:Y:S01]  /*526d0*/  LOP3.LUT R31, R31, 0xffff, RZ, 0xc0, !PT ;  /* 0x0000ffff1f1f7812 */ /* 0x000fe200078ec0ff */
[----:B------:R-:W-:Y:S01]  /*526e0*/  IMAD.MOV.U32 R87, RZ, RZ, R67 ;  /* 0x000000ffff577224 */ /* 0x000fe200078e0043 */
[----:B------:R-:W-:Y:S01]  /*526f0*/  PRMT R23, R36, 0x5410, R27 ;  /* 0x0000541024177816 */ /* 0x000fe2000000001b */
[----:B------:R-:W-:Y:S01]  /*52700*/  IMAD.MOV.U32 R67, RZ, RZ, R64 ;  /* 0x000000ffff437224 */ /* 0x000fe200078e0040 */
[----:B----4-:R-:W-:Y:S01]  /*52710*/  LOP3.LUT R32, R32, 0xffff, RZ, 0xc0, !PT ;  /* 0x0000ffff20207812 */ /* 0x010fe200078ec0ff */
[----:B------:R-:W-:Y:S01]  /*52720*/  IMAD.MOV.U32 R86, RZ, RZ, R77 ;  /* 0x000000ffff567224 */ /* 0x000fe200078e004d */
[----:B------:R-:W-:Y:S01]  /*52730*/  LOP3.LUT R0, R25, 0xffff, RZ, 0xc0, !PT ;  /* 0x0000ffff19007812 */ /* 0x000fe200078ec0ff */
[----:B------:R-:W-:Y:S01]  /*52740*/  IMAD.MOV.U32 R64, RZ, RZ, R55 ;  /* 0x000000ffff407224 */ /* 0x000fe200078e0037 */
[----:B------:R-:W-:Y:S01]  /*52750*/  LOP3.LUT R29, R81, 0xffff, RZ, 0xc0, !PT ;  /* 0x0000ffff511d7812 */ /* 0x000fe200078ec0ff */
[----:B------:R-:W-:Y:S01]  /*52760*/  IMAD.MOV.U32 R77, RZ, RZ, R76 ;  /* 0x000000ffff4d7224 */ /* 0x000fe200078e004c */
[----:B------:R-:W-:Y:S01]  /*52770*/  PRMT R55, R26, 0x7604, R23 ;  /* 0x000076041a377816 */ /* 0x000fe20000000017 */
[----:B------:R-:W-:Y:S01]  /*52780*/  IMAD.MOV.U32 R81, RZ, RZ, R75 ;  /* 0x000000ffff517224 */ /* 0x000fe200078e004b */
[----:B------:R-:W-:Y:S01]  /*52790*/  STL.U16 [R1+0xc8], R42 ;  /* 0x0000c82a01007387 */ /* 0x000fe20000100400 */
[----:B------:R-:W-:Y:S01]  /*527a0*/  IMAD.MOV.U32 R84, RZ, RZ, R69 ;  /* 0x000000ffff547224 */ /* 0x000fe200078e0045 */
[----:B------:R-:W-:Y:S01]  /*527b0*/  LOP3.LUT R23, R90, 0xffff, RZ, 0xc0, !PT ;  /* 0x0000ffff5a177812 */ /* 0x000fe200078ec0ff */
[----:B------:R-:W-:Y:S01]  /*527c0*/  IMAD.MOV.U32 R76, RZ, RZ, R72 ;  /* 0x000000ffff4c7224 */ /* 0x000fe200078e0048 */
[----:B------:R0:W-:Y:S01]  /*527d0*/  STL.U16 [R1+0x38], R42 ;  /* 0x0000382a01007387 */ /* 0x0001e20000100400 */
[----:B------:R-:W-:Y:S01]  /*527e0*/  IMAD.MOV.U32 R75, RZ, RZ, R71 ;  /* 0x000000ffff4b7224 */ /* 0x000fe200078e0047 */
[----:B------:R-:W-:Y:S01]  /*527f0*/  PRMT R35, R32, 0x3340, R31 ;  /* 0x0000334020237816 */ /* 0x000fe2000000001f */
[----:B------:R-:W-:Y:S01]  /*52800*/  IMAD.MOV.U32 R89, RZ, RZ, R66 ;  /* 0x000000ffff597224 */ /* 0x000fe200078e0042 */
[----:B------:R1:W-:Y:S01]  /*52810*/  STL.U16 [R1+0x428], R22 ;  /* 0x0004281601007387 */ /* 0x0003e20000100400 */
[----:B------:R-:W-:-:S02]  /*52820*/  IMAD.MOV.U32 R69, RZ, RZ, R65 ;  /* 0x000000ffff457224 */ /* 0x000fc400078e0041 */
[----:B------:R-:W-:Y:S01]  /*52830*/  IMAD.MOV.U32 R88, RZ, RZ, R52 ;  /* 0x000000ffff587224 */ /* 0x000fe200078e0034 */
[----:B------:R-:W-:Y:S01]  /*52840*/  PRMT R34, R80, 0x3340, R34 ;  /* 0x0000334050227816 */ /* 0x000fe20000000022 */
[----:B------:R-:W-:Y:S01]  /*52850*/  IMAD.MOV.U32 R65, RZ, RZ, R62 ;  /* 0x000000ffff417224 */ /* 0x000fe200078e003e */
[----:B0-----:R-:W-:Y:S01]  /*52860*/  PRMT R42, R15, 0x3340, R2 ;  /* 0x000033400f2a7816 */ /* 0x001fe20000000002 */
[----:B------:R-:W-:Y:S01]  /*52870*/  IMAD.MOV.U32 R71, RZ, RZ, R60 ;  /* 0x000000ffff477224 */ /* 0x000fe200078e003c */
[----:B------:R-:W-:Y:S01]  /*52880*/  PRMT R38, R79, 0x3340, R38 ;  /* 0x000033404f267816 */ /* 0x000fe20000000026 */
[----:B------:R-:W-:Y:S01]  /*52890*/  IMAD.MOV.U32 R72, RZ, RZ, R58 ;  /* 0x000000ffff487224 */ /* 0x000fe200078e003a */
[----:B------:R-:W-:Y:S01]  /*528a0*/  PRMT R40, R78, 0x3340, R40 ;  /* 0x000033404e287816 */ /* 0x000fe20000000028 */
[----:B------:R-:W-:Y:S01]  /*528b0*/  IMAD.MOV.U32 R66, RZ, RZ, R56 ;  /* 0x000000ffff427224 */ /* 0x000fe200078e0038 */
[--C-:B-1----:R-:W-:Y:S02]  /*528c0*/  PRMT R22, R0, 0x3340, R1.reuse ;  /* 0x0000334000167816 */ /* 0x102fe40000000001 */
[----:B------:R-:W-:-:S02]  /*528d0*/  PRMT R32, R14, 0x3340, R1 ;  /* 0x000033400e207816 */ /* 0x000fc40000000001 */
[--C-:B------:R-:W-:Y:S02]  /*528e0*/  PRMT R52, R17, 0x3340, R2.reuse ;  /* 0x0000334011347816 */ /* 0x100fe40000000002 */
[--C-:B------:R-:W-:Y:S02]  /*528f0*/  PRMT R54, R18, 0x3340, R1.reuse ;  /* 0x0000334012367816 */ /* 0x100fe40000000001 */
[--C-:B------:R-:W-:Y:S02]  /*52900*/  PRMT R56, R19, 0x3340, R2.reuse ;  /* 0x0000334013387816 */ /* 0x100fe40000000002 */
[----:B------:R-:W-:Y:S02]  /*52910*/  PRMT R58, R20, 0x3340, R1 ;  /* 0x00003340143a7816 */ /* 0x000fe40000000001 */
[----:B------:R-:W-:Y:S01]  /*52920*/  PRMT R62, R29, 0x3340, R2 ;  /* 0x000033401d3e7816 */ /* 0x000fe20000000002 */
[----:B------:R-:W-:Y:S01]  /*52930*/  IMAD.MOV.U32 R85, RZ, RZ, R33 ;  /* 0x000000ffff557224 */ /* 0x000fe200078e0021 */
[----:B------:R-:W-:-:S02]  /*52940*/  PRMT R31, R0, 0x3340, R23 ;  /* 0x00003340001f7816 */ /* 0x000fc40000000017 */
[--C-:B------:R-:W-:Y:S02]  /*52950*/  PRMT R42, R42, 0x5410, R27.reuse ;  /* 0x000054102a2a7816 */ /* 0x100fe4000000001b */
[----:B------:R-:W-:Y:S02]  /*52960*/  LOP3.LUT R0, R88, 0xffff, RZ, 0xc0, !PT ;  /* 0x0000ffff58007812 */ /* 0x000fe400078ec0ff */
[--C-:B------:R-:W-:Y:S02]  /*52970*/  PRMT R34, R34, 0x5410, R27.reuse ;  /* 0x0000541022227816 */ /* 0x100fe4000000001b */
[--C-:B------:R-:W-:Y:S02]  /*52980*/  PRMT R38, R38, 0x5410, R27.reuse ;  /* 0x0000541026267816 */ /* 0x100fe4000000001b */
[--C-:B------:R-:W-:Y:S02]  /*52990*/  PRMT R40, R40, 0x5410, R27.reuse ;  /* 0x0000541028287816 */ /* 0x100fe4000000001b */
[----:B------:R-:W-:-:S02]  /*529a0*/  PRMT R22, R22, 0x5410, R27 ;  /* 0x0000541016167816 */ /* 0x000fc4000000001b */
[--C-:B------:R-:W-:Y:S02]  /*529b0*/  PRMT R32, R32, 0x5410, R27.reuse ;  /* 0x0000541020207816 */ /* 0x100fe4000000001b */
[--C-:B------:R-:W-:Y:S02]  /*529c0*/  PRMT R52, R52, 0x5410, R27.reuse ;  /* 0x0000541034347816 */ /* 0x100fe4000000001b */
[--C-:B------:R-:W-:Y:S02]  /*529d0*/  PRMT R54, R54, 0x5410, R27.reuse ;  /* 0x0000541036367816 */ /* 0x100fe4000000001b */
[--C-:B------:R-:W-:Y:S02]  /*529e0*/  PRMT R56, R56, 0x5410, R27.reuse ;  /* 0x0000541038387816 */ /* 0x100fe4000000001b */
[----:B------:R-:W-:Y:S02]  /*529f0*/  PRMT R58, R58, 0x5410, R27 ;  /* 0x000054103a3a7816 */ /* 0x000fe4000000001b */
[----:B------:R-:W-:-:S02]  /*52a00*/  PRMT R26, R15, 0x3340, R0 ;  /* 0x000033400f1a7816 */ /* 0x000fc40000000000 */
[----:B------:R-:W-:Y:S02]  /*52a10*/  PRMT R42, R0, 0x7604, R42 ;  /* 0x00007604002a7816 */ /* 0x000fe4000000002a */
[----:B------:R-:W-:Y:S02]  /*52a20*/  PRMT R22, R23, 0x7604, R22 ;  /* 0x0000760417167816 */ /* 0x000fe40000000016 */
[----:B------:R-:W-:Y:S01]  /*52a30*/  LOP3.LUT R0, R86, 0xffff, RZ, 0xc0, !PT ;  /* 0x0000ffff56007812 */ /* 0x000fe200078ec0ff */
[----:B------:R-:W-:Y:S01]  /*52a40*/  IMAD.MOV.U32 R83, RZ, RZ, R70 ;  /* 0x000000ffff537224 */ /* 0x000fe200078e0046 */
[----:B------:R-:W-:Y:S01]  /*52a50*/  LOP3.LUT R15, R85, 0xffff, RZ, 0xc0, !PT ;  /* 0x0000ffff550f7812 */ /* 0x000fe200078ec0ff */
[----:B------:R-:W-:Y:S01]  /*52a60*/  IMAD.MOV.U32 R70, RZ, RZ, R53 ;  /* 0x000000ffff467224 */ /* 0x000fe200078e0035 */
[----:B------:R-:W-:Y:S02]  /*52a70*/  PRMT R36, R17, 0x3340, R0 ;  /* 0x0000334011247816 */ /* 0x000fe40000000000 */
[----:B------:R-:W-:-:S02]  /*52a80*/  PRMT R52, R0, 0x7604, R52 ;  /* 0x0000760400347816 */ /* 0x000fc40000000034 */
[----:B------:R-:W-:Y:S02]  /*52a90*/  LOP3.LUT R0, R51, 0xffff, RZ, 0xc0, !PT ;  /* 0x0000ffff33007812 */ /* 0x000fe400078ec0ff */
[----:B------:R-:W-:Y:S02]  /*52aa0*/  PRMT R53, R47, 0x7604, R34 ;  /* 0x000076042f357816 */ /* 0x000fe40000000022 */
[----:B------:R-:W-:Y:S02]  /*52ab0*/  PRMT R51, R18, 0x3340, R15 ;  /* 0x0000334012337816 */ /* 0x000fe4000000000f */
[----:B------:R-:W-:Y:S02]  /*52ac0*/  PRMT R54, R15, 0x7604, R54 ;  /* 0x000076040f367816 */ /* 0x000fe40000000036 */
[----:B------:R-:W-:Y:S01]  /*52ad0*/  LOP3.LUT R15, R84, 0xffff, RZ, 0xc0, !PT ;  /* 0x0000ffff540f7812 */ /* 0x000fe200078ec0ff */
[----:B------:R-:W-:-:S03]  /*52ae0*/  IMAD.MOV.U32 R84, RZ, RZ, R81 ;  /* 0x000000ffff547224 */ /* 0x000fc600078e0051 */
[----:B------:R-:W-:Y:S02]  /*52af0*/  PRMT R58, R15, 0x7604, R58 ;  /* 0x000076040f3a7816 */ /* 0x000fe4000000003a */
[----:B------:R-:W-:Y:S02]  /*52b00*/  PRMT R49, R49, 0x7604, R38 ;  /* 0x0000760431317816 */ /* 0x000fe40000000026 */
[----:B------:R-:W-:Y:S02]  /*52b10*/  PRMT R45, R45, 0x7604, R40 ;  /* 0x000076042d2d7816 */ /* 0x000fe40000000028 */
[----:B------:R-:W-:Y:S02]  /*52b20*/  PRMT R38, R19, 0x3340, R0 ;  /* 0x0000334013267816 */ /* 0x000fe40000000000 */
[----:B------:R-:W-:Y:S02]  /*52b30*/  PRMT R56, R0, 0x7604, R56 ;  /* 0x0000760400387816 */ /* 0x000fe40000000038 */
[----:B------:R-:W-:-:S02]  /*52b40*/  LOP3.LUT R40, R84, 0xffff, RZ, 0xc0, !PT ;  /* 0x0000ffff54287812 */ /* 0x000fc400078ec0ff */
[----:B------:R-:W-:Y:S02]  /*52b50*/  PRMT R9, R8, 0x5410, R9 ;  /* 0x0000541008097816 */ /* 0x000fe40000000009 */
[----:B------:R-:W-:Y:S01]  /*52b60*/  LOP3.LUT R57, R57, 0xffff, RZ, 0xc0, !PT ;  /* 0x0000ffff39397812 */ /* 0x000fe200078ec0ff */
[----:B------:R0:W-:Y:S04]  /*52b70*/  STL [R1+0x90], R2 ;  /* 0x0000900201007387 */ /* 0x0001e80000100800 */
[----:B------:R0:W-:Y:S04]  /*52b80*/  STL [R1+0xcc], R61 ;  /* 0x0000cc3d01007387 */ /* 0x0001e80000100800 */
[----:B-----5:R0:W-:Y:S04]  /*52b90*/  STL.64 [R1+0xd0], R204 ;  /* 0x0000d0cc01007387 */ /* 0x0201e80000100a00 */
[----:B------:R0:W-:Y:S04]  /*52ba0*/  STL [R1+0x3f0], R211 ;  /* 0x0003f0d301007387 */ /* 0x0001e80000100800 */
[----:B------:R0:W-:Y:S04]  /*52bb0*/  STL [R1+0x42c], R251 ;  /* 0x00042cfb01007387 */ /* 0x0001e80000100800 */
[----:B------:R0:W-:Y:S04]  /*52bc0*/  STL.64 [R1+0x430], R200 ;  /* 0x000430c801007387 */ /* 0x0001e80000100a00 */
[----:B------:R0:W-:Y:S04]  /*52bd0*/  STL [R1], R2 ;  /* 0x0000000201007387 */ /* 0x0001e80000100800 */
[----:B------:R0:W-:Y:S04]  /*52be0*/  STL [R1+0x3c], R61 ;  /* 0x00003c3d01007387 */ /* 0x0001e80000100800 */
[----:B------:R0:W-:Y:S01]  /*52bf0*/  STL.64 [R1+0x40], R204 ;  /* 0x000040cc01007387 */ /* 0x0001e20000100a00 */
[----:B------:R-:W-:Y:S01]  /*52c00*/  ISETP.NE.AND P0, PT, R206, R207, PT ;  /* 0x000000cfce00720c */ /* 0x000fe20003f05270 */
[----:B------:R-:W-:Y:S01]  /*52c10*/  BSSY.RECONVERGENT B0, `(.L_x_2585) ;  /* 0x000009b000007945 */ /* 0x000fe20003800200 */
[----:B--2---:R-:W-:Y:S01]  /*52c20*/  LOP3.LUT R21, R82, 0xffff, RZ, 0xc0, !PT ;  /* 0x0000ffff52157812 */ /* 0x004fe200078ec0ff */
[----:B------:R-:W-:-:S02]  /*52c30*/  IMAD.MOV.U32 R82, RZ, RZ, R73 ;  /* 0x000000ffff527224 */ /* 0x000fc400078e0049 */
[----:B------:R-:W-:Y:S01]  /*52c40*/  IMAD.MOV.U32 R73, RZ, RZ, R68 ;  /* 0x000000ffff497224 */ /* 0x000fe200078e0044 */
[----:B------:R-:W-:Y:S01]  /*52c50*/  PRMT R60, R21, 0x3340, R2 ;  /* 0x00003340153c7816 */ /* 0x000fe20000000002 */
[----:B---3--:R-:W-:Y:S01]  /*52c60*/  IMAD.MOV.U32 R68, RZ, RZ, R50 ;  /* 0x000000ffff447224 */ /* 0x008fe200078e0032 */
[----:B------:R-:W-:Y:S02]  /*52c70*/  PRMT R50, R16, 0x3340, R1 ;  /* 0x0000334010327816 */ /* 0x000fe40000000001 */
[--C-:B------:R-:W-:Y:S02]  /*52c80*/  PRMT R60, R60, 0x5410, R27.reuse ;  /* 0x000054103c3c7816 */ /* 0x100fe4000000001b */
[--C-:B------:R-:W-:Y:S02]  /*52c90*/  PRMT R33, R50, 0x5410, R27.reuse ;  /* 0x0000541032217816 */ /* 0x100fe4000000001b */
[----:B------:R-:W-:Y:S02]  /*52ca0*/  PRMT R50, R62, 0x5410, R27 ;  /* 0x000054103e327816 */ /* 0x000fe4000000001b */
[----:B------:R-:W-:-:S04]  /*52cb0*/  LOP3.LUT R27, R89, 0xffff, RZ, 0xc0, !PT ;  /* 0x0000ffff591b7812 */ /* 0x000fc800078ec0ff */
[----:B------:R-:W-:Y:S02]  /*52cc0*/  PRMT R23, R14, 0x3340, R27 ;  /* 0x000033400e177816 */ /* 0x000fe4000000001b */
[----:B------:R-:W-:Y:S02]  /*52cd0*/  PRMT R14, R27, 0x7604, R32 ;  /* 0x000076041b0e7816 */ /* 0x000fe40000000020 */
[----:B------:R-:W-:-:S04]  /*52ce0*/  LOP3.LUT R27, R87, 0xffff, RZ, 0xc0, !PT ;  /* 0x0000ffff571b7812 */ /* 0x000fc800078ec0ff */
[----:B------:R-:W-:Y:S02]  /*52cf0*/  PRMT R47, R16, 0x3340, R27 ;  /* 0x00003340102f7816 */ /* 0x000fe4000000001b */
[----:B------:R-:W-:Y:S01]  /*52d00*/  LOP3.LUT R16, R83, 0xffff, RZ, 0xc0, !PT ;  /* 0x0000ffff53107812 */ /* 0x000fe200078ec0ff */
[----:B------:R-:W-:Y:S02]  /*52d10*/  IMAD.MOV.U32 R83, RZ, RZ, R77 ;  /* 0x000000ffff537224 */ /* 0x000fe400078e004d */
[----:B------:R-:W-:Y:S01]  /*52d20*/  IMAD.MOV.U32 R77, RZ, RZ, R59 ;  /* 0x000000ffff4d7224 */ /* 0x000fe200078e003b */
[----:B------:R-:W-:Y:S01]  /*52d30*/  PRMT R59, R20, 0x3340, R15 ;  /* 0x00003340143b7816 */ /* 0x000fe2000000000f */
[----:B------:R-:W-:Y:S01]  /*52d40*/  IMAD.MOV.U32 R85, RZ, RZ, R82 ;  /* 0x000000ffff557224 */ /* 0x000fe200078e0052 */
[----:B------:R-:W-:Y:S01]  /*52d50*/  LOP3.LUT R15, R72, 0xffff, RZ, 0xc0, !PT ;  /* 0x0000ffff480f7812 */ /* 0x000fe200078ec0ff */
[----:B------:R-:W-:Y:S01]  /*52d60*/  IMAD.MOV.U32 R82, RZ, RZ, R74 ;  /* 0x000000ffff527224 */ /* 0x000fe200078e004a */
[----:B------:R-:W-:Y:S01]  /*52d70*/  LOP3.LUT R32, R71, 0xffff, RZ, 0xc0, !PT ;  /* 0x0000ffff47207812 */ /* 0x000fe200078ec0ff */
        /* <DEDUP_REMOVED lines=15> */
[----:B------:R-:W-:Y:S01]  /*52e70*/  LOP3.LUT R46, R75, 0xffff, RZ, 0xc0, !PT ;  /* 0x0000ffff4b2e7812 */ /* 0x000fe200078ec0ff */
[----:B------:R-:W-:Y:S01]  /*52e80*/  IMAD.MOV.U32 R72, RZ, RZ, R68 ;  /* 0x000000ffff487224 */ /* 0x000fe200078e0044 */
[----:B------:R-:W-:Y:S02]  /*52e90*/  LOP3.LUT R17, R85, 0xffff, RZ, 0xc0, !PT ;  /* 0x0000ffff55117812 */ /* 0x000fe400078ec0ff */
[C---:B------:R-:W-:Y:S01]  /*52ea0*/  PRMT R33, R19.reuse, 0x7054, R42 ;  /* 0x0000705413217816 */ /* 0x040fe2000000002a */
[----:B------:R-:W-:Y:S01]  /*52eb0*/  IMAD.MOV.U32 R73, RZ, RZ, R66 ;  /* 0x000000ffff497224 */ /* 0x000fe200078e0042 */
[----:B------:R-:W-:-:S02]  /*52ec0*/  PRMT R19, R19, 0x3340, R44 ;  /* 0x0000334013137816 */ /* 0x000fc4000000002c */
[C---:B------:R-:W-:Y:S02]  /*52ed0*/  PRMT R52, R37.reuse, 0x7054, R52 ;  /* 0x0000705425347816 */ /* 0x040fe40000000034 */
        /* <DEDUP_REMOVED lines=65> */
.L_x_2588:
[----:B0-----:R-:W-:-:S06]  /*532f0*/  IMAD.IADD R0, R1, 0x1, R24 ;  /* 0x0000000101007824 */ /* 0x001fcc00078e0218 */
[----:B------:R-:W2:Y:S01]  /*53300*/  LDL.U8 R0, [R0+0x118] ;  /* 0x0001180000007983 */ /* 0x000ea20000100000 */
[----:B------:R-:W-:Y:S02]  /*53310*/  IMAD.MOV.U32 R3, RZ, RZ, R24 ;  /* 0x000000ffff037224 */ /* 0x000fe400078e0018 */
[----:B------:R-:W-:Y:S01]  /*53320*/  VIADD R24, R24, 0x1 ;  /* 0x0000000118187836 */ /* 0x000fe20000000000 */
[----:B--2---:R-:W-:-:S13]  /*53330*/  ISETP.NE.AND P0, PT, R0, RZ, PT ;  /* 0x000000ff0000720c */ /* 0x004fda0003f05270 */
[----:B------:R-:W-:Y:S05]  /*53340*/  @P0 BRA `(.L_x_2588) ;  /* 0xfffffffc00e80947 */ /* 0x000fea000383ffff */
[----:B------:R-:W-:Y:S05]  /*53350*/  BSYNC.RECONVERGENT B1 ;  /* 0x0000000000017941 */ /* 0x000fea0003800200 */
.L_x_2587:
[----:B------:R-:W-:Y:S01]  /*53360*/  LOP3.LUT P0, RZ, R25, 0xff, RZ, 0xc0, !PT ;  /* 0x000000ff19ff7812 */ /* 0x000fe2000780c0ff */
[----:B------:R-:W-:Y:S01]  /*53370*/  BSSY.RECONVERGENT B1, `(.L_x_2589) ;  /* 0x000000f000017945 */ /* 0x000fe20003800200 */
[----:B------:R-:W-:-:S11]  /*53380*/  IMAD.MOV.U32 R0, RZ, RZ, R3 ;  /* 0x000000ffff007224 */ /* 0x000fd600078e0003 */
[----:B------:R-:W-:Y:S05]  /*53390*/  @!P0 BRA `(.L_x_2590) ;  /* 0x0000000000308947 */ /* 0x000fea0003800000 */
[----:B------:R-:W-:Y:S01]  /*533a0*/  BSSY.RECONVERGENT B2, `(.L_x_2591) ;  /* 0x000000a000027945 */ /* 0x000fe20003800200 */
[----:B------:R-:W-:-:S07]  /*533b0*/  IMAD.MOV.U32 R0, RZ, RZ, RZ ;  /* 0x000000ffff007224 */ /* 0x000fce00078e00ff */
.L_x_2592:
        /* <DEDUP_REMOVED lines=9> */
.L_x_2591:
[----:B------:R-:W-:-:S07]  /*53450*/  IMAD.MOV.U32 R0, RZ, RZ, R24 ;  /* 0x000000ffff007224 */ /* 0x000fce00078e0018 */
.L_x_2590:
[----:B------:R-:W-:Y:S05]  /*53460*/  BSYNC.RECONVERGENT B1 ;  /* 0x0000000000017941 */ /* 0x000fea0003800200 */
.L_x_2589:
[----:B------:R-:W-:Y:S01]  /*53470*/  IMAD.IADD R3, R1, 0x1, R0 ;  /* 0x0000000101037824 */ /* 0x000fe200078e0200 */
[----:B------:R-:W-:Y:S01]  /*53480*/  BSSY.RECONVERGENT B1, `(.L_x_2593) ;  /* 0x0000009000017945 */ /* 0x000fe20003800200 */
[----:B------:R-:W-:-:S03]  /*53490*/  IMAD.MOV.U32 R0, RZ, RZ, RZ ;  /* 0x000000ffff007224 */ /* 0x000fc600078e00ff */
[----:B------:R0:W-:Y:S04]  /*534a0*/  STL.U8 [R3+0x118], RZ ;  /* 0x000118ff03007387 */ /* 0x0001e80000100000 */
.L_x_2594:
[----:B------:R-:W-:-:S05]  /*534b0*/  IMAD.IADD R24, R1, 0x1, R0 ;  /* 0x0000000101187824 */ /* 0x000fca00078e0200 */
[----:B0-----:R-:W2:Y:S02]  /*534c0*/  LDL.U8 R3, [R24+0x118] ;  /* 0x0001180018037983 */ /* 0x001ea40000100000 */
[----:B--2---:R-:W-:Y:S01]  /*534d0*/  ISETP.NE.AND P0, PT, R3, RZ, PT ;  /* 0x000000ff0300720c */ /* 0x004fe20003f05270 */
[----:B------:R-:W-:Y:S02]  /*534e0*/  IMAD.MOV.U32 R3, RZ, RZ, R0 ;  /* 0x000000ffff037224 */ /* 0x000fe400078e0000 */
[----:B------:R-:W-:-:S10]  /*534f0*/  VIADD R0, R0, 0x1 ;  /* 0x0000000100007836 */ /* 0x000fd40000000000 */
[----:B------:R-:W-:Y:S05]  /*53500*/  @P0 BRA `(.L_x_2594) ;  /* 0xfffffffc00e80947 */ /* 0x000fea000383ffff */
[----:B------:R-:W-:Y:S05]  /*53510*/  BSYNC.RECONVERGENT B1 ;  /* 0x0000000000017941 */ /* 0x000fea0003800200 */
.L_x_2593:
[----:B------:R-:W-:-:S13]  /*53520*/  LOP3.LUT P0, RZ, R173, 0xff, RZ, 0xc0, !PT ;  /* 0x000000ffadff7812 */ /* 0x000fda000780c0ff */
[----:B------:R-:W-:Y:S05]  /*53530*/  @!P0 BRA `(.L_x_2586) ;  /* 0x0000000000208947 */ /* 0x000fea0003800000 */
[----:B------:R-:W-:-:S07]  /*53540*/  IMAD.MOV.U32 R0, RZ, RZ, RZ ;  /* 0x000000ffff007224 */ /* 0x000fce00078e00ff */
.L_x_2595:
[C---:B------:R-:W-:Y:S01]  /*53550*/  IADD3 R26, PT, PT, R1.reuse, R0, R3 ;  /* 0x00000000011a7210 */ /* 0x040fe20007ffe003 */
[----:B------:R-:W-:-:S04]  /*53560*/  IMAD.IADD R24, R1, 0x1, R0 ;  /* 0x0000000101187824 */ /* 0x000fc800078e0200 */
[----:B------:R0:W-:Y:S04]  /*53570*/  STL.U8 [R26+0x118], R173 ;  /* 0x000118ad1a007387 */ /* 0x0001e80000100000 */
[----:B0-----:R-:W2:Y:S01]  /*53580*/  LDL.U8 R173, [R24+0x441] ;  /* 0x0004410018ad7983 */ /* 0x001ea20000100000 */
[----:B------:R-:W-:Y:S01]  /*53590*/  VIADD R0, R0, 0x1 ;  /* 0x0000000100007836 */ /* 0x000fe20000000000 */
[----:B--2---:R-:W-:-:S13]  /*535a0*/  ISETP.NE.AND P0, PT, R173, RZ, PT ;  /* 0x000000ffad00720c */ /* 0x004fda0003f05270 */
[----:B------:R-:W-:Y:S05]  /*535b0*/  @P0 BRA `(.L_x_2595) ;  /* 0xfffffffc00e40947 */ /* 0x000fea000383ffff */
.L_x_2586:
[----:B------:R-:W-:Y:S05]  /*535c0*/  BSYNC.RECONVERGENT B0 ;  /* 0x0000000000007941 */ /* 0x000fea0003800200 */
.L_x_2585:
[----:B------:R-:W2:Y:S04]  /*535d0*/  LDL.LU R49, [R1+0x728] ;  /* 0x0007280001317983 */ /* 0x000ea80000300800 */
[----:B------:R-:W2:Y:S04]  /*535e0*/  LDL.LU R31, [R1+0x724] ;  /* 0x00072400011f7983 */ /* 0x000ea80000300800 */
[----:B------:R-:W3:Y:S01]  /*535f0*/  LDL R45, [R1+0x5b0] ;  /* 0x0005b000012d7983 */ /* 0x000ee20000100800 */
[----:B------:R-:W-:Y:S02]  /*53600*/  IMAD.MOV.U32 R26, RZ, RZ, R16 ;  /* 0x000000ffff1a7224 */ /* 0x000fe400078e0010 */
[----:B------:R-:W-:Y:S01]  /*53610*/  IMAD.MOV.U32 R27, RZ, RZ, R17 ;  /* 0x000000ffff1b7224 */ /* 0x000fe200078e0011 */
[----:B------:R-:W0:Y:S01]  /*53620*/  LDS R44, [R28+0x338] ;  /* 0x000338001c2c7984 */ /* 0x000e220000000800 */
[----:B------:R-:W-:-:S02]  /*53630*/  IMAD.MOV.U32 R40, RZ, RZ, R18 ;  /* 0x000000ffff287224 */ /* 0x000fc400078e0012 */
[----:B------:R-:W-:Y:S01]  /*53640*/  IMAD.MOV.U32 R41, RZ, RZ, R19 ;  /* 0x000000ffff297224 */ /* 0x000fe200078e0013 */
[----:B------:R1:W-:Y:S01]  /*53650*/  STL [R1+0x438], R2 ;  /* 0x0004380201007387 */ /* 0x0003e20000100800 */
        /* <DEDUP_REMOVED lines=12> */
[----:B0-----:R-:W-:-:S02]  /*53720*/  ISETP.GE.AND P0, PT, R44, 0x101, PT ;  /* 0x000001012c00780c */ /* 0x001fc40003f06270 */
[----:B--2---:R-:W-:Y:S01]  /*53730*/  PRMT R0, R31, 0x7604, R49 ;  /* 0x000076041f007816 */ /* 0x004fe20000000031 */
[----:B---3--:R1:W-:Y:S04]  /*53740*/  STL [R1+0x474], R45 ;  /* 0x0004742d01007387 */ /* 0x0083e80000100800 */
[----:B------:R1:W-:Y:S06]  /*53750*/  STL.U16 [R1+0x470], R0 ;  /* 0x0004700001007387 */ /* 0x0003ec0000100400 */
[----:B------:R-:W-:Y:S05]  /*53760*/  @!P0 BRA `(.L_x_2596) ;  /* 0x0000001800d08947 */ /* 0x000fea0003800000 */
[----:B------:R-:W2:Y:S01]  /*53770*/  LDL R31, [R1+0x62c] ;  /* 0x00062c00011f7983 */ /* 0x000ea20000100800 */
[----:B------:R-:W-:Y:S01]  /*53780*/  BSSY.RECONVERGENT B0, `(.L_x_2597) ;  /* 0x0000016000007945 */ /* 0x000fe20003800200 */
[----:B------:R-:W-:Y:S02]  /*53790*/  ISETP.NE.AND P1, PT, R206, R207, PT ;  /* 0x000000cfce00720c */ /* 0x000fe40003f25270 */
[----:B------:R0:W3:Y:S01]  /*537a0*/  LDS R8, [R28+0x2a8] ;  /* 0x0002a8001c087984 */ /* 0x0000e20000000800 */
[----:B------:R-:W-:Y:S01]  /*537b0*/  BAR.SYNC.DEFER_BLOCKING 0x0 ;  /* 0x0000000000007b1d */ /* 0x000fe20000010000 */
[----:B------:R-:W-:Y:S02]  /*537c0*/  ISETP.GE.AND P2, PT, R137, R44, PT ;  /* 0x0000002c8900720c */ /* 0x000fe40003f46270 */
[----:B--2---:R-:W-:-:S13]  /*537d0*/  ISETP.NE.AND P0, PT, R31, R206, PT ;  /* 0x000000ce1f00720c */ /* 0x004fda0003f05270 */
[----:B0--3--:R-:W-:Y:S05]  /*537e0*/  @!P0 BRA `(.L_x_2598) ;  /* 0x00000000003c8947 */ /* 0x009fea0003800000 */
[----:B------:R-:W2:Y:S04]  /*537f0*/  LDL.LU R51, [R1+0x5bc] ;  /* 0x0005bc0001337983 */ /* 0x000ea80000300800 */
[----:B------:R-:W2:Y:S01]  /*53800*/  LDL.LU R49, [R1+0x5b8] ;  /* 0x0005b80001317983 */ /* 0x000ea20000300800 */
[----:B------:R-:W-:-:S04]  /*53810*/  IMAD.IADD R211, R211, 0x1, -R8 ;  /* 0x00000001d3d37824 */ /* 0x000fc800078e0a08 */
        /* <DEDUP_REMOVED lines=12> */
.L_x_2598:
[----:B------:R-:W-:Y:S05]  /*538e0*/  BSYNC.RECONVERGENT B0 ;  /* 0x0000000000007941 */ /* 0x000fea0003800200 */
.L_x_2597:
[----:B------:R-:W-:Y:S04]  /*538f0*/  BSSY.RECONVERGENT B0, `(.L_x_2599) ;  /* 0x0000018000007945 */ /* 0x000fe80003800200 */
[----:B------:R-:W-:Y:S05]  /*53900*/  @!P1 BRA `(.L_x_2600) ;  /* 0x0000000000589947 */ /* 0x000fea0003800000 */
[----:B------:R-:W-:Y:S01]  /*53910*/  IMAD.IADD R3, R2, 0x1, -R8 ;  /* 0x0000000102037824 */ /* 0x000fe200078e0a08 */
[C---:B-1----:R-:W-:Y:S01]  /*53920*/  PRMT R2, R29.reuse, 0x7771, RZ ;  /* 0x000077711d027816 */ /* 0x042fe200000000ff */
[----:B0-----:R-:W-:Y:S01]  /*53930*/  IMAD.MOV.U32 R31, RZ, RZ, R9 ;  /* 0x000000ffff1f7224 */ /* 0x001fe200078e0009 */
[----:B------:R-:W-:Y:S01]  /*53940*/  PRMT R5, R29, 0x7770, RZ ;  /* 0x000077701d057816 */ /* 0x000fe200000000ff */
[----:B------:R-:W-:Y:S01]  /*53950*/  IMAD R3, R3, 0x48, R28 ;  /* 0x0000004803037824 */ /* 0x000fe200078e021c */
[----:B------:R-:W-:Y:S02]  /*53960*/  PRMT R29, R29, 0x7772, RZ ;  /* 0x000077721d1d7816 */ /* 0x000fe400000000ff */
[----:B------:R-:W-:Y:S02]  /*53970*/  PRMT R7, R50, 0x7770, RZ ;  /* 0x0000777032077816 */ /* 0x000fe400000000ff */
[----:B------:R-:W-:Y:S01]  /*53980*/  PRMT R29, R29, 0x3340, R72 ;  /* 0x000033401d1d7816 */ /* 0x000fe20000000048 */
[----:B------:R2:W-:Y:S01]  /*53990*/  STS.64 [R3+0x8], R30 ;  /* 0x0000081e03007388 */ /* 0x0005e20000000a00 */
[----:B------:R-:W-:-:S02]  /*539a0*/  PRMT R2, R5, 0x3340, R2 ;  /* 0x0000334005027816 */ /* 0x000fc40000000002 */
[----:B------:R-:W-:Y:S01]  /*539b0*/  PRMT R34, R7, 0x3340, R34 ;  /* 0x0000334007227816 */ /* 0x000fe20000000022 */
[----:B------:R2:W-:Y:S01]  /*539c0*/  STS.64 [R3+0x10], R32 ;  /* 0x0000102003007388 */ /* 0x0005e20000000a00 */
[----:B------:R-:W-:Y:S02]  /*539d0*/  PRMT R49, R2, 0x5410, R29 ;  /* 0x0000541002317816 */ /* 0x000fe4000000001d */
[----:B------:R-:W-:Y:S01]  /*539e0*/  PRMT R14, R34, 0x5410, R35 ;  /* 0x00005410220e7816 */ /* 0x000fe20000000023 */
[----:B------:R2:W-:Y:S04]  /*539f0*/  STS.64 [R3+0x18], R56 ;  /* 0x0000183803007388 */ /* 0x0005e80000000a00 */
[----:B------:R2:W-:Y:S04]  /*53a00*/  STS.64 [R3+0x20], R46 ;  /* 0x0000202e03007388 */ /* 0x0005e80000000a00 */
[----:B------:R2:W-:Y:S04]  /*53a10*/  STS.64 [R3+0x40], R204 ;  /* 0x000040cc03007388 */ /* 0x0005e80000000a00 */
[----:B------:R2:W-:Y:S04]  /*53a20*/  STS [R3], R206 ;  /* 0x000000ce03007388 */ /* 0x0005e80000000800 */
[----:B------:R2:W-:Y:S04]  /*53a30*/  STS.U16 [R3+0x38], R0 ;  /* 0x0000380003007388 */ /* 0x0005e80000000400 */
[----:B------:R2:W-:Y:S04]  /*53a40*/  STS [R3+0x3c], R45 ;  /* 0x00003c2d03007388 */ /* 0x0005e80000000800 */
[----:B------:R2:W-:Y:S04]  /*53a50*/  STS.64 [R3+0x28], R48 ;  /* 0x0000283003007388 */ /* 0x0005e80000000a00 */
[----:B------:R2:W-:Y:S02]  /*53a60*/  STS.64 [R3+0x30], R14 ;  /* 0x0000300e03007388 */ /* 0x0005e40000000a00 */
.L_x_2600:
[----:B------:R-:W-:Y:S05]  /*53a70*/  BSYNC.RECONVERGENT B0 ;  /* 0x0000000000007941 */ /* 0x000fea0003800200 */
.L_x_2599:
        /* <DEDUP_REMOVED lines=8> */
[C---:B-1----:R-:W-:Y:S01]  /*53b00*/  IMAD R0, R137.reuse, 0x48, R28 ;  /* 0x0000004889007824 */ /* 0x042fe200078e021c */
[----:B0-----:R-:W0:Y:S01]  /*53b10*/  LDC.64 R4, c[0x0][0x390] ;  /* 0x0000e400ff047b82 */ /* 0x001e220000000a00 */
[C---:B------:R-:W-:Y:S02]  /*53b20*/  IMAD.IADD R9, R137.reuse, 0x1, R8 ;  /* 0x0000000189097824 */ /* 0x040fe400078e0208 */
[----:B------:R-:W-:Y:S01]  /*53b30*/  VIADD R137, R137, 0x100 ;  /* 0x0000010089897836 */ /* 0x000fe20000000000 */
[----:B------:R-:W1:Y:S04]  /*53b40*/  LDS.U16 R10, [R0+0x38] ;  /* 0x00003800000a7984 */ /* 0x000e680000000400 */
[----:B------:R-:W2:Y:S01]  /*53b50*/  LDS R11, [R0] ;  /* 0x00000000000b7984 */ /* 0x000ea20000000800 */
[----:B------:R-:W3:Y:S03]  /*53b60*/  LDC.64 R6, c[0x0][0x398] ;  /* 0x0000e600ff067b82 */ /* 0x000ee60000000a00 */
[----:B------:R-:W4:Y:S04]  /*53b70*/  LDS.64 R12, [R0+0x8] ;  /* 0x00000800000c7984 */ /* 0x000f280000000a00 */
[----:B------:R-:W5:Y:S04]  /*53b80*/  LDS.64 R14, [R0+0x10] ;  /* 0x00001000000e7984 */ /* 0x000f680000000a00 */
[----:B------:R-:W5:Y:S04]  /*53b90*/  LDS.64 R16, [R0+0x18] ;  /* 0x0000180000107984 */ /* 0x000f680000000a00 */
[----:B------:R-:W5:Y:S01]  /*53ba0*/  LDS.64 R18, [R0+0x20] ;  /* 0x0000200000127984 */ /* 0x000f620000000a00 */
[----:B0-----:R-:W-:-:S03]  /*53bb0*/  IMAD.WIDE R4, R9, 0x4, R4 ;  /* 0x0000000409047825 */ /* 0x001fc600078e0204 */
[----:B------:R-:W0:Y:S04]  /*53bc0*/  LDS.64 R20, [R0+0x28] ;  /* 0x0000280000147984 */ /* 0x000e280000000a00 */
[----:B------:R-:W0:Y:S01]  /*53bd0*/  LDS.64 R22, [R0+0x30] ;  /* 0x0000300000167984 */ /* 0x000e220000000a00 */
[----:B---3--:R-:W-:-:S03]  /*53be0*/  IMAD.WIDE R6, R9, 0x40, R6 ;  /* 0x0000004009067825 */ /* 0x008fc600078e0206 */
[----:B------:R-:W3:Y:S04]  /*53bf0*/  LDS R25, [R0+0x3c] ;  /* 0x00003c0000197984 */ /* 0x000ee80000000800 */
[----:B------:R-:W3:Y:S01]  /*53c00*/  LDS.64 R2, [R0+0x40] ;  /* 0x0000400000027984 */ /* 0x000ee20000000a00 */
[----:B-1----:R-:W-:-:S03]  /*53c10*/  PRMT R9, R10, 0x7710, RZ ;  /* 0x000077100a097816 */ /* 0x002fc600000000ff */
[----:B--2---:R2:W-:Y:S04]  /*53c20*/  STG.E desc[UR8][R4.64], R11 ;  /* 0x0000000b04007986 */ /* 0x0045e8000c101908 */
[----:B----4-:R2:W-:Y:S04]  /*53c30*/  STG.E.64 desc[UR8][R6.64], R12 ;  /* 0x0000000c06007986 */ /* 0x0105e8000c101b08 */
[----:B-----5:R2:W-:Y:S04]  /*53c40*/  STG.E.64 desc[UR8][R6.64+0x8], R14 ;  /* 0x0000080e06007986 */ /* 0x0205e8000c101b08 */
[----:B------:R2:W-:Y:S04]  /*53c50*/  STG.E.64 desc[UR8][R6.64+0x10], R16 ;  /* 0x0000101006007986 */ /* 0x0005e8000c101b08 */
[----:B------:R2:W-:Y:S04]  /*53c60*/  STG.E.64 desc[UR8][R6.64+0x18], R18 ;  /* 0x0000181206007986 */ /* 0x0005e8000c101b08 */
[----:B0-----:R2:W-:Y:S04]  /*53c70*/  STG.E.64 desc[UR8][R6.64+0x20], R20 ;  /* 0x0000201406007986 */ /* 0x0015e8000c101b08 */
[----:B------:R2:W-:Y:S04]  /*53c80*/  STG.E.64 desc[UR8][R6.64+0x28], R22 ;  /* 0x0000281606007986 */ /* 0x0005e8000c101b08 */
[----:B------:R2:W-:Y:S04]  /*53c90*/  STG.E.U16 desc[UR8][R6.64+0x30], R9 ;  /* 0x0000300906007986 */ /* 0x0005e8000c101508 */
[----:B---3--:R2:W-:Y:S04]  /*53ca0*/  STG.E desc[UR8][R6.64+0x34], R25 ;  /* 0x0000341906007986 */ /* 0x0085e8000c101908 */
[----:B------:R2:W-:Y:S02]  /*53cb0*/  STG.E.64 desc[UR8][R6.64+0x38], R2 ;  /* 0x0000380206007986 */ /* 0x0005e4000c101b08 */
.L_x_2602:
[----:B------:R-:W-:Y:S05]  /*53cc0*/  BSYNC.RECONVERGENT B0 ;  /* 0x0000000000007941 */ /* 0x000fea0003800200 */
.L_x_2601:
[----:B------:R-:W-:Y:S05]  /*53cd0*/  @!P1 EXIT ;  /* 0x000000000000994d */ /* 0x000fea0003800000 */
[----:B------:R-:W3:Y:S01]  /*53ce0*/  LDCU.128 UR4, c[0x0][0x390] ;  /* 0x00007200ff0477ac */ /* 0x000ee20008000c00 */
[----:B-1----:R-:W-:Y:S01]  /*53cf0*/  IMAD.IADD R0, R44, 0x1, -R137 ;  /* 0x000000012c007824 */ /* 0x002fe200078e0a89 */
[----:B------:R-:W-:Y:S01]  /*53d00*/  BSSY.RECONVERGENT B0, `(.L_x_2603) ;  /* 0x00000c9000007945 */ /* 0x000fe20003800200 */
[C---:B0-2---:R-:W-:Y:S01]  /*53d10*/  IMAD.IADD R7, R137.reuse, 0x1, R8 ;  /* 0x0000000189077824 */ /* 0x045fe200078e0208 */
[----:B------:R-:W-:Y:S02]  /*53d20*/  PLOP3.LUT P0, PT, PT, PT, PT, 0x80, 0x8 ;  /* 0x000000000008781c */ /* 0x000fe40003f0f070 */
[----:B------:R-:W-:Y:S01]  /*53d30*/  ISETP.GT.AND P1, PT, R0, 0x600, PT ;  /* 0x000006000000780c */ /* 0x000fe20003f24270 */
[----:B------:R-:W-:-:S04]  /*53d40*/  IMAD R0, R137, 0x48, R28 ;  /* 0x0000004889007824 */ /* 0x000fc800078e021c */
[----:B------:R-:W-:Y:S01]  /*53d50*/  VIADD R0, R0, 0x4840 ;  /* 0x0000484000007836 */ /* 0x000fe20000000000 */
[----:B---3--:R-:W-:Y:S02]  /*53d60*/  UIADD3 UR4, UP0, UPT, UR4, 0x400, URZ ;  /* 0x0000040004047890 */ /* 0x008fe4000ff1e0ff */
[----:B------:R-:W-:Y:S02]  /*53d70*/  UIADD3 UR6, UP1, UPT, UR6, 0x4000, URZ ;  /* 0x0000400006067890 */ /* 0x000fe4000ff3e0ff */
[----:B------:R-:W-:Y:S02]  /*53d80*/  UIADD3.X UR5, UPT, UPT, URZ, UR5, URZ, UP0, !UPT ;  /* 0x00000005ff057290 */ /* 0x000fe400087fe4ff */
[----:B------:R-:W-:Y:S01]  /*53d90*/  UIADD3.X UR7, UPT, UPT, URZ, UR7, URZ, UP1, !UPT ;  /* 0x00000007ff077290 */ /* 0x000fe20008ffe4ff */
[----:B------:R-:W-:Y:S02]  /*53da0*/  IMAD.U32 R4, RZ, RZ, UR4 ;  /* 0x00000004ff047e24 */ /* 0x000fe4000f8e00ff */
[----:B------:R-:W-:-:S02]  /*53db0*/  IMAD.U32 R2, RZ, RZ, UR6 ;  /* 0x00000006ff027e24 */ /* 0x000fc4000f8e00ff */
[----:B------:R-:W-:Y:S02]  /*53dc0*/  IMAD.U32 R5, RZ, RZ, UR5 ;  /* 0x00000005ff057e24 */ /* 0x000fe4000f8e00ff */
[----:B------:R-:W-:Y:S01]  /*53dd0*/  IMAD.U32 R3, RZ, RZ, UR7 ;  /* 0x00000007ff037e24 */ /* 0x000fe2000f8e00ff */
[----:B------:R-:W-:Y:S06]  /*53de0*/  @!P1 BRA `(.L_x_2604) ;  /* 0x0000000800e89947 */ /* 0x000fec0003800000 */
[----:B------:R-:W-:Y:S01]  /*53df0*/  PLOP3.LUT P0, PT, PT, PT, PT, 0x8, 0x80 ;  /* 0x000000000080781c */ /* 0x000fe20003f0e170 */
[----:B------:R-:W-:-:S12]  /*53e00*/  VIADD R78, R44, 0xfffffa00 ;  /* 0xfffffa002c4e7836 */ /* 0x000fd80000000000 */
.L_x_2605:
[----:B-1----:R-:W-:Y:S01]  /*53e10*/  LDS R15, [R0+-0x4840] ;  /* 0xffb7c000000f7984 */ /* 0x002fe20000000800 */
[----:B------:R-:W-:-:S03]  /*53e20*/  IMAD.WIDE R8, R7, 0x4, R4 ;  /* 0x0000000407087825 */ /* 0x000fc600078e0204 */
[----:B------:R-:W0:Y:S01]  /*53e30*/  LDS.U16 R6, [R0+-0x4808] ;  /* 0xffb7f80000067984 */ /* 0x000e220000000400 */
[----:B------:R-:W-:-:S03]  /*53e40*/  IMAD.WIDE R10, R7, 0x40, R2 ;  /* 0x00000040070a7825 */ /* 0x000fc600078e0202 */
[----:B------:R-:W1:Y:S01]  /*53e50*/  LDS.64 R24, [R0+-0x4818] ;  /* 0xffb7e80000187984 */ /* 0x000e620000000a00 */
[----:B------:R-:W-:-:S03]  /*53e60*/  VIADD R137, R137, 0x800 ;  /* 0x0000080089897836 */ /* 0x000fc60000000000 */
[----:B------:R-:W2:Y:S02]  /*53e70*/  LDS.64 R22, [R0+-0x4820] ;  /* 0xffb7e00000167984 */ /* 0x000ea40000000a00 */
[----:B------:R-:W-:Y:S02]  /*53e80*/  ISETP.GE.AND P1, PT, R137, R78, PT ;  /* 0x0000004e8900720c */ /* 0x000fe40003f26270 */
[----:B------:R-:W3:Y:S04]  /*53e90*/  LDS.64 R20, [R0+-0x4828] ;  /* 0xffb7d80000147984 */ /* 0x000ee80000000a00 */
[----:B------:R-:W4:Y:S04]  /*53ea0*/  LDS.64 R16, [R0+-0x4838] ;  /* 0xffb7c80000107984 */ /* 0x000f280000000a00 */
[----:B------:R-:W-:Y:S04]  /*53eb0*/  LDS.64 R26, [R0+-0x4810] ;  /* 0xffb7f000001a7984 */ /* 0x000fe80000000a00 */
[----:B------:R-:W-:Y:S04]  /*53ec0*/  LDS.64 R18, [R0+-0x4830] ;  /* 0xffb7d00000127984 */ /* 0x000fe80000000a00 */
[----:B------:R-:W-:Y:S04]  /*53ed0*/  LDS R29, [R0+-0x4804] ;  /* 0xffb7fc00001d7984 */ /* 0x000fe80000000800 */
[----:B------:R-:W-:Y:S04]  /*53ee0*/  LDS.64 R12, [R0+-0x4800] ;  /* 0xffb80000000c7984 */ /* 0x000fe80000000a00 */
[----:B------:R-:W-:Y:S04]  /*53ef0*/  LDS R33, [R0+-0x40] ;  /* 0xffffc00000217984 */ /* 0x000fe80000000800 */
[----:B------:R-:W-:Y:S01]  /*53f00*/  LDS.64 R36, [R0+-0x30] ;  /* 0xffffd00000247984 */ /* 0x000fe20000000a00 */
[----:B0-----:R-:W-:-:S03]  /*53f10*/  PRMT R31, R6, 0x7710, RZ ;  /* 0x00007710061f7816 */ /* 0x001fc600000000ff */
[----:B------:R-:W-:Y:S04]  /*53f20*/  LDS.64 R38, [R0+-0x28] ;  /* 0xffffd80000267984 */ /* 0x000fe80000000a00 */
[----:B------:R-:W-:Y:S04]  /*53f30*/  LDS.64 R40, [R0+-0x20] ;  /* 0xffffe00000287984 */ /* 0x000fe80000000a00 */
[----:B------:R-:W0:Y:S04]  /*53f40*/  LDS.U16 R28, [R0+-0x8] ;  /* 0xfffff800001c7984 */ /* 0x000e280000000400 */
[----:B------:R-:W-:Y:S04]  /*53f50*/  STG.E desc[UR8][R8.64+-0x400], R15 ;  /* 0xfffc000f08007986 */ /* 0x000fe8000c101908 */
[----:B------:R-:W5:Y:S04]  /*53f60*/  LDS.64 R34, [R0+-0x38] ;  /* 0xffffc80000227984 */ /* 0x000f680000000a00 */
[----:B------:R-:W5:Y:S04]  /*53f70*/  LDS.64 R42, [R0+-0x18] ;  /* 0xffffe800002a7984 */ /* 0x000f680000000a00 */
[----:B------:R-:W5:Y:S04]  /*53f80*/  LDS.64 R46, [R0+-0x10] ;  /* 0xfffff000002e7984 */ /* 0x000f680000000a00 */
[----:B------:R-:W5:Y:S04]  /*53f90*/  LDS R45, [R0+-0x4] ;  /* 0xfffffc00002d7984 */ /* 0x000f680000000800 */
[----:B------:R-:W5:Y:S04]  /*53fa0*/  LDS.64 R14, [R0] ;  /* 0x00000000000e7984 */ /* 0x000f680000000a00 */
[----:B-1----:R-:W-:Y:S04]  /*53fb0*/  STG.E.64 desc[UR8][R10.64+-0x3fe0], R24 ;  /* 0xffc020180a007986 */ /* 0x002fe8000c101b08 */
[----:B------:R-:W1:Y:S04]  /*53fc0*/  LDS R49, [R0+0x47c0] ;  /* 0x0047c00000317984 */ /* 0x000e680000000800 */
[----:B------:R-:W1:Y:S04]  /*53fd0*/  LDS.U16 R6, [R0+0x47f8] ;  /* 0x0047f80000067984 */ /* 0x000e680000000400 */
[----:B------:R-:W1:Y:S04]  /*53fe0*/  LDS.64 R24, [R0+0x47e0] ;  /* 0x0047e00000187984 */ /* 0x000e680000000a00 */
[----:B--2---:R-:W-:Y:S04]  /*53ff0*/  STG.E.64 desc[UR8][R10.64+-0x3fe8], R22 ;  /* 0xffc018160a007986 */ /* 0x004fe8000c101b08 */
[----:B---3--:R0:W-:Y:S04]  /*54000*/  STG.E.64 desc[UR8][R10.64+-0x3ff0], R20 ;  /* 0xffc010140a007986 */ /* 0x0081e8000c101b08 */
[----:B------:R-:W2:Y:S04]  /*54010*/  LDS.64 R22, [R0+0x47d8] ;  /* 0x0047d80000167984 */ /* 0x000ea80000000a00 */
[----:B----4-:R-:W-:Y:S04]  /*54020*/  STG.E.64 desc[UR8][R10.64+-0x4000], R16 ;  /* 0xffc000100a007986 */ /* 0x010fe8000c101b08 */
[----:B------:R-:W-:Y:S01]  /*54030*/  LDS.U16 R20, [R0+0x8ff8] ;  /* 0x008ff80000147984 */ /* 0x000fe20000000400 */
[----:B0-----:R-:W-:-:S03]  /*54040*/  PRMT R21, R28, 0x7710, RZ ;  /* 0x000077101c157816 */ /* 0x001fc600000000ff */
[----:B------:R-:W0:Y:S04]  /*54050*/  LDS.64 R50, [R0+0x47c8] ;  /* 0x0047c80000327984 */ /* 0x000e280000000a00 */
[----:B------:R-:W3:Y:S04]  /*54060*/  LDS.64 R52, [R0+0x47d0] ;  /* 0x0047d00000347984 */ /* 0x000ee80000000a00 */
[----:B------:R-:W-:Y:S04]  /*54070*/  STG.E.64 desc[UR8][R10.64+-0x3fd8], R26 ;  /* 0xffc0281a0a007986 */ /* 0x000fe8000c101b08 */
[----:B------:R-:W4:Y:S04]  /*54080*/  LDS.64 R54, [R0+0x47e8] ;  /* 0x0047e80000367984 */ /* 0x000f280000000a00 */
[----:B------:R-:W4:Y:S04]  /*54090*/  LDS.64 R56, [R0+0x47f0] ;  /* 0x0047f00000387984 */ /* 0x000f280000000a00 */
[----:B------:R-:W4:Y:S04]  /*540a0*/  LDS.64 R16, [R0+0x4800] ;  /* 0x0048000000107984 */ /* 0x000f280000000a00 */
[----:B------:R-:W4:Y:S04]  /*540b0*/  LDS R59, [R0+0x47fc] ;  /* 0x0047fc00003b7984 */ /* 0x000f280000000800 */
[----:B------:R-:W4:Y:S04]  /*540c0*/  LDS R27, [R0+0x8fc0] ;  /* 0x008fc000001b7984 */ /* 0x000f280000000800 */
[----:B------:R-:W-:Y:S04]  /*540d0*/  STG.E.64 desc[UR8][R10.64+-0x3ff8], R18 ;  /* 0xffc008120a007986 */ /* 0x000fe8000c101b08 */
[----:B------:R-:W-:Y:S04]  /*540e0*/  STG.E.U16 desc[UR8][R10.64+-0x3fd0], R31 ;  /* 0xffc0301f0a007986 */ /* 0x000fe8000c101508 */
[----:B------:R-:W-:Y:S04]  /*540f0*/  STG.E desc[UR8][R10.64+-0x3fcc], R29 ;  /* 0xffc0341d0a007986 */ /* 0x000fe8000c101908 */
[----:B------:R-:W4:Y:S04]  /*54100*/  LDS.64 R60, [R0+0x8fc8] ;  /* 0x008fc800003c7984 */ /* 0x000f280000000a00 */
[----:B------:R-:W4:Y:S04]  /*54110*/  LDS.64 R30, [R0+0x8fd0] ;  /* 0x008fd000001e7984 */ /* 0x000f280000000a00 */
[----:B------:R-:W4:Y:S04]  /*54120*/  LDS.64 R62, [R0+0x8fd8] ;  /* 0x008fd800003e7984 */ /* 0x000f280000000a00 */
[----:B------:R-:W4:Y:S04]  /*54130*/  LDS.64 R64, [R0+0x8fe0] ;  /* 0x008fe00000407984 */ /* 0x000f280000000a00 */
[----:B------:R-:W4:Y:S04]  /*54140*/  LDS.64 R66, [R0+0x8fe8] ;  /* 0x008fe80000427984 */ /* 0x000f280000000a00 */
[----:B------:R-:W4:Y:S04]  /*54150*/  LDS.64 R68, [R0+0x8ff0] ;  /* 0x008ff00000447984 */ /* 0x000f280000000a00 */
[----:B------:R-:W4:Y:S04]  /*54160*/  LDS R29, [R0+0x8ffc] ;  /* 0x008ffc00001d7984 */ /* 0x000f280000000800 */
[----:B------:R-:W4:Y:S04]  /*54170*/  LDS.64 R18, [R0+0x9000] ;  /* 0x0090000000127984 */ /* 0x000f280000000a00 */
[----:B------:R5:W-:Y:S04]  /*54180*/  STG.E.64 desc[UR8][R10.64+-0x3fc8], R12 ;  /* 0xffc0380c0a007986 */ /* 0x000be8000c101b08 */
[----:B------:R1:W-:Y:S04]  /*54190*/  STG.E desc[UR8][R8.64], R33 ;  /* 0x0000002108007986 */ /* 0x0003e8000c101908 */
[----:B------:R-:W-:Y:S04]  /*541a0*/  STG.E.64 desc[UR8][R10.64+0x8], R36 ;  /* 0x000008240a007986 */ /* 0x000fe8000c101b08 */
[----:B------:R-:W-:Y:S01]  /*541b0*/  STG.E.64 desc[UR8][R10.64+0x10], R38 ;  /* 0x000010260a007986 */ /* 0x000fe2000c101b08 */
[----:B-----5:R-:W-:-:S03]  /*541c0*/  VIADD R13, R7, 0x200 ;  /* 0x00000200070d7836 */ /* 0x020fc60000000000 */
[----:B------:R-:W-:Y:S01]  /*541d0*/  LDS R71, [R0+0xd7c0] ;  /* 0x00d7c00000477984 */ /* 0x000fe20000000800 */
[----:B-1----:R-:W-:-:S03]  /*541e0*/  IMAD.WIDE R8, R13, 0x4, R4 ;  /* 0x000000040d087825 */ /* 0x002fc600078e0204 */
[----:B------:R-:W-:Y:S01]  /*541f0*/  LDS.64 R36, [R0+0xd7d8] ;  /* 0x00d7d80000247984 */ /* 0x000fe20000000a00 */
[----:B------:R-:W-:-:S03]  /*54200*/  IMAD.WIDE R12, R13, 0x40, R2 ;  /* 0x000000400d0c7825 */ /* 0x000fc600078e0202 */
[----:B------:R-:W-:Y:S04]  /*54210*/  LDS.64 R38, [R0+0xd7e0] ;  /* 0x00d7e00000267984 */ /* 0x000fe80000000a00 */
[----:B------:R-:W-:Y:S04]  /*54220*/  STG.E.64 desc[UR8][R10.64+0x18], R40 ;  /* 0x000018280a007986 */ /* 0x000fe8000c101b08 */
[----:B------:R-:W-:Y:S04]  /*54230*/  LDS.64 R40, [R0+0xd7e8] ;  /* 0x00d7e80000287984 */ /* 0x000fe80000000a00 */
[----:B------:R-:W-:Y:S04]  /*54240*/  STG.E.64 desc[UR8][R10.64], R34 ;  /* 0x000000220a007986 */ /* 0x000fe8000c101b08 */
[----:B------:R-:W-:Y:S04]  /*54250*/  STG.E.64 desc[UR8][R10.64+0x20], R42 ;  /* 0x0000202a0a007986 */ /* 0x000fe8000c101b08 */
[----:B------:R-:W-:Y:S04]  /*54260*/  STG.E.64 desc[UR8][R10.64+0x28], R46 ;  /* 0x0000282e0a007986 */ /* 0x000fe8000c101b08 */
[----:B------:R1:W-:Y:S04]  /*54270*/  STG.E.U16 desc[UR8][R10.64+0x30], R21 ;  /* 0x000030150a007986 */ /* 0x0003e8000c101508 */
[----:B------:R-:W-:Y:S04]  /*54280*/  STG.E desc[UR8][R10.64+0x34], R45 ;  /* 0x0000342d0a007986 */ /* 0x000fe8000c101908 */
[----:B------:R-:W-:Y:S04]  /*54290*/  STG.E.64 desc[UR8][R10.64+0x38], R14 ;  /* 0x0000380e0a007986 */ /* 0x000fe8000c101b08 */
[----:B------:R-:W-:Y:S01]  /*542a0*/  STG.E desc[UR8][R8.64+-0x400], R49 ;  /* 0xfffc003108007986 */ /* 0x000fe2000c101908 */
[----:B-1----:R-:W-:-:S03]  /*542b0*/  PRMT R21, R6, 0x7710, RZ ;  /* 0x0000771006157816 */ /* 0x002fc600000000ff */
[----:B------:R1:W-:Y:S04]  /*542c0*/  STG.E.64 desc[UR8][R12.64+-0x3fe8], R24 ;  /* 0xffc018180c007986 */ /* 0x0003e8000c101b08 */
[----:B------:R-:W5:Y:S04]  /*542d0*/  LDS.U16 R6, [R0+0xd7f8] ;  /* 0x00d7f80000067984 */ /* 0x000f680000000400 */
[----:B------:R-:W5:Y:S04]  /*542e0*/  LDS.64 R34, [R0+0xd7d0] ;  /* 0x00d7d00000227984 */ /* 0x000f680000000a00 */
[----:B--2---:R2:W-:Y:S01]  /*542f0*/  STG.E.64 desc[UR8][R12.64+-0x3ff0], R22 ;  /* 0xffc010160c007986 */ /* 0x0045e2000c101b08 */
[----:B-1----:R-:W-:-:S03]  /*54300*/  VIADD R25, R7, 0x400 ;  /* 0x0000040007197836 */ /* 0x002fc60000000000 */
[----:B------:R-:W1:Y:S01]  /*54310*/  LDS.64 R32, [R0+0xd7c8] ;  /* 0x00d7c80000207984 */ /* 0x000e620000000a00 */
[----:B------:R-:W-:-:S03]  /*54320*/  IMAD.WIDE R10, R25, 0x4, R4 ;  /* 0x00000004190a7825 */ /* 0x000fc600078e0204 */
[----:B0-----:R-:W-:Y:S04]  /*54330*/  STG.E.64 desc[UR8][R12.64+-0x4000], R50 ;  /* 0xffc000320c007986 */ /* 0x001fe8000c101b08 */
[----:B---3--:R-:W-:Y:S01]  /*54340*/  STG.E.64 desc[UR8][R12.64+-0x3ff8], R52 ;  /* 0xffc008340c007986 */ /* 0x008fe2000c101b08 */
[----:B--2---:R-:W-:-:S03]  /*54350*/  PRMT R23, R20, 0x7710, RZ ;  /* 0x0000771014177816 */ /* 0x004fc600000000ff */
[----:B----4-:R-:W-:Y:S04]  /*54360*/  STG.E.64 desc[UR8][R12.64+-0x3fe0], R54 ;  /* 0xffc020360c007986 */ /* 0x010fe8000c101b08 */
[----:B------:R-:W-:Y:S04]  /*54370*/  STG.E.64 desc[UR8][R12.64+-0x3fd8], R56 ;  /* 0xffc028380c007986 */ /* 0x000fe8000c101b08 */
[----:B------:R-:W-:Y:S04]  /*54380*/  STG.E.64 desc[UR8][R12.64+-0x3fc8], R16 ;  /* 0xffc038100c007986 */ /* 0x000fe8000c101b08 */
[----:B------:R-:W-:Y:S04]  /*54390*/  STG.E.U16 desc[UR8][R12.64+-0x3fd0], R21 ;  /* 0xffc030150c007986 */ /* 0x000fe8000c101508 */
[----:B------:R-:W-:Y:S04]  /*543a0*/  STG.E desc[UR8][R12.64+-0x3fcc], R59 ;  /* 0xffc0343b0c007986 */ /* 0x000fe8000c101908 */
[----:B------:R-:W-:Y:S04]  /*543b0*/  LDS.U16 R22, [R0+0x11ff8] ;  /* 0x011ff80000167984 */ /* 0x000fe80000000400 */
[----:B------:R0:W-:Y:S04]  /*543c0*/  STG.E desc[UR8][R8.64], R27 ;  /* 0x0000001b08007986 */ /* 0x0001e8000c101908 */
[----:B------:R-:W2:Y:S04]  /*543d0*/  LDS.64 R16, [R0+0xd7f0] ;  /* 0x00d7f00000107984 */ /* 0x000ea80000000a00 */
[----:B------:R-:W3:Y:S04]  /*543e0*/  LDS.64 R14, [R0+0xd800] ;  /* 0x00d80000000e7984 */ /* 0x000ee80000000a00 */
[----:B------:R-:W4:Y:S01]  /*543f0*/  LDS R27, [R0+0xd7fc] ;  /* 0x00d7fc00001b7984 */ /* 0x000f220000000800 */
[----:B0-----:R-:W-:-:S03]  /*54400*/  IMAD.WIDE R8, R25, 0x40, R2 ;  /* 0x0000004019087825 */ /* 0x001fc600078e0202 */
[----:B------:R-:W0:Y:S04]  /*54410*/  LDS R25, [R0+0x11fc0] ;  /* 0x011fc00000197984 */ /* 0x000e280000000800 */
[----:B------:R-:W-:Y:S04]  /*54420*/  STG.E.64 desc[UR8][R12.64], R60 ;  /* 0x0000003c0c007986 */ /* 0x000fe8000c101b08 */
[----:B------:R-:W-:Y:S04]  /*54430*/  STG.E.64 desc[UR8][R12.64+0x8], R30 ;  /* 0x0000081e0c007986 */ /* 0x000fe8000c101b08 */
[----:B------:R-:W-:Y:S04]  /*54440*/  STG.E.64 desc[UR8][R12.64+0x10], R62 ;  /* 0x0000103e0c007986 */ /* 0x000fe8000c101b08 */
[----:B------:R-:W-:Y:S04]  /*54450*/  STG.E.64 desc[UR8][R12.64+0x18], R64 ;  /* 0x000018400c007986 */ /* 0x000fe8000c101b08 */
[----:B------:R-:W-:Y:S04]  /*54460*/  STG.E.64 desc[UR8][R12.64+0x20], R66 ;  /* 0x000020420c007986 */ /* 0x000fe8000c101b08 */
[----:B------:R-:W-:Y:S04]  /*54470*/  STG.E.64 desc[UR8][R12.64+0x28], R68 ;  /* 0x000028440c007986 */ /* 0x000fe8000c101b08 */
[----:B------:R5:W-:Y:S04]  /*54480*/  STG.E.U16 desc[UR8][R12.64+0x30], R23 ;  /* 0x000030170c007986 */ /* 0x000be8000c101508 */
[----:B------:R-:W-:Y:S04]  /*54490*/  STG.E desc[UR8][R12.64+0x34], R29 ;  /* 0x0000341d0c007986 */ /* 0x000fe8000c101908 */
[----:B------:R-:W-:Y:S04]  /*544a0*/  STG.E.64 desc[UR8][R12.64+0x38], R18 ;  /* 0x000038120c007986 */ /* 0x000fe8000c101b08 */
[----:B------:R-:W-:Y:S01]  /*544b0*/  LDS.U16 R24, [R0+0x167f8] ;  /* 0x0167f80000187984 */ /* 0x000fe20000000400 */
[----:B-----5:R-:W-:-:S03]  /*544c0*/  PRMT R23, R6, 0x7710, RZ ;  /* 0x0000771006177816 */ /* 0x020fc600000000ff */
[----:B------:R-:W5:Y:S04]  /*544d0*/  LDS.64 R30, [R0+0x11fc8] ;  /* 0x011fc800001e7984 */ /* 0x000f680000000a00 */
[----:B------:R-:W5:Y:S04]  /*544e0*/  LDS.64 R42, [R0+0x11fd0] ;  /* 0x011fd000002a7984 */ /* 0x000f680000000a00 */
[----:B------:R-:W5:Y:S04]  /*544f0*/  LDS.64 R28, [R0+0x11fd8] ;  /* 0x011fd800001c7984 */ /* 0x000f680000000a00 */
[----:B------:R-:W5:Y:S04]  /*54500*/  LDS.64 R46, [R0+0x11fe0] ;  /* 0x011fe000002e7984 */ /* 0x000f680000000a00 */
[----:B------:R-:W5:Y:S04]  /*54510*/  LDS.64 R48, [R0+0x11fe8] ;  /* 0x011fe80000307984 */ /* 0x000f680000000a00 */
[----:B------:R-:W5:Y:S04]  /*54520*/  LDS.64 R50, [R0+0x11ff0] ;  /* 0x011ff00000327984 */ /* 0x000f680000000a00 */
[----:B------:R-:W5:Y:S04]  /*54530*/  LDS R45, [R0+0x11ffc] ;  /* 0x011ffc00002d7984 */ /* 0x000f680000000800 */
[----:B------:R-:W5:Y:S04]  /*54540*/  LDS.64 R12, [R0+0x12000] ;  /* 0x01200000000c7984 */ /* 0x000f680000000a00 */
[----:B------:R-:W-:Y:S04]  /*54550*/  LDS.U16 R26, [R0+0x1aff8] ;  /* 0x01aff800001a7984 */ /* 0x000fe80000000400 */
[----:B------:R-:W-:Y:S04]  /*54560*/  STG.E desc[UR8][R10.64+-0x400], R71 ;  /* 0xfffc00470a007986 */ /* 0x000fe8000c101908 */
[----:B------:R-:W-:Y:S04]  /*54570*/  STG.E.64 desc[UR8][R8.64+-0x3ff0], R36 ;  /* 0xffc0102408007986 */ /* 0x000fe8000c101b08 */
[----:B------:R-:W-:Y:S04]  /*54580*/  STG.E.64 desc[UR8][R8.64+-0x3fe8], R38 ;  /* 0xffc0182608007986 */ /* 0x000fe8000c101b08 */
        /* <DEDUP_REMOVED lines=19> */
[----:B------:R4:W-:Y:S04]  /*546c0*/  STG.E.64 desc[UR8][R8.64+-0x3ff8], R34 ;  /* 0xffc0082208007986 */ /* 0x0009e8000c101b08 */
[----:B-1----:R1:W-:Y:S01]  /*546d0*/  STG.E.64 desc[UR8][R8.64+-0x4000], R32 ;  /* 0xffc0002008007986 */ /* 0x0023e2000c101b08 */
[----:B--2---:R-:W-:-:S03]  /*546e0*/  VIADD R0, R0, 0x24000 ;  /* 0x0002400000007836 */ /* 0x004fc60000000000 */
[----:B------:R2:W-:Y:S04]  /*546f0*/  STG.E.64 desc[UR8][R8.64+-0x3fd8], R16 ;  /* 0xffc0281008007986 */ /* 0x0005e8000c101b08 */
[----:B---3--:R3:W-:Y:S01]  /*54700*/  STG.E.64 desc[UR8][R8.64+-0x3fc8], R14 ;  /* 0xffc0380e08007986 */ /* 0x0087e2000c101b08 */
[----:B----4-:R-:W-:-:S03]  /*54710*/  VIADD R35, R7, 0x600 ;  /* 0x0000060007237836 */ /* 0x010fc60000000000 */
[----:B------:R-:W-:Y:S01]  /*54720*/  STG.E.U16 desc[UR8][R8.64+-0x3fd0], R23 ;  /* 0xffc0301708007986 */ /* 0x000fe2000c101508 */
[----:B------:R-:W-:Y:S01]  /*54730*/  VIADD R7, R7, 0x800 ;  /* 0x0000080007077836 */ /* 0x000fe20000000000 */
[----:B-1----:R-:W-:Y:S02]  /*54740*/  PRMT R33, R22, 0x7710, RZ ;  /* 0x0000771016217816 */ /* 0x002fe400000000ff */
[----:B------:R-:W-:Y:S01]  /*54750*/  STG.E desc[UR8][R8.64+-0x3fcc], R27 ;  /* 0xffc0341b08007986 */ /* 0x000fe2000c101908 */
[----:B--2---:R-:W-:-:S03]  /*54760*/  IMAD.WIDE R16, R35, 0x40, R2 ;  /* 0x0000004023107825 */ /* 0x004fc600078e0202 */
[----:B0-----:R0:W-:Y:S01]  /*54770*/  STG.E desc[UR8][R10.64], R25 ;  /* 0x000000190a007986 */ /* 0x0011e2000c101908 */
[----:B---3--:R-:W-:-:S03]  /*54780*/  IMAD.WIDE R14, R35, 0x4, R4 ;  /* 0x00000004230e7825 */ /* 0x008fc600078e0204 */
[----:B-----5:R-:W-:Y:S04]  /*54790*/  STG.E.64 desc[UR8][R8.64], R30 ;  /* 0x0000001e08007986 */ /* 0x020fe8000c101b08 */
[----:B------:R-:W-:Y:S01]  /*547a0*/  STG.E.64 desc[UR8][R8.64+0x8], R42 ;  /* 0x0000082a08007986 */ /* 0x000fe2000c101b08 */
[----:B0-----:R-:W-:-:S03]  /*547b0*/  PRMT R11, R24, 0x7710, RZ ;  /* 0x00007710180b7816 */ /* 0x001fc600000000ff */
[----:B------:R-:W-:Y:S04]  /*547c0*/  STG.E.64 desc[UR8][R8.64+0x10], R28 ;  /* 0x0000101c08007986 */ /* 0x000fe8000c101b08 */
[----:B------:R-:W-:Y:S04]  /*547d0*/  STG.E.64 desc[UR8][R8.64+0x18], R46 ;  /* 0x0000182e08007986 */ /* 0x000fe8000c101b08 */
[----:B------:R-:W-:Y:S04]  /*547e0*/  STG.E.64 desc[UR8][R8.64+0x20], R48 ;  /* 0x0000203008007986 */ /* 0x000fe8000c101b08 */
[----:B------:R-:W-:Y:S04]  /*547f0*/  STG.E.64 desc[UR8][R8.64+0x28], R50 ;  /* 0x0000283208007986 */ /* 0x000fe8000c101b08 */
[----:B------:R-:W-:Y:S04]  /*54800*/  STG.E.U16 desc[UR8][R8.64+0x30], R33 ;  /* 0x0000302108007986 */ /* 0x000fe8000c101508 */
[----:B------:R-:W-:Y:S04]  /*54810*/  STG.E desc[UR8][R8.64+0x34], R45 ;  /* 0x0000342d08007986 */ /* 0x000fe8000c101908 */
[----:B------:R0:W-:Y:S04]  /*54820*/  STG.E.64 desc[UR8][R8.64+0x38], R12 ;  /* 0x0000380c08007986 */ /* 0x0001e8000c101b08 */
[----:B------:R1:W-:Y:S04]  /*54830*/  STG.E desc[UR8][R14.64+-0x400], R53 ;  /* 0xfffc00350e007986 */ /* 0x0003e8000c101908 */
[----:B------:R1:W-:Y:S04]  /*54840*/  STG.E.64 desc[UR8][R16.64+-0x4000], R54 ;  /* 0xffc0003610007986 */ /* 0x0003e8000c101b08 */
[----:B------:R1:W-:Y:S01]  /*54850*/  STG.E.64 desc[UR8][R16.64+-0x3ff8], R56 ;  /* 0xffc0083810007986 */ /* 0x0003e2000c101b08 */
[----:B0-----:R-:W-:-:S03]  /*54860*/  PRMT R9, R26, 0x7710, RZ ;  /* 0x000077101a097816 */ /* 0x001fc600000000ff */
[----:B------:R1:W-:Y:S04]  /*54870*/  STG.E.64 desc[UR8][R16.64+-0x3ff0], R58 ;  /* 0xffc0103a10007986 */ /* 0x0003e8000c101b08 */
[----:B------:R1:W-:Y:S04]  /*54880*/  STG.E.64 desc[UR8][R16.64+-0x3fe8], R60 ;  /* 0xffc0183c10007986 */ /* 0x0003e8000c101b08 */
[----:B------:R1:W-:Y:S04]  /*54890*/  STG.E.64 desc[UR8][R16.64+-0x3fe0], R62 ;  /* 0xffc0203e10007986 */ /* 0x0003e8000c101b08 */
[----:B------:R1:W-:Y:S04]  /*548a0*/  STG.E.64 desc[UR8][R16.64+-0x3fd8], R36 ;  /* 0xffc0282410007986 */ /* 0x0003e8000c101b08 */
[----:B------:R1:W-:Y:S04]  /*548b0*/  STG.E.64 desc[UR8][R16.64+-0x3fc8], R18 ;  /* 0xffc0381210007986 */ /* 0x0003e8000c101b08 */
[----:B------:R1:W-:Y:S04]  /*548c0*/  STG.E.U16 desc[UR8][R16.64+-0x3fd0], R11 ;  /* 0xffc0300b10007986 */ /* 0x0003e8000c101508 */
[----:B------:R1:W-:Y:S04]  /*548d0*/  STG.E desc[UR8][R16.64+-0x3fcc], R39 ;  /* 0xffc0342710007986 */ /* 0x0003e8000c101908 */
        /* <DEDUP_REMOVED lines=10> */
[----:B------:R-:W-:Y:S05]  /*54980*/  @!P1 BRA `(.L_x_2605) ;  /* 0xfffffff400209947 */ /* 0x000fea000383ffff */
.L_x_2604:
[----:B------:R-:W-:Y:S05]  /*54990*/  BSYNC.RECONVERGENT B0 ;  /* 0x0000000000007941 */ /* 0x000fea0003800200 */
.L_x_2603:
[----:B------:R-:W-:Y:S01]  /*549a0*/  IMAD.IADD R6, R44, 0x1, -R137 ;  /* 0x000000012c067824 */ /* 0x000fe200078e0a89 */
[----:B------:R-:W-:Y:S04]  /*549b0*/  BSSY.RECONVERGENT B0, `(.L_x_2606) ;  /* 0x0000060000007945 */ /* 0x000fe80003800200 */
[----:B------:R-:W-:-:S13]  /*549c0*/  ISETP.GT.AND P1, PT, R6, 0x200, PT ;  /* 0x000002000600780c */ /* 0x000fda0003f24270 */
[----:B------:R-:W-:Y:S05]  /*549d0*/  @!P1 BRA `(.L_x_2607) ;  /* 0x0000000400749947 */ /* 0x000fea0003800000 */
[----:B-1----:R-:W0:Y:S01]  /*549e0*/  LDS R15, [R0+-0x4840] ;  /* 0xffb7c000000f7984 */ /* 0x002e220000000800 */
[C---:B------:R-:W-:Y:S01]  /*549f0*/  IMAD.WIDE R8, R7.reuse, 0x4, R4 ;  /* 0x0000000407087825 */ /* 0x040fe200078e0204 */
[----:B------:R-:W-:Y:S02]  /*54a00*/  PLOP3.LUT P0, PT, PT, PT, PT, 0x8, 0x80 ;  /* 0x000000000080781c */ /* 0x000fe40003f0e170 */
[----:B------:R-:W1:Y:S01]  /*54a10*/  LDS.64 R22, [R0+-0x4820] ;  /* 0xffb7e00000167984 */ /* 0x000e620000000a00 */
[----:B------:R-:W-:-:S03]  /*54a20*/  IMAD.WIDE R10, R7, 0x40, R2 ;  /* 0x00000040070a7825 */ /* 0x000fc600078e0202 */
[----:B------:R-:W-:Y:S01]  /*54a30*/  LDS.64 R18, [R0+-0x4830] ;  /* 0xffb7d00000127984 */ /* 0x000fe20000000a00 */
[----:B------:R-:W-:-:S03]  /*54a40*/  VIADD R137, R137, 0x400 ;  /* 0x0000040089897836 */ /* 0x000fc60000000000 */
[----:B------:R-:W-:Y:S04]  /*54a50*/  LDS.64 R20, [R0+-0x4828] ;  /* 0xffb7d80000147984 */ /* 0x000fe80000000a00 */
[----:B------:R-:W-:Y:S04]  /*54a60*/  LDS.64 R16, [R0+-0x4838] ;  /* 0xffb7c80000107984 */ /* 0x000fe80000000a00 */
[----:B------:R-:W-:Y:S04]  /*54a70*/  LDS.U16 R6, [R0+-0x4808] ;  /* 0xffb7f80000067984 */ /* 0x000fe80000000400 */
[----:B------:R-:W-:Y:S04]  /*54a80*/  LDS.64 R24, [R0+-0x4818] ;  /* 0xffb7e80000187984 */ /* 0x000fe80000000a00 */
[----:B------:R-:W2:Y:S04]  /*54a90*/  LDS.U16 R28, [R0+-0x8] ;  /* 0xfffff800001c7984 */ /* 0x000ea80000000400 */
[----:B------:R-:W3:Y:S04]  /*54aa0*/  LDS.64 R26, [R0+-0x4810] ;  /* 0xffb7f000001a7984 */ /* 0x000ee80000000a00 */
[----:B------:R-:W4:Y:S04]  /*54ab0*/  LDS.64 R12, [R0+-0x4800] ;  /* 0xffb80000000c7984 */ /* 0x000f280000000a00 */
[----:B------:R-:W5:Y:S04]  /*54ac0*/  LDS R29, [R0+-0x4804] ;  /* 0xffb7fc00001d7984 */ /* 0x000f680000000800 */
[----:B------:R-:W5:Y:S04]  /*54ad0*/  LDS R31, [R0+-0x40] ;  /* 0xffffc000001f7984 */ /* 0x000f680000000800 */
[----:B0-----:R-:W-:Y:S04]  /*54ae0*/  STG.E desc[UR8][R8.64+-0x400], R15 ;  /* 0xfffc000f08007986 */ /* 0x001fe8000c101908 */
[----:B------:R-:W-:Y:S04]  /*54af0*/  LDS.U16 R30, [R0+0x47f8] ;  /* 0x0047f800001e7984 */ /* 0x000fe80000000400 */
[----:B------:R-:W0:Y:S04]  /*54b00*/  LDS.64 R32, [R0+-0x38] ;  /* 0xffffc80000207984 */ /* 0x000e280000000a00 */
[----:B------:R-:W0:Y:S04]  /*54b10*/  LDS.64 R34, [R0+-0x30] ;  /* 0xffffd00000227984 */ /* 0x000e280000000a00 */
[----:B------:R-:W0:Y:S04]  /*54b20*/  LDS.64 R36, [R0+-0x28] ;  /* 0xffffd80000247984 */ /* 0x000e280000000a00 */
[----:B------:R-:W0:Y:S04]  /*54b30*/  LDS.64 R38, [R0+-0x20] ;  /* 0xffffe00000267984 */ /* 0x000e280000000a00 */
[----:B------:R-:W0:Y:S04]  /*54b40*/  LDS.64 R40, [R0+-0x18] ;  /* 0xffffe80000287984 */ /* 0x000e280000000a00 */
[----:B------:R-:W0:Y:S04]  /*54b50*/  LDS.64 R42, [R0+-0x10] ;  /* 0xfffff000002a7984 */ /* 0x000e280000000a00 */
[----:B-1----:R2:W-:Y:S04]  /*54b60*/  STG.E.64 desc[UR8][R10.64+-0x3fe8], R22 ;  /* 0xffc018160a007986 */ /* 0x0025e8000c101b08 */
[----:B------:R-:W1:Y:S04]  /*54b70*/  LDS R45, [R0+-0x4] ;  /* 0xfffffc00002d7984 */ /* 0x000e680000000800 */
[----:B------:R-:W1:Y:S04]  /*54b80*/  LDS.64 R14, [R0] ;  /* 0x00000000000e7984 */ /* 0x000e680000000a00 */
[----:B------:R-:W-:Y:S01]  /*54b90*/  LDS.U16 R22, [R0+0x8ff8] ;  /* 0x008ff80000167984 */ /* 0x000fe20000000400 */
[----:B--2---:R-:W-:-:S03]  /*54ba0*/  PRMT R23, R28, 0x7710, RZ ;  /* 0x000077101c177816 */ /* 0x004fc600000000ff */
[----:B------:R-:W-:Y:S04]  /*54bb0*/  STG.E.64 desc[UR8][R10.64+-0x3ff8], R18 ;  /* 0xffc008120a007986 */ /* 0x000fe8000c101b08 */
[----:B------:R-:W2:Y:S04]  /*54bc0*/  LDS R47, [R0+0x47c0] ;  /* 0x0047c000002f7984 */ /* 0x000ea80000000800 */
        /* <DEDUP_REMOVED lines=16> */
[----:B------:R-:W2:Y:S04]  /*54cd0*/  LDS R77, [R0+0x8ffc] ;  /* 0x008ffc00004d7984 */ /* 0x000ea80000000800 */
[----:B------:R3:W2:Y:S04]  /*54ce0*/  LDS.64 R20, [R0+0x9000] ;  /* 0x0090000000147984 */ /* 0x0006a80000000a00 */
[----:B------:R5:W-:Y:S04]  /*54cf0*/  STG.E.64 desc[UR8][R10.64+-0x4000], R16 ;  /* 0xffc000100a007986 */ /* 0x000be8000c101b08 */
[----:B------:R0:W-:Y:S01]  /*54d00*/  STG.E.64 desc[UR8][R10.64+-0x3fe0], R24 ;  /* 0xffc020180a007986 */ /* 0x0001e2000c101b08 */
[----:B---3--:R-:W-:-:S03]  /*54d10*/  VIADD R0, R0, 0x12000 ;  /* 0x0001200000007836 */ /* 0x008fc60000000000 */
[----:B------:R-:W-:Y:S04]  /*54d20*/  STG.E.64 desc[UR8][R10.64+-0x3fd8], R26 ;  /* 0xffc0281a0a007986 */ /* 0x000fe8000c101b08 */
[----:B----4-:R3:W-:Y:S01]  /*54d30*/  STG.E.64 desc[UR8][R10.64+-0x3fc8], R12 ;  /* 0xffc0380c0a007986 */ /* 0x0107e2000c101b08 */
[----:B-----5:R-:W-:-:S03]  /*54d40*/  PRMT R17, R6, 0x7710, RZ ;  /* 0x0000771006117816 */ /* 0x020fc600000000ff */
[----:B------:R-:W-:Y:S01]  /*54d50*/  STG.E desc[UR8][R10.64+-0x3fcc], R29 ;  /* 0xffc0341d0a007986 */ /* 0x000fe2000c101908 */
[----:B0-----:R-:W-:-:S03]  /*54d60*/  VIADD R25, R7, 0x200 ;  /* 0x0000020007197836 */ /* 0x001fc60000000000 */
[----:B------:R0:W-:Y:S01]  /*54d70*/  STG.E.U16 desc[UR8][R10.64+-0x3fd0], R17 ;  /* 0xffc030110a007986 */ /* 0x0001e2000c101508 */
[----:B------:R-:W-:-:S03]  /*54d80*/  VIADD R7, R7, 0x400 ;  /* 0x0000040007077836 */ /* 0x000fc60000000000 */
[----:B------:R4:W-:Y:S01]  /*54d90*/  STG.E desc[UR8][R8.64], R31 ;  /* 0x0000001f08007986 */ /* 0x0009e2000c101908 */
[----:B---3--:R-:W-:-:S03]  /*54da0*/  IMAD.WIDE R12, R25, 0x4, R4 ;  /* 0x00000004190c7825 */ /* 0x008fc600078e0204 */
[----:B------:R-:W-:Y:S01]  /*54db0*/  STG.E.64 desc[UR8][R10.64], R32 ;  /* 0x000000200a007986 */ /* 0x000fe2000c101b08 */
[----:B0-----:R-:W-:-:S03]  /*54dc0*/  IMAD.WIDE R16, R25, 0x40, R2 ;  /* 0x0000004019107825 */ /* 0x001fc600078e0202 */
[----:B------:R-:W-:Y:S01]  /*54dd0*/  STG.E.64 desc[UR8][R10.64+0x8], R34 ;  /* 0x000008220a007986 */ /* 0x000fe2000c101b08 */
[----:B----4-:R-:W-:-:S03]  /*54de0*/  PRMT R9, R30, 0x7710, RZ ;  /* 0x000077101e097816 */ /* 0x010fc600000000ff */
[----:B------:R-:W-:Y:S04]  /*54df0*/  STG.E.64 desc[UR8][R10.64+0x10], R36 ;  /* 0x000010240a007986 */ /* 0x000fe8000c101b08 */
[----:B------:R-:W-:Y:S04]  /*54e00*/  STG.E.64 desc[UR8][R10.64+0x18], R38 ;  /* 0x000018260a007986 */ /* 0x000fe8000c101b08 */
[----:B------:R-:W-:Y:S04]  /*54e10*/  STG.E.64 desc[UR8][R10.64+0x20], R40 ;  /* 0x000020280a007986 */ /* 0x000fe8000c101b08 */
[----:B------:R-:W-:Y:S04]  /*54e20*/  STG.E.64 desc[UR8][R10.64+0x28], R42 ;  /* 0x0000282a0a007986 */ /* 0x000fe8000c101b08 */
[----:B------:R-:W-:Y:S04]  /*54e30*/  STG.E.U16 desc[UR8][R10.64+0x30], R23 ;  /* 0x000030170a007986 */ /* 0x000fe8000c101508 */
[----:B-1----:R-:W-:Y:S04]  /*54e40*/  STG.E desc[UR8][R10.64+0x34], R45 ;  /* 0x0000342d0a007986 */ /* 0x002fe8000c101908 */
[----:B------:R0:W-:Y:S04]  /*54e50*/  STG.E.64 desc[UR8][R10.64+0x38], R14 ;  /* 0x0000380e0a007986 */ /* 0x0001e8000c101b08 */
[----:B--2---:R2:W-:Y:S04]  /*54e60*/  STG.E desc[UR8][R12.64+-0x400], R47 ;  /* 0xfffc002f0c007986 */ /* 0x0045e8000c101908 */
        /* <DEDUP_REMOVED lines=19> */
[----:B------:R2:W-:Y:S02]  /*54fa0*/  STG.E.64 desc[UR8][R16.64+0x38], R20 ;  /* 0x0000381410007986 */ /* 0x0005e4000c101b08 */
.L_x_2607:
[----:B------:R-:W-:Y:S05]  /*54fb0*/  BSYNC.RECONVERGENT B0 ;  /* 0x0000000000007941 */ /* 0x000fea0003800200 */
.L_x_2606:
[----:B------:R-:W-:-:S13]  /*54fc0*/  ISETP.LT.OR P0, PT, R137, R44, P0 ;  /* 0x0000002c8900720c */ /* 0x000fda0000701670 */
[----:B------:R-:W-:Y:S05]  /*54fd0*/  @!P0 EXIT ;  /* 0x000000000000894d */ /* 0x000fea0003800000 */
[----:B------:R-:W0:Y:S01]  /*54fe0*/  LDS.U16 R6, [R0+-0x4808] ;  /* 0xffb7f80000067984 */ /* 0x000e220000000400 */
[----:B------:R-:W-:-:S03]  /*54ff0*/  IMAD.WIDE R4, R7, 0x4, R4 ;  /* 0x0000000407047825 */ /* 0x000fc600078e0204 */
[----:B--2---:R-:W2:Y:S01]  /*55000*/  LDS R13, [R0+-0x4840] ;  /* 0xffb7c000000d7984 */ /* 0x004ea20000000800 */
[----:B------:R-:W-:-:S03]  /*55010*/  IMAD.WIDE R2, R7, 0x40, R2 ;  /* 0x0000004007027825 */ /* 0x000fc600078e0202 */
[----:B------:R-:W-:Y:S04]  /*55020*/  LDS.U16 R12, [R0+-0x8] ;  /* 0xfffff800000c7984 */ /* 0x000fe80000000400 */
[----:B-1----:R-:W1:Y:S04]  /*55030*/  LDS.64 R14, [R0+-0x4838] ;  /* 0xffb7c800000e7984 */ /* 0x002e680000000a00 */
[----:B------:R-:W3:Y:S04]  /*55040*/  LDS.64 R16, [R0+-0x4830] ;  /* 0xffb7d00000107984 */ /* 0x000ee80000000a00 */
[----:B------:R-:W4:Y:S04]  /*55050*/  LDS.64 R18, [R0+-0x4828] ;  /* 0xffb7d80000127984 */ /* 0x000f280000000a00 */
[----:B------:R-:W5:Y:S04]  /*55060*/  LDS.64 R20, [R0+-0x4820] ;  /* 0xffb7e00000147984 */ /* 0x000f680000000a00 */
[----:B------:R-:W5:Y:S04]  /*55070*/  LDS.64 R22, [R0+-0x4818] ;  /* 0xffb7e80000167984 */ /* 0x000f680000000a00 */
[----:B------:R-:W5:Y:S04]  /*55080*/  LDS.64 R24, [R0+-0x4810] ;  /* 0xffb7f00000187984 */ /* 0x000f680000000a00 */
[----:B------:R-:W5:Y:S04]  /*55090*/  LDS.64 R8, [R0+-0x4800] ;  /* 0xffb8000000087984 */ /* 0x000f680000000a00 */
[----:B------:R-:W5:Y:S01]  /*550a0*/  LDS R27, [R0+-0x4804] ;  /* 0xffb7fc00001b7984 */ /* 0x000f620000000800 */
[----:B0-----:R-:W-:-:S03]  /*550b0*/  PRMT R7, R6, 0x7710, RZ ;  /* 0x0000771006077816 */ /* 0x001fc600000000ff */
[----:B------:R-:W0:Y:S04]  /*550c0*/  LDS R29, [R0+-0x40] ;  /* 0xffffc000001d7984 */ /* 0x000e280000000800 */
[----:B------:R-:W0:Y:S04]  /*550d0*/  LDS.64 R30, [R0+-0x38] ;  /* 0xffffc800001e7984 */ /* 0x000e280000000a00 */
[----:B------:R-:W0:Y:S04]  /*550e0*/  LDS.64 R32, [R0+-0x30] ;  /* 0xffffd00000207984 */ /* 0x000e280000000a00 */
[----:B------:R-:W0:Y:S04]  /*550f0*/  LDS.64 R34, [R0+-0x28] ;  /* 0xffffd80000227984 */ /* 0x000e280000000a00 */
[----:B------:R-:W0:Y:S04]  /*55100*/  LDS.64 R36, [R0+-0x20] ;  /* 0xffffe00000247984 */ /* 0x000e280000000a00 */
[----:B------:R-:W0:Y:S04]  /*55110*/  LDS.64 R38, [R0+-0x18] ;  /* 0xffffe80000267984 */ /* 0x000e280000000a00 */
[----:B------:R-:W0:Y:S04]  /*55120*/  LDS.64 R40, [R0+-0x10] ;  /* 0xfffff00000287984 */ /* 0x000e280000000a00 */
[----:B------:R-:W0:Y:S04]  /*55130*/  LDS R43, [R0+-0x4] ;  /* 0xfffffc00002b7984 */ /* 0x000e280000000800 */
[----:B------:R-:W0:Y:S04]  /*55140*/  LDS.64 R10, [R0] ;  /* 0x00000000000a7984 */ /* 0x000e280000000a00 */
[----:B--2---:R2:W-:Y:S04]  /*55150*/  STG.E desc[UR8][R4.64+-0x400], R13 ;  /* 0xfffc000d04007986 */ /* 0x0045e8000c101908 */
[----:B-1----:R-:W-:Y:S04]  /*55160*/  STG.E.64 desc[UR8][R2.64+-0x4000], R14 ;  /* 0xffc0000e02007986 */ /* 0x002fe8000c101b08 */
        /* <DEDUP_REMOVED lines=9> */
[----:B0-----:R-:W-:Y:S04]  /*55200*/  STG.E desc[UR8][R4.64], R29 ;  /* 0x0000001d04007986 */ /* 0x001fe8000c101908 */
[----:B------:R-:W-:Y:S04]  /*55210*/  STG.E.64 desc[UR8][R2.64], R30 ;  /* 0x0000001e02007986 */ /* 0x000fe8000c101b08 */
[----:B------:R-:W-:Y:S04]  /*55220*/  STG.E.64 desc[UR8][R2.64+0x8], R32 ;  /* 0x0000082002007986 */ /* 0x000fe8000c101b08 */
[----:B------:R-:W-:Y:S04]  /*55230*/  STG.E.64 desc[UR8][R2.64+0x10], R34 ;  /* 0x0000102202007986 */ /* 0x000fe8000c101b08 */
[----:B------:R-:W-:Y:S04]  /*55240*/  STG.E.64 desc[UR8][R2.64+0x18], R36 ;  /* 0x0000182402007986 */ /* 0x000fe8000c101b08 */
[----:B------:R-:W-:Y:S04]  /*55250*/  STG.E.64 desc[UR8][R2.64+0x20], R38 ;  /* 0x0000202602007986 */ /* 0x000fe8000c101b08 */
[----:B------:R-:W-:Y:S04]  /*55260*/  STG.E.64 desc[UR8][R2.64+0x28], R40 ;  /* 0x0000282802007986 */ /* 0x000fe8000c101b08 */
[----:B------:R-:W-:Y:S04]  /*55270*/  STG.E desc[UR8][R2.64+0x34], R43 ;  /* 0x0000342b02007986 */ /* 0x000fe8000c101908 */
[----:B------:R-:W-:Y:S04]  /*55280*/  STG.E.U16 desc[UR8][R2.64+0x30], R13 ;  /* 0x0000300d02007986 */ /* 0x000fe8000c101508 */
[----:B------:R-:W-:Y:S01]  /*55290*/  STG.E.64 desc[UR8][R2.64+0x38], R10 ;  /* 0x0000380a02007986 */ /* 0x000fe2000c101b08 */
[----:B------:R-:W-:Y:S05]  /*552a0*/  EXIT ;  /* 0x000000000000794d */ /* 0x000fea0003800000 */
.L_x_2596:
[----:B------:R-:W2:Y:S01]  /*552b0*/  LDL R8, [R1+0x62c] ;  /* 0x00062c0001087983 */ /* 0x000ea20000100800 */
[----:B------:R-:W-:Y:S01]  /*552c0*/  BSSY.RECONVERGENT B0, `(.L_x_2608) ;  /* 0x0000015000007945 */ /* 0x000fe20003800200 */
[----:B------:R-:W-:Y:S02]  /*552d0*/  ISETP.NE.AND P1, PT, R206, R207, PT ;  /* 0x000000cfce00720c */ /* 0x000fe40003f25270 */
[----:B--2---:R-:W-:-:S13]  /*552e0*/  ISETP.NE.AND P0, PT, R8, R206, PT ;  /* 0x000000ce0800720c */ /* 0x004fda0003f05270 */
[----:B------:R-:W-:Y:S05]  /*552f0*/  @!P0 BRA `(.L_x_2609) ;  /* 0x0000000000448947 */ /* 0x000fea0003800000 */
[----:B------:R-:W2:Y:S01]  /*55300*/  LDL.LU R14, [R1+0x5bc] ;  /* 0x0005bc00010e7983 */ /* 0x000ea20000300800 */
[----:B-1----:R-:W0:Y:S03]  /*55310*/  LDC.64 R16, c[0x0][0x390] ;  /* 0x0000e400ff107b82 */ /* 0x002e260000000a00 */
[----:B------:R-:W2:Y:S05]  /*55320*/  LDL.LU R3, [R1+0x5b8] ;  /* 0x0005b80001037983 */ /* 0x000eaa0000300800 */
[----:B------:R-:W1:Y:S01]  /*55330*/  LDC.64 R18, c[0x0][0x398] ;  /* 0x0000e600ff127b82 */ /* 0x000e620000000a00 */
[----:B0-----:R-:W-:-:S05]  /*55340*/  IMAD.WIDE R16, R211, 0x4, R16 ;  /* 0x00000004d3107825 */ /* 0x001fca00078e0210 */
[----:B------:R0:W-:Y:S01]  /*55350*/  STG.E desc[UR8][R16.64], R8 ;  /* 0x0000000810007986 */ /* 0x0001e2000c101908 */
[----:B-1----:R-:W-:-:S05]  /*55360*/  IMAD.WIDE R18, R211, 0x40, R18 ;  /* 0x00000040d3127825 */ /* 0x002fca00078e0212 */
        /* <DEDUP_REMOVED lines=10> */
.L_x_2609:
[----:B------:R-:W-:Y:S05]  /*55410*/  BSYNC.RECONVERGENT B0 ;  /* 0x0000000000007941 */ /* 0x000fea0003800200 */
.L_x_2608:
[----:B------:R-:W-:Y:S05]  /*55420*/  @!P1 EXIT ;  /* 0x000000000000994d */ /* 0x000fea0003800000 */
[----:B0-----:R-:W2:Y:S01]  /*55430*/  LDL.LU R10, [R1+0x5b0] ;  /* 0x0005b000010a7983 */ /* 0x001ea20000300800 */
[----:B------:R-:W0:Y:S01]  /*55440*/  LDC.64 R4, c[0x0][0x390] ;  /* 0x0000e400ff047b82 */ /* 0x000e220000000a00 */
[C---:B------:R-:W-:Y:S01]  /*55450*/  PRMT R3, R29.reuse, 0x7771, RZ ;  /* 0x000077711d037816 */ /* 0x040fe200000000ff */
[----:B------:R-:W-:Y:S01]  /*55460*/  IMAD.MOV.U32 R31, RZ, RZ, R9 ;  /* 0x000000ffff1f7224 */ /* 0x000fe200078e0009 */
[C---:B------:R-:W-:Y:S02]  /*55470*/  PRMT R11, R29.reuse, 0x7772, RZ ;  /* 0x000077721d0b7816 */ /* 0x040fe400000000ff */
[----:B------:R-:W-:Y:S02]  /*55480*/  PRMT R8, R29, 0x7770, RZ ;  /* 0x000077701d087816 */ /* 0x000fe400000000ff */
[----:B------:R-:W-:Y:S01]  /*55490*/  PRMT R13, R50, 0x7770, RZ ;  /* 0x00007770320d7816 */ /* 0x000fe200000000ff */
[----:B------:R-:W1:Y:S01]  /*554a0*/  LDC.64 R6, c[0x0][0x398] ;  /* 0x0000e600ff067b82 */ /* 0x000e620000000a00 */
[----:B------:R-:W-:-:S02]  /*554b0*/  PRMT R11, R11, 0x3340, R72 ;  /* 0x000033400b0b7816 */ /* 0x000fc40000000048 */
[----:B------:R-:W-:Y:S02]  /*554c0*/  PRMT R8, R8, 0x3340, R3 ;  /* 0x0000334008087816 */ /* 0x000fe40000000003 */
[----:B------:R-:W-:Y:S02]  /*554d0*/  PRMT R34, R13, 0x3340, R34 ;  /* 0x000033400d227816 */ /* 0x000fe40000000022 */
[----:B------:R-:W-:Y:S02]  /*554e0*/  PRMT R49, R8, 0x5410, R11 ;  /* 0x0000541008317816 */ /* 0x000fe4000000000b */
[----:B------:R-:W-:Y:S01]  /*554f0*/  PRMT R14, R34, 0x5410, R35 ;  /* 0x00005410220e7816 */ /* 0x000fe20000000023 */
[----:B0-----:R-:W-:-:S05]  /*55500*/  IMAD.WIDE R4, R2, 0x4, R4 ;  /* 0x0000000402047825 */ /* 0x001fca00078e0204 */
[----:B------:R-:W-:Y:S01]  /*55510*/  STG.E desc[UR8][R4.64], R206 ;  /* 0x000000ce04007986 */ /* 0x000fe2000c101908 */
[----:B-1----:R-:W-:-:S05]  /*55520*/  IMAD.WIDE R2, R2, 0x40, R6 ;  /* 0x0000004002027825 */ /* 0x002fca00078e0206 */
        /* <DEDUP_REMOVED lines=10> */
.L_x_1874:
[----:B------:R-:W-:-:S13]  /*555d0*/  ISETP.GE.AND P0, PT, R0, 0x1, PT ;  /* 0x000000010000780c */ /* 0x000fda0003f06270 */
[----:B------:R-:W-:Y:S05]  /*555e0*/  @!P0 EXIT ;  /* 0x000000000000894d */ /* 0x000fea0003800000 */
[----:B------:R-:W-:-:S13]  /*555f0*/  ISETP.NE.AND P0, PT, R120, RZ, PT ;  /* 0x000000ff7800720c */ /* 0x000fda0003f05270 */
[----:B------:R-:W-:Y:S05]  /*55600*/  @P0 BRA `(.L_x_2610) ;  /* 0x000001e800440947 */ /* 0x000fea0003800000 */
[----:B------:R-:W0:Y:S01]  /*55610*/  LDC.64 R4, c[0x0][0x380] ;  /* 0x0000e000ff047b82 */ /* 0x000e220000000a00 */
[----:B------:R-:W1:Y:S07]  /*55620*/  S2R R121, SR_TID.X ;  /* 0x0000000000797919 */ /* 0x000e6e0000002100 */
[----:B------:R-:W2:Y:S01]  /*55630*/  LDC.64 R44, c[0x0][0x388] ;  /* 0x0000e200ff2c7b82 */ /* 0x000ea20000000a00 */
[----:B0-----:R-:W-:-:S05]  /*55640*/  IMAD.WIDE.U32 R8, R2, 0x4, R4 ;  /* 0x0000000402087825 */ /* 0x001fca00078e0004 */
[----:B------:R-:W3:Y:S01]  /*55650*/  LDG.E.CONSTANT R10, desc[UR8][R8.64] ;  /* 0x00000008080a7981 */ /* 0x000ee2000c1e9900 */
[----:B--2---:R-:W-:-:S04]  /*55660*/  IMAD.WIDE.U32 R44, R2, 0x40, R44 ;  /* 0x00000040022c7825 */ /* 0x004fc800078e002c */
[----:B-1----:R-:W-:Y:S01]  /*55670*/  IMAD.SHL.U32 R17, R121, 0x2, RZ ;  /* 0x0000000279117824 */ /* 0x002fe200078e00ff */
[----:B------:R-:W2:Y:S04]  /*55680*/  LDG.E.64.CONSTANT R70, desc[UR8][R44.64+0x28] ;  /* 0x000028082c467981 */ /* 0x000ea8000c1e9b00 */
[----:B------:R-:W-:Y:S01]  /*55690*/  LOP3.LUT R11, R17, 0x7c0, RZ, 0xc0, !PT ;  /* 0x000007c0110b7812 */ /* 0x000fe200078ec0ff */
[----:B------:R-:W4:Y:S03]  /*556a0*/  LDG.E.64.CONSTANT R62, desc[UR8][R44.64+0x20] ;  /* 0x000020082c3e7981 */ /* 0x000f26000c1e9b00 */
[----:B------:R-:W-:Y:S01]  /*556b0*/  LOP3.LUT R97, R11, 0x1f, R121, 0xf8, !PT ;  /* 0x0000001f0b617812 */ /* 0x000fe200078ef879 */
[----:B------:R-:W5:Y:S03]  /*556c0*/  LDG.E.64.CONSTANT R22, desc[UR8][R44.64+0x18] ;  /* 0x000018082c167981 */ /* 0x000f66000c1e9b00 */
[CC--:B------:R-:W-:Y:S01]  /*556d0*/  ISETP.GE.U32.AND P0, PT, R97.reuse, R0.reuse, PT ;  /* 0x000000006100720c */ /* 0x0c0fe20003f06070 */
[----:B------:R-:W-:Y:S01]  /*556e0*/  VIADD R3, R97, 0x20 ;  /* 0x0000002061037836 */ /* 0x000fe20000000000 */
[----:B------:R-:W5:Y:S04]  /*556f0*/  LDG.E.64.CONSTANT R20, desc[UR8][R44.64+0x10] ;  /* 0x000010082c147981 */ /* 0x000f68000c1e9b00 */
[----:B------:R-:W-:Y:S01]  /*55700*/  ISETP.GE.U32.AND P1, PT, R3, R0, PT ;  /* 0x000000000300720c */ /* 0x000fe20003f26070 */
[----:B------:R-:W5:Y:S04]  /*55710*/  LDG.E.64.CONSTANT R14, desc[UR8][R44.64+0x8] ;  /* 0x000008082c0e7981 */ /* 0x000f68000c1e9b00 */
[----:B------:R-:W5:Y:S02]  /*55720*/  LDG.E.64.CONSTANT R26, desc[UR8][R44.64+0x30] ;  /* 0x000030082c1a7981 */ /* 0x000f64000c1e9b00 */
[----:B------:R-:W-:-:S02]  /*55730*/  @!P0 IMAD.WIDE.U32 R4, R97, 0x4, R8 ;  /* 0x0000000461048825 */ /* 0x000fc400078e0008 */
[----:B------:R-:W5:Y:S04]  /*55740*/  LDG.E.64.CONSTANT R28, desc[UR8][R44.64+0x38] ;  /* 0x000038082c1c7981 */ /* 0x000f68000c1e9b00 */
[----:B------:R-:W-:-:S05]  /*55750*/  @!P1 LEA R6, P2, R97, R8, 0x2 ;  /* 0x0000000861069211 */ /* 0x000fca00078410ff */
[----:B------:R-:W-:Y:S02]  /*55760*/  @!P1 IMAD.X R7, RZ, RZ, R9, P2 ;  /* 0x000000ffff079224 */ /* 0x000fe400010e0609 */
[----:B------:R-:W4:Y:S01]  /*55770*/  LDG.E.64.CONSTANT R8, desc[UR8][R44.64] ;  /* 0x000000082c087981 */ /* 0x000f22000c1e9b00 */
[----:B---3--:R-:W-:-:S03]  /*55780*/  IMAD.MOV.U32 R3, RZ, RZ, R10 ;  /* 0x000000ffff037224 */ /* 0x008fc600078e000a */
[----:B------:R-:W3:Y:S04]  /*55790*/  @!P0 LDG.E.CONSTANT R10, desc[UR8][R4.64] ;  /* 0x00000008040a8981 */ /* 0x000ee8000c1e9900 */
[----:B------:R2:W3:Y:S01]  /*557a0*/  @!P1 LDG.E.CONSTANT R3, desc[UR8][R6.64+0x80] ;  /* 0x0000800806039981 */ /* 0x0004e2000c1e9900 */
[----:B------:R-:W0:Y:S01]  /*557b0*/  S2R R2, SR_CgaCtaId ;  /* 0x0000000000027919 */ /* 0x000e220000008800 */
[----:B------:R-:W1:Y:S01]  /*557c0*/  S2R R55, SR_LANEID ;  /* 0x0000000000377919 */ /* 0x000e620000000000 */
[----:B------:R-:W-:Y:S01]  /*557d0*/  MOV R59, 0x400 ;  /* 0x00000400003b7802 */ /* 0x000fe20000000f00 */
[----:B------:R-:W-:Y:S01]  /*557e0*/  STL [R1+0x4bc], RZ ;  /* 0x0004bcff01007387 */ /* 0x000fe20000100800 */
[----:B--2---:R-:W-:-:S03]  /*557f0*/  SHF.R.U32.HI R7, RZ, 0x18, R71 ;  /* 0x00000018ff077819 */ /* 0x004fc60000011647 */
[----:B------:R-:W-:Y:S01]  /*55800*/  STL.64 [R1+0x4c0], RZ ;  /* 0x0004c0ff01007387 */ /* 0x000fe20000100a00 */
[----:B------:R-:W-:-:S03]  /*55810*/  SHF.R.U32.HI R92, RZ, 0x10, R71 ;  /* 0x00000010ff5c7819 */ /* 0x000fc60000011647 */
[----:B------:R-:W-:Y:S01]  /*55820*/  STL.U8 [R1+0x488], RZ ;  /* 0x000488ff01007387 */ /* 0x000fe20000100000 */
[----:B0-----:R-:W-:Y:S01]  /*55830*/  LEA R59, R2, R59, 0x18 ;  /* 0x0000003b023b7211 */ /* 0x001fe200078ec0ff */
[----:B-1----:R-:W-:-:S04]  /*55840*/  IMAD.IADD R16, R11, 0x1, R55 ;  /* 0x000000010b107824 */ /* 0x002fc800078e0237 */
[----:B------:R-:W-:-:S04]  /*55850*/  IMAD R43, R16, 0x4, R59 ;  /* 0x00000004102b7824 */ /* 0x000fc800078e023b */
[----:B------:R-:W-:Y:S01]  /*55860*/  IMAD R61, R55, 0x4, R43 ;  /* 0x00000004373d7824 */ /* 0x000fe200078e022b */
[----:B------:R-:W-:Y:S01]  /*55870*/  STL [R1+0x504], RZ ;  /* 0x000504ff01007387 */ /* 0x000fe20000100800 */
[--C-:B----4-:R-:W-:Y:S02]  /*55880*/  SHF.R.U32.HI R102, RZ, 0x18, R9.reuse ;  /* 0x00000018ff667819 */ /* 0x110fe40000011609 */
[--C-:B------:R-:W-:Y:S01]  /*55890*/  SHF.R.U32.HI R101, RZ, 0x10, R9.reuse ;  /* 0x00000010ff657819 */ /* 0x100fe20000011609 */
[----:B------:R-:W-:Y:S01]  /*558a0*/  STL.64 [R1+0x508], RZ ;  /* 0x000508ff01007387 */ /* 0x000fe20000100a00 */
[--C-:B------:R-:W-:Y:S02]  /*558b0*/  SHF.R.U32.HI R100, RZ, 0x8, R9.reuse ;  /* 0x00000008ff647819 */ /* 0x100fe40000011609 */
[C-C-:B------:R-:W-:Y:S01]  /*558c0*/  SHF.R.U64 R99, R8.reuse, 0x18, R9.reuse ;  /* 0x0000001808637819 */ /* 0x140fe20000001209 */
[----:B------:R-:W-:Y:S01]  /*558d0*/  STL.U8 [R1+0x4d0], RZ ;  /* 0x0004d0ff01007387 */ /* 0x000fe20000100000 */
[----:B------:R-:W-:-:S02]  /*558e0*/  SHF.R.U64 R98, R8, 0x10, R9 ;  /* 0x0000001008627819 */ /* 0x000fc40000001209 */
[----:B------:R-:W-:Y:S02]  /*558f0*/  SHF.R.U64 R96, R8, 0x8, R9 ;  /* 0x0000000808607819 */ /* 0x000fe40000001209 */
[C---:B------:R-:W-:Y:S02]  /*55900*/  PRMT R39, R9.reuse, 0x7610, R39 ;  /* 0x0000761009277816 */ /* 0x040fe40000000027 */
[----:B------:R-:W-:Y:S01]  /*55910*/  PRMT R88, R9, 0x7610, R88 ;  /* 0x0000761009587816 */ /* 0x000fe20000000058 */
[----:B------:R-:W-:Y:S01]  /*55920*/  BSSY.RECONVERGENT B0, `(.L_x_2611) ;  /* 0x000009f000007945 */ /* 0x000fe20003800200 */
        /* <DEDUP_REMOVED lines=28> */
[----:B------:R-:W-:Y:S01]  /*55af0*/  SHF.R.U64 R9, R26, 0x8, R27 ;  /* 0x000000081a097819 */ /* 0x000fe2000000121b */
[----:B------:R-:W-:Y:S01]  /*55b00*/  IMAD.MOV.U32 R2, RZ, RZ, R28 ;  /* 0x000000ffff027224 */ /* 0x000fe200078e001c */
[C---:B------:R-:W-:Y:S02]  /*55b10*/  PRMT R24, R71.reuse, 0x7610, R24 ;  /* 0x0000761047187816 */ /* 0x040fe40000000018 */
[----:B------:R-:W-:Y:S02]  /*55b20*/  PRMT R73, R71, 0x7610, R73 ;  /* 0x0000761047497816 */ /* 0x000fe40000000049 */
[C---:B------:R-:W-:Y:S02]  /*55b30*/  PRMT R12, R63.reuse, 0x7610, R12 ;  /* 0x000076103f0c7816 */ /* 0x040fe4000000000c */
[----:B------:R-:W-:-:S02]  /*55b40*/  PRMT R69, R63, 0x7610, R69 ;  /* 0x000076103f457816 */ /* 0x000fc40000000045 */
[C---:B------:R-:W-:Y:S02]  /*55b50*/  PRMT R37, R23.reuse, 0x7610, R37 ;  /* 0x0000761017257816 */ /* 0x040fe40000000025 */
[----:B------:R-:W-:Y:S01]  /*55b60*/  PRMT R83, R23, 0x7610, R83 ;  /* 0x0000761017537816 */ /* 0x000fe20000000053 */
[----:B------:R-:W-:Y:S01]  /*55b70*/  IMAD.MOV.U32 R23, RZ, RZ, R27 ;  /* 0x000000ffff177224 */ /* 0x000fe200078e001b */
[C---:B------:R-:W-:Y:S02]  /*55b80*/  PRMT R36, R22.reuse, 0x7610, R36 ;  /* 0x0000761016247816 */ /* 0x040fe40000000024 */
[----:B------:R-:W-:Y:S02]  /*55b90*/  PRMT R79, R22, 0x7610, R79 ;  /* 0x00007610164f7816 */ /* 0x000fe4000000004f */
[C---:B------:R-:W-:Y:S02]  /*55ba0*/  PRMT R32, R21.reuse, 0x7610, R32 ;  /* 0x0000761015207816 */ /* 0x040fe40000000020 */
[----:B------:R-:W-:-:S02]  /*55bb0*/  PRMT R78, R21, 0x7610, R78 ;  /* 0x00007610154e7816 */ /* 0x000fc4000000004e */
[C---:B------:R-:W-:Y:S02]  /*55bc0*/  PRMT R30, R20.reuse, 0x7610, R30 ;  /* 0x00007610141e7816 */ /* 0x040fe4000000001e */
[----:B------:R-:W-:Y:S02]  /*55bd0*/  PRMT R74, R20, 0x7610, R74 ;  /* 0x00007610144a7816 */ /* 0x000fe4000000004a */
        /* <DEDUP_REMOVED lines=46> */
[----:B---3--:R0:W-:Y:S04]  /*55ec0*/  STS [R43], R10 ;  /* 0x0000000a2b007388 */ /* 0x0081e80000000800 */
[----:B------:R1:W-:Y:S01]  /*55ed0*/  STS [R43+0x80], R3 ;  /* 0x000080032b007388 */ /* 0x0003e20000000800 */
[----:B0-----:R-:W-:-:S04]  /*55ee0*/  IMAD.IADD R10, R16, 0x1, R55 ;  /* 0x00000001100a7824 */ /* 0x001fc800078e0237 */
[----:B------:R-:W-:Y:S01]  /*55ef0*/  IMAD R55, R10, 0x3c, R61 ;  /* 0x0000003c0a377824 */ /* 0x000fe200078e023d */
[----:B------:R-:W-:Y:S01]  /*55f00*/  NOP ;  /* 0x0000000000007918 */ /* 0x000fe20000000000 */
[----:B------:R-:W0:Y:S01]  /*55f10*/  LDS.64 R60, [R61] ;  /* 0x000000003d3c7984 */ /* 0x000e220000000a00 */
[--C-:B------:R-:W-:Y:S01]  /*55f20*/  IMAD R16, R16, 0x3c, R43.reuse ;  /* 0x0000003c10107824 */ /* 0x100fe200078e022b */
[----:B-1----:R-:W-:Y:S01]  /*55f30*/  PRMT R43, R98, 0x7610, R43 ;  /* 0x00007610622b7816 */ /* 0x002fe2000000002b */
[----:B------:R-:W-:Y:S01]  /*55f40*/  IMAD.MOV.U32 R3, RZ, RZ, R29 ;  /* 0x000000ffff037224 */ /* 0x000fe200078e001d */
[----:B------:R-:W-:Y:S06]  /*55f50*/  BAR.SYNC.DEFER_BLOCKING 0x0 ;  /* 0x0000000000007b1d */ /* 0x000fec0000010000 */
[----:B------:R-:W-:Y:S05]  /*55f60*/  @P0 BRA `(.L_x_2612) ;  /* 0x0000000000e80947 */ /* 0x000fea0003800000 */
[----:B------:R-:W-:-:S05]  /*55f70*/  IMAD.WIDE.U32 R74, R97, 0x40, R44 ;  /* 0x00000040614a7825 */ /* 0x000fca00078e002c */
[----:B------:R-:W2:Y:S04]  /*55f80*/  LDG.E.64.CONSTANT R80, desc[UR8][R74.64+0x30] ;  /* 0x000030084a507981 */ /* 0x000ea8000c1e9b00 */
[----:B------:R-:W3:Y:S04]  /*55f90*/  LDG.E.64.CONSTANT R78, desc[UR8][R74.64+0x10] ;  /* 0x000010084a4e7981 */ /* 0x000ee8000c1e9b00 */
[----:B------:R-:W4:Y:S04]  /*55fa0*/  LDG.E.64.CONSTANT R76, desc[UR8][R74.64+0x8] ;  /* 0x000008084a4c7981 */ /* 0x000f28000c1e9b00 */
[----:B------:R-:W4:Y:S04]  /*55fb0*/  LDG.E.64.CONSTANT R82, desc[UR8][R74.64+0x18] ;  /* 0x000018084a527981 */ /* 0x000f28000c1e9b00 */
[----:B------:R-:W4:Y:S04]  /*55fc0*/  LDG.E.64.CONSTANT R86, desc[UR8][R74.64] ;  /* 0x000000084a567981 */ /* 0x000f28000c1e9b00 */
[----:B------:R-:W4:Y:S04]  /*55fd0*/  LDG.E.64.CONSTANT R84, desc[UR8][R74.64+0x20] ;  /* 0x000020084a547981 */ /* 0x000f28000c1e9b00 */
[----:B------:R-:W4:Y:S04]  /*55fe0*/  LDG.E.64.CONSTANT R118, desc[UR8][R74.64+0x28] ;  /* 0x000028084a767981 */ /* 0x000f28000c1e9b00 */
[----:B------:R1:W5:Y:S01]  /*55ff0*/  LDG.E.64.CONSTANT R2, desc[UR8][R74.64+0x38] ;  /* 0x000038084a027981 */ /* 0x000362000c1e9b00 */
[----:B--2---:R-:W-:Y:S01]  /*56000*/  IMAD.MOV.U32 R27, RZ, RZ, R81 ;  /* 0x000000ffff1b7224 */ /* 0x004fe200078e0051 */
[----:B------:R-:W-:-:S02]  /*56010*/  PRMT R6, R80, 0x7610, R6 ;  /* 0x0000761050067816 */ /* 0x000fc40000000006 */
[C-C-:B---3--:R-:W-:Y:S02]  /*56020*/  SHF.R.U64 R93, R78.reuse, 0x8, R79.reuse ;  /* 0x000000084e5d7819 */ /* 0x148fe4000000124f */
[C-C-:B------:R-:W-:Y:S02]  /*56030*/  SHF.R.U64 R94, R78.reuse, 0x10, R79.reuse ;  /* 0x000000104e5e7819 */ /* 0x140fe4000000124f */
[C-C-:B------:R-:W-:Y:S02]  /*56040*/  SHF.R.U64 R95, R78.reuse, 0x18, R79.reuse ;  /* 0x000000184e5f7819 */ /* 0x140fe4000000124f */
[----:B-1----:R-:W-:Y:S02]  /*56050*/  PRMT R74, R78, 0x7610, R74 ;  /* 0x000076104e4a7816 */ /* 0x002fe4000000004a */
[--C-:B------:R-:W-:Y:S02]  /*56060*/  SHF.R.U32.HI R109, RZ, 0x8, R79.reuse ;  /* 0x00000008ff6d7819 */ /* 0x100fe4000001164f */
[----:B------:R-:W-:-:S02]  /*56070*/  SHF.R.U32.HI R110, RZ, 0x10, R79 ;  /* 0x00000010ff6e7819 */ /* 0x000fc4000001164f */
[----:B------:R-:W-:Y:S02]  /*56080*/  SHF.R.U32.HI R111, RZ, 0x18, R79 ;  /* 0x00000018ff6f7819 */ /* 0x000fe4000001164f */
[----:B------:R-:W-:Y:S02]  /*56090*/  PRMT R78, R79, 0x7610, R78 ;  /* 0x000076104f4e7816 */ /* 0x000fe4000000004e */
[----:B------:R-:W-:Y:S02]  /*560a0*/  SHF.R.U64 R9, R80, 0x8, R27 ;  /* 0x0000000850097819 */ /* 0x000fe4000000121b */
        /* <DEDUP_REMOVED lines=30> */
[C-C-:B------:R-:W-:Y:S02]  /*56290*/  SHF.R.U64 R84, R118.reuse, 0x8, R119.reuse ;  /* 0x0000000876547819 */ /* 0x140fe40000001277 */
[C-C-:B------:R-:W-:Y:S02]  /*562a0*/  SHF.R.U64 R85, R118.reuse, 0x10, R119.reuse ;  /* 0x0000001076557819 */ /* 0x140fe40000001277 */
[----:B------:R-:W-:-:S02]  /*562b0*/  SHF.R.U64 R87, R118, 0x18, R119 ;  /* 0x0000001876577819 */ /* 0x000fc40000001277 */
[----:B------:R-:W-:Y:S02]  /*562c0*/  PRMT R70, R118, 0x7610, R70 ;  /* 0x0000761076467816 */ /* 0x000fe40000000046 */
[--C-:B------:R-:W-:Y:S02]  /*562d0*/  SHF.R.U32.HI R91, RZ, 0x8, R119.reuse ;  /* 0x00000008ff5b7819 */ /* 0x100fe40000011677 */
[--C-:B------:R-:W-:Y:S02]  /*562e0*/  SHF.R.U32.HI R92, RZ, 0x10, R119.reuse ;  /* 0x00000010ff5c7819 */ /* 0x100fe40000011677 */
[----:B------:R-:W-:Y:S02]  /*562f0*/  SHF.R.U32.HI R7, RZ, 0x18, R119 ;  /* 0x00000018ff077819 */ /* 0x000fe40000011677 */
[----:B------:R-:W-:-:S07]  /*56300*/  PRMT R73, R119, 0x7610, R73 ;  /* 0x0000761077497816 */ /* 0x000fce0000000049 */
.L_x_2612:
[----:B------:R-:W-:Y:S05]  /*56310*/  BSYNC.RECONVERGENT B0 ;  /* 0x0000000000007941 */ /* 0x000fea0003800200 */
.L_x_2611:
[----:B------:R-:W-:Y:S04]  /*56320*/  BSSY.RECONVERGENT B0, `(.L_x_2613) ;  /* 0x000003b000007945 */ /* 0x000fe80003800200 */
[----:B------:R-:W-:Y:S05]  /*56330*/  @P1 BRA `(.L_x_2614) ;  /* 0x0000000000e41947 */ /* 0x000fea0003800000 */
[----:B------:R-:W-:-:S05]  /*56340*/  LEA R4, P0, R97, R44, 0x6 ;  /* 0x0000002c61047211 */ /* 0x000fca00078030ff */
[----:B------:R-:W-:-:S05]  /*56350*/  IMAD.X R5, RZ, RZ, R45, P0 ;  /* 0x000000ffff057224 */ /* 0x000fca00000e062d */
        /* <DEDUP_REMOVED lines=8> */
[----:B--2---:R-:W-:-:S02]  /*563e0*/  SHF.R.U64 R63, R10, 0x8, R11 ;  /* 0x000000080a3f7819 */ /* 0x004fc4000000120b */
[C-C-:B------:R-:W-:Y:S02]  /*563f0*/  SHF.R.U64 R65, R10.reuse, 0x10, R11.reuse ;  /* 0x000000100a417819 */ /* 0x140fe4000000120b */
[C---:B------:R-:W-:Y:S02]  /*56400*/  SHF.R.U64 R67, R10.reuse, 0x18, R11 ;  /* 0x000000180a437819 */ /* 0x040fe4000000120b */
[----:B------:R-:W-:Y:S02]  /*56410*/  PRMT R49, R10, 0x7610, R49 ;  /* 0x000076100a317816 */ /* 0x000fe40000000031 */
[----:B---3--:R-:W-:Y:S02]  /*56420*/  SHF.R.U64 R10, R44, 0x8, R45 ;  /* 0x000000082c0a7819 */ /* 0x008fe4000000122d */
        /* <DEDUP_REMOVED lines=20> */
[C---:B------:R-:W-:Y:S02]  /*56570*/  SHF.R.U64 R8, R22.reuse, 0x8, R23 ;  /* 0x0000000816087819 */ /* 0x040fe40000001217 */
[----:B-1----:R-:W-:Y:S02]  /*56580*/  PRMT R5, R22, 0x7610, R5 ;  /* 0x0000761016057816 */ /* 0x002fe40000000005 */
[C-C-:B------:R-:W-:Y:S02]  /*56590*/  SHF.R.U64 R40, R38.reuse, 0x8, R39.reuse ;  /* 0x0000000826287819 */ /* 0x140fe40000001227 */
[C-C-:B------:R-:W-:Y:S02]  /*565a0*/  SHF.R.U64 R43, R38.reuse, 0x10, R39.reuse ;  /* 0x00000010262b7819 */ /* 0x140fe40000001227 */
[--C-:B------:R-:W-:Y:S02]  /*565b0*/  SHF.R.U64 R47, R38, 0x18, R39.reuse ;  /* 0x00000018262f7819 */ /* 0x100fe40000001227 */
[----:B------:R-:W-:-:S02]  /*565c0*/  SHF.R.U32.HI R51, RZ, 0x8, R39 ;  /* 0x00000008ff337819 */ /* 0x000fc40000011627 */
[--C-:B------:R-:W-:Y:S02]  /*565d0*/  SHF.R.U32.HI R57, RZ, 0x10, R39.reuse ;  /* 0x00000010ff397819 */ /* 0x100fe40000011627 */
[----:B------:R-:W-:Y:S02]  /*565e0*/  SHF.R.U32.HI R58, RZ, 0x18, R39 ;  /* 0x00000018ff3a7819 */ /* 0x000fe40000011627 */
[C-C-:B------:R-:W-:Y:S02]  /*565f0*/  SHF.R.U64 R48, R36.reuse, 0x8, R37.reuse ;  /* 0x0000000824307819 */ /* 0x140fe40000001225 */
[C-C-:B------:R-:W-:Y:S02]  /*56600*/  SHF.R.U64 R52, R36.reuse, 0x10, R37.reuse ;  /* 0x0000001024347819 */ /* 0x140fe40000001225 */
[--C-:B------:R-:W-:Y:S02]  /*56610*/  SHF.R.U64 R53, R36, 0x18, R37.reuse ;  /* 0x0000001824357819 */ /* 0x100fe40000001225 */
[----:B------:R-:W-:-:S02]  /*56620*/  SHF.R.U32.HI R56, RZ, 0x8, R37 ;  /* 0x00000008ff387819 */ /* 0x000fc40000011625 */
[--C-:B------:R-:W-:Y:S02]  /*56630*/  SHF.R.U32.HI R64, RZ, 0x10, R37.reuse ;  /* 0x00000010ff407819 */ /* 0x100fe40000011625 */
[----:B------:R-:W-:Y:S02]  /*56640*/  SHF.R.U32.HI R66, RZ, 0x18, R37 ;  /* 0x00000018ff427819 */ /* 0x000fe40000011625 */
[C-C-:B------:R-:W-:Y:S02]  /*56650*/  SHF.R.U64 R25, R44.reuse, 0x10, R45.reuse ;  /* 0x000000102c197819 */ /* 0x140fe4000000122d */
[C---:B------:R-:W-:Y:S02]  /*56660*/  SHF.R.U64 R26, R44.reuse, 0x18, R45 ;  /* 0x000000182c1a7819 */ /* 0x040fe4000000122d */
[----:B------:R-:W-:Y:S02]  /*56670*/  PRMT R19, R44, 0x7610, R19 ;  /* 0x000076102c137816 */ /* 0x000fe40000000013 */
[----:B------:R-:W-:-:S02]  /*56680*/  SHF.R.U32.HI R41, RZ, 0x8, R45 ;  /* 0x00000008ff297819 */ /* 0x000fc4000001162d */
[--C-:B------:R-:W-:Y:S02]  /*56690*/  SHF.R.U32.HI R50, RZ, 0x10, R45.reuse ;  /* 0x00000010ff327819 */ /* 0x100fe4000001162d */
[----:B------:R-:W-:Y:S02]  /*566a0*/  SHF.R.U32.HI R4, RZ, 0x18, R45 ;  /* 0x00000018ff047819 */ /* 0x000fe4000001162d */
[----:B------:R-:W-:Y:S02]  /*566b0*/  PRMT R24, R45, 0x7610, R24 ;  /* 0x000076102d187816 */ /* 0x000fe40000000018 */
[----:B------:R-:W-:-:S07]  /*566c0*/  PRMT R22, R10, 0x7610, R22 ;  /* 0x000076100a167816 */ /* 0x000fce0000000016 */
.L_x_2614:
[----:B------:R-:W-:Y:S05]  /*566d0*/  BSYNC.RECONVERGENT B0 ;  /* 0x0000000000007941 */ /* 0x000fea0003800200 */
.L_x_2613:
[----:B------:R-:W-:Y:S01]  /*566e0*/  LOP3.LUT R7, R7, 0xffff, RZ, 0xc0, !PT ;  /* 0x0000ffff07077812 */ /* 0x000fe200078ec0ff */
[----:B------:R1:W-:Y:S01]  /*566f0*/  STS [R16+0x834], R23 ;  /* 0x0008341710007388 */ /* 0x0003e20000000800 */
[----:B------:R-:W-:Y:S01]  /*56700*/  LOP3.LUT R92, R92, 0xffff, RZ, 0xc0, !PT ;  /* 0x0000ffff5c5c7812 */ /* 0x000fe200078ec0ff */
[----:B------:R-:W-:Y:S01]  /*56710*/  BSSY.RECONVERGENT B0, `(.L_x_2615) ;  /* 0x0000268000007945 */ /* 0x000fe20003800200 */
        /* <DEDUP_REMOVED lines=11> */
[----:B--2---:R-:W-:Y:S02]  /*567d0*/  LOP3.LUT R2, R89, 0xffff, RZ, 0xc0, !PT ;  /* 0x0000ffff59027812 */ /* 0x004fe400078ec0ff */
[----:B------:R-:W-:-:S02]  /*567e0*/  LOP3.LUT R40, R40, 0xffff, RZ, 0xc0, !PT ;  /* 0x0000ffff28287812 */ /* 0x000fc400078ec0ff */
[----:B------:R-:W-:Y:S02]  /*567f0*/  LOP3.LUT R7, R38, 0xffff, RZ, 0xc0, !PT ;  /* 0x0000ffff26077812 */ /* 0x000fe400078ec0ff */
[----:B------:R-:W-:Y:S02]  /*56800*/  LOP3.LUT R63, R63, 0xffff, RZ, 0xc0, !PT ;  /* 0x0000ffff3f3f7812 */ /* 0x000fe400078ec0ff */
[----:B------:R-:W-:Y:S02]  /*56810*/  LOP3.LUT R10, R49, 0xffff, RZ, 0xc0, !PT ;  /* 0x0000ffff310a7812 */ /* 0x000fe400078ec0ff */
[----:B------:R-:W-:Y:S02]  /*56820*/  PRMT R103, R2, 0x3340, R103 ;  /* 0x0000334002677816 */ /* 0x000fe40000000067 */
[----:B---3--:R-:W-:Y:S02]  /*56830*/  PRMT R27, R7, 0x3340, R40 ;  /* 0x00003340071b7816 */ /* 0x008fe40000000028 */
[----:B------:R-:W-:-:S02]  /*56840*/  LOP3.LUT R115, R115, 0xffff, RZ, 0xc0, !PT ;  /* 0x0000ffff73737812 */ /* 0x000fc400078ec0ff */
[----:B------:R-:W-:Y:S02]  /*56850*/  LOP3.LUT R2, R83, 0xffff, RZ, 0xc0, !PT ;  /* 0x0000ffff53027812 */ /* 0x000fe400078ec0ff */
[----:B------:R-:W-:Y:S02]  /*56860*/  LOP3.LUT R48, R48, 0xffff, RZ, 0xc0, !PT ;  /* 0x0000ffff30307812 */ /* 0x000fe400078ec0ff */
[----:B------:R-:W-:Y:S02]  /*56870*/  LOP3.LUT R7, R36, 0xffff, RZ, 0xc0, !PT ;  /* 0x0000ffff24077812 */ /* 0x000fe400078ec0ff */
[----:B------:R-:W-:Y:S02]  /*56880*/  PRMT R63, R10, 0x3340, R63 ;  /* 0x000033400a3f7816 */ /* 0x000fe4000000003f */
[----:B------:R-:W-:Y:S02]  /*56890*/  LOP3.LUT R10, R39, 0xffff, RZ, 0xc0, !PT ;  /* 0x0000ffff270a7812 */ /* 0x000fe400078ec0ff */
[----:B------:R-:W-:-:S02]  /*568a0*/  LOP3.LUT R66, R66, 0xffff, RZ, 0xc0, !PT ;  /* 0x0000ffff42427812 */ /* 0x000fc400078ec0ff */
[----:B-1----:R-:W-:Y:S02]  /*568b0*/  LOP3.LUT R29, R64, 0xffff, RZ, 0xc0, !PT ;  /* 0x0000ffff401d7812 */ /* 0x002fe400078ec0ff */
        /* <DEDUP_REMOVED lines=15> */
[----:B------:R-:W-:Y:S01]  /*569b0*/  LOP3.LUT R29, R42, 0xffff, RZ, 0xc0, !PT ;  /* 0x0000ffff2a1d7812 */ /* 0x000fe200078ec0ff */
[----:B------:R-:W-:Y:S01]  /*569c0*/  STS.U16 [R16+0x30], R97 ;  /* 0x0000306110007388 */ /* 0x000fe20000000400 */
[----:B------:R-:W-:-:S02]  /*569d0*/  LOP3.LUT R35, R35, 0xffff, RZ, 0xc0, !PT ;  /* 0x0000ffff23237812 */ /* 0x000fc400078ec0ff */
[----:B------:R-:W-:Y:S02]  /*569e0*/  LOP3.LUT R32, R32, 0xffff, RZ, 0xc0, !PT ;  /* 0x0000ffff20207812 */ /* 0x000fe400078ec0ff */
[----:B------:R-:W-:Y:S02]  /*569f0*/  PRMT R33, R33, 0x3340, R34 ;  /* 0x0000334021217816 */ /* 0x000fe40000000022 */
[----:B------:R-:W-:Y:S02]  /*56a00*/  PRMT R20, R20, 0x3340, R21 ;  /* 0x0000334014147816 */ /* 0x000fe40000000015 */
[----:B------:R-:W-:Y:S02]  /*56a10*/  PRMT R9, R8, 0x7604, R5 ;  /* 0x0000760408097816 */ /* 0x000fe40000000005 */
[----:B------:R-:W-:Y:S02]  /*56a20*/  PRMT R100, R3, 0x3340, R100 ;  /* 0x0000334003647816 */ /* 0x000fe40000000064 */
[----:B------:R-:W-:Y:S01]  /*56a30*/  LOP3.LUT R114, R114, 0xffff, RZ, 0xc0, !PT ;  /* 0x0000ffff72727812 */ /* 0x000fe200078ec0ff */
[----:B------:R-:W-:Y:S01]  /*56a40*/  STS.U16 [R16+0x830], R9 ;  /* 0x0008300910007388 */ /* 0x000fe20000000400 */
        /* <DEDUP_REMOVED lines=107> */
[----:B------:R-:W-:Y:S01]  /*57100*/  VIADD R3, R17, 0x1 ;  /* 0x0000000111037836 */ /* 0x000fe20000000000 */
[----:B------:R-:W-:Y:S02]  /*57110*/  PRMT R115, R115, 0x5410, R116 ;  /* 0x0000541073737816 */ /* 0x000fe40000000074 */
[----:B------:R-:W-:Y:S01]  /*57120*/  PRMT R113, R109, 0x5410, R110 ;  /* 0x000054106d717816 */ /* 0x000fe2000000006e */
[----:B------:R-:W-:Y:S01]  /*57130*/  STS.128 [R16], R4 ;  /* 0x0000000410007388 */ /* 0x000fe20000000c00 */
[----:B------:R-:W-:-:S02]  /*57140*/  PRMT R112, R93, 0x5410, R94 ;  /* 0x000054105d707816 */ /* 0x000fc4000000005e */
[----:B------:R-:W-:Y:S02]  /*57150*/  PRMT R79, R91, 0x5410, R92 ;  /* 0x000054105b4f7816 */ /* 0x000fe4000000005c */
[----:B------:R-:W-:Y:S01]  /*57160*/  PRMT R78, R23, 0x5410, R2 ;  /* 0x00005410174e7816 */ /* 0x000fe20000000002 */
[----:B------:R-:W-:Y:S01]  /*57170*/  STS.128 [R16+0x10], R112 ;  /* 0x0000107010007388 */ /* 0x000fe20000000c00 */
[----:B------:R-:W-:Y:S02]  /*57180*/  PRMT R77, R80, 0x5410, R81 ;  /* 0x00005410504d7816 */ /* 0x000fe40000000051 */
[----:B------:R-:W-:Y:S02]  /*57190*/  PRMT R76, R75, 0x5410, R76 ;  /* 0x000054104b4c7816 */ /* 0x000fe4000000004c */
[----:B------:R-:W-:Y:S02]  /*571a0*/  PRMT R31, R68, 0x5410, R71 ;  /* 0x00005410441f7816 */ /* 0x000fe40000000047 */
[----:B------:R-:W-:Y:S01]  /*571b0*/  PRMT R30, R63, 0x5410, R8 ;  /* 0x000054103f1e7816 */ /* 0x000fe20000000008 */
[----:B------:R-:W-:Y:S01]  /*571c0*/  STS.128 [R16+0x20], R76 ;  /* 0x0000204c10007388 */ /* 0x000fe20000000c00 */
[----:B------:R-:W-:Y:S01]  /*571d0*/  PRMT R29, R10, 0x5410, R57 ;  /* 0x000054100a1d7816 */ /* 0x000fe20000000039 */
[----:B------:R-:W-:Y:S01]  /*571e0*/  IMAD.MOV.U32 R57, RZ, RZ, RZ ;  /* 0x000000ffff397224 */ /* 0x000fe200078e00ff */
[----:B------:R-:W-:-:S02]  /*571f0*/  PRMT R27, R37, 0x5410, R66 ;  /* 0x00005410251b7816 */ /* 0x000fc40000000042 */
[----:B------:R-:W-:Y:S01]  /*57200*/  PRMT R26, R39, 0x5410, R52 ;  /* 0x00005410271a7816 */ /* 0x000fe20000000034 */
[----:B------:R-:W-:Y:S01]  /*57210*/  STS.128 [R16+0x800], R28 ;  /* 0x0008001c10007388 */ /* 0x000fe20000000c00 */
[----:B------:R-:W-:Y:S02]  /*57220*/  PRMT R34, R22, 0x5410, R19 ;  /* 0x0000541016227816 */ /* 0x000fe40000000013 */
[----:B------:R-:W-:Y:S01]  /*57230*/  PRMT R33, R21, 0x5410, R20 ;  /* 0x0000541015217816 */ /* 0x000fe20000000014 */
[----:B------:R-:W-:Y:S01]  /*57240*/  STS.128 [R16+0x810], R24 ;  /* 0x0008101810007388 */ /* 0x000fe20000000c00 */
[----:B------:R-:W-:Y:S02]  /*57250*/  PRMT R32, R12, 0x5410, R13 ;  /* 0x000054100c207816 */ /* 0x000fe4000000000d */
[----:B0-----:R-:W-:Y:S02]  /*57260*/  ISETP.NE.AND P0, PT, R60, R61, PT ;  /* 0x0000003d3c00720c */ /* 0x001fe40003f05270 */
[----:B------:R-:W-:Y:S01]  /*57270*/  ISETP.NE.AND P3, PT, R17, R0, PT ;  /* 0x000000001100720c */ /* 0x000fe20003f65270 */
[----:B------:R-:W-:Y:S01]  /*57280*/  STS.128 [R16+0x820], R32 ;  /* 0x0008202010007388 */ /* 0x000fe20000000c00 */
[----:B------:R-:W-:-:S03]  /*57290*/  NOP ;  /* 0x0000000000007918 */ /* 0x000fc60000000000 */
[----:B------:R-:W0:Y:S01]  /*572a0*/  LDS.128 R4, [R55] ;  /* 0x0000000037047984 */ /* 0x000e220000000c00 */
[----:B------:R-:W-:Y:S02]  /*572b0*/  ISETP.EQ.OR P0, PT, R3, R0, P0 ;  /* 0x000000000300720c */ /* 0x000fe40000702670 */
[----:B------:R-:W-:Y:S01]  /*572c0*/  ISETP.NE.AND P1, PT, R121, RZ, PT ;  /* 0x000000ff7900720c */ /* 0x000fe20003f25270 */
[----:B------:R-:W1:Y:S01]  /*572d0*/  LDS.128 R8, [R55+0x10] ;  /* 0x0000100037087984 */ /* 0x000e620000000c00 */
[----:B------:R-:W-:-:S03]  /*572e0*/  SEL R2, RZ, 0x1, !P0 ;  /* 0x00000001ff027807 */ /* 0x000fc60004000000 */
[----:B------:R-:W2:Y:S04]  /*572f0*/  LDS.128 R12, [R55+0x20] ;  /* 0x00002000370c7984 */ /* 0x000ea80000000c00 */
[----:B------:R-:W3:Y:S04]  /*57300*/  LDS.128 R20, [R55+0x40] ;  /* 0x0000400037147984 */ /* 0x000ee80000000c00 */
[----:B------:R-:W4:Y:S04]  /*57310*/  LDS.128 R36, [R55+0x50] ;  /* 0x0000500037247984 */ /* 0x000f280000000c00 */
[----:B------:R-:W-:Y:S04]  /*57320*/  LDS.U16 R0, [R55+0x70] ;  /* 0x0000700037007984 */ /* 0x000fe80000000400 */
[----:B------:R-:W-:Y:S04]  /*57330*/  STL [R1+0x4c8], R2 ;  /* 0x0004c80201007387 */ /* 0x000fe80000100800 */
[----:B------:R-:W4:Y:S04]  /*57340*/  LDS.128 R16, [R55+0x60] ;  /* 0x0000600037107984 */ /* 0x000f280000000c00 */
[----:B------:R-:W4:Y:S04]  /*57350*/  LDS R117, [R55+0x74] ;  /* 0x0000740037757984 */ /* 0x000f280000000800 */
[----:B------:R-:W-:Y:S01]  /*57360*/  LDS.64 R2, [R55+0x78] ;  /* 0x0000780037027984 */ /* 0x000fe20000000a00 */
[----:B0-----:R-:W-:-:S03]  /*57370*/  IMAD.MOV.U32 R28, RZ, RZ, R6 ;  /* 0x000000ffff1c7224 */ /* 0x001fc600078e0006 */
[----:B------:R-:W-:Y:S01]  /*57380*/  STL [R1+0x154], RZ ;  /* 0x000154ff01007387 */ /* 0x000fe20000100800 */
[----:B------:R-:W-:Y:S01]  /*57390*/  IMAD.MOV.U32 R29, RZ, RZ, R7 ;  /* 0x000000ffff1d7224 */ /* 0x000fe200078e0007 */
[----:B------:R-:W-:Y:S01]  /*573a0*/  PRMT R56, R4, 0x7770, RZ ;  /* 0x0000777004387816 */ /* 0x000fe200000000ff */
[----:B-1----:R-:W-:Y:S01]  /*573b0*/  IMAD.MOV.U32 R30, RZ, RZ, R8 ;  /* 0x000000ffff1e7224 */ /* 0x002fe200078e0008 */
[----:B------:R-:W-:Y:S01]  /*573c0*/  STL.64 [R1+0x158], RZ ;  /* 0x000158ff01007387 */ /* 0x000fe20000100a00 */
[----:B------:R-:W-:Y:S01]  /*573d0*/  IMAD.MOV.U32 R31, RZ, RZ, R9 ;  /* 0x000000ffff1f7224 */ /* 0x000fe200078e0009 */
[C---:B------:R-:W-:Y:S01]  /*573e0*/  PRMT R252, R5.reuse, 0x7772, RZ ;  /* 0x0000777205fc7816 */ /* 0x040fe200000000ff */
[----:B------:R-:W-:Y:S01]  /*573f0*/  IMAD.MOV.U32 R32, RZ, RZ, R10 ;  /* 0x000000ffff207224 */ /* 0x000fe200078e000a */
[----:B------:R-:W-:Y:S01]  /*57400*/  STL.U8 [R1+0x120], RZ ;  /* 0x000120ff01007387 */ /* 0x000fe20000100000 */
[----:B------:R-:W-:Y:S01]  /*57410*/  IMAD.MOV.U32 R33, RZ, RZ, R11 ;  /* 0x000000ffff217224 */ /* 0x000fe200078e000b */
[----:B------:R-:W-:Y:S01]  /*57420*/  PRMT R251, R5, 0x7773, RZ ;  /* 0x0000777305fb7816 */ /* 0x000fe200000000ff */
[----:B--2---:R-:W-:Y:S01]  /*57430*/  IMAD.MOV.U32 R34, RZ, RZ, R12 ;  /* 0x000000ffff227224 */ /* 0x004fe200078e000c */
[----:B------:R0:W-:Y:S01]  /*57440*/  STL.128 [R1+0x490], R28 ;  /* 0x0004901c01007387 */ /* 0x0001e20000100c00 */
[----:B------:R-:W-:Y:S01]  /*57450*/  IMAD.MOV.U32 R35, RZ, RZ, R13 ;  /* 0x000000ffff237224 */ /* 0x000fe200078e000d */
[C---:B---3--:R-:W-:Y:S01]  /*57460*/  PRMT R64, R23.reuse, 0x7770, RZ ;  /* 0x0000777017407816 */ /* 0x048fe200000000ff */
[----:B------:R-:W-:Y:S01]  /*57470*/  IMAD.MOV.U32 R44, RZ, RZ, R10 ;  /* 0x000000ffff2c7224 */ /* 0x000fe200078e000a */
[----:B------:R1:W-:Y:S01]  /*57480*/  STL.128 [R1+0x4d0], R20 ;  /* 0x0004d01401007387 */ /* 0x0003e20000100c00 */
[C---:B------:R-:W-:Y:S01]  /*57490*/  PRMT R65, R23.reuse, 0x7771, RZ ;  /* 0x0000777117417816 */ /* 0x040fe200000000ff */
[----:B------:R-:W-:Y:S01]  /*574a0*/  IMAD.MOV.U32 R45, RZ, RZ, R11 ;  /* 0x000000ffff2d7224 */ /* 0x000fe200078e000b */
[C---:B------:R-:W-:Y:S01]  /*574b0*/  PRMT R66, R23.reuse, 0x7772, RZ ;  /* 0x0000777217427816 */ /* 0x040fe200000000ff */
[----:B------:R2:W-:Y:S01]  /*574c0*/  STL.128 [R1+0x4a0], R32 ;  /* 0x0004a02001007387 */ /* 0x0005e20000100c00 */
[----:B------:R-:W-:Y:S01]  /*574d0*/  PRMT R67, R23, 0x7773, RZ ;  /* 0x0000777317437816 */ /* 0x000fe200000000ff */
[----:B------:R-:W-:Y:S01]  /*574e0*/  IMAD.MOV.U32 R46, RZ, RZ, R12 ;  /* 0x000000ffff2e7224 */ /* 0x000fe200078e000c */
[C---:B------:R-:W-:Y:S01]  /*574f0*/  PRMT R62, R20.reuse, 0x7770, RZ ;  /* 0x00007770143e7816 */ /* 0x040fe200000000ff */
[----:B----4-:R-:W-:Y:S01]  /*57500*/  STL.128 [R1+0x4e0], R36 ;  /* 0x0004e02401007387 */ /* 0x010fe20000100c00 */
[C---:B------:R-:W-:Y:S01]  /*57510*/  PRMT R24, R20.reuse, 0x7771, RZ ;  /* 0x0000777114187816 */ /* 0x040fe200000000ff */
[----:B------:R-:W-:Y:S01]  /*57520*/  IMAD.MOV.U32 R47, RZ, RZ, R13 ;  /* 0x000000ffff2f7224 */ /* 0x000fe200078e000d */
[C---:B------:R-:W-:Y:S01]  /*57530*/  PRMT R25, R20.reuse, 0x7772, RZ ;  /* 0x0000777214197816 */ /* 0x040fe200000000ff */
[----:B------:R-:W-:Y:S01]  /*57540*/  STL.128 [R1+0x4f0], R16 ;  /* 0x0004f01001007387 */ /* 0x000fe20000100c00 */
[----:B------:R-:W-:Y:S01]  /*57550*/  PRMT R26, R20, 0x7773, RZ ;  /* 0x00007773141a7816 */ /* 0x000fe200000000ff */
[----:B------:R-:W-:Y:S01]  /*57560*/  IMAD.MOV.U32 R40, RZ, RZ, R6 ;  /* 0x000000ffff287224 */ /* 0x000fe200078e0006 */
[C---:B------:R-:W-:Y:S01]  /*57570*/  PRMT R27, R21.reuse, 0x7770, RZ ;  /* 0x00007770151b7816 */ /* 0x040fe200000000ff */
[----:B------:R3:W-:Y:S01]  /*57580*/  STL.128 [R1+0x410], R44 ;  /* 0x0004102c01007387 */ /* 0x0007e20000100c00 */
[C---:B0-----:R-:W-:Y:S01]  /*57590*/  PRMT R28, R21.reuse, 0x7771, RZ ;  /* 0x00007771151c7816 */ /* 0x041fe200000000ff */
[----:B------:R-:W-:Y:S01]  /*575a0*/  IMAD.MOV.U32 R41, RZ, RZ, R7 ;  /* 0x000000ffff297224 */ /* 0x000fe200078e0007 */
[C---:B------:R-:W-:Y:S01]  /*575b0*/  PRMT R29, R21.reuse, 0x7772, RZ ;  /* 0x00007772151d7816 */ /* 0x040fe200000000ff */
[----:B------:R-:W-:Y:S01]  /*575c0*/  IMAD.MOV.U32 R42, RZ, RZ, R8 ;  /* 0x000000ffff2a7224 */ /* 0x000fe200078e0008 */
[----:B------:R-:W-:Y:S01]  /*575d0*/  PRMT R30, R21, 0x7773, RZ ;  /* 0x00007773151e7816 */ /* 0x000fe200000000ff */
[----:B------:R-:W-:Y:S01]  /*575e0*/  IMAD.MOV.U32 R43, RZ, RZ, R9 ;  /* 0x000000ffff2b7224 */ /* 0x000fe200078e0009 */
[C---:B-1----:R-:W-:Y:S01]  /*575f0*/  PRMT R23, R36.reuse, 0x7770, RZ ;  /* 0x0000777024177816 */ /* 0x042fe200000000ff */
[----:B------:R-:W0:Y:S01]  /*57600*/  LDS.64 R20, [R55+0x38] ;  /* 0x0000380037147984 */ /* 0x000e220000000a00 */
[----:B--2---:R-:W-:-:S02]  /*57610*/  PRMT R33, R36, 0x7771, RZ ;  /* 0x0000777124217816 */ /* 0x004fc400000000ff */
[C---:B------:R-:W-:Y:S01]  /*57620*/  PRMT R34, R36.reuse, 0x7772, RZ ;  /* 0x0000777224227816 */ /* 0x040fe200000000ff */
[----:B------:R1:W-:Y:S01]  /*57630*/  STL.128 [R1+0x400], R40 ;  /* 0x0004002801007387 */ /* 0x0003e20000100c00 */
[----:B------:R-:W-:Y:S02]  /*57640*/  PRMT R35, R36, 0x7773, RZ ;  /* 0x0000777324237816 */ /* 0x000fe400000000ff */
[C---:B------:R-:W-:Y:S01]  /*57650*/  PRMT R54, R0.reuse, 0x7770, RZ ;  /* 0x0000777000367816 */ /* 0x040fe200000000ff */
[----:B------:R-:W-:Y:S01]  /*57660*/  LDS.U16 R36, [R55+0x30] ;  /* 0x0000300037247984 */ /* 0x000fe20000000400 */
[----:B------:R-:W-:Y:S02]  /*57670*/  PRMT R81, R0, 0x7771, RZ ;  /* 0x0000777100517816 */ /* 0x000fe400000000ff */
[C---:B------:R-:W-:Y:S01]  /*57680*/  PRMT R31, R22.reuse, 0x7770, RZ ;  /* 0x00007770161f7816 */ /* 0x040fe200000000ff */
[----:B------:R-:W2:Y:S01]  /*57690*/  LDS R0, [R55+0x34] ;  /* 0x0000340037007984 */ /* 0x000ea20000000800 */
[----:B------:R-:W-:-:S02]  /*576a0*/  PRMT R32, R22, 0x7771, RZ ;  /* 0x0000777116207816 */ /* 0x000fc400000000ff */
[C---:B------:R-:W-:Y:S01]  /*576b0*/  PRMT R58, R22.reuse, 0x7772, RZ ;  /* 0x00007772163a7816 */ /* 0x040fe200000000ff */
[----:B------:R-:W-:Y:S01]  /*576c0*/  STL.64 [R1+0x488], R4 ;  /* 0x0004880401007387 */ /* 0x000fe20000100a00 */
[----:B------:R-:W-:Y:S01]  /*576d0*/  PRMT R63, R22, 0x7773, RZ ;  /* 0x00007773163f7816 */ /* 0x000fe200000000ff */
[----:B------:R-:W-:Y:S01]  /*576e0*/  IMAD R22, R121, 0x4, R59 ;  /* 0x0000000479167824 */ /* 0x000fe200078e023b */
[C---:B---3--:R-:W-:Y:S01]  /*576f0*/  PRMT R45, R38.reuse, 0x7770, RZ ;  /* 0x00007770262d7816 */ /* 0x048fe200000000ff */
[----:B------:R-:W-:Y:S01]  /*57700*/  BAR.SYNC.DEFER_BLOCKING 0x0 ;  /* 0x0000000000007b1d */ /* 0x000fe20000010000 */
[C---:B------:R-:W-:Y:S01]  /*57710*/  PRMT R46, R38.reuse, 0x7771, RZ ;  /* 0x00007771262e7816 */ /* 0x040fe200000000ff */
[----:B-1----:R-:W-:Y:S01]  /*57720*/  IMAD.MOV.U32 R40, RZ, RZ, R117 ;  /* 0x000000ffff287224 */ /* 0x002fe200078e0075 */
[C---:B------:R-:W-:Y:S02]  /*57730*/  PRMT R68, R38.reuse, 0x7772, RZ ;  /* 0x0000777226447816 */ /* 0x040fe400000000ff */
[----:B------:R-:W-:-:S02]  /*57740*/  PRMT R69, R38, 0x7773, RZ ;  /* 0x0000777326457816 */ /* 0x000fc400000000ff */
[C---:B------:R-:W-:Y:S01]  /*57750*/  PRMT R70, R39.reuse, 0x7770, RZ ;  /* 0x0000777027467816 */ /* 0x040fe200000000ff */
[----:B------:R-:W-:Y:S01]  /*57760*/  STL.64 [R1+0x3f8], R4 ;  /* 0x0003f80401007387 */ /* 0x000fe20000100a00 */
[C---:B------:R-:W-:Y:S02]  /*57770*/  PRMT R71, R39.reuse, 0x7771, RZ ;  /* 0x0000777127477816 */ /* 0x040fe400000000ff */
[C---:B------:R-:W-:Y:S01]  /*57780*/  PRMT R72, R39.reuse, 0x7772, RZ ;  /* 0x0000777227487816 */ /* 0x040fe200000000ff */
[----:B------:R-:W-:Y:S01]  /*57790*/  STL.64 [R1+0x4b0], R14 ;  /* 0x0004b00e01007387 */ /* 0x000fe20000100a00 */
[----:B------:R-:W-:Y:S02]  /*577a0*/  PRMT R73, R39, 0x7773, RZ ;  /* 0x0000777327497816 */ /* 0x000fe400000000ff */
[C---:B------:R-:W-:Y:S01]  /*577b0*/  PRMT R38, R16.reuse, 0x7770, RZ ;  /* 0x0000777010267816 */ /* 0x040fe200000000ff */
[----:B------:R-:W-:Y:S01]  /*577c0*/  STL.64 [R1+0x420], R14 ;  /* 0x0004200e01007387 */ /* 0x000fe20000100a00 */
[----:B------:R-:W-:-:S02]  /*577d0*/  PRMT R39, R16, 0x7771, RZ ;  /* 0x0000777110277816 */ /* 0x000fc400000000ff */
[C---:B------:R-:W-:Y:S01]  /*577e0*/  PRMT R47, R16.reuse, 0x7772, RZ ;  /* 0x00007772102f7816 */ /* 0x040fe200000000ff */
[----:B0-----:R-:W-:Y:S01]  /*577f0*/  STL.64 [R1+0x4c0], R20 ;  /* 0x0004c01401007387 */ /* 0x001fe20000100a00 */
[----:B------:R-:W-:Y:S02]  /*57800*/  PRMT R48, R16, 0x7773, RZ ;  /* 0x0000777310307816 */ /* 0x000fe400000000ff */
[----:B------:R-:W-:Y:S01]  /*57810*/  PRMT R16, R81, 0x7604, R54 ;  /* 0x0000760451107816 */ /* 0x000fe20000000036 */
[----:B------:R-:W-:Y:S01]  /*57820*/  STS [R22+0x780], R61 ;  /* 0x0007803d16007388 */ /* 0x000fe20000000800 */
[C---:B------:R-:W-:Y:S02]  /*57830*/  PRMT R77, R19.reuse, 0x7770, RZ ;  /* 0x00007770134d7816 */ /* 0x040fe400000000ff */
[C---:B------:R-:W-:Y:S01]  /*57840*/  PRMT R78, R19.reuse, 0x7771, RZ ;  /* 0x00007771134e7816 */ /* 0x040fe200000000ff */
[----:B------:R-:W-:Y:S01]  /*57850*/  BAR.SYNC.DEFER_BLOCKING 0x0 ;  /* 0x0000000000007b1d */ /* 0x000fe20000010000 */
[----:B------:R-:W-:-:S02]  /*57860*/  PRMT R79, R19, 0x7772, RZ ;  /* 0x00007772134f7816 */ /* 0x000fc400000000ff */
[----:B------:R-:W-:Y:S02]  /*57870*/  PRMT R80, R19, 0x7773, RZ ;  /* 0x0000777313507816 */ /* 0x000fe400000000ff */
[----:B------:R-:W-:Y:S02]  /*57880*/  PRMT R19, R5, 0x7770, RZ ;  /* 0x0000777005137816 */ /* 0x000fe400000000ff */
[C---:B------:R-:W-:Y:S01]  /*57890*/  PRMT R49, R17.reuse, 0x7770, RZ ;  /* 0x0000777011317816 */ /* 0x040fe200000000ff */
[----:B------:R0:W-:Y:S01]  /*578a0*/  STL.U16 [R1+0x500], R16 ;  /* 0x0005001001007387 */ /* 0x0001e20000100400 */
[C---:B------:R-:W-:Y:S02]  /*578b0*/  PRMT R50, R17.reuse, 0x7771, RZ ;  /* 0x0000777111327816 */ /* 0x040fe400000000ff */
[C---:B------:R-:W-:Y:S01]  /*578c0*/  PRMT R51, R17.reuse, 0x7772, RZ ;  /* 0x0000777211337816 */ /* 0x040fe200000000ff */
[----:B--2---:R-:W-:Y:S01]  /*578d0*/  STL [R1+0x4bc], R0 ;  /* 0x0004bc0001007387 */ /* 0x004fe20000100800 */
[----:B------:R-:W-:-:S02]  /*578e0*/  PRMT R52, R17, 0x7773, RZ ;  /* 0x0000777311347816 */ /* 0x000fc400000000ff */
[C---:B------:R-:W-:Y:S01]  /*578f0*/  PRMT R53, R18.reuse, 0x7770, RZ ;  /* 0x0000777012357816 */ /* 0x040fe200000000ff */
[----:B------:R-:W-:Y:S01]  /*57900*/  STL [R1+0x42c], R0 ;  /* 0x00042c0001007387 */ /* 0x000fe20000100800 */
[C---:B------:R-:W-:Y:S02]  /*57910*/  PRMT R74, R18.reuse, 0x7771, RZ ;  /* 0x00007771124a7816 */ /* 0x040fe400000000ff */
[C---:B------:R-:W-:Y:S01]  /*57920*/  PRMT R75, R18.reuse, 0x7772, RZ ;  /* 0x00007772124b7816 */ /* 0x040fe200000000ff */
[----:B------:R-:W-:Y:S01]  /*57930*/  STL.64 [R1+0x430], R20 ;  /* 0x0004301401007387 */ /* 0x000fe20000100a00 */
[----:B------:R-:W-:Y:S02]  /*57940*/  PRMT R76, R18, 0x7773, RZ ;  /* 0x00007773124c7816 */ /* 0x000fe400000000ff */
[----:B------:R-:W-:Y:S01]  /*57950*/  PRMT R92, R19, 0x7610, R92 ;  /* 0x00007610135c7816 */ /* 0x000fe2000000005c */
[----:B------:R1:W2:Y:S01]  /*57960*/  @P1 LDS R167, [R22+0x77c] ;  /* 0x00077c0016a71984 */ /* 0x0002a20000000800 */
[----:B0-----:R-:W-:-:S02]  /*57970*/  PRMT R16, R4, 0x7771, RZ ;  /* 0x0000777104107816 */ /* 0x001fc400000000ff */
[C---:B------:R-:W-:Y:S01]  /*57980*/  PRMT R17, R4.reuse, 0x7772, RZ ;  /* 0x0000777204117816 */ /* 0x040fe200000000ff */
[----:B------:R0:W-:Y:S01]  /*57990*/  STL.S16 [R1+0x594], R92 ;  /* 0x0005945c01007387 */ /* 0x0001e20000100600 */
[----:B------:R-:W-:Y:S02]  /*579a0*/  PRMT R18, R4, 0x7773, RZ ;  /* 0x0000777304127816 */ /* 0x000fe400000000ff */
[C---:B------:R-:W-:Y:S01]  /*579b0*/  PRMT R41, R37.reuse, 0x7770, RZ ;  /* 0x0000777025297816 */ /* 0x040fe200000000ff */
[----:B------:R3:W-:Y:S01]  /*579c0*/  STL [R1+0x504], R117 ;  /* 0x0005047501007387 */ /* 0x0007e20000100800 */
[C---:B------:R-:W-:Y:S02]  /*579d0*/  PRMT R42, R37.reuse, 0x7771, RZ ;  /* 0x00007771252a7816 */ /* 0x040fe400000000ff */
[----:B------:R-:W-:Y:S01]  /*579e0*/  PRMT R43, R37, 0x7772, RZ ;  /* 0x00007772252b7816 */ /* 0x000fe200000000ff */
[----:B------:R3:W-:Y:S01]  /*579f0*/  STL.64 [R1+0x508], R2 ;  /* 0x0005080201007387 */ /* 0x0007e20000100a00 */
[----:B------:R-:W-:-:S02]  /*57a00*/  PRMT R55, R36, 0x7770, RZ ;  /* 0x0000777024377816 */ /* 0x000fc400000000ff */
[----:B------:R-:W-:Y:S01]  /*57a10*/  PRMT R118, R36, 0x7771, RZ ;  /* 0x0000777124767816 */ /* 0x000fe200000000ff */
[----:B------:R3:W-:Y:S01]  /*57a20*/  STL.S16 [R1+0x668], R24 ;  /* 0x0006681801007387 */ /* 0x0007e20000100600 */
[----:B------:R-:W-:Y:S01]  /*57a30*/  PRMT R104, R16, 0x7610, R104 ;  /* 0x0000761010687816 */ /* 0x000fe20000000068 */
[----:B------:R-:W-:Y:S01]  /*57a40*/  IMAD.MOV.U32 R36, RZ, RZ, R2 ;  /* 0x000000ffff247224 */ /* 0x000fe200078e0002 */
[----:B------:R-:W-:Y:S01]  /*57a50*/  PRMT R103, R17, 0x7610, R103 ;  /* 0x0000761011677816 */ /* 0x000fe20000000067 */
[----:B------:R3:W-:Y:S01]  /*57a60*/  STL.S16 [R1+0x664], R25 ;  /* 0x0006641901007387 */ /* 0x0007e20000100600 */
[----:B------:R-:W-:Y:S02]  /*57a70*/  PRMT R102, R18, 0x7610, R102 ;  /* 0x0000761012667816 */ /* 0x000fe40000000066 */
[----:B------:R-:W-:Y:S01]  /*57a80*/  PRMT R44, R37, 0x7773, RZ ;  /* 0x00007773252c7816 */ /* 0x000fe200000000ff */
[----:B------:R3:W-:Y:S01]  /*57a90*/  STL.S16 [R1+0x5a0], R104 ;  /* 0x0005a06801007387 */ /* 0x0007e20000100600 */
[----:B-1----:R-:W-:Y:S01]  /*57aa0*/  PRMT R22, R5, 0x7771, RZ ;  /* 0x0000777105167816 */ /* 0x002fe200000000ff */
[----:B------:R-:W-:Y:S01]  /*57ab0*/  IMAD.MOV.U32 R37, RZ, RZ, R3 ;  /* 0x000000ffff257224 */ /* 0x000fe200078e0003 */
        /* <DEDUP_REMOVED lines=11> */
[----:B--2---:R-:W-:-:S02]  /*57b70*/  @P1 ISETP.NE.AND P2, PT, R167, R60, PT ;  /* 0x0000003ca700120c */ /* 0x004fc40003f45270 */
[----:B------:R-:W-:Y:S01]  /*57b80*/  PRMT R94, R72, 0x7610, R94 ;  /* 0x00007610485e7816 */ /* 0x000fe2000000005e */
[----:B------:R3:W-:Y:S01]  /*57b90*/  STL.S16 [R1+0x65c], R27 ;  /* 0x00065c1b01007387 */ /* 0x0007e20000100600 */
[----:B------:R-:W-:Y:S02]  /*57ba0*/  @P1 SEL R57, RZ, 0x1, !P2 ;  /* 0x00000001ff391807 */ /* 0x000fe40005000000 */
        /* <DEDUP_REMOVED lines=15> */
[----:B0-----:R-:W-:Y:S01]  /*57ca0*/  PRMT R92, R118, 0x7604, R55 ;  /* 0x00007604765c7816 */ /* 0x001fe20000000037 */
[----:B------:R3:W-:Y:S01]  /*57cb0*/  STL.S16 [R1+0x644], R58 ;  /* 0x0006443a01007387 */ /* 0x0007e20000100600 */
[----:B------:R-:W-:Y:S02]  /*57cc0*/  SEL R57, R57, 0x1, P3 ;  /* 0x0000000139397807 */ /* 0x000fe40001800000 */
[C---:B------:R-:W-:Y:S01]  /*57cd0*/  PRMT R250, R6.reuse, 0x7770, RZ ;  /* 0x0000777006fa7816 */ /* 0x040fe200000000ff */
        /* <DEDUP_REMOVED lines=117> */
[----:B------:R3:W-:Y:S01]  /*58430*/  STL [R1+0x5a4], R92 ;  /* 0x0005a45c01007387 */ /* 0x0007e20000100800 */
[----:B------:R-:W-:Y:S02]  /*58440*/  PRMT R70, R51, 0x7610, R70 ;  /* 0x0000761033467816 */ /* 0x000fe40000000046 */
[----:B------:R-:W-:Y:S01]  /*58450*/  PRMT R71, R52, 0x7610, R71 ;  /* 0x0000761034477816 */ /* 0x000fe20000000047 */
[----:B------:R3:W-:Y:S01]  /*58460*/  STL.U16 [R1+0x4b8], R92 ;  /* 0x0004b85c01007387 */ /* 0x0007e20000100400 */
[----:B------:R-:W-:-:S02]  /*58470*/  PRMT R72, R53, 0x7610, R72 ;  /* 0x0000761035487816 */ /* 0x000fc40000000048 */
[----:B------:R-:W-:Y:S01]  /*58480*/  PRMT R73, R91, 0x7610, R73 ;  /* 0x000076105b497816 */ /* 0x000fe20000000049 */
[----:B------:R3:W-:Y:S01]  /*58490*/  STL.U16 [R1+0x428], R92 ;  /* 0x0004285c01007387 */ /* 0x0007e20000100400 */
[----:B------:R-:W-:Y:S02]  /*584a0*/  PRMT R74, R90, 0x7610, R74 ;  /* 0x000076105a4a7816 */ /* 0x000fe4000000004a */
[----:B------:R-:W-:Y:S01]  /*584b0*/  PRMT R145, R89, 0x7610, R145 ;  /* 0x0000761059917816 */ /* 0x000fe20000000091 */
[----:B------:R3:W-:Y:S01]  /*584c0*/  STL [R1+0x480], R57 ;  /* 0x0004803901007387 */ /* 0x0007e20000100800 */
[----:B------:R-:W-:Y:S02]  /*584d0*/  PRMT R146, R88, 0x7610, R146 ;  /* 0x0000761058927816 */ /* 0x000fe40000000092 */
[----:B------:R-:W-:Y:S01]  /*584e0*/  PRMT R147, R87, 0x7610, R147 ;  /* 0x0000761057937816 */ /* 0x000fe20000000093 */
[----:B------:R3:W-:Y:S01]  /*584f0*/  STL [R1+0x3f0], R57 ;  /* 0x0003f03901007387 */ /* 0x0007e20000100800 */
[----:B------:R-:W-:-:S02]  /*58500*/  PRMT R148, R19, 0x7610, R148 ;  /* 0x0000761013947816 */ /* 0x000fc40000000094 */
[----:B------:R-:W-:Y:S02]  /*58510*/  PRMT R149, R18, 0x7610, R149 ;  /* 0x0000761012957816 */ /* 0x000fe40000000095 */
[----:B------:R-:W-:Y:S02]  /*58520*/  PRMT R150, R17, 0x7610, R150 ;  /* 0x0000761011967816 */ /* 0x000fe40000000096 */
[----:B------:R-:W-:Y:S01]  /*58530*/  PRMT R151, R16, 0x7610, R151 ;  /* 0x0000761010977816 */ /* 0x000fe20000000097 */
[----:B------:R-:W-:Y:S06]  /*58540*/  @P0 BRA `(.L_x_2616) ;  /* 0x0000000800100947 */ /* 0x000fec0003800000 */
[----:B---3--:R-:W-:Y:S01]  /*58550*/  DADD R18, R20, R2 ;  /* 0x0000000014127229 */ /* 0x008fe20000000002 */
[----:B------:R-:W-:Y:S01]  /*58560*/  IMAD.IADD R16, R0, 0x1, R117 ;  /* 0x0000000100107824 */ /* 0x000fe200078e0275 */
[----:B------:R0:W-:Y:S01]  /*58570*/  STL.U8 [R1], RZ ;  /* 0x000000ff01007387 */ /* 0x0001e20000100000 */
[----:B------:R-:W-:Y:S01]  /*58580*/  BSSY.RECONVERGENT B1, `(.L_x_2617) ;  /* 0x000000a000017945 */ /* 0x000fe20003800200 */
[----:B------:R-:W-:Y:S02]  /*58590*/  IMAD.MOV.U32 R22, RZ, RZ, RZ ;  /* 0x000000ffff167224 */ /* 0x000fe400078e00ff */
[----:B------:R0:W-:Y:S04]  /*585a0*/  STL [R1+0x34], R16 ;  /* 0x0000341001007387 */ /* 0x0001e80000100800 */
[----:B------:R0:W-:Y:S02]  /*585b0*/  STL.64 [R1+0x38], R18 ;  /* 0x0000381201007387 */ /* 0x0001e40000100a00 */
.L_x_2618:
[----:B0-----:R-:W-:-:S06]  /*585c0*/  IMAD.IADD R16, R1, 0x1, R22 ;  /* 0x0000000101107824 */ /* 0x001fcc00078e0216 */
[----:B------:R-:W2:Y:S01]  /*585d0*/  LDL.U8 R16, [R16] ;  /* 0x0000000010107983 */ /* 0x000ea20000100000 */
[----:B------:R-:W-:Y:S02]  /*585e0*/  IMAD.MOV.U32 R17, RZ, RZ, R22 ;  /* 0x000000ffff117224 */ /* 0x000fe400078e0016 */
[----:B------:R-:W-:Y:S01]  /*585f0*/  VIADD R22, R22, 0x1 ;  /* 0x0000000116167836 */ /* 0x000fe20000000000 */
[----:B--2---:R-:W-:-:S13]  /*58600*/  ISETP.NE.AND P2, PT, R16, RZ, PT ;  /* 0x000000ff1000720c */ /* 0x004fda0003f45270 */
[----:B------:R-:W-:Y:S05]  /*58610*/  @P2 BRA `(.L_x_2618) ;  /* 0xfffffffc00e82947 */ /* 0x000fea000383ffff */
[----:B------:R-:W-:Y:S05]  /*58620*/  BSYNC.RECONVERGENT B1 ;  /* 0x0000000000017941 */ /* 0x000fea0003800200 */
.L_x_2617:
[----:B------:R-:W-:Y:S01]  /*58630*/  LOP3.LUT P2, RZ, R56, 0xff, RZ, 0xc0, !PT ;  /* 0x000000ff38ff7812 */ /* 0x000fe2000784c0ff */
[----:B------:R-:W-:Y:S01]  /*58640*/  BSSY.RECONVERGENT B1, `(.L_x_2619) ;  /* 0x0000010000017945 */ /* 0x000fe20003800200 */
[----:B------:R-:W-:-:S11]  /*58650*/  IMAD.MOV.U32 R16, RZ, RZ, R17 ;  /* 0x000000ffff107224 */ /* 0x000fd600078e0011 */
[----:B------:R-:W-:Y:S05]  /*58660*/  @!P2 BRA `(.L_x_2620) ;  /* 0x000000000034a947 */ /* 0x000fea0003800000 */
[----:B------:R-:W-:Y:S01]  /*58670*/  BSSY.RECONVERGENT B2, `(.L_x_2621) ;  /* 0x000000b000027945 */ /* 0x000fe20003800200 */
[----:B------:R-:W-:Y:S01]  /*58680*/  IMAD.MOV.U32 R16, RZ, RZ, RZ ;  /* 0x000000ffff107224 */ /* 0x000fe200078e00ff */
[----:B------:R-:W-:-:S07]  /*58690*/  PRMT R18, R56, 0x7610, R18 ;  /* 0x0000761038127816 */ /* 0x000fce0000000012 */
.L_x_2622:
        /* <DEDUP_REMOVED lines=9> */
.L_x_2621:
[----:B------:R-:W-:-:S07]  /*58730*/  IMAD.MOV.U32 R16, RZ, RZ, R19 ;  /* 0x000000ffff107224 */ /* 0x000fce00078e0013 */
.L_x_2620:
[----:B------:R-:W-:Y:S05]  /*58740*/  BSYNC.RECONVERGENT B1 ;  /* 0x0000000000017941 */ /* 0x000fea0003800200 */
.L_x_2619:
[----:B------:R-:W-:Y:S01]  /*58750*/  IMAD.IADD R17, R1, 0x1, R16 ;  /* 0x0000000101117824 */ /* 0x000fe200078e0210 */
[----:B------:R-:W-:Y:S01]  /*58760*/  BSSY.RECONVERGENT B1, `(.L_x_2623) ;  /* 0x0000009000017945 */ /* 0x000fe20003800200 */
[----:B------:R-:W-:-:S03]  /*58770*/  IMAD.MOV.U32 R16, RZ, RZ, RZ ;  /* 0x000000ffff107224 */ /* 0x000fc600078e00ff */
[----:B------:R0:W-:Y:S04]  /*58780*/  STL.U8 [R17], RZ ;  /* 0x000000ff11007387 */ /* 0x0001e80000100000 */
.L_x_2624:
[----:B------:R-:W-:-:S05]  /*58790*/  IMAD.IADD R18, R1, 0x1, R16 ;  /* 0x0000000101127824 */ /* 0x000fca00078e0210 */
[----:B0-----:R-:W2:Y:S02]  /*587a0*/  LDL.U8 R17, [R18] ;  /* 0x0000000012117983 */ /* 0x001ea40000100000 */
[----:B--2---:R-:W-:Y:S01]  /*587b0*/  ISETP.NE.AND P2, PT, R17, RZ, PT ;  /* 0x000000ff1100720c */ /* 0x004fe20003f45270 */
[----:B------:R-:W-:Y:S02]  /*587c0*/  IMAD.MOV.U32 R17, RZ, RZ, R16 ;  /* 0x000000ffff117224 */ /* 0x000fe400078e0010 */
[----:B------:R-:W-:-:S10]  /*587d0*/  VIADD R16, R16, 0x1 ;  /* 0x0000000110107836 */ /* 0x000fd40000000000 */
[----:B------:R-:W-:Y:S05]  /*587e0*/  @P2 BRA `(.L_x_2624) ;  /* 0xfffffffc00e82947 */ /* 0x000fea000383ffff */
[----:B------:R-:W-:Y:S05]  /*587f0*/  BSYNC.RECONVERGENT B1 ;  /* 0x0000000000017941 */ /* 0x000fea0003800200 */
.L_x_2623:
[----:B------:R-:W-:Y:S01]  /*58800*/  LOP3.LUT P2, RZ, R62, 0xff, RZ, 0xc0, !PT ;  /* 0x000000ff3eff7812 */ /* 0x000fe2000784c0ff */
[----:B------:R-:W-:Y:S01]  /*58810*/  BSSY.RECONVERGENT B1, `(.L_x_2625) ;  /* 0x0000010000017945 */ /* 0x000fe20003800200 */
[----:B------:R-:W-:-:S11]  /*58820*/  IMAD.MOV.U32 R16, RZ, RZ, R17 ;  /* 0x000000ffff107224 */ /* 0x000fd600078e0011 */
[----:B------:R-:W-:Y:S05]  /*58830*/  @!P2 BRA `(.L_x_2626) ;  /* 0x000000000034a947 */ /* 0x000fea0003800000 */
[----:B------:R-:W-:Y:S01]  /*58840*/  BSSY.RECONVERGENT B2, `(.L_x_2627) ;  /* 0x000000b000027945 */ /* 0x000fe20003800200 */
[----:B------:R-:W-:Y:S01]  /*58850*/  IMAD.MOV.U32 R16, RZ, RZ, RZ ;  /* 0x000000ffff107224 */ /* 0x000fe200078e00ff */
[----:B------:R-:W-:-:S07]  /*58860*/  PRMT R18, R62, 0x7610, R18 ;  /* 0x000076103e127816 */ /* 0x000fce0000000012 */
.L_x_2628:
        /* <DEDUP_REMOVED lines=9> */
.L_x_2627:
[----:B------:R-:W-:-:S07]  /*58900*/  IMAD.MOV.U32 R16, RZ, RZ, R19 ;  /* 0x000000ffff107224 */ /* 0x000fce00078e0013 */
.L_x_2626:
[----:B------:R-:W-:Y:S05]  /*58910*/  BSYNC.RECONVERGENT B1 ;  /* 0x0000000000017941 */ /* 0x000fea0003800200 */
.L_x_2625:
        /* <DEDUP_REMOVED lines=71> */
.L_x_2616:
[----:B------:R-:W-:Y:S05]  /*58d90*/  BSYNC.RECONVERGENT B0 ;  /* 0x0000000000007941 */ /* 0x000fea0003800200 */
.L_x_2615:
[----:B---3--:R-:W-:Y:S01]  /*58da0*/  LOP3.LUT R49, R77, 0xffff, RZ, 0xc0, !PT ;  /* 0x0000ffff4d317812 */ /* 0x008fe200078ec0ff */
[----:B-----5:R-:W-:Y:S01]  /*58db0*/  STL [R1+0x42c], R40 ;  /* 0x00042c2801007387 */ /* 0x020fe20000100800 */
[----:B------:R-:W-:Y:S01]  /*58dc0*/  LOP3.LUT R17, R75, 0xffff, RZ, 0xc0, !PT ;  /* 0x0000ffff4b117812 */ /* 0x000fe200078ec0ff */
[----:B------:R-:W-:Y:S01]  /*58dd0*/  BSSY.RECONVERGENT B0, `(.L_x_2629) ;  /* 0x000018d000007945 */ /* 0x000fe20003800200 */
[----:B------:R-:W-:Y:S01]  /*58de0*/  PRMT R28, R151, 0x7604, R150 ;  /* 0x00007604971c7816 */ /* 0x000fe20000000096 */
[----:B------:R-:W-:Y:S01]  /*58df0*/  IMAD.U32 R16, R49, 0x10000, RZ ;  /* 0x0001000031107824 */ /* 0x000fe200078e00ff */
[----:B------:R-:W-:Y:S01]  /*58e00*/  LOP3.LUT R19, R17, 0xff, RZ, 0xc0, !PT ;  /* 0x000000ff11137812 */ /* 0x000fe200078ec0ff */
[----:B------:R-:W-:Y:S01]  /*58e10*/  STL.64 [R1+0x430], R36 ;  /* 0x0004302401007387 */ /* 0x000fe20000100a00 */
[C---:B------:R-:W-:Y:S02]  /*58e20*/  LOP3.LUT R44, R76.reuse, 0xffff, RZ, 0xc0, !PT ;  /* 0x0000ffff4c2c7812 */ /* 0x040fe400078ec0ff */
[----:B------:R-:W-:Y:S01]  /*58e30*/  PRMT R19, R76, 0x7604, R19 ;  /* 0x000076044c137816 */ /* 0x000fe20000000013 */
[----:B------:R-:W-:Y:S01]  /*58e40*/  STL.U16 [R1+0x428], R28 ;  /* 0x0004281c01007387 */ /* 0x000fe20000100400 */
[----:B------:R-:W-:-:S02]  /*58e50*/  LOP3.LUT R16, R16, 0xff0000, RZ, 0xc0, !PT ;  /* 0x00ff000010107812 */ /* 0x000fc400078ec0ff */
[----:B------:R-:W-:Y:S01]  /*58e60*/  PRMT R44, R17, 0x3340, R44 ;  /* 0x00003340112c7816 */ /* 0x000fe2000000002c */
[----:B------:R-:W-:Y:S01]  /*58e70*/  STL.U16 [R1+0xc8], R28 ;  /* 0x0000c81c01007387 */ /* 0x000fe20000100400 */
[----:B------:R-:W-:Y:S01]  /*58e80*/  LOP3.LUT R22, R80, 0xffff, RZ, 0xc0, !PT ;  /* 0x0000ffff50167812 */ /* 0x000fe200078ec0ff */
[----:B------:R-:W-:Y:S01]  /*58e90*/  IMAD.IADD R19, R19, 0x1, R16 ;  /* 0x0000000113137824 */ /* 0x000fe200078e0210 */
[----:B------:R-:W-:Y:S01]  /*58ea0*/  LOP3.LUT R23, R79, 0xffff, RZ, 0xc0, !PT ;  /* 0x0000ffff4f177812 */ /* 0x000fe200078ec0ff */
[----:B------:R0:W-:Y:S01]  /*58eb0*/  STL.U16 [R1+0x428], R28 ;  /* 0x0004281c01007387 */ /* 0x0001e20000100400 */
[----:B------:R-:W-:Y:S02]  /*58ec0*/  LOP3.LUT R18, R81, 0xffff, RZ, 0xc0, !PT ;  /* 0x0000ffff51127812 */ /* 0x000fe400078ec0ff */
[----:B------:R-:W-:Y:S01]  /*58ed0*/  LOP3.LUT R24, R125, 0xffff, RZ, 0xc0, !PT ;  /* 0x0000ffff7d187812 */ /* 0x000fe200078ec0ff */
[----:B------:R-:W-:Y:S01]  /*58ee0*/  STL [R1+0xcc], R40 ;  /* 0x0000cc2801007387 */ /* 0x000fe20000100800 */
[----:B------:R-:W-:-:S02]  /*58ef0*/  LOP3.LUT R25, R124, 0xffff, RZ, 0xc0, !PT ;  /* 0x0000ffff7c197812 */ /* 0x000fc400078ec0ff */
[----:B------:R-:W-:Y:S01]  /*58f00*/  LOP3.LUT R16, R126, 0xffff, RZ, 0xc0, !PT ;  /* 0x0000ffff7e107812 */ /* 0x000fe200078ec0ff */
[----:B------:R-:W-:Y:S01]  /*58f10*/  STL.64 [R1+0xd0], R36 ;  /* 0x0000d02401007387 */ /* 0x000fe20000100a00 */
[----:B------:R-:W-:Y:S02]  /*58f20*/  LOP3.LUT R17, R85, 0xffff, RZ, 0xc0, !PT ;  /* 0x0000ffff55117812 */ /* 0x000fe400078ec0ff */
[----:B------:R-:W-:Y:S01]  /*58f30*/  LOP3.LUT R29, R129, 0xffff, RZ, 0xc0, !PT ;  /* 0x0000ffff811d7812 */ /* 0x000fe200078ec0ff */
[----:B------:R-:W-:Y:S01]  /*58f40*/  IMAD.U32 R31, R16, 0x10000, RZ ;  /* 0x00010000101f7824 */ /* 0x000fe200078e00ff */
[----:B------:R-:W-:Y:S01]  /*58f50*/  LOP3.LUT R30, R128, 0xffff, RZ, 0xc0, !PT ;  /* 0x0000ffff801e7812 */ /* 0x000fe200078ec0ff */
[----:B------:R-:W-:Y:S01]  /*58f60*/  STL [R1+0x42c], R40 ;  /* 0x00042c2801007387 */ /* 0x000fe20000100800 */
[----:B------:R-:W-:Y:S02]  /*58f70*/  LOP3.LUT R26, R84, 0xffff, RZ, 0xc0, !PT ;  /* 0x0000ffff541a7812 */ /* 0x000fe400078ec0ff */
[----:B------:R-:W-:Y:S01]  /*58f80*/  LOP3.LUT R27, R83, 0xffff, RZ, 0xc0, !PT ;  /* 0x0000ffff531b7812 */ /* 0x000fe200078ec0ff */
[----:B------:R-:W-:Y:S01]  /*58f90*/  STL.64 [R1+0x430], R36 ;  /* 0x0004302401007387 */ /* 0x000fe20000100a00 */
[----:B0-----:R-:W-:-:S02]  /*58fa0*/  LOP3.LUT R28, R130, 0xffff, RZ, 0xc0, !PT ;  /* 0x0000ffff821c7812 */ /* 0x001fc400078ec0ff */
[----:B------:R-:W-:Y:S02]  /*58fb0*/  PRMT R46, R23, 0x3340, R22 ;  /* 0x00003340172e7816 */ /* 0x000fe40000000016 */
[----:B------:R-:W-:Y:S01]  /*58fc0*/  PRMT R24, R25, 0x3340, R24 ;  /* 0x0000334019187816 */ /* 0x000fe20000000018 */
[----:B------:R-:W-:Y:S01]  /*58fd0*/  IMAD.U32 R33, R28, 0x10000, RZ ;  /* 0x000100001c217824 */ /* 0x000fe200078e00ff */
[----:B------:R-:W-:Y:S01]  /*58fe0*/  PRMT R22, R30, 0x3340, R29 ;  /* 0x000033401e167816 */ /* 0x000fe2000000001d */
[----:B------:R-:W-:Y:S01]  /*58ff0*/  IMAD.U32 R29, R17, 0x10000, RZ ;  /* 0x00010000111d7824 */ /* 0x000fe200078e00ff */
[----:B------:R-:W-:Y:S01]  /*59000*/  LOP3.LUT R32, R25, 0xff, RZ, 0xc0, !PT ;  /* 0x000000ff19207812 */ /* 0x000fe200078ec0ff */
[----:B------:R-:W-:Y:S01]  /*59010*/  IMAD.U32 R25, R18, 0x10000, RZ ;  /* 0x0001000012197824 */ /* 0x000fe200078e00ff */
[----:B------:R-:W-:Y:S02]  /*59020*/  PRMT R26, R27, 0x3340, R26 ;  /* 0x000033401b1a7816 */ /* 0x000fe4000000001a */
        /* <DEDUP_REMOVED lines=60> */
[----:B------:R-:W-:Y:S01]  /*593f0*/  LOP3.LUT R52, R148, 0xffff, RZ, 0xc0, !PT ;  /* 0x0000ffff94347812 */ /* 0x000fe200078ec0ff */
[----:B------:R-:W-:Y:S01]  /*59400*/  IMAD.U32 R67, R53, 0x10000, RZ ;  /* 0x0001000035437824 */ /* 0x000fe200078e00ff */
[----:B------:R-:W-:Y:S02]  /*59410*/  LOP3.LUT R47, R73, 0xffff, RZ, 0xc0, !PT ;  /* 0x0000ffff492f7812 */ /* 0x000fe400078ec0ff */
[----:B------:R-:W-:Y:S01]  /*59420*/  LOP3.LUT R66, R72, 0xffff, RZ, 0xc0, !PT ;  /* 0x0000ffff48427812 */ /* 0x000fe200078ec0ff */
[----:B------:R-:W-:Y:S01]  /*59430*/  IMAD.U32 R87, R52, 0x10000, RZ ;  /* 0x0001000034577824 */ /* 0x000fe200078e00ff */
[C---:B------:R-:W-:Y:S02]  /*59440*/  PRMT R35, R54.reuse, 0x3340, R35 ;  /* 0x0000334036237816 */ /* 0x040fe40000000023 */
[----:B------:R-:W-:-:S02]  /*59450*/  LOP3.LUT R54, R54, 0xff, RZ, 0xc0, !PT ;  /* 0x000000ff36367812 */ /* 0x000fc400078ec0ff */
[C---:B------:R-:W-:Y:S02]  /*59460*/  PRMT R47, R66.reuse, 0x3340, R47 ;  /* 0x00003340422f7816 */ /* 0x040fe4000000002f */
        /* <DEDUP_REMOVED lines=14> */
[----:B------:R-:W-:Y:S02]  /*59550*/  LOP3.LUT R87, R86, 0xffff, RZ, 0xc0, !PT ;  /* 0x0000ffff56577812 */ /* 0x000fe400078ec0ff */
[----:B------:R-:W-:-:S02]  /*59560*/  LOP3.LUT R68, R82, 0xffff, RZ, 0xc0, !PT ;  /* 0x0000ffff52447812 */ /* 0x000fc400078ec0ff */
        /* <DEDUP_REMOVED lines=38> */
[----:B------:R0:W-:Y:S01]  /*597d0*/  SHFL.UP PT, R24, R50, 0x1, RZ ;  /* 0x0420000032187989 */ /* 0x0001e200000e00ff */
[----:B------:R-:W-:Y:S02]  /*597e0*/  PRMT R18, R22, 0x5410, R87 ;  /* 0x0000541016127816 */ /* 0x000fe40000000057 */
[----:B------:R-:W-:Y:S01]  /*597f0*/  PRMT R33, R33, 0x5410, R28 ;  /* 0x0000541021217816 */ /* 0x000fe2000000001c */
[----:B------:R-:W1:Y:S01]  /*59800*/  SHFL.UP PT, R26, R88, 0x1, RZ ;  /* 0x04200000581a7989 */ /* 0x000e6200000e00ff */
[----:B------:R-:W-:Y:S02]  /*59810*/  PRMT R32, R32, 0x5410, R29 ;  /* 0x0000541020207816 */ /* 0x000fe4000000001d */
[----:B------:R-:W-:Y:S01]  /*59820*/  PRMT R35, R35, 0x5410, R38 ;  /* 0x0000541023237816 */ /* 0x000fe20000000026 */
[----:B------:R-:W-:Y:S01]  /*59830*/  STL.128 [R1+0x400], R16 ;  /* 0x0004001001007387 */ /* 0x000fe20000100c00 */
[----:B------:R-:W-:-:S02]  /*59840*/  PRMT R34, R34, 0x5410, R63 ;  /* 0x0000541022227816 */ /* 0x000fc4000000003f */
[----:B------:R-:W-:Y:S01]  /*59850*/  PRMT R92, R151, 0x7604, R92 ;  /* 0x00007604975c7816 */ /* 0x000fe2000000005c */
[----:B------:R-:W-:Y:S01]  /*59860*/  STL.128 [R1+0xa0], R16 ;  /* 0x0000a01001007387 */ /* 0x000fe20000100c00 */
[----:B0-----:R-:W-:Y:S02]  /*59870*/  PRMT R50, R79, 0x7610, R50 ;  /* 0x000076104f327816 */ /* 0x001fe40000000032 */
[----:B------:R-:W-:Y:S01]  /*59880*/  PRMT R52, R81, 0x7610, R52 ;  /* 0x0000761051347816 */ /* 0x000fe20000000034 */
[----:B------:R0:W-:Y:S01]  /*59890*/  STL.128 [R1+0x400], R16 ;  /* 0x0004001001007387 */ /* 0x0001e20000100c00 */
[----:B------:R-:W-:Y:S02]  /*598a0*/  PRMT R97, R83, 0x7610, R97 ;  /* 0x0000761053617816 */ /* 0x000fe40000000061 */
[----:B------:R-:W-:Y:S01]  /*598b0*/  PRMT R98, R84, 0x7610, R98 ;  /* 0x0000761054627816 */ /* 0x000fe20000000062 */
[----:B------:R-:W-:Y:S01]  /*598c0*/  STL.128 [R1+0x410], R32 ;  /* 0x0004102001007387 */ /* 0x000fe20000100c00 */
[----:B------:R-:W-:-:S02]  /*598d0*/  PRMT R99, R85, 0x7610, R99 ;  /* 0x0000761055637816 */ /* 0x000fc40000000063 */
[----:B------:R-:W-:Y:S01]  /*598e0*/  PRMT R100, R86, 0x7610, R100 ;  /* 0x0000761056647816 */ /* 0x000fe20000000064 */
[----:B------:R-:W-:Y:S01]  /*598f0*/  STL.128 [R1+0xb0], R32 ;  /* 0x0000b02001007387 */ /* 0x000fe20000100c00 */
[----:B------:R-:W-:Y:S02]  /*59900*/  PRMT R101, R124, 0x7610, R101 ;  /* 0x000076107c657816 */ /* 0x000fe40000000065 */
[----:B------:R-:W-:Y:S01]  /*59910*/  PRMT R102, R125, 0x7610, R102 ;  /* 0x000076107d667816 */ /* 0x000fe20000000066 */
[----:B------:R2:W-:Y:S01]  /*59920*/  STL.128 [R1+0x410], R32 ;  /* 0x0004102001007387 */ /* 0x0005e20000100c00 */
[----:B------:R-:W-:Y:S02]  /*59930*/  PRMT R103, R126, 0x7610, R103 ;  /* 0x000076107e677816 */ /* 0x000fe40000000067 */
[----:B------:R-:W-:Y:S01]  /*59940*/  PRMT R104, R127, 0x7610, R104 ;  /* 0x000076107f687816 */ /* 0x000fe20000000068 */
[----:B------:R3:W-:Y:S01]  /*59950*/  SHFL.UP PT, R38, R54, 0x1, RZ ;  /* 0x0420000036267989 */ /* 0x0007e200000e00ff */
[----:B0-----:R-:W-:-:S02]  /*59960*/  PRMT R19, R48, 0x5410, R53 ;  /* 0x0000541030137816 */ /* 0x001fc40000000035 */
[----:B------:R-:W-:Y:S01]  /*59970*/  PRMT R18, R47, 0x5410, R58 ;  /* 0x000054102f127816 */ /* 0x000fe2000000003a */
[----:B------:R-:W-:Y:S01]  /*59980*/  SHFL.UP PT, R28, R64, 0x1, RZ ;  /* 0x04200000401c7989 */ /* 0x000fe200000e00ff */
[----:B------:R-:W-:Y:S02]  /*59990*/  PRMT R17, R46, 0x5410, R51 ;  /* 0x000054102e117816 */ /* 0x000fe40000000033 */
[----:B------:R-:W-:Y:S01]  /*599a0*/  PRMT R16, R44, 0x5410, R49 ;  /* 0x000054102c107816 */ /* 0x000fe20000000031 */
[----:B------:R-:W-:Y:S01]  /*599b0*/  STL.64 [R1+0x420], R18 ;  /* 0x0004201201007387 */ /* 0x000fe20000100a00 */
[----:B------:R-:W-:Y:S02]  /*599c0*/  PRMT R46, R75, 0x7610, R46 ;  /* 0x000076104b2e7816 */ /* 0x000fe4000000002e */
[----:B------:R-:W-:Y:S01]  /*599d0*/  PRMT R47, R76, 0x7610, R47 ;  /* 0x000076104c2f7816 */ /* 0x000fe2000000002f */
[----:B--2---:R-:W-:Y:S01]  /*599e0*/  VIADD R32, R57, 0x1 ;  /* 0x0000000139207836 */ /* 0x004fe20000000000 */
        /* <DEDUP_REMOVED lines=8> */
[----:B---3--:R-:W-:Y:S01]  /*59a70*/  PRMT R54, R129, 0x7610, R54 ;  /* 0x0000761081367816 */ /* 0x008fe20000000036 */
[----:B------:R-:W-:Y:S01]  /*59a80*/  STL.64 [R1+0x98], R16 ;  /* 0x0000981001007387 */ /* 0x000fe20000100a00 */
[----:B------:R-:W-:-:S02]  /*59a90*/  PRMT R58, R131, 0x7610, R58 ;  /* 0x00007610833a7816 */ /* 0x000fc4000000003a */
[----:B------:R-:W-:Y:S01]  /*59aa0*/  PRMT R63, R132, 0x7610, R63 ;  /* 0x00007610843f7816 */ /* 0x000fe2000000003f */
[----:B0-----:R-:W-:Y:S01]  /*59ab0*/  IMAD.MOV.U32 R18, RZ, RZ, R32 ;  /* 0x000000ffff127224 */ /* 0x001fe200078e0020 */
[----:B------:R-:W-:Y:S01]  /*59ac0*/  STL.64 [R1+0x3f8], R16 ;  /* 0x0003f81001007387 */ /* 0x000fe20000100a00 */
[----:B------:R-:W-:Y:S01]  /*59ad0*/  @!P0 IMAD.MOV R18, RZ, RZ, R57 ;  /* 0x000000ffff128224 */ /* 0x000fe200078e0239 */
[----:B------:R-:W-:Y:S02]  /*59ae0*/  PRMT R64, R133, 0x7610, R64 ;  /* 0x0000761085407816 */ /* 0x000fe40000000040 */
[----:B------:R0:W-:Y:S01]  /*59af0*/  SHFL.UP PT, R29, R90, 0x1, RZ ;  /* 0x042000005a1d7989 */ /* 0x0001e200000e00ff */
[----:B------:R-:W-:Y:S02]  /*59b00*/  PRMT R65, R134, 0x7610, R65 ;  /* 0x0000761086417816 */ /* 0x000fe40000000041 */
[----:B------:R-:W-:Y:S01]  /*59b10*/  ISETP.NE.AND P2, PT, R18, RZ, PT ;  /* 0x000000ff1200720c */ /* 0x000fe20003f45270 */
[----:B------:R2:W3:Y:S01]  /*59b20*/  SHFL.UP PT, R30, R91, 0x1, RZ ;  /* 0x042000005b1e7989 */ /* 0x0004e200000e00ff */
        /* <DEDUP_REMOVED lines=14> */
[----:B------:R-:W4:Y:S01]  /*59c10*/  SHFL.UP PT, R55, R92, 0x1, RZ ;  /* 0x042000005c377989 */ /* 0x000f2200000e00ff */
[----:B------:R-:W-:Y:S02]  /*59c20*/  PRMT R115, R43, 0x7610, R115 ;  /* 0x000076102b737816 */ /* 0x000fe40000000073 */
[----:B------:R-:W-:Y:S01]  /*59c30*/  PRMT R87, R45, 0x7610, R87 ;  /* 0x000076102d577816 */ /* 0x000fe20000000057 */
[----:B------:R1:W-:Y:S01]  /*59c40*/  SHFL.UP PT, R22, R66, 0x1, RZ ;  /* 0x0420000042167989 */ /* 0x0003e200000e00ff */
[----:B------:R-:W-:-:S02]  /*59c50*/  PRMT R88, R69, 0x7610, R88 ;  /* 0x0000761045587816 */ /* 0x000fc40000000058 */
[----:B------:R-:W-:Y:S01]  /*59c60*/  PRMT R89, R70, 0x7610, R89 ;  /* 0x0000761046597816 */ /* 0x000fe20000000059 */
[----:B------:R3:W4:Y:S01]  /*59c70*/  SHFL.UP PT, R23, R67, 0x1, RZ ;  /* 0x0420000043177989 */ /* 0x00072200000e00ff */
[----:B0-----:R-:W-:Y:S02]  /*59c80*/  PRMT R90, R71, 0x7610, R90 ;  /* 0x00007610475a7816 */ /* 0x001fe4000000005a */
[----:B--2---:R-:W-:Y:S01]  /*59c90*/  PRMT R91, R72, 0x7610, R91 ;  /* 0x00007610485b7816 */ /* 0x004fe2000000005b */
[----:B------:R-:W-:Y:S01]  /*59ca0*/  STL [R1+0x3f0], R18 ;  /* 0x0003f01201007387 */ /* 0x000fe20000100800 */
[----:B-1----:R-:W-:Y:S02]  /*59cb0*/  PRMT R66, R135, 0x7610, R66 ;  /* 0x0000761087427816 */ /* 0x002fe40000000042 */
[----:B------:R-:W-:Y:S01]  /*59cc0*/  PRMT R92, R73, 0x7610, R92 ;  /* 0x00007610495c7816 */ /* 0x000fe2000000005c */
[----:B------:R-:W-:Y:S01]  /*59cd0*/  STL.128 [R1+0x10], R24 ;  /* 0x0000101801007387 */ /* 0x000fe20000100c00 */
[----:B---3--:R-:W-:-:S02]  /*59ce0*/  PRMT R67, R136, 0x7610, R67 ;  /* 0x0000761088437816 */ /* 0x008fc40000000043 */
[----:B------:R-:W-:Y:S01]  /*59cf0*/  PRMT R93, R74, 0x7610, R93 ;  /* 0x000076104a5d7816 */ /* 0x000fe2000000005d */
[----:B------:R-:W-:Y:S01]  /*59d00*/  STL.128 [R1+0x20], R28 ;  /* 0x0000201c01007387 */ /* 0x000fe20000100c00 */
[----:B------:R-:W-:Y:S02]  /*59d10*/  PRMT R94, R145, 0x7610, R94 ;  /* 0x00007610915e7816 */ /* 0x000fe4000000005e */
[----:B------:R-:W-:Y:S01]  /*59d20*/  PRMT R95, R146, 0x7610, R95 ;  /* 0x00007610925f7816 */ /* 0x000fe2000000005f */
[----:B------:R-:W-:Y:S01]  /*59d30*/  STL.64 [R1+0x8], R38 ;  /* 0x0000082601007387 */ /* 0x000fe20000100a00 */
[--C-:B----4-:R-:W-:Y:S02]  /*59d40*/  SHF.R.U32.HI R44, RZ, 0x8, R55.reuse ;  /* 0x00000008ff2c7819 */ /* 0x110fe40000011637 */
        /* <DEDUP_REMOVED lines=10> */
[----:B------:R-:W-:Y:S04]  /*59df0*/  STL [R1+0x3c], R19 ;  /* 0x00003c1301007387 */ /* 0x000fe80000100800 */
[----:B------:R-:W-:Y:S04]  /*59e00*/  STL [R1], R157 ;  /* 0x0000009d01007387 */ /* 0x000fe80000100800 */
[----:B------:R0:W-:Y:S04]  /*59e10*/  STL.U16 [R1+0x38], R44 ;  /* 0x0000382c01007387 */ /* 0x0001e80000100400 */
[----:B------:R1:W-:Y:S01]  /*59e20*/  STL.64 [R1+0x30], R22 ;  /* 0x0000301601007387 */ /* 0x0003e20000100a00 */
[----:B0-----:R-:W-:-:S02]  /*59e30*/  IMAD.MOV.U32 R44, RZ, RZ, R40 ;  /* 0x000000ffff2c7224 */ /* 0x001fc400078e0028 */
[----:B-1----:R-:W-:Y:S02]  /*59e40*/  IMAD.MOV.U32 R22, RZ, RZ, R36 ;  /* 0x000000ffff167224 */ /* 0x002fe400078e0024 */
        /* <DEDUP_REMOVED lines=9> */
.L_x_2632:
[----:B0-----:R-:W-:-:S06]  /*59ee0*/  IMAD.IADD R16, R1, 0x1, R22 ;  /* 0x0000000101107824 */ /* 0x001fcc00078e0216 */
[----:B------:R-:W2:Y:S01]  /*59ef0*/  LDL.U8 R16, [R16+0x48] ;  /* 0x0000480010107983 */ /* 0x000ea20000100000 */
[----:B------:R-:W-:Y:S02]  /*59f00*/  IMAD.MOV.U32 R17, RZ, RZ, R22 ;  /* 0x000000ffff117224 */ /* 0x000fe400078e0016 */
[----:B------:R-:W-:Y:S01]  /*59f10*/  VIADD R22, R22, 0x1 ;  /* 0x0000000116167836 */ /* 0x000fe20000000000 */
[----:B--2---:R-:W-:-:S13]  /*59f20*/  ISETP.NE.AND P2, PT, R16, RZ, PT ;  /* 0x000000ff1000720c */ /* 0x004fda0003f45270 */
[----:B------:R-:W-:Y:S05]  /*59f30*/  @P2 BRA `(.L_x_2632) ;  /* 0xfffffffc00e82947 */ /* 0x000fea000383ffff */
[----:B------:R-:W-:Y:S05]  /*59f40*/  BSYNC.RECONVERGENT B1 ;  /* 0x0000000000017941 */ /* 0x000fea0003800200 */
.L_x_2631:
[----:B------:R-:W-:Y:S01]  /*59f50*/  LOP3.LUT P2, RZ, R38, 0xff, RZ, 0xc0, !PT ;  /* 0x000000ff26ff7812 */ /* 0x000fe2000784c0ff */
[----:B------:R-:W-:Y:S01]  /*59f60*/  BSSY.RECONVERGENT B1, `(.L_x_2633) ;  /* 0x000000f000017945 */ /* 0x000fe20003800200 */
[----:B------:R-:W-:-:S11]  /*59f70*/  IMAD.MOV.U32 R16, RZ, RZ, R17 ;  /* 0x000000ffff107224 */ /* 0x000fd600078e0011 */
[----:B------:R-:W-:Y:S05]  /*59f80*/  @!P2 BRA `(.L_x_2634) ;  /* 0x000000000030a947 */ /* 0x000fea0003800000 */
[----:B------:R-:W-:Y:S01]  /*59f90*/  BSSY.RECONVERGENT B2, `(.L_x_2635) ;  /* 0x000000a000027945 */ /* 0x000fe20003800200 */
[----:B------:R-:W-:-:S07]  /*59fa0*/  IMAD.MOV.U32 R16, RZ, RZ, RZ ;  /* 0x000000ffff107224 */ /* 0x000fce00078e00ff */
.L_x_2636:
        /* <DEDUP_REMOVED lines=9> */
.L_x_2635:
[----:B------:R-:W-:-:S07]  /*5a040*/  IMAD.MOV.U32 R16, RZ, RZ, R18 ;  /* 0x000000ffff107224 */ /* 0x000fce00078e0012 */
.L_x_2634:
[----:B------:R-:W-:Y:S05]  /*5a050*/  BSYNC.RECONVERGENT B1 ;  /* 0x0000000000017941 */ /* 0x000fea0003800200 */
.L_x_2633:
[----:B------:R-:W-:Y:S01]  /*5a060*/  IMAD.IADD R17, R1, 0x1, R16 ;  /* 0x0000000101117824 */ /* 0x000fe200078e0210 */
[----:B------:R-:W-:Y:S01]  /*5a070*/  BSSY.RECONVERGENT B1, `(.L_x_2637) ;  /* 0x0000009000017945 */ /* 0x000fe20003800200 */
[----:B------:R-:W-:-:S03]  /*5a080*/  IMAD.MOV.U32 R16, RZ, RZ, RZ ;  /* 0x000000ffff107224 */ /* 0x000fc600078e00ff */
[----:B------:R0:W-:Y:S04]  /*5a090*/  STL.U8 [R17+0x48], RZ ;  /* 0x000048ff11007387 */ /* 0x0001e80000100000 */
.L_x_2638:
[----:B------:R-:W-:-:S05]  /*5a0a0*/  IMAD.IADD R18, R1, 0x1, R16 ;  /* 0x0000000101127824 */ /* 0x000fca00078e0210 */
[----:B0-----:R-:W2:Y:S02]  /*5a0b0*/  LDL.U8 R17, [R18+0x48] ;  /* 0x0000480012117983 */ /* 0x001ea40000100000 */
[----:B--2---:R-:W-:Y:S01]  /*5a0c0*/  ISETP.NE.AND P2, PT, R17, RZ, PT ;  /* 0x000000ff1100720c */ /* 0x004fe20003f45270 */
[----:B------:R-:W-:Y:S02]  /*5a0d0*/  IMAD.MOV.U32 R17, RZ, RZ, R16 ;  /* 0x000000ffff117224 */ /* 0x000fe400078e0010 */
[----:B------:R-:W-:-:S10]  /*5a0e0*/  VIADD R16, R16, 0x1 ;  /* 0x0000000110107836 */ /* 0x000fd40000000000 */
[----:B------:R-:W-:Y:S05]  /*5a0f0*/  @P2 BRA `(.L_x_2638) ;  /* 0xfffffffc00e82947 */ /* 0x000fea000383ffff */
[----:B------:R-:W-:Y:S05]  /*5a100*/  BSYNC.RECONVERGENT B1 ;  /* 0x0000000000017941 */ /* 0x000fea0003800200 */
.L_x_2637:
[----:B------:R-:W-:Y:S01]  /*5a110*/  LOP3.LUT P2, RZ, R75, 0xff, RZ, 0xc0, !PT ;  /* 0x000000ff4bff7812 */ /* 0x000fe2000784c0ff */
[----:B------:R-:W-:Y:S01]  /*5a120*/  BSSY.RECONVERGENT B1, `(.L_x_2639) ;  /* 0x0000010000017945 */ /* 0x000fe20003800200 */
[----:B------:R-:W-:-:S11]  /*5a130*/  IMAD.MOV.U32 R16, RZ, RZ, R17 ;  /* 0x000000ffff107224 */ /* 0x000fd600078e0011 */
[----:B------:R-:W-:Y:S05]  /*5a140*/  @!P2 BRA `(.L_x_2640) ;  /* 0x000000000034a947 */ /* 0x000fea0003800000 */
[----:B------:R-:W-:Y:S01]  /*5a150*/  BSSY.RECONVERGENT B2, `(.L_x_2641) ;  /* 0x000000b000027945 */ /* 0x000fe20003800200 */
[----:B------:R-:W-:Y:S01]  /*5a160*/  IMAD.MOV.U32 R16, RZ, RZ, RZ ;  /* 0x000000ffff107224 */ /* 0x000fe200078e00ff */
[----:B------:R-:W-:-:S07]  /*5a170*/  PRMT R18, R75, 0x7610, R18 ;  /* 0x000076104b127816 */ /* 0x000fce0000000012 */
.L_x_2642:
        /* <DEDUP_REMOVED lines=9> */
.L_x_2641:
[----:B------:R-:W-:-:S07]  /*5a210*/  IMAD.MOV.U32 R16, RZ, RZ, R19 ;  /* 0x000000ffff107224 */ /* 0x000fce00078e0013 */
.L_x_2640:
[----:B------:R-:W-:Y:S05]  /*5a220*/  BSYNC.RECONVERGENT B1 ;  /* 0x0000000000017941 */ /* 0x000fea0003800200 */
.L_x_2639:
        /* <DEDUP_REMOVED lines=71> */
.L_x_2630:
[----:B------:R-:W-:Y:S05]  /*5a6a0*/  BSYNC.RECONVERGENT B0 ;  /* 0x0000000000007941 */ /* 0x000fea0003800200 */
.L_x_2629:
        /* <DEDUP_REMOVED lines=60> */
.L_x_2644:
[----:B------:R-:W-:Y:S05]  /*5aa70*/  BSYNC.RECONVERGENT B0 ;  /* 0x0000000000007941 */ /* 0x000fea0003800200 */
.L_x_2643:
[----:B------:R-:W-:Y:S01]  /*5aa80*/  LOP3.LUT R45, R48, 0xffff, RZ, 0xc0, !PT ;  /* 0x0000ffff302d7812 */ /* 0x000fe200078ec0ff */
[----:B------:R-:W-:Y:S01]  /*5aa90*/  STL [R1+0x3f0], R157 ;  /* 0x0003f09d01007387 */ /* 0x000fe20000100800 */
        /* <DEDUP_REMOVED lines=9> */
[----:B------:R-:W-:Y:S01]  /*5ab30*/  LOP3.LUT R19, R18, 0xff0000, RZ, 0xc0, !PT ;  /* 0x00ff000012137812 */ /* 0x000fe200078ec0ff */
[----:B------:R-:W-:Y:S01]  /*5ab40*/  IMAD.U32 R26, R71, 0x10000, RZ ;  /* 0x00010000471a7824 */ /* 0x000fe200078e00ff */
[----:B------:R-:W-:-:S02]  /*5ab50*/  LOP3.LUT R28, R98, 0xffff, RZ, 0xc0, !PT ;  /* 0x0000ffff621c7812 */ /* 0x000fc400078ec0ff */
[----:B------:R-:W-:Y:S01]  /*5ab60*/  LOP3.LUT R25, R97, 0xffff, RZ, 0xc0, !PT ;  /* 0x0000ffff61197812 */ /* 0x000fe200078ec0ff */
[----:B------:R-:W-:Y:S01]  /*5ab70*/  IMAD.IADD R19, R16, 0x1, R19 ;  /* 0x0000000110137824 */ /* 0x000fe200078e0213 */
[----:B------:R-:W-:Y:S02]  /*5ab80*/  LOP3.LUT R16, R55, 0xffff, RZ, 0xc0, !PT ;  /* 0x0000ffff37107812 */ /* 0x000fe400078ec0ff */
[----:B------:R-:W-:Y:S02]  /*5ab90*/  LOP3.LUT R70, R52, 0xffff, RZ, 0xc0, !PT ;  /* 0x0000ffff34467812 */ /* 0x000fe400078ec0ff */
[----:B------:R-:W-:Y:S01]  /*5aba0*/  LOP3.LUT R29, R102, 0xffff, RZ, 0xc0, !PT ;  /* 0x0000ffff661d7812 */ /* 0x000fe200078ec0ff */
[----:B------:R-:W-:Y:S01]  /*5abb0*/  IMAD.U32 R32, R16, 0x10000, RZ ;  /* 0x0001000010207824 */ /* 0x000fe200078e00ff */
        /* <DEDUP_REMOVED lines=8> */
[C---:B------:R-:W-:Y:S02]  /*5ac40*/  PRMT R29, R24.reuse, 0x3340, R29 ;  /* 0x00003340181d7816 */ /* 0x040fe4000000001d */
[----:B------:R-:W-:Y:S02]  /*5ac50*/  LOP3.LUT R25, R25, 0xff, RZ, 0xc0, !PT ;  /* 0x000000ff19197812 */ /* 0x000fe400078ec0ff */
[----:B------:R-:W-:Y:S01]  /*5ac60*/  LOP3.LUT R31, R24, 0xff, RZ, 0xc0, !PT ;  /* 0x000000ff181f7812 */ /* 0x000fe200078ec0ff */
[----:B------:R-:W-:Y:S01]  /*5ac70*/  IMAD.U32 R24, R70, 0x10000, RZ ;  /* 0x0001000046187824 */ /* 0x000fe200078e00ff */
[----:B------:R-:W-:Y:S02]  /*5ac80*/  LOP3.LUT R33, R27, 0xff, RZ, 0xc0, !PT ;  /* 0x000000ff1b217812 */ /* 0x000fe400078ec0ff */
[C---:B------:R-:W-:Y:S02]  /*5ac90*/  PRMT R41, R18.reuse, 0x3340, R41 ;  /* 0x0000334012297816 */ /* 0x040fe40000000029 */
[----:B------:R-:W-:-:S02]  /*5aca0*/  LOP3.LUT R18, R18, 0xff, RZ, 0xc0, !PT ;  /* 0x000000ff12127812 */ /* 0x000fc400078ec0ff */
[----:B------:R-:W-:Y:S01]  /*5acb0*/  PRMT R30, R27, 0x3340, R30 ;  /* 0x000033401b1e7816 */ /* 0x000fe2000000001e */
        /* <DEDUP_REMOVED lines=25> */
[C---:B------:R-:W-:Y:S02]  /*5ae50*/  PRMT R32, R27.reuse, 0x3340, R32 ;  /* 0x000033401b207816 */ /* 0x040fe40000000020 */
[----:B------:R-:W-:Y:S01]  /*5ae60*/  LOP3.LUT R43, R27, 0xff, RZ, 0xc0, !PT ;  /* 0x000000ff1b2b7812 */ /* 0x000fe200078ec0ff */
[----:B------:R-:W-:Y:S01]  /*5ae70*/  IMAD.U32 R27, R26, 0x10000, RZ ;  /* 0x000100001a1b7824 */ /* 0x000fe200078e00ff */
[----:B------:R-:W-:Y:S02]  /*5ae80*/  LOP3.LUT R31, R64, 0xffff, RZ, 0xc0, !PT ;  /* 0x0000ffff401f7812 */ /* 0x000fe400078ec0ff */
[C---:B------:R-:W-:Y:S02]  /*5ae90*/  PRMT R69, R72.reuse, 0x3340, R69 ;  /* 0x0000334048457816 */ /* 0x040fe40000000045 */
[----:B------:R-:W-:Y:S01]  /*5aea0*/  LOP3.LUT R76, R72, 0xff, RZ, 0xc0, !PT ;  /* 0x000000ff484c7812 */ /* 0x000fe200078ec0ff */
[----:B------:R-:W-:Y:S01]  /*5aeb0*/  IMAD.U32 R72, R24, 0x10000, RZ ;  /* 0x0001000018487824 */ /* 0x000fe200078e00ff */
[----:B------:R-:W-:-:S02]  /*5aec0*/  PRMT R33, R42, 0x3340, R33 ;  /* 0x000033402a217816 */ /* 0x000fc40000000021 */
[----:B------:R-:W-:Y:S01]  /*5aed0*/  LOP3.LUT R74, R42, 0xff, RZ, 0xc0, !PT ;  /* 0x000000ff2a4a7812 */ /* 0x000fe200078ec0ff */
[----:B------:R-:W-:Y:S01]  /*5aee0*/  IMAD.U32 R42, R25, 0x10000, RZ ;  /* 0x00010000192a7824 */ /* 0x000fe200078e00ff */
[C---:B------:R-:W-:Y:S02]  /*5aef0*/  LOP3.LUT R35, R38.reuse, 0xff, RZ, 0xc0, !PT ;  /* 0x000000ff26237812 */ /* 0x040fe400078ec0ff */
[----:B------:R-:W-:Y:S02]  /*5af00*/  PRMT R31, R38, 0x3340, R31 ;  /* 0x00003340261f7816 */ /* 0x000fe4000000001f */
[----:B------:R-:W-:Y:S02]  /*5af10*/  LOP3.LUT R38, R27, 0xff0000, RZ, 0xc0, !PT ;  /* 0x00ff00001b267812 */ /* 0x000fe400078ec0ff */
[----:B------:R-:W-:Y:S02]  /*5af20*/  LOP3.LUT R27, R72, 0xff0000, RZ, 0xc0, !PT ;  /* 0x00ff0000481b7812 */ /* 0x000fe400078ec0ff */
[----:B------:R-:W-:-:S02]  /*5af30*/  PRMT R35, R64, 0x7604, R35 ;  /* 0x0000760440237816 */ /* 0x000fc40000000023 */
[----:B------:R-:W-:Y:S02]  /*5af40*/  PRMT R74, R109, 0x7604, R74 ;  /* 0x000076046d4a7816 */ /* 0x000fe4000000004a */
[----:B------:R-:W-:Y:S01]  /*5af50*/  PRMT R75, R113, 0x7604, R76 ;  /* 0x00007604714b7816 */ /* 0x000fe2000000004c */
[----:B------:R-:W-:Y:S01]  /*5af60*/  IMAD.IADD R79, R35, 0x1, R38 ;  /* 0x00000001234f7824 */ /* 0x000fe200078e0226 */
        /* <DEDUP_REMOVED lines=21> */
[----:B------:R-:W-:Y:S01]  /*5b0c0*/  PRMT R42, R73, 0x3340, R42 ;  /* 0x00003340492a7816 */ /* 0x000fe2000000002a */
[----:B------:R-:W-:Y:S01]  /*5b0d0*/  IMAD.U32 R82, R27, 0x10000, RZ ;  /* 0x000100001b527824 */ /* 0x000fe200078e00ff */
[----:B------:R-:W-:-:S02]  /*5b0e0*/  LOP3.LUT R73, R73, 0xff, RZ, 0xc0, !PT ;  /* 0x000000ff49497812 */ /* 0x000fc400078ec0ff */
[----:B------:R-:W-:Y:S02]  /*5b0f0*/  PRMT R81, R88, 0x7604, R81 ;  /* 0x0000760458517816 */ /* 0x000fe40000000051 */
[----:B------:R-:W-:Y:S02]  /*5b100*/  LOP3.LUT R72, R72, 0xff0000, RZ, 0xc0, !PT ;  /* 0x00ff000048487812 */ /* 0x000fe400078ec0ff */
        /* <DEDUP_REMOVED lines=10> */
[----:B------:R-:W-:Y:S01]  /*5b1b0*/  PRMT R45, R45, 0x3340, R82 ;  /* 0x000033402d2d7816 */ /* 0x000fe20000000052 */
[----:B------:R-:W-:Y:S01]  /*5b1c0*/  IMAD R82, R82, 0x1000000, R19 ;  /* 0x0100000052527824 */ /* 0x000fe200078e0213 */
[----:B------:R-:W-:Y:S01]  /*5b1d0*/  LOP3.LUT R19, R104, 0xffff, RZ, 0xc0, !PT ;  /* 0x0000ffff68137812 */ /* 0x000fe200078ec0ff */
        /* <DEDUP_REMOVED lines=12> */
[----:B------:R-:W-:Y:S02]  /*5b2a0*/  PRMT R71, R71, 0x3340, R78 ;  /* 0x0000334047477816 */ /* 0x000fe4000000004e */
        /* <DEDUP_REMOVED lines=35> */
[----:B------:R2:W-:Y:S01]  /*5b4e0*/  SHFL.UP PT, R38, R82, 0x2, RZ ;  /* 0x0440000052267989 */ /* 0x0005e200000e00ff */
[----:B------:R-:W-:Y:S02]  /*5b4f0*/  PRMT R33, R33, 0x5410, R84 ;  /* 0x0000541021217816 */ /* 0x000fe40000000054 */
[----:B------:R-:W-:Y:S01]  /*5b500*/  PRMT R32, R32, 0x5410, R79 ;  /* 0x0000541020207816 */ /* 0x000fe2000000004f */
[----:B------:R-:W-:Y:S01]  /*5b510*/  SHFL.UP PT, R26, R26, 0x2, RZ ;  /* 0x044000001a1a7989 */ /* 0x000fe200000e00ff */
[----:B------:R-:W-:Y:S02]  /*5b520*/  PRMT R35, R35, 0x5410, R74 ;  /* 0x0000541023237816 */ /* 0x000fe4000000004a */
[----:B------:R-:W-:Y:S01]  /*5b530*/  PRMT R42, R42, 0x5410, R75 ;  /* 0x000054102a2a7816 */ /* 0x000fe2000000004b */
[----:B------:R3:W-:Y:S01]  /*5b540*/  SHFL.UP PT, R27, R83, 0x2, RZ ;  /* 0x04400000531b7989 */ /* 0x0007e200000e00ff */
[----:B------:R-:W-:-:S02]  /*5b550*/  ISETP.NE.AND P2, PT, R157, RZ, PT ;  /* 0x000000ff9d00720c */ /* 0x000fc40003f45270 */
[----:B0-----:R-:W-:Y:S01]  /*5b560*/  PRMT R85, R46, 0x7610, R85 ;  /* 0x000076102e557816 */ /* 0x001fe20000000055 */
[----:B------:R-:W-:Y:S01]  /*5b570*/  SHFL.UP PT, R86, R157, 0x2, RZ ;  /* 0x044000009d567989 */ /* 0x000fe200000e00ff */
[----:B------:R-:W-:Y:S02]  /*5b580*/  PRMT R84, R47, 0x7610, R84 ;  /* 0x000076102f547816 */ /* 0x000fe40000000054 */
[----:B--2---:R-:W-:Y:S01]  /*5b590*/  PRMT R82, R49, 0x7610, R82 ;  /* 0x0000761031527816 */ /* 0x004fe20000000052 */
[----:B-1----:R-:W-:Y:S01]  /*5b5a0*/  STL.128 [R1+0x10], R16 ;  /* 0x0000101001007387 */ /* 0x002fe20000100c00 */
[----:B---3--:R-:W-:Y:S02]  /*5b5b0*/  PRMT R83, R48, 0x7610, R83 ;  /* 0x0000761030537816 */ /* 0x008fe40000000053 */
        /* <DEDUP_REMOVED lines=11> */
[----:B------:R-:W-:-:S02]  /*5b670*/  PRMT R151, R101, 0x7610, R151 ;  /* 0x0000761065977816 */ /* 0x000fc40000000097 */
[----:B------:R-:W-:Y:S01]  /*5b680*/  PRMT R150, R102, 0x7610, R150 ;  /* 0x0000761066967816 */ /* 0x000fe20000000096 */
[----:B------:R1:W-:Y:S01]  /*5b690*/  STL.U16 [R1+0x428], R34 ;  /* 0x0004282201007387 */ /* 0x0003e20000100400 */
[----:B------:R-:W-:Y:S02]  /*5b6a0*/  PRMT R149, R103, 0x7610, R149 ;  /* 0x0000761067957816 */ /* 0x000fe40000000095 */
[----:B------:R-:W-:Y:S01]  /*5b6b0*/  PRMT R148, R104, 0x7610, R148 ;  /* 0x0000761068947816 */ /* 0x000fe20000000094 */
[----:B------:R-:W-:Y:S01]  /*5b6c0*/  SHFL.UP PT, R36, R36, 0x2, RZ ;  /* 0x0440000024247989 */ /* 0x000fe200000e00ff */
[----:B------:R-:W-:Y:S02]  /*5b6d0*/  PRMT R147, R105, 0x7610, R147 ;  /* 0x0000761069937816 */ /* 0x000fe40000000093 */
[----:B------:R-:W-:Y:S01]  /*5b6e0*/  PRMT R146, R54, 0x7610, R146 ;  /* 0x0000761036927816 */ /* 0x000fe20000000092 */
[----:B------:R-:W2:Y:S01]  /*5b6f0*/  SHFL.UP PT, R37, R37, 0x2, RZ ;  /* 0x0440000025257989 */ /* 0x000ea200000e00ff */
[----:B------:R-:W-:-:S02]  /*5b700*/  PRMT R145, R55, 0x7610, R145 ;  /* 0x0000761037917816 */ /* 0x000fc40000000091 */
[----:B-1----:R-:W-:Y:S01]  /*5b710*/  PRMT R34, R69, 0x5410, R76 ;  /* 0x0000541045227816 */ /* 0x002fe2000000004c */
[----:B------:R-:W-:Y:S01]  /*5b720*/  STL.64 [R1+0x3f8], R40 ;  /* 0x0003f82801007387 */ /* 0x000fe20000100a00 */
[----:B------:R-:W-:Y:S02]  /*5b730*/  PRMT R144, R58, 0x7610, R144 ;  /* 0x000076103a907816 */ /* 0x000fe40000000090 */
[----:B------:R-:W-:Y:S01]  /*5b740*/  PRMT R143, R63, 0x7610, R143 ;  /* 0x000076103f8f7816 */ /* 0x000fe2000000008f */
[----:B------:R-:W-:Y:S01]  /*5b750*/  STL.128 [R1+0x410], R32 ;  /* 0x0004102001007387 */ /* 0x000fe20000100c00 */
[----:B------:R-:W-:Y:S02]  /*5b760*/  PRMT R142, R64, 0x7610, R142 ;  /* 0x00007610408e7816 */ /* 0x000fe4000000008e */
[----:B------:R-:W-:Y:S01]  /*5b770*/  PRMT R141, R65, 0x7610, R141 ;  /* 0x00007610418d7816 */ /* 0x000fe2000000008d */
[----:B------:R-:W-:Y:S01]  /*5b780*/  STL.64 [R1+0x420], R42 ;  /* 0x0004202a01007387 */ /* 0x000fe20000100a00 */
[----:B0-----:R-:W-:-:S02]  /*5b790*/  SHF.R.U32.HI R45, RZ, 0x8, R80 ;  /* 0x00000008ff2d7819 */ /* 0x001fc40000011650 */
[----:B------:R-:W-:Y:S01]  /*5b7a0*/  PRMT R140, R66, 0x7610, R140 ;  /* 0x00007610428c7816 */ /* 0x000fe2000000008c */
[----:B------:R-:W-:Y:S01]  /*5b7b0*/  STL.128 [R1+0x20], R24 ;  /* 0x0000201801007387 */ /* 0x000fe20000100c00 */
[----:B------:R-:W-:Y:S01]  /*5b7c0*/  PRMT R70, R45, 0x7604, R80 ;  /* 0x000076042d467816 */ /* 0x000fe20000000050 */
[----:B------:R-:W-:Y:S01]  /*5b7d0*/  IMAD.MOV.U32 R45, RZ, RZ, R44 ;  /* 0x000000ffff2d7224 */ /* 0x000fe200078e002c */
[----:B------:R-:W-:Y:S01]  /*5b7e0*/  PRMT R80, R51, 0x7610, R80 ;  /* 0x0000761033507816 */ /* 0x000fe20000000050 */
[----:B------:R-:W-:Y:S01]  /*5b7f0*/  STL.64 [R1+0x8], R38 ;  /* 0x0000082601007387 */ /* 0x000fe20000100a00 */
[----:B------:R-:W-:Y:S02]  /*5b800*/  PRMT R139, R67, 0x7610, R139 ;  /* 0x00007610438b7816 */ /* 0x000fe4000000008b */
[----:B------:R-:W-:Y:S01]  /*5b810*/  PRMT R138, R68, 0x7610, R138 ;  /* 0x00007610448a7816 */ /* 0x000fe2000000008a */
[----:B------:R-:W-:Y:S01]  /*5b820*/  STL.64 [R1+0x40], R16 ;  /* 0x0000401001007387 */ /* 0x000fe20000100a00 */
[----:B------:R-:W-:-:S02]  /*5b830*/  PRMT R137, R106, 0x7610, R137 ;  /* 0x000076106a897816 */ /* 0x000fc40000000089 */
[----:B------:R-:W-:Y:S01]  /*5b840*/  PRMT R136, R107, 0x7610, R136 ;  /* 0x000076106b887816 */ /* 0x000fe20000000088 */
[----:B------:R-:W-:Y:S01]  /*5b850*/  STL [R1], R86 ;  /* 0x0000005601007387 */ /* 0x000fe20000100800 */
[----:B------:R-:W-:Y:S02]  /*5b860*/  PRMT R135, R108, 0x7610, R135 ;  /* 0x000076106c877816 */ /* 0x000fe40000000087 */
[----:B------:R-:W-:Y:S01]  /*5b870*/  PRMT R134, R109, 0x7610, R134 ;  /* 0x000076106d867816 */ /* 0x000fe20000000086 */
[----:B------:R-:W-:Y:S01]  /*5b880*/  STL [R1+0x3c], R28 ;  /* 0x00003c1c01007387 */ /* 0x000fe20000100800 */
[----:B------:R-:W-:Y:S02]  /*5b890*/  PRMT R133, R110, 0x7610, R133 ;  /* 0x000076106e857816 */ /* 0x000fe40000000085 */
[----:B------:R-:W-:Y:S01]  /*5b8a0*/  PRMT R132, R111, 0x7610, R132 ;  /* 0x000076106f847816 */ /* 0x000fe20000000084 */
[----:B------:R-:W-:Y:S01]  /*5b8b0*/  STL.U16 [R1+0x38], R70 ;  /* 0x0000384601007387 */ /* 0x000fe20000100400 */
[----:B------:R-:W-:-:S02]  /*5b8c0*/  PRMT R131, R112, 0x7610, R131 ;  /* 0x0000761070837816 */ /* 0x000fc40000000083 */
[----:B------:R-:W-:Y:S01]  /*5b8d0*/  PRMT R130, R113, 0x7610, R130 ;  /* 0x0000761071827816 */ /* 0x000fe20000000082 */
[----:B--2---:R0:W-:Y:S01]  /*5b8e0*/  STL.64 [R1+0x30], R36 ;  /* 0x0000302401007387 */ /* 0x0041e20000100a00 */
        /* <DEDUP_REMOVED lines=19> */
[----:B------:R-:W-:Y:S01]  /*5ba20*/  IMAD.MOV.U32 R18, RZ, RZ, R22 ;  /* 0x000000ffff127224 */ /* 0x000fe200078e0016 */
[----:B------:R0:W-:Y:S01]  /*5ba30*/  STL.U8 [R1+0x48], RZ ;  /* 0x000048ff01007387 */ /* 0x0001e20000100000 */
[----:B------:R-:W-:Y:S01]  /*5ba40*/  IMAD.MOV.U32 R19, RZ, RZ, R23 ;  /* 0x000000ffff137224 */ /* 0x000fe200078e0017 */
[----:B------:R-:W-:Y:S01]  /*5ba50*/  BSSY.RECONVERGENT B1, `(.L_x_2647) ;  /* 0x000000c000017945 */ /* 0x000fe20003800200 */
[----:B------:R-:W-:-:S04]  /*5ba60*/  IMAD.MOV.U32 R24, RZ, RZ, RZ ;  /* 0x000000ffff187224 */ /* 0x000fc800078e00ff */
[----:B------:R-:W-:Y:S01]  /*5ba70*/  DADD R16, R16, R18 ;  /* 0x0000000010107229 */ /* 0x000fe20000000012 */
[----:B------:R-:W-:-:S05]  /*5ba80*/  IMAD.IADD R18, R28, 0x1, R44 ;  /* 0x000000011c127824 */ /* 0x000fca00078e022c */
[----:B------:R0:W-:Y:S04]  /*5ba90*/  STL [R1+0x7c], R18 ;  /* 0x00007c1201007387 */ /* 0x0001e80000100800 */
[----:B------:R0:W-:Y:S02]  /*5baa0*/  STL.64 [R1+0x80], R16 ;  /* 0x0000801001007387 */ /* 0x0001e40000100a00 */
.L_x_2648:
[----:B0-----:R-:W-:-:S06]  /*5bab0*/  IMAD.IADD R16, R1, 0x1, R24 ;  /* 0x0000000101107824 */ /* 0x001fcc00078e0218 */
[----:B------:R-:W2:Y:S01]  /*5bac0*/  LDL.U8 R16, [R16+0x48] ;  /* 0x0000480010107983 */ /* 0x000ea20000100000 */
[----:B------:R-:W-:Y:S02]  /*5bad0*/  IMAD.MOV.U32 R17, RZ, RZ, R24 ;  /* 0x000000ffff117224 */ /* 0x000fe400078e0018 */
[----:B------:R-:W-:Y:S01]  /*5bae0*/  VIADD R24, R24, 0x1 ;  /* 0x0000000118187836 */ /* 0x000fe20000000000 */
[----:B--2---:R-:W-:-:S13]  /*5baf0*/  ISETP.NE.AND P2, PT, R16, RZ, PT ;  /* 0x000000ff1000720c */ /* 0x004fda0003f45270 */
[----:B------:R-:W-:Y:S05]  /*5bb00*/  @P2 BRA `(.L_x_2648) ;  /* 0xfffffffc00e82947 */ /* 0x000fea000383ffff */
[----:B------:R-:W-:Y:S05]  /*5bb10*/  BSYNC.RECONVERGENT B1 ;  /* 0x0000000000017941 */ /* 0x000fea0003800200 */
.L_x_2647:
[----:B------:R-:W-:Y:S01]  /*5bb20*/  LOP3.LUT P2, RZ, R38, 0xff, RZ, 0xc0, !PT ;  /* 0x000000ff26ff7812 */ /* 0x000fe2000784c0ff */
[----:B------:R-:W-:Y:S01]  /*5bb30*/  BSSY.RECONVERGENT B1, `(.L_x_2649) ;  /* 0x000000f000017945 */ /* 0x000fe20003800200 */
[----:B------:R-:W-:-:S11]  /*5bb40*/  IMAD.MOV.U32 R16, RZ, RZ, R17 ;  /* 0x000000ffff107224 */ /* 0x000fd600078e0011 */
[----:B------:R-:W-:Y:S05]  /*5bb50*/  @!P2 BRA `(.L_x_2650) ;  /* 0x000000000030a947 */ /* 0x000fea0003800000 */
[----:B------:R-:W-:Y:S01]  /*5bb60*/  BSSY.RECONVERGENT B2, `(.L_x_2651) ;  /* 0x000000a000027945 */ /* 0x000fe20003800200 */
[----:B------:R-:W-:-:S07]  /*5bb70*/  IMAD.MOV.U32 R16, RZ, RZ, RZ ;  /* 0x000000ffff107224 */ /* 0x000fce00078e00ff */
.L_x_2652:
        /* <DEDUP_REMOVED lines=9> */
.L_x_2651:
[----:B------:R-:W-:-:S07]  /*5bc10*/  IMAD.MOV.U32 R16, RZ, RZ, R18 ;  /* 0x000000ffff107224 */ /* 0x000fce00078e0012 */
.L_x_2650:
[----:B------:R-:W-:Y:S05]  /*5bc20*/  BSYNC.RECONVERGENT B1 ;  /* 0x0000000000017941 */ /* 0x000fea0003800200 */
.L_x_2649:
[----:B------:R-:W-:Y:S01]  /*5bc30*/  IMAD.IADD R17, R1, 0x1, R16 ;  /* 0x0000000101117824 */ /* 0x000fe200078e0210 */
[----:B------:R-:W-:Y:S01]  /*5bc40*/  BSSY.RECONVERGENT B1, `(.L_x_2653) ;  /* 0x0000009000017945 */ /* 0x000fe20003800200 */
[----:B------:R-:W-:-:S03]  /*5bc50*/  IMAD.MOV.U32 R16, RZ, RZ, RZ ;  /* 0x000000ffff107224 */ /* 0x000fc600078e00ff */
[----:B------:R0:W-:Y:S04]  /*5bc60*/  STL.U8 [R17+0x48], RZ ;  /* 0x000048ff11007387 */ /* 0x0001e80000100000 */
.L_x_2654:
[----:B------:R-:W-:-:S05]  /*5bc70*/  IMAD.IADD R18, R1, 0x1, R16 ;  /* 0x0000000101127824 */ /* 0x000fca00078e0210 */
[----:B0-----:R-:W2:Y:S02]  /*5bc80*/  LDL.U8 R17, [R18+0x48] ;  /* 0x0000480012117983 */ /* 0x001ea40000100000 */
[----:B--2---:R-:W-:Y:S01]  /*5bc90*/  ISETP.NE.AND P2, PT, R17, RZ, PT ;  /* 0x000000ff1100720c */ /* 0x004fe20003f45270 */
[----:B------:R-:W-:Y:S02]  /*5bca0*/  IMAD.MOV.U32 R17, RZ, RZ, R16 ;  /* 0x000000ffff117224 */ /* 0x000fe400078e0010 */
[----:B------:R-:W-:-:S10]  /*5bcb0*/  VIADD R16, R16, 0x1 ;  /* 0x0000000110107836 */ /* 0x000fd40000000000 */
[----:B------:R-:W-:Y:S05]  /*5bcc0*/  @P2 BRA `(.L_x_2654) ;  /* 0xfffffffc00e82947 */ /* 0x000fea000383ffff */
[----:B------:R-:W-:Y:S05]  /*5bcd0*/  BSYNC.RECONVERGENT B1 ;  /* 0x0000000000017941 */ /* 0x000fea0003800200 */
.L_x_2653:
[----:B------:R-:W-:Y:S01]  /*5bce0*/  LOP3.LUT P2, RZ, R46, 0xff, RZ, 0xc0, !PT ;  /* 0x000000ff2eff7812 */ /* 0x000fe2000784c0ff */
[----:B------:R-:W-:Y:S01]  /*5bcf0*/  BSSY.RECONVERGENT B1, `(.L_x_2655) ;  /* 0x0000010000017945 */ /* 0x000fe20003800200 */
[----:B------:R-:W-:-:S11]  /*5bd00*/  IMAD.MOV.U32 R16, RZ, RZ, R17 ;  /* 0x000000ffff107224 */ /* 0x000fd600078e0011 */
[----:B------:R-:W-:Y:S05]  /*5bd10*/  @!P2 BRA `(.L_x_2656) ;  /* 0x000000000034a947 */ /* 0x000fea0003800000 */
[----:B------:R-:W-:Y:S01]  /*5bd20*/  BSSY.RECONVERGENT B2, `(.L_x_2657) ;  /* 0x000000b000027945 */ /* 0x000fe20003800200 */
[----:B------:R-:W-:Y:S01]  /*5bd30*/  IMAD.MOV.U32 R16, RZ, RZ, RZ ;  /* 0x000000ffff107224 */ /* 0x000fe200078e00ff */
[----:B------:R-:W-:-:S07]  /*5bd40*/  PRMT R18, R46, 0x7610, R18 ;  /* 0x000076102e127816 */ /* 0x000fce0000000012 */
.L_x_2658:
        /* <DEDUP_REMOVED lines=9> */
.L_x_2657:
[----:B------:R-:W-:-:S07]  /*5bde0*/  IMAD.MOV.U32 R16, RZ, RZ, R19 ;  /* 0x000000ffff107224 */ /* 0x000fce00078e0013 */
.L_x_2656:
[----:B------:R-:W-:Y:S05]  /*5bdf0*/  BSYNC.RECONVERGENT B1 ;  /* 0x0000000000017941 */ /* 0x000fea0003800200 */
.L_x_2655:
        /* <DEDUP_REMOVED lines=71> */
.L_x_2646:
[----:B------:R-:W-:Y:S05]  /*5c270*/  BSYNC.RECONVERGENT B0 ;  /* 0x0000000000007941 */ /* 0x000fea0003800200 */
.L_x_2645:
[----:B------:R-:W0:Y:S01]  /*5c280*/  S2R R16, SR_LANEID ;  /* 0x0000000000107919 */ /* 0x000e220000000000 */
[----:B------:R-:W-:Y:S01]  /*5c290*/  BSSY.RECONVERGENT B0, `(.L_x_2659) ;  /* 0x000003a000007945 */ /* 0x000fe20003800200 */
[----:B------:R-:W-:Y:S01]  /*5c2a0*/  IMAD.IADD R86, R86, 0x1, R157 ;  /* 0x0000000156567824 */ /* 0x000fe200078e029d */
[----:B0-----:R-:W-:-:S13]  /*5c2b0*/  ISETP.GT.AND P2, PT, R16, 0x1, PT ;  /* 0x000000011000780c */ /* 0x001fda0003f44270 */
[----:B------:R-:W-:Y:S05]  /*5c2c0*/  @P2 BRA `(.L_x_2660) ;  /* 0x0000000000d82947 */ /* 0x000fea0003800000 */
        /* <DEDUP_REMOVED lines=54> */
.L_x_2660:
[----:B------:R-:W-:Y:S05]  /*5c630*/  BSYNC.RECONVERGENT B0 ;  /* 0x0000000000007941 */ /* 0x000fea0003800200 */
.L_x_2659:
[----:B------:R-:W-:Y:S01]  /*5c640*/  LOP3.LUT R47, R83, 0xffff, RZ, 0xc0, !PT ;  /* 0x0000ffff532f7812 */ /* 0x000fe200078ec0ff */
[----:B------:R-:W0:Y:S01]  /*5c650*/  SHFL.UP PT, R157, R86, 0x4, RZ ;  /* 0x04800000569d7989 */ /* 0x000e2200000e00ff */
[----:B------:R-:W-:Y:S01]  /*5c660*/  LOP3.LUT R17, R85, 0xffff, RZ, 0xc0, !PT ;  /* 0x0000ffff55117812 */ /* 0x000fe200078ec0ff */
[----:B------:R-:W-:Y:S01]  /*5c670*/  BSSY.RECONVERGENT B0, `(.L_x_2661) ;  /* 0x000017c000007945 */ /* 0x000fe20003800200 */
[C---:B------:R-:W-:Y:S01]  /*5c680*/  LOP3.LUT R40, R84.reuse, 0xffff, RZ, 0xc0, !PT ;  /* 0x0000ffff54287812 */ /* 0x040fe200078ec0ff */
[----:B------:R-:W-:Y:S01]  /*5c690*/  IMAD.U32 R16, R47, 0x10000, RZ ;  /* 0x000100002f107824 */ /* 0x000fe200078e00ff */
[C---:B------:R-:W-:Y:S01]  /*5c6a0*/  LOP3.LUT R19, R17.reuse, 0xff, RZ, 0xc0, !PT ;  /* 0x000000ff11137812 */ /* 0x040fe200078ec0ff */
[----:B------:R-:W-:Y:S01]  /*5c6b0*/  STL [R1+0x3f0], R86 ;  /* 0x0003f05601007387 */ /* 0x000fe20000100800 */
[----:B------:R-:W-:Y:S02]  /*5c6c0*/  PRMT R40, R17, 0x3340, R40 ;  /* 0x0000334011287816 */ /* 0x000fe40000000028 */
[----:B------:R-:W-:Y:S01]  /*5c6d0*/  PRMT R19, R84, 0x7604, R19 ;  /* 0x0000760454137816 */ /* 0x000fe20000000013 */
[----:B-----5:R-:W-:Y:S01]  /*5c6e0*/  STL [R1+0x42c], R45 ;  /* 0x00042c2d01007387 */ /* 0x020fe20000100800 */
        /* <DEDUP_REMOVED lines=8> */
[----:B------:R-:W-:Y:S01]  /*5c770*/  LOP3.LUT R30, R146, 0xffff, RZ, 0xc0, !PT ;  /* 0x0000ffff921e7812 */ /* 0x000fe200078ec0ff */
[----:B------:R-:W-:Y:S01]  /*5c780*/  IMAD.U32 R24, R17, 0x10000, RZ ;  /* 0x0001000011187824 */ /* 0x000fe200078e00ff */
[----:B------:R-:W-:Y:S01]  /*5c790*/  LOP3.LUT R25, R147, 0xffff, RZ, 0xc0, !PT ;  /* 0x0000ffff93197812 */ /* 0x000fe200078ec0ff */
[----:B------:R-:W-:Y:S01]  /*5c7a0*/  IMAD.U32 R26, R16, 0x10000, RZ ;  /* 0x00010000101a7824 */ /* 0x000fe200078e00ff */
[----:B------:R-:W-:Y:S01]  /*5c7b0*/  LOP3.LUT R29, R150, 0xffff, RZ, 0xc0, !PT ;  /* 0x0000ffff961d7812 */ /* 0x000fe200078ec0ff */
[----:B0-----:R-:W-:Y:S01]  /*5c7c0*/  STL [R1], R157 ;  /* 0x0000009d01007387 */ /* 0x001fe20000100800 */
        /* <DEDUP_REMOVED lines=8> */
[C---:B------:R-:W-:Y:S02]  /*5c850*/  PRMT R29, R22.reuse, 0x3340, R29 ;  /* 0x00003340161d7816 */ /* 0x040fe4000000001d */
[----:B------:R-:W-:Y:S01]  /*5c860*/  LOP3.LUT R31, R22, 0xff, RZ, 0xc0, !PT ;  /* 0x000000ff161f7812 */ /* 0x000fe200078ec0ff */
[----:B------:R-:W-:Y:S01]  /*5c870*/  IMAD.U32 R22, R49, 0x10000, RZ ;  /* 0x0001000031167824 */ /* 0x000fe200078e00ff */
        /* <DEDUP_REMOVED lines=29> */
[----:B------:R-:W-:Y:S02]  /*5ca50*/  LOP3.LUT R42, R135, 0xffff, RZ, 0xc0, !PT ;  /* 0x0000ffff872a7812 */ /* 0x000fe400078ec0ff */
[----:B------:R-:W-:Y:S02]  /*5ca60*/  LOP3.LUT R22, R133, 0xffff, RZ, 0xc0, !PT ;  /* 0x0000ffff85167812 */ /* 0x000fe400078ec0ff */
[C---:B------:R-:W-:Y:S02]  /*5ca70*/  PRMT R46, R35.reuse, 0x3340, R46 ;  /* 0x00003340232e7816 */ /* 0x040fe4000000002e */
[C---:B------:R-:W-:Y:S02]  /*5ca80*/  LOP3.LUT R43, R38.reuse, 0xff, RZ, 0xc0, !PT ;  /* 0x000000ff262b7812 */ /* 0x040fe400078ec0ff */
[----:B------:R-:W-:Y:S01]  /*5ca90*/  LOP3.LUT R55, R35, 0xff, RZ, 0xc0, !PT ;  /* 0x000000ff23377812 */ /* 0x000fe200078ec0ff */
[----:B------:R-:W-:Y:S01]  /*5caa0*/  IMAD.U32 R35, R23, 0x10000, RZ ;  /* 0x0001000017237824 */ /* 0x000fe200078e00ff */
[----:B------:R-:W-:-:S02]  /*5cab0*/  PRMT R31, R38, 0x3340, R31 ;  /* 0x00003340261f7816 */ /* 0x000fc4000000001f */
        /* <DEDUP_REMOVED lines=20> */
[C---:B------:R-:W-:Y:S01]  /*5cc00*/  PRMT R43, R58.reuse, 0x3340, R43 ;  /* 0x000033403a2b7816 */ /* 0x040fe2000000002b */
[----:B------:R-:W-:Y:S01]  /*5cc10*/  IMAD.U32 R67, R25, 0x10000, RZ ;  /* 0x0001000019437824 */ /* 0x000fe200078e00ff */
[----:B------:R-:W-:Y:S01]  /*5cc20*/  LOP3.LUT R66, R58, 0xff, RZ, 0xc0, !PT ;  /* 0x000000ff3a427812 */ /* 0x000fe200078ec0ff */
[----:B------:R-:W-:Y:S01]  /*5cc30*/  IMAD.U32 R58, R38, 0x10000, RZ ;  /* 0x00010000263a7824 */ /* 0x000fe200078e00ff */
[----:B------:R-:W-:Y:S02]  /*5cc40*/  LOP3.LUT R50, R76, 0xffff, RZ, 0xc0, !PT ;  /* 0x0000ffff4c327812 */ /* 0x000fe400078ec0ff */
[----:B------:R-:W-:-:S02]  /*5cc50*/  LOP3.LUT R42, R73, 0xffff, RZ, 0xc0, !PT ;  /* 0x0000ffff492a7812 */ /* 0x000fc400078ec0ff */
[----:B------:R-:W-:Y:S02]  /*5cc60*/  LOP3.LUT R64, R51, 0xff, RZ, 0xc0, !PT ;  /* 0x000000ff33407812 */ /* 0x000fe400078ec0ff */
[----:B------:R-:W-:Y:S02]  /*5cc70*/  LOP3.LUT R35, R77, 0xffff, RZ, 0xc0, !PT ;  /* 0x0000ffff4d237812 */ /* 0x000fe400078ec0ff */
[----:B------:R-:W-:Y:S02]  /*5cc80*/  LOP3.LUT R48, R78, 0xffff, RZ, 0xc0, !PT ;  /* 0x0000ffff4e307812 */ /* 0x000fe400078ec0ff */
[----:B------:R-:W-:Y:S01]  /*5cc90*/  PRMT R42, R51, 0x3340, R42 ;  /* 0x00003340332a7816 */ /* 0x000fe2000000002a */
[----:B------:R-:W-:Y:S01]  /*5cca0*/  IMAD.U32 R51, R50, 0x10000, RZ ;  /* 0x0001000032337824 */ /* 0x000fe200078e00ff */
[----:B------:R-:W-:Y:S02]  /*5ccb0*/  PRMT R64, R73, 0x7604, R64 ;  /* 0x0000760449407816 */ /* 0x000fe40000000040 */
[----:B------:R-:W-:-:S02]  /*5ccc0*/  LOP3.LUT R63, R58, 0xff0000, RZ, 0xc0, !PT ;  /* 0x00ff00003a3f7812 */ /* 0x000fc400078ec0ff */
[----:B------:R-:W-:Y:S02]  /*5ccd0*/  PRMT R35, R48, 0x3340, R35 ;  /* 0x0000334030237816 */ /* 0x000fe40000000023 */
[----:B------:R-:W-:Y:S01]  /*5cce0*/  PRMT R65, R69, 0x7604, R66 ;  /* 0x0000760445417816 */ /* 0x000fe20000000042 */
[----:B------:R-:W-:Y:S01]  /*5ccf0*/  IMAD.IADD R64, R64, 0x1, R63 ;  /* 0x0000000140407824 */ /* 0x000fe200078e023f */
[----:B------:R-:W-:Y:S02]  /*5cd00*/  LOP3.LUT R68, R67, 0xff0000, RZ, 0xc0, !PT ;  /* 0x00ff000043447812 */ /* 0x000fe400078ec0ff */
        /* <DEDUP_REMOVED lines=19> */
[----:B------:R-:W-:Y:S01]  /*5ce40*/  LOP3.LUT R17, R140, 0xffff, RZ, 0xc0, !PT ;  /* 0x0000ffff8c117812 */ /* 0x000fe200078ec0ff */
[----:B------:R-:W-:Y:S01]  /*5ce50*/  SHFL.UP PT, R39, R39, 0x4, RZ ;  /* 0x0480000027277989 */ /* 0x000fe200000e00ff */
[----:B------:R-:W-:Y:S02]  /*5ce60*/  PRMT R51, R16, 0x3340, R19 ;  /* 0x0000334010337816 */ /* 0x000fe40000000013 */
[----:B------:R-:W-:Y:S01]  /*5ce70*/  LOP3.LUT R19, R136, 0xffff, RZ, 0xc0, !PT ;  /* 0x0000ffff88137812 */ /* 0x000fe200078ec0ff */
[----:B------:R-:W-:Y:S01]  /*5ce80*/  IMAD R89, R17, 0x1000000, R55 ;  /* 0x0100000011597824 */ /* 0x000fe200078e0237 */
[----:B------:R-:W-:-:S02]  /*5ce90*/  PRMT R58, R24, 0x3340, R17 ;  /* 0x00003340183a7816 */ /* 0x000fc40000000011 */
[----:B------:R-:W-:Y:S01]  /*5cea0*/  LOP3.LUT R16, R132, 0xffff, RZ, 0xc0, !PT ;  /* 0x0000ffff84107812 */ /* 0x000fe200078ec0ff */
[----:B------:R-:W-:Y:S01]  /*5ceb0*/  IMAD R24, R19, 0x1000000, R54 ;  /* 0x0100000013187824 */ /* 0x000fe200078e0236 */
[----:B------:R-:W-:Y:S02]  /*5cec0*/  PRMT R55, R23, 0x3340, R19 ;  /* 0x0000334017377816 */ /* 0x000fe40000000013 */
        /* <DEDUP_REMOVED lines=38> */
[----:B------:R-:W-:Y:S01]  /*5d130*/  ISETP.NE.AND P2, PT, R86, RZ, PT ;  /* 0x000000ff5600720c */ /* 0x000fe20003f45270 */
[----:B------:R-:W-:Y:S01]  /*5d140*/  SHFL.UP PT, R28, R45, 0x4, RZ ;  /* 0x048000002d1c7989 */ /* 0x000fe200000e00ff */
[----:B0-----:R-:W-:-:S02]  /*5d150*/  PRMT R68, R85, 0x7610, R68 ;  /* 0x0000761055447816 */ /* 0x001fc40000000044 */
[----:B------:R-:W-:Y:S01]  /*5d160*/  PRMT R67, R84, 0x7610, R67 ;  /* 0x0000761054437816 */ /* 0x000fe20000000043 */
[----:B-1----:R-:W-:Y:S01]  /*5d170*/  STL.128 [R1+0x10], R16 ;  /* 0x0000101001007387 */ /* 0x002fe20000100c00 */
[----:B--2---:R-:W-:Y:S02]  /*5d180*/  PRMT R65, R82, 0x7610, R65 ;  /* 0x0000761052417816 */ /* 0x004fe40000000041 */
[----:B------:R-:W-:Y:S01]  /*5d190*/  PRMT R64, R81, 0x7610, R64 ;  /* 0x0000761051407816 */ /* 0x000fe20000000040 */
[----:B------:R-:W-:Y:S01]  /*5d1a0*/  SHFL.UP PT, R16, R36, 0x4, RZ ;  /* 0x0480000024107989 */ /* 0x000fe200000e00ff */
[----:B------:R-:W-:Y:S02]  /*5d1b0*/  PRMT R58, R79, 0x7610, R58 ;  /* 0x000076104f3a7816 */ /* 0x000fe4000000003a */
[----:B------:R-:W-:Y:S01]  /*5d1c0*/  PRMT R123, R156, 0x7610, R123 ;  /* 0x000076109c7b7816 */ /* 0x000fe2000000007b */
[----:B------:R-:W-:Y:S01]  /*5d1d0*/  SHFL.UP PT, R17, R37, 0x4, RZ ;  /* 0x0480000025117989 */ /* 0x000fe200000e00ff */
[----:B------:R-:W-:-:S02]  /*5d1e0*/  PRMT R122, R155, 0x7610, R122 ;  /* 0x000076109b7a7816 */ /* 0x000fc4000000007a */
[----:B------:R-:W-:Y:S01]  /*5d1f0*/  PRMT R121, R154, 0x7610, R121 ;  /* 0x000076109a797816 */ /* 0x000fe20000000079 */
[----:B------:R0:W1:Y:S01]  /*5d200*/  SHFL.UP PT, R63, R66, 0x4, RZ ;  /* 0x04800000423f7989 */ /* 0x00006200000e00ff */
[----:B------:R-:W-:Y:S02]  /*5d210*/  PRMT R116, R153, 0x7610, R116 ;  /* 0x0000761099747816 */ /* 0x000fe40000000074 */
[----:B------:R-:W-:Y:S01]  /*5d220*/  PRMT R115, R152, 0x7610, R115 ;  /* 0x0000761098737816 */ /* 0x000fe20000000073 */
[----:B------:R2:W-:Y:S01]  /*5d230*/  STL.U16 [R1+0x428], R34 ;  /* 0x0004282201007387 */ /* 0x0005e20000100400 */
[----:B------:R-:W-:Y:S02]  /*5d240*/  PRMT R114, R151, 0x7610, R114 ;  /* 0x0000761097727816 */ /* 0x000fe40000000072 */
[----:B------:R-:W-:Y:S01]  /*5d250*/  PRMT R113, R150, 0x7610, R113 ;  /* 0x0000761096717816 */ /* 0x000fe20000000071 */
[----:B------:R-:W-:Y:S01]  /*5d260*/  SHFL.UP PT, R22, R22, 0x4, RZ ;  /* 0x0480000016167989 */ /* 0x000fe200000e00ff */
[----:B0-----:R-:W-:-:S02]  /*5d270*/  PRMT R66, R83, 0x7610, R66 ;  /* 0x0000761053427816 */ /* 0x001fc40000000042 */
[----:B------:R-:W-:Y:S01]  /*5d280*/  PRMT R112, R149, 0x7610, R112 ;  /* 0x0000761095707816 */ /* 0x000fe20000000070 */
[----:B------:R-:W0:Y:S01]  /*5d290*/  SHFL.UP PT, R23, R23, 0x4, RZ ;  /* 0x0480000017177989 */ /* 0x000e2200000e00ff */
[----:B------:R-:W-:Y:S02]  /*5d2a0*/  PRMT R111, R148, 0x7610, R111 ;  /* 0x00007610946f7816 */ /* 0x000fe4000000006f */
[----:B--2---:R-:W-:Y:S01]  /*5d2b0*/  PRMT R34, R46, 0x5410, R53 ;  /* 0x000054102e227816 */ /* 0x004fe20000000035 */
[----:B------:R-:W-:Y:S01]  /*5d2c0*/  STL.64 [R1+0x3f8], R40 ;  /* 0x0003f82801007387 */ /* 0x000fe20000100a00 */
[----:B------:R-:W-:Y:S02]  /*5d2d0*/  PRMT R110, R147, 0x7610, R110 ;  /* 0x00007610936e7816 */ /* 0x000fe4000000006e */
[----:B------:R-:W-:Y:S01]  /*5d2e0*/  PRMT R109, R146, 0x7610, R109 ;  /* 0x00007610926d7816 */ /* 0x000fe2000000006d */
[----:B------:R-:W-:Y:S01]  /*5d2f0*/  STL.128 [R1+0x410], R32 ;  /* 0x0004102001007387 */ /* 0x000fe20000100c00 */
[----:B------:R-:W-:-:S02]  /*5d300*/  PRMT R108, R145, 0x7610, R108 ;  /* 0x00007610916c7816 */ /* 0x000fc4000000006c */
[----:B------:R-:W-:Y:S01]  /*5d310*/  PRMT R107, R144, 0x7610, R107 ;  /* 0x00007610906b7816 */ /* 0x000fe2000000006b */
[----:B------:R-:W-:Y:S01]  /*5d320*/  STL.64 [R1+0x420], R42 ;  /* 0x0004202a01007387 */ /* 0x000fe20000100a00 */
[--C-:B-1----:R-:W-:Y:S02]  /*5d330*/  SHF.R.U32.HI R44, RZ, 0x8, R63.reuse ;  /* 0x00000008ff2c7819 */ /* 0x102fe4000001163f */
[----:B------:R-:W-:Y:S01]  /*5d340*/  PRMT R106, R143, 0x7610, R106 ;  /* 0x000076108f6a7816 */ /* 0x000fe2000000006a */
[----:B------:R-:W-:Y:S01]  /*5d350*/  STL.128 [R1+0x20], R24 ;  /* 0x0000201801007387 */ /* 0x000fe20000100c00 */
        /* <DEDUP_REMOVED lines=14> */
[----:B0-----:R0:W-:Y:S01]  /*5d440*/  STL.64 [R1+0x30], R22 ;  /* 0x0000301601007387 */ /* 0x0011e20000100a00 */
[----:B------:R-:W-:Y:S02]  /*5d450*/  PRMT R97, R134, 0x7610, R97 ;  /* 0x0000761086617816 */ /* 0x000fe40000000061 */
[----:B------:R-:W-:Y:S02]  /*5d460*/  PRMT R96, R133, 0x7610, R96 ;  /* 0x0000761085607816 */ /* 0x000fe40000000060 */
[----:B------:R-:W-:Y:S01]  /*5d470*/  PRMT R95, R132, 0x7610, R95 ;  /* 0x00007610845f7816 */ /* 0x000fe2000000005f */
[----:B-1----:R-:W-:Y:S01]  /*5d480*/  IMAD.MOV.U32 R44, RZ, RZ, R45 ;  /* 0x000000ffff2c7224 */ /* 0x002fe200078e002d */
        /* <DEDUP_REMOVED lines=30> */
.L_x_2664:
[----:B0-----:R-:W-:-:S06]  /*5d670*/  IMAD.IADD R16, R1, 0x1, R22 ;  /* 0x0000000101107824 */ /* 0x001fcc00078e0216 */
[----:B------:R-:W2:Y:S01]  /*5d680*/  LDL.U8 R16, [R16+0x48] ;  /* 0x0000480010107983 */ /* 0x000ea20000100000 */
[----:B------:R-:W-:Y:S02]  /*5d690*/  IMAD.MOV.U32 R17, RZ, RZ, R22 ;  /* 0x000000ffff117224 */ /* 0x000fe400078e0016 */
[----:B------:R-:W-:Y:S01]  /*5d6a0*/  VIADD R22, R22, 0x1 ;  /* 0x0000000116167836 */ /* 0x000fe20000000000 */
[----:B--2---:R-:W-:-:S13]  /*5d6b0*/  ISETP.NE.AND P2, PT, R16, RZ, PT ;  /* 0x000000ff1000720c */ /* 0x004fda0003f45270 */
[----:B------:R-:W-:Y:S05]  /*5d6c0*/  @P2 BRA `(.L_x_2664) ;  /* 0xfffffffc00e82947 */ /* 0x000fea000383ffff */
[----:B------:R-:W-:Y:S05]  /*5d6d0*/  BSYNC.RECONVERGENT B1 ;  /* 0x0000000000017941 */ /* 0x000fea0003800200 */
.L_x_2663:
[----:B------:R-:W-:Y:S01]  /*5d6e0*/  LOP3.LUT P2, RZ, R38, 0xff, RZ, 0xc0, !PT ;  /* 0x000000ff26ff7812 */ /* 0x000fe2000784c0ff */
[----:B------:R-:W-:Y:S01]  /*5d6f0*/  BSSY.RECONVERGENT B1, `(.L_x_2665) ;  /* 0x000000f000017945 */ /* 0x000fe20003800200 */
[----:B------:R-:W-:-:S11]  /*5d700*/  IMAD.MOV.U32 R16, RZ, RZ, R17 ;  /* 0x000000ffff107224 */ /* 0x000fd600078e0011 */
[----:B------:R-:W-:Y:S05]  /*5d710*/  @!P2 BRA `(.L_x_2666) ;  /* 0x000000000030a947 */ /* 0x000fea0003800000 */
[----:B------:R-:W-:Y:S01]  /*5d720*/  BSSY.RECONVERGENT B2, `(.L_x_2667) ;  /* 0x000000a000027945 */ /* 0x000fe20003800200 */
[----:B------:R-:W-:-:S07]  /*5d730*/  IMAD.MOV.U32 R16, RZ, RZ, RZ ;  /* 0x000000ffff107224 */ /* 0x000fce00078e00ff */
.L_x_2668:
        /* <DEDUP_REMOVED lines=9> */
.L_x_2667:
[----:B------:R-:W-:-:S07]  /*5d7d0*/  IMAD.MOV.U32 R16, RZ, RZ, R18 ;  /* 0x000000ffff107224 */ /* 0x000fce00078e0012 */
.L_x_2666:
[----:B------:R-:W-:Y:S05]  /*5d7e0*/  BSYNC.RECONVERGENT B1 ;  /* 0x0000000000017941 */ /* 0x000fea0003800200 */
.L_x_2665:
[----:B------:R-:W-:Y:S01]  /*5d7f0*/  IMAD.IADD R17, R1, 0x1, R16 ;  /* 0x0000000101117824 */ /* 0x000fe200078e0210 */
[----:B------:R-:W-:Y:S01]  /*5d800*/  BSSY.RECONVERGENT B1, `(.L_x_2669) ;  /* 0x0000009000017945 */ /* 0x000fe20003800200 */
[----:B------:R-:W-:-:S03]  /*5d810*/  IMAD.MOV.U32 R16, RZ, RZ, RZ ;  /* 0x000000ffff107224 */ /* 0x000fc600078e00ff */
[----:B------:R0:W-:Y:S04]  /*5d820*/  STL.U8 [R17+0x48], RZ ;  /* 0x000048ff11007387 */ /* 0x0001e80000100000 */
.L_x_2670:
[----:B------:R-:W-:-:S05]  /*5d830*/  IMAD.IADD R18, R1, 0x1, R16 ;  /* 0x0000000101127824 */ /* 0x000fca00078e0210 */
[----:B0-----:R-:W2:Y:S02]  /*5d840*/  LDL.U8 R17, [R18+0x48] ;  /* 0x0000480012117983 */ /* 0x001ea40000100000 */
[----:B--2---:R-:W-:Y:S01]  /*5d850*/  ISETP.NE.AND P2, PT, R17, RZ, PT ;  /* 0x000000ff1100720c */ /* 0x004fe20003f45270 */
[----:B------:R-:W-:Y:S02]  /*5d860*/  IMAD.MOV.U32 R17, RZ, RZ, R16 ;  /* 0x000000ffff117224 */ /* 0x000fe400078e0010 */
[----:B------:R-:W-:-:S10]  /*5d870*/  VIADD R16, R16, 0x1 ;  /* 0x0000000110107836 */ /* 0x000fd40000000000 */
[----:B------:R-:W-:Y:S05]  /*5d880*/  @P2 BRA `(.L_x_2670) ;  /* 0xfffffffc00e82947 */ /* 0x000fea000383ffff */
[----:B------:R-:W-:Y:S05]  /*5d890*/  BSYNC.RECONVERGENT B1 ;  /* 0x0000000000017941 */ /* 0x000fea0003800200 */
.L_x_2669:
[----:B------:R-:W-:Y:S01]  /*5d8a0*/  LOP3.LUT P2, RZ, R85, 0xff, RZ, 0xc0, !PT ;  /* 0x000000ff55ff7812 */ /* 0x000fe2000784c0ff */
[----:B------:R-:W-:Y:S01]  /*5d8b0*/  BSSY.RECONVERGENT B1, `(.L_x_2671) ;  /* 0x0000010000017945 */ /* 0x000fe20003800200 */
[----:B------:R-:W-:-:S11]  /*5d8c0*/  IMAD.MOV.U32 R16, RZ, RZ, R17 ;  /* 0x000000ffff107224 */ /* 0x000fd600078e0011 */
[----:B------:R-:W-:Y:S05]  /*5d8d0*/  @!P2 BRA `(.L_x_2672) ;  /* 0x000000000034a947 */ /* 0x000fea0003800000 */
[----:B------:R-:W-:Y:S01]  /*5d8e0*/  BSSY.RECONVERGENT B2, `(.L_x_2673) ;  /* 0x000000b000027945 */ /* 0x000fe20003800200 */
[----:B------:R-:W-:Y:S01]  /*5d8f0*/  IMAD.MOV.U32 R16, RZ, RZ, RZ ;  /* 0x000000ffff107224 */ /* 0x000fe200078e00ff */
[----:B------:R-:W-:-:S07]  /*5d900*/  PRMT R18, R85, 0x7610, R18 ;  /* 0x0000761055127816 */ /* 0x000fce0000000012 */
.L_x_2674:
        /* <DEDUP_REMOVED lines=9> */
.L_x_2673:
[----:B------:R-:W-:-:S07]  /*5d9a0*/  IMAD.MOV.U32 R16, RZ, RZ, R19 ;  /* 0x000000ffff107224 */ /* 0x000fce00078e0013 */
.L_x_2672:
[----:B------:R-:W-:Y:S05]  /*5d9b0*/  BSYNC.RECONVERGENT B1 ;  /* 0x0000000000017941 */ /* 0x000fea0003800200 */
.L_x_2671:
        /* <DEDUP_REMOVED lines=71> */
.L_x_2662:
[----:B------:R-:W-:Y:S05]  /*5de30*/  BSYNC.RECONVERGENT B0 ;  /* 0x0000000000007941 */ /* 0x000fea0003800200 */
.L_x_2661:
        /* <DEDUP_REMOVED lines=59> */
.L_x_2676:
[----:B------:R-:W-:Y:S05]  /*5e1f0*/  BSYNC.RECONVERGENT B0 ;  /* 0x0000000000007941 */ /* 0x000fea0003800200 */
.L_x_2675:
[----:B------:R-:W-:Y:S01]  /*5e200*/  LOP3.LUT R45, R66, 0xffff, RZ, 0xc0, !PT ;  /* 0x0000ffff422d7812 */ /* 0x000fe200078ec0ff */
[----:B------:R-:W0:Y:S01]  /*5e210*/  SHFL.UP PT, R156, R157, 0x8, RZ ;  /* 0x050000009d9c7989 */ /* 0x000e2200000e00ff */
[----:B------:R-:W-:Y:S01]  /*5e220*/  LOP3.LUT R17, R68, 0xffff, RZ, 0xc0, !PT ;  /* 0x0000ffff44117812 */ /* 0x000fe200078ec0ff */
[----:B------:R-:W-:Y:S01]  /*5e230*/  BSSY.RECONVERGENT B0, `(.L_x_2677) ;  /* 0x000017c000007945 */ /* 0x000fe20003800200 */
[----:B------:R-:W-:Y:S01]  /*5e240*/  LOP3.LUT R40, R67, 0xffff, RZ, 0xc0, !PT ;  /* 0x0000ffff43287812 */ /* 0x000fe200078ec0ff */
        /* <DEDUP_REMOVED lines=15> */
[----:B0-----:R-:W-:Y:S01]  /*5e340*/  STL [R1], R156 ;  /* 0x0000009c01007387 */ /* 0x001fe20000100800 */
[----:B------:R-:W-:-:S02]  /*5e350*/  LOP3.LUT R41, R63, 0xffff, RZ, 0xc0, !PT ;  /* 0x0000ffff3f297812 */ /* 0x000fc400078ec0ff */
[----:B------:R-:W-:Y:S02]  /*5e360*/  LOP3.LUT R18, R64, 0xffff, RZ, 0xc0, !PT ;  /* 0x0000ffff40127812 */ /* 0x000fe400078ec0ff */
[----:B------:R-:W-:Y:S02]  /*5e370*/  LOP3.LUT R17, R112, 0xffff, RZ, 0xc0, !PT ;  /* 0x0000ffff70117812 */ /* 0x000fe400078ec0ff */
[----:B------:R-:W-:Y:S02]  /*5e380*/  LOP3.LUT R30, R109, 0xffff, RZ, 0xc0, !PT ;  /* 0x0000ffff6d1e7812 */ /* 0x000fe400078ec0ff */
[----:B------:R-:W-:Y:S02]  /*5e390*/  LOP3.LUT R27, R110, 0xffff, RZ, 0xc0, !PT ;  /* 0x0000ffff6e1b7812 */ /* 0x000fe400078ec0ff */
[----:B------:R-:W-:Y:S02]  /*5e3a0*/  LOP3.LUT R16, R108, 0xffff, RZ, 0xc0, !PT ;  /* 0x0000ffff6c107812 */ /* 0x000fe400078ec0ff */
[----:B------:R-:W-:-:S02]  /*5e3b0*/  PRMT R29, R24, 0x3340, R29 ;  /* 0x00003340181d7816 */ /* 0x000fc4000000001d */
[C---:B------:R-:W-:Y:S01]  /*5e3c0*/  PRMT R28, R25.reuse, 0x3340, R28 ;  /* 0x00003340191c7816 */ /* 0x040fe2000000001c */
[----:B------:R-:W-:Y:S01]  /*5e3d0*/  IMAD.U32 R31, R16, 0x10000, RZ ;  /* 0x00010000101f7824 */ /* 0x000fe200078e00ff */
[----:B------:R-:W-:Y:S01]  /*5e3e0*/  LOP3.LUT R26, R25, 0xff, RZ, 0xc0, !PT ;  /* 0x000000ff191a7812 */ /* 0x000fe200078ec0ff */
[----:B------:R-:W-:Y:S01]  /*5e3f0*/  IMAD.U32 R25, R71, 0x10000, RZ ;  /* 0x0001000047197824 */ /* 0x000fe200078e00ff */
[----:B------:R-:W-:Y:S01]  /*5e400*/  LOP3.LUT R32, R24, 0xff, RZ, 0xc0, !PT ;  /* 0x000000ff18207812 */ /* 0x000fe200078ec0ff */
[----:B------:R-:W-:Y:S01]  /*5e410*/  IMAD.U32 R24, R70, 0x10000, RZ ;  /* 0x0001000046187824 */ /* 0x000fe200078e00ff */
[C---:B------:R-:W-:Y:S02]  /*5e420*/  PRMT R41, R18.reuse, 0x3340, R41 ;  /* 0x0000334012297816 */ /* 0x040fe40000000029 */
[C---:B------:R-:W-:Y:S02]  /*5e430*/  PRMT R30, R27.reuse, 0x3340, R30 ;  /* 0x000033401b1e7816 */ /* 0x040fe4000000001e */
[----:B------:R-:W-:Y:S01]  /*5e440*/  LOP3.LUT R34, R27, 0xff, RZ, 0xc0, !PT ;  /* 0x000000ff1b227812 */ /* 0x000fe200078ec0ff */
[----:B------:R-:W-:Y:S01]  /*5e450*/  IMAD.U32 R27, R17, 0x10000, RZ ;  /* 0x00010000111b7824 */ /* 0x000fe200078e00ff */
[----:B------:R-:W-:-:S02]  /*5e460*/  LOP3.LUT R18, R18, 0xff, RZ, 0xc0, !PT ;  /* 0x000000ff12127812 */ /* 0x000fc400078ec0ff */
[----:B------:R-:W-:Y:S02]  /*5e470*/  LOP3.LUT R39, R24, 0xff0000, RZ, 0xc0, !PT ;  /* 0x00ff000018277812 */ /* 0x000fe400078ec0ff */
        /* <DEDUP_REMOVED lines=26> */
[C---:B------:R-:W-:Y:S02]  /*5e620*/  PRMT R32, R27.reuse, 0x3340, R32 ;  /* 0x000033401b207816 */ /* 0x040fe40000000020 */
[----:B------:R-:W-:Y:S02]  /*5e630*/  PRMT R69, R72, 0x3340, R69 ;  /* 0x0000334048457816 */ /* 0x000fe40000000045 */
[----:B------:R-:W-:Y:S01]  /*5e640*/  LOP3.LUT R74, R27, 0xff, RZ, 0xc0, !PT ;  /* 0x000000ff1b4a7812 */ /* 0x000fe200078ec0ff */
[----:B------:R-:W-:Y:S01]  /*5e650*/  IMAD.U32 R27, R26, 0x10000, RZ ;  /* 0x000100001a1b7824 */ /* 0x000fe200078e00ff */
[----:B------:R-:W-:Y:S02]  /*5e660*/  PRMT R31, R38, 0x3340, R31 ;  /* 0x00003340261f7816 */ /* 0x000fe4000000001f */
[----:B------:R-:W-:-:S02]  /*5e670*/  PRMT R33, R42, 0x3340, R33 ;  /* 0x000033402a217816 */ /* 0x000fc40000000021 */
        /* <DEDUP_REMOVED lines=117> */
[----:B------:R0:W1:Y:S01]  /*5edd0*/  SHFL.UP PT, R80, R127, 0x8, RZ ;  /* 0x050000007f507989 */ /* 0x00006200000e00ff */
[----:B------:R-:W-:Y:S02]  /*5ede0*/  PRMT R128, R114, 0x7610, R128 ;  /* 0x0000761072807816 */ /* 0x000fe40000000080 */
[----:B------:R-:W-:Y:S01]  /*5edf0*/  PRMT R129, R113, 0x7610, R129 ;  /* 0x0000761071817816 */ /* 0x000fe20000000081 */
[----:B------:R2:W-:Y:S01]  /*5ee00*/  STL.U16 [R1+0x428], R34 ;  /* 0x0004282201007387 */ /* 0x0005e20000100400 */
[----:B------:R-:W-:-:S02]  /*5ee10*/  PRMT R130, R112, 0x7610, R130 ;  /* 0x0000761070827816 */ /* 0x000fc40000000082 */
[----:B------:R-:W-:Y:S01]  /*5ee20*/  PRMT R131, R111, 0x7610, R131 ;  /* 0x000076106f837816 */ /* 0x000fe20000000083 */
[----:B------:R-:W-:Y:S01]  /*5ee30*/  SHFL.UP PT, R36, R36, 0x8, RZ ;  /* 0x0500000024247989 */ /* 0x000fe200000e00ff */
[----:B0-----:R-:W-:Y:S02]  /*5ee40*/  PRMT R127, R115, 0x7610, R127 ;  /* 0x00007610737f7816 */ /* 0x001fe4000000007f */
[----:B------:R-:W-:Y:S01]  /*5ee50*/  PRMT R132, R110, 0x7610, R132 ;  /* 0x000076106e847816 */ /* 0x000fe20000000084 */
[----:B------:R-:W0:Y:S01]  /*5ee60*/  SHFL.UP PT, R37, R37, 0x8, RZ ;  /* 0x0500000025257989 */ /* 0x000e2200000e00ff */
[----:B------:R-:W-:Y:S02]  /*5ee70*/  PRMT R133, R109, 0x7610, R133 ;  /* 0x000076106d857816 */ /* 0x000fe40000000085 */
[----:B--2---:R-:W-:Y:S01]  /*5ee80*/  PRMT R34, R69, 0x5410, R76 ;  /* 0x0000541045227816 */ /* 0x004fe2000000004c */
[----:B------:R-:W-:Y:S01]  /*5ee90*/  STL.64 [R1+0x3f8], R40 ;  /* 0x0003f82801007387 */ /* 0x000fe20000100a00 */
[----:B------:R-:W-:-:S02]  /*5eea0*/  PRMT R69, R68, 0x7610, R69 ;  /* 0x0000761044457816 */ /* 0x000fc40000000045 */
[----:B------:R-:W-:Y:S01]  /*5eeb0*/  PRMT R134, R108, 0x7610, R134 ;  /* 0x000076106c867816 */ /* 0x000fe20000000086 */
[----:B------:R-:W-:Y:S01]  /*5eec0*/  STL.128 [R1+0x410], R32 ;  /* 0x0004102001007387 */ /* 0x000fe20000100c00 */
[----:B------:R-:W-:Y:S02]  /*5eed0*/  PRMT R135, R107, 0x7610, R135 ;  /* 0x000076106b877816 */ /* 0x000fe40000000087 */
[----:B------:R-:W-:Y:S01]  /*5eee0*/  PRMT R136, R106, 0x7610, R136 ;  /* 0x000076106a887816 */ /* 0x000fe20000000088 */
[----:B------:R-:W-:Y:S01]  /*5eef0*/  STL.64 [R1+0x420], R42 ;  /* 0x0004202a01007387 */ /* 0x000fe20000100a00 */
[--C-:B-1----:R-:W-:Y:S02]  /*5ef00*/  SHF.R.U32.HI R45, RZ, 0x8, R80.reuse ;  /* 0x00000008ff2d7819 */ /* 0x102fe40000011650 */
[----:B------:R-:W-:Y:S01]  /*5ef10*/  PRMT R137, R105, 0x7610, R137 ;  /* 0x0000761069897816 */ /* 0x000fe20000000089 */
[----:B------:R-:W-:Y:S01]  /*5ef20*/  STL.128 [R1+0x20], R24 ;  /* 0x0000201801007387 */ /* 0x000fe20000100c00 */
        /* <DEDUP_REMOVED lines=18> */
[----:B------:R-:W-:Y:S02]  /*5f050*/  PRMT R149, R93, 0x7610, R149 ;  /* 0x000076105d957816 */ /* 0x000fe40000000095 */
[----:B-1----:R-:W-:Y:S02]  /*5f060*/  PRMT R70, R67, 0x7610, R70 ;  /* 0x0000761043467816 */ /* 0x002fe40000000046 */
        /* <DEDUP_REMOVED lines=28> */
.L_x_2680:
[----:B0-----:R-:W-:-:S06]  /*5f230*/  IMAD.IADD R16, R1, 0x1, R24 ;  /* 0x0000000101107824 */ /* 0x001fcc00078e0218 */
[----:B------:R-:W2:Y:S01]  /*5f240*/  LDL.U8 R16, [R16+0x48] ;  /* 0x0000480010107983 */ /* 0x000ea20000100000 */
[----:B------:R-:W-:Y:S02]  /*5f250*/  IMAD.MOV.U32 R17, RZ, RZ, R24 ;  /* 0x000000ffff117224 */ /* 0x000fe400078e0018 */
[----:B------:R-:W-:Y:S01]  /*5f260*/  VIADD R24, R24, 0x1 ;  /* 0x0000000118187836 */ /* 0x000fe20000000000 */
[----:B--2---:R-:W-:-:S13]  /*5f270*/  ISETP.NE.AND P2, PT, R16, RZ, PT ;  /* 0x000000ff1000720c */ /* 0x004fda0003f45270 */
[----:B------:R-:W-:Y:S05]  /*5f280*/  @P2 BRA `(.L_x_2680) ;  /* 0xfffffffc00e82947 */ /* 0x000fea000383ffff */
[----:B------:R-:W-:Y:S05]  /*5f290*/  BSYNC.RECONVERGENT B1 ;  /* 0x0000000000017941 */ /* 0x000fea0003800200 */
.L_x_2679:
[----:B------:R-:W-:Y:S01]  /*5f2a0*/  LOP3.LUT P2, RZ, R38, 0xff, RZ, 0xc0, !PT ;  /* 0x000000ff26ff7812 */ /* 0x000fe2000784c0ff */
[----:B------:R-:W-:Y:S01]  /*5f2b0*/  BSSY.RECONVERGENT B1, `(.L_x_2681) ;  /* 0x000000f000017945 */ /* 0x000fe20003800200 */
[----:B------:R-:W-:-:S11]  /*5f2c0*/  IMAD.MOV.U32 R16, RZ, RZ, R17 ;  /* 0x000000ffff107224 */ /* 0x000fd600078e0011 */
[----:B------:R-:W-:Y:S05]  /*5f2d0*/  @!P2 BRA `(.L_x_2682) ;  /* 0x000000000030a947 */ /* 0x000fea0003800000 */
[----:B------:R-:W-:Y:S01]  /*5f2e0*/  BSSY.RECONVERGENT B2, `(.L_x_2683) ;  /* 0x000000a000027945 */ /* 0x000fe20003800200 */
[----:B------:R-:W-:-:S07]  /*5f2f0*/  IMAD.MOV.U32 R16, RZ, RZ, RZ ;  /* 0x000000ffff107224 */ /* 0x000fce00078e00ff */
.L_x_2684:
        /* <DEDUP_REMOVED lines=9> */
.L_x_2683:
[----:B------:R-:W-:-:S07]  /*5f390*/  IMAD.MOV.U32 R16, RZ, RZ, R18 ;  /* 0x000000ffff107224 */ /* 0x000fce00078e0012 */
.L_x_2682:
[----:B------:R-:W-:Y:S05]  /*5f3a0*/  BSYNC.RECONVERGENT B1 ;  /* 0x0000000000017941 */ /* 0x000fea0003800200 */
.L_x_2681:
[----:B------:R-:W-:Y:S01]  /*5f3b0*/  IMAD.IADD R17, R1, 0x1, R16 ;  /* 0x0000000101117824 */ /* 0x000fe200078e0210 */
[----:B------:R-:W-:Y:S01]  /*5f3c0*/  BSSY.RECONVERGENT B1, `(.L_x_2685) ;  /* 0x0000009000017945 */ /* 0x000fe20003800200 */
[----:B------:R-:W-:-:S03]  /*5f3d0*/  IMAD.MOV.U32 R16, RZ, RZ, RZ ;  /* 0x000000ffff107224 */ /* 0x000fc600078e00ff */
[----:B------:R0:W-:Y:S04]  /*5f3e0*/  STL.U8 [R17+0x48], RZ ;  /* 0x000048ff11007387 */ /* 0x0001e80000100000 */
.L_x_2686:
[----:B------:R-:W-:-:S05]  /*5f3f0*/  IMAD.IADD R18, R1, 0x1, R16 ;  /* 0x0000000101127824 */ /* 0x000fca00078e0210 */
[----:B0-----:R-:W2:Y:S02]  /*5f400*/  LDL.U8 R17, [R18+0x48] ;  /* 0x0000480012117983 */ /* 0x001ea40000100000 */
[----:B--2---:R-:W-:Y:S01]  /*5f410*/  ISETP.NE.AND P2, PT, R17, RZ, PT ;  /* 0x000000ff1100720c */ /* 0x004fe20003f45270 */
[----:B------:R-:W-:Y:S02]  /*5f420*/  IMAD.MOV.U32 R17, RZ, RZ, R16 ;  /* 0x000000ffff117224 */ /* 0x000fe400078e0010 */
[----:B------:R-:W-:-:S10]  /*5f430*/  VIADD R16, R16, 0x1 ;  /* 0x0000000110107836 */ /* 0x000fd40000000000 */
[----:B------:R-:W-:Y:S05]  /*5f440*/  @P2 BRA `(.L_x_2686) ;  /* 0xfffffffc00e82947 */ /* 0x000fea000383ffff */
[----:B------:R-:W-:Y:S05]  /*5f450*/  BSYNC.RECONVERGENT B1 ;  /* 0x0000000000017941 */ /* 0x000fea0003800200 */
.L_x_2685:
[----:B------:R-:W-:Y:S01]  /*5f460*/  LOP3.LUT P2, RZ, R68, 0xff, RZ, 0xc0, !PT ;  /* 0x000000ff44ff7812 */ /* 0x000fe2000784c0ff */
[----:B------:R-:W-:Y:S01]  /*5f470*/  BSSY.RECONVERGENT B1, `(.L_x_2687) ;  /* 0x0000010000017945 */ /* 0x000fe20003800200 */
[----:B------:R-:W-:-:S11]  /*5f480*/  IMAD.MOV.U32 R16, RZ, RZ, R17 ;  /* 0x000000ffff107224 */ /* 0x000fd600078e0011 */
[----:B------:R-:W-:Y:S05]  /*5f490*/  @!P2 BRA `(.L_x_2688) ;  /* 0x000000000034a947 */ /* 0x000fea0003800000 */
[----:B------:R-:W-:Y:S01]  /*5f4a0*/  BSSY.RECONVERGENT B2, `(.L_x_2689) ;  /* 0x000000b000027945 */ /* 0x000fe20003800200 */
[----:B------:R-:W-:Y:S01]  /*5f4b0*/  IMAD.MOV.U32 R16, RZ, RZ, RZ ;  /* 0x000000ffff107224 */ /* 0x000fe200078e00ff */
[----:B------:R-:W-:-:S07]  /*5f4c0*/  PRMT R18, R68, 0x7610, R18 ;  /* 0x0000761044127816 */ /* 0x000fce0000000012 */
.L_x_2690:
        /* <DEDUP_REMOVED lines=9> */
.L_x_2689:
[----:B------:R-:W-:-:S07]  /*5f560*/  IMAD.MOV.U32 R16, RZ, RZ, R19 ;  /* 0x000000ffff107224 */ /* 0x000fce00078e0013 */
.L_x_2688:
[----:B------:R-:W-:Y:S05]  /*5f570*/  BSYNC.RECONVERGENT B1 ;  /* 0x0000000000017941 */ /* 0x000fea0003800200 */
.L_x_2687:
        /* <DEDUP_REMOVED lines=71> */
.L_x_2678:
[----:B------:R-:W-:Y:S05]  /*5f9f0*/  BSYNC.RECONVERGENT B0 ;  /* 0x0000000000007941 */ /* 0x000fea0003800200 */
.L_x_2677:
        /* <DEDUP_REMOVED lines=59> */
.L_x_2692:
[----:B------:R-:W-:Y:S05]  /*5fdb0*/  BSYNC.RECONVERGENT B0 ;  /* 0x0000000000007941 */ /* 0x000fea0003800200 */
.L_x_2691:
[----:B------:R-:W-:Y:S01]  /*5fdc0*/  LOP3.LUT R47, R71, 0xffff, RZ, 0xc0, !PT ;  /* 0x0000ffff472f7812 */ /* 0x000fe200078ec0ff */
[----:B-----5:R-:W0:Y:S01]  /*5fdd0*/  SHFL.UP PT, R102, R45, 0x10, RZ ;  /* 0x060000002d667989 */ /* 0x020e2200000e00ff */
[----:B------:R-:W-:Y:S01]  /*5fde0*/  LOP3.LUT R17, R69, 0xffff, RZ, 0xc0, !PT ;  /* 0x0000ffff45117812 */ /* 0x000fe200078ec0ff */
[----:B------:R-:W-:Y:S01]  /*5fdf0*/  BSSY.RECONVERGENT B0, `(.L_x_2693) ;  /* 0x0000183000007945 */ /* 0x000fe20003800200 */
[C---:B------:R-:W-:Y:S01]  /*5fe00*/  LOP3.LUT R40, R70.reuse, 0xffff, RZ, 0xc0, !PT ;  /* 0x0000ffff46287812 */ /* 0x040fe200078ec0ff */
[----:B------:R-:W-:Y:S01]  /*5fe10*/  IMAD.U32 R16, R47, 0x10000, RZ ;  /* 0x000100002f107824 */ /* 0x000fe200078e00ff */
[----:B------:R-:W-:Y:S01]  /*5fe20*/  LOP3.LUT R19, R17, 0xff, RZ, 0xc0, !PT ;  /* 0x000000ff11137812 */ /* 0x000fe200078ec0ff */
[----:B------:R-:W-:Y:S01]  /*5fe30*/  STL [R1+0x3f0], R156 ;  /* 0x0003f09c01007387 */ /* 0x000fe20000100800 */
[----:B------:R-:W-:Y:S02]  /*5fe40*/  LOP3.LUT R29, R129, 0xffff, RZ, 0xc0, !PT ;  /* 0x0000ffff811d7812 */ /* 0x000fe400078ec0ff */
        /* <DEDUP_REMOVED lines=11> */
[----:B0-----:R-:W-:Y:S01]  /*5ff00*/  STL [R1+0x3c], R102 ;  /* 0x00003c6601007387 */ /* 0x001fe20000100800 */
[----:B------:R-:W-:-:S02]  /*5ff10*/  PRMT R40, R17, 0x3340, R40 ;  /* 0x0000334011287816 */ /* 0x000fc40000000028 */
[----:B------:R-:W-:Y:S01]  /*5ff20*/  LOP3.LUT R17, R130, 0xffff, RZ, 0xc0, !PT ;  /* 0x0000ffff82117812 */ /* 0x000fe200078ec0ff */
[----:B------:R-:W-:Y:S01]  /*5ff30*/  IMAD.U32 R33, R16, 0x10000, RZ ;  /* 0x0001000010217824 */ /* 0x000fe200078e00ff */
[----:B------:R-:W-:Y:S02]  /*5ff40*/  LOP3.LUT R25, R132, 0xffff, RZ, 0xc0, !PT ;  /* 0x0000ffff84197812 */ /* 0x000fe400078ec0ff */
[----:B------:R-:W-:Y:S01]  /*5ff50*/  LOP3.LUT R23, R124, 0xffff, RZ, 0xc0, !PT ;  /* 0x0000ffff7c177812 */ /* 0x000fe200078ec0ff */
[----:B------:R-:W-:Y:S01]  /*5ff60*/  IMAD.U32 R31, R17, 0x10000, RZ ;  /* 0x00010000111f7824 */ /* 0x000fe200078e00ff */
[C---:B------:R-:W-:Y:S02]  /*5ff70*/  PRMT R29, R22.reuse, 0x3340, R29 ;  /* 0x00003340161d7816 */ /* 0x040fe4000000001d */
        /* <DEDUP_REMOVED lines=8> */
[C---:B------:R-:W-:Y:S02]  /*60000*/  LOP3.LUT R24, R23.reuse, 0xff, RZ, 0xc0, !PT ;  /* 0x000000ff17187812 */ /* 0x040fe400078ec0ff */
[----:B------:R-:W-:-:S02]  /*60010*/  PRMT R28, R23, 0x3340, R28 ;  /* 0x00003340171c7816 */ /* 0x000fc4000000001c */
[----:B------:R-:W-:Y:S02]  /*60020*/  PRMT R30, R25, 0x3340, R30 ;  /* 0x00003340191e7816 */ /* 0x000fe4000000001e */
[----:B------:R-:W-:Y:S02]  /*60030*/  PRMT R23, R74, 0x7604, R27 ;  /* 0x000076044a177816 */ /* 0x000fe4000000001b */
[----:B------:R-:W-:Y:S02]  /*60040*/  LOP3.LUT R25, R22, 0xff0000, RZ, 0xc0, !PT ;  /* 0x00ff000016197812 */ /* 0x000fe400078ec0ff */
        /* <DEDUP_REMOVED lines=27> */
[----:B------:R-:W-:Y:S01]  /*60200*/  LOP3.LUT R48, R35, 0xff, RZ, 0xc0, !PT ;  /* 0x000000ff23307812 */ /* 0x000fe200078ec0ff */
[----:B------:R-:W-:Y:S01]  /*60210*/  IMAD.U32 R35, R25, 0x10000, RZ ;  /* 0x0001000019237824 */ /* 0x000fe200078e00ff */
[----:B------:R-:W-:Y:S01]  /*60220*/  LOP3.LUT R50, R39, 0xff, RZ, 0xc0, !PT ;  /* 0x000000ff27327812 */ /* 0x000fe200078ec0ff */
[----:B------:R-:W-:Y:S01]  /*60230*/  IMAD.U32 R39, R24, 0x10000, RZ ;  /* 0x0001000018277824 */ /* 0x000fe200078e00ff */
        /* <DEDUP_REMOVED lines=24> */
[C---:B------:R-:W-:Y:S02]  /*603c0*/  PRMT R42, R51.reuse, 0x3340, R42 ;  /* 0x00003340332a7816 */ /* 0x040fe4000000002a */
[----:B------:R-:W-:Y:S01]  /*603d0*/  LOP3.LUT R64, R51, 0xff, RZ, 0xc0, !PT ;  /* 0x000000ff33407812 */ /* 0x000fe200078ec0ff */
        /* <DEDUP_REMOVED lines=8> */
[----:B------:R-:W-:Y:S02]  /*60460*/  PRMT R48, R77, 0x7604, R48 ;  /* 0x000076044d307816 */ /* 0x000fe40000000030 */
        /* <DEDUP_REMOVED lines=24> */
[----:B------:R-:W-:Y:S02]  /*605f0*/  LOP3.LUT R17, R143, 0xffff, RZ, 0xc0, !PT ;  /* 0x0000ffff8f117812 */ /* 0x000fe400078ec0ff */
[----:B------:R-:W-:Y:S02]  /*60600*/  LOP3.LUT R16, R147, 0xffff, RZ, 0xc0, !PT ;  /* 0x0000ffff93107812 */ /* 0x000fe400078ec0ff */
[----:B------:R-:W-:Y:S02]  /*60610*/  LOP3.LUT R19, R151, 0xffff, RZ, 0xc0, !PT ;  /* 0x0000ffff97137812 */ /* 0x000fe400078ec0ff */
        /* <DEDUP_REMOVED lines=26> */
[----:B------:R-:W-:Y:S02]  /*607c0*/  LOP3.LUT R22, R154, 0xff, RZ, 0xc0, !PT ;  /* 0x000000ff9a167812 */ /* 0x000fe400078ec0ff */
[----:B------:R-:W-:Y:S01]  /*607d0*/  ISETP.NE.AND P2, PT, R156, RZ, PT ;  /* 0x000000ff9c00720c */ /* 0x000fe20003f45270 */
[----:B------:R1:W-:Y:S01]  /*607e0*/  STL.U16 [R1+0x428], R34 ;  /* 0x0004282201007387 */ /* 0x0003e20000100400 */
[----:B------:R-:W-:-:S02]  /*607f0*/  PRMT R66, R155, 0x7604, R22 ;  /* 0x000076049b427816 */ /* 0x000fc40000000016 */
[----:B------:R-:W-:Y:S01]  /*60800*/  PRMT R41, R41, 0x5410, R44 ;  /* 0x0000541029297816 */ /* 0x000fe2000000002c */
[----:B------:R2:W-:Y:S01]  /*60810*/  SHFL.UP PT, R22, R65, 0x10, RZ ;  /* 0x0600000041167989 */ /* 0x0005e200000e00ff */
[----:B------:R-:W-:Y:S02]  /*60820*/  PRMT R40, R40, 0x5410, R47 ;  /* 0x0000541028287816 */ /* 0x000fe4000000002f */
[----:B------:R-:W-:Y:S01]  /*60830*/  PRMT R29, R29, 0x5410, R48 ;  /* 0x000054101d1d7816 */ /* 0x000fe20000000030 */
[----:B------:R-:W3:Y:S01]  /*60840*/  SHFL.UP PT, R63, R66, 0x10, RZ ;  /* 0x06000000423f7989 */ /* 0x000ee200000e00ff */
[----:B------:R-:W-:Y:S02]  /*60850*/  PRMT R28, R28, 0x5410, R49 ;  /* 0x000054101c1c7816 */ /* 0x000fe40000000031 */
[----:B-1----:R-:W-:Y:S01]  /*60860*/  PRMT R34, R46, 0x5410, R53 ;  /* 0x000054102e227816 */ /* 0x002fe20000000035 */
[----:B------:R-:W-:Y:S01]  /*60870*/  SHFL.UP PT, R38, R38, 0x10, RZ ;  /* 0x0600000026267989 */ /* 0x000fe200000e00ff */
[----:B------:R-:W-:-:S02]  /*60880*/  PRMT R31, R31, 0x5410, R58 ;  /* 0x000054101f1f7816 */ /* 0x000fc4000000003a */
[----:B------:R-:W-:Y:S01]  /*60890*/  PRMT R30, R30, 0x5410, R51 ;  /* 0x000054101e1e7816 */ /* 0x000fe20000000033 */
[----:B------:R1:W-:Y:S01]  /*608a0*/  STL.128 [R1+0x410], R32 ;  /* 0x0004102001007387 */ /* 0x0003e20000100c00 */
[----:B------:R-:W-:Y:S02]  /*608b0*/  PRMT R43, R43, 0x5410, R52 ;  /* 0x000054102b2b7816 */ /* 0x000fe40000000034 */
[----:B------:R-:W-:Y:S01]  /*608c0*/  PRMT R42, R42, 0x5410, R67 ;  /* 0x000054102a2a7816 */ /* 0x000fe20000000043 */
[----:B0-----:R0:W-:Y:S01]  /*608d0*/  STL.128 [R1+0x10], R16 ;  /* 0x0000101001007387 */ /* 0x0011e20000100c00 */
[----:B------:R-:W-:Y:S02]  /*608e0*/  PRMT R49, R86, 0x7610, R49 ;  /* 0x0000761056317816 */ /* 0x000fe40000000031 */
[----:B------:R-:W-:Y:S01]  /*608f0*/  PRMT R58, R124, 0x7610, R58 ;  /* 0x000076107c3a7816 */ /* 0x000fe2000000003a */
[----:B------:R-:W4:Y:S01]  /*60900*/  SHFL.UP PT, R32, R156, 0x10, RZ ;  /* 0x060000009c207989 */ /* 0x000f2200000e00ff */
[----:B------:R-:W-:-:S02]  /*60910*/  PRMT R50, R126, 0x7610, R50 ;  /* 0x000076107e327816 */ /* 0x000fc40000000032 */
[----:B------:R-:W-:Y:S01]  /*60920*/  PRMT R48, R127, 0x7610, R48 ;  /* 0x000076107f307816 */ /* 0x000fe20000000030 */
[----:B------:R-:W-:Y:S01]  /*60930*/  SHFL.UP PT, R16, R36, 0x10, RZ ;  /* 0x0600000024107989 */ /* 0x000fe200000e00ff */
[----:B--2---:R-:W-:Y:S02]  /*60940*/  PRMT R65, R128, 0x7610, R65 ;  /* 0x0000761080417816 */ /* 0x004fe40000000041 */
[----:B------:R-:W-:Y:S01]  /*60950*/  PRMT R46, R129, 0x7610, R46 ;  /* 0x00007610812e7816 */ /* 0x000fe2000000002e */
[----:B------:R-:W2:Y:S01]  /*60960*/  SHFL.UP PT, R17, R37, 0x10, RZ ;  /* 0x0600000025117989 */ /* 0x000ea200000e00ff */
[----:B---3--:R-:W-:Y:S01]  /*60970*/  SHF.R.U32.HI R44, RZ, 0x8, R63 ;  /* 0x00000008ff2c7819 */ /* 0x008fe2000001163f */
[----:B-1----:R-:W-:Y:S01]  /*60980*/  IMAD.MOV.U32 R34, RZ, RZ, R45 ;  /* 0x000000ffff227224 */ /* 0x002fe200078e002d */
[----:B------:R-:W-:Y:S01]  /*60990*/  PRMT R33, R69, 0x7610, R33 ;  /* 0x0000761045217816 */ /* 0x000fe20000000021 */
[----:B------:R-:W-:Y:S01]  /*609a0*/  SHFL.UP PT, R24, R24, 0x10, RZ ;  /* 0x0600000018187989 */ /* 0x000fe200000e00ff */
[----:B------:R-:W-:-:S02]  /*609b0*/  PRMT R44, R44, 0x7604, R63 ;  /* 0x000076042c2c7816 */ /* 0x000fc4000000003f */
[----:B0-----:R-:W-:Y:S01]  /*609c0*/  PRMT R18, R70, 0x7610, R18 ;  /* 0x0000761046127816 */ /* 0x001fe20000000012 */
[----:B------:R0:W-:Y:S01]  /*609d0*/  SHFL.UP PT, R26, R90, 0x10, RZ ;  /* 0x060000005a1a7989 */ /* 0x0001e200000e00ff */
[----:B------:R-:W-:Y:S02]  /*609e0*/  PRMT R19, R74, 0x7610, R19 ;  /* 0x000076104a137816 */ /* 0x000fe40000000013 */
[----:B------:R-:W-:Y:S01]  /*609f0*/  PRMT R67, R130, 0x7610, R67 ;  /* 0x0000761082437816 */ /* 0x000fe20000000043 */
[----:B------:R-:W1:Y:S01]  /*60a00*/  SHFL.UP PT, R27, R27, 0x10, RZ ;  /* 0x060000001b1b7989 */ /* 0x000e6200000e00ff */
[----:B------:R-:W-:Y:S02]  /*60a10*/  PRMT R66, R131, 0x7610, R66 ;  /* 0x0000761083427816 */ /* 0x000fe40000000042 */
[----:B------:R-:W-:Y:S01]  /*60a20*/  PRMT R91, R132, 0x7610, R91 ;  /* 0x00007610845b7816 */ /* 0x000fe2000000005b */
[----:B------:R-:W3:Y:S01]  /*60a30*/  SHFL.UP PT, R39, R39, 0x10, RZ ;  /* 0x0600000027277989 */ /* 0x000ee200000e00ff */
[----:B------:R-:W-:-:S02]  /*60a40*/  PRMT R47, R133, 0x7610, R47 ;  /* 0x00007610852f7816 */ /* 0x000fc4000000002f */
[----:B------:R-:W-:Y:S01]  /*60a50*/  PRMT R100, R134, 0x7610, R100 ;  /* 0x0000761086647816 */ /* 0x000fe20000000064 */
[----:B----4-:R-:W-:Y:S01]  /*60a60*/  STL [R1], R32 ;  /* 0x0000002001007387 */ /* 0x010fe20000100800 */
[----:B0-----:R-:W-:Y:S02]  /*60a70*/  PRMT R90, R135, 0x7610, R90 ;  /* 0x00007610875a7816 */ /* 0x001fe4000000005a */
[----:B------:R-:W-:Y:S01]  /*60a80*/  PRMT R99, R136, 0x7610, R99 ;  /* 0x0000761088637816 */ /* 0x000fe20000000063 */
[----:B--2---:R-:W-:Y:S01]  /*60a90*/  STL.64 [R1+0x40], R16 ;  /* 0x0000401001007387 */ /* 0x004fe20000100a00 */
[----:B------:R-:W-:Y:S02]  /*60aa0*/  PRMT R51, R137, 0x7610, R51 ;  /* 0x0000761089337816 */ /* 0x000fe40000000033 */
[----:B------:R-:W-:Y:S01]  /*60ab0*/  PRMT R98, R138, 0x7610, R98 ;  /* 0x000076108a627816 */ /* 0x000fe20000000062 */
[----:B------:R0:W-:Y:S01]  /*60ac0*/  STL.128 [R1+0x400], R28 ;  /* 0x0004001c01007387 */ /* 0x0001e20000100c00 */
        /* <DEDUP_REMOVED lines=10> */
[----:B------:R-:W-:Y:S01]  /*60b70*/  PRMT R94, R146, 0x7610, R94 ;  /* 0x00007610925e7816 */ /* 0x000fe2000000005e */
[----:B-1----:R1:W-:Y:S01]  /*60b80*/  STL.128 [R1+0x20], R24 ;  /* 0x0000201801007387 */ /* 0x0023e20000100c00 */
[----:B0-----:R-:W-:Y:S01]  /*60b90*/  PRMT R31, R71, 0x7610, R31 ;  /* 0x00007610471f7816 */ /* 0x001fe2000000001f */
[----:B------:R-:W-:Y:S01]  /*60ba0*/  IMAD.MOV.U32 R28, RZ, RZ, R36 ;  /* 0x000000ffff1c7224 */ /* 0x000fe200078e0024 */
[----:B------:R-:W-:Y:S01]  /*60bb0*/  PRMT R30, R73, 0x7610, R30 ;  /* 0x00007610491e7816 */ /* 0x000fe2000000001e */
[----:B---3--:R-:W-:Y:S01]  /*60bc0*/  STL.64 [R1+0x30], R38 ;  /* 0x0000302601007387 */ /* 0x008fe20000100a00 */
[----:B------:R-:W-:Y:S01]  /*60bd0*/  PRMT R87, R147, 0x7610, R87 ;  /* 0x0000761093577816 */ /* 0x000fe20000000057 */
[----:B------:R-:W-:Y:S01]  /*60be0*/  IMAD.MOV.U32 R29, RZ, RZ, R37 ;  /* 0x000000ffff1d7224 */ /* 0x000fe200078e0025 */
[----:B--2---:R-:W-:Y:S01]  /*60bf0*/  PRMT R44, R125, 0x7610, R44 ;  /* 0x000076107d2c7816 */ /* 0x004fe2000000002c */
[----:B------:R0:W-:Y:S01]  /*60c00*/  STL.64 [R1+0x8], R22 ;  /* 0x0000081601007387 */ /* 0x0001e20000100a00 */
[----:B------:R-:W-:-:S02]  /*60c10*/  PRMT R93, R148, 0x7610, R93 ;  /* 0x00007610945d7816 */ /* 0x000fc4000000005d */
[----:B------:R-:W-:Y:S02]  /*60c20*/  PRMT R54, R149, 0x7610, R54 ;  /* 0x0000761095367816 */ /* 0x000fe40000000036 */
[----:B------:R-:W-:Y:S02]  /*60c30*/  PRMT R92, R150, 0x7610, R92 ;  /* 0x00007610965c7816 */ /* 0x000fe4000000005c */
[----:B------:R-:W-:Y:S02]  /*60c40*/  PRMT R68, R151, 0x7610, R68 ;  /* 0x0000761097447816 */ /* 0x000fe40000000044 */
[----:B-1----:R-:W-:Y:S02]  /*60c50*/  PRMT R27, R72, 0x7610, R27 ;  /* 0x00007610481b7816 */ /* 0x002fe4000000001b */
[----:B------:R-:W-:Y:S02]  /*60c60*/  PRMT R35, R76, 0x7610, R35 ;  /* 0x000076104c237816 */ /* 0x000fe40000000023 */
[----:B0-----:R-:W-:-:S02]  /*60c70*/  PRMT R23, R75, 0x7610, R23 ;  /* 0x000076104b177816 */ /* 0x001fc40000000017 */
        /* <DEDUP_REMOVED lines=23> */
.L_x_2696:
[----:B0-----:R-:W-:-:S06]  /*60df0*/  IMAD.IADD R16, R1, 0x1, R24 ;  /* 0x0000000101107824 */ /* 0x001fcc00078e0218 */
[----:B------:R-:W2:Y:S01]  /*60e00*/  LDL.U8 R16, [R16+0x48] ;  /* 0x0000480010107983 */ /* 0x000ea20000100000 */
[----:B------:R-:W-:Y:S02]  /*60e10*/  IMAD.MOV.U32 R17, RZ, RZ, R24 ;  /* 0x000000ffff117224 */ /* 0x000fe400078e0018 */
[----:B------:R-:W-:Y:S01]  /*60e20*/  VIADD R24, R24, 0x1 ;  /* 0x0000000118187836 */ /* 0x000fe20000000000 */
[----:B--2---:R-:W-:-:S13]  /*60e30*/  ISETP.NE.AND P2, PT, R16, RZ, PT ;  /* 0x000000ff1000720c */ /* 0x004fda0003f45270 */
[----:B------:R-:W-:Y:S05]  /*60e40*/  @P2 BRA `(.L_x_2696) ;  /* 0xfffffffc00e82947 */ /* 0x000fea000383ffff */
[----:B------:R-:W-:Y:S05]  /*60e50*/  BSYNC.RECONVERGENT B1 ;  /* 0x0000000000017941 */ /* 0x000fea0003800200 */
.L_x_2695:
[----:B------:R-:W-:Y:S01]  /*60e60*/  LOP3.LUT P2, RZ, R22, 0xff, RZ, 0xc0, !PT ;  /* 0x000000ff16ff7812 */ /* 0x000fe2000784c0ff */
[----:B------:R-:W-:Y:S01]  /*60e70*/  BSSY.RECONVERGENT B1, `(.L_x_2697) ;  /* 0x000000f000017945 */ /* 0x000fe20003800200 */
[----:B------:R-:W-:-:S11]  /*60e80*/  IMAD.MOV.U32 R16, RZ, RZ, R17 ;  /* 0x000000ffff107224 */ /* 0x000fd600078e0011 */
[----:B------:R-:W-:Y:S05]  /*60e90*/  @!P2 BRA `(.L_x_2698) ;  /* 0x000000000030a947 */ /* 0x000fea0003800000 */
[----:B------:R-:W-:Y:S01]  /*60ea0*/  BSSY.RECONVERGENT B2, `(.L_x_2699) ;  /* 0x000000a000027945 */ /* 0x000fe20003800200 */
[----:B------:R-:W-:-:S07]  /*60eb0*/  IMAD.MOV.U32 R16, RZ, RZ, RZ ;  /* 0x000000ffff107224 */ /* 0x000fce00078e00ff */
.L_x_2700:
        /* <DEDUP_REMOVED lines=9> */
.L_x_2699:
[----:B------:R-:W-:-:S07]  /*60f50*/  IMAD.MOV.U32 R16, RZ, RZ, R18 ;  /* 0x000000ffff107224 */ /* 0x000fce00078e0012 */
.L_x_2698:
[----:B------:R-:W-:Y:S05]  /*60f60*/  BSYNC.RECONVERGENT B1 ;  /* 0x0000000000017941 */ /* 0x000fea0003800200 */
.L_x_2697:
[----:B------:R-:W-:Y:S01]  /*60f70*/  IMAD.IADD R17, R1, 0x1, R16 ;  /* 0x0000000101117824 */ /* 0x000fe200078e0210 */
[----:B------:R-:W-:Y:S01]  /*60f80*/  BSSY.RECONVERGENT B1, `(.L_x_2701) ;  /* 0x0000009000017945 */ /* 0x000fe20003800200 */
[----:B------:R-:W-:-:S03]  /*60f90*/  IMAD.MOV.U32 R16, RZ, RZ, RZ ;  /* 0x000000ffff107224 */ /* 0x000fc600078e00ff */
[----:B------:R0:W-:Y:S04]  /*60fa0*/  STL.U8 [R17+0x48], RZ ;  /* 0x000048ff11007387 */ /* 0x0001e80000100000 */
.L_x_2702:
[----:B------:R-:W-:-:S05]  /*60fb0*/  IMAD.IADD R18, R1, 0x1, R16 ;  /* 0x0000000101127824 */ /* 0x000fca00078e0210 */
[----:B0-----:R-:W2:Y:S02]  /*60fc0*/  LDL.U8 R17, [R18+0x48] ;  /* 0x0000480012117983 */ /* 0x001ea40000100000 */
[----:B--2---:R-:W-:Y:S01]  /*60fd0*/  ISETP.NE.AND P2, PT, R17, RZ, PT ;  /* 0x000000ff1100720c */ /* 0x004fe20003f45270 */
[----:B------:R-:W-:Y:S02]  /*60fe0*/  IMAD.MOV.U32 R17, RZ, RZ, R16 ;  /* 0x000000ffff117224 */ /* 0x000fe400078e0010 */
[----:B------:R-:W-:-:S10]  /*60ff0*/  VIADD R16, R16, 0x1 ;  /* 0x0000000110107836 */ /* 0x000fd40000000000 */
[----:B------:R-:W-:Y:S05]  /*61000*/  @P2 BRA `(.L_x_2702) ;  /* 0xfffffffc00e82947 */ /* 0x000fea000383ffff */
[----:B------:R-:W-:Y:S05]  /*61010*/  BSYNC.RECONVERGENT B1 ;  /* 0x0000000000017941 */ /* 0x000fea0003800200 */
.L_x_2701:
[----:B------:R-:W-:Y:S01]  /*61020*/  LOP3.LUT P2, RZ, R69, 0xff, RZ, 0xc0, !PT ;  /* 0x000000ff45ff7812 */ /* 0x000fe2000784c0ff */
[----:B------:R-:W-:Y:S01]  /*61030*/  BSSY.RECONVERGENT B1, `(.L_x_2703) ;  /* 0x0000010000017945 */ /* 0x000fe20003800200 */
[----:B------:R-:W-:-:S11]  /*61040*/  IMAD.MOV.U32 R16, RZ, RZ, R17 ;  /* 0x000000ffff107224 */ /* 0x000fd600078e0011 */
[----:B------:R-:W-:Y:S05]  /*61050*/  @!P2 BRA `(.L_x_2704) ;  /* 0x000000000034a947 */ /* 0x000fea0003800000 */
[----:B------:R-:W-:Y:S01]  /*61060*/  BSSY.RECONVERGENT B2, `(.L_x_2705) ;  /* 0x000000b000027945 */ /* 0x000fe20003800200 */
[----:B------:R-:W-:Y:S01]  /*61070*/  IMAD.MOV.U32 R16, RZ, RZ, RZ ;  /* 0x000000ffff107224 */ /* 0x000fe200078e00ff */
[----:B------:R-:W-:-:S07]  /*61080*/  PRMT R18, R69, 0x7610, R18 ;  /* 0x0000761045127816 */ /* 0x000fce0000000012 */
.L_x_2706:
        /* <DEDUP_REMOVED lines=9> */
.L_x_2705:
[----:B------:R-:W-:-:S07]  /*61120*/  IMAD.MOV.U32 R16, RZ, RZ, R19 ;  /* 0x000000ffff107224 */ /* 0x000fce00078e0013 */
.L_x_2704:
[----:B------:R-:W-:Y:S05]  /*61130*/  BSYNC.RECONVERGENT B1 ;  /* 0x0000000000017941 */ /* 0x000fea0003800200 */
.L_x_2703:
        /* <DEDUP_REMOVED lines=78> */
.L_x_2694:
[----:B------:R-:W-:Y:S05]  /*61620*/  BSYNC.RECONVERGENT B0 ;  /* 0x0000000000007941 */ /* 0x000fea0003800200 */
.L_x_2693:
        /* <DEDUP_REMOVED lines=59> */
.L_x_2708:
[----:B------:R-:W-:Y:S05]  /*619e0*/  BSYNC.RECONVERGENT B0 ;  /* 0x0000000000007941 */ /* 0x000fea0003800200 */
.L_x_2707:
        /* <DEDUP_REMOVED lines=28> */
[----:B------:R-:W-:-:S02]  /*61bb0*/  PRMT R71, R46, 0x7604, R71 ;  /* 0x000076042e477816 */ /* 0x000fc40000000047 */
[----:B------:R-:W-:Y:S01]  /*61bc0*/  LOP3.LUT R58, R58, 0xff0000, RZ, 0xc0, !PT ;  /* 0x00ff00003a3a7812 */ /* 0x000fe200078ec0ff */
[----:B------:R-:W-:Y:S01]  /*61bd0*/  IMAD.IADD R36, R69, 0x1, R50 ;  /* 0x0000000145247824 */ /* 0x000fe200078e0232 */
[----:B------:R-:W-:Y:S02]  /*61be0*/  LOP3.LUT R91, R91, 0xffff, RZ, 0xc0, !PT ;  /* 0x0000ffff5b5b7812 */ /* 0x000fe400078ec0ff */
[----:B------:R-:W-:Y:S01]  /*61bf0*/  LOP3.LUT R98, R98, 0xffff, RZ, 0xc0, !PT ;  /* 0x0000ffff62627812 */ /* 0x000fe200078ec0ff */
[----:B------:R-:W-:Y:S01]  /*61c00*/  IMAD.IADD R69, R71, 0x1, R58 ;  /* 0x0000000147457824 */ /* 0x000fe200078e023a */
[----:B------:R-:W-:Y:S02]  /*61c10*/  LOP3.LUT R96, R96, 0xffff, RZ, 0xc0, !PT ;  /* 0x0000ffff60607812 */ /* 0x000fe400078ec0ff */
        /* <DEDUP_REMOVED lines=8> */
[----:B------:R-:W-:Y:S02]  /*61ca0*/  PRMT R50, R51, 0x7604, R50 ;  /* 0x0000760433327816 */ /* 0x000fe40000000032 */
[----:B------:R-:W-:Y:S02]  /*61cb0*/  LOP3.LUT R71, R58, 0xff0000, RZ, 0xc0, !PT ;  /* 0x00ff00003a477812 */ /* 0x000fe400078ec0ff */
[----:B------:R-:W-:-:S02]  /*61cc0*/  LOP3.LUT R73, R97, 0xff, RZ, 0xc0, !PT ;  /* 0x000000ff61497812 */ /* 0x000fc400078ec0ff */
[----:B------:R-:W-:Y:S01]  /*61cd0*/  LOP3.LUT R58, R70, 0xff0000, RZ, 0xc0, !PT ;  /* 0x00ff0000463a7812 */ /* 0x000fe200078ec0ff */
[----:B------:R-:W-:Y:S01]  /*61ce0*/  IMAD.IADD R70, R22, 0x1, R23 ;  /* 0x0000000116467824 */ /* 0x000fe200078e0217 */
[----:B------:R-:W-:Y:S01]  /*61cf0*/  LOP3.LUT R38, R38, 0xffff, RZ, 0xc0, !PT ;  /* 0x0000ffff26267812 */ /* 0x000fe200078ec0ff */
[----:B------:R-:W-:Y:S01]  /*61d00*/  IMAD.IADD R71, R50, 0x1, R71 ;  /* 0x0000000132477824 */ /* 0x000fe200078e0247 */
[----:B------:R-:W-:Y:S02]  /*61d10*/  LOP3.LUT R94, R94, 0xffff, RZ, 0xc0, !PT ;  /* 0x0000ffff5e5e7812 */ /* 0x000fe400078ec0ff */
[----:B------:R-:W-:Y:S01]  /*61d20*/  LOP3.LUT R23, R55, 0xff, RZ, 0xc0, !PT ;  /* 0x000000ff37177812 */ /* 0x000fe200078ec0ff */
[----:B------:R-:W-:Y:S01]  /*61d30*/  IMAD.U32 R50, R38, 0x10000, RZ ;  /* 0x0001000026327824 */ /* 0x000fe200078e00ff */
[----:B------:R-:W-:Y:S01]  /*61d40*/  LOP3.LUT R95, R95, 0xffff, RZ, 0xc0, !PT ;  /* 0x0000ffff5f5f7812 */ /* 0x000fe200078ec0ff */
[----:B------:R-:W-:Y:S01]  /*61d50*/  IMAD.U32 R74, R94, 0x10000, RZ ;  /* 0x000100005e4a7824 */ /* 0x000fe200078e00ff */
[----:B------:R-:W-:-:S02]  /*61d60*/  PRMT R73, R52, 0x7604, R73 ;  /* 0x0000760434497816 */ /* 0x000fc40000000049 */
[----:B------:R-:W-:Y:S02]  /*61d70*/  PRMT R80, R64, 0x7604, R23 ;  /* 0x0000760440507816 */ /* 0x000fe40000000017 */
[----:B------:R-:W-:Y:S01]  /*61d80*/  LOP3.LUT R72, R95, 0xff, RZ, 0xc0, !PT ;  /* 0x000000ff5f487812 */ /* 0x000fe200078ec0ff */
[----:B------:R-:W-:Y:S01]  /*61d90*/  IMAD.IADD R73, R73, 0x1, R58 ;  /* 0x0000000149497824 */ /* 0x000fe200078e023a */
[----:B------:R-:W-:Y:S02]  /*61da0*/  LOP3.LUT R42, R42, 0xffff, RZ, 0xc0, !PT ;  /* 0x0000ffff2a2a7812 */ /* 0x000fe400078ec0ff */
[----:B------:R-:W-:Y:S02]  /*61db0*/  LOP3.LUT R103, R103, 0xffff, RZ, 0xc0, !PT ;  /* 0x0000ffff67677812 */ /* 0x000fe400078ec0ff */
[----:B------:R-:W-:Y:S01]  /*61dc0*/  LOP3.LUT R58, R50, 0xff0000, RZ, 0xc0, !PT ;  /* 0x00ff0000323a7812 */ /* 0x000fe200078ec0ff */
[----:B------:R-:W-:Y:S01]  /*61dd0*/  IMAD.U32 R77, R42, 0x10000, RZ ;  /* 0x000100002a4d7824 */ /* 0x000fe200078e00ff */
[----:B------:R-:W-:Y:S01]  /*61de0*/  LOP3.LUT R40, R40, 0xffff, RZ, 0xc0, !PT ;  /* 0x0000ffff28287812 */ /* 0x000fe200078ec0ff */
[----:B------:R-:W1:Y:S01]  /*61df0*/  SHFL.UP PT, R50, R80, 0x1, RZ ;  /* 0x0420000050327989 */ /* 0x000e6200000e00ff */
[----:B------:R-:W-:Y:S01]  /*61e00*/  PRMT R72, R53, 0x7604, R72 ;  /* 0x0000760435487816 */ /* 0x000fe20000000048 */
[----:B------:R-:W-:Y:S01]  /*61e10*/  IMAD.U32 R78, R103, 0x10000, RZ ;  /* 0x00010000674e7824 */ /* 0x000fe200078e00ff */
        /* <DEDUP_REMOVED lines=20> */
[----:B------:R-:W-:Y:S01]  /*61f60*/  ISETP.NE.AND P2, PT, R102, 0x1f, PT ;  /* 0x0000001f6600780c */ /* 0x000fe20003f45270 */
[----:B------:R-:W-:Y:S01]  /*61f70*/  IMAD.IADD R74, R23, 0x1, R22 ;  /* 0x00000001174a7824 */ /* 0x000fe200078e0216 */
[----:B------:R-:W-:Y:S01]  /*61f80*/  LOP3.LUT R27, R27, 0xffff, RZ, 0xc0, !PT ;  /* 0x0000ffff1b1b7812 */ /* 0x000fe200078ec0ff */
[----:B------:R-:W-:Y:S01]  /*61f90*/  IMAD.IADD R75, R75, 0x1, R58 ;  /* 0x000000014b4b7824 */ /* 0x000fe200078e023a */
[----:B------:R-:W-:Y:S01]  /*61fa0*/  LOP3.LUT R82, R49, 0xffff, RZ, 0xc0, !PT ;  /* 0x0000ffff31527812 */ /* 0x000fe200078ec0ff */
[----:B-----5:R2:W3:Y:S01]  /*61fb0*/  SHFL.UP PT, R58, R34, 0x1, RZ ;  /* 0x04200000223a7989 */ /* 0x0204e200000e00ff */
        /* <DEDUP_REMOVED lines=25> */
[----:B------:R2:W4:Y:S04]  /*62150*/  SHFL.UP PT, R22, R28, 0x1, RZ ;  /* 0x042000001c167989 */ /* 0x00052800000e00ff */
[----:B------:R2:W0:Y:S04]  /*62160*/  SHFL.UP PT, R23, R29, 0x1, RZ ;  /* 0x042000001d177989 */ /* 0x00042800000e00ff */
[----:B------:R-:W0:Y:S04]  /*62170*/  SHFL.UP PT, R156, R156, 0x1, RZ ;  /* 0x042000009c9c7989 */ /* 0x000e2800000e00ff */
        /* <DEDUP_REMOVED lines=9> */
[----:B------:R2:W0:Y:S04]  /*62210*/  SHFL.UP PT, R150, R74, 0x1, RZ ;  /* 0x042000004a967989 */ /* 0x00042800000e00ff */
[----:B------:R2:W0:Y:S01]  /*62220*/  SHFL.UP PT, R151, R75, 0x1, RZ ;  /* 0x042000004b977989 */ /* 0x00042200000e00ff */
[----:B-1-34-:R-:W-:Y:S05]  /*62230*/  @P2 BRA `(.L_x_2710) ;  /* 0x0000000000f42947 */ /* 0x01afea0003800000 */
[----:B------:R-:W-:Y:S02]  /*62240*/  PRMT R31, R31, 0x3340, R27 ;  /* 0x000033401f1f7816 */ /* 0x000fe4000000001b */
[----:B------:R-:W-:Y:S02]  /*62250*/  LOP3.LUT R19, R19, 0xffff, RZ, 0xc0, !PT ;  /* 0x0000ffff13137812 */ /* 0x000fe400078ec0ff */
[----:B------:R-:W-:Y:S02]  /*62260*/  LOP3.LUT R27, R18, 0xffff, RZ, 0xc0, !PT ;  /* 0x0000ffff121b7812 */ /* 0x000fe400078ec0ff */
[----:B------:R-:W-:Y:S02]  /*62270*/  LOP3.LUT R18, R51, 0xffff, RZ, 0xc0, !PT ;  /* 0x0000ffff33127812 */ /* 0x000fe400078ec0ff */
[----:B------:R-:W-:Y:S02]  /*62280*/  PRMT R30, R30, 0x3340, R19 ;  /* 0x000033401e1e7816 */ /* 0x000fe40000000013 */
[----:B------:R-:W-:-:S02]  /*62290*/  PRMT R19, R99, 0x3340, R18 ;  /* 0x0000334063137816 */ /* 0x000fc40000000012 */
[----:B------:R-:W-:Y:S02]  /*622a0*/  LOP3.LUT R52, R52, 0xffff, RZ, 0xc0, !PT ;  /* 0x0000ffff34347812 */ /* 0x000fe400078ec0ff */
[----:B0-----:R-:W-:Y:S02]  /*622b0*/  SHF.R.U32.HI R18, RZ, 0x5, R104 ;  /* 0x00000005ff127819 */ /* 0x001fe40000011668 */
        /* <DEDUP_REMOVED lines=17> */
[----:B------:R-:W-:Y:S01]  /*623d0*/  STS.64 [R52+0x40], R28 ;  /* 0x0000401c34007388 */ /* 0x000fe20000000a00 */
[----:B------:R-:W-:-:S02]  /*623e0*/  PRMT R95, R95, 0x3340, R42 ;  /* 0x000033405f5f7816 */ /* 0x000fc4000000002a */
        /* <DEDUP_REMOVED lines=18> */
[----:B0-----:R-:W-:Y:S02]  /*62510*/  PRMT R17, R46, 0x5410, R67 ;  /* 0x000054102e117816 */ /* 0x001fe40000000043 */
        /* <DEDUP_REMOVED lines=11> */
[----:B--2---:R-:W-:-:S02]  /*625d0*/  PRMT R29, R42, 0x5410, R103 ;  /* 0x000054102a1d7816 */ /* 0x004fc40000000067 */
[----:B------:R-:W-:Y:S01]  /*625e0*/  PRMT R28, R40, 0x5410, R41 ;  /* 0x00005410281c7816 */ /* 0x000fe20000000029 */
[----:B------:R1:W-:Y:S04]  /*625f0*/  STS.64 [R52+0x28], R26 ;  /* 0x0000281a34007388 */ /* 0x0003e80000000a00 */
[----:B------:R1:W-:Y:S02]  /*62600*/  STS.64 [R52+0x30], R28 ;  /* 0x0000301c34007388 */ /* 0x0003e40000000a00 */
.L_x_2710:
[----:B------:R-:W-:Y:S05]  /*62610*/  BSYNC.RECONVERGENT B0 ;  /* 0x0000000000007941 */ /* 0x000fea0003800200 */
.L_x_2709:
        /* <DEDUP_REMOVED lines=24> */
[C---:B------:R-:W-:Y:S02]  /*627a0*/  PRMT R162, R158.reuse, 0x7610, R162 ;  /* 0x000076109ea27816 */ /* 0x040fe400000000a2 */
[----:B------:R-:W-:Y:S01]  /*627b0*/  PRMT R161, R158, 0x7632, R161 ;  /* 0x000076329ea17816 */ /* 0x000fe200000000a1 */
[----:B------:R-:W3:Y:S01]  /*627c0*/  LDS.128 R16, [R59] ;  /* 0x000000003b107984 */ /* 0x000ee20000000c00 */
[----:B------:R-:W-:-:S02]  /*627d0*/  SHF.R.U32.HI R132, RZ, 0x18, R148 ;  /* 0x00000018ff847819 */ /* 0x000fc40000011694 */
[----:B------:R-:W-:Y:S01]  /*627e0*/  SHF.R.U32.HI R133, RZ, 0x8, R148 ;  /* 0x00000008ff857819 */ /* 0x000fe20000011694 */
[----:B------:R-:W4:Y:S01]  /*627f0*/  LDS.128 R36, [R59+0x10] ;  /* 0x000010003b247984 */ /* 0x000f220000000c00 */
[--C-:B------:R-:W-:Y:S02]  /*62800*/  SHF.R.U32.HI R130, RZ, 0x18, R149.reuse ;  /* 0x00000018ff827819 */ /* 0x100fe40000011695 */
[----:B------:R-:W-:Y:S01]  /*62810*/  SHF.R.U32.HI R131, RZ, 0x8, R149 ;  /* 0x00000008ff837819 */ /* 0x000fe20000011695 */
[----:B------:R-:W5:Y:S01]  /*62820*/  LDS.128 R88, [R59+0x20] ;  /* 0x000020003b587984 */ /* 0x000f620000000c00 */
[----:B------:R-:W-:Y:S02]  /*62830*/  PRMT R155, R149, 0x7632, R155 ;  /* 0x00007632959b7816 */ /* 0x000fe4000000009b */
[--C-:B------:R-:W-:Y:S01]  /*62840*/  SHF.R.U32.HI R128, RZ, 0x18, R150.reuse ;  /* 0x00000018ff807819 */ /* 0x100fe20000011696 */
[----:B------:R-:W-:Y:S01]  /*62850*/  LDS.U16 R126, [R59+0x80] ;  /* 0x000080003b7e7984 */ /* 0x000fe20000000400 */
[----:B------:R-:W-:-:S02]  /*62860*/  SHF.R.U32.HI R129, RZ, 0x8, R150 ;  /* 0x00000008ff817819 */ /* 0x000fc40000011696 */
[C---:B------:R-:W-:Y:S01]  /*62870*/  PRMT R154, R150.reuse, 0x7610, R154 ;  /* 0x00007610969a7816 */ /* 0x040fe2000000009a */
[----:B------:R-:W-:Y:S01]  /*62880*/  STL.64 [R1+0xc0], R32 ;  /* 0x0000c02001007387 */ /* 0x000fe20000100a00 */
[----:B------:R-:W-:Y:S02]  /*62890*/  PRMT R153, R150, 0x7632, R153 ;  /* 0x0000763296997816 */ /* 0x000fe40000000099 */
[----:B------:R-:W-:Y:S01]  /*628a0*/  SHF.R.U32.HI R65, RZ, 0x8, R33 ;  /* 0x00000008ff417819 */ /* 0x000fe20000011621 */
[----:B------:R-:W-:Y:S01]  /*628b0*/  STL.128 [R1+0xa0], R156 ;  /* 0x0000a09c01007387 */ /* 0x000fe20000100c00 */
[C---:B------:R-:W-:Y:S02]  /*628c0*/  PRMT R66, R33.reuse, 0x7610, R66 ;  /* 0x0000761021427816 */ /* 0x040fe40000000042 */
[----:B------:R-:W-:Y:S01]  /*628d0*/  PRMT R64, R33, 0x7632, R64 ;  /* 0x0000763221407816 */ /* 0x000fe20000000040 */
[----:B------:R-:W-:Y:S01]  /*628e0*/  STL.128 [R1+0xb0], R148 ;  /* 0x0000b09401007387 */ /* 0x000fe20000100c00 */
[----:B------:R-:W-:-:S02]  /*628f0*/  SHF.R.U32.HI R134, RZ, 0x18, R159 ;  /* 0x00000018ff867819 */ /* 0x000fc4000001169f */
[----:B------:R-:W-:Y:S01]  /*62900*/  SHF.R.U32.HI R135, RZ, 0x8, R159 ;  /* 0x00000008ff877819 */ /* 0x000fe2000001169f */
        /* <DEDUP_REMOVED lines=8> */
[----:B--2---:R-:W-:Y:S01]  /*62990*/  STL.64 [R1+0x340], R54 ;  /* 0x0003403601007387 */ /* 0x004fe20000100a00 */
[----:B------:R-:W-:-:S02]  /*629a0*/  PRMT R187, R28, 0x7773, RZ ;  /* 0x000077731cbb7816 */ /* 0x000fc400000000ff */
[C---:B------:R-:W-:Y:S01]  /*629b0*/  PRMT R35, R29.reuse, 0x7770, RZ ;  /* 0x000077701d237816 */ /* 0x040fe200000000ff */
[----:B------:R0:W-:Y:S01]  /*629c0*/  STL.128 [R1+0x320], R24 ;  /* 0x0003201801007387 */ /* 0x0001e20000100c00 */
[C---:B------:R-:W-:Y:S01]  /*629d0*/  PRMT R34, R29.reuse, 0x7771, RZ ;  /* 0x000077711d227816 */ /* 0x040fe200000000ff */
[----:B---3--:R-:W-:Y:S01]  /*629e0*/  IMAD.MOV.U32 R28, RZ, RZ, R18 ;  /* 0x000000ffff1c7224 */ /* 0x008fe200078e0012 */
[C---:B------:R-:W-:Y:S01]  /*629f0*/  PRMT R111, R29.reuse, 0x7772, RZ ;  /* 0x000077721d6f7816 */ /* 0x040fe200000000ff */
[----:B------:R-:W-:Y:S01]  /*62a00*/  STL [R1+0x118], R16 ;  /* 0x0001181001007387 */ /* 0x000fe20000100800 */
[----:B------:R-:W-:Y:S01]  /*62a10*/  PRMT R113, R29, 0x7773, RZ ;  /* 0x000077731d717816 */ /* 0x000fe200000000ff */
[----:B------:R-:W-:Y:S01]  /*62a20*/  IMAD.MOV.U32 R29, RZ, RZ, R19 ;  /* 0x000000ffff1d7224 */ /* 0x000fe200078e0013 */
[C---:B------:R-:W-:Y:S01]  /*62a30*/  PRMT R110, R30.reuse, 0x7770, RZ ;  /* 0x000077701e6e7816 */ /* 0x040fe200000000ff */
[----:B------:R-:W-:Y:S01]  /*62a40*/  STL.64 [R1+0x98], R144 ;  /* 0x0000989001007387 */ /* 0x000fe20000100a00 */
[----:B------:R-:W-:-:S02]  /*62a50*/  PRMT R109, R30, 0x7771, RZ ;  /* 0x000077711e6d7816 */ /* 0x000fc400000000ff */
[C---:B------:R-:W-:Y:S02]  /*62a60*/  PRMT R186, R30.reuse, 0x7772, RZ ;  /* 0x000077721eba7816 */ /* 0x040fe400000000ff */
[----:B------:R-:W-:Y:S01]  /*62a70*/  PRMT R185, R30, 0x7773, RZ ;  /* 0x000077731eb97816 */ /* 0x000fe200000000ff */
[----:B----4-:R-:W-:Y:S01]  /*62a80*/  IMAD.MOV.U32 R30, RZ, RZ, R36 ;  /* 0x000000ffff1e7224 */ /* 0x010fe200078e0024 */
[C---:B------:R-:W-:Y:S01]  /*62a90*/  PRMT R184, R31.reuse, 0x7770, RZ ;  /* 0x000077701fb87816 */ /* 0x040fe200000000ff */
[----:B0-----:R-:W-:Y:S01]  /*62aa0*/  IMAD.MOV.U32 R24, RZ, RZ, R42 ;  /* 0x000000ffff187224 */ /* 0x001fe200078e002a */
        /* <DEDUP_REMOVED lines=8> */
[----:B------:R-:W-:-:S02]  /*62b30*/  PRMT R81, R42, 0x7771, RZ ;  /* 0x000077712a517816 */ /* 0x000fc400000000ff */
[----:B------:R-:W-:Y:S01]  /*62b40*/  STL.128 [R1+0x330], R24 ;  /* 0x0003301801007387 */ /* 0x000fe20000100c00 */
[C---:B------:R-:W-:Y:S02]  /*62b50*/  PRMT R195, R42.reuse, 0x7772, RZ ;  /* 0x000077722ac37816 */ /* 0x040fe400000000ff */
[----:B------:R-:W-:Y:S01]  /*62b60*/  PRMT R194, R42, 0x7773, RZ ;  /* 0x000077732ac27816 */ /* 0x000fe200000000ff */
[----:B------:R-:W0:Y:S01]  /*62b70*/  LDS.128 R24, [R59+0x30] ;  /* 0x000030003b187984 */ /* 0x000e220000000c00 */
[C---:B------:R-:W-:Y:S02]  /*62b80*/  PRMT R193, R43.reuse, 0x7770, RZ ;  /* 0x000077702bc17816 */ /* 0x040fe400000000ff */
[C---:B------:R-:W-:Y:S01]  /*62b90*/  PRMT R192, R43.reuse, 0x7771, RZ ;  /* 0x000077712bc07816 */ /* 0x040fe200000000ff */
[----:B------:R1:W-:Y:S01]  /*62ba0*/  STL.128 [R1+0x120], R28 ;  /* 0x0001201c01007387 */ /* 0x0003e20000100c00 */
[C---:B------:R-:W-:Y:S02]  /*62bb0*/  PRMT R191, R43.reuse, 0x7772, RZ ;  /* 0x000077722bbf7816 */ /* 0x040fe400000000ff */
[----:B------:R-:W-:-:S02]  /*62bc0*/  PRMT R190, R43, 0x7773, RZ ;  /* 0x000077732bbe7816 */ /* 0x000fc400000000ff */
[C---:B------:R-:W-:Y:S02]  /*62bd0*/  PRMT R76, R53.reuse, 0x7770, RZ ;  /* 0x00007770354c7816 */ /* 0x040fe400000000ff */
[C---:B------:R-:W-:Y:S02]  /*62be0*/  PRMT R75, R53.reuse, 0x7771, RZ ;  /* 0x00007771354b7816 */ /* 0x040fe400000000ff */
[C---:B------:R-:W-:Y:S02]  /*62bf0*/  PRMT R46, R53.reuse, 0x7772, RZ ;  /* 0x00007772352e7816 */ /* 0x040fe400000000ff */
[----:B------:R-:W-:Y:S02]  /*62c00*/  PRMT R47, R53, 0x7773, RZ ;  /* 0x00007773352f7816 */ /* 0x000fe400000000ff */
[C---:B------:R-:W-:Y:S02]  /*62c10*/  PRMT R45, R54.reuse, 0x7770, RZ ;  /* 0x00007770362d7816 */ /* 0x040fe400000000ff */
[C---:B------:R-:W-:Y:S01]  /*62c20*/  PRMT R44, R54.reuse, 0x7771, RZ ;  /* 0x00007771362c7816 */ /* 0x040fe200000000ff */
[----:B-1----:R-:W-:Y:S01]  /*62c30*/  IMAD.MOV.U32 R28, RZ, RZ, R38 ;  /* 0x000000ffff1c7224 */ /* 0x002fe200078e0026 */
[C---:B------:R-:W-:Y:S01]  /*62c40*/  PRMT R42, R54.reuse, 0x7772, RZ ;  /* 0x00007772362a7816 */ /* 0x040fe200000000ff */
[----:B------:R-:W-:Y:S01]  /*62c50*/  IMAD.MOV.U32 R29, RZ, RZ, R39 ;  /* 0x000000ffff1d7224 */ /* 0x000fe200078e0027 */
[----:B------:R-:W-:Y:S01]  /*62c60*/  PRMT R43, R54, 0x7773, RZ ;  /* 0x00007773362b7816 */ /* 0x000fe200000000ff */
[----:B-----5:R-:W-:Y:S01]  /*62c70*/  IMAD.MOV.U32 R30, RZ, RZ, R88 ;  /* 0x000000ffff1e7224 */ /* 0x020fe200078e0058 */
[----:B------:R-:W-:Y:S01]  /*62c80*/  PRMT R54, R50, 0x7610, R54 ;  /* 0x0000761032367816 */ /* 0x000fe20000000036 */
[----:B------:R-:W-:Y:S01]  /*62c90*/  IMAD.MOV.U32 R31, RZ, RZ, R89 ;  /* 0x000000ffff1f7224 */ /* 0x000fe200078e0059 */
[----:B------:R-:W-:Y:S01]  /*62ca0*/  PRMT R53, R49, 0x7610, R53 ;  /* 0x0000761031357816 */ /* 0x000fe20000000035 */
[----:B------:R-:W1:Y:S01]  /*62cb0*/  LDS.64 R50, [R59+0x88] ;  /* 0x000088003b327984 */ /* 0x000e620000000a00 */
[----:B------:R-:W-:-:S02]  /*62cc0*/  PRMT R180, R40, 0x7770, RZ ;  /* 0x0000777028b47816 */ /* 0x000fc400000000ff */
[C---:B------:R-:W-:Y:S01]  /*62cd0*/  PRMT R179, R40.reuse, 0x7771, RZ ;  /* 0x0000777128b37816 */ /* 0x040fe200000000ff */
[----:B------:R2:W-:Y:S01]  /*62ce0*/  STL.128 [R1+0x130], R28 ;  /* 0x0001301c01007387 */ /* 0x0005e20000100c00 */
[C---:B------:R-:W-:Y:S02]  /*62cf0*/  PRMT R178, R40.reuse, 0x7772, RZ ;  /* 0x0000777228b27816 */ /* 0x040fe400000000ff */
[----:B------:R-:W-:Y:S01]  /*62d00*/  PRMT R137, R40, 0x7773, RZ ;  /* 0x0000777328897816 */ /* 0x000fe200000000ff */
[----:B------:R-:W3:Y:S01]  /*62d10*/  LDS R49, [R59+0x84] ;  /* 0x000084003b317984 */ /* 0x000ee20000000800 */
[C---:B------:R-:W-:Y:S02]  /*62d20*/  PRMT R40, R55.reuse, 0x7771, RZ ;  /* 0x0000777137287816 */ /* 0x040fe400000000ff */
[----:B------:R-:W-:Y:S01]  /*62d30*/  PRMT R112, R55, 0x7773, RZ ;  /* 0x0000777337707816 */ /* 0x000fe200000000ff */
[----:B0-----:R-:W-:Y:S01]  /*62d40*/  STL [R1+0x154], R27 ;  /* 0x0001541b01007387 */ /* 0x001fe20000100800 */
[----:B------:R-:W-:-:S02]  /*62d50*/  PRMT R115, R26, 0x7770, RZ ;  /* 0x000077701a737816 */ /* 0x000fc400000000ff */
[C---:B------:R-:W-:Y:S02]  /*62d60*/  PRMT R102, R90.reuse, 0x7770, RZ ;  /* 0x000077705a667816 */ /* 0x040fe400000000ff */
[C---:B------:R-:W-:Y:S02]  /*62d70*/  PRMT R101, R90.reuse, 0x7771, RZ ;  /* 0x000077715a657816 */ /* 0x040fe400000000ff */
[C---:B------:R-:W-:Y:S01]  /*62d80*/  PRMT R100, R90.reuse, 0x7772, RZ ;  /* 0x000077725a647816 */ /* 0x040fe200000000ff */
[----:B--2---:R-:W-:Y:S01]  /*62d90*/  IMAD.MOV.U32 R28, RZ, RZ, R90 ;  /* 0x000000ffff1c7224 */ /* 0x004fe200078e005a */
[----:B------:R-:W-:Y:S01]  /*62da0*/  PRMT R99, R90, 0x7773, RZ ;  /* 0x000077735a637816 */ /* 0x000fe200000000ff */
[----:B------:R-:W-:Y:S01]  /*62db0*/  IMAD.MOV.U32 R29, RZ, RZ, R91 ;  /* 0x000000ffff1d7224 */ /* 0x000fe200078e005b */
[----:B------:R-:W-:Y:S01]  /*62dc0*/  SHF.R.U64 R26, R26, 0x8, R27 ;  /* 0x000000081a1a7819 */ /* 0x000fe2000000121b */
[----:B------:R-:W-:Y:S01]  /*62dd0*/  IMAD.MOV.U32 R30, RZ, RZ, R24 ;  /* 0x000000ffff1e7224 */ /* 0x000fe200078e0018 */
[----:B------:R-:W-:Y:S01]  /*62de0*/  PRMT R90, R18, 0x7773, RZ ;  /* 0x00007773125a7816 */ /* 0x000fe200000000ff */
[----:B------:R-:W-:Y:S01]  /*62df0*/  IMAD.MOV.U32 R31, RZ, RZ, R25 ;  /* 0x000000ffff1f7224 */ /* 0x000fe200078e0019 */
[----:B------:R-:W-:-:S02]  /*62e00*/  PRMT R107, R36, 0x7770, RZ ;  /* 0x00007770246b7816 */ /* 0x000fc400000000ff */
[C---:B------:R-:W-:Y:S02]  /*62e10*/  PRMT R63, R36.reuse, 0x7771, RZ ;  /* 0x00007771243f7816 */ /* 0x040fe400000000ff */
[----:B------:R-:W-:Y:S01]  /*62e20*/  STL.128 [R1+0x140], R28 ;  /* 0x0001401c01007387 */ /* 0x000fe20000100c00 */
[C---:B------:R-:W-:Y:S02]  /*62e30*/  PRMT R68, R36.reuse, 0x7772, RZ ;  /* 0x0000777224447816 */ /* 0x040fe400000000ff */
[----:B------:R-:W-:Y:S01]  /*62e40*/  PRMT R69, R36, 0x7773, RZ ;  /* 0x0000777324457816 */ /* 0x000fe200000000ff */
[----:B------:R-:W0:Y:S01]  /*62e50*/  LDS.64 R28, [R59+0x40] ;  /* 0x000040003b1c7984 */ /* 0x000e220000000a00 */
[C---:B------:R-:W-:Y:S02]  /*62e60*/  PRMT R98, R91.reuse, 0x7770, RZ ;  /* 0x000077705b627816 */ /* 0x040fe400000000ff */
[----:B------:R-:W-:Y:S01]  /*62e70*/  PRMT R95, R91, 0x7771, RZ ;  /* 0x000077715b5f7816 */ /* 0x000fe200000000ff */
[----:B------:R-:W2:Y:S01]  /*62e80*/  LDS R30, [R59+0x48] ;  /* 0x000048003b1e7984 */ /* 0x000ea20000000800 */
[----:B------:R-:W-:-:S02]  /*62e90*/  PRMT R36, R126, 0x7710, RZ ;  /* 0x000077107e247816 */ /* 0x000fc400000000ff */
[C---:B------:R-:W-:Y:S01]  /*62ea0*/  PRMT R96, R91.reuse, 0x7772, RZ ;  /* 0x000077725b607816 */ /* 0x040fe200000000ff */
[----:B-1----:R-:W-:Y:S01]  /*62eb0*/  STL.64 [R1+0x350], R50 ;  /* 0x0003503201007387 */ /* 0x002fe20000100a00 */
[----:B------:R-:W-:Y:S02]  /*62ec0*/  PRMT R97, R91, 0x7773, RZ ;  /* 0x000077735b617816 */ /* 0x000fe400000000ff */
[----:B------:R-:W-:Y:S01]  /*62ed0*/  PRMT R215, R18, 0x7772, RZ ;  /* 0x0000777212d77816 */ /* 0x000fe200000000ff */
[----:B------:R-:W-:Y:S01]  /*62ee0*/  STL.U16 [R1+0x348], R36 ;  /* 0x0003482401007387 */ /* 0x000fe20000100400 */
[----:B------:R-:W-:Y:S02]  /*62ef0*/  PRMT R106, R25, 0x7770, RZ ;  /* 0x00007770196a7816 */ /* 0x000fe400000000ff */
[----:B------:R-:W-:Y:S01]  /*62f00*/  PRMT R204, R40, 0x7610, R204 ;  /* 0x0000761028cc7816 */ /* 0x000fe200000000cc */
[----:B---3--:R-:W-:Y:S01]  /*62f10*/  STL [R1+0x34c], R49 ;  /* 0x00034c3101007387 */ /* 0x008fe20000100800 */
[----:B------:R-:W-:-:S02]  /*62f20*/  PRMT R91, R18, 0x7770, RZ ;  /* 0x00007770125b7816 */ /* 0x000fc400000000ff */
[----:B------:R-:W-:Y:S02]  /*62f30*/  PRMT R40, R112, 0x7610, R40 ;  /* 0x0000761070287816 */ /* 0x000fe40000000028 */
[----:B------:R-:W-:Y:S02]  /*62f40*/  PRMT R17, R26, 0x7604, R115 ;  /* 0x000076041a117816 */ /* 0x000fe40000000073 */
[----:B------:R-:W-:Y:S02]  /*62f50*/  PRMT R112, R90, 0x7610, R112 ;  /* 0x000076105a707816 */ /* 0x000fe40000000070 */
[C---:B------:R-:W-:Y:S01]  /*62f60*/  PRMT R93, R41.reuse, 0x7772, RZ ;  /* 0x00007772295d7816 */ /* 0x040fe200000000ff */
[----:B------:R1:W-:Y:S01]  /*62f70*/  STL.U16 [R1+0x150], R17 ;  /* 0x0001501101007387 */ /* 0x0003e20000100400 */
[----:B------:R-:W-:Y:S02]  /*62f80*/  PRMT R94, R41, 0x7773, RZ ;  /* 0x00007773295e7816 */ /* 0x000fe400000000ff */
[----:B------:R-:W-:-:S02]  /*62f90*/  PRMT R80, R52, 0x7770, RZ ;  /* 0x0000777034507816 */ /* 0x000fc400000000ff */
[----:B------:R-:W-:Y:S02]  /*62fa0*/  PRMT R32, R113, 0x7610, R32 ;  /* 0x0000761071207816 */ /* 0x000fe40000000020 */
[----:B------:R-:W-:Y:S02]  /*62fb0*/  PRMT R90, R102, 0x7610, R90 ;  /* 0x00007610665a7816 */ /* 0x000fe4000000005a */
[----:B------:R-:W-:Y:S01]  /*62fc0*/  PRMT R108, R41, 0x7771, RZ ;  /* 0x00007771296c7816 */ /* 0x000fe200000000ff */
[----:B-1----:R-:W-:Y:S01]  /*62fd0*/  IMAD.MOV.U32 R17, RZ, RZ, RZ ;  /* 0x000000ffff117224 */ /* 0x002fe200078e00ff */
[C---:B------:R-:W-:Y:S01]  /*62fe0*/  PRMT R79, R52.reuse, 0x7771, RZ ;  /* 0x00007771344f7816 */ /* 0x040fe200000000ff */
[----:B------:R-:W-:Y:S01]  /*62ff0*/  @!P3 IMAD.MOV.U32 R17, RZ, RZ, R27 ;  /* 0x000000ffff11b224 */ /* 0x000fe200078e001b */
[C---:B------:R-:W-:Y:S01]  /*63000*/  PRMT R77, R52.reuse, 0x7772, RZ ;  /* 0x00007772344d7816 */ /* 0x040fe200000000ff */
[----:B0-----:R-:W-:Y:S01]  /*63010*/  STL.64 [R1+0x158], R28 ;  /* 0x0001581c01007387 */ /* 0x001fe20000100a00 */
[----:B------:R-:W-:-:S02]  /*63020*/  PRMT R78, R52, 0x7773, RZ ;  /* 0x00007773344e7816 */ /* 0x000fc400000000ff */
[C---:B------:R-:W-:Y:S01]  /*63030*/  PRMT R114, R39.reuse, 0x7772, RZ ;  /* 0x0000777227727816 */ /* 0x040fe200000000ff */
[----:B--2---:R0:W-:Y:S01]  /*63040*/  STL [R1+0x310], R30 ;  /* 0x0003101e01007387 */ /* 0x0041e20000100800 */
[----:B------:R-:W-:Y:S02]  /*63050*/  ISETP.NE.AND P2, PT, R30, RZ, PT ;  /* 0x000000ff1e00720c */ /* 0x000fe40003f45270 */
        /* <DEDUP_REMOVED lines=8> */
[----:B------:R-:W-:Y:S02]  /*630e0*/  PRMT R113, R215, 0x7610, R113 ;  /* 0x00007610d7717816 */ /* 0x000fe40000000071 */
[----:B------:R-:W-:-:S02]  /*630f0*/  PRMT R102, R106, 0x7610, R102 ;  /* 0x000076106a667816 */ /* 0x000fc40000000066 */
        /* <DEDUP_REMOVED lines=12> */
[----:B------:R-:W-:Y:S02]  /*631c0*/  CS2R R18, SRZ ;  /* 0x0000000000127805 */ /* 0x000fe4000001ff00 */
[C---:B------:R-:W-:Y:S01]  /*631d0*/  PRMT R24, R126.reuse, 0x7770, RZ ;  /* 0x000077707e187816 */ /* 0x040fe200000000ff */
[----:B------:R-:W-:Y:S01]  /*631e0*/  @!P3 IMAD.MOV.U32 R18, RZ, RZ, R28 ;  /* 0x000000ffff12b224 */ /* 0x000fe200078e001c */
[----:B------:R-:W-:Y:S01]  /*631f0*/  PRMT R25, R126, 0x7771, RZ ;  /* 0x000077717e197816 */ /* 0x000fe200000000ff */
[----:B------:R-:W-:Y:S01]  /*63200*/  IMAD.IADD R126, R16, 0x1, R30 ;  /* 0x00000001107e7824 */ /* 0x000fe200078e021e */
[----:B------:R-:W-:Y:S01]  /*63210*/  PRMT R215, R91, 0x7610, R215 ;  /* 0x000076105bd77816 */ /* 0x000fe200000000d7 */
[----:B------:R-:W-:Y:S01]  /*63220*/  @!P3 IMAD.MOV.U32 R19, RZ, RZ, R29 ;  /* 0x000000ffff13b224 */ /* 0x000fe200078e001d */
[----:B------:R-:W-:Y:S02]  /*63230*/  PRMT R106, RZ, 0x7610, R106 ;  /* 0x00007610ff6a7816 */ /* 0x000fe4000000006a */
[----:B------:R-:W-:-:S02]  /*63240*/  PRMT R158, R148, 0x7610, R158 ;  /* 0x00007610949e7816 */ /* 0x000fc4000000009e */
[----:B------:R-:W-:Y:S02]  /*63250*/  PRMT R157, R148, 0x7632, R157 ;  /* 0x00007632949d7816 */ /* 0x000fe4000000009d */
[----:B------:R-:W-:Y:S02]  /*63260*/  PRMT R156, R149, 0x7610, R156 ;  /* 0x00007610959c7816 */ /* 0x000fe4000000009c */
[C---:B------:R-:W-:Y:S02]  /*63270*/  PRMT R41, R55.reuse, 0x7770, RZ ;  /* 0x0000777037297816 */ /* 0x040fe400000000ff */
[----:B------:R-:W-:Y:S02]  /*63280*/  PRMT R203, R55, 0x7772, RZ ;  /* 0x0000777237cb7816 */ /* 0x000fe400000000ff */
[----:B------:R-:W-:Y:S02]  /*63290*/  PRMT R38, R188, 0x7610, R38 ;  /* 0x00007610bc267816 */ /* 0x000fe40000000026 */
[----:B------:R-:W-:-:S02]  /*632a0*/  PRMT R36, R187, 0x7610, R36 ;  /* 0x00007610bb247816 */ /* 0x000fc40000000024 */
[----:B------:R-:W-:Y:S02]  /*632b0*/  PRMT R189, R92, 0x7610, R189 ;  /* 0x000076105cbd7816 */ /* 0x000fe400000000bd */
        /* <DEDUP_REMOVED lines=8> */
[--C-:B------:R-:W-:Y:S02]  /*63340*/  SHF.R.U32.HI R148, RZ, 0x18, R144.reuse ;  /* 0x00000018ff947819 */ /* 0x100fe40000011690 */
[----:B------:R-:W-:Y:S02]  /*63350*/  SHF.R.U32.HI R150, RZ, 0x8, R144 ;  /* 0x00000008ff967819 */ /* 0x000fe40000011690 */
[----:B------:R-:W-:-:S02]  /*63360*/  PRMT R52, R144, 0x7610, R52 ;  /* 0x0000761090347816 */ /* 0x000fc40000000034 */
[----:B------:R-:W-:Y:S02]  /*63370*/  PRMT R149, R144, 0x7632, R149 ;  /* 0x0000763290957816 */ /* 0x000fe40000000095 */
[----:B------:R-:W-:Y:S02]  /*63380*/  SHF.R.U32.HI R55, RZ, 0x18, R33 ;  /* 0x00000018ff377819 */ /* 0x000fe40000011621 */
[----:B------:R-:W-:Y:S02]  /*63390*/  PRMT R187, R93, 0x7610, R187 ;  /* 0x000076105dbb7816 */ /* 0x000fe400000000bb */
[----:B------:R-:W-:Y:S02]  /*633a0*/  PRMT R188, R94, 0x7610, R188 ;  /* 0x000076105ebc7816 */ /* 0x000fe400000000bc */
[----:B------:R-:W-:Y:S02]  /*633b0*/  PRMT R196, R81, 0x7610, R196 ;  /* 0x0000761051c47816 */ /* 0x000fe400000000c4 */
[----:B------:R-:W-:-:S02]  /*633c0*/  PRMT R197, R80, 0x7610, R197 ;  /* 0x0000761050c57816 */ /* 0x000fc400000000c5 */
[----:B------:R-:W-:Y:S02]  /*633d0*/  PRMT R92, R100, 0x7610, R92 ;  /* 0x00007610645c7816 */ /* 0x000fe4000000005c */
[----:B------:R-:W-:Y:S02]  /*633e0*/  PRMT R160, R159, 0x7610, R160 ;  /* 0x000076109fa07816 */ /* 0x000fe400000000a0 */
[--C-:B------:R-:W-:Y:S02]  /*633f0*/  SHF.R.U32.HI R124, RZ, 0x18, R151.reuse ;  /* 0x00000018ff7c7819 */ /* 0x100fe40000011697 */
[----:B------:R-:W-:Y:S02]  /*63400*/  SHF.R.U32.HI R125, RZ, 0x8, R151 ;  /* 0x00000008ff7d7819 */ /* 0x000fe40000011697 */
[----:B------:R-:W-:Y:S02]  /*63410*/  PRMT R152, R151, 0x7610, R152 ;  /* 0x0000761097987816 */ /* 0x000fe40000000098 */
[----:B------:R-:W-:-:S02]  /*63420*/  PRMT R86, R89, 0x7770, RZ ;  /* 0x0000777059567816 */ /* 0x000fc400000000ff */
[C---:B------:R-:W-:Y:S02]  /*63430*/  PRMT R87, R89.reuse, 0x7771, RZ ;  /* 0x0000777159577816 */ /* 0x040fe400000000ff */
[----:B------:R-:W-:Y:S02]  /*63440*/  PRMT R88, R89, 0x7772, RZ ;  /* 0x0000777259587816 */ /* 0x000fe400000000ff */
[--C-:B------:R-:W-:Y:S02]  /*63450*/  SHF.R.U32.HI R144, RZ, 0x18, R145.reuse ;  /* 0x00000018ff907819 */ /* 0x100fe40000011691 */
[----:B------:R-:W-:Y:S02]  /*63460*/  SHF.R.U32.HI R146, RZ, 0x8, R145 ;  /* 0x00000008ff927819 */ /* 0x000fe40000011691 */
[----:B------:R-:W-:Y:S02]  /*63470*/  PRMT R147, R145, 0x7610, R147 ;  /* 0x0000761091937816 */ /* 0x000fe40000000093 */
[----:B------:R-:W-:-:S02]  /*63480*/  PRMT R37, R116, 0x7610, R37 ;  /* 0x0000761074257816 */ /* 0x000fc40000000025 */
[----:B------:R-:W-:Y:S02]  /*63490*/  PRMT R33, R111, 0x7610, R33 ;  /* 0x000076106f217816 */ /* 0x000fe40000000021 */
[----:B------:R-:W-:Y:S02]  /*634a0*/  PRMT R31, R110, 0x7610, R31 ;  /* 0x000076106e1f7816 */ /* 0x000fe4000000001f */
[----:B0-----:R-:W-:Y:S02]  /*634b0*/  PRMT R30, R109, 0x7610, R30 ;  /* 0x000076106d1e7816 */ /* 0x001fe4000000001e */
        /* <DEDUP_REMOVED lines=41> */
.L_x_2713:
[----:B0-----:R-:W-:-:S06]  /*63750*/  IMAD.IADD R24, R1, 0x1, R26 ;  /* 0x0000000101187824 */ /* 0x001fcc00078e021a */
[----:B------:R-:W2:Y:S01]  /*63760*/  LDL.U8 R24, [R24+0x3f0] ;  /* 0x0003f00018187983 */ /* 0x000ea20000100000 */
[----:B------:R-:W-:Y:S02]  /*63770*/  IMAD.MOV.U32 R25, RZ, RZ, R26 ;  /* 0x000000ffff197224 */ /* 0x000fe400078e001a */
[----:B------:R-:W-:Y:S01]  /*63780*/  VIADD R26, R26, 0x1 ;  /* 0x000000011a1a7836 */ /* 0x000fe20000000000 */
[----:B--2---:R-:W-:-:S13]  /*63790*/  ISETP.NE.AND P2, PT, R24, RZ, PT ;  /* 0x000000ff1800720c */ /* 0x004fda0003f45270 */
[----:B------:R-:W-:Y:S05]  /*637a0*/  @P2 BRA `(.L_x_2713) ;  /* 0xfffffffc00e82947 */ /* 0x000fea000383ffff */
[----:B------:R-:W-:Y:S05]  /*637b0*/  BSYNC.RECONVERGENT B0 ;  /* 0x0000000000007941 */ /* 0x000fea0003800200 */
.L_x_2712:
[----:B------:R-:W-:Y:S01]  /*637c0*/  LOP3.LUT P2, RZ, R215, 0xff, RZ, 0xc0, !PT ;  /* 0x000000ffd7ff7812 */ /* 0x000fe2000784c0ff */
[----:B------:R-:W-:-:S12]  /*637d0*/  IMAD.MOV.U32 R24, RZ, RZ, R25 ;  /* 0x000000ffff187224 */ /* 0x000fd800078e0019 */
[----:B------:R-:W-:Y:S05]  /*637e0*/  @!P2 BRA `(.L_x_2714) ;  /* 0x000000000030a947 */ /* 0x000fea0003800000 */
[----:B------:R-:W-:Y:S01]  /*637f0*/  BSSY.RECONVERGENT B0, `(.L_x_2715) ;  /* 0x000000a000007945 */ /* 0x000fe20003800200 */
[----:B------:R-:W-:-:S07]  /*63800*/  IMAD.MOV.U32 R24, RZ, RZ, RZ ;  /* 0x000000ffff187224 */ /* 0x000fce00078e00ff */
.L_x_2716:
        /* <DEDUP_REMOVED lines=9> */
.L_x_2715:
[----:B------:R-:W-:-:S07]  /*638a0*/  IMAD.MOV.U32 R24, RZ, RZ, R26 ;  /* 0x000000ffff187224 */ /* 0x000fce00078e001a */
.L_x_2714:
[----:B------:R-:W-:Y:S01]  /*638b0*/  IMAD.IADD R25, R1, 0x1, R24 ;  /* 0x0000000101197824 */ /* 0x000fe200078e0218 */
[----:B------:R-:W-:Y:S01]  /*638c0*/  BSSY.RECONVERGENT B0, `(.L_x_2717) ;  /* 0x0000009000007945 */ /* 0x000fe20003800200 */
[----:B------:R-:W-:-:S03]  /*638d0*/  IMAD.MOV.U32 R24, RZ, RZ, RZ ;  /* 0x000000ffff187224 */ /* 0x000fc600078e00ff */
[----:B------:R0:W-:Y:S04]  /*638e0*/  STL.U8 [R25+0x3f0], RZ ;  /* 0x0003f0ff19007387 */ /* 0x0001e80000100000 */
.L_x_2718:
[----:B------:R-:W-:-:S05]  /*638f0*/  IMAD.IADD R26, R1, 0x1, R24 ;  /* 0x00000001011a7824 */ /* 0x000fca00078e0218 */
[----:B0-----:R-:W2:Y:S02]  /*63900*/  LDL.U8 R25, [R26+0x3f0] ;  /* 0x0003f0001a197983 */ /* 0x001ea40000100000 */
[----:B--2---:R-:W-:Y:S01]  /*63910*/  ISETP.NE.AND P2, PT, R25, RZ, PT ;  /* 0x000000ff1900720c */ /* 0x004fe20003f45270 */
[----:B------:R-:W-:Y:S02]  /*63920*/  IMAD.MOV.U32 R25, RZ, RZ, R24 ;  /* 0x000000ffff197224 */ /* 0x000fe400078e0018 */
[----:B------:R-:W-:-:S10]  /*63930*/  VIADD R24, R24, 0x1 ;  /* 0x0000000118187836 */ /* 0x000fd40000000000 */
[----:B------:R-:W-:Y:S05]  /*63940*/  @P2 BRA `(.L_x_2718) ;  /* 0xfffffffc00e82947 */ /* 0x000fea000383ffff */
[----:B------:R-:W-:Y:S05]  /*63950*/  BSYNC.RECONVERGENT B0 ;  /* 0x0000000000007941 */ /* 0x000fea0003800200 */
.L_x_2717:
[----:B------:R-:W-:Y:S01]  /*63960*/  LOP3.LUT P2, RZ, R136, 0xff, RZ, 0xc0, !PT ;  /* 0x000000ff88ff7812 */ /* 0x000fe2000784c0ff */
[----:B------:R-:W-:-:S12]  /*63970*/  IMAD.MOV.U32 R24, RZ, RZ, R25 ;  /* 0x000000ffff187224 */ /* 0x000fd800078e0019 */
[----:B------:R-:W-:Y:S05]  /*63980*/  @!P2 BRA `(.L_x_2719) ;  /* 0x000000000030a947 */ /* 0x000fea0003800000 */
[----:B------:R-:W-:Y:S01]  /*63990*/  BSSY.RECONVERGENT B0, `(.L_x_2720) ;  /* 0x000000a000007945 */ /* 0x000fe20003800200 */
[----:B------:R-:W-:-:S07]  /*639a0*/  IMAD.MOV.U32 R24, RZ, RZ, RZ ;  /* 0x000000ffff187224 */ /* 0x000fce00078e00ff */
.L_x_2721:
        /* <DEDUP_REMOVED lines=9> */
.L_x_2720:
[----:B------:R-:W-:-:S07]  /*63a40*/  IMAD.MOV.U32 R24, RZ, RZ, R26 ;  /* 0x000000ffff187224 */ /* 0x000fce00078e001a */
.L_x_2719:
        /* <DEDUP_REMOVED lines=71> */
.L_x_2711:
        /* <DEDUP_REMOVED lines=146> */
.L_x_2723:
[----:B------:R-:W-:Y:S05]  /*647e0*/  BSYNC.RECONVERGENT B0 ;  /* 0x0000000000007941 */ /* 0x000fea0003800200 */
.L_x_2722:
[----:B0-----:R-:W0:Y:S01]  /*647f0*/  LDS.128 R24, [R59+0x90] ;  /* 0x000090003b187984 */ /* 0x001e220000000c00 */
[----:B------:R-:W-:-:S03]  /*64800*/  PRMT R205, R206, 0x7604, R205 ;  /* 0x00007604cecd7816 */ /* 0x000fc600000000cd */
[----:B------:R-:W1:Y:S04]  /*64810*/  LDS.128 R36, [R59+0xc0] ;  /* 0x0000c0003b247984 */ /* 0x000e680000000c00 */
[----:B------:R-:W-:Y:S04]  /*64820*/  STL [R1+0x118], R126 ;  /* 0x0001187e01007387 */ /* 0x000fe80000100800 */
[----:B------:R-:W2:Y:S04]  /*64830*/  LDS.128 R40, [R59+0xa0] ;  /* 0x0000a0003b287984 */ /* 0x000ea80000000c00 */
[----:B------:R-:W3:Y:S04]  /*64840*/  LDS.128 R44, [R59+0xb0] ;  /* 0x0000b0003b2c7984 */ /* 0x000ee80000000c00 */
[----:B-----5:R-:W-:Y:S04]  /*64850*/  STL [R1+0x154], R49 ;  /* 0x0001543101007387 */ /* 0x020fe80000100800 */
[----:B------:R-:W-:Y:S04]  /*64860*/  STL.64 [R1+0x158], R50 ;  /* 0x0001583201007387 */ /* 0x000fe80000100a00 */
[----:B------:R-:W-:Y:S04]  /*64870*/  STL.U16 [R1+0x150], R205 ;  /* 0x000150cd01007387 */ /* 0x000fe80000100400 */
[----:B0-----:R0:W-:Y:S01]  /*64880*/  STL [R1+0x2c8], R24 ;  /* 0x0002c81801007387 */ /* 0x0011e20000100800 */
[----:B------:R-:W-:Y:S01]  /*64890*/  IMAD.IADD R137, R126, 0x1, R24 ;  /* 0x000000017e897824 */ /* 0x000fe200078e0218 */
[----:B------:R-:W-:Y:S01]  /*648a0*/  ISETP.NE.AND P2, PT, R24, RZ, PT ;  /* 0x000000ff1800720c */ /* 0x000fe20003f45270 */
[----:B------:R-:W-:Y:S01]  /*648b0*/  IMAD.MOV.U32 R28, RZ, RZ, R26 ;  /* 0x000000ffff1c7224 */ /* 0x000fe200078e001a */
[----:B-1----:R-:W-:Y:S01]  /*648c0*/  STL [R1+0x304], R39 ;  /* 0x0003042701007387 */ /* 0x002fe20000100800 */
[----:B------:R-:W-:Y:S01]  /*648d0*/  IMAD.MOV.U32 R29, RZ, RZ, R27 ;  /* 0x000000ffff1d7224 */ /* 0x000fe200078e001b */
[----:B------:R-:W-:Y:S01]  /*648e0*/  PRMT R185, R27, 0x7772, RZ ;  /* 0x000077721bb97816 */ /* 0x000fe200000000ff */
[----:B------:R-:W-:Y:S01]  /*648f0*/  IMAD.MOV.U32 R34, RZ, RZ, R36 ;  /* 0x000000ffff227224 */ /* 0x000fe200078e0024 */
[----:B------:R-:W-:Y:S01]  /*64900*/  PRMT R181, R26, 0x7770, RZ ;  /* 0x000077701ab57816 */ /* 0x000fe200000000ff */
[----:B------:R-:W-:Y:S01]  /*64910*/  IMAD.MOV.U32 R35, RZ, RZ, R37 ;  /* 0x000000ffff237224 */ /* 0x000fe200078e0025 */
[----:B0-----:R-:W-:-:S02]  /*64920*/  PRMT R24, R38, 0x7770, RZ ;  /* 0x0000777026187816 */ /* 0x001fc400000000ff */
[----:B------:R-:W-:Y:S01]  /*64930*/  SHF.R.U64 R38, R38, 0x8, R39 ;  /* 0x0000000826267819 */ /* 0x000fe20000001227 */
[----:B--2---:R-:W-:Y:S01]  /*64940*/  IMAD.MOV.U32 R30, RZ, RZ, R40 ;  /* 0x000000ffff1e7224 */ /* 0x004fe200078e0028 */
[----:B------:R-:W-:Y:S01]  /*64950*/  PRMT R180, R26, 0x7771, RZ ;  /* 0x000077711ab47816 */ /* 0x000fe200000000ff */
[----:B------:R-:W-:Y:S01]  /*64960*/  IMAD.MOV.U32 R31, RZ, RZ, R41 ;  /* 0x000000ffff1f7224 */ /* 0x000fe200078e0029 */
[----:B------:R-:W-:Y:S01]  /*64970*/  PRMT R126, R38, 0x7604, R24 ;  /* 0x00007604267e7816 */ /* 0x000fe20000000018 */
[----:B---3--:R-:W-:Y:S01]  /*64980*/  IMAD.MOV.U32 R32, RZ, RZ, R46 ;  /* 0x000000ffff207224 */ /* 0x008fe200078e002e */
[C---:B------:R-:W-:Y:S01]  /*64990*/  PRMT R194, R44.reuse, 0x7770, RZ ;  /* 0x000077702cc27816 */ /* 0x040fe200000000ff */
[----:B------:R-:W-:Y:S01]  /*649a0*/  IMAD.MOV.U32 R33, RZ, RZ, R47 ;  /* 0x000000ffff217224 */ /* 0x000fe200078e002f */
[----:B------:R0:W-:Y:S01]  /*649b0*/  STL.128 [R1+0x2d0], R28 ;  /* 0x0002d01c01007387 */ /* 0x0001e20000100c00 */
[C---:B------:R-:W-:Y:S02]  /*649c0*/  PRMT R195, R44.reuse, 0x7771, RZ ;  /* 0x000077712cc37816 */ /* 0x040fe400000000ff */
[C---:B------:R-:W-:Y:S01]  /*649d0*/  PRMT R196, R44.reuse, 0x7772, RZ ;  /* 0x000077722cc47816 */ /* 0x040fe200000000ff */
[----:B------:R-:W-:Y:S01]  /*649e0*/  STL.U16 [R1+0x300], R126 ;  /* 0x0003007e01007387 */ /* 0x000fe20000100400 */
[----:B------:R-:W-:-:S02]  /*649f0*/  PRMT R197, R44, 0x7773, RZ ;  /* 0x000077732cc57816 */ /* 0x000fc400000000ff */
[C---:B------:R-:W-:Y:S01]  /*64a00*/  PRMT R178, R26.reuse, 0x7772, RZ ;  /* 0x000077721ab27816 */ /* 0x040fe200000000ff */
[----:B------:R-:W1:Y:S01]  /*64a10*/  LDS.64 R126, [R59+0xd0] ;  /* 0x0000d0003b7e7984 */ /* 0x000e620000000a00 */
[C---:B------:R-:W-:Y:S02]  /*64a20*/  PRMT R179, R27.reuse, 0x7770, RZ ;  /* 0x000077701bb37816 */ /* 0x040fe400000000ff */
[C---:B------:R-:W-:Y:S01]  /*64a30*/  PRMT R25, R27.reuse, 0x7771, RZ ;  /* 0x000077711b197816 */ /* 0x040fe200000000ff */
[----:B------:R2:W-:Y:S01]  /*64a40*/  STL.128 [R1+0x2f0], R32 ;  /* 0x0002f02001007387 */ /* 0x0005e20000100c00 */
[----:B------:R-:W-:Y:S02]  /*64a50*/  PRMT R186, R27, 0x7773, RZ ;  /* 0x000077731bba7816 */ /* 0x000fe400000000ff */
[----:B------:R-:W-:Y:S01]  /*64a60*/  PRMT R26, R26, 0x7773, RZ ;  /* 0x000077731a1a7816 */ /* 0x000fe200000000ff */
[----:B0-----:R-:W-:Y:S01]  /*64a70*/  IMAD.MOV.U32 R28, RZ, RZ, R42 ;  /* 0x000000ffff1c7224 */ /* 0x001fe200078e002a */
[----:B------:R-:W-:Y:S01]  /*64a80*/  PRMT R27, R40, 0x7772, RZ ;  /* 0x00007772281b7816 */ /* 0x000fe200000000ff */
[----:B------:R-:W-:Y:S01]  /*64a90*/  IMAD.MOV.U32 R29, RZ, RZ, R43 ;  /* 0x000000ffff1d7224 */ /* 0x000fe200078e002b */
[C---:B------:R-:W-:Y:S01]  /*64aa0*/  PRMT R206, R47.reuse, 0x7770, RZ ;  /* 0x000077702fce7816 */ /* 0x040fe200000000ff */
[----:B------:R-:W-:Y:S01]  /*64ab0*/  IMAD.MOV.U32 R30, RZ, RZ, R44 ;  /* 0x000000ffff1e7224 */ /* 0x000fe200078e002c */
[----:B------:R-:W-:Y:S01]  /*64ac0*/  PRMT R44, R36, 0x7771, RZ ;  /* 0x00007771242c7816 */ /* 0x000fe200000000ff */
[----:B------:R-:W-:Y:S01]  /*64ad0*/  IMAD.MOV.U32 R31, RZ, RZ, R45 ;  /* 0x000000ffff1f7224 */ /* 0x000fe200078e002d */
[----:B------:R-:W-:-:S02]  /*64ae0*/  PRMT R207, R47, 0x7771, RZ ;  /* 0x000077712fcf7816 */ /* 0x000fc400000000ff */
[C---:B------:R-:W-:Y:S02]  /*64af0*/  PRMT R208, R47.reuse, 0x7772, RZ ;  /* 0x000077722fd07816 */ /* 0x040fe400000000ff */
[----:B------:R-:W-:Y:S01]  /*64b00*/  PRMT R209, R47, 0x7773, RZ ;  /* 0x000077732fd17816 */ /* 0x000fe200000000ff */
[----:B------:R0:W-:Y:S01]  /*64b10*/  STL.128 [R1+0x2e0], R28 ;  /* 0x0002e01c01007387 */ /* 0x0001e20000100c00 */
        /* <DEDUP_REMOVED lines=10> */
[----:B-1----:R1:W-:Y:S01]  /*64bc0*/  STL.64 [R1+0x308], R126 ;  /* 0x0003087e01007387 */ /* 0x0023e20000100a00 */
        /* <DEDUP_REMOVED lines=9> */
[----:B------:R-:W-:Y:S02]  /*64c60*/  PRMT R37, R185, 0x7610, R37 ;  /* 0x00007610b9257816 */ /* 0x000fe40000000025 */
[C---:B--2---:R-:W-:Y:S02]  /*64c70*/  PRMT R33, R40.reuse, 0x7770, RZ ;  /* 0x0000777028217816 */ /* 0x044fe400000000ff */
[----:B0-----:R-:W-:Y:S02]  /*64c80*/  PRMT R28, R40, 0x7771, RZ ;  /* 0x00007771281c7816 */ /* 0x001fe400000000ff */
[----:B------:R-:W-:-:S02]  /*64c90*/  PRMT R29, R41, 0x7770, RZ ;  /* 0x00007770291d7816 */ /* 0x000fc400000000ff */
[C---:B------:R-:W-:Y:S02]  /*64ca0*/  PRMT R30, R41.reuse, 0x7771, RZ ;  /* 0x00007771291e7816 */ /* 0x040fe400000000ff */
[----:B------:R-:W-:Y:S02]  /*64cb0*/  PRMT R31, R41, 0x7772, RZ ;  /* 0x00007772291f7816 */ /* 0x000fe400000000ff */
[C---:B------:R-:W-:Y:S02]  /*64cc0*/  PRMT R34, R42.reuse, 0x7770, RZ ;  /* 0x000077702a227816 */ /* 0x040fe400000000ff */
[C---:B------:R-:W-:Y:S02]  /*64cd0*/  PRMT R187, R42.reuse, 0x7771, RZ ;  /* 0x000077712abb7816 */ /* 0x040fe400000000ff */
[C---:B------:R-:W-:Y:S02]  /*64ce0*/  PRMT R188, R42.reuse, 0x7772, RZ ;  /* 0x000077722abc7816 */ /* 0x040fe400000000ff */
[----:B------:R-:W-:-:S02]  /*64cf0*/  PRMT R189, R42, 0x7773, RZ ;  /* 0x000077732abd7816 */ /* 0x000fc400000000ff */
[----:B------:R-:W-:Y:S02]  /*64d00*/  PRMT R36, R181, 0x7610, R36 ;  /* 0x00007610b5247816 */ /* 0x000fe40000000024 */
[----:B------:R-:W-:Y:S02]  /*64d10*/  PRMT R185, R44, 0x7610, R185 ;  /* 0x000076102cb97816 */ /* 0x000fe400000000b9 */
[----:B------:R-:W-:Y:S02]  /*64d20*/  PRMT R40, R40, 0x7773, RZ ;  /* 0x0000777328287816 */ /* 0x000fe400000000ff */
[----:B------:R-:W-:Y:S02]  /*64d30*/  PRMT R41, R41, 0x7773, RZ ;  /* 0x0000777329297816 */ /* 0x000fe400000000ff */
[----:B------:R-:W-:Y:S02]  /*64d40*/  PRMT R32, R26, 0x7610, R32 ;  /* 0x000076101a207816 */ /* 0x000fe40000000020 */
[----:B------:R-:W-:-:S02]  /*64d50*/  PRMT R35, R25, 0x7610, R35 ;  /* 0x0000761019237816 */ /* 0x000fc40000000023 */
[----:B------:R-:W-:Y:S02]  /*64d60*/  PRMT R42, R186, 0x7610, R42 ;  /* 0x00007610ba2a7816 */ /* 0x000fe4000000002a */
[----:B------:R-:W-:Y:S02]  /*64d70*/  PRMT R181, R27, 0x7610, R181 ;  /* 0x000076101bb57816 */ /* 0x000fe400000000b5 */
[----:B------:R-:W-:Y:S01]  /*64d80*/  PRMT R44, R24, 0x7610, R44 ;  /* 0x00007610182c7816 */ /* 0x000fe2000000002c */
[----:B-1----:R-:W-:Y:S06]  /*64d90*/  @P2 BRA `(.L_x_2724) ;  /* 0x0000000400f42947 */ /* 0x002fec0003800000 */
[----:B------:R-:W-:Y:S01]  /*64da0*/  DADD R24, R126, R50 ;  /* 0x000000007e187229 */ /* 0x000fe20000000032 */
[----:B------:R-:W-:Y:S01]  /*64db0*/  IMAD.IADD R26, R39, 0x1, R49 ;  /* 0x00000001271a7824 */ /* 0x000fe200078e0231 */
[----:B------:R0:W-:Y:S01]  /*64dc0*/  STL.U8 [R1+0x3f0], RZ ;  /* 0x0003f0ff01007387 */ /* 0x0001e20000100000 */
[----:B------:R-:W-:Y:S01]  /*64dd0*/  BSSY.RECONVERGENT B0, `(.L_x_2725) ;  /* 0x000000a000007945 */ /* 0x000fe20003800200 */
[----:B------:R-:W-:Y:S02]  /*64de0*/  IMAD.MOV.U32 R28, RZ, RZ, RZ ;  /* 0x000000ffff1c7224 */ /* 0x000fe400078e00ff */
[----:B------:R0:W-:Y:S04]  /*64df0*/  STL [R1+0x424], R26 ;  /* 0x0004241a01007387 */ /* 0x0001e80000100800 */
[----:B------:R0:W-:Y:S02]  /*64e00*/  STL.64 [R1+0x428], R24 ;  /* 0x0004281801007387 */ /* 0x0001e40000100a00 */
.L_x_2726:
[----:B0-----:R-:W-:-:S06]  /*64e10*/  IMAD.IADD R24, R1, 0x1, R28 ;  /* 0x0000000101187824 */ /* 0x001fcc00078e021c */
[----:B------:R-:W2:Y:S01]  /*64e20*/  LDL.U8 R24, [R24+0x3f0] ;  /* 0x0003f00018187983 */ /* 0x000ea20000100000 */
[----:B------:R-:W-:Y:S02]  /*64e30*/  IMAD.MOV.U32 R25, RZ, RZ, R28 ;  /* 0x000000ffff197224 */ /* 0x000fe400078e001c */
[----:B------:R-:W-:Y:S01]  /*64e40*/  VIADD R28, R28, 0x1 ;  /* 0x000000011c1c7836 */ /* 0x000fe20000000000 */
[----:B--2---:R-:W-:-:S13]  /*64e50*/  ISETP.NE.AND P2, PT, R24, RZ, PT ;  /* 0x000000ff1800720c */ /* 0x004fda0003f45270 */
[----:B------:R-:W-:Y:S05]  /*64e60*/  @P2 BRA `(.L_x_2726) ;  /* 0xfffffffc00e82947 */ /* 0x000fea000383ffff */
[----:B------:R-:W-:Y:S05]  /*64e70*/  BSYNC.RECONVERGENT B0 ;  /* 0x0000000000007941 */ /* 0x000fea0003800200 */
.L_x_2725:
[----:B------:R-:W-:Y:S01]  /*64e80*/  LOP3.LUT P2, RZ, R136, 0xff, RZ, 0xc0, !PT ;  /* 0x000000ff88ff7812 */ /* 0x000fe2000784c0ff */
[----:B------:R-:W-:Y:S01]  /*64e90*/  BSSY.RECONVERGENT B0, `(.L_x_2727) ;  /* 0x000000f000007945 */ /* 0x000fe20003800200 */
[----:B------:R-:W-:-:S11]  /*64ea0*/  IMAD.MOV.U32 R24, RZ, RZ, R25 ;  /* 0x000000ffff187224 */ /* 0x000fd600078e0019 */
[----:B------:R-:W-:Y:S05]  /*64eb0*/  @!P2 BRA `(.L_x_2728) ;  /* 0x000000000030a947 */ /* 0x000fea0003800000 */
[----:B------:R-:W-:Y:S01]  /*64ec0*/  BSSY.RECONVERGENT B1, `(.L_x_2729) ;  /* 0x000000a000017945 */ /* 0x000fe20003800200 */
[----:B------:R-:W-:-:S07]  /*64ed0*/  IMAD.MOV.U32 R24, RZ, RZ, RZ ;  /* 0x000000ffff187224 */ /* 0x000fce00078e00ff */
.L_x_2730:
        /* <DEDUP_REMOVED lines=9> */
.L_x_2729:
[----:B------:R-:W-:-:S07]  /*64f70*/  IMAD.MOV.U32 R24, RZ, RZ, R26 ;  /* 0x000000ffff187224 */ /* 0x000fce00078e001a */
.L_x_2728:
[----:B------:R-:W-:Y:S05]  /*64f80*/  BSYNC.RECONVERGENT B0 ;  /* 0x0000000000007941 */ /* 0x000fea0003800200 */
.L_x_2727:
[----:B------:R-:W-:Y:S01]  /*64f90*/  IMAD.IADD R25, R1, 0x1, R24 ;  /* 0x0000000101197824 */ /* 0x000fe200078e0218 */
[----:B------:R-:W-:Y:S01]  /*64fa0*/  BSSY.RECONVERGENT B0, `(.L_x_2731) ;  /* 0x0000009000007945 */ /* 0x000fe20003800200 */
[----:B------:R-:W-:-:S03]  /*64fb0*/  IMAD.MOV.U32 R24, RZ, RZ, RZ ;  /* 0x000000ffff187224 */ /* 0x000fc600078e00ff */
[----:B------:R0:W-:Y:S04]  /*64fc0*/  STL.U8 [R25+0x3f0], RZ ;  /* 0x0003f0ff19007387 */ /* 0x0001e80000100000 */
.L_x_2732:
[----:B------:R-:W-:-:S05]  /*64fd0*/  IMAD.IADD R26, R1, 0x1, R24 ;  /* 0x00000001011a7824 */ /* 0x000fca00078e0218 */
[----:B0-----:R-:W2:Y:S02]  /*64fe0*/  LDL.U8 R25, [R26+0x3f0] ;  /* 0x0003f0001a197983 */ /* 0x001ea40000100000 */
[----:B--2---:R-:W-:Y:S01]  /*64ff0*/  ISETP.NE.AND P2, PT, R25, RZ, PT ;  /* 0x000000ff1900720c */ /* 0x004fe20003f45270 */
[----:B------:R-:W-:Y:S02]  /*65000*/  IMAD.MOV.U32 R25, RZ, RZ, R24 ;  /* 0x000000ffff197224 */ /* 0x000fe400078e0018 */
[----:B------:R-:W-:-:S10]  /*65010*/  VIADD R24, R24, 0x1 ;  /* 0x0000000118187836 */ /* 0x000fd40000000000 */
[----:B------:R-:W-:Y:S05]  /*65020*/  @P2 BRA `(.L_x_2732) ;  /* 0xfffffffc00e82947 */ /* 0x000fea000383ffff */
[----:B------:R-:W-:Y:S05]  /*65030*/  BSYNC.RECONVERGENT B0 ;  /* 0x0000000000007941 */ /* 0x000fea0003800200 */
.L_x_2731:
[----:B------:R-:W-:Y:S01]  /*65040*/  LOP3.LUT P2, RZ, R36, 0xff, RZ, 0xc0, !PT ;  /* 0x000000ff24ff7812 */ /* 0x000fe2000784c0ff */
[----:B------:R-:W-:-:S12]  /*65050*/  IMAD.MOV.U32 R24, RZ, RZ, R25 ;  /* 0x000000ffff187224 */ /* 0x000fd800078e0019 */
[----:B------:R-:W-:Y:S05]  /*65060*/  @!P2 BRA `(.L_x_2733) ;  /* 0x000000000030a947 */ /* 0x000fea0003800000 */
[----:B------:R-:W-:Y:S01]  /*65070*/  BSSY.RECONVERGENT B0, `(.L_x_2734) ;  /* 0x000000a000007945 */ /* 0x000fe20003800200 */
[----:B------:R-:W-:-:S07]  /*65080*/  IMAD.MOV.U32 R24, RZ, RZ, RZ ;  /* 0x000000ffff187224 */ /* 0x000fce00078e00ff */
.L_x_2735:
        /* <DEDUP_REMOVED lines=9> */
.L_x_2734:
[----:B------:R-:W-:-:S07]  /*65120*/  IMAD.MOV.U32 R24, RZ, RZ, R26 ;  /* 0x000000ffff187224 */ /* 0x000fce00078e001a */
.L_x_2733:
[----:B------:R-:W-:-:S05]  /*65130*/  IMAD.IADD R37, R1, 0x1, R24 ;  /* 0x0000000101257824 */ /* 0x000fca00078e0218 */
[----:B------:R0:W-:Y:S04]  /*65140*/  STL.U8 [R37+0x3f0], RZ ;  /* 0x0003f0ff25007387 */ /* 0x0001e80000100000 */
[----:B------:R-:W2:Y:S04]  /*65150*/  LDL.128 R32, [R1+0x3f0] ;  /* 0x0003f00001207983 */ /* 0x000ea80000100c00 */
[----:B------:R-:W3:Y:S04]  /*65160*/  LDL.128 R24, [R1+0x400] ;  /* 0x0004000001187983 */ /* 0x000ee80000100c00 */
[----:B------:R-:W4:Y:S04]  /*65170*/  LDL.U16 R186, [R1+0x420] ;  /* 0x0004200001ba7983 */ /* 0x000f280000100400 */
[----:B------:R-:W4:Y:S04]  /*65180*/  LDL.128 R28, [R1+0x410] ;  /* 0x00041000011c7983 */ /* 0x000f280000100c00 */
[----:B------:R1:W5:Y:S04]  /*65190*/  LDL.64 R126, [R1+0x428] ;  /* 0x00042800017e7983 */ /* 0x0003680000100a00 */
[----:B------:R1:W5:Y:S01]  /*651a0*/  LDL R39, [R1+0x424] ;  /* 0x0004240001277983 */ /* 0x0003620000100800 */
[----:B--2---:R-:W-:-:S02]  /*651b0*/  PRMT R179, R33, 0x7770, RZ ;  /* 0x0000777021b37816 */ /* 0x004fc400000000ff */
[C---:B------:R-:W-:Y:S02]  /*651c0*/  PRMT R136, R33.reuse, 0x7771, RZ ;  /* 0x0000777121887816 */ /* 0x040fe400000000ff */
[C---:B0-----:R-:W-:Y:S02]  /*651d0*/  PRMT R37, R33.reuse, 0x7772, RZ ;  /* 0x0000777221257816 */ /* 0x041fe400000000ff */
        /* <DEDUP_REMOVED lines=25> */
[----:B----4-:R-:W-:Y:S02]  /*65370*/  PRMT R24, R186, 0x7771, RZ ;  /* 0x00007771ba187816 */ /* 0x010fe400000000ff */
        /* <DEDUP_REMOVED lines=21> */
[----:B------:R-:W-:Y:S02]  /*654d0*/  PRMT R32, R32, 0x7773, RZ ;  /* 0x0000777320207816 */ /* 0x000fe400000000ff */
        /* <DEDUP_REMOVED lines=9> */
.L_x_2724:
        /* <DEDUP_REMOVED lines=146> */
.L_x_2737:
[----:B------:R-:W-:Y:S05]  /*65e90*/  BSYNC.RECONVERGENT B0 ;  /* 0x0000000000007941 */ /* 0x000fea0003800200 */
.L_x_2736:
[----:B------:R-:W1:Y:S01]  /*65ea0*/  LDS R50, [R59+0xd8] ;  /* 0x0000d8003b327984 */ /* 0x000e620000000800 */
[----:B------:R-:W-:-:S03]  /*65eb0*/  PRMT R38, R38, 0x7604, R44 ;  /* 0x0000760426267816 */ /* 0x000fc6000000002c */
[----:B------:R-:W2:Y:S04]  /*65ec0*/  LDS R136, [R59+0x114] ;  /* 0x000114003b887984 */ /* 0x000ea80000000800 */
[----:B0-----:R-:W0:Y:S04]  /*65ed0*/  LDS.128 R24, [R59+0xe0] ;  /* 0x0000e0003b187984 */ /* 0x001e280000000c00 */
[----:B------:R-:W3:Y:S04]  /*65ee0*/  LDS.128 R32, [R59+0xf0] ;  /* 0x0000f0003b207984 */ /* 0x000ee80000000c00 */
[----:B------:R-:W-:Y:S04]  /*65ef0*/  LDS.U16 R188, [R59+0x110] ;  /* 0x000110003bbc7984 */ /* 0x000fe80000000400 */
[----:B------:R-:W4:Y:S04]  /*65f00*/  LDS.128 R40, [R59+0x100] ;  /* 0x000100003b287984 */ /* 0x000f280000000c00 */
[----:B-----5:R-:W-:Y:S04]  /*65f10*/  STL [R1+0x154], R39 ;  /* 0x0001542701007387 */ /* 0x020fe80000100800 */
[----:B------:R-:W-:Y:S04]  /*65f20*/  STL.64 [R1+0x158], R126 ;  /* 0x0001587e01007387 */ /* 0x000fe80000100a00 */
[----:B------:R4:W-:Y:S04]  /*65f30*/  STL.U16 [R1+0x150], R38 ;  /* 0x0001502601007387 */ /* 0x0009e80000100400 */
[----:B------:R-:W-:Y:S04]  /*65f40*/  STL [R1+0x118], R137 ;  /* 0x0001188901007387 */ /* 0x000fe80000100800 */
[----:B-1----:R-:W-:Y:S01]  /*65f50*/  STL [R1+0x280], R50 ;  /* 0x0002803201007387 */ /* 0x002fe20000100800 */
[----:B------:R-:W-:Y:S01]  /*65f60*/  IMAD.IADD R49, R137, 0x1, R50 ;  /* 0x0000000189317824 */ /* 0x000fe200078e0232 */
[----:B------:R-:W-:-:S02]  /*65f70*/  ISETP.NE.AND P2, PT, R50, RZ, PT ;  /* 0x000000ff3200720c */ /* 0x000fc40003f45270 */
        /* <DEDUP_REMOVED lines=81> */
.L_x_2740:
[----:B0-----:R-:W-:-:S06]  /*66490*/  IMAD.IADD R24, R1, 0x1, R28 ;  /* 0x0000000101187824 */ /* 0x001fcc00078e021c */
[----:B------:R-:W2:Y:S01]  /*664a0*/  LDL.U8 R24, [R24+0x3f0] ;  /* 0x0003f00018187983 */ /* 0x000ea20000100000 */
[----:B------:R-:W-:Y:S02]  /*664b0*/  IMAD.MOV.U32 R25, RZ, RZ, R28 ;  /* 0x000000ffff197224 */ /* 0x000fe400078e001c */
[----:B------:R-:W-:Y:S01]  /*664c0*/  VIADD R28, R28, 0x1 ;  /* 0x000000011c1c7836 */ /* 0x000fe20000000000 */
[----:B--2---:R-:W-:-:S13]  /*664d0*/  ISETP.NE.AND P2, PT, R24, RZ, PT ;  /* 0x000000ff1800720c */ /* 0x004fda0003f45270 */
[----:B------:R-:W-:Y:S05]  /*664e0*/  @P2 BRA `(.L_x_2740) ;  /* 0xfffffffc00e82947 */ /* 0x000fea000383ffff */
[----:B------:R-:W-:Y:S05]  /*664f0*/  BSYNC.RECONVERGENT B0 ;  /* 0x0000000000007941 */ /* 0x000fea0003800200 */
.L_x_2739:
[----:B------:R-:W-:Y:S01]  /*66500*/  LOP3.LUT P2, RZ, R36, 0xff, RZ, 0xc0, !PT ;  /* 0x000000ff24ff7812 */ /* 0x000fe2000784c0ff */
[----:B------:R-:W-:Y:S01]  /*66510*/  BSSY.RECONVERGENT B0, `(.L_x_2741) ;  /* 0x000000f000007945 */ /* 0x000fe20003800200 */
[----:B------:R-:W-:-:S11]  /*66520*/  IMAD.MOV.U32 R24, RZ, RZ, R25 ;  /* 0x000000ffff187224 */ /* 0x000fd600078e0019 */
[----:B------:R-:W-:Y:S05]  /*66530*/  @!P2 BRA `(.L_x_2742) ;  /* 0x000000000030a947 */ /* 0x000fea0003800000 */
[----:B------:R-:W-:Y:S01]  /*66540*/  BSSY.RECONVERGENT B1, `(.L_x_2743) ;  /* 0x000000a000017945 */ /* 0x000fe20003800200 */
[----:B------:R-:W-:-:S07]  /*66550*/  IMAD.MOV.U32 R24, RZ, RZ, RZ ;  /* 0x000000ffff187224 */ /* 0x000fce00078e00ff */
.L_x_2744:
        /* <DEDUP_REMOVED lines=9> */
.L_x_2743:
[----:B------:R-:W-:-:S07]  /*665f0*/  IMAD.MOV.U32 R24, RZ, RZ, R26 ;  /* 0x000000ffff187224 */ /* 0x000fce00078e001a */
.L_x_2742:
[----:B------:R-:W-:Y:S05]  /*66600*/  BSYNC.RECONVERGENT B0 ;  /* 0x0000000000007941 */ /* 0x000fea0003800200 */
.L_x_2741:
[----:B------:R-:W-:Y:S01]  /*66610*/  IMAD.IADD R25, R1, 0x1, R24 ;  /* 0x0000000101197824 */ /* 0x000fe200078e0218 */
[----:B------:R-:W-:Y:S01]  /*66620*/  BSSY.RECONVERGENT B0, `(.L_x_2745) ;  /* 0x0000009000007945 */ /* 0x000fe20003800200 */
[----:B------:R-:W-:-:S03]  /*66630*/  IMAD.MOV.U32 R24, RZ, RZ, RZ ;  /* 0x000000ffff187224 */ /* 0x000fc600078e00ff */
[----:B------:R0:W-:Y:S04]  /*66640*/  STL.U8 [R25+0x3f0], RZ ;  /* 0x0003f0ff19007387 */ /* 0x0001e80000100000 */
.L_x_2746:
[----:B------:R-:W-:-:S05]  /*66650*/  IMAD.IADD R26, R1, 0x1, R24 ;  /* 0x00000001011a7824 */ /* 0x000fca00078e0218 */
[----:B0-----:R-:W2:Y:S02]  /*66660*/  LDL.U8 R25, [R26+0x3f0] ;  /* 0x0003f0001a197983 */ /* 0x001ea40000100000 */
[----:B--2---:R-:W-:Y:S01]  /*66670*/  ISETP.NE.AND P2, PT, R25, RZ, PT ;  /* 0x000000ff1900720c */ /* 0x004fe20003f45270 */
[----:B------:R-:W-:Y:S02]  /*66680*/  IMAD.MOV.U32 R25, RZ, RZ, R24 ;  /* 0x000000ffff197224 */ /* 0x000fe400078e0018 */
[----:B------:R-:W-:-:S10]  /*66690*/  VIADD R24, R24, 0x1 ;  /* 0x0000000118187836 */ /* 0x000fd40000000000 */
[----:B------:R-:W-:Y:S05]  /*666a0*/  @P2 BRA `(.L_x_2746) ;  /* 0xfffffffc00e82947 */ /* 0x000fea000383ffff */
[----:B------:R-:W-:Y:S05]  /*666b0*/  BSYNC.RECONVERGENT B0 ;  /* 0x0000000000007941 */ /* 0x000fea0003800200 */
.L_x_2745:
[----:B------:R-:W-:Y:S01]  /*666c0*/  LOP3.LUT P2, RZ, R137, 0xff, RZ, 0xc0, !PT ;  /* 0x000000ff89ff7812 */ /* 0x000fe2000784c0ff */
[----:B------:R-:W-:-:S12]  /*666d0*/  IMAD.MOV.U32 R24, RZ, RZ, R25 ;  /* 0x000000ffff187224 */ /* 0x000fd800078e0019 */
[----:B------:R-:W-:Y:S05]  /*666e0*/  @!P2 BRA `(.L_x_2747) ;  /* 0x000000000030a947 */ /* 0x000fea0003800000 */
[----:B------:R-:W-:Y:S01]  /*666f0*/  BSSY.RECONVERGENT B0, `(.L_x_2748) ;  /* 0x000000a000007945 */ /* 0x000fe20003800200 */
[----:B------:R-:W-:-:S07]  /*66700*/  IMAD.MOV.U32 R24, RZ, RZ, RZ ;  /* 0x000000ffff187224 */ /* 0x000fce00078e00ff */
.L_x_2749:
        /* <DEDUP_REMOVED lines=9> */
.L_x_2748:
[----:B------:R-:W-:-:S07]  /*667a0*/  IMAD.MOV.U32 R24, RZ, RZ, R26 ;  /* 0x000000ffff187224 */ /* 0x000fce00078e001a */
.L_x_2747:
        /* <DEDUP_REMOVED lines=18> */
[C---:B0-----:R-:W-:Y:S02]  /*668d0*/  PRMT R36, R24.reuse, 0x7772, RZ ;  /* 0x0000777218247816 */ /* 0x041fe400000000ff */
        /* <DEDUP_REMOVED lines=48> */
.L_x_2738:
        /* <DEDUP_REMOVED lines=146> */
.L_x_2751:
[----:B------:R-:W-:Y:S05]  /*67500*/  BSYNC.RECONVERGENT B0 ;  /* 0x0000000000007941 */ /* 0x000fea0003800200 */
.L_x_2750:
[----:B0-----:R-:W0:Y:S01]  /*67510*/  LDS.128 R24, [R59+0x120] ;  /* 0x000120003b187984 */ /* 0x001e220000000c00 */
[----:B------:R-:W-:-:S03]  /*67520*/  PRMT R187, R188, 0x7604, R187 ;  /* 0x00007604bcbb7816 */ /* 0x000fc600000000bb */
[----:B------:R-:W1:Y:S04]  /*67530*/  LDS.128 R36, [R59+0x150] ;  /* 0x000150003b247984 */ /* 0x000e680000000c00 */
[----:B------:R2:W-:Y:S04]  /*67540*/  STL [R1+0x118], R49 ;  /* 0x0001183101007387 */ /* 0x0005e80000100800 */
[----:B------:R-:W3:Y:S04]  /*67550*/  LDS.128 R40, [R59+0x130] ;  /* 0x000130003b287984 */ /* 0x000ee80000000c00 */
[----:B------:R-:W4:Y:S04]  /*67560*/  LDS.128 R44, [R59+0x140] ;  /* 0x000140003b2c7984 */ /* 0x000f280000000c00 */
[----:B-----5:R-:W-:Y:S04]  /*67570*/  STL [R1+0x154], R136 ;  /* 0x0001548801007387 */ /* 0x020fe80000100800 */
[----:B------:R-:W-:Y:S04]  /*67580*/  STL.64 [R1+0x158], R50 ;  /* 0x0001583201007387 */ /* 0x000fe80000100a00 */
[----:B------:R-:W-:Y:S04]  /*67590*/  STL.U16 [R1+0x150], R187 ;  /* 0x000150bb01007387 */ /* 0x000fe80000100400 */
[----:B0-----:R0:W-:Y:S01]  /*675a0*/  STL [R1+0x238], R24 ;  /* 0x0002381801007387 */ /* 0x0011e20000100800 */
[----:B--2---:R-:W-:Y:S01]  /*675b0*/  IMAD.IADD R49, R49, 0x1, R24 ;  /* 0x0000000131317824 */ /* 0x004fe200078e0218 */
        /* <DEDUP_REMOVED lines=10> */
[----:B---3--:R-:W-:Y:S01]  /*67660*/  IMAD.MOV.U32 R30, RZ, RZ, R40 ;  /* 0x000000ffff1e7224 */ /* 0x008fe200078e0028 */
[----:B------:R-:W-:Y:S01]  /*67670*/  PRMT R180, R26, 0x7771, RZ ;  /* 0x000077711ab47816 */ /* 0x000fe200000000ff */
[----:B------:R-:W-:Y:S01]  /*67680*/  IMAD.MOV.U32 R31, RZ, RZ, R41 ;  /* 0x000000ffff1f7224 */ /* 0x000fe200078e0029 */
[----:B------:R-:W-:Y:S01]  /*67690*/  PRMT R126, R38, 0x7604, R24 ;  /* 0x00007604267e7816 */ /* 0x000fe20000000018 */
[----:B----4-:R-:W-:Y:S01]  /*676a0*/  IMAD.MOV.U32 R32, RZ, RZ, R46 ;  /* 0x000000ffff207224 */ /* 0x010fe200078e002e */
        /* <DEDUP_REMOVED lines=72> */
.L_x_2754:
[----:B0-----:R-:W-:-:S06]  /*67b30*/  IMAD.IADD R24, R1, 0x1, R28 ;  /* 0x0000000101187824 */ /* 0x001fcc00078e021c */
[----:B------:R-:W2:Y:S01]  /*67b40*/  LDL.U8 R24, [R24+0x3f0] ;  /* 0x0003f00018187983 */ /* 0x000ea20000100000 */
[----:B------:R-:W-:Y:S02]  /*67b50*/  IMAD.MOV.U32 R25, RZ, RZ, R28 ;  /* 0x000000ffff197224 */ /* 0x000fe400078e001c */
[----:B------:R-:W-:Y:S01]  /*67b60*/  VIADD R28, R28, 0x1 ;  /* 0x000000011c1c7836 */ /* 0x000fe20000000000 */
[----:B--2---:R-:W-:-:S13]  /*67b70*/  ISETP.NE.AND P2, PT, R24, RZ, PT ;  /* 0x000000ff1800720c */ /* 0x004fda0003f45270 */
[----:B------:R-:W-:Y:S05]  /*67b80*/  @P2 BRA `(.L_x_2754) ;  /* 0xfffffffc00e82947 */ /* 0x000fea000383ffff */
[----:B------:R-:W-:Y:S05]  /*67b90*/  BSYNC.RECONVERGENT B0 ;  /* 0x0000000000007941 */ /* 0x000fea0003800200 */
.L_x_2753:
[----:B------:R-:W-:Y:S01]  /*67ba0*/  LOP3.LUT P2, RZ, R137, 0xff, RZ, 0xc0, !PT ;  /* 0x000000ff89ff7812 */ /* 0x000fe2000784c0ff */
[----:B------:R-:W-:Y:S01]  /*67bb0*/  BSSY.RECONVERGENT B0, `(.L_x_2755) ;  /* 0x000000f000007945 */ /* 0x000fe20003800200 */
[----:B------:R-:W-:-:S11]  /*67bc0*/  IMAD.MOV.U32 R24, RZ, RZ, R25 ;  /* 0x000000ffff187224 */ /* 0x000fd600078e0019 */
[----:B------:R-:W-:Y:S05]  /*67bd0*/  @!P2 BRA `(.L_x_2756) ;  /* 0x000000000030a947 */ /* 0x000fea0003800000 */
[----:B------:R-:W-:Y:S01]  /*67be0*/  BSSY.RECONVERGENT B1, `(.L_x_2757) ;  /* 0x000000a000017945 */ /* 0x000fe20003800200 */
[----:B------:R-:W-:-:S07]  /*67bf0*/  IMAD.MOV.U32 R24, RZ, RZ, RZ ;  /* 0x000000ffff187224 */ /* 0x000fce00078e00ff */
.L_x_2758:
        /* <DEDUP_REMOVED lines=9> */
.L_x_2757:
[----:B------:R-:W-:-:S07]  /*67c90*/  IMAD.MOV.U32 R24, RZ, RZ, R26 ;  /* 0x000000ffff187224 */ /* 0x000fce00078e001a */
.L_x_2756:
[----:B------:R-:W-:Y:S05]  /*67ca0*/  BSYNC.RECONVERGENT B0 ;  /* 0x0000000000007941 */ /* 0x000fea0003800200 */
.L_x_2755:
[----:B------:R-:W-:Y:S01]  /*67cb0*/  IMAD.IADD R25, R1, 0x1, R24 ;  /* 0x0000000101197824 */ /* 0x000fe200078e0218 */
[----:B------:R-:W-:Y:S01]  /*67cc0*/  BSSY.RECONVERGENT B0, `(.L_x_2759) ;  /* 0x0000009000007945 */ /* 0x000fe20003800200 */
[----:B------:R-:W-:-:S03]  /*67cd0*/  IMAD.MOV.U32 R24, RZ, RZ, RZ ;  /* 0x000000ffff187224 */ /* 0x000fc600078e00ff */
[----:B------:R0:W-:Y:S04]  /*67ce0*/  STL.U8 [R25+0x3f0], RZ ;  /* 0x0003f0ff19007387 */ /* 0x0001e80000100000 */
.L_x_2760:
[----:B------:R-:W-:-:S05]  /*67cf0*/  IMAD.IADD R26, R1, 0x1, R24 ;  /* 0x00000001011a7824 */ /* 0x000fca00078e0218 */
[----:B0-----:R-:W2:Y:S02]  /*67d00*/  LDL.U8 R25, [R26+0x3f0] ;  /* 0x0003f0001a197983 */ /* 0x001ea40000100000 */
[----:B--2---:R-:W-:Y:S01]  /*67d10*/  ISETP.NE.AND P2, PT, R25, RZ, PT ;  /* 0x000000ff1900720c */ /* 0x004fe20003f45270 */
[----:B------:R-:W-:Y:S02]  /*67d20*/  IMAD.MOV.U32 R25, RZ, RZ, R24 ;  /* 0x000000ffff197224 */ /* 0x000fe400078e0018 */
[----:B------:R-:W-:-:S10]  /*67d30*/  VIADD R24, R24, 0x1 ;  /* 0x0000000118187836 */ /* 0x000fd40000000000 */
[----:B------:R-:W-:Y:S05]  /*67d40*/  @P2 BRA `(.L_x_2760) ;  /* 0xfffffffc00e82947 */ /* 0x000fea000383ffff */
[----:B------:R-:W-:Y:S05]  /*67d50*/  BSYNC.RECONVERGENT B0 ;  /* 0x0000000000007941 */ /* 0x000fea0003800200 */
.L_x_2759:
[----:B------:R-:W-:Y:S01]  /*67d60*/  LOP3.LUT P2, RZ, R36, 0xff, RZ, 0xc0, !PT ;  /* 0x000000ff24ff7812 */ /* 0x000fe2000784c0ff */
[----:B------:R-:W-:-:S12]  /*67d70*/  IMAD.MOV.U32 R24, RZ, RZ, R25 ;  /* 0x000000ffff187224 */ /* 0x000fd800078e0019 */
[----:B------:R-:W-:Y:S05]  /*67d80*/  @!P2 BRA `(.L_x_2761) ;  /* 0x000000000030a947 */ /* 0x000fea0003800000 */
[----:B------:R-:W-:Y:S01]  /*67d90*/  BSSY.RECONVERGENT B0, `(.L_x_2762) ;  /* 0x000000a000007945 */ /* 0x000fe20003800200 */
[----:B------:R-:W-:-:S07]  /*67da0*/  IMAD.MOV.U32 R24, RZ, RZ, RZ ;  /* 0x000000ffff187224 */ /* 0x000fce00078e00ff */
.L_x_2763:
        /* <DEDUP_REMOVED lines=9> */
.L_x_2762:
[----:B------:R-:W-:-:S07]  /*67e40*/  IMAD.MOV.U32 R24, RZ, RZ, R26 ;  /* 0x000000ffff187224 */ /* 0x000fce00078e001a */
.L_x_2761:
        /* <DEDUP_REMOVED lines=68> */
.L_x_2752:
        /* <DEDUP_REMOVED lines=146> */
.L_x_2765:
[----:B------:R-:W-:Y:S05]  /*68bb0*/  BSYNC.RECONVERGENT B0 ;  /* 0x0000000000007941 */ /* 0x000fea0003800200 */
.L_x_2764:
[----:B------:R-:W1:Y:S01]  /*68bc0*/  LDS R50, [R59+0x168] ;  /* 0x000168003b327984 */ /* 0x000e620000000800 */
[----:B------:R-:W-:-:S03]  /*68bd0*/  PRMT R38, R38, 0x7604, R44 ;  /* 0x0000760426267816 */ /* 0x000fc6000000002c */
[----:B------:R2:W-:Y:S04]  /*68be0*/  STL [R1+0x118], R49 ;  /* 0x0001183101007387 */ /* 0x0005e80000100800 */
[----:B------:R-:W3:Y:S04]  /*68bf0*/  LDS R178, [R59+0x1a4] ;  /* 0x0001a4003bb27984 */ /* 0x000ee80000000800 */
[----:B0-----:R-:W0:Y:S04]  /*68c00*/  LDS.128 R24, [R59+0x170] ;  /* 0x000170003b187984 */ /* 0x001e280000000c00 */
[----:B------:R-:W4:Y:S04]  /*68c10*/  LDS.128 R32, [R59+0x180] ;  /* 0x000180003b207984 */ /* 0x000f280000000c00 */
[----:B------:R-:W-:Y:S04]  /*68c20*/  LDS.U16 R187, [R59+0x1a0] ;  /* 0x0001a0003bbb7984 */ /* 0x000fe80000000400 */
[----:B------:R-:W4:Y:S04]  /*68c30*/  LDS.128 R40, [R59+0x190] ;  /* 0x000190003b287984 */ /* 0x000f280000000c00 */
[----:B-----5:R-:W-:Y:S04]  /*68c40*/  STL [R1+0x154], R39 ;  /* 0x0001542701007387 */ /* 0x020fe80000100800 */
[----:B------:R-:W-:Y:S04]  /*68c50*/  STL.64 [R1+0x158], R126 ;  /* 0x0001587e01007387 */ /* 0x000fe80000100a00 */
[----:B------:R4:W-:Y:S04]  /*68c60*/  STL.U16 [R1+0x150], R38 ;  /* 0x0001502601007387 */ /* 0x0009e80000100400 */
[----:B-1----:R-:W-:Y:S01]  /*68c70*/  STL [R1+0x1f0], R50 ;  /* 0x0001f03201007387 */ /* 0x002fe20000100800 */
[----:B--2---:R-:W-:Y:S01]  /*68c80*/  IMAD.IADD R49, R49, 0x1, R50 ;  /* 0x0000000131317824 */ /* 0x004fe200078e0232 */
[----:B------:R-:W-:-:S02]  /*68c90*/  ISETP.NE.AND P2, PT, R50, RZ, PT ;  /* 0x000000ff3200720c */ /* 0x000fc40003f45270 */
[----:B------:R-:W1:Y:S04]  /*68ca0*/  LDS.64 R50, [R59+0x1a8] ;  /* 0x0001a8003b327984 */ /* 0x000e680000000a00 */
[----:B---3--:R-:W-:Y:S01]  /*68cb0*/  STL [R1+0x22c], R178 ;  /* 0x00022cb201007387 */ /* 0x008fe20000100800 */
[----:B0-----:R-:W-:-:S03]  /*68cc0*/  IMAD.MOV.U32 R28, RZ, RZ, R26 ;  /* 0x000000ffff1c7224 */ /* 0x001fc600078e001a */
[----:B------:R0:W-:Y:S01]  /*68cd0*/  STL.64 [R1+0x1f8], R24 ;  /* 0x0001f81801007387 */ /* 0x0001e20000100a00 */
[----:B------:R-:W-:Y:S01]  /*68ce0*/  IMAD.MOV.U32 R29, RZ, RZ, R27 ;  /* 0x000000ffff1d7224 */ /* 0x000fe200078e001b */
[C---:B------:R-:W-:Y:S01]  /*68cf0*/  PRMT R179, R24.reuse, 0x7770, RZ ;  /* 0x0000777018b37816 */ /* 0x040fe200000000ff */
[----:B----4-:R-:W-:Y:S01]  /*68d00*/  IMAD.MOV.U32 R30, RZ, RZ, R32 ;  /* 0x000000ffff1e7224 */ /* 0x010fe200078e0020 */
[C---:B------:R-:W-:Y:S01]  /*68d10*/  PRMT R136, R24.reuse, 0x7771, RZ ;  /* 0x0000777118887816 */ /* 0x040fe200000000ff */
[----:B------:R-:W-:Y:S01]  /*68d20*/  IMAD.MOV.U32 R31, RZ, RZ, R33 ;  /* 0x000000ffff1f7224 */ /* 0x000fe200078e0021 */
[C---:B------:R-:W-:Y:S02]  /*68d30*/  PRMT R46, R24.reuse, 0x7772, RZ ;  /* 0x00007772182e7816 */ /* 0x040fe400000000ff */
[----:B------:R-:W-:Y:S02]  /*68d40*/  PRMT R47, R24, 0x7773, RZ ;  /* 0x00007773182f7816 */ /* 0x000fe400000000ff */
        /* <DEDUP_REMOVED lines=11> */
[----:B--2---:R-:W-:Y:S01]  /*68e00*/  IMAD.MOV.U32 R28, RZ, RZ, R34 ;  /* 0x000000ffff1c7224 */ /* 0x004fe200078e0022 */
[C---:B------:R-:W-:Y:S01]  /*68e10*/  PRMT R190, R27.reuse, 0x7770, RZ ;  /* 0x000077701bbe7816 */ /* 0x040fe200000000ff */
[----:B------:R-:W-:Y:S01]  /*68e20*/  IMAD.MOV.U32 R29, RZ, RZ, R35 ;  /* 0x000000ffff1d7224 */ /* 0x000fe200078e0023 */
[C---:B------:R-:W-:Y:S01]  /*68e30*/  PRMT R191, R27.reuse, 0x7771, RZ ;  /* 0x000077711bbf7816 */ /* 0x040fe200000000ff */
[----:B-1----:R-:W-:Y:S01]  /*68e40*/  STL.64 [R1+0x230], R50 ;  /* 0x0002303201007387 */ /* 0x002fe20000100a00 */
        /* <DEDUP_REMOVED lines=53> */
.L_x_2768:
[----:B0-----:R-:W-:-:S06]  /*691a0*/  IMAD.IADD R24, R1, 0x1, R28 ;  /* 0x0000000101187824 */ /* 0x001fcc00078e021c */
[----:B------:R-:W2:Y:S01]  /*691b0*/  LDL.U8 R24, [R24+0x3f0] ;  /* 0x0003f00018187983 */ /* 0x000ea20000100000 */
[----:B------:R-:W-:Y:S02]  /*691c0*/  IMAD.MOV.U32 R25, RZ, RZ, R28 ;  /* 0x000000ffff197224 */ /* 0x000fe400078e001c */
[----:B------:R-:W-:Y:S01]  /*691d0*/  VIADD R28, R28, 0x1 ;  /* 0x000000011c1c7836 */ /* 0x000fe20000000000 */
[----:B--2---:R-:W-:-:S13]  /*691e0*/  ISETP.NE.AND P2, PT, R24, RZ, PT ;  /* 0x000000ff1800720c */ /* 0x004fda0003f45270 */
[----:B------:R-:W-:Y:S05]  /*691f0*/  @P2 BRA `(.L_x_2768) ;  /* 0xfffffffc00e82947 */ /* 0x000fea000383ffff */
[----:B------:R-:W-:Y:S05]  /*69200*/  BSYNC.RECONVERGENT B0 ;  /* 0x0000000000007941 */ /* 0x000fea0003800200 */
.L_x_2767:
[----:B------:R-:W-:Y:S01]  /*69210*/  LOP3.LUT P2, RZ, R36, 0xff, RZ, 0xc0, !PT ;  /* 0x000000ff24ff7812 */ /* 0x000fe2000784c0ff */
[----:B------:R-:W-:Y:S01]  /*69220*/  BSSY.RECONVERGENT B0, `(.L_x_2769) ;  /* 0x000000f000007945 */ /* 0x000fe20003800200 */
[----:B------:R-:W-:-:S11]  /*69230*/  IMAD.MOV.U32 R24, RZ, RZ, R25 ;  /* 0x000000ffff187224 */ /* 0x000fd600078e0019 */
[----:B------:R-:W-:Y:S05]  /*69240*/  @!P2 BRA `(.L_x_2770) ;  /* 0x000000000030a947 */ /* 0x000fea0003800000 */
[----:B------:R-:W-:Y:S01]  /*69250*/  BSSY.RECONVERGENT B1, `(.L_x_2771) ;  /* 0x000000a000017945 */ /* 0x000fe20003800200 */
[----:B------:R-:W-:-:S07]  /*69260*/  IMAD.MOV.U32 R24, RZ, RZ, RZ ;  /* 0x000000ffff187224 */ /* 0x000fce00078e00ff */
.L_x_2772:
        /* <DEDUP_REMOVED lines=9> */
.L_x_2771:
[----:B------:R-:W-:-:S07]  /*69300*/  IMAD.MOV.U32 R24, RZ, RZ, R26 ;  /* 0x000000ffff187224 */ /* 0x000fce00078e001a */
.L_x_2770:
[----:B------:R-:W-:Y:S05]  /*69310*/  BSYNC.RECONVERGENT B0 ;  /* 0x0000000000007941 */ /* 0x000fea0003800200 */
.L_x_2769:
[----:B------:R-:W-:Y:S01]  /*69320*/  IMAD.IADD R25, R1, 0x1, R24 ;  /* 0x0000000101197824 */ /* 0x000fe200078e0218 */
[----:B------:R-:W-:Y:S01]  /*69330*/  BSSY.RECONVERGENT B0, `(.L_x_2773) ;  /* 0x0000009000007945 */ /* 0x000fe20003800200 */
[----:B------:R-:W-:-:S03]  /*69340*/  IMAD.MOV.U32 R24, RZ, RZ, RZ ;  /* 0x000000ffff187224 */ /* 0x000fc600078e00ff */
[----:B------:R0:W-:Y:S04]  /*69350*/  STL.U8 [R25+0x3f0], RZ ;  /* 0x0003f0ff19007387 */ /* 0x0001e80000100000 */
.L_x_2774:
[----:B------:R-:W-:-:S05]  /*69360*/  IMAD.IADD R26, R1, 0x1, R24 ;  /* 0x00000001011a7824 */ /* 0x000fca00078e0218 */
[----:B0-----:R-:W2:Y:S02]  /*69370*/  LDL.U8 R25, [R26+0x3f0] ;  /* 0x0003f0001a197983 */ /* 0x001ea40000100000 */
[----:B--2---:R-:W-:Y:S01]  /*69380*/  ISETP.NE.AND P2, PT, R25, RZ, PT ;  /* 0x000000ff1900720c */ /* 0x004fe20003f45270 */
[----:B------:R-:W-:Y:S02]  /*69390*/  IMAD.MOV.U32 R25, RZ, RZ, R24 ;  /* 0x000000ffff197224 */ /* 0x000fe400078e0018 */
[----:B------:R-:W-:-:S10]  /*693a0*/  VIADD R24, R24, 0x1 ;  /* 0x0000000118187836 */ /* 0x000fd40000000000 */
[----:B------:R-:W-:Y:S05]  /*693b0*/  @P2 BRA `(.L_x_2774) ;  /* 0xfffffffc00e82947 */ /* 0x000fea000383ffff */
[----:B------:R-:W-:Y:S05]  /*693c0*/  BSYNC.RECONVERGENT B0 ;  /* 0x0000000000007941 */ /* 0x000fea0003800200 */
.L_x_2773:
[----:B------:R-:W-:Y:S01]  /*693d0*/  LOP3.LUT P2, RZ, R179, 0xff, RZ, 0xc0, !PT ;  /* 0x000000ffb3ff7812 */ /* 0x000fe2000784c0ff */
[----:B------:R-:W-:-:S12]  /*693e0*/  IMAD.MOV.U32 R24, RZ, RZ, R25 ;  /* 0x000000ffff187224 */ /* 0x000fd800078e0019 */
[----:B------:R-:W-:Y:S05]  /*693f0*/  @!P2 BRA `(.L_x_2775) ;  /* 0x000000000030a947 */ /* 0x000fea0003800000 */
[----:B------:R-:W-:Y:S01]  /*69400*/  BSSY.RECONVERGENT B0, `(.L_x_2776) ;  /* 0x000000a000007945 */ /* 0x000fe20003800200 */
[----:B------:R-:W-:-:S07]  /*69410*/  IMAD.MOV.U32 R24, RZ, RZ, RZ ;  /* 0x000000ffff187224 */ /* 0x000fce00078e00ff */
.L_x_2777:
        /* <DEDUP_REMOVED lines=9> */
.L_x_2776:
[----:B------:R-:W-:-:S07]  /*694b0*/  IMAD.MOV.U32 R24, RZ, RZ, R26 ;  /* 0x000000ffff187224 */ /* 0x000fce00078e001a */
.L_x_2775:
        /* <DEDUP_REMOVED lines=67> */
.L_x_2766:
        /* <DEDUP_REMOVED lines=146> */
.L_x_2779:
[----:B------:R-:W-:Y:S05]  /*6a210*/  BSYNC.RECONVERGENT B0 ;  /* 0x0000000000007941 */ /* 0x000fea0003800200 */
.L_x_2778:
        /* <DEDUP_REMOVED lines=26> */
[----:B------:R-:W-:Y:S01]  /*6a3c0*/  PRMT R126, R26, 0x7772, RZ ;  /* 0x000077721a7e7816 */ /* 0x000fe200000000ff */
[----:B------:R-:W-:Y:S01]  /*6a3d0*/  IMAD.MOV.U32 R33, RZ, RZ, R47 ;  /* 0x000000ffff217224 */ /* 0x000fe200078e002f */
[----:B------:R0:W-:Y:S01]  /*6a3e0*/  STL.128 [R1+0x1b0], R28 ;  /* 0x0001b01c01007387 */ /* 0x0001e20000100c00 */
[C---:B------:R-:W-:Y:S02]  /*6a3f0*/  PRMT R127, R27.reuse, 0x7770, RZ ;  /* 0x000077701b7f7816 */ /* 0x040fe400000000ff */
[C---:B------:R-:W-:Y:S01]  /*6a400*/  PRMT R25, R27.reuse, 0x7771, RZ ;  /* 0x000077711b197816 */ /* 0x040fe200000000ff */
[----:B------:R-:W-:Y:S01]  /*6a410*/  STL.U16 [R1+0x1e0], R136 ;  /* 0x0001e08801007387 */ /* 0x000fe20000100400 */
[----:B------:R-:W-:-:S02]  /*6a420*/  PRMT R186, R27, 0x7773, RZ ;  /* 0x000077731bba7816 */ /* 0x000fc400000000ff */
[----:B------:R-:W-:Y:S01]  /*6a430*/  PRMT R182, R37, 0x7771, RZ ;  /* 0x0000777125b67816 */ /* 0x000fe200000000ff */
[----:B------:R-:W1:Y:S01]  /*6a440*/  LDS.64 R136, [R59+0x1f0] ;  /* 0x0001f0003b887984 */ /* 0x000e620000000a00 */
[----:B------:R-:W-:Y:S02]  /*6a450*/  PRMT R26, R26, 0x7773, RZ ;  /* 0x000077731a1a7816 */ /* 0x000fe400000000ff */
[----:B------:R-:W-:Y:S01]  /*6a460*/  PRMT R27, R40, 0x7772, RZ ;  /* 0x00007772281b7816 */ /* 0x000fe200000000ff */
[----:B------:R2:W-:Y:S01]  /*6a470*/  STL.128 [R1+0x1d0], R32 ;  /* 0x0001d02001007387 */ /* 0x0005e20000100c00 */
        /* <DEDUP_REMOVED lines=60> */
.L_x_2782:
[----:B0-----:R-:W-:-:S06]  /*6a840*/  IMAD.IADD R24, R1, 0x1, R28 ;  /* 0x0000000101187824 */ /* 0x001fcc00078e021c */
[----:B------:R-:W2:Y:S01]  /*6a850*/  LDL.U8 R24, [R24+0x3f0] ;  /* 0x0003f00018187983 */ /* 0x000ea20000100000 */
[----:B------:R-:W-:Y:S02]  /*6a860*/  IMAD.MOV.U32 R25, RZ, RZ, R28 ;  /* 0x000000ffff197224 */ /* 0x000fe400078e001c */
[----:B------:R-:W-:Y:S01]  /*6a870*/  VIADD R28, R28, 0x1 ;  /* 0x000000011c1c7836 */ /* 0x000fe20000000000 */
[----:B--2---:R-:W-:-:S13]  /*6a880*/  ISETP.NE.AND P2, PT, R24, RZ, PT ;  /* 0x000000ff1800720c */ /* 0x004fda0003f45270 */
[----:B------:R-:W-:Y:S05]  /*6a890*/  @P2 BRA `(.L_x_2782) ;  /* 0xfffffffc00e82947 */ /* 0x000fea000383ffff */
[----:B------:R-:W-:Y:S05]  /*6a8a0*/  BSYNC.RECONVERGENT B0 ;  /* 0x0000000000007941 */ /* 0x000fea0003800200 */
.L_x_2781:
[----:B------:R-:W-:Y:S01]  /*6a8b0*/  LOP3.LUT P2, RZ, R179, 0xff, RZ, 0xc0, !PT ;  /* 0x000000ffb3ff7812 */ /* 0x000fe2000784c0ff */
[----:B------:R-:W-:Y:S01]  /*6a8c0*/  BSSY.RECONVERGENT B0, `(.L_x_2783) ;  /* 0x000000f000007945 */ /* 0x000fe20003800200 */
[----:B------:R-:W-:-:S11]  /*6a8d0*/  IMAD.MOV.U32 R24, RZ, RZ, R25 ;  /* 0x000000ffff187224 */ /* 0x000fd600078e0019 */
[----:B------:R-:W-:Y:S05]  /*6a8e0*/  @!P2 BRA `(.L_x_2784) ;  /* 0x000000000030a947 */ /* 0x000fea0003800000 */
[----:B------:R-:W-:Y:S01]  /*6a8f0*/  BSSY.RECONVERGENT B1, `(.L_x_2785) ;  /* 0x000000a000017945 */ /* 0x000fe20003800200 */
[----:B------:R-:W-:-:S07]  /*6a900*/  IMAD.MOV.U32 R24, RZ, RZ, RZ ;  /* 0x000000ffff187224 */ /* 0x000fce00078e00ff */
.L_x_2786:
        /* <DEDUP_REMOVED lines=9> */
.L_x_2785:
[----:B------:R-:W-:-:S07]  /*6a9a0*/  IMAD.MOV.U32 R24, RZ, RZ, R26 ;  /* 0x000000ffff187224 */ /* 0x000fce00078e001a */
.L_x_2784:
[----:B------:R-:W-:Y:S05]  /*6a9b0*/  BSYNC.RECONVERGENT B0 ;  /* 0x0000000000007941 */ /* 0x000fea0003800200 */
.L_x_2783:
[----:B------:R-:W-:Y:S01]  /*6a9c0*/  IMAD.IADD R25, R1, 0x1, R24 ;  /* 0x0000000101197824 */ /* 0x000fe200078e0218 */
[----:B------:R-:W-:Y:S01]  /*6a9d0*/  BSSY.RECONVERGENT B0, `(.L_x_2787) ;  /* 0x0000009000007945 */ /* 0x000fe20003800200 */
[----:B------:R-:W-:-:S03]  /*6a9e0*/  IMAD.MOV.U32 R24, RZ, RZ, RZ ;  /* 0x000000ffff187224 */ /* 0x000fc600078e00ff */
[----:B------:R0:W-:Y:S04]  /*6a9f0*/  STL.U8 [R25+0x3f0], RZ ;  /* 0x0003f0ff19007387 */ /* 0x0001e80000100000 */
.L_x_2788:
[----:B------:R-:W-:-:S05]  /*6aa00*/  IMAD.IADD R26, R1, 0x1, R24 ;  /* 0x00000001011a7824 */ /* 0x000fca00078e0218 */
[----:B0-----:R-:W2:Y:S02]  /*6aa10*/  LDL.U8 R25, [R26+0x3f0] ;  /* 0x0003f0001a197983 */ /* 0x001ea40000100000 */
[----:B--2---:R-:W-:Y:S01]  /*6aa20*/  ISETP.NE.AND P2, PT, R25, RZ, PT ;  /* 0x000000ff1900720c */ /* 0x004fe20003f45270 */
[----:B------:R-:W-:Y:S02]  /*6aa30*/  IMAD.MOV.U32 R25, RZ, RZ, R24 ;  /* 0x000000ffff197224 */ /* 0x000fe400078e0018 */
[----:B------:R-:W-:-:S10]  /*6aa40*/  VIADD R24, R24, 0x1 ;  /* 0x0000000118187836 */ /* 0x000fd40000000000 */
[----:B------:R-:W-:Y:S05]  /*6aa50*/  @P2 BRA `(.L_x_2788) ;  /* 0xfffffffc00e82947 */ /* 0x000fea000383ffff */
[----:B------:R-:W-:Y:S05]  /*6aa60*/  BSYNC.RECONVERGENT B0 ;  /* 0x0000000000007941 */ /* 0x000fea0003800200 */
.L_x_2787:
[----:B------:R-:W-:Y:S01]  /*6aa70*/  LOP3.LUT P2, RZ, R36, 0xff, RZ, 0xc0, !PT ;  /* 0x000000ff24ff7812 */ /* 0x000fe2000784c0ff */
[----:B------:R-:W-:-:S12]  /*6aa80*/  IMAD.MOV.U32 R24, RZ, RZ, R25 ;  /* 0x000000ffff187224 */ /* 0x000fd800078e0019 */
[----:B------:R-:W-:Y:S05]  /*6aa90*/  @!P2 BRA `(.L_x_2789) ;  /* 0x000000000030a947 */ /* 0x000fea0003800000 */
[----:B------:R-:W-:Y:S01]  /*6aaa0*/  BSSY.RECONVERGENT B0, `(.L_x_2790) ;  /* 0x000000a000007945 */ /* 0x000fe20003800200 */
[----:B------:R-:W-:-:S07]  /*6aab0*/  IMAD.MOV.U32 R24, RZ, RZ, RZ ;  /* 0x000000ffff187224 */ /* 0x000fce00078e00ff */
.L_x_2791:
        /* <DEDUP_REMOVED lines=9> */
.L_x_2790:
[----:B------:R-:W-:-:S07]  /*6ab50*/  IMAD.MOV.U32 R24, RZ, RZ, R26 ;  /* 0x000000ffff187224 */ /* 0x000fce00078e001a */
.L_x_2789:
        /* <DEDUP_REMOVED lines=68> */
.L_x_2780:
        /* <DEDUP_REMOVED lines=146> */
.L_x_2793:
[----:B------:R-:W-:Y:S05]  /*6b8c0*/  BSYNC.RECONVERGENT B0 ;  /* 0x0000000000007941 */ /* 0x000fea0003800200 */
.L_x_2792:
[----:B------:R-:W1:Y:S01]  /*6b8d0*/  LDS R126, [R59+0x1f8] ;  /* 0x0001f8003b7e7984 */ /* 0x000e620000000800 */
[----:B------:R-:W-:-:S03]  /*6b8e0*/  PRMT R38, R38, 0x7604, R182 ;  /* 0x0000760426267816 */ /* 0x000fc600000000b6 */
[----:B------:R-:W2:Y:S04]  /*6b8f0*/  LDS R179, [R59+0x234] ;  /* 0x000234003bb37984 */ /* 0x000ea80000000800 */
[----:B------:R-:W3:Y:S04]  /*6b900*/  LDS.128 R40, [R59+0x210] ;  /* 0x000210003b287984 */ /* 0x000ee80000000c00 */
[----:B------:R-:W4:Y:S04]  /*6b910*/  LDS.128 R44, [R59+0x220] ;  /* 0x000220003b2c7984 */ /* 0x000f280000000c00 */
[----:B0-----:R-:W0:Y:S04]  /*6b920*/  LDS.128 R24, [R59+0x200] ;  /* 0x000200003b187984 */ /* 0x001e280000000c00 */
[----:B------:R-:W0:Y:S04]  /*6b930*/  LDS.U16 R184, [R59+0x230] ;  /* 0x000230003bb87984 */ /* 0x000e280000000400 */
[----:B-----5:R-:W-:Y:S04]  /*6b940*/  STL [R1+0x154], R39 ;  /* 0x0001542701007387 */ /* 0x020fe80000100800 */
[----:B------:R-:W-:Y:S04]  /*6b950*/  STL.64 [R1+0x158], R136 ;  /* 0x0001588801007387 */ /* 0x000fe80000100a00 */
[----:B------:R-:W-:Y:S04]  /*6b960*/  STL [R1+0x118], R49 ;  /* 0x0001183101007387 */ /* 0x000fe80000100800 */
[----:B------:R-:W-:Y:S04]  /*6b970*/  STL.U16 [R1+0x150], R38 ;  /* 0x0001502601007387 */ /* 0x000fe80000100400 */
[----:B-1----:R-:W-:Y:S01]  /*6b980*/  STL [R1+0x160], R126 ;  /* 0x0001607e01007387 */ /* 0x002fe20000100800 */
[----:B------:R-:W-:Y:S01]  /*6b990*/  IMAD.IADD R178, R49, 0x1, R126 ;  /* 0x0000000131b27824 */ /* 0x000fe200078e027e */
[----:B------:R-:W-:-:S02]  /*6b9a0*/  ISETP.NE.AND P2, PT, R126, RZ, PT ;  /* 0x000000ff7e00720c */ /* 0x000fc40003f45270 */
[----:B------:R-:W1:Y:S04]  /*6b9b0*/  LDS.64 R126, [R59+0x238] ;  /* 0x000238003b7e7984 */ /* 0x000e680000000a00 */
[----:B--2---:R-:W-:Y:S01]  /*6b9c0*/  STL [R1+0x19c], R179 ;  /* 0x00019cb301007387 */ /* 0x004fe20000100800 */
[----:B---3--:R-:W-:Y:S01]  /*6b9d0*/  IMAD.MOV.U32 R32, RZ, RZ, R42 ;  /* 0x000000ffff207224 */ /* 0x008fe200078e002a */
[C---:B------:R-:W-:Y:S01]  /*6b9e0*/  PRMT R191, R42.reuse, 0x7772, RZ ;  /* 0x000077722abf7816 */ /* 0x040fe200000000ff */
[----:B------:R-:W-:Y:S01]  /*6b9f0*/  IMAD.MOV.U32 R33, RZ, RZ, R43 ;  /* 0x000000ffff217224 */ /* 0x000fe200078e002b */
[----:B------:R-:W-:Y:S01]  /*6ba00*/  PRMT R192, R42, 0x7773, RZ ;  /* 0x000077732ac07816 */ /* 0x000fe200000000ff */
[----:B----4-:R-:W-:Y:S01]  /*6ba10*/  IMAD.MOV.U32 R34, RZ, RZ, R44 ;  /* 0x000000ffff227224 */ /* 0x010fe200078e002c */
[C---:B------:R-:W-:Y:S01]  /*6ba20*/  PRMT R193, R43.reuse, 0x7770, RZ ;  /* 0x000077702bc17816 */ /* 0x040fe200000000ff */
[----:B------:R-:W-:Y:S01]  /*6ba30*/  IMAD.MOV.U32 R35, RZ, RZ, R45 ;  /* 0x000000ffff237224 */ /* 0x000fe200078e002d */
[C---:B0-----:R-:W-:Y:S01]  /*6ba40*/  PRMT R180, R26.reuse, 0x7770, RZ ;  /* 0x000077701ab47816 */ /* 0x041fe200000000ff */
[----:B------:R-:W-:Y:S01]  /*6ba50*/  IMAD.MOV.U32 R28, RZ, RZ, R26 ;  /* 0x000000ffff1c7224 */ /* 0x000fe200078e001a */
[C---:B------:R-:W-:Y:S01]  /*6ba60*/  PRMT R181, R26.reuse, 0x7771, RZ ;  /* 0x000077711ab57816 */ /* 0x040fe200000000ff */
[----:B------:R-:W-:Y:S01]  /*6ba70*/  IMAD.MOV.U32 R29, RZ, RZ, R27 ;  /* 0x000000ffff1d7224 */ /* 0x000fe200078e001b */
[C---:B------:R-:W-:Y:S01]  /*6ba80*/  PRMT R185, R26.reuse, 0x7772, RZ ;  /* 0x000077721ab97816 */ /* 0x040fe200000000ff */
[----:B------:R0:W-:Y:S01]  /*6ba90*/  STL.128 [R1+0x180], R32 ;  /* 0x0001802001007387 */ /* 0x0001e20000100c00 */
[----:B------:R-:W-:Y:S01]  /*6baa0*/  PRMT R186, R26, 0x7773, RZ ;  /* 0x000077731aba7816 */ /* 0x000fe200000000ff */
[----:B------:R-:W-:Y:S01]  /*6bab0*/  IMAD.MOV.U32 R30, RZ, RZ, R40 ;  /* 0x000000ffff1e7224 */ /* 0x000fe200078e0028 */
[----:B------:R-:W-:Y:S01]  /*6bac0*/  PRMT R26, R184, 0x7710, RZ ;  /* 0x00007710b81a7816 */ /* 0x000fe200000000ff */
[----:B------:R-:W-:Y:S01]  /*6bad0*/  IMAD.MOV.U32 R31, RZ, RZ, R41 ;  /* 0x000000ffff1f7224 */ /* 0x000fe200078e0029 */
[C---:B------:R-:W-:Y:S01]  /*6bae0*/  PRMT R194, R43.reuse, 0x7771, RZ ;  /* 0x000077712bc27816 */ /* 0x040fe200000000ff */
[----:B------:R2:W-:Y:S01]  /*6baf0*/  STL.64 [R1+0x190], R46 ;  /* 0x0001902e01007387 */ /* 0x0005e20000100a00 */
[----:B------:R-:W-:-:S02]  /*6bb00*/  PRMT R195, R43, 0x7772, RZ ;  /* 0x000077722bc37816 */ /* 0x000fc400000000ff */
[----:B------:R-:W-:Y:S01]  /*6bb10*/  PRMT R196, R43, 0x7773, RZ ;  /* 0x000077732bc47816 */ /* 0x000fe200000000ff */
[----:B------:R3:W-:Y:S01]  /*6bb20*/  STL.64 [R1+0x168], R24 ;  /* 0x0001681801007387 */ /* 0x0007e20000100a00 */
[C---:B------:R-:W-:Y:S02]  /*6bb30*/  PRMT R197, R44.reuse, 0x7770, RZ ;  /* 0x000077702cc57816 */ /* 0x040fe400000000ff */
[C---:B------:R-:W-:Y:S01]  /*6bb40*/  PRMT R198, R44.reuse, 0x7771, RZ ;  /* 0x000077712cc67816 */ /* 0x040fe200000000ff */
[----:B------:R-:W-:Y:S01]  /*6bb50*/  STL.128 [R1+0x170], R28 ;  /* 0x0001701c01007387 */ /* 0x000fe20000100c00 */
[----:B------:R-:W-:Y:S02]  /*6bb60*/  PRMT R199, R44, 0x7772, RZ ;  /* 0x000077722cc77816 */ /* 0x000fe400000000ff */
[C---:B0-----:R-:W-:Y:S01]  /*6bb70*/  PRMT R32, R42.reuse, 0x7770, RZ ;  /* 0x000077702a207816 */ /* 0x041fe200000000ff */
[----:B------:R0:W-:Y:S01]  /*6bb80*/  STL.U16 [R1+0x198], R26 ;  /* 0x0001981a01007387 */ /* 0x0001e20000100400 */
[----:B------:R-:W-:-:S02]  /*6bb90*/  PRMT R33, R42, 0x7771, RZ ;  /* 0x000077712a217816 */ /* 0x000fc400000000ff */
[----:B------:R-:W-:Y:S01]  /*6bba0*/  PRMT R200, R44, 0x7773, RZ ;  /* 0x000077732cc87816 */ /* 0x000fe200000000ff */
[----:B-1----:R1:W-:Y:S01]  /*6bbb0*/  STL.64 [R1+0x1a0], R126 ;  /* 0x0001a07e01007387 */ /* 0x0023e20000100a00 */
        /* <DEDUP_REMOVED lines=8> */
[----:B--2---:R-:W-:Y:S02]  /*6bc40*/  PRMT R46, R46, 0x7773, RZ ;  /* 0x000077732e2e7816 */ /* 0x004fe400000000ff */
        /* <DEDUP_REMOVED lines=15> */
[C---:B---3--:R-:W-:Y:S02]  /*6bd40*/  PRMT R24, R25.reuse, 0x7770, RZ ;  /* 0x0000777019187816 */ /* 0x048fe400000000ff */
        /* <DEDUP_REMOVED lines=8> */
[----:B------:R-:W-:Y:S02]  /*6bdd0*/  PRMT R204, R46, 0x7610, R204 ;  /* 0x000076102ecc7816 */ /* 0x000fe400000000cc */
[----:B------:R-:W-:-:S02]  /*6bde0*/  PRMT R207, R44, 0x7610, R207 ;  /* 0x000076102ccf7816 */ /* 0x000fc400000000cf */
[----:B------:R-:W-:Y:S02]  /*6bdf0*/  PRMT R43, R45, 0x7610, R43 ;  /* 0x000076102d2b7816 */ /* 0x000fe4000000002b */
[----:B------:R-:W-:Y:S02]  /*6be00*/  PRMT R25, R25, 0x7773, RZ ;  /* 0x0000777319197816 */ /* 0x000fe400000000ff */
[----:B------:R-:W-:Y:S02]  /*6be10*/  PRMT R40, R40, 0x7773, RZ ;  /* 0x0000777328287816 */ /* 0x000fe400000000ff */
[----:B------:R-:W-:Y:S02]  /*6be20*/  PRMT R41, R41, 0x7773, RZ ;  /* 0x0000777329297816 */ /* 0x000fe400000000ff */
[----:B------:R-:W-:Y:S02]  /*6be30*/  PRMT R44, R47, 0x7610, R44 ;  /* 0x000076102f2c7816 */ /* 0x000fe4000000002c */
[----:B------:R-:W-:-:S02]  /*6be40*/  PRMT R45, R49, 0x7610, R45 ;  /* 0x00007610312d7816 */ /* 0x000fc4000000002d */
        /* <DEDUP_REMOVED lines=9> */
.L_x_2796:
[----:B0-----:R-:W-:-:S06]  /*6bee0*/  IMAD.IADD R24, R1, 0x1, R26 ;  /* 0x0000000101187824 */ /* 0x001fcc00078e021a */
[----:B------:R-:W2:Y:S01]  /*6bef0*/  LDL.U8 R24, [R24+0x3f0] ;  /* 0x0003f00018187983 */ /* 0x000ea20000100000 */
[----:B------:R-:W-:Y:S02]  /*6bf00*/  IMAD.MOV.U32 R25, RZ, RZ, R26 ;  /* 0x000000ffff197224 */ /* 0x000fe400078e001a */
[----:B------:R-:W-:Y:S01]  /*6bf10*/  VIADD R26, R26, 0x1 ;  /* 0x000000011a1a7836 */ /* 0x000fe20000000000 */
[----:B--2---:R-:W-:-:S13]  /*6bf20*/  ISETP.NE.AND P2, PT, R24, RZ, PT ;  /* 0x000000ff1800720c */ /* 0x004fda0003f45270 */
[----:B------:R-:W-:Y:S05]  /*6bf30*/  @P2 BRA `(.L_x_2796) ;  /* 0xfffffffc00e82947 */ /* 0x000fea000383ffff */
[----:B------:R-:W-:Y:S05]  /*6bf40*/  BSYNC.RECONVERGENT B0 ;  /* 0x0000000000007941 */ /* 0x000fea0003800200 */
.L_x_2795:
[----:B------:R-:W-:Y:S01]  /*6bf50*/  LOP3.LUT P2, RZ, R36, 0xff, RZ, 0xc0, !PT ;  /* 0x000000ff24ff7812 */ /* 0x000fe2000784c0ff */
[----:B------:R-:W-:Y:S01]  /*6bf60*/  BSSY.RECONVERGENT B0, `(.L_x_2797) ;  /* 0x000000f000007945 */ /* 0x000fe20003800200 */
[----:B------:R-:W-:-:S11]  /*6bf70*/  IMAD.MOV.U32 R24, RZ, RZ, R25 ;  /* 0x000000ffff187224 */ /* 0x000fd600078e0019 */
[----:B------:R-:W-:Y:S05]  /*6bf80*/  @!P2 BRA `(.L_x_2798) ;  /* 0x000000000030a947 */ /* 0x000fea0003800000 */
[----:B------:R-:W-:Y:S01]  /*6bf90*/  BSSY.RECONVERGENT B1, `(.L_x_2799) ;  /* 0x000000a000017945 */ /* 0x000fe20003800200 */
[----:B------:R-:W-:-:S07]  /*6bfa0*/  IMAD.MOV.U32 R24, RZ, RZ, RZ ;  /* 0x000000ffff187224 */ /* 0x000fce00078e00ff */
.L_x_2800:
        /* <DEDUP_REMOVED lines=9> */
.L_x_2799:
[----:B------:R-:W-:-:S07]  /*6c040*/  IMAD.MOV.U32 R24, RZ, RZ, R26 ;  /* 0x000000ffff187224 */ /* 0x000fce00078e001a */
.L_x_2798:
[----:B------:R-:W-:Y:S05]  /*6c050*/  BSYNC.RECONVERGENT B0 ;  /* 0x0000000000007941 */ /* 0x000fea0003800200 */
.L_x_2797:
[----:B------:R-:W-:Y:S01]  /*6c060*/  IMAD.IADD R25, R1, 0x1, R24 ;  /* 0x0000000101197824 */ /* 0x000fe200078e0218 */
[----:B------:R-:W-:Y:S01]  /*6c070*/  BSSY.RECONVERGENT B0, `(.L_x_2801) ;  /* 0x0000009000007945 */ /* 0x000fe20003800200 */
[----:B------:R-:W-:-:S03]  /*6c080*/  IMAD.MOV.U32 R24, RZ, RZ, RZ ;  /* 0x000000ffff187224 */ /* 0x000fc600078e00ff */
[----:B------:R0:W-:Y:S04]  /*6c090*/  STL.U8 [R25+0x3f0], RZ ;  /* 0x0003f0ff19007387 */ /* 0x0001e80000100000 */
.L_x_2802:
[----:B------:R-:W-:-:S05]  /*6c0a0*/  IMAD.IADD R26, R1, 0x1, R24 ;  /* 0x00000001011a7824 */ /* 0x000fca00078e0218 */
[----:B0-----:R-:W2:Y:S02]  /*6c0b0*/  LDL.U8 R25, [R26+0x3f0] ;  /* 0x0003f0001a197983 */ /* 0x001ea40000100000 */
[----:B--2---:R-:W-:Y:S01]  /*6c0c0*/  ISETP.NE.AND P2, PT, R25, RZ, PT ;  /* 0x000000ff1900720c */ /* 0x004fe20003f45270 */
[----:B------:R-:W-:Y:S02]  /*6c0d0*/  IMAD.MOV.U32 R25, RZ, RZ, R24 ;  /* 0x000000ffff197224 */ /* 0x000fe400078e0018 */
[----:B------:R-:W-:-:S10]  /*6c0e0*/  VIADD R24, R24, 0x1 ;  /* 0x0000000118187836 */ /* 0x000fd40000000000 */
[----:B------:R-:W-:Y:S05]  /*6c0f0*/  @P2 BRA `(.L_x_2802) ;  /* 0xfffffffc00e82947 */ /* 0x000fea000383ffff */
[----:B------:R-:W-:Y:S05]  /*6c100*/  BSYNC.RECONVERGENT B0 ;  /* 0x0000000000007941 */ /* 0x000fea0003800200 */
.L_x_2801:
[----:B------:R-:W-:Y:S01]  /*6c110*/  LOP3.LUT P2, RZ, R183, 0xff, RZ, 0xc0, !PT ;  /* 0x000000ffb7ff7812 */ /* 0x000fe2000784c0ff */
[----:B------:R-:W-:-:S12]  /*6c120*/  IMAD.MOV.U32 R24, RZ, RZ, R25 ;  /* 0x000000ffff187224 */ /* 0x000fd800078e0019 */
[----:B------:R-:W-:Y:S05]  /*6c130*/  @!P2 BRA `(.L_x_2803) ;  /* 0x000000000030a947 */ /* 0x000fea0003800000 */
[----:B------:R-:W-:Y:S01]  /*6c140*/  BSSY.RECONVERGENT B0, `(.L_x_2804) ;  /* 0x000000a000007945 */ /* 0x000fe20003800200 */
[----:B------:R-:W-:-:S07]  /*6c150*/  IMAD.MOV.U32 R24, RZ, RZ, RZ ;  /* 0x000000ffff187224 */ /* 0x000fce00078e00ff */
.L_x_2805:
        /* <DEDUP_REMOVED lines=9> */
.L_x_2804:
[----:B------:R-:W-:-:S07]  /*6c1f0*/  IMAD.MOV.U32 R24, RZ, RZ, R26 ;  /* 0x000000ffff187224 */ /* 0x000fce00078e001a */
.L_x_2803:
[----:B------:R-:W-:-:S05]  /*6c200*/  IMAD.IADD R36, R1, 0x1, R24 ;  /* 0x0000000101247824 */ /* 0x000fca00078e0218 */
[----:B------:R0:W-:Y:S04]  /*6c210*/  STL.U8 [R36+0x3f0], RZ ;  /* 0x0003f0ff24007387 */ /* 0x0001e80000100000 */
[----:B------:R-:W2:Y:S04]  /*6c220*/  LDL.128 R32, [R1+0x3f0] ;  /* 0x0003f00001207983 */ /* 0x000ea80000100c00 */
[----:B------:R-:W3:Y:S04]  /*6c230*/  LDL.128 R24, [R1+0x400] ;  /* 0x0004000001187983 */ /* 0x000ee80000100c00 */
[----:B------:R-:W0:Y:S04]  /*6c240*/  LDL.128 R28, [R1+0x410] ;  /* 0x00041000011c7983 */ /* 0x000e280000100c00 */
[----:B------:R-:W4:Y:S04]  /*6c250*/  LDL.U16 R46, [R1+0x420] ;  /* 0x00042000012e7983 */ /* 0x000f280000100400 */
[----:B------:R1:W5:Y:S04]  /*6c260*/  LDL R179, [R1+0x424] ;  /* 0x0004240001b37983 */ /* 0x0003680000100800 */
[----:B------:R1:W5:Y:S01]  /*6c270*/  LDL.64 R126, [R1+0x428] ;  /* 0x00042800017e7983 */ /* 0x0003620000100a00 */
[----:B--2---:R-:W-:-:S02]  /*6c280*/  PRMT R207, R33, 0x7773, RZ ;  /* 0x0000777321cf7816 */ /* 0x004fc400000000ff */
[----:B------:R-:W-:Y:S02]  /*6c290*/  PRMT R208, R33, 0x7770, RZ ;  /* 0x0000777021d07816 */ /* 0x000fe400000000ff */
[C---:B---3--:R-:W-:Y:S02]  /*6c2a0*/  PRMT R206, R24.reuse, 0x7770, RZ ;  /* 0x0000777018ce7816 */ /* 0x048fe400000000ff */
[C---:B------:R-:W-:Y:S02]  /*6c2b0*/  PRMT R40, R24.reuse, 0x7772, RZ ;  /* 0x0000777218287816 */ /* 0x040fe400000000ff */
[----:B------:R-:W-:Y:S02]  /*6c2c0*/  PRMT R41, R25, 0x7772, RZ ;  /* 0x0000777219297816 */ /* 0x000fe400000000ff */
[C---:B------:R-:W-:Y:S02]  /*6c2d0*/  PRMT R184, R24.reuse, 0x7771, RZ ;  /* 0x0000777118b87816 */ /* 0x040fe400000000ff */
[----:B------:R-:W-:-:S02]  /*6c2e0*/  PRMT R137, R24, 0x7773, RZ ;  /* 0x0000777318897816 */ /* 0x000fc400000000ff */
[C---:B------:R-:W-:Y:S02]  /*6c2f0*/  PRMT R136, R25.reuse, 0x7770, RZ ;  /* 0x0000777019887816 */ /* 0x040fe400000000ff */
[C---:B------:R-:W-:Y:S02]  /*6c300*/  PRMT R49, R25.reuse, 0x7771, RZ ;  /* 0x0000777119317816 */ /* 0x040fe400000000ff */
[----:B------:R-:W-:Y:S02]  /*6c310*/  PRMT R47, R25, 0x7773, RZ ;  /* 0x00007773192f7816 */ /* 0x000fe400000000ff */
[C---:B0-----:R-:W-:Y:S02]  /*6c320*/  PRMT R36, R31.reuse, 0x7770, RZ ;  /* 0x000077701f247816 */ /* 0x041fe400000000ff */
        /* <DEDUP_REMOVED lines=51> */
.L_x_2794:
[----:B------:R-:W-:Y:S01]  /*6c660*/  PRMT R136, R46, 0x7604, R45 ;  /* 0x000076042e887816 */ /* 0x000fe2000000002d */
[----:B------:R-:W0:Y:S01]  /*6c670*/  S2R R184, SR_TID.X ;  /* 0x0000000000b87919 */ /* 0x000e220000002100 */
[----:B------:R-:W-:Y:S01]  /*6c680*/  LOP3.LUT R40, R40, 0xffff, RZ, 0xc0, !PT ;  /* 0x0000ffff28287812 */ /* 0x000fe200078ec0ff */
[----:B------:R-:W-:Y:S01]  /*6c690*/  BSSY.RECONVERGENT B1, `(.L_x_2806) ;  /* 0x00001e4000017945 */ /* 0x000fe20003800200 */
[----:B------:R-:W-:Y:S01]  /*6c6a0*/  LOP3.LUT R28, R28, 0xffff, RZ, 0xc0, !PT ;  /* 0x0000ffff1c1c7812 */ /* 0x000fe200078ec0ff */
[----:B------:R-:W-:Y:S01]  /*6c6b0*/  STL [R1+0x118], R178 ;  /* 0x000118b201007387 */ /* 0x000fe20000100800 */
[----:B------:R-:W-:Y:S02]  /*6c6c0*/  LOP3.LUT R45, R41, 0xffff, RZ, 0xc0, !PT ;  /* 0x0000ffff292d7812 */ /* 0x000fe400078ec0ff */
[----:B------:R-:W-:Y:S01]  /*6c6d0*/  LOP3.LUT R31, R31, 0xffff, RZ, 0xc0, !PT ;  /* 0x0000ffff1f1f7812 */ /* 0x000fe200078ec0ff */
[----:B-----5:R-:W-:Y:S01]  /*6c6e0*/  STL [R1+0x154], R179 ;  /* 0x000154b301007387 */ /* 0x020fe20000100800 */
[----:B------:R-:W-:-:S02]  /*6c6f0*/  LOP3.LUT R27, R27, 0xffff, RZ, 0xc0, !PT ;  /* 0x0000ffff1b1b7812 */ /* 0x000fc400078ec0ff */
[----:B------:R-:W-:Y:S01]  /*6c700*/  LOP3.LUT R26, R26, 0xffff, RZ, 0xc0, !PT ;  /* 0x0000ffff1a1a7812 */ /* 0x000fe200078ec0ff */
[----:B------:R-:W-:Y:S01]  /*6c710*/  STL.64 [R1+0x158], R126 ;  /* 0x0001587e01007387 */ /* 0x000fe20000100a00 */
[----:B------:R-:W-:Y:S02]  /*6c720*/  PRMT R28, R28, 0x3340, R40 ;  /* 0x000033401c1c7816 */ /* 0x000fe40000000028 */
[----:B------:R-:W-:Y:S01]  /*6c730*/  PRMT R31, R31, 0x3340, R45 ;  /* 0x000033401f1f7816 */ /* 0x000fe2000000002d */
[----:B------:R-:W-:Y:S01]  /*6c740*/  STL [R1+0x528], R16 ;  /* 0x0005281001007387 */ /* 0x000fe20000100800 */
[----:B------:R-:W-:Y:S02]  /*6c750*/  PRMT R40, R26, 0x3340, R27 ;  /* 0x000033401a287816 */ /* 0x000fe4000000001b */
[----:B------:R-:W-:Y:S01]  /*6c760*/  LOP3.LUT R45, R108, 0xffff, RZ, 0xc0, !PT ;  /* 0x0000ffff6c2d7812 */ /* 0x000fe200078ec0ff */
[----:B------:R-:W-:Y:S01]  /*6c770*/  STL [R1+0x564], R17 ;  /* 0x0005641101007387 */ /* 0x000fe20000100800 */
[----:B------:R-:W-:-:S02]  /*6c780*/  LOP3.LUT R26, R109, 0xffff, RZ, 0xc0, !PT ;  /* 0x0000ffff6d1a7812 */ /* 0x000fc400078ec0ff */
[----:B------:R-:W-:Y:S01]  /*6c790*/  LOP3.LUT R27, R110, 0xffff, RZ, 0xc0, !PT ;  /* 0x0000ffff6e1b7812 */ /* 0x000fe200078ec0ff */
[----:B------:R-:W-:Y:S01]  /*6c7a0*/  STL.64 [R1+0x568], R18 ;  /* 0x0005681201007387 */ /* 0x000fe20000100a00 */
[----:B------:R-:W-:Y:S02]  /*6c7b0*/  PRMT R45, R26, 0x3340, R45 ;  /* 0x000033401a2d7816 */ /* 0x000fe4000000002d */
[----:B------:R-:W-:Y:S01]  /*6c7c0*/  LOP3.LUT R26, R111, 0xffff, RZ, 0xc0, !PT ;  /* 0x0000ffff6f1a7812 */ /* 0x000fe200078ec0ff */
[----:B------:R-:W-:Y:S01]  /*6c7d0*/  STL.U16 [R1+0x150], R136 ;  /* 0x0001508801007387 */ /* 0x000fe20000100400 */
        /* <DEDUP_REMOVED lines=58> */
[----:B------:R-:W-:Y:S01]  /*6cb80*/  LOP3.LUT R38, R80, 0xffff, RZ, 0xc0, !PT ;  /* 0x0000ffff50267812 */ /* 0x000fe200078ec0ff */
[----:B------:R-:W-:Y:S01]  /*6cb90*/  STL.128 [R1+0x120], R24 ;  /* 0x0001201801007387 */ /* 0x000fe20000100c00 */
        /* <DEDUP_REMOVED lines=36> */
[----:B------:R-:W-:Y:S02]  /*6cde0*/  PRMT R30, R32, 0x5410, R49 ;  /* 0x00005410201e7816 */ /* 0x000fe40000000031 */
[----:B------:R-:W-:Y:S02]  /*6cdf0*/  PRMT R40, R35, 0x3340, R40 ;  /* 0x0000334023287816 */ /* 0x000fe40000000028 */
[----:B------:R-:W-:Y:S01]  /*6ce00*/  LOP3.LUT R49, R83, 0xffff, RZ, 0xc0, !PT ;  /* 0x0000ffff53317812 */ /* 0x000fe200078ec0ff */
[----:B------:R2:W-:Y:S01]  /*6ce10*/  STL.128 [R1+0x130], R28 ;  /* 0x0001301c01007387 */ /* 0x0005e20000100c00 */
[----:B------:R-:W-:Y:S02]  /*6ce20*/  LOP3.LUT R35, R82, 0xffff, RZ, 0xc0, !PT ;  /* 0x0000ffff52237812 */ /* 0x000fe400078ec0ff */
[----:B------:R-:W-:-:S02]  /*6ce30*/  PRMT R183, R206, 0x3340, R183 ;  /* 0x00003340ceb77816 */ /* 0x000fc400000000b7 */
[----:B-1----:R-:W-:Y:S02]  /*6ce40*/  LOP3.LUT R44, R85, 0xffff, RZ, 0xc0, !PT ;  /* 0x0000ffff552c7812 */ /* 0x002fe400078ec0ff */
[----:B------:R-:W-:Y:S02]  /*6ce50*/  LOP3.LUT R50, R84, 0xffff, RZ, 0xc0, !PT ;  /* 0x0000ffff54327812 */ /* 0x000fe400078ec0ff */
[----:B------:R-:W-:Y:S02]  /*6ce60*/  LOP3.LUT R51, R200, 0xffff, RZ, 0xc0, !PT ;  /* 0x0000ffffc8337812 */ /* 0x000fe400078ec0ff */
        /* <DEDUP_REMOVED lines=36> */
[----:B------:R-:W-:Y:S01]  /*6d0b0*/  LOP3.LUT R44, R101, 0xffff, RZ, 0xc0, !PT ;  /* 0x0000ffff652c7812 */ /* 0x000fe200078ec0ff */
[----:B------:R2:W-:Y:S01]  /*6d0c0*/  STL.128 [R1+0x540], R36 ;  /* 0x0005402401007387 */ /* 0x0005e20000100c00 */
[----:B------:R-:W-:Y:S02]  /*6d0d0*/  LOP3.LUT R40, R100, 0xffff, RZ, 0xc0, !PT ;  /* 0x0000ffff64287812 */ /* 0x000fe400078ec0ff */
[----:B------:R-:W-:-:S02]  /*6d0e0*/  PRMT R33, R203, 0x3340, R205 ;  /* 0x00003340cb217816 */ /* 0x000fc400000000cd */
        /* <DEDUP_REMOVED lines=15> */
[----:B0-----:R-:W-:Y:S01]  /*6d1e0*/  ISETP.GE.U32.AND P2, PT, R184, 0x20, PT ;  /* 0x00000020b800780c */ /* 0x001fe20003f46070 */
[----:B------:R2:W-:Y:S04]  /*6d1f0*/  STL.128 [R1+0x550], R40 ;  /* 0x0005502801007387 */ /* 0x0005e80000100c00 */
[----:B------:R2:W-:Y:S08]  /*6d200*/  STL.U16 [R1+0x560], R44 ;  /* 0x0005602c01007387 */ /* 0x0005f00000100400 */
        /* <DEDUP_REMOVED lines=12> */
.L_x_2811:
[----:B0-----:R-:W-:-:S06]  /*6d2d0*/  IMAD.IADD R22, R1, 0x1, R50 ;  /* 0x0000000101167824 */ /* 0x001fcc00078e0232 */
[----:B------:R-:W3:Y:S01]  /*6d2e0*/  LDL.U8 R22, [R22+0x3f0] ;  /* 0x0003f00016167983 */ /* 0x000ee20000100000 */
[----:B------:R-:W-:Y:S02]  /*6d2f0*/  IMAD.MOV.U32 R23, RZ, RZ, R50 ;  /* 0x000000ffff177224 */ /* 0x000fe400078e0032 */
[----:B------:R-:W-:Y:S01]  /*6d300*/  VIADD R50, R50, 0x1 ;  /* 0x0000000132327836 */ /* 0x000fe20000000000 */
[----:B---3--:R-:W-:-:S13]  /*6d310*/  ISETP.NE.AND P2, PT, R22, RZ, PT ;  /* 0x000000ff1600720c */ /* 0x008fda0003f45270 */
[----:B------:R-:W-:Y:S05]  /*6d320*/  @P2 BRA `(.L_x_2811) ;  /* 0xfffffffc00e82947 */ /* 0x000fea000383ffff */
[----:B------:R-:W-:Y:S05]  /*6d330*/  BSYNC.RECONVERGENT B2 ;  /* 0x0000000000027941 */ /* 0x000fea0003800200 */
.L_x_2810:
[----:B------:R-:W-:Y:S01]  /*6d340*/  LOP3.LUT P2, RZ, R106, 0xff, RZ, 0xc0, !PT ;  /* 0x000000ff6aff7812 */ /* 0x000fe2000784c0ff */
[----:B------:R-:W-:Y:S01]  /*6d350*/  BSSY.RECONVERGENT B2, `(.L_x_2812) ;  /* 0x0000010000027945 */ /* 0x000fe20003800200 */
[----:B------:R-:W-:-:S11]  /*6d360*/  IMAD.MOV.U32 R22, RZ, RZ, R23 ;  /* 0x000000ffff167224 */ /* 0x000fd600078e0017 */
[----:B------:R-:W-:Y:S05]  /*6d370*/  @!P2 BRA `(.L_x_2813) ;  /* 0x000000000034a947 */ /* 0x000fea0003800000 */
[----:B------:R-:W-:Y:S01]  /*6d380*/  BSSY.RECONVERGENT B3, `(.L_x_2814) ;  /* 0x000000b000037945 */ /* 0x000fe20003800200 */
[----:B------:R-:W-:Y:S01]  /*6d390*/  IMAD.MOV.U32 R22, RZ, RZ, RZ ;  /* 0x000000ffff167224 */ /* 0x000fe200078e00ff */
[----:B------:R-:W-:-:S07]  /*6d3a0*/  PRMT R48, R106, 0x7610, R48 ;  /* 0x000076106a307816 */ /* 0x000fce0000000030 */
.L_x_2815:
        /* <DEDUP_REMOVED lines=9> */
.L_x_2814:
[----:B------:R-:W-:-:S07]  /*6d440*/  IMAD.MOV.U32 R22, RZ, RZ, R49 ;  /* 0x000000ffff167224 */ /* 0x000fce00078e0031 */
.L_x_2813:
[----:B------:R-:W-:Y:S05]  /*6d450*/  BSYNC.RECONVERGENT B2 ;  /* 0x0000000000027941 */ /* 0x000fea0003800200 */
.L_x_2812:
[----:B------:R-:W-:Y:S01]  /*6d460*/  IMAD.IADD R23, R1, 0x1, R22 ;  /* 0x0000000101177824 */ /* 0x000fe200078e0216 */
[----:B------:R-:W-:Y:S01]  /*6d470*/  BSSY.RECONVERGENT B2, `(.L_x_2816) ;  /* 0x0000009000027945 */ /* 0x000fe20003800200 */
[----:B------:R-:W-:-:S03]  /*6d480*/  IMAD.MOV.U32 R22, RZ, RZ, RZ ;  /* 0x000000ffff167224 */ /* 0x000fc600078e00ff */
[----:B------:R0:W-:Y:S04]  /*6d490*/  STL.U8 [R23+0x3f0], RZ ;  /* 0x0003f0ff17007387 */ /* 0x0001e80000100000 */
.L_x_2817:
[----:B------:R-:W-:-:S05]  /*6d4a0*/  IMAD.IADD R48, R1, 0x1, R22 ;  /* 0x0000000101307824 */ /* 0x000fca00078e0216 */
[----:B0-----:R-:W3:Y:S02]  /*6d4b0*/  LDL.U8 R23, [R48+0x3f0] ;  /* 0x0003f00030177983 */ /* 0x001ee40000100000 */
[----:B---3--:R-:W-:Y:S01]  /*6d4c0*/  ISETP.NE.AND P2, PT, R23, RZ, PT ;  /* 0x000000ff1700720c */ /* 0x008fe20003f45270 */
[----:B------:R-:W-:Y:S02]  /*6d4d0*/  IMAD.MOV.U32 R23, RZ, RZ, R22 ;  /* 0x000000ffff177224 */ /* 0x000fe400078e0016 */
[----:B------:R-:W-:-:S10]  /*6d4e0*/  VIADD R22, R22, 0x1 ;  /* 0x0000000116167836 */ /* 0x000fd40000000000 */
[----:B------:R-:W-:Y:S05]  /*6d4f0*/  @P2 BRA `(.L_x_2817) ;  /* 0xfffffffc00e82947 */ /* 0x000fea000383ffff */
[----:B------:R-:W-:Y:S05]  /*6d500*/  BSYNC.RECONVERGENT B2 ;  /* 0x0000000000027941 */ /* 0x000fea0003800200 */
.L_x_2816:
[----:B------:R-:W-:Y:S01]  /*6d510*/  LOP3.LUT P2, RZ, R52, 0xff, RZ, 0xc0, !PT ;  /* 0x000000ff34ff7812 */ /* 0x000fe2000784c0ff */
[----:B------:R-:W-:Y:S01]  /*6d520*/  BSSY.RECONVERGENT B2, `(.L_x_2818) ;  /* 0x000000f000027945 */ /* 0x000fe20003800200 */
[----:B------:R-:W-:-:S11]  /*6d530*/  IMAD.MOV.U32 R22, RZ, RZ, R23 ;  /* 0x000000ffff167224 */ /* 0x000fd600078e0017 */
[----:B------:R-:W-:Y:S05]  /*6d540*/  @!P2 BRA `(.L_x_2819) ;  /* 0x000000000030a947 */ /* 0x000fea0003800000 */
[----:B------:R-:W-:Y:S01]  /*6d550*/  BSSY.RECONVERGENT B3, `(.L_x_2820) ;  /* 0x000000a000037945 */ /* 0x000fe20003800200 */
[----:B------:R-:W-:-:S07]  /*6d560*/  IMAD.MOV.U32 R22, RZ, RZ, RZ ;  /* 0x000000ffff167224 */ /* 0x000fce00078e00ff */
.L_x_2821:
        /* <DEDUP_REMOVED lines=9> */
.L_x_2820:
[----:B------:R-:W-:-:S07]  /*6d600*/  IMAD.MOV.U32 R22, RZ, RZ, R48 ;  /* 0x000000ffff167224 */ /* 0x000fce00078e0030 */
.L_x_2819:
[----:B------:R-:W-:Y:S05]  /*6d610*/  BSYNC.RECONVERGENT B2 ;  /* 0x0000000000027941 */ /* 0x000fea0003800200 */
.L_x_2818:
        /* <DEDUP_REMOVED lines=63> */
.L_x_2809:
[----:B------:R-:W-:Y:S05]  /*6da10*/  BSYNC.RECONVERGENT B0 ;  /* 0x0000000000007941 */ /* 0x000fea0003800200 */
.L_x_2808:
        /* <DEDUP_REMOVED lines=94> */
[----:B------:R0:W-:Y:S02]  /*6e000*/  STL.U16 [R1+0xc8], R48 ;  /* 0x0000c83001007387 */ /* 0x0001e40000100400 */
[----:B0-----:R-:W-:Y:S01]  /*6e010*/  IMAD.MOV.U32 R48, RZ, RZ, R181 ;  /* 0x000000ffff307224 */ /* 0x001fe200078e00b5 */
[----:B------:R-:W-:Y:S06]  /*6e020*/  @P2 BRA `(.L_x_2807) ;  /* 0x0000000400282947 */ /* 0x000fec0003800000 */
[----:B------:R-:W-:Y:S01]  /*6e030*/  LOP3.LUT R23, R106, 0xffff, RZ, 0xc0, !PT ;  /* 0x0000ffff6a177812 */ /* 0x000fe200078ec0ff */
[----:B------:R2:W-:Y:S01]  /*6e040*/  STL.U16 [R1+0xc8], R44 ;  /* 0x0000c82c01007387 */ /* 0x0005e20000100400 */
[----:B------:R-:W-:Y:S01]  /*6e050*/  IMAD.MOV.U32 R48, RZ, RZ, R16 ;  /* 0x000000ffff307224 */ /* 0x000fe200078e0010 */
[----:B------:R-:W-:Y:S01]  /*6e060*/  PRMT R53, R114, 0x7610, R53 ;  /* 0x0000761072357816 */ /* 0x000fe20000000035 */
[----:B------:R-:W-:Y:S01]  /*6e070*/  IMAD.MOV.U32 R58, RZ, RZ, R17 ;  /* 0x000000ffff3a7224 */ /* 0x000fe200078e0011 */
[----:B------:R-:W-:Y:S01]  /*6e080*/  PRMT R22, R23, 0x3340, R180 ;  /* 0x0000334017167816 */ /* 0x000fe200000000b4 */
[----:B------:R-:W-:Y:S01]  /*6e090*/  IMAD.MOV.U32 R23, RZ, RZ, R45 ;  /* 0x000000ffff177224 */ /* 0x000fe200078e002d */
[----:B------:R-:W-:Y:S01]  /*6e0a0*/  STL.64 [R1+0xc0], R42 ;  /* 0x0000c02a01007387 */ /* 0x000fe20000100a00 */
[----:B------:R-:W-:Y:S01]  /*6e0b0*/  IMAD.MOV.U32 R45, RZ, RZ, R47 ;  /* 0x000000ffff2d7224 */ /* 0x000fe200078e002f */
[----:B------:R-:W-:Y:S01]  /*6e0c0*/  PRMT R22, R22, 0x5410, R137 ;  /* 0x0000541016167816 */ /* 0x000fe20000000089 */
[----:B------:R-:W-:Y:S01]  /*6e0d0*/  IMAD.MOV.U32 R47, RZ, RZ, R37 ;  /* 0x000000ffff2f7224 */ /* 0x000fe200078e0025 */
[----:B------:R-:W-:Y:S01]  /*6e0e0*/  STL [R1+0x90], R16 ;  /* 0x0000901001007387 */ /* 0x000fe20000100800 */
[----:B--2---:R-:W-:Y:S01]  /*6e0f0*/  IMAD.MOV.U32 R44, RZ, RZ, R46 ;  /* 0x000000ffff2c7224 */ /* 0x004fe200078e002e */
[----:B------:R-:W-:Y:S01]  /*6e100*/  PRMT R54, R115, 0x7610, R54 ;  /* 0x0000761073367816 */ /* 0x000fe20000000036 */
[----:B------:R-:W-:Y:S01]  /*6e110*/  IMAD.MOV.U32 R46, RZ, RZ, R36 ;  /* 0x000000ffff2e7224 */ /* 0x000fe200078e0024 */
[----:B------:R-:W-:Y:S01]  /*6e120*/  STL [R1+0xcc], R17 ;  /* 0x0000cc1101007387 */ /* 0x000fe20000100800 */
[----:B------:R-:W-:Y:S01]  /*6e130*/  IMAD.MOV.U32 R36, RZ, RZ, R38 ;  /* 0x000000ffff247224 */ /* 0x000fe200078e0026 */
[----:B------:R-:W-:Y:S01]  /*6e140*/  PRMT R55, R105, 0x7610, R55 ;  /* 0x0000761069377816 */ /* 0x000fe20000000037 */
[----:B------:R-:W-:Y:S01]  /*6e150*/  IMAD.MOV.U32 R37, RZ, RZ, R39 ;  /* 0x000000ffff257224 */ /* 0x000fe200078e0027 */
[----:B------:R-:W-:Y:S01]  /*6e160*/  STL.128 [R1+0xa0], R44 ;  /* 0x0000a02c01007387 */ /* 0x000fe20000100c00 */
[----:B------:R-:W-:Y:S01]  /*6e170*/  IMAD.MOV.U32 R38, RZ, RZ, R40 ;  /* 0x000000ffff267224 */ /* 0x000fe200078e0028 */
[----:B------:R-:W-:Y:S01]  /*6e180*/  PRMT R64, R104, 0x7610, R64 ;  /* 0x0000761068407816 */ /* 0x000fe20000000040 */
[----:B------:R-:W-:Y:S01]  /*6e190*/  IMAD.MOV.U32 R39, RZ, RZ, R41 ;  /* 0x000000ffff277224 */ /* 0x000fe200078e0029 */
[----:B------:R-:W-:Y:S01]  /*6e1a0*/  STL.64 [R1+0xd0], R18 ;  /* 0x0000d01201007387 */ /* 0x000fe20000100a00 */
[----:B------:R-:W-:-:S02]  /*6e1b0*/  PRMT R65, R103, 0x7610, R65 ;  /* 0x0000761067417816 */ /* 0x000fc40000000041 */
[----:B------:R-:W-:Y:S01]  /*6e1c0*/  PRMT R66, R102, 0x7610, R66 ;  /* 0x0000761066427816 */ /* 0x000fe20000000042 */
[----:B------:R-:W-:Y:S01]  /*6e1d0*/  STL.128 [R1+0xb0], R36 ;  /* 0x0000b02401007387 */ /* 0x000fe20000100c00 */
[----:B------:R-:W-:Y:S02]  /*6e1e0*/  PRMT R67, R101, 0x7610, R67 ;  /* 0x0000761065437816 */ /* 0x000fe40000000043 */
[----:B------:R-:W-:Y:S01]  /*6e1f0*/  PRMT R121, R100, 0x7610, R121 ;  /* 0x0000761064797816 */ /* 0x000fe20000000079 */
[----:B------:R0:W-:Y:S01]  /*6e200*/  STL.64 [R1+0x98], R22 ;  /* 0x0000981601007387 */ /* 0x0001e20000100a00 */
        /* <DEDUP_REMOVED lines=44> */
.L_x_2807:
[----:B------:R-:W-:Y:S05]  /*6e4d0*/  BSYNC.RECONVERGENT B1 ;  /* 0x0000000000017941 */ /* 0x000fea0003800200 */
.L_x_2806:
        /* <DEDUP_REMOVED lines=11> */
[----:B------:R4:W-:Y:S01]  /*6e590*/  STL.128 [R1+0x70], R12 ;  /* 0x0000700c01007387 */ /* 0x0009e20000100c00 */
[----:B------:R-:W-:-:S02]  /*6e5a0*/  LOP3.LUT R163, R163, 0xffff, RZ, 0xc0, !PT ;  /* 0x0000ffffa3a37812 */ /* 0x000fc400078ec0ff */
[----:B------:R-:W-:Y:S01]  /*6e5b0*/  LOP3.LUT R141, R141, 0xffff, RZ, 0xc0, !PT ;  /* 0x0000ffff8d8d7812 */ /* 0x000fe200078ec0ff */
[----:B------:R-:W-:Y:S01]  /*6e5c0*/  STL [R1], R48 ;  /* 0x0000003001007387 */ /* 0x000fe20000100800 */
[----:B------:R-:W-:Y:S02]  /*6e5d0*/  LOP3.LUT R164, R164, 0xffff, RZ, 0xc0, !PT ;  /* 0x0000ffffa4a47812 */ /* 0x000fe400078ec0ff */
[----:B------:R-:W-:Y:S01]  /*6e5e0*/  LOP3.LUT R142, R142, 0xffff, RZ, 0xc0, !PT ;  /* 0x0000ffff8e8e7812 */ /* 0x000fe200078ec0ff */
[----:B------:R-:W-:Y:S01]  /*6e5f0*/  STL [R1+0x3c], R58 ;  /* 0x00003c3a01007387 */ /* 0x000fe20000100800 */
[----:B0-----:R-:W-:Y:S02]  /*6e600*/  LOP3.LUT R4, R52, 0xffff, RZ, 0xc0, !PT ;  /* 0x0000ffff34047812 */ /* 0x001fe400078ec0ff */
[----:B------:R-:W-:Y:S01]  /*6e610*/  LOP3.LUT R165, R165, 0xffff, RZ, 0xc0, !PT ;  /* 0x0000ffffa5a57812 */ /* 0x000fe200078ec0ff */
[----:B------:R-:W-:Y:S01]  /*6e620*/  STL.64 [R1+0x40], R22 ;  /* 0x0000401601007387 */ /* 0x000fe20000100a00 */
[----:B------:R-:W-:-:S02]  /*6e630*/  LOP3.LUT R143, R143, 0xffff, RZ, 0xc0, !PT ;  /* 0x0000ffff8f8f7812 */ /* 0x000fc400078ec0ff */
[----:B------:R-:W-:Y:S01]  /*6e640*/  LOP3.LUT R166, R166, 0xffff, RZ, 0xc0, !PT ;  /* 0x0000ffffa6a67812 */ /* 0x000fe200078ec0ff */
[----:B------:R-:W-:Y:S01]  /*6e650*/  STL [R1+0x48], R57 ;  /* 0x0000483901007387 */ /* 0x000fe20000100800 */
        /* <DEDUP_REMOVED lines=37> */
[----:B-1----:R-:W-:Y:S02]  /*6e8b0*/  PRMT R10, R53, 0x7604, R54 ;  /* 0x00007604350a7816 */ /* 0x002fe40000000036 */
[----:B--2---:R-:W-:Y:S02]  /*6e8c0*/  PRMT R43, R145, 0x3340, R144 ;  /* 0x00003340912b7816 */ /* 0x004fe40000000090 */
[----:B------:R-:W-:Y:S01]  /*6e8d0*/  PRMT R4, R147, 0x3340, R146 ;  /* 0x0000334093047816 */ /* 0x000fe20000000092 */
[----:B------:R0:W-:Y:S01]  /*6e8e0*/  STL.U16 [R1+0x38], R10 ;  /* 0x0000380a01007387 */ /* 0x0001e20000100400 */
        /* <DEDUP_REMOVED lines=17> */
[----:B----4-:R-:W-:Y:S02]  /*6ea00*/  PRMT R12, R66, 0x3340, R69 ;  /* 0x00003340420c7816 */ /* 0x010fe40000000045 */
        /* <DEDUP_REMOVED lines=12> */
[----:B------:R-:W-:Y:S01]  /*6ead0*/  PRMT R8, R133, 0x5410, R8 ;  /* 0x0000541085087816 */ /* 0x000fe20000000008 */
[----:B------:R1:W-:Y:S01]  /*6eae0*/  STL.128 [R1+0x10], R4 ;  /* 0x0000100401007387 */ /* 0x0003e20000100c00 */
[----:B------:R-:W-:Y:S02]  /*6eaf0*/  PRMT R11, R152, 0x5410, R11 ;  /* 0x00005410980b7816 */ /* 0x000fe4000000000b */
[----:B0-----:R-:W-:Y:S02]  /*6eb00*/  PRMT R10, R129, 0x5410, R128 ;  /* 0x00005410810a7816 */ /* 0x001fe40000000080 */
[----:B------:R-:W-:-:S03]  /*6eb10*/  PRMT R42, R63, 0x5410, R42 ;  /* 0x000054103f2a7816 */ /* 0x000fc6000000002a */
[----:B------:R1:W-:Y:S04]  /*6eb20*/  STL.128 [R1+0x20], R8 ;  /* 0x0000200801007387 */ /* 0x0003e80000100c00 */
[----:B------:R1:W-:Y:S04]  /*6eb30*/  STL.64 [R1+0x8], R42 ;  /* 0x0000082a01007387 */ /* 0x0003e80000100a00 */
[----:B---3--:R1:W-:Y:S01]  /*6eb40*/  STL.U16 [R1+0x80], R17 ;  /* 0x0000801101007387 */ /* 0x0083e20000100400 */
[----:B------:R-:W-:Y:S05]  /*6eb50*/  @!P1 BRA `(.L_x_2823) ;  /* 0x0000000c00c49947 */ /* 0x000fea0003800000 */
[----:B------:R-:W-:Y:S01]  /*6eb60*/  ISETP.NE.AND P1, PT, R57, RZ, PT ;  /* 0x000000ff3900720c */ /* 0x000fe20003f25270 */
[----:B------:R-:W-:-:S12]  /*6eb70*/  BSSY.RECONVERGENT B0, `(.L_x_2824) ;  /* 0x000008d000007945 */ /* 0x000fd80003800200 */
        /* <DEDUP_REMOVED lines=8> */
.L_x_2827:
[----:B0-----:R-:W-:-:S06]  /*6ec00*/  IMAD.IADD R0, R1, 0x1, R12 ;  /* 0x0000000101007824 */ /* 0x001fcc00078e020c */
[----:B------:R-:W2:Y:S01]  /*6ec10*/  LDL.U8 R0, [R0+0x3f0] ;  /* 0x0003f00000007983 */ /* 0x000ea20000100000 */
[----:B------:R-:W-:Y:S02]  /*6ec20*/  IMAD.MOV.U32 R13, RZ, RZ, R12 ;  /* 0x000000ffff0d7224 */ /* 0x000fe400078e000c */
[----:B------:R-:W-:Y:S01]  /*6ec30*/  VIADD R12, R12, 0x1 ;  /* 0x000000010c0c7836 */ /* 0x000fe20000000000 */
[----:B--2---:R-:W-:-:S13]  /*6ec40*/  ISETP.NE.AND P1, PT, R0, RZ, PT ;  /* 0x000000ff0000720c */ /* 0x004fda0003f25270 */
[----:B------:R-:W-:Y:S05]  /*6ec50*/  @P1 BRA `(.L_x_2827) ;  /* 0xfffffffc00e81947 */ /* 0x000fea000383ffff */
[----:B------:R-:W-:Y:S05]  /*6ec60*/  BSYNC.RECONVERGENT B2 ;  /* 0x0000000000027941 */ /* 0x000fea0003800200 */
.L_x_2826:
[----:B------:R-:W-:Y:S01]  /*6ec70*/  LOP3.LUT P1, RZ, R52, 0xff, RZ, 0xc0, !PT ;  /* 0x000000ff34ff7812 */ /* 0x000fe2000782c0ff */
[----:B------:R-:W-:Y:S01]  /*6ec80*/  BSSY.RECONVERGENT B2, `(.L_x_2828) ;  /* 0x000000f000027945 */ /* 0x000fe20003800200 */
[----:B------:R-:W-:-:S11]  /*6ec90*/  IMAD.MOV.U32 R0, RZ, RZ, R13 ;  /* 0x000000ffff007224 */ /* 0x000fd600078e000d */
[----:B------:R-:W-:Y:S05]  /*6eca0*/  @!P1 BRA `(.L_x_2829) ;  /* 0x0000000000309947 */ /* 0x000fea0003800000 */
[----:B------:R-:W-:Y:S01]  /*6ecb0*/  BSSY.RECONVERGENT B3, `(.L_x_2830) ;  /* 0x000000a000037945 */ /* 0x000fe20003800200 */
[----:B------:R-:W-:-:S07]  /*6ecc0*/  IMAD.MOV.U32 R0, RZ, RZ, RZ ;  /* 0x000000ffff007224 */ /* 0x000fce00078e00ff */
.L_x_2831:
        /* <DEDUP_REMOVED lines=9> */
.L_x_2830:
[----:B------:R-:W-:-:S07]  /*6ed60*/  IMAD.MOV.U32 R0, RZ, RZ, R12 ;  /* 0x000000ffff007224 */ /* 0x000fce00078e000c */
.L_x_2829:
[----:B------:R-:W-:Y:S05]  /*6ed70*/  BSYNC.RECONVERGENT B2 ;  /* 0x0000000000027941 */ /* 0x000fea0003800200 */
.L_x_2828:
[----:B------:R-:W-:Y:S01]  /*6ed80*/  IMAD.IADD R12, R1, 0x1, R0 ;  /* 0x00000001010c7824 */ /* 0x000fe200078e0200 */
[----:B------:R-:W-:Y:S01]  /*6ed90*/  BSSY.RECONVERGENT B2, `(.L_x_2832) ;  /* 0x0000009000027945 */ /* 0x000fe20003800200 */
[----:B------:R-:W-:-:S03]  /*6eda0*/  IMAD.MOV.U32 R0, RZ, RZ, RZ ;  /* 0x000000ffff007224 */ /* 0x000fc600078e00ff */
[----:B------:R0:W-:Y:S04]  /*6edb0*/  STL.U8 [R12+0x3f0], RZ ;  /* 0x0003f0ff0c007387 */ /* 0x0001e80000100000 */
.L_x_2833:
[----:B------:R-:W-:-:S05]  /*6edc0*/  IMAD.IADD R13, R1, 0x1, R0 ;  /* 0x00000001010d7824 */ /* 0x000fca00078e0200 */
[----:B0-----:R-:W2:Y:S02]  /*6edd0*/  LDL.U8 R12, [R13+0x3f0] ;  /* 0x0003f0000d0c7983 */ /* 0x001ea40000100000 */
[----:B--2---:R-:W-:Y:S01]  /*6ede0*/  ISETP.NE.AND P1, PT, R12, RZ, PT ;  /* 0x000000ff0c00720c */ /* 0x004fe20003f25270 */
[----:B------:R-:W-:Y:S02]  /*6edf0*/  IMAD.MOV.U32 R12, RZ, RZ, R0 ;  /* 0x000000ffff0c7224 */ /* 0x000fe400078e0000 */
[----:B------:R-:W-:-:S10]  /*6ee00*/  VIADD R0, R0, 0x1 ;  /* 0x0000000100007836 */ /* 0x000fd40000000000 */
[----:B------:R-:W-:Y:S05]  /*6ee10*/  @P1 BRA `(.L_x_2833) ;  /* 0xfffffffc00e81947 */ /* 0x000fea000383ffff */
[----:B------:R-:W-:Y:S05]  /*6ee20*/  BSYNC.RECONVERGENT B2 ;  /* 0x0000000000027941 */ /* 0x000fea0003800200 */
.L_x_2832:
[----:B------:R-:W-:Y:S01]  /*6ee30*/  LOP3.LUT P1, RZ, R56, 0xff, RZ, 0xc0, !PT ;  /* 0x000000ff38ff7812 */ /* 0x000fe2000782c0ff */
[----:B------:R-:W-:Y:S01]  /*6ee40*/  BSSY.RECONVERGENT B2, `(.L_x_2834) ;  /* 0x000000f000027945 */ /* 0x000fe20003800200 */
[----:B------:R-:W-:-:S11]  /*6ee50*/  IMAD.MOV.U32 R0, RZ, RZ, R12 ;  /* 0x000000ffff007224 */ /* 0x000fd600078e000c */
[----:B------:R-:W-:Y:S05]  /*6ee60*/  @!P1 BRA `(.L_x_2835) ;  /* 0x0000000000309947 */ /* 0x000fea0003800000 */
[----:B------:R-:W-:Y:S01]  /*6ee70*/  BSSY.RECONVERGENT B3, `(.L_x_2836) ;  /* 0x000000a000037945 */ /* 0x000fe20003800200 */
[----:B------:R-:W-:-:S07]  /*6ee80*/  IMAD.MOV.U32 R0, RZ, RZ, RZ ;  /* 0x000000ffff007224 */ /* 0x000fce00078e00ff */
.L_x_2837:
        /* <DEDUP_REMOVED lines=9> */
.L_x_2836:
[----:B------:R-:W-:-:S07]  /*6ef20*/  IMAD.MOV.U32 R0, RZ, RZ, R13 ;  /* 0x000000ffff007224 */ /* 0x000fce00078e000d */
.L_x_2835:
[----:B------:R-:W-:Y:S05]  /*6ef30*/  BSYNC.RECONVERGENT B2 ;  /* 0x0000000000027941 */ /* 0x000fea0003800200 */
.L_x_2834:
[----:B------:R-:W-:-:S05]  /*6ef40*/  IMAD.IADD R46, R1, 0x1, R0 ;  /* 0x00000001012e7824 */ /* 0x000fca00078e0200 */
[----:B------:R0:W-:Y:S04]  /*6ef50*/  STL.U8 [R46+0x3f0], RZ ;  /* 0x0003f0ff2e007387 */ /* 0x0001e80000100000 */
[----:B------:R-:W2:Y:S04]  /*6ef60*/  LDL.128 R36, [R1+0x3f0] ;  /* 0x0003f00001247983 */ /* 0x000ea80000100c00 */
[----:B------:R-:W3:Y:S04]  /*6ef70*/  LDL.128 R12, [R1+0x400] ;  /* 0x00040000010c7983 */ /* 0x000ee80000100c00 */
[----:B-1----:R-:W4:Y:S04]  /*6ef80*/  LDL.128 R16, [R1+0x410] ;  /* 0x0004100001107983 */ /* 0x002f280000100c00 */
        /* <DEDUP_REMOVED lines=8> */
[----:B------:R-:W-:Y:S02]  /*6f010*/  PRMT R47, R37, 0x7771, RZ ;  /* 0x00007771252f7816 */ /* 0x000fe400000000ff */
[----:B------:R-:W-:-:S02]  /*6f020*/  PRMT R50, R45, 0x7610, R50 ;  /* 0x000076102d327816 */ /* 0x000fc40000000032 */
[----:B------:R-:W-:Y:S02]  /*6f030*/  PRMT R51, R44, 0x7610, R51 ;  /* 0x000076102c337816 */ /* 0x000fe40000000033 */
[----:B------:R-:W-:Y:S01]  /*6f040*/  PRMT R45, R36, 0x7610, R45 ;  /* 0x00007610242d7816 */ /* 0x000fe2000000002d */
        /* <DEDUP_REMOVED lines=63> */
.L_x_2825:
[----:B------:R-:W-:Y:S05]  /*6f440*/  BSYNC.RECONVERGENT B0 ;  /* 0x0000000000007941 */ /* 0x000fea0003800200 */
.L_x_2824:
[----:B------:R-:W2:Y:S04]  /*6f450*/  LDL R14, [R1+0x590] ;  /* 0x00059000010e7983 */ /* 0x000ea80000100800 */
[----:B------:R-:W3:Y:S04]  /*6f460*/  LDL R15, [R1+0x594] ;  /* 0x00059400010f7983 */ /* 0x000ee80000100800 */
[----:B------:R-:W4:Y:S04]  /*6f470*/  LDL R16, [R1+0x598] ;  /* 0x0005980001107983 */ /* 0x000f280000100800 */
[----:B-1----:R-:W4:Y:S04]  /*6f480*/  LDL R17, [R1+0x59c] ;  /* 0x00059c0001117983 */ /* 0x002f280000100800 */
[----:B------:R-:W4:Y:S01]  /*6f490*/  LDL R18, [R1+0x5a0] ;  /* 0x0005a00001127983 */ /* 0x000f220000100800 */
[----:B------:R-:W-:-:S02]  /*6f4a0*/  LOP3.LUT R12, R251, 0xffff, RZ, 0xc0, !PT ;  /* 0x0000fffffb0c7812 */ /* 0x000fc400078ec0ff */
[----:B------:R-:W-:Y:S01]  /*6f4b0*/  LOP3.LUT R13, R252, 0xffff, RZ, 0xc0, !PT ;  /* 0x0000fffffc0d7812 */ /* 0x000fe200078ec0ff */
[----:B-----5:R0:W-:Y:S01]  /*6f4c0*/  STL [R1+0x84], R0 ;  /* 0x0000840001007387 */ /* 0x0201e20000100800 */
[----:B------:R-:W-:Y:S02]  /*6f4d0*/  LOP3.LUT R19, R56, 0xffff, RZ, 0xc0, !PT ;  /* 0x0000ffff38137812 */ /* 0x000fe400078ec0ff */
[----:B------:R-:W-:Y:S01]  /*6f4e0*/  PRMT R13, R13, 0x3340, R12 ;  /* 0x000033400d0d7816 */ /* 0x000fe2000000000c */
[----:B------:R0:W-:Y:S01]  /*6f4f0*/  STL.64 [R1+0x88], R20 ;  /* 0x0000881401007387 */ /* 0x0001e20000100a00 */
        /* <DEDUP_REMOVED lines=41> */
[----:B--2---:R-:W-:Y:S02]  /*6f790*/  LOP3.LUT R14, R14, 0xffff, RZ, 0xc0, !PT ;  /* 0x0000ffff0e0e7812 */ /* 0x004fe400078ec0ff */
[----:B---3--:R-:W-:Y:S02]  /*6f7a0*/  LOP3.LUT R15, R15, 0xffff, RZ, 0xc0, !PT ;  /* 0x0000ffff0f0f7812 */ /* 0x008fe400078ec0ff */
[----:B----4-:R-:W-:Y:S02]  /*6f7b0*/  LOP3.LUT R16, R16, 0xffff, RZ, 0xc0, !PT ;  /* 0x0000ffff10107812 */ /* 0x010fe400078ec0ff */
[----:B------:R-:W-:-:S02]  /*6f7c0*/  PRMT R14, R15, 0x3340, R14 ;  /* 0x000033400f0e7816 */ /* 0x000fc4000000000e */
        /* <DEDUP_REMOVED lines=28> */
[----:B------:R-:W-:Y:S02]  /*6f990*/  PRMT R17, R38, 0x5410, R17 ;  /* 0x0000541026117816 */ /* 0x000fe40000000011 */
[----:B------:R-:W-:Y:S01]  /*6f9a0*/  PRMT R37, R50, 0x5410, R45 ;  /* 0x0000541032257816 */ /* 0x000fe2000000002d */
[----:B------:R-:W-:Y:S01]  /*6f9b0*/  IMAD.IADD R50, R57, 0x1, R48 ;  /* 0x0000000139327824 */ /* 0x000fe200078e0230 */
[----:B------:R-:W-:Y:S01]  /*6f9c0*/  PRMT R16, R47, 0x5410, R16 ;  /* 0x000054102f107816 */ /* 0x000fe20000000010 */
[----:B------:R0:W-:Y:S01]  /*6f9d0*/  STL.128 [R1+0x50], R12 ;  /* 0x0000500c01007387 */ /* 0x0001e20000100c00 */
[----:B------:R-:W-:-:S02]  /*6f9e0*/  PRMT R18, R52, 0x5410, R49 ;  /* 0x0000541034127816 */ /* 0x000fc40000000031 */
[----:B------:R-:W-:Y:S01]  /*6f9f0*/  PRMT R44, R118, 0x7604, R119 ;  /* 0x00007604762c7816 */ /* 0x000fe20000000077 */
[----:B------:R0:W-:Y:S01]  /*6fa00*/  STL [R1+0x48], R50 ;  /* 0x0000483201007387 */ /* 0x0001e20000100800 */
[----:B------:R-:W-:Y:S02]  /*6fa10*/  PRMT R36, R67, 0x5410, R64 ;  /* 0x0000541043247816 */ /* 0x000fe40000000040 */
[----:B------:R-:W-:Y:S01]  /*6fa20*/  PRMT R39, R72, 0x5410, R51 ;  /* 0x0000541048277816 */ /* 0x000fe20000000033 */
[----:B------:R0:W-:Y:S01]  /*6fa30*/  STL.U16 [R1+0x80], R44 ;  /* 0x0000802c01007387 */ /* 0x0001e20000100400 */
[----:B------:R-:W-:-:S03]  /*6fa40*/  PRMT R38, R76, 0x5410, R71 ;  /* 0x000054104c267816 */ /* 0x000fc60000000047 */
[----:B------:R0:W-:Y:S04]  /*6fa50*/  STL.128 [R1+0x60], R16 ;  /* 0x0000601001007387 */ /* 0x0001e80000100c00 */
[----:B------:R0:W-:Y:S02]  /*6fa60*/  STL.128 [R1+0x70], R36 ;  /* 0x0000702401007387 */ /* 0x0001e40000100c00 */
.L_x_2823:
[----:B------:R-:W-:Y:S05]  /*6fa70*/  BSYNC.RECONVERGENT B1 ;  /* 0x0000000000017941 */ /* 0x000fea0003800200 */
.L_x_2822:
[----:B0-----:R-:W2:Y:S04]  /*6fa80*/  LDL.LU R16, [R1+0x594] ;  /* 0x0005940001107983 */ /* 0x001ea80000300800 */
[----:B------:R-:W3:Y:S04]  /*6fa90*/  LDL.LU R15, [R1+0x590] ;  /* 0x00059000010f7983 */ /* 0x000ee80000300800 */
[----:B------:R-:W4:Y:S04]  /*6faa0*/  LDL.LU R12, [R1+0x598] ;  /* 0x00059800010c7983 */ /* 0x000f280000300800 */
[----:B------:R-:W5:Y:S04]  /*6fab0*/  LDL.LU R13, [R1+0x59c] ;  /* 0x00059c00010d7983 */ /* 0x000f680000300800 */
[----:B------:R-:W5:Y:S01]  /*6fac0*/  LDL.LU R14, [R1+0x5a0] ;  /* 0x0005a000010e7983 */ /* 0x000f620000300800 */
        /* <DEDUP_REMOVED lines=61> */
[----:B------:R0:W-:Y:S01]  /*6fea0*/  STL.U16 [R1+0x4b8], R18 ;  /* 0x0004b81201007387 */ /* 0x0001e20000100400 */
[----:B------:R-:W-:-:S02]  /*6feb0*/  PRMT R47, R170, 0x5410, R47 ;  /* 0x00005410aa2f7816 */ /* 0x000fc4000000002f */
[----:B------:R-:W-:Y:S02]  /*6fec0*/  PRMT R46, R175, 0x5410, R46 ;  /* 0x00005410af2e7816 */ /* 0x000fe4000000002e */
[----:B------:R-:W-:Y:S02]  /*6fed0*/  PRMT R17, R230, 0x5410, R17 ;  /* 0x00005410e6117816 */ /* 0x000fe40000000011 */
[----:B------:R-:W-:Y:S02]  /*6fee0*/  PRMT R19, R222, 0x5410, R19 ;  /* 0x00005410de137816 */ /* 0x000fe40000000013 */
[----:B------:R-:W-:Y:S02]  /*6fef0*/  PRMT R78, R118, 0x7604, R119 ;  /* 0x00007604764e7816 */ /* 0x000fe40000000077 */
[----:B0-----:R-:W-:Y:S01]  /*6ff00*/  PRMT R18, R226, 0x5410, R223 ;  /* 0x00005410e2127816 */ /* 0x001fe200000000df */
[----:B------:R0:W-:Y:S04]  /*6ff10*/  STL.64 [R1+0x488], R42 ;  /* 0x0004882a01007387 */ /* 0x0001e80000100a00 */
[----:B------:R0:W-:Y:S04]  /*6ff20*/  STL.64 [R1+0x4b0], R40 ;  /* 0x0004b02801007387 */ /* 0x0001e80000100a00 */
[----:B------:R0:W-:Y:S04]  /*6ff30*/  STL [R1+0x480], R48 ;  /* 0x0004803001007387 */ /* 0x0001e80000100800 */
[----:B------:R0:W-:Y:S04]  /*6ff40*/  STL.128 [R1+0x490], R4 ;  /* 0x0004900401007387 */ /* 0x0001e80000100c00 */
[----:B------:R0:W-:Y:S04]  /*6ff50*/  STL.128 [R1+0x4a0], R8 ;  /* 0x0004a00801007387 */ /* 0x0001e80000100c00 */
[----:B------:R0:W-:Y:S04]  /*6ff60*/  STL [R1+0x4bc], R58 ;  /* 0x0004bc3a01007387 */ /* 0x0001e80000100800 */
[----:B------:R0:W-:Y:S04]  /*6ff70*/  STL.64 [R1+0x4c0], R22 ;  /* 0x0004c01601007387 */ /* 0x0001e80000100a00 */
[----:B------:R0:W-:Y:S04]  /*6ff80*/  STL [R1+0x3f0], R50 ;  /* 0x0003f03201007387 */ /* 0x0001e80000100800 */
[----:B------:R0:W-:Y:S04]  /*6ff90*/  STL [R1+0x42c], R0 ;  /* 0x00042c0001007387 */ /* 0x0001e80000100800 */
[----:B------:R0:W-:Y:S04]  /*6ffa0*/  STL.64 [R1+0x430], R20 ;  /* 0x0004301401007387 */ /* 0x0001e80000100a00 */
[----:B------:R0:W-:Y:S04]  /*6ffb0*/  STL.U16 [R1+0x428], R78 ;  /* 0x0004284e01007387 */ /* 0x0001e80000100400 */
[----:B------:R0:W-:Y:S01]  /*6ffc0*/  STL.64 [R1+0x420], R46 ;  /* 0x0004202e01007387 */ /* 0x0001e20000100a00 */
[----:B------:R-:W-:Y:S01]  /*6ffd0*/  BSSY.RECONVERGENT B0, `(.L_x_2838) ;  /* 0x00000f3000007945 */ /* 0x000fe20003800200 */
[----:B--2---:R-:W-:-:S02]  /*6ffe0*/  IMAD.MOV.U32 R37, RZ, RZ, R16 ;  /* 0x000000ffff257224 */ /* 0x004fc400078e0010 */
[----:B---3--:R-:W-:Y:S01]  /*6fff0*/  IMAD.MOV.U32 R38, RZ, RZ, R15 ;  /* 0x000000ffff267224 */ /* 0x008fe200078e000f */
[----:B------:R-:W-:Y:S02]  /*70000*/  LOP3.LUT R15, R56, 0xffff, RZ, 0xc0, !PT ;  /* 0x0000ffff380f7812 */ /* 0x000fe400078ec0ff */
[----:B----4-:R-:W-:Y:S02]  /*70010*/  LOP3.LUT R12, R12, 0xffff, RZ, 0xc0, !PT ;  /* 0x0000ffff0c0c7812 */ /* 0x010fe400078ec0ff */
[----:B------:R-:W-:Y:S02]  /*70020*/  LOP3.LUT R51, R38, 0xffff, RZ, 0xc0, !PT ;  /* 0x0000ffff26337812 */ /* 0x000fe400078ec0ff */
[----:B-----5:R-:W-:Y:S02]  /*70030*/  LOP3.LUT R13, R13, 0xffff, RZ, 0xc0, !PT ;  /* 0x0000ffff0d0d7812 */ /* 0x020fe400078ec0ff */
        /* <DEDUP_REMOVED lines=15> */
[----:B------:R0:W-:Y:S04]  /*70130*/  STL.128 [R1+0x400], R12 ;  /* 0x0004000c01007387 */ /* 0x0001e80000100c00 */
[----:B------:R0:W-:Y:S04]  /*70140*/  STL.128 [R1+0x410], R16 ;  /* 0x0004101001007387 */ /* 0x0001e80000100c00 */
        /* <DEDUP_REMOVED lines=9> */
.L_x_2841:
[----:B-1----:R-:W-:-:S06]  /*701e0*/  IMAD.IADD R2, R1, 0x1, R40 ;  /* 0x0000000101027824 */ /* 0x002fcc00078e0228 */
[----:B------:R-:W2:Y:S01]  /*701f0*/  LDL.U8 R2, [R2+0x358] ;  /* 0x0003580002027983 */ /* 0x000ea20000100000 */
[----:B------:R-:W-:Y:S02]  /*70200*/  IMAD.MOV.U32 R3, RZ, RZ, R40 ;  /* 0x000000ffff037224 */ /* 0x000fe400078e0028 */
[----:B------:R-:W-:Y:S01]  /*70210*/  VIADD R40, R40, 0x1 ;  /* 0x0000000128287836 */ /* 0x000fe20000000000 */
[----:B--2---:R-:W-:-:S13]  /*70220*/  ISETP.NE.AND P1, PT, R2, RZ, PT ;  /* 0x000000ff0200720c */ /* 0x004fda0003f25270 */
[----:B------:R-:W-:Y:S05]  /*70230*/  @P1 BRA `(.L_x_2841) ;  /* 0xfffffffc00e81947 */ /* 0x000fea000383ffff */
[----:B------:R-:W-:Y:S05]  /*70240*/  BSYNC.RECONVERGENT B1 ;  /* 0x0000000000017941 */ /* 0x000fea0003800200 */
.L_x_2840:
[----:B------:R-:W-:Y:S01]  /*70250*/  LOP3.LUT P1, RZ, R56, 0xff, RZ, 0xc0, !PT ;  /* 0x000000ff38ff7812 */ /* 0x000fe2000782c0ff */
[----:B------:R-:W-:Y:S01]  /*70260*/  BSSY.RECONVERGENT B1, `(.L_x_2842) ;  /* 0x000000f000017945 */ /* 0x000fe20003800200 */
[----:B------:R-:W-:-:S11]  /*70270*/  IMAD.MOV.U32 R2, RZ, RZ, R3 ;  /* 0x000000ffff027224 */ /* 0x000fd600078e0003 */
[----:B------:R-:W-:Y:S05]  /*70280*/  @!P1 BRA `(.L_x_2843) ;  /* 0x0000000000309947 */ /* 0x000fea0003800000 */
[----:B------:R-:W-:Y:S01]  /*70290*/  BSSY.RECONVERGENT B2, `(.L_x_2844) ;  /* 0x000000a000027945 */ /* 0x000fe20003800200 */
[----:B------:R-:W-:-:S07]  /*702a0*/  IMAD.MOV.U32 R2, RZ, RZ, RZ ;  /* 0x000000ffff027224 */ /* 0x000fce00078e00ff */
.L_x_2845:
        /* <DEDUP_REMOVED lines=9> */
.L_x_2844:
[----:B------:R-:W-:-:S07]  /*70340*/  IMAD.MOV.U32 R2, RZ, RZ, R38 ;  /* 0x000000ffff027224 */ /* 0x000fce00078e0026 */
.L_x_2843:
[----:B------:R-:W-:Y:S05]  /*70350*/  BSYNC.RECONVERGENT B1 ;  /* 0x0000000000017941 */ /* 0x000fea0003800200 */
.L_x_2842:
[----:B------:R-:W-:Y:S01]  /*70360*/  IMAD.IADD R3, R1, 0x1, R2 ;  /* 0x0000000101037824 */ /* 0x000fe200078e0202 */
[----:B------:R-:W-:Y:S01]  /*70370*/  BSSY.RECONVERGENT B1, `(.L_x_2846) ;  /* 0x0000009000017945 */ /* 0x000fe20003800200 */
[----:B------:R-:W-:-:S03]  /*70380*/  IMAD.MOV.U32 R2, RZ, RZ, RZ ;  /* 0x000000ffff027224 */ /* 0x000fc600078e00ff */
[----:B------:R0:W-:Y:S04]  /*70390*/  STL.U8 [R3+0x358], RZ ;  /* 0x000358ff03007387 */ /* 0x0001e80000100000 */
.L_x_2847:
[----:B------:R-:W-:-:S05]  /*703a0*/  IMAD.IADD R38, R1, 0x1, R2 ;  /* 0x0000000101267824 */ /* 0x000fca00078e0202 */
[----:B0-----:R-:W2:Y:S02]  /*703b0*/  LDL.U8 R3, [R38+0x358] ;  /* 0x0003580026037983 */ /* 0x001ea40000100000 */
[----:B--2---:R-:W-:Y:S01]  /*703c0*/  ISETP.NE.AND P1, PT, R3, RZ, PT ;  /* 0x000000ff0300720c */ /* 0x004fe20003f25270 */
[----:B------:R-:W-:Y:S02]  /*703d0*/  IMAD.MOV.U32 R3, RZ, RZ, R2 ;  /* 0x000000ffff037224 */ /* 0x000fe400078e0002 */
[----:B------:R-:W-:-:S10]  /*703e0*/  VIADD R2, R2, 0x1 ;  /* 0x0000000102027836 */ /* 0x000fd40000000000 */
[----:B------:R-:W-:Y:S05]  /*703f0*/  @P1 BRA `(.L_x_2847) ;  /* 0xfffffffc00e81947 */ /* 0x000fea000383ffff */
[----:B------:R-:W-:Y:S05]  /*70400*/  BSYNC.RECONVERGENT B1 ;  /* 0x0000000000017941 */ /* 0x000fea0003800200 */
.L_x_2846:
[----:B------:R-:W-:Y:S01]  /*70410*/  LOP3.LUT P1, RZ, R62, 0xff, RZ, 0xc0, !PT ;  /* 0x000000ff3eff7812 */ /* 0x000fe2000782c0ff */
[----:B------:R-:W-:Y:S01]  /*70420*/  BSSY.RECONVERGENT B1, `(.L_x_2848) ;  /* 0x000000f000017945 */ /* 0x000fe20003800200 */
[----:B------:R-:W-:-:S11]  /*70430*/  IMAD.MOV.U32 R2, RZ, RZ, R3 ;  /* 0x000000ffff027224 */ /* 0x000fd600078e0003 */
[----:B------:R-:W-:Y:S05]  /*70440*/  @!P1 BRA `(.L_x_2849) ;  /* 0x0000000000309947 */ /* 0x000fea0003800000 */
[----:B------:R-:W-:Y:S01]  /*70450*/  BSSY.RECONVERGENT B2, `(.L_x_2850) ;  /* 0x000000a000027945 */ /* 0x000fe20003800200 */
[----:B------:R-:W-:-:S07]  /*70460*/  IMAD.MOV.U32 R2, RZ, RZ, RZ ;  /* 0x000000ffff027224 */ /* 0x000fce00078e00ff */
.L_x_2851:
        /* <DEDUP_REMOVED lines=9> */
.L_x_2850:
[----:B------:R-:W-:-:S07]  /*70500*/  IMAD.MOV.U32 R2, RZ, RZ, R38 ;  /* 0x000000ffff027224 */ /* 0x000fce00078e0026 */
.L_x_2849:
[----:B------:R-:W-:Y:S05]  /*70510*/  BSYNC.RECONVERGENT B1 ;  /* 0x0000000000017941 */ /* 0x000fea0003800200 */
.L_x_2848:
        /* <DEDUP_REMOVED lines=158> */
.L_x_2839:
[----:B------:R-:W-:Y:S05]  /*70f00*/  BSYNC.RECONVERGENT B0 ;  /* 0x0000000000007941 */ /* 0x000fea0003800200 */
.L_x_2838:
[----:B------:R-:W2:Y:S04]  /*70f10*/  LDL.LU R76, [R1+0x650] ;  /* 0x00065000014c7983 */ /* 0x000ea80000300800 */
[----:B01----:R-:W3:Y:S04]  /*70f20*/  LDL.LU R41, [R1+0x628] ;  /* 0x0006280001297983 */ /* 0x003ee80000300800 */
[----:B------:R-:W4:Y:S04]  /*70f30*/  LDL.LU R40, [R1+0x630] ;  /* 0x0006300001287983 */ /* 0x000f280000300800 */
        /* <DEDUP_REMOVED lines=30> */
[----:B--2---:R-:W-:-:S03]  /*71120*/  IMAD.MOV.U32 R102, RZ, RZ, R76 ;  /* 0x000000ffff667224 */ /* 0x004fc600078e004c */
[----:B------:R-:W2:Y:S02]  /*71130*/  LDL.LU R76, [R1+0x5e0] ;  /* 0x0005e000014c7983 */ /* 0x000ea40000300800 */
[----:B0-----:R-:W-:Y:S02]  /*71140*/  LOP3.LUT R2, R102, 0xffff, RZ, 0xc0, !PT ;  /* 0x0000ffff66027812 */ /* 0x001fe400078ec0ff */
[----:B------:R-:W2:Y:S01]  /*71150*/  LDL.LU R102, [R1+0x654] ;  /* 0x0006540001667983 */ /* 0x000ea20000300800 */
[----:B---3--:R-:W-:Y:S02]  /*71160*/  IMAD.MOV.U32 R101, RZ, RZ, R41 ;  /* 0x000000ffff657224 */ /* 0x008fe400078e0029 */
[----:B----4-:R-:W-:Y:S01]  /*71170*/  IMAD.MOV.U32 R100, RZ, RZ, R40 ;  /* 0x000000ffff647224 */ /* 0x010fe200078e0028 */
[----:B--2---:R-:W-:Y:S01]  /*71180*/  LOP3.LUT R3, R102, 0xffff, RZ, 0xc0, !PT ;  /* 0x0000ffff66037812 */ /* 0x004fe200078ec0ff */
[----:B------:R-:W-:Y:S02]  /*71190*/  IMAD.MOV.U32 R102, RZ, RZ, R101 ;  /* 0x000000ffff667224 */ /* 0x000fe400078e0065 */
[----:B------:R-:W-:-:S04]  /*711a0*/  IMAD.MOV.U32 R101, RZ, RZ, R100 ;  /* 0x000000ffff657224 */ /* 0x000fc800078e0064 */
[----:B------:R-:W-:-:S04]  /*711b0*/  IMAD.MOV.U32 R103, RZ, RZ, R101 ;  /* 0x000000ffff677224 */ /* 0x000fc800078e0065 */
[----:B------:R-:W-:-:S04]  /*711c0*/  IMAD.MOV.U32 R104, RZ, RZ, R103 ;  /* 0x000000ffff687224 */ /* 0x000fc800078e0067 */
[----:B------:R-:W-:-:S04]  /*711d0*/  IMAD.MOV.U32 R105, RZ, RZ, R104 ;  /* 0x000000ffff697224 */ /* 0x000fc800078e0068 */
[----:B------:R-:W-:-:S04]  /*711e0*/  IMAD.MOV.U32 R106, RZ, RZ, R105 ;  /* 0x000000ffff6a7224 */ /* 0x000fc800078e0069 */
[----:B------:R-:W-:Y:S01]  /*711f0*/  IMAD.MOV.U32 R108, RZ, RZ, R106 ;  /* 0x000000ffff6c7224 */ /* 0x000fe200078e006a */
[----:B------:R-:W-:-:S04]  /*71200*/  PRMT R2, R3, 0x3340, R2 ;  /* 0x0000334003027816 */ /* 0x000fc80000000002 */
        /* <DEDUP_REMOVED lines=8> */
[----:B------:R-:W-:-:S05]  /*71290*/  IMAD.MOV.U32 R43, RZ, RZ, R17 ;  /* 0x000000ffff2b7224 */ /* 0x000fca00078e0011 */
[----:B------:R2:W-:Y:S02]  /*712a0*/  STL.128 [R1+0x4e0], R40 ;  /* 0x0004e02801007387 */ /* 0x0005e40000100c00 */
[----:B--2---:R-:W-:Y:S02]  /*712b0*/  LOP3.LUT R40, R108, 0xffff, RZ, 0xc0, !PT ;  /* 0x0000ffff6c287812 */ /* 0x004fe400078ec0ff */
[----:B------:R-:W2:Y:S01]  /*712c0*/  LDL.LU R108, [R1+0x638] ;  /* 0x00063800016c7983 */ /* 0x000ea20000300800 */
[----:B------:R-:W-:Y:S01]  /*712d0*/  PRMT R74, R74, 0x7604, R92 ;  /* 0x000076044a4a7816 */ /* 0x000fe2000000005c */
[----:B------:R-:W-:Y:S02]  /*712e0*/  IMAD.MOV.U32 R96, RZ, RZ, R91 ;  /* 0x000000ffff607224 */ /* 0x000fe400078e005b */
[----:B------:R-:W-:Y:S02]  /*712f0*/  IMAD.MOV.U32 R92, RZ, RZ, R77 ;  /* 0x000000ffff5c7224 */ /* 0x000fe400078e004d */
[----:B------:R-:W-:-:S02]  /*71300*/  IMAD.MOV.U32 R91, RZ, RZ, R39 ;  /* 0x000000ffff5b7224 */ /* 0x000fc400078e0027 */
[----:B------:R-:W-:Y:S02]  /*71310*/  IMAD.MOV.U32 R77, RZ, RZ, R38 ;  /* 0x000000ffff4d7224 */ /* 0x000fe400078e0026 */
[----:B------:R-:W-:Y:S02]  /*71320*/  IMAD.MOV.U32 R38, RZ, RZ, R12 ;  /* 0x000000ffff267224 */ /* 0x000fe400078e000c */
[----:B------:R-:W-:-:S05]  /*71330*/  IMAD.MOV.U32 R39, RZ, RZ, R13 ;  /* 0x000000ffff277224 */ /* 0x000fca00078e000d */
[----:B------:R2:W-:Y:S02]  /*71340*/  STL.128 [R1+0x4d0], R36 ;  /* 0x0004d02401007387 */ /* 0x0005e40000100c00 */
[----:B--2---:R-:W-:Y:S02]  /*71350*/  LOP3.LUT R37, R108, 0xffff, RZ, 0xc0, !PT ;  /* 0x0000ffff6c257812 */ /* 0x004fe400078ec0ff */
[----:B------:R-:W2:Y:S02]  /*71360*/  LDL.LU R108, [R1+0x63c] ;  /* 0x00063c00016c7983 */ /* 0x000ea40000300800 */
[----:B--2---:R-:W-:Y:S02]  /*71370*/  LOP3.LUT R42, R108, 0xffff, RZ, 0xc0, !PT ;  /* 0x0000ffff6c2a7812 */ /* 0x004fe400078ec0ff */
[----:B------:R-:W2:Y:S01]  /*71380*/  LDL.LU R108, [R1+0x640] ;  /* 0x00064000016c7983 */ /* 0x000ea20000300800 */
[----:B------:R-:W-:Y:S02]  /*71390*/  IMAD.MOV.U32 R93, RZ, RZ, R45 ;  /* 0x000000ffff5d7224 */ /* 0x000fe400078e002d */
[----:B------:R-:W-:-:S02]  /*713a0*/  IMAD.MOV.U32 R94, RZ, RZ, R44 ;  /* 0x000000ffff5e7224 */ /* 0x000fc400078e002c */
[----:B------:R-:W-:Y:S01]  /*713b0*/  IMAD.MOV.U32 R44, RZ, RZ, R18 ;  /* 0x000000ffff2c7224 */ /* 0x000fe200078e0012 */
[----:B--2---:R-:W-:Y:S02]  /*713c0*/  LOP3.LUT R39, R108, 0xffff, RZ, 0xc0, !PT ;  /* 0x0000ffff6c277812 */ /* 0x004fe400078ec0ff */
        /* <DEDUP_REMOVED lines=35> */
[----:B------:R-:W3:Y:S01]  /*71600*/  LDL.LU R52, [R1+0x658] ;  /* 0x0006580001347983 */ /* 0x000ee20000300800 */
        /* <DEDUP_REMOVED lines=32> */
[----:B------:R-:W2:Y:S01]  /*71810*/  LDL.LU R56, [R1+0x660] ;  /* 0x0006600001387983 */ /* 0x000ea20000300800 */
[----:B------:R-:W-:-:S03]  /*71820*/  IMAD.MOV.U32 R101, RZ, RZ, R100 ;  /* 0x000000ffff657224 */ /* 0x000fc600078e0064 */
[----:B------:R-:W2:Y:S01]  /*71830*/  LDL.LU R67, [R1+0x664] ;  /* 0x0006640001437983 */ /* 0x000ea20000300800 */
[----:B---3--:R-:W-:Y:S02]  /*71840*/  LOP3.LUT R52, R52, 0xffff, RZ, 0xc0, !PT ;  /* 0x0000ffff34347812 */ /* 0x008fe400078ec0ff */
[----:B----4-:R-:W-:-:S04]  /*71850*/  LOP3.LUT R65, R65, 0xffff, RZ, 0xc0, !PT ;  /* 0x0000ffff41417812 */ /* 0x010fc800078ec0ff */
[----:B------:R-:W-:Y:S01]  /*71860*/  PRMT R65, R65, 0x3340, R52 ;  /* 0x0000334041417816 */ /* 0x000fe20000000034 */
[----:B------:R-:W-:Y:S01]  /*71870*/  IMAD.MOV.U32 R100, RZ, RZ, R99 ;  /* 0x000000ffff647224 */ /* 0x000fe200078e0063 */
[----:B------:R-:W-:Y:S01]  /*71880*/  PRMT R3, R40, 0x3340, R3 ;  /* 0x0000334028037816 */ /* 0x000fe20000000003 */
        /* <DEDUP_REMOVED lines=10> */
[----:B--2---:R-:W-:Y:S01]  /*71930*/  LOP3.LUT R52, R108, 0xffff, RZ, 0xc0, !PT ;  /* 0x0000ffff6c347812 */ /* 0x004fe200078ec0ff */
[----:B------:R-:W-:Y:S02]  /*71940*/  IMAD.MOV.U32 R108, RZ, RZ, R107 ;  /* 0x000000ffff6c7224 */ /* 0x000fe400078e006b */
[----:B------:R-:W-:-:S03]  /*71950*/  IMAD.MOV.U32 R107, RZ, RZ, R106 ;  /* 0x000000ffff6b7224 */ /* 0x000fc600078e006a */
        /* <DEDUP_REMOVED lines=9> */
[----:B------:R-:W4:Y:S01]  /*719f0*/  LDL.LU R93, [R1+0x5d8] ;  /* 0x0005d800015d7983 */ /* 0x000f220000300800 */
[----:B------:R-:W-:Y:S02]  /*71a00*/  PRMT R87, R80, 0x3340, R1 ;  /* 0x0000334050577816 */ /* 0x000fe40000000001 */
[----:B------:R-:W-:Y:S02]  /*71a10*/  LOP3.LUT R80, R84, 0xffff, RZ, 0xc0, !PT ;  /* 0x0000ffff54507812 */ /* 0x000fe400078ec0ff */
[----:B------:R-:W0:Y:S01]  /*71a20*/  S2R R84, SR_TID.X ;  /* 0x0000000000547919 */ /* 0x000e220000002100 */
[----:B------:R-:W-:-:S02]  /*71a30*/  IMAD.MOV.U32 R101, RZ, RZ, R100 ;  /* 0x000000ffff657224 */ /* 0x000fc400078e0064 */
[----:B------:R-:W-:Y:S02]  /*71a40*/  IMAD.MOV.U32 R100, RZ, RZ, R99 ;  /* 0x000000ffff647224 */ /* 0x000fe400078e0063 */
[----:B------:R-:W-:Y:S01]  /*71a50*/  IMAD.MOV.U32 R99, RZ, RZ, R98 ;  /* 0x000000ffff637224 */ /* 0x000fe200078e0062 */
[----:B------:R-:W-:Y:S01]  /*71a60*/  LOP3.LUT R56, R56, 0xffff, RZ, 0xc0, !PT ;  /* 0x0000ffff38387812 */ /* 0x000fe200078ec0ff */
[----:B------:R-:W-:Y:S01]  /*71a70*/  IMAD.MOV.U32 R98, RZ, RZ, R97 ;  /* 0x000000ffff627224 */ /* 0x000fe200078e0061 */
[----:B------:R-:W-:Y:S01]  /*71a80*/  LOP3.LUT R67, R67, 0xffff, RZ, 0xc0, !PT ;  /* 0x0000ffff43437812 */ /* 0x000fe200078ec0ff */
[----:B------:R-:W-:Y:S01]  /*71a90*/  IMAD.MOV.U32 R97, RZ, RZ, R96 ;  /* 0x000000ffff617224 */ /* 0x000fe200078e0060 */
[----:B------:R-:W-:Y:S01]  /*71aa0*/  PRMT R42, R42, 0x3340, R37 ;  /* 0x000033402a2a7816 */ /* 0x000fe20000000025 */
[----:B------:R-:W-:Y:S01]  /*71ab0*/  IMAD.MOV.U32 R96, RZ, RZ, R75 ;  /* 0x000000ffff607224 */ /* 0x000fe200078e004b */
[----:B------:R-:W-:Y:S01]  /*71ac0*/  PRMT R38, R67, 0x3340, R56 ;  /* 0x0000334043267816 */ /* 0x000fe20000000038 */
[----:B------:R-:W-:Y:S01]  /*71ad0*/  IMAD.MOV.U32 R75, RZ, RZ, R71 ;  /* 0x000000ffff4b7224 */ /* 0x000fe200078e0047 */
[----:B------:R-:W-:-:S02]  /*71ae0*/  PRMT R37, R52, 0x3340, R41 ;  /* 0x0000334034257816 */ /* 0x000fc40000000029 */
        /* <DEDUP_REMOVED lines=13> */
[----:B---3--:R-:W-:Y:S02]  /*71bc0*/  LOP3.LUT R64, R64, 0xffff, RZ, 0xc0, !PT ;  /* 0x0000ffff40407812 */ /* 0x008fe400078ec0ff */
[----:B------:R-:W-:Y:S02]  /*71bd0*/  LOP3.LUT R75, R75, 0xffff, RZ, 0xc0, !PT ;  /* 0x0000ffff4b4b7812 */ /* 0x000fe400078ec0ff */
[----:B------:R-:W-:Y:S02]  /*71be0*/  PRMT R71, R71, 0x3340, R64 ;  /* 0x0000334047477816 */ /* 0x000fe40000000040 */
[----:B------:R-:W-:Y:S01]  /*71bf0*/  PRMT R62, R67, 0x3340, R62 ;  /* 0x00003340433e7816 */ /* 0x000fe2000000003e */
[----:B------:R1:W-:Y:S01]  /*71c00*/  STL.U16 [R1+0x500], R78 ;  /* 0x0005004e01007387 */ /* 0x0003e20000100400 */
        /* <DEDUP_REMOVED lines=8> */
[----:B-1----:R-:W-:Y:S02]  /*71c90*/  LOP3.LUT R78, R91, 0xffff, RZ, 0xc0, !PT ;  /* 0x0000ffff5b4e7812 */ /* 0x002fe400078ec0ff */
[----:B------:R-:W-:Y:S02]  /*71ca0*/  LOP3.LUT R79, R79, 0xffff, RZ, 0xc0, !PT ;  /* 0x0000ffff4f4f7812 */ /* 0x000fe400078ec0ff */
[----:B------:R-:W-:Y:S02]  /*71cb0*/  PRMT R64, R73, 0x3340, R64 ;  /* 0x0000334049407816 */ /* 0x000fe40000000040 */
[----:B------:R-:W-:Y:S02]  /*71cc0*/  PRMT R79, R79, 0x3340, R78 ;  /* 0x000033404f4f7816 */ /* 0x000fe4000000004e */
[----:B------:R-:W-:-:S02]  /*71cd0*/  LOP3.LUT R78, R86, 0xffff, RZ, 0xc0, !PT ;  /* 0x0000ffff564e7812 */ /* 0x000fc400078ec0ff */
[----:B------:R-:W-:Y:S02]  /*71ce0*/  LOP3.LUT R81, R81, 0xffff, RZ, 0xc0, !PT ;  /* 0x0000ffff51517812 */ /* 0x000fe400078ec0ff */
[----:B------:R-:W-:Y:S02]  /*71cf0*/  LOP3.LUT R82, R82, 0xffff, RZ, 0xc0, !PT ;  /* 0x0000ffff52527812 */ /* 0x000fe400078ec0ff */
[----:B------:R-:W-:Y:S02]  /*71d00*/  LOP3.LUT R83, R83, 0xffff, RZ, 0xc0, !PT ;  /* 0x0000ffff53537812 */ /* 0x000fe400078ec0ff */
[----:B0-----:R-:W-:Y:S02]  /*71d10*/  ISETP.NE.AND P2, PT, R84, RZ, PT ;  /* 0x000000ff5400720c */ /* 0x001fe40003f45270 */
[----:B------:R-:W-:Y:S02]  /*71d20*/  PRMT R80, R81, 0x3340, R80 ;  /* 0x0000334051507816 */ /* 0x000fe40000000050 */
[----:B------:R-:W-:-:S02]  /*71d30*/  PRMT R83, R83, 0x3340, R82 ;  /* 0x0000334053537816 */ /* 0x000fc40000000052 */
[----:B------:R-:W-:Y:S02]  /*71d40*/  PRMT R38, R71, 0x5410, R38 ;  /* 0x0000541047267816 */ /* 0x000fe40000000026 */
[----:B------:R-:W-:Y:S02]  /*71d50*/  PRMT R40, R37, 0x5410, R40 ;  /* 0x0000541025287816 */ /* 0x000fe40000000028 */
[----:B------:R-:W-:Y:S01]  /*71d60*/  PRMT R64, R75, 0x5410, R64 ;  /* 0x000054104b407816 */ /* 0x000fe20000000040 */
[----:B------:R-:W-:Y:S04]  /*71d70*/  STL [R1+0x42c], R117 ;  /* 0x00042c7501007387 */ /* 0x000fe80000100800 */
[----:B------:R-:W-:Y:S04]  /*71d80*/  STL.U16 [R1+0x428], R74 ;  /* 0x0004284a01007387 */ /* 0x000fe80000100400 */
[----:B------:R-:W-:Y:S04]  /*71d90*/  STL [R1+0x4c8], R50 ;  /* 0x0004c83201007387 */ /* 0x000fe80000100800 */
[----:B------:R-:W-:Y:S04]  /*71da0*/  STL [R1+0x504], R0 ;  /* 0x0005040001007387 */ /* 0x000fe80000100800 */
[----:B------:R-:W-:Y:S04]  /*71db0*/  STL.64 [R1+0x508], R20 ;  /* 0x0005081401007387 */ /* 0x000fe80000100a00 */
[----:B------:R-:W-:Y:S01]  /*71dc0*/  @!P2 STL [R1+0x480], RZ ;  /* 0x000480ff0100a387 */ /* 0x000fe20000100800 */
[----:B------:R-:W-:-:S02]  /*71dd0*/  PRMT R72, R72, 0x3340, R72 ;  /* 0x0000334048487816 */ /* 0x000fc40000000048 */
[----:B------:R-:W-:Y:S02]  /*71de0*/  PRMT R147, R147, 0x3340, R147 ;  /* 0x0000334093937816 */ /* 0x000fe40000000093 */
[----:B------:R-:W-:Y:S02]  /*71df0*/  PRMT R123, R123, 0x3340, R123 ;  /* 0x000033407b7b7816 */ /* 0x000fe4000000007b */
[----:B------:R-:W-:Y:S02]  /*71e00*/  ISETP.GE.AND P1, PT, R178, 0x101, PT ;  /* 0x00000101b200780c */ /* 0x000fe40003f26270 */
[--C-:B------:R-:W-:Y:S02]  /*71e10*/  PRMT R147, R147, 0x5410, R72.reuse ;  /* 0x0000541093937816 */ /* 0x100fe40000000048 */
[----:B------:R-:W-:Y:S02]  /*71e20*/  PRMT R123, R123, 0x5410, R72 ;  /* 0x000054107b7b7816 */ /* 0x000fe40000000048 */
[----:B------:R-:W-:-:S02]  /*71e30*/  PRMT R146, R146, 0x7604, R147 ;  /* 0x0000760492927816 */ /* 0x000fc40000000093 */
[----:B------:R-:W-:Y:S01]  /*71e40*/  PRMT R122, R122, 0x7604, R123 ;  /* 0x000076047a7a7816 */ /* 0x000fe2000000007b */
[----:B------:R-:W-:Y:S01]  /*71e50*/  BSSY.RECONVERGENT B0, `(.L_x_2852) ;  /* 0x00001f3000007945 */ /* 0x000fe20003800200 */
[----:B------:R-:W-:Y:S02]  /*71e60*/  PRMT R145, R145, 0x7054, R146 ;  /* 0x0000705491917816 */ /* 0x000fe40000000092 */
[----:B------:R-:W-:Y:S01]  /*71e70*/  PRMT R121, R121, 0x7054, R122 ;  /* 0x0000705479797816 */ /* 0x000fe2000000007a */
[----:B------:R-:W-:-:S03]  /*71e80*/  @!P2 IMAD.MOV.U32 R48, RZ, RZ, RZ ;  /* 0x000000ffff30a224 */ /* 0x000fc600078e00ff */
[----:B------:R-:W-:Y:S02]  /*71e90*/  PRMT R70, R70, 0x654, R121 ;  /* 0x0000065446467816 */ /* 0x000fe40000000079 */
[----:B--2---:R-:W-:-:S04]  /*71ea0*/  LOP3.LUT R44, R108, 0xffff, RZ, 0xc0, !PT ;  /* 0x0000ffff6c2c7812 */ /* 0x004fc800078ec0ff */
[----:B------:R-:W-:Y:S02]  /*71eb0*/  PRMT R43, R44, 0x3340, R39 ;  /* 0x000033402c2b7816 */ /* 0x000fe40000000027 */
[----:B------:R-:W-:Y:S02]  /*71ec0*/  LOP3.LUT R39, R101, 0xffff, RZ, 0xc0, !PT ;  /* 0x0000ffff65277812 */ /* 0x000fe400078ec0ff */
[----:B------:R-:W-:-:S04]  /*71ed0*/  LOP3.LUT R44, R100, 0xffff, RZ, 0xc0, !PT ;  /* 0x0000ffff642c7812 */ /* 0x000fc800078ec0ff */
[----:B------:R-:W-:Y:S02]  /*71ee0*/  PRMT R44, R44, 0x3340, R39 ;  /* 0x000033402c2c7816 */ /* 0x000fe40000000027 */
[----:B------:R-:W-:Y:S02]  /*71ef0*/  LOP3.LUT R39, R95, 0xffff, RZ, 0xc0, !PT ;  /* 0x0000ffff5f277812 */ /* 0x000fe400078ec0ff */
[----:B----4-:R-:W-:Y:S02]  /*71f00*/  LOP3.LUT R41, R93, 0xffff, RZ, 0xc0, !PT ;  /* 0x0000ffff5d297812 */ /* 0x010fe400078ec0ff */
        /* <DEDUP_REMOVED lines=17> */
[----:B------:R-:W-:Y:S01]  /*72020*/  STL.128 [R1+0x400], R40 ;  /* 0x0004002801007387 */ /* 0x000fe20000100c00 */
[----:B------:R-:W-:-:S03]  /*72030*/  VIADD R2, R50, 0x1 ;  /* 0x0000000132027836 */ /* 0x000fc60000000000 */
[----:B------:R-:W-:Y:S01]  /*72040*/  STL.128 [R1+0x410], R64 ;  /* 0x0004104001007387 */ /* 0x000fe20000100c00 */
[----:B------:R-:W-:-:S03]  /*72050*/  @!P0 IMAD.MOV R2, RZ, RZ, R50 ;  /* 0x000000ffff028224 */ /* 0x000fc600078e0232 */
[----:B------:R-:W-:Y:S04]  /*72060*/  STL.64 [R1+0x3f8], R38 ;  /* 0x0003f82601007387 */ /* 0x000fe80000100a00 */
[----:B------:R-:W-:Y:S04]  /*72070*/  STL.64 [R1+0x420], R44 ;  /* 0x0004202c01007387 */ /* 0x000fe80000100a00 */
[----:B------:R0:W-:Y:S01]  /*72080*/  STL [R1+0x3f0], R2 ;  /* 0x0003f00201007387 */ /* 0x0001e20000100800 */
[--C-:B------:R-:W-:Y:S02]  /*72090*/  PRMT R52, R63, 0x5410, R72.reuse ;  /* 0x000054103f347816 */ /* 0x100fe40000000048 */
[----:B0-----:R-:W-:-:S04]  /*720a0*/  PRMT R2, R85, 0x5410, R72 ;  /* 0x0000541055027816 */ /* 0x001fc80000000048 */
[----:B------:R-:W-:Y:S02]  /*720b0*/  PRMT R69, R69, 0x7604, R2 ;  /* 0x0000760445457816 */ /* 0x000fe40000000002 */
[----:B------:R-:W-:Y:S02]  /*720c0*/  PRMT R149, R149, 0x7054, R52 ;  /* 0x0000705495957816 */ /* 0x000fe40000000034 */
[----:B------:R-:W-:Y:S02]  /*720d0*/  PRMT R68, R68, 0x7054, R69 ;  /* 0x0000705444447816 */ /* 0x000fe40000000045 */
[----:B------:R-:W-:Y:S02]  /*720e0*/  PRMT R148, R148, 0x654, R149 ;  /* 0x0000065494947816 */ /* 0x000fe40000000095 */
[----:B------:R-:W-:Y:S02]  /*720f0*/  PRMT R72, R87, 0x5410, R72 ;  /* 0x0000541057487816 */ /* 0x000fe40000000048 */
[----:B------:R-:W-:-:S02]  /*72100*/  PRMT R149, R144, 0x654, R145 ;  /* 0x0000065490957816 */ /* 0x000fc40000000091 */
[----:B------:R-:W-:Y:S01]  /*72110*/  PRMT R71, R55, 0x654, R68 ;  /* 0x0000065437477816 */ /* 0x000fe20000000044 */
[----:B------:R-:W-:Y:S06]  /*72120*/  @!P1 BRA `(.L_x_2853) ;  /* 0x00000018007c9947 */ /* 0x000fec0003800000 */
[----:B------:R-:W-:Y:S01]  /*72130*/  BAR.SYNC.DEFER_BLOCKING 0x0 ;  /* 0x0000000000007b1d */ /* 0x000fe20000010000 */
[----:B------:R-:W-:-:S05]  /*72140*/  ISETP.NE.AND P1, PT, R57, RZ, PT ;  /* 0x000000ff3900720c */ /* 0x000fca0003f25270 */
[----:B------:R-:W-:Y:S08]  /*72150*/  BSSY.RECONVERGENT B1, `(.L_x_2854) ;  /* 0x000000e000017945 */ /* 0x000ff00003800200 */
[----:B------:R-:W-:Y:S05]  /*72160*/  @!P1 BRA `(.L_x_2855) ;  /* 0x0000000000309947 */ /* 0x000fea0003800000 */
        /* <DEDUP_REMOVED lines=10> */
[----:B------:R0:W-:Y:S04]  /*72210*/  STS.U16 [R3+0x38], R54 ;  /* 0x0000383603007388 */ /* 0x0001e80000000400 */
[----:B------:R0:W-:Y:S02]  /*72220*/  STS [R3+0x3c], R58 ;  /* 0x00003c3a03007388 */ /* 0x0001e40000000800 */
.L_x_2855:
[----:B------:R-:W-:Y:S05]  /*72230*/  BSYNC.RECONVERGENT B1 ;  /* 0x0000000000017941 */ /* 0x000fea0003800200 */
.L_x_2854:
[----:B------:R-:W-:Y:S04]  /*72240*/  BSSY.RECONVERGENT B1, `(.L_x_2856) ;  /* 0x0000011000017945 */ /* 0x000fe80003800200 */
[----:B------:R-:W-:Y:S05]  /*72250*/  @!P0 BRA `(.L_x_2857) ;  /* 0x00000000003c8947 */ /* 0x000fea0003800000 */
[----:B------:R-:W-:Y:S01]  /*72260*/  PRMT R72, R72, 0x7770, RZ ;  /* 0x0000777048487816 */ /* 0x000fe200000000ff */
[----:B0-----:R-:W-:Y:S01]  /*72270*/  IMAD R3, R50, 0x48, R59 ;  /* 0x0000004832037824 */ /* 0x001fe200078e023b */
[----:B------:R-:W-:Y:S02]  /*72280*/  PRMT R118, R118, 0x7604, R119 ;  /* 0x0000760476767816 */ /* 0x000fe40000000077 */
[----:B------:R-:W-:Y:S02]  /*72290*/  PRMT R72, R72, 0x3340, R51 ;  /* 0x0000334048487816 */ /* 0x000fe40000000033 */
[----:B------:R1:W-:Y:S02]  /*722a0*/  STS.64 [R3+0x10], R12 ;  /* 0x0000100c03007388 */ /* 0x0003e40000000a00 */
[----:B------:R-:W-:Y:S02]  /*722b0*/  PRMT R37, R72, 0x5410, R49 ;  /* 0x0000541048257816 */ /* 0x000fe40000000031 */
        /* <DEDUP_REMOVED lines=9> */
.L_x_2857:
[----:B------:R-:W-:Y:S05]  /*72350*/  BSYNC.RECONVERGENT B1 ;  /* 0x0000000000017941 */ /* 0x000fea0003800200 */
.L_x_2856:
[----:B------:R-:W-:Y:S01]  /*72360*/  BAR.SYNC.DEFER_BLOCKING 0x0 ;  /* 0x0000000000007b1d */ /* 0x000fe20000010000 */
[----:B------:R-:W-:-:S13]  /*72370*/  ISETP.GE.U32.AND P0, PT, R84, R178, PT ;  /* 0x000000b25400720c */ /* 0x000fda0003f06070 */
[----:B------:R-:W-:Y:S05]  /*72380*/  @P0 BRA `(.L_x_2858) ;  /* 0x00000018007c0947 */ /* 0x000fea0003800000 */
[----:B01----:R-:W-:Y:S01]  /*72390*/  LOP3.LUT R3, RZ, R84, RZ, 0x33, !PT ;  /* 0x00000054ff037212 */ /* 0x003fe200078e33ff */
[----:B------:R-:W-:Y:S01]  /*723a0*/  BSSY.RECONVERGENT B1, `(.L_x_2859) ;  /* 0x0000021000017945 */ /* 0x000fe20003800200 */
[----:B------:R-:W-:-:S03]  /*723b0*/  IMAD.MOV.U32 R5, RZ, RZ, R84 ;  /* 0x000000ffff057224 */ /* 0x000fc600078e0054 */
[----:B------:R-:W-:-:S05]  /*723c0*/  IMAD.IADD R0, R3, 0x1, R178 ;  /* 0x0000000103007824 */ /* 0x000fca00078e02b2 */
[C---:B------:R-:W-:Y:S02]  /*723d0*/  LOP3.LUT P0, RZ, R0.reuse, 0x100, RZ, 0xc0, !PT ;  /* 0x0000010000ff7812 */ /* 0x040fe4000780c0ff */
[----:B------:R-:W-:-:S11]  /*723e0*/  ISETP.GE.U32.AND P1, PT, R0, 0x100, PT ;  /* 0x000001000000780c */ /* 0x000fd60003f26070 */
[----:B------:R-:W-:Y:S05]  /*723f0*/  @P0 BRA `(.L_x_2860) ;  /* 0x00000000006c0947 */ /* 0x000fea0003800000 */
[C---:B------:R-:W-:Y:S01]  /*72400*/  IMAD R0, R84.reuse, 0x48, R59 ;  /* 0x0000004854007824 */ /* 0x040fe200078e023b */
[----:B------:R-:W0:Y:S04]  /*72410*/  LDC.64 R4, c[0x0][0x390] ;  /* 0x0000e400ff047b82 */ /* 0x000e280000000a00 */
[----:B------:R-:W1:Y:S04]  /*72420*/  LDS.U16 R8, [R0+0x38] ;  /* 0x0000380000087984 */ /* 0x000e680000000400 */
[----:B------:R-:W2:Y:S01]  /*72430*/  LDS R9, [R0] ;  /* 0x0000000000097984 */ /* 0x000ea20000000800 */
[----:B------:R-:W3:Y:S03]  /*72440*/  LDC.64 R6, c[0x0][0x398] ;  /* 0x0000e600ff067b82 */ /* 0x000ee60000000a00 */
[----:B------:R-:W4:Y:S04]  /*72450*/  LDS.64 R10, [R0+0x8] ;  /* 0x00000800000a7984 */ /* 0x000f280000000a00 */
[----:B------:R-:W5:Y:S04]  /*72460*/  LDS.64 R12, [R0+0x10] ;  /* 0x00001000000c7984 */ /* 0x000f680000000a00 */
[----:B------:R-:W5:Y:S04]  /*72470*/  LDS.64 R14, [R0+0x18] ;  /* 0x00001800000e7984 */ /* 0x000f680000000a00 */
[----:B------:R-:W5:Y:S01]  /*72480*/  LDS.64 R16, [R0+0x20] ;  /* 0x0000200000107984 */ /* 0x000f620000000a00 */
[----:B0-----:R-:W-:-:S03]  /*72490*/  IMAD.WIDE.U32 R4, R84, 0x4, R4 ;  /* 0x0000000454047825 */ /* 0x001fc600078e0004 */
[----:B------:R-:W0:Y:S04]  /*724a0*/  LDS.64 R18, [R0+0x28] ;  /* 0x0000280000127984 */ /* 0x000e280000000a00 */
[----:B------:R-:W0:Y:S01]  /*724b0*/  LDS.64 R20, [R0+0x30] ;  /* 0x0000300000147984 */ /* 0x000e220000000a00 */
[----:B---3--:R-:W-:-:S03]  /*724c0*/  IMAD.WIDE.U32 R6, R84, 0x40, R6 ;  /* 0x0000004054067825 */ /* 0x008fc600078e0006 */
[----:B------:R-:W3:Y:S04]  /*724d0*/  LDS R23, [R0+0x3c] ;  /* 0x00003c0000177984 */ /* 0x000ee80000000800 */
[----:B------:R-:W3:Y:S01]  /*724e0*/  LDS.64 R2, [R0+0x40] ;  /* 0x0000400000027984 */ /* 0x000ee20000000a00 */
[----:B-1----:R-:W-:-:S03]  /*724f0*/  PRMT R37, R8, 0x7710, RZ ;  /* 0x0000771008257816 */ /* 0x002fc600000000ff */
[----:B--2---:R1:W-:Y:S04]  /*72500*/  STG.E desc[UR8][R4.64], R9 ;  /* 0x0000000904007986 */ /* 0x0043e8000c101908 */
[----:B----4-:R2:W-:Y:S04]  /*72510*/  STG.E.64 desc[UR8][R6.64], R10 ;  /* 0x0000000a06007986 */ /* 0x0105e8000c101b08 */
[----:B-----5:R2:W-:Y:S04]  /*72520*/  STG.E.64 desc[UR8][R6.64+0x8], R12 ;  /* 0x0000080c06007986 */ /* 0x0205e8000c101b08 */
[----:B------:R2:W-:Y:S01]  /*72530*/  STG.E.64 desc[UR8][R6.64+0x10], R14 ;  /* 0x0000100e06007986 */ /* 0x0005e2000c101b08 */
[----:B-1----:R-:W-:-:S03]  /*72540*/  VIADD R5, R84, 0x100 ;  /* 0x0000010054057836 */ /* 0x002fc60000000000 */
[----:B------:R2:W-:Y:S04]  /*72550*/  STG.E.64 desc[UR8][R6.64+0x18], R16 ;  /* 0x0000181006007986 */ /* 0x0005e8000c101b08 */
[----:B0-----:R2:W-:Y:S04]  /*72560*/  STG.E.64 desc[UR8][R6.64+0x20], R18 ;  /* 0x0000201206007986 */ /* 0x0015e8000c101b08 */
[----:B------:R2:W-:Y:S04]  /*72570*/  STG.E.64 desc[UR8][R6.64+0x28], R20 ;  /* 0x0000281406007986 */ /* 0x0005e8000c101b08 */
[----:B------:R2:W-:Y:S04]  /*72580*/  STG.E.U16 desc[UR8][R6.64+0x30], R37 ;  /* 0x0000302506007986 */ /* 0x0005e8000c101508 */
[----:B---3--:R2:W-:Y:S04]  /*72590*/  STG.E desc[UR8][R6.64+0x34], R23 ;  /* 0x0000341706007986 */ /* 0x0085e8000c101908 */
[----:B------:R2:W-:Y:S02]  /*725a0*/  STG.E.64 desc[UR8][R6.64+0x38], R2 ;  /* 0x0000380206007986 */ /* 0x0005e4000c101b08 */
.L_x_2860:
[----:B------:R-:W-:Y:S05]  /*725b0*/  BSYNC.RECONVERGENT B1 ;  /* 0x0000000000017941 */ /* 0x000fea0003800200 */
.L_x_2859:
[----:B------:R-:W-:Y:S05]  /*725c0*/  @!P1 BRA `(.L_x_2858) ;  /* 0x0000001400ec9947 */ /* 0x000fea0003800000 */
[----:B--2---:R-:W0:Y:S01]  /*725d0*/  LDC.64 R6, c[0x0][0x390] ;  /* 0x0000e400ff067b82 */ /* 0x004e220000000a00 */
[----:B------:R-:W-:Y:S01]  /*725e0*/  IMAD.IADD R0, R178, 0x1, -R5 ;  /* 0x00000001b2007824 */ /* 0x000fe200078e0a05 */
[----:B------:R-:W-:Y:S04]  /*725f0*/  BSSY.RECONVERGENT B1, `(.L_x_2861) ;  /* 0x00000c1000017945 */ /* 0x000fe80003800200 */
[----:B------:R-:W-:Y:S01]  /*72600*/  ISETP.GT.AND P1, PT, R0, 0x600, PT ;  /* 0x000006000000780c */ /* 0x000fe20003f24270 */
[----:B------:R-:W-:Y:S01]  /*72610*/  IMAD R0, R5, 0x48, R59 ;  /* 0x0000004805007824 */ /* 0x000fe200078e023b */
[----:B------:R-:W1:Y:S03]  /*72620*/  LDC.64 R2, c[0x0][0x398] ;  /* 0x0000e600ff027b82 */ /* 0x000e660000000a00 */
[----:B------:R-:W-:-:S02]  /*72630*/  VIADD R0, R0, 0x4840 ;  /* 0x0000484000007836 */ /* 0x000fc40000000000 */
[----:B0-----:R-:W-:-:S03]  /*72640*/  IMAD.WIDE.U32 R6, R5, 0x4, R6 ;  /* 0x0000000405067825 */ /* 0x001fc600078e0006 */
[----:B------:R-:W-:Y:S01]  /*72650*/  IADD3 R14, P0, PT, R6, 0x400, RZ ;  /* 0x00000400060e7810 */ /* 0x000fe20007f1e0ff */
[----:B-1----:R-:W-:-:S04]  /*72660*/  IMAD.WIDE.U32 R2, R5, 0x40, R2 ;  /* 0x0000004005027825 */ /* 0x002fc800078e0002 */
[----:B------:R-:W-:Y:S01]  /*72670*/  IMAD.X R15, RZ, RZ, R7, P0 ;  /* 0x000000ffff0f7224 */ /* 0x000fe200000e0607 */
[----:B------:R-:W-:Y:S02]  /*72680*/  IADD3 R2, P2, PT, R2, 0x4038, RZ ;  /* 0x0000403802027810 */ /* 0x000fe40007f5e0ff */
[----:B------:R-:W-:-:S03]  /*72690*/  PLOP3.LUT P0, PT, PT, PT, PT, 0x80, 0x8 ;  /* 0x000000000008781c */ /* 0x000fc60003f0f070 */
[----:B------:R-:W-:Y:S01]  /*726a0*/  IMAD.X R3, RZ, RZ, R3, P2 ;  /* 0x000000ffff037224 */ /* 0x000fe200010e0603 */
[----:B------:R-:W-:Y:S09]  /*726b0*/  @!P1 BRA `(.L_x_2862) ;  /* 0x0000000800d09947 */ /* 0x000ff20003800000 */
[----:B------:R-:W-:Y:S01]  /*726c0*/  PLOP3.LUT P0, PT, PT, PT, PT, 0x8, 0x80 ;  /* 0x000000000080781c */ /* 0x000fe20003f0e170 */
[----:B------:R-:W-:-:S12]  /*726d0*/  VIADD R60, R178, 0xfffffa00 ;  /* 0xfffffa00b23c7836 */ /* 0x000fd80000000000 */
.L_x_2863:
[----:B------:R-:W0:Y:S01]  /*726e0*/  LDS R9, [R0+-0x4840] ;  /* 0xffb7c00000097984 */ /* 0x000e220000000800 */
[----:B------:R-:W-:-:S03]  /*726f0*/  VIADD R5, R5, 0x800 ;  /* 0x0000080005057836 */ /* 0x000fc60000000000 */
[----:B------:R-:W1:Y:S02]  /*72700*/  LDS.64 R16, [R0+-0x4828] ;  /* 0xffb7d80000107984 */ /* 0x000e640000000a00 */
[----:B------:R-:W-:Y:S02]  /*72710*/  ISETP.GE.AND P1, PT, R5, R60, PT ;  /* 0x0000003c0500720c */ /* 0x000fe40003f26270 */
[----:B------:R-:W-:Y:S04]  /*72720*/  LDS.64 R10, [R0+-0x4838] ;  /* 0xffb7c800000a7984 */ /* 0x000fe80000000a00 */
        /* <DEDUP_REMOVED lines=10> */
[----:B0-----:R-:W-:Y:S04]  /*727d0*/  STG.E desc[UR8][R14.64+-0x400], R9 ;  /* 0xfffc00090e007986 */ /* 0x001fe8000c101908 */
[----:B------:R-:W0:Y:S04]  /*727e0*/  LDS.64 R8, [R0] ;  /* 0x0000000000087984 */ /* 0x000e280000000a00 */
[----:B-1----:R2:W-:Y:S04]  /*727f0*/  STG.E.64 desc[UR8][R2.64+-0x4028], R16 ;  /* 0xffbfd81002007986 */ /* 0x0025e8000c101b08 */
[----:B------:R-:W1:Y:S04]  /*72800*/  LDS.64 R40, [R0+-0x38] ;  /* 0xffffc80000287984 */ /* 0x000e680000000a00 */
[----:B------:R-:W1:Y:S04]  /*72810*/  LDS.64 R42, [R0+-0x30] ;  /* 0xffffd000002a7984 */ /* 0x000e680000000a00 */
[----:B------:R-:W-:Y:S01]  /*72820*/  LDS.64 R44, [R0+-0x28] ;  /* 0xffffd800002c7984 */ /* 0x000fe20000000a00 */
[----:B--2---:R-:W-:-:S03]  /*72830*/  PRMT R17, R4, 0x7710, RZ ;  /* 0x0000771004117816 */ /* 0x004fc600000000ff */
[----:B------:R-:W-:Y:S04]  /*72840*/  LDS.64 R46, [R0+-0x20] ;  /* 0xffffe000002e7984 */ /* 0x000fe80000000a00 */
        /* <DEDUP_REMOVED lines=36> */
[----:B0-----:R2:W-:Y:S04]  /*72a90*/  STG.E.64 desc[UR8][R2.64], R8 ;  /* 0x0000000802007986 */ /* 0x0015e8000c101b08 */
[----:B------:R-:W0:Y:S04]  /*72aa0*/  LDS.64 R18, [R0+0xd7d0] ;  /* 0x00d7d00000127984 */ /* 0x000e280000000a00 */
[----:B-1----:R-:W-:Y:S04]  /*72ab0*/  STG.E.64 desc[UR8][R2.64+-0x38], R40 ;  /* 0xffffc82802007986 */ /* 0x002fe8000c101b08 */
[----:B------:R-:W-:Y:S01]  /*72ac0*/  STG.E.64 desc[UR8][R2.64+-0x30], R42 ;  /* 0xffffd02a02007986 */ /* 0x000fe2000c101b08 */
[----:B--2---:R-:W-:-:S03]  /*72ad0*/  PRMT R9, R16, 0x7710, RZ ;  /* 0x0000771010097816 */ /* 0x004fc600000000ff */
[----:B------:R-:W-:Y:S04]  /*72ae0*/  STG.E.64 desc[UR8][R2.64+-0x28], R44 ;  /* 0xffffd82c02007986 */ /* 0x000fe8000c101b08 */
[----:B------:R-:W-:Y:S04]  /*72af0*/  STG.E.64 desc[UR8][R2.64+-0x20], R46 ;  /* 0xffffe02e02007986 */ /* 0x000fe8000c101b08 */
[----:B------:R-:W-:Y:S04]  /*72b00*/  STG.E.64 desc[UR8][R2.64+-0x18], R48 ;  /* 0xffffe83002007986 */ /* 0x000fe8000c101b08 */
[----:B------:R-:W-:Y:S04]  /*72b10*/  STG.E.64 desc[UR8][R2.64+-0x10], R50 ;  /* 0xfffff03202007986 */ /* 0x000fe8000c101b08 */
[----:B------:R-:W-:Y:S04]  /*72b20*/  STG.E desc[UR8][R2.64+-0x4], R53 ;  /* 0xfffffc3502007986 */ /* 0x000fe8000c101908 */
[----:B------:R-:W-:Y:S04]  /*72b30*/  LDS.U16 R4, [R0+0xd7f8] ;  /* 0x00d7f80000047984 */ /* 0x000fe80000000400 */
[----:B------:R-:W-:Y:S04]  /*72b40*/  STG.E desc[UR8][R14.64+0x400], R55 ;  /* 0x000400370e007986 */ /* 0x000fe8000c101908 */
[----:B------:R-:W1:Y:S04]  /*72b50*/  LDS.64 R16, [R0+0xd7d8] ;  /* 0x00d7d80000107984 */ /* 0x000e680000000a00 */
[----:B------:R-:W-:Y:S04]  /*72b60*/  STG.E.U16 desc[UR8][R2.64+0x3ff8], R7 ;  /* 0x003ff80702007986 */ /* 0x000fe8000c101508 */
[----:B------:R-:W-:Y:S04]  /*72b70*/  LDS.U16 R40, [R0+0x11ff8] ;  /* 0x011ff80000287984 */ /* 0x000fe80000000400 */
[----:B------:R-:W2:Y:S04]  /*72b80*/  LDS.64 R6, [R0+0xd800] ;  /* 0x00d8000000067984 */ /* 0x000ea80000000a00 */
        /* <DEDUP_REMOVED lines=8> */
[----:B------:R-:W-:Y:S04]  /*72c10*/  LDS.U16 R42, [R0+0x167f8] ;  /* 0x0167f800002a7984 */ /* 0x000fe80000000400 */
[----:B------:R-:W-:Y:S04]  /*72c20*/  STG.E desc[UR8][R14.64+0x800], R73 ;  /* 0x000800490e007986 */ /* 0x000fe8000c101908 */
[----:B------:R-:W3:Y:S04]  /*72c30*/  LDS.64 R22, [R0+0xd7e0] ;  /* 0x00d7e00000167984 */ /* 0x000ee80000000a00 */
[----:B------:R-:W4:Y:S04]  /*72c40*/  LDS.64 R36, [R0+0xd7e8] ;  /* 0x00d7e80000247984 */ /* 0x000f280000000a00 */
[----:B------:R-:W5:Y:S04]  /*72c50*/  LDS.64 R38, [R0+0xd7f0] ;  /* 0x00d7f00000267984 */ /* 0x000f680000000a00 */
[----:B------:R-:W5:Y:S04]  /*72c60*/  LDS R41, [R0+0xd7fc] ;  /* 0x00d7fc0000297984 */ /* 0x000f680000000800 */
        /* <DEDUP_REMOVED lines=9> */
[----:B------:R-:W5:Y:S04]  /*72d00*/  LDS R43, [R0+0x11fc0] ;  /* 0x011fc000002b7984 */ /* 0x000f680000000800 */
[----:B------:R-:W-:Y:S04]  /*72d10*/  STG.E desc[UR8][R14.64+0xc00], R89 ;  /* 0x000c00590e007986 */ /* 0x000fe8000c101908 */
        /* <DEDUP_REMOVED lines=10> */
[----:B------:R-:W-:Y:S04]  /*72dc0*/  LDS.64 R62, [R0+0x167c8] ;  /* 0x0167c800003e7984 */ /* 0x000fe80000000a00 */
[----:B------:R-:W-:Y:S04]  /*72dd0*/  LDS.64 R64, [R0+0x167d0] ;  /* 0x0167d00000407984 */ /* 0x000fe80000000a00 */
[----:B------:R-:W-:Y:S04]  /*72de0*/  LDS.64 R66, [R0+0x167d8] ;  /* 0x0167d80000427984 */ /* 0x000fe80000000a00 */
[----:B------:R-:W-:Y:S04]  /*72df0*/  LDS.64 R68, [R0+0x167e0] ;  /* 0x0167e00000447984 */ /* 0x000fe80000000a00 */
[----:B------:R-:W-:Y:S04]  /*72e00*/  LDS.64 R70, [R0+0x167e8] ;  /* 0x0167e80000467984 */ /* 0x000fe80000000a00 */
[----:B------:R-:W-:Y:S04]  /*72e10*/  LDS.64 R72, [R0+0x167f0] ;  /* 0x0167f00000487984 */ /* 0x000fe80000000a00 */
[----:B------:R-:W-:Y:S04]  /*72e20*/  LDS.64 R10, [R0+0x16800] ;  /* 0x01680000000a7984 */ /* 0x000fe80000000a00 */
[----:B------:R-:W-:Y:S04]  /*72e30*/  LDS R21, [R0+0x167fc] ;  /* 0x0167fc0000157984 */ /* 0x000fe80000000800 */
[----:B------:R-:W-:Y:S04]  /*72e40*/  LDS R75, [R0+0x1afc0] ;  /* 0x01afc000004b7984 */ /* 0x000fe80000000800 */
        /* <DEDUP_REMOVED lines=9> */
[----:B0-----:R0:W-:Y:S04]  /*72ee0*/  STG.E.64 desc[UR8][R2.64+0xbfd0], R18 ;  /* 0x00bfd01202007986 */ /* 0x0011e8000c101b08 */
[----:B-1----:R1:W-:Y:S01]  /*72ef0*/  STG.E.64 desc[UR8][R2.64+0xbfd8], R16 ;  /* 0x00bfd81002007986 */ /* 0x0023e2000c101b08 */
[----:B--2---:R-:W-:-:S03]  /*72f00*/  VIADD R0, R0, 0x24000 ;  /* 0x0002400000007836 */ /* 0x004fc60000000000 */
[----:B------:R2:W-:Y:S04]  /*72f10*/  STG.E.64 desc[UR8][R2.64+0xc000], R6 ;  /* 0x00c0000602007986 */ /* 0x0005e8000c101b08 */
[----:B---3--:R-:W-:Y:S01]  /*72f20*/  STG.E.64 desc[UR8][R2.64+0xbfe0], R22 ;  /* 0x00bfe01602007986 */ /* 0x008fe2000c101b08 */
[----:B0-----:R-:W-:-:S03]  /*72f30*/  PRMT R19, R4, 0x7710, RZ ;  /* 0x0000771004137816 */ /* 0x001fc600000000ff */
[----:B----4-:R-:W-:Y:S01]  /*72f40*/  STG.E.64 desc[UR8][R2.64+0xbfe8], R36 ;  /* 0x00bfe82402007986 */ /* 0x010fe2000c101b08 */
[----:B------:R-:W-:Y:S02]  /*72f50*/  IADD3 R4, P3, PT, R2, 0x20000, RZ ;  /* 0x0002000002047810 */ /* 0x000fe40007f7e0ff */
[----:B-1----:R-:W-:Y:S01]  /*72f60*/  PRMT R17, R40, 0x7710, RZ ;  /* 0x0000771028117816 */ /* 0x002fe200000000ff */
[----:B-----5:R-:W-:Y:S01]  /*72f70*/  STG.E.64 desc[UR8][R2.64+0xbff0], R38 ;  /* 0x00bff02602007986 */ /* 0x020fe2000c101b08 */
[----:B--2---:R-:W-:-:S03]  /*72f80*/  PRMT R7, R42, 0x7710, RZ ;  /* 0x000077102a077816 */ /* 0x004fc600000000ff */
[----:B------:R-:W-:Y:S04]  /*72f90*/  STG.E.U16 desc[UR8][R2.64+0xbff8], R19 ;  /* 0x00bff81302007986 */ /* 0x000fe8000c101508 */
        /* <DEDUP_REMOVED lines=13> */
[----:B------:R-:W-:Y:S04]  /*73070*/  STG.E.64 desc[UR8][R2.64+0x13fc8], R62 ;  /* 0x013fc83e02007986 */ /* 0x000fe8000c101b08 */
        /* <DEDUP_REMOVED lines=8> */
[----:B------:R1:W-:Y:S01]  /*73100*/  STG.E desc[UR8][R14.64+0x1800], R75 ;  /* 0x0018004b0e007986 */ /* 0x0003e2000c101908 */
[----:B0-----:R-:W-:-:S03]  /*73110*/  IMAD.X R7, RZ, RZ, R3, P3 ;  /* 0x000000ffff077224 */ /* 0x001fc600018e0603 */
[----:B------:R-:W-:Y:S04]  /*73120*/  STG.E.64 desc[UR8][R2.64+0x17fc8], R76 ;  /* 0x017fc84c02007986 */ /* 0x000fe8000c101b08 */
[----:B------:R-:W-:Y:S01]  /*73130*/  STG.E.64 desc[UR8][R2.64+0x17fd0], R78 ;  /* 0x017fd04e02007986 */ /* 0x000fe2000c101b08 */
[----:B-1----:R-:W-:-:S03]  /*73140*/  IADD3 R14, P2, PT, R14, 0x2000, RZ ;  /* 0x000020000e0e7810 */ /* 0x002fc60007f5e0ff */
[----:B------:R-:W-:Y:S04]  /*73150*/  STG.E.64 desc[UR8][R2.64+0x17fd8], R80 ;  /* 0x017fd85002007986 */ /* 0x000fe8000c101b08 */
[----:B------:R-:W-:Y:S01]  /*73160*/  STG.E.64 desc[UR8][R2.64+0x17fe0], R82 ;  /* 0x017fe05202007986 */ /* 0x000fe2000c101b08 */
[----:B------:R-:W-:-:S03]  /*73170*/  IMAD.X R15, RZ, RZ, R15, P2 ;  /* 0x000000ffff0f7224 */ /* 0x000fc600010e060f */
        /* <DEDUP_REMOVED lines=8> */
.L_x_2862:
[----:B------:R-:W-:Y:S05]  /*73200*/  BSYNC.RECONVERGENT B1 ;  /* 0x0000000000017941 */ /* 0x000fea0003800200 */
.L_x_2861:
[----:B------:R-:W-:Y:S01]  /*73210*/  IMAD.IADD R4, R178, 0x1, -R5 ;  /* 0x00000001b2047824 */ /* 0x000fe200078e0a05 */
[----:B------:R-:W-:Y:S04]  /*73220*/  BSSY.RECONVERGENT B1, `(.L_x_2864) ;  /* 0x0000060000017945 */ /* 0x000fe80003800200 */
[----:B------:R-:W-:-:S13]  /*73230*/  ISETP.GT.AND P1, PT, R4, 0x200, PT ;  /* 0x000002000400780c */ /* 0x000fda0003f24270 */
[----:B------:R-:W-:Y:S05]  /*73240*/  @!P1 BRA `(.L_x_2865) ;  /* 0x0000000400749947 */ /* 0x000fea0003800000 */
[----:B------:R-:W0:Y:S01]  /*73250*/  LDS R11, [R0+-0x4840] ;  /* 0xffb7c000000b7984 */ /* 0x000e220000000800 */
[----:B------:R-:W-:Y:S01]  /*73260*/  PLOP3.LUT P0, PT, PT, PT, PT, 0x8, 0x80 ;  /* 0x000000000080781c */ /* 0x000fe20003f0e170 */
[----:B------:R-:W-:Y:S02]  /*73270*/  VIADD R5, R5, 0x400 ;  /* 0x0000040005057836 */ /* 0x000fe40000000000 */
[----:B------:R-:W1:Y:S04]  /*73280*/  LDS.64 R12, [R0+-0x4838] ;  /* 0xffb7c800000c7984 */ /* 0x000e680000000a00 */
[----:B------:R-:W2:Y:S04]  /*73290*/  LDS.64 R16, [R0+-0x4830] ;  /* 0xffb7d00000107984 */ /* 0x000ea80000000a00 */
        /* <DEDUP_REMOVED lines=18> */
[----:B0-----:R-:W-:Y:S04]  /*733c0*/  STG.E desc[UR8][R14.64+-0x400], R11 ;  /* 0xfffc000b0e007986 */ /* 0x001fe8000c101908 */
[----:B------:R-:W0:Y:S04]  /*733d0*/  LDS R57, [R0+0x47c0] ;  /* 0x0047c00000397984 */ /* 0x000e280000000800 */
        /* <DEDUP_REMOVED lines=9> */
[----:B------:R-:W0:Y:S04]  /*73470*/  LDS.U16 R54, [R0+0x8ff8] ;  /* 0x008ff80000367984 */ /* 0x000e280000000400 */
[----:B-1----:R-:W-:Y:S04]  /*73480*/  STG.E.64 desc[UR8][R2.64+-0x4038], R12 ;  /* 0xffbfc80c02007986 */ /* 0x002fe8000c101b08 */
[----:B------:R-:W1:Y:S04]  /*73490*/  LDS.64 R76, [R0+0x8fc8] ;  /* 0x008fc800004c7984 */ /* 0x000e680000000a00 */
[----:B------:R-:W1:Y:S04]  /*734a0*/  LDS.64 R78, [R0+0x8fd0] ;  /* 0x008fd000004e7984 */ /* 0x000e680000000a00 */
[----:B------:R-:W1:Y:S04]  /*734b0*/  LDS.64 R80, [R0+0x8fd8] ;  /* 0x008fd80000507984 */ /* 0x000e680000000a00 */
[----:B------:R-:W1:Y:S04]  /*734c0*/  LDS.64 R82, [R0+0x8fe0] ;  /* 0x008fe00000527984 */ /* 0x000e680000000a00 */
[----:B------:R-:W1:Y:S04]  /*734d0*/  LDS.64 R84, [R0+0x8fe8] ;  /* 0x008fe80000547984 */ /* 0x000e680000000a00 */
[----:B------:R-:W1:Y:S04]  /*734e0*/  LDS.64 R86, [R0+0x8ff0] ;  /* 0x008ff00000567984 */ /* 0x000e680000000a00 */
[----:B------:R-:W1:Y:S04]  /*734f0*/  LDS.64 R12, [R0+0x9000] ;  /* 0x00900000000c7984 */ /* 0x000e680000000a00 */
[----:B------:R4:W1:Y:S04]  /*73500*/  LDS R89, [R0+0x8ffc] ;  /* 0x008ffc0000597984 */ /* 0x0008680000000800 */
[----:B--2---:R2:W-:Y:S04]  /*73510*/  STG.E.64 desc[UR8][R2.64+-0x4030], R16 ;  /* 0xffbfd01002007986 */ /* 0x0045e8000c101b08 */
[----:B---3--:R3:W-:Y:S01]  /*73520*/  STG.E.64 desc[UR8][R2.64+-0x4028], R18 ;  /* 0xffbfd81202007986 */ /* 0x0087e2000c101b08 */
[----:B----4-:R-:W-:-:S03]  /*73530*/  VIADD R0, R0, 0x12000 ;  /* 0x0001200000007836 */ /* 0x010fc60000000000 */
[----:B------:R4:W-:Y:S04]  /*73540*/  STG.E.64 desc[UR8][R2.64+-0x4000], R6 ;  /* 0xffc0000602007986 */ /* 0x0009e8000c101b08 */
[----:B-----5:R-:W-:Y:S01]  /*73550*/  STG.E.64 desc[UR8][R2.64+-0x4020], R20 ;  /* 0xffbfe01402007986 */ /* 0x020fe2000c101b08 */
[----:B--2---:R-:W-:-:S03]  /*73560*/  PRMT R17, R4, 0x7710, RZ ;  /* 0x0000771004117816 */ /* 0x004fc600000000ff */
[----:B------:R-:W-:Y:S01]  /*73570*/  STG.E.64 desc[UR8][R2.64+-0x4018], R22 ;  /* 0xffbfe81602007986 */ /* 0x000fe2000c101b08 */
[----:B------:R-:W-:Y:S02]  /*73580*/  IADD3 R4, P2, PT, R2, 0x10000, RZ ;  /* 0x0001000002047810 */ /* 0x000fe40007f5e0ff */
[----:B---3--:R-:W-:Y:S01]  /*73590*/  PRMT R19, R38, 0x7710, RZ ;  /* 0x0000771026137816 */ /* 0x008fe200000000ff */
[----:B------:R-:W-:Y:S01]  /*735a0*/  STG.E.64 desc[UR8][R2.64+-0x4010], R36 ;  /* 0xffbff02402007986 */ /* 0x000fe2000c101b08 */
[----:B----4-:R-:W-:-:S03]  /*735b0*/  PRMT R7, R40, 0x7710, RZ ;  /* 0x0000771028077816 */ /* 0x010fc600000000ff */
        /* <DEDUP_REMOVED lines=12> */
[----:B0-----:R-:W-:Y:S01]  /*73680*/  STG.E desc[UR8][R14.64+0x400], R57 ;  /* 0x000400390e007986 */ /* 0x001fe2000c101908 */
[----:B--2---:R-:W-:-:S03]  /*73690*/  PRMT R9, R54, 0x7710, RZ ;  /* 0x0000771036097816 */ /* 0x004fc600000000ff */
        /* <DEDUP_REMOVED lines=11> */
[----:B-1----:R-:W-:Y:S04]  /*73750*/  STG.E.64 desc[UR8][R2.64+0x7fc8], R76 ;  /* 0x007fc84c02007986 */ /* 0x002fe8000c101b08 */
[----:B------:R-:W-:Y:S01]  /*73760*/  STG.E.64 desc[UR8][R2.64+0x7fd0], R78 ;  /* 0x007fd04e02007986 */ /* 0x000fe2000c101b08 */
[----:B--2---:R-:W-:-:S03]  /*73770*/  IADD3 R14, P1, PT, R14, 0x1000, RZ ;  /* 0x000010000e0e7810 */ /* 0x004fc60007f3e0ff */
        /* <DEDUP_REMOVED lines=9> */
[----:B------:R-:W-:-:S07]  /*73810*/  IMAD.MOV.U32 R3, RZ, RZ, R7 ;  /* 0x000000ffff037224 */ /* 0x000fce00078e0007 */
.L_x_2865:
[----:B------:R-:W-:Y:S05]  /*73820*/  BSYNC.RECONVERGENT B1 ;  /* 0x0000000000017941 */ /* 0x000fea0003800200 */
.L_x_2864:
[----:B------:R-:W-:Y:S01]  /*73830*/  ISETP.LT.OR P0, PT, R5, R178, P0 ;  /* 0x000000b20500720c */ /* 0x000fe20000701670 */
[----:B------:R-:W-:Y:S02]  /*73840*/  IMAD.MOV.U32 R8, RZ, RZ, R14 ;  /* 0x000000ffff087224 */ /* 0x000fe400078e000e */
[----:B------:R-:W-:-:S10]  /*73850*/  IMAD.MOV.U32 R9, RZ, RZ, R15 ;  /* 0x000000ffff097224 */ /* 0x000fd400078e000f */
[----:B------:R-:W-:Y:S05]  /*73860*/  @!P0 BRA `(.L_x_2858) ;  /* 0x0000000400448947 */ /* 0x000fea0003800000 */
[----:B------:R-:W0:Y:S04]  /*73870*/  LDS.U16 R10, [R0+-0x4808] ;  /* 0xffb7f800000a7984 */ /* 0x000e280000000400 */
[----:B------:R-:W1:Y:S04]  /*73880*/  LDS R11, [R0+-0x4840] ;  /* 0xffb7c000000b7984 */ /* 0x000e680000000800 */
[----:B------:R-:W-:Y:S04]  /*73890*/  LDS.U16 R36, [R0+-0x8] ;  /* 0xfffff80000247984 */ /* 0x000fe80000000400 */
[----:B------:R-:W2:Y:S04]  /*738a0*/  LDS.64 R12, [R0+-0x4838] ;  /* 0xffb7c800000c7984 */ /* 0x000ea80000000a00 */
        /* <DEDUP_REMOVED lines=9> */
[----:B------:R-:W0:Y:S04]  /*73940*/  LDS.64 R6, [R0] ;  /* 0x0000000000067984 */ /* 0x000e280000000a00 */
[----:B------:R-:W0:Y:S04]  /*73950*/  LDS.64 R40, [R0+-0x38] ;  /* 0xffffc80000287984 */ /* 0x000e280000000a00 */
[----:B------:R-:W0:Y:S04]  /*73960*/  LDS.64 R42, [R0+-0x30] ;  /* 0xffffd000002a7984 */ /* 0x000e280000000a00 */
[----:B------:R-:W0:Y:S04]  /*73970*/  LDS.64 R44, [R0+-0x28] ;  /* 0xffffd800002c7984 */ /* 0x000e280000000a00 */
[----:B------:R-:W0:Y:S04]  /*73980*/  LDS.64 R46, [R0+-0x20] ;  /* 0xffffe000002e7984 */ /* 0x000e280000000a00 */
[----:B------:R-:W0:Y:S04]  /*73990*/  LDS.64 R48, [R0+-0x18] ;  /* 0xffffe80000307984 */ /* 0x000e280000000a00 */
[----:B------:R-:W0:Y:S04]  /*739a0*/  LDS.64 R50, [R0+-0x10] ;  /* 0xfffff00000327984 */ /* 0x000e280000000a00 */
[----:B------:R-:W0:Y:S04]  /*739b0*/  LDS R53, [R0+-0x4] ;  /* 0xfffffc0000357984 */ /* 0x000e280000000800 */
        /* <DEDUP_REMOVED lines=8> */
[----:B------:R2:W-:Y:S04]  /*73a40*/  STG.E.64 desc[UR8][R2.64+-0x4000], R4 ;  /* 0xffc0000402007986 */ /* 0x0005e8000c101b08 */
[----:B------:R2:W-:Y:S04]  /*73a50*/  STG.E desc[UR8][R2.64+-0x4004], R37 ;  /* 0xffbffc2502007986 */ /* 0x0005e8000c101908 */
[----:B------:R2:W-:Y:S04]  /*73a60*/  STG.E.U16 desc[UR8][R2.64+-0x4008], R55 ;  /* 0xffbff83702007986 */ /* 0x0005e8000c101508 */
[----:B0-----:R2:W-:Y:S04]  /*73a70*/  STG.E desc[UR8][R8.64], R39 ;  /* 0x0000002708007986 */ /* 0x0015e8000c101908 */
[----:B------:R2:W-:Y:S04]  /*73a80*/  STG.E.64 desc[UR8][R2.64], R6 ;  /* 0x0000000602007986 */ /* 0x0005e8000c101b08 */
[----:B------:R2:W-:Y:S04]  /*73a90*/  STG.E.64 desc[UR8][R2.64+-0x38], R40 ;  /* 0xffffc82802007986 */ /* 0x0005e8000c101b08 */
[----:B------:R2:W-:Y:S04]  /*73aa0*/  STG.E.64 desc[UR8][R2.64+-0x30], R42 ;  /* 0xffffd02a02007986 */ /* 0x0005e8000c101b08 */
[----:B------:R2:W-:Y:S04]  /*73ab0*/  STG.E.64 desc[UR8][R2.64+-0x28], R44 ;  /* 0xffffd82c02007986 */ /* 0x0005e8000c101b08 */
[----:B------:R2:W-:Y:S04]  /*73ac0*/  STG.E.64 desc[UR8][R2.64+-0x20], R46 ;  /* 0xffffe02e02007986 */ /* 0x0005e8000c101b08 */
[----:B------:R2:W-:Y:S04]  /*73ad0*/  STG.E.64 desc[UR8][R2.64+-0x18], R48 ;  /* 0xffffe83002007986 */ /* 0x0005e8000c101b08 */
[----:B------:R2:W-:Y:S04]  /*73ae0*/  STG.E.64 desc[UR8][R2.64+-0x10], R50 ;  /* 0xfffff03202007986 */ /* 0x0005e8000c101b08 */
[----:B------:R2:W-:Y:S04]  /*73af0*/  STG.E desc[UR8][R2.64+-0x4], R53 ;  /* 0xfffffc3502007986 */ /* 0x0005e8000c101908 */
[----:B------:R2:W-:Y:S01]  /*73b00*/  STG.E.U16 desc[UR8][R2.64+-0x8], R11 ;  /* 0xfffff80b02007986 */ /* 0x0005e2000c101508 */
[----:B------:R-:W-:Y:S05]  /*73b10*/  BRA `(.L_x_2858) ;  /* 0x0000000000987947 */ /* 0x000fea0003800000 */
.L_x_2853:
[----:B------:R-:W-:Y:S01]  /*73b20*/  ISETP.NE.AND P1, PT, R57, RZ, PT ;  /* 0x000000ff3900720c */ /* 0x000fe20003f25270 */
[----:B------:R-:W-:-:S12]  /*73b30*/  BSSY.RECONVERGENT B1, `(.L_x_2866) ;  /* 0x0000011000017945 */ /* 0x000fd80003800200 */
[----:B------:R-:W-:Y:S05]  /*73b40*/  @!P1 BRA `(.L_x_2867) ;  /* 0x00000000003c9947 */ /* 0x000fea0003800000 */
[----:B------:R-:W0:Y:S01]  /*73b50*/  LDC.64 R2, c[0x0][0x390] ;  /* 0x0000e400ff027b82 */ /* 0x000e220000000a00 */
[----:B------:R-:W-:-:S07]  /*73b60*/  PRMT R53, R53, 0x7604, R54 ;  /* 0x0000760435357816 */ /* 0x000fce0000000036 */
        /* <DEDUP_REMOVED lines=13> */
.L_x_2867:
[----:B------:R-:W-:Y:S05]  /*73c40*/  BSYNC.RECONVERGENT B1 ;  /* 0x0000000000017941 */ /* 0x000fea0003800200 */
.L_x_2866:
[----:B------:R-:W-:Y:S05]  /*73c50*/  @!P0 BRA `(.L_x_2858) ;  /* 0x0000000000488947 */ /* 0x000fea0003800000 */
[----:B0-----:R-:W0:Y:S01]  /*73c60*/  LDC.64 R2, c[0x0][0x390] ;  /* 0x0000e400ff027b82 */ /* 0x001e220000000a00 */
[----:B------:R-:W-:Y:S02]  /*73c70*/  PRMT R72, R72, 0x7770, RZ ;  /* 0x0000777048487816 */ /* 0x000fe400000000ff */
[----:B------:R-:W-:Y:S02]  /*73c80*/  PRMT R119, R118, 0x7604, R119 ;  /* 0x0000760476777816 */ /* 0x000fe40000000077 */
[----:B------:R-:W-:-:S03]  /*73c90*/  PRMT R72, R72, 0x3340, R51 ;  /* 0x0000334048487816 */ /* 0x000fc60000000033 */
[----:B------:R-:W1:Y:S01]  /*73ca0*/  LDC.64 R4, c[0x0][0x398] ;  /* 0x0000e600ff047b82 */ /* 0x000e620000000a00 */
[----:B------:R-:W-:Y:S01]  /*73cb0*/  PRMT R37, R72, 0x5410, R49 ;  /* 0x0000541048257816 */ /* 0x000fe20000000031 */
        /* <DEDUP_REMOVED lines=12> */
.L_x_2858:
[----:B------:R-:W-:Y:S05]  /*73d80*/  BSYNC.RECONVERGENT B0 ;  /* 0x0000000000007941 */ /* 0x000fea0003800200 */
.L_x_2852:
[----:B-1-3--:R-:W1:Y:S02]  /*73d90*/  S2R R0, SR_TID.X ;  /* 0x0000000000007919 */ /* 0x00ae640000002100 */
[----:B-1----:R-:W-:-:S13]  /*73da0*/  ISETP.NE.AND P0, PT, R0, 0xff, PT ;  /* 0x000000ff0000780c */ /* 0x002fda0003f05270 */
[----:B------:R-:W-:Y:S05]  /*73db0*/  @P0 EXIT ;  /* 0x000000000000094d */ /* 0x000fea0003800000 */
[----:B------:R-:W1:Y:S08]  /*73dc0*/  LDC R0, c[0x0][0x3c4] ;  /* 0x0000f100ff007b82 */ /* 0x000e700000000800 */
[----:B0-2---:R-:W0:Y:S01]  /*73dd0*/  LDC.64 R6, c[0x0][0x3a0] ;  /* 0x0000e800ff067b82 */ /* 0x005e220000000a00 */
[----:B-1----:R-:W-:-:S05]  /*73de0*/  IMAD R120, R120, -0x200, R0 ;  /* 0xfffffe0078787824 */ /* 0x002fca00078e0200 */
[----:B------:R-:W-:-:S13]  /*73df0*/  ISETP.NE.AND P0, PT, R120, 0x200, PT ;  /* 0x000002007800780c */ /* 0x000fda0003f05270 */
[----:B0-----:R-:W-:Y:S05]  /*73e00*/  @P0 BRA `(.L_x_2868) ;  /* 0x00000000003c0947 */ /* 0x001fea0003800000 */
[----:B------:R-:W0:Y:S08]  /*73e10*/  LDC.64 R2, c[0x0][0x390] ;  /* 0x0000e400ff027b82 */ /* 0x000e300000000a00 */
[----:B------:R-:W1:Y:S01]  /*73e20*/  LDC.64 R4, c[0x0][0x398] ;  /* 0x0000e600ff047b82 */ /* 0x000e620000000a00 */
[----:B0-----:R-:W-:-:S05]  /*73e30*/  IMAD.WIDE R2, R178, 0x4, R2 ;  /* 0x00000004b2027825 */ /* 0x001fca00078e0202 */
[----:B------:R0:W-:Y:S01]  /*73e40*/  STG.E desc[UR8][R2.64], R61 ;  /* 0x0000003d02007986 */ /* 0x0001e2000c101908 */
[----:B-1----:R-:W-:-:S04]  /*73e50*/  IMAD.WIDE R4, R178, 0x40, R4 ;  /* 0x00000040b2047825 */ /* 0x002fc800078e0204 */
[----:B------:R-:W-:Y:S01]  /*73e60*/  VIADD R178, R178, 0x1 ;  /* 0x00000001b2b27836 */ /* 0x000fe20000000000 */
        /* <DEDUP_REMOVED lines=9> */
.L_x_2868:
[----:B------:R-:W-:Y:S01]  /*73f00*/  STG.E desc[UR8][R6.64], R178 ;  /* 0x000000b206007986 */ /* 0x000fe2000c101908 */
[----:B------:R-:W-:Y:S05]  /*73f10*/  EXIT ;  /* 0x000000000000794d */ /* 0x000fea0003800000 */
.L_x_2610:
[----:B------:R-:W0:Y:S01]  /*73f20*/  LDC.64 R4, c[0x0][0x380] ;  /* 0x0000e000ff047b82 */ /* 0x000e220000000a00 */
[----:B------:R-:W1:Y:S07]  /*73f30*/  S2R R90, SR_TID.X ;  /* 0x00000000005a7919 */ /* 0x000e6e0000002100 */
[----:B------:R-:W2:Y:S01]  /*73f40*/  LDC.64 R26, c[0x0][0x388] ;  /* 0x0000e200ff1a7b82 */ /* 0x000ea20000000a00 */
[----:B0-----:R-:W-:-:S05]  /*73f50*/  IMAD.WIDE.U32 R4, R2, 0x4, R4 ;  /* 0x0000000402047825 */ /* 0x001fca00078e0004 */
[----:B------:R-:W3:Y:S01]  /*73f60*/  LDG.E.CONSTANT R10, desc[UR8][R4.64] ;  /* 0x00000008040a7981 */ /* 0x000ee2000c1e9900 */
[----:B------:R-:W-:Y:S02]  /*73f70*/  IMAD.MOV.U32 R132, RZ, RZ, RZ ;  /* 0x000000ffff847224 */ /* 0x000fe400078e00ff */
[----:B--2---:R-:W-:Y:S01]  /*73f80*/  IMAD.WIDE.U32 R26, R2, 0x40, R26 ;  /* 0x00000040021a7825 */ /* 0x004fe200078e001a */
[----:B-1----:R-:W-:-:S03]  /*73f90*/  LOP3.LUT R6, R90, 0x1f, RZ, 0xc0, !PT ;  /* 0x0000001f5a067812 */ /* 0x002fc600078ec0ff */
[----:B------:R-:W-:Y:S01]  /*73fa0*/  IMAD.SHL.U32 R23, R90, 0x2, RZ ;  /* 0x000000025a177824 */ /* 0x000fe200078e00ff */
[----:B------:R-:W2:Y:S04]  /*73fb0*/  LDG.E.64.CONSTANT R58, desc[UR8][R26.64+0x28] ;  /* 0x000028081a3a7981 */ /* 0x000ea8000c1e9b00 */
[----:B------:R-:W-:Y:S01]  /*73fc0*/  LOP3.LUT R117, R6, 0x7c0, R23, 0xf8, !PT ;  /* 0x000007c006757812 */ /* 0x000fe200078ef817 */
[----:B------:R-:W4:Y:S03]  /*73fd0*/  LDG.E.64.CONSTANT R56, desc[UR8][R26.64+0x20] ;  /* 0x000020081a387981 */ /* 0x000f26000c1e9b00 */
        /* <DEDUP_REMOVED lines=8> */
[----:B------:R-:W-:Y:S01]  /*74060*/  @!P0 LEA R8, P2, R117, R4, 0x2 ;  /* 0x0000000475088211 */ /* 0x000fe200078410ff */
[----:B------:R-:W5:Y:S04]  /*74070*/  LDG.E.64.CONSTANT R28, desc[UR8][R26.64+0x30] ;  /* 0x000030081a1c7981 */ /* 0x000f68000c1e9b00 */
[----:B------:R-:W-:Y:S01]  /*74080*/  @!P0 IMAD.X R9, RZ, RZ, R5, P2 ;  /* 0x000000ffff098224 */ /* 0x000fe200010e0605 */
[----:B------:R-:W5:Y:S01]  /*74090*/  LDG.E.64.CONSTANT R30, desc[UR8][R26.64+0x38] ;  /* 0x000038081a1e7981 */ /* 0x000f62000c1e9b00 */
[----:B---3--:R-:W-:-:S03]  /*740a0*/  IMAD.MOV.U32 R3, RZ, RZ, R10 ;  /* 0x000000ffff037224 */ /* 0x008fc600078e000a */
[----:B------:R0:W3:Y:S04]  /*740b0*/  @!P1 LDG.E.CONSTANT R10, desc[UR8][R6.64] ;  /* 0x00000008060a9981 */ /* 0x0000e8000c1e9900 */
[----:B------:R1:W3:Y:S01]  /*740c0*/  @!P0 LDG.E.CONSTANT R3, desc[UR8][R8.64+0x80] ;  /* 0x0000800808038981 */ /* 0x0002e2000c1e9900 */
[----:B------:R-:W-:-:S13]  /*740d0*/  ISETP.NE.AND P0, PT, R90, RZ, PT ;  /* 0x000000ff5a00720c */ /* 0x000fda0003f05270 */
[----:B------:R1:W3:Y:S01]  /*740e0*/  @!P0 LDG.E.CONSTANT R132, desc[UR8][R4.64+-0x4] ;  /* 0xfffffc0804848981 */ /* 0x0002e2000c1e9900 */
[----:B0-----:R-:W0:Y:S01]  /*740f0*/  S2R R6, SR_CgaCtaId ;  /* 0x0000000000067919 */ /* 0x001e220000008800 */
[----:B------:R-:W2:Y:S01]  /*74100*/  S2R R20, SR_LANEID ;  /* 0x0000000000147919 */ /* 0x000ea20000000000 */
[----:B------:R-:W-:Y:S02]  /*74110*/  MOV R21, 0x400 ;  /* 0x0000040000157802 */ /* 0x000fe40000000f00 */
[----:B------:R-:W-:Y:S01]  /*74120*/  LOP3.LUT R2, R23, 0x7c0, RZ, 0xc0, !PT ;  /* 0x000007c017027812 */ /* 0x000fe200078ec0ff */
[----:B------:R-:W-:Y:S04]  /*74130*/  STL [R1+0x42c], RZ ;  /* 0x00042cff01007387 */ /* 0x000fe80000100800 */
[----:B------:R-:W-:Y:S04]  /*74140*/  STL.64 [R1+0x430], RZ ;  /* 0x000430ff01007387 */ /* 0x000fe80000100a00 */
[----:B------:R-:W-:Y:S01]  /*74150*/  STL.U8 [R1+0x3f8], RZ ;  /* 0x0003f8ff01007387 */ /* 0x000fe20000100000 */
[----:B0-----:R-:W-:Y:S01]  /*74160*/  LEA R21, R6, R21, 0x18 ;  /* 0x0000001506157211 */ /* 0x001fe200078ec0ff */
[----:B--2---:R-:W-:-:S04]  /*74170*/  IMAD.IADD R12, R2, 0x1, R20 ;  /* 0x00000001020c7824 */ /* 0x004fc800078e0214 */
[----:B------:R-:W-:-:S04]  /*74180*/  IMAD R61, R12, 0x4, R21 ;  /* 0x000000040c3d7824 */ /* 0x000fc800078e0215 */
[----:B------:R-:W-:Y:S01]  /*74190*/  IMAD R119, R20, 0x4, R61 ;  /* 0x0000000414777824 */ /* 0x000fe200078e023d */
[----:B------:R-:W-:Y:S04]  /*741a0*/  STL [R1+0x474], RZ ;  /* 0x000474ff01007387 */ /* 0x000fe80000100800 */
[----:B------:R-:W-:Y:S04]  /*741b0*/  STL.64 [R1+0x478], RZ ;  /* 0x000478ff01007387 */ /* 0x000fe80000100a00 */
[----:B------:R-:W-:Y:S01]  /*741c0*/  STL.U8 [R1+0x440], RZ ;  /* 0x000440ff01007387 */ /* 0x000fe20000100000 */
[----:B------:R-:W-:Y:S01]  /*741d0*/  LOP3.LUT R7, R117, 0x20, RZ, 0xfc, !PT ;  /* 0x0000002075077812 */ /* 0x000fe200078efcff */
[----:B------:R-:W-:Y:S01]  /*741e0*/  BSSY.RECONVERGENT B0, `(.L_x_2869) ;  /* 0x00000ab000007945 */ /* 0x000fe20003800200 */
[----:B------:R-:W-:-:S02]  /*741f0*/  SHF.R.U32.HI R91, RZ, 0x10, R59 ;  /* 0x00000010ff5b7819 */ /* 0x000fc4000001163b */
[----:B------:R-:W-:Y:S02]  /*74200*/  ISETP.GE.U32.AND P0, PT, R7, R0, PT ;  /* 0x000000000700720c */ /* 0x000fe40003f06070 */
[--C-:B------:R-:W-:Y:S02]  /*74210*/  SHF.R.U32.HI R7, RZ, 0x18, R59.reuse ;  /* 0x00000018ff077819 */ /* 0x100fe4000001163b */
[--C-:B------:R-:W-:Y:S02]  /*74220*/  SHF.R.U32.HI R89, RZ, 0x8, R59.reuse ;  /* 0x00000008ff597819 */ /* 0x100fe4000001163b */
[C-C-:B------:R-:W-:Y:S02]  /*74230*/  SHF.R.U64 R86, R58.reuse, 0x18, R59.reuse ;  /* 0x000000183a567819 */ /* 0x140fe4000000123b */
[C-C-:B------:R-:W-:Y:S02]  /*74240*/  SHF.R.U64 R85, R58.reuse, 0x10, R59.reuse ;  /* 0x000000103a557819 */ /* 0x140fe4000000123b */
[----:B------:R-:W-:-:S02]  /*74250*/  SHF.R.U64 R83, R58, 0x8, R59 ;  /* 0x000000083a537819 */ /* 0x000fc4000000123b */
[--C-:B----4-:R-:W-:Y:S02]  /*74260*/  SHF.R.U32.HI R82, RZ, 0x18, R57.reuse ;  /* 0x00000018ff527819 */ /* 0x110fe40000011639 */
[--C-:B------:R-:W-:Y:S02]  /*74270*/  SHF.R.U32.HI R81, RZ, 0x10, R57.reuse ;  /* 0x00000010ff517819 */ /* 0x100fe40000011639 */
[--C-:B------:R-:W-:Y:S02]  /*74280*/  SHF.R.U32.HI R80, RZ, 0x8, R57.reuse ;  /* 0x00000008ff507819 */ /* 0x100fe40000011639 */
[C-C-:B------:R-:W-:Y:S02]  /*74290*/  SHF.R.U64 R78, R56.reuse, 0x18, R57.reuse ;  /* 0x00000018384e7819 */ /* 0x140fe40000001239 */
[C-C-:B------:R-:W-:Y:S02]  /*742a0*/  SHF.R.U64 R77, R56.reuse, 0x10, R57.reuse ;  /* 0x00000010384d7819 */ /* 0x140fe40000001239 */
[----:B------:R-:W-:-:S02]  /*742b0*/  SHF.R.U64 R75, R56, 0x8, R57 ;  /* 0x00000008384b7819 */ /* 0x000fc40000001239 */
[--C-:B-----5:R-:W-:Y:S02]  /*742c0*/  SHF.R.U32.HI R115, RZ, 0x18, R73.reuse ;  /* 0x00000018ff737819 */ /* 0x120fe40000011649 */
[--C-:B------:R-:W-:Y:S02]  /*742d0*/  SHF.R.U32.HI R114, RZ, 0x10, R73.reuse ;  /* 0x00000010ff727819 */ /* 0x100fe40000011649 */
[--C-:B------:R-:W-:Y:S02]  /*742e0*/  SHF.R.U32.HI R113, RZ, 0x8, R73.reuse ;  /* 0x00000008ff717819 */ /* 0x100fe40000011649 */
[C-C-:B------:R-:W-:Y:S02]  /*742f0*/  SHF.R.U64 R112, R72.reuse, 0x18, R73.reuse ;  /* 0x0000001848707819 */ /* 0x140fe40000001249 */
[C-C-:B------:R-:W-:Y:S02]  /*74300*/  SHF.R.U64 R111, R72.reuse, 0x10, R73.reuse ;  /* 0x00000010486f7819 */ /* 0x140fe40000001249 */
[----:B------:R-:W-:-:S02]  /*74310*/  SHF.R.U64 R110, R72, 0x8, R73 ;  /* 0x00000008486e7819 */ /* 0x000fc40000001249 */
[--C-:B------:R-:W-:Y:S02]  /*74320*/  SHF.R.U32.HI R109, RZ, 0x18, R67.reuse ;  /* 0x00000018ff6d7819 */ /* 0x100fe40000011643 */
        /* <DEDUP_REMOVED lines=17> */
[----:B-1----:R-:W-:Y:S01]  /*74440*/  SHF.R.U64 R9, R28, 0x8, R29 ;  /* 0x000000081c097819 */ /* 0x002fe2000000121d */
[----:B------:R-:W-:Y:S01]  /*74450*/  IMAD.MOV.U32 R2, RZ, RZ, R30 ;  /* 0x000000ffff027224 */ /* 0x000fe200078e001e */
[C---:B------:R-:W-:Y:S01]  /*74460*/  PRMT R33, R59.reuse, 0x7610, R33 ;  /* 0x000076103b217816 */ /* 0x040fe20000000021 */
[----:B------:R-:W-:Y:S01]  /*74470*/  IMAD.MOV.U32 R11, RZ, RZ, R29 ;  /* 0x000000ffff0b7224 */ /* 0x000fe200078e001d */
[----:B------:R-:W-:Y:S02]  /*74480*/  PRMT R62, R59, 0x7610, R62 ;  /* 0x000076103b3e7816 */ /* 0x000fe4000000003e */
[C---:B------:R-:W-:Y:S02]  /*74490*/  PRMT R39, R73.reuse, 0x7610, R39 ;  /* 0x0000761049277816 */ /* 0x040fe40000000027 */
[----:B------:R-:W-:Y:S02]  /*744a0*/  PRMT R76, R73, 0x7610, R76 ;  /* 0x00007610494c7816 */ /* 0x000fe4000000004c */
[----:B------:R-:W-:-:S02]  /*744b0*/  PRMT R37, R67, 0x7610, R37 ;  /* 0x0000761043257816 */ /* 0x000fc40000000025 */
[----:B------:R-:W-:Y:S02]  /*744c0*/  PRMT R70, R67, 0x7610, R70 ;  /* 0x0000761043467816 */ /* 0x000fe40000000046 */
[C---:B------:R-:W-:Y:S02]  /*744d0*/  PRMT R55, R25.reuse, 0x7610, R55 ;  /* 0x0000761019377816 */ /* 0x040fe40000000037 */
        /* <DEDUP_REMOVED lines=39> */
[----:B------:R-:W0:Y:S04]  /*74750*/  LDS.64 R118, [R119] ;  /* 0x0000000077767984 */ /* 0x000e280000000a00 */
[----:B------:R2:W-:Y:S01]  /*74760*/  STL [R1+0x724], R132 ;  /* 0x0007248401007387 */ /* 0x0005e20000100800 */
[----:B------:R-:W-:Y:S01]  /*74770*/  IMAD R12, R12, 0x3c, R61 ;  /* 0x0000003c0c0c7824 */ /* 0x000fe200078e023d */
[----:B------:R-:W-:Y:S01]  /*74780*/  PRMT R46, R108, 0x7610, R46 ;  /* 0x000076106c2e7816 */ /* 0x000fe2000000002e */
[----:B-1----:R-:W-:Y:S01]  /*74790*/  IMAD.MOV.U32 R3, RZ, RZ, R31 ;  /* 0x000000ffff037224 */ /* 0x002fe200078e001f */
[----:B------:R-:W-:-:S02]  /*747a0*/  PRMT R47, R107, 0x7610, R47 ;  /* 0x000076106b2f7816 */ /* 0x000fc4000000002f */
[----:B------:R-:W-:Y:S02]  /*747b0*/  PRMT R43, R94, 0x7610, R43 ;  /* 0x000076105e2b7816 */ /* 0x000fe4000000002b */
[----:B------:R-:W-:Y:S02]  /*747c0*/  PRMT R42, R93, 0x7610, R42 ;  /* 0x000076105d2a7816 */ /* 0x000fe4000000002a */
[----:B------:R-:W-:Y:S02]  /*747d0*/  PRMT R41, R92, 0x7610, R41 ;  /* 0x000076105c297816 */ /* 0x000fe40000000029 */
[----:B------:R-:W-:Y:S02]  /*747e0*/  PRMT R74, R106, 0x7610, R74 ;  /* 0x000076106a4a7816 */ /* 0x000fe4000000004a */
[----:B------:R-:W-:Y:S02]  /*747f0*/  PRMT R73, R105, 0x7610, R73 ;  /* 0x0000761069497816 */ /* 0x000fe40000000049 */
[----:B------:R-:W-:Y:S01]  /*74800*/  PRMT R71, R104, 0x7610, R71 ;  /* 0x0000761068477816 */ /* 0x000fe20000000047 */
[----:B0-----:R2:W-:Y:S01]  /*74810*/  STL.64 [R1+0x630], R118 ;  /* 0x0006307601007387 */ /* 0x0015e20000100a00 */
        /* <DEDUP_REMOVED lines=9> */
[----:B------:R-:W-:Y:S06]  /*748b0*/  BAR.SYNC.DEFER_BLOCKING 0x0 ;  /* 0x0000000000007b1d */ /* 0x000fec0000010000 */
[----:B--2---:R-:W-:Y:S05]  /*748c0*/  @P1 BRA `(.L_x_2870) ;  /* 0x0000000000f01947 */ /* 0x004fea0003800000 */
        /* <DEDUP_REMOVED lines=11> */
[----:B---3--:R-:W-:Y:S02]  /*74980*/  SHF.R.U64 R95, R76, 0x8, R77 ;  /* 0x000000084c5f7819 */ /* 0x008fe4000000124d */
[----:B------:R-:W-:Y:S02]  /*74990*/  SHF.R.U64 R9, R78, 0x8, R29 ;  /* 0x000000084e097819 */ /* 0x000fe4000000121d */
        /* <DEDUP_REMOVED lines=17> */
[C-C-:B------:R-:W-:Y:S02]  /*74ab0*/  SHF.R.U64 R94, R82.reuse, 0x18, R83.reuse ;  /* 0x00000018525e7819 */ /* 0x140fe40000001253 */
[----:B------:R-:W-:Y:S02]  /*74ac0*/  PRMT R66, R82, 0x7610, R66 ;  /* 0x0000761052427816 */ /* 0x000fe40000000042 */
[--C-:B------:R-:W-:Y:S02]  /*74ad0*/  SHF.R.U32.HI R107, RZ, 0x8, R83.reuse ;  /* 0x00000008ff6b7819 */ /* 0x100fe40000011653 */
[--C-:B------:R-:W-:Y:S02]  /*74ae0*/  SHF.R.U32.HI R108, RZ, 0x10, R83.reuse ;  /* 0x00000010ff6c7819 */ /* 0x100fe40000011653 */
[----:B------:R-:W-:-:S02]  /*74af0*/  SHF.R.U32.HI R109, RZ, 0x18, R83 ;  /* 0x00000018ff6d7819 */ /* 0x000fc40000011653 */
[----:B------:R-:W-:Y:S02]  /*74b00*/  PRMT R70, R83, 0x7610, R70 ;  /* 0x0000761053467816 */ /* 0x000fe40000000046 */
        /* <DEDUP_REMOVED lines=11> */
[----:B0-----:R-:W-:Y:S02]  /*74bc0*/  PRMT R56, R122, 0x7610, R56 ;  /* 0x000076107a387816 */ /* 0x001fe40000000038 */
        /* <DEDUP_REMOVED lines=11> */
[----:B------:R-:W-:-:S07]  /*74c80*/  PRMT R62, R125, 0x7610, R62 ;  /* 0x000076107d3e7816 */ /* 0x000fce000000003e */
.L_x_2870:
[----:B------:R-:W-:Y:S05]  /*74c90*/  BSYNC.RECONVERGENT B0 ;  /* 0x0000000000007941 */ /* 0x000fea0003800200 */
.L_x_2869:
        /* <DEDUP_REMOVED lines=23> */
[C-C-:B----4-:R-:W-:Y:S02]  /*74e10*/  SHF.R.U64 R67, R54.reuse, 0x8, R55.reuse ;  /* 0x0000000836437819 */ /* 0x150fe40000001237 */
[----:B------:R-:W-:-:S02]  /*74e20*/  SHF.R.U64 R68, R54, 0x10, R55 ;  /* 0x0000001036447819 */ /* 0x000fc40000001237 */
[C---:B------:R-:W-:Y:S02]  /*74e30*/  SHF.R.U64 R69, R54.reuse, 0x18, R55 ;  /* 0x0000001836457819 */ /* 0x040fe40000001237 */
[----:B------:R-:W-:Y:S02]  /*74e40*/  PRMT R51, R54, 0x7610, R51 ;  /* 0x0000761036337816 */ /* 0x000fe40000000033 */
[C-C-:B------:R-:W-:Y:S02]  /*74e50*/  SHF.R.U64 R41, R34.reuse, 0x8, R35.reuse ;  /* 0x0000000822297819 */ /* 0x140fe40000001223 */
[C-C-:B------:R-:W-:Y:S02]  /*74e60*/  SHF.R.U64 R42, R34.reuse, 0x10, R35.reuse ;  /* 0x00000010222a7819 */ /* 0x140fe40000001223 */
[--C-:B------:R-:W-:Y:S02]  /*74e70*/  SHF.R.U64 R43, R34, 0x18, R35.reuse ;  /* 0x00000018222b7819 */ /* 0x100fe40000001223 */
[----:B------:R-:W-:-:S02]  /*74e80*/  SHF.R.U32.HI R47, RZ, 0x8, R35 ;  /* 0x00000008ff2f7819 */ /* 0x000fc40000011623 */
[--C-:B------:R-:W-:Y:S02]  /*74e90*/  SHF.R.U32.HI R46, RZ, 0x10, R35.reuse ;  /* 0x00000010ff2e7819 */ /* 0x100fe40000011623 */
[----:B------:R-:W-:Y:S02]  /*74ea0*/  SHF.R.U32.HI R45, RZ, 0x18, R35 ;  /* 0x00000018ff2d7819 */ /* 0x000fe40000011623 */
        /* <DEDUP_REMOVED lines=20> */
[----:B0-----:R-:W-:Y:S02]  /*74ff0*/  SHF.R.U32.HI R4, RZ, 0x18, R27 ;  /* 0x00000018ff047819 */ /* 0x001fe4000001161b */
[----:B------:R-:W-:-:S02]  /*75000*/  PRMT R33, R27, 0x7610, R33 ;  /* 0x000076101b217816 */ /* 0x000fc40000000021 */
[C---:B------:R-:W-:Y:S02]  /*75010*/  SHF.R.U64 R8, R10.reuse, 0x8, R11 ;  /* 0x000000080a087819 */ /* 0x040fe4000000120b */
[----:B------:R-:W-:-:S07]  /*75020*/  PRMT R5, R10, 0x7610, R5 ;  /* 0x000076100a057816 */ /* 0x000fce0000000005 */
.L_x_2872:
[----:B------:R-:W-:Y:S05]  /*75030*/  BSYNC.RECONVERGENT B0 ;  /* 0x0000000000007941 */ /* 0x000fea0003800200 */
.L_x_2871:
[----:B------:R-:W2:Y:S01]  /*75040*/  LDL R182, [R1+0x630] ;  /* 0x0006300001b67983 */ /* 0x000ea20000100800 */
[----:B------:R-:W-:-:S03]  /*75050*/  IMAD.MOV.U32 R181, RZ, RZ, R132 ;  /* 0x000000ffffb57224 */ /* 0x000fc600078e0084 */
[----:B------:R-:W2:Y:S01]  /*75060*/  LDL R183, [R1+0x634] ;  /* 0x0006340001b77983 */ /* 0x000ea20000100800 */
[----:B------:R-:W-:-:S03]  /*75070*/  LOP3.LUT R101, R101, 0xffff, RZ, 0xc0, !PT ;  /* 0x0000ffff65657812 */ /* 0x000fc600078ec0ff */
[----:B-----5:R0:W-:Y:S01]  /*75080*/  STS.64 [R12+0x38], R2 ;  /* 0x000038020c007388 */ /* 0x0201e20000000a00 */
[----:B------:R-:W-:Y:S02]  /*75090*/  LOP3.LUT R95, R95, 0xffff, RZ, 0xc0, !PT ;  /* 0x0000ffff5f5f7812 */ /* 0x000fe400078ec0ff */
[----:B------:R-:W-:Y:S02]  /*750a0*/  LOP3.LUT R67, R67, 0xffff, RZ, 0xc0, !PT ;  /* 0x0000ffff43437812 */ /* 0x000fe400078ec0ff */
[----:B------:R-:W-:Y:S02]  /*750b0*/  LOP3.LUT R26, R51, 0xffff, RZ, 0xc0, !PT ;  /* 0x0000ffff331a7812 */ /* 0x000fe400078ec0ff */
[----:B0-----:R-:W-:-:S04]  /*750c0*/  LOP3.LUT R2, R87, 0xffff, RZ, 0xc0, !PT ;  /* 0x0000ffff57027812 */ /* 0x001fc800078ec0ff */
        /* <DEDUP_REMOVED lines=8> */
[----:B------:R0:W-:Y:S01]  /*75150*/  STS [R12+0x834], R11 ;  /* 0x0008340b0c007388 */ /* 0x0001e20000000800 */
[----:B------:R-:W-:Y:S02]  /*75160*/  PRMT R2, R2, 0x3340, R7 ;  /* 0x0000334002027816 */ /* 0x000fe40000000007 */
[----:B------:R-:W-:Y:S02]  /*75170*/  LOP3.LUT R7, R38, 0xffff, RZ, 0xc0, !PT ;  /* 0x0000ffff26077812 */ /* 0x000fe400078ec0ff */
[----:B------:R-:W-:Y:S02]  /*75180*/  PRMT R38, R26, 0x3340, R47 ;  /* 0x000033401a267816 */ /* 0x000fe4000000002f */
[----:B------:R-:W-:-:S02]  /*75190*/  LOP3.LUT R4, R4, 0xffff, RZ, 0xc0, !PT ;  /* 0x0000ffff04047812 */ /* 0x000fc400078ec0ff */
[----:B------:R-:W-:Y:S02]  /*751a0*/  LOP3.LUT R35, R35, 0xffff, RZ, 0xc0, !PT ;  /* 0x0000ffff23237812 */ /* 0x000fe400078ec0ff */
[----:B0-----:R-:W-:Y:S02]  /*751b0*/  LOP3.LUT R11, R36, 0xffff, RZ, 0xc0, !PT ;  /* 0x0000ffff240b7812 */ /* 0x001fe400078ec0ff */
[----:B------:R-:W-:Y:S02]  /*751c0*/  LOP3.LUT R26, R33, 0xffff, RZ, 0xc0, !PT ;  /* 0x0000ffff211a7812 */ /* 0x000fe400078ec0ff */
[----:B------:R-:W-:Y:S02]  /*751d0*/  PRMT R4, R11, 0x3340, R4 ;  /* 0x000033400b047816 */ /* 0x000fe40000000004 */
[----:B------:R-:W-:-:S04]  /*751e0*/  PRMT R35, R26, 0x3340, R35 ;  /* 0x000033401a237816 */ /* 0x000fc80000000023 */
[----:B------:R-:W-:Y:S02]  /*751f0*/  PRMT R35, R35, 0x5410, R4 ;  /* 0x0000541023237816 */ /* 0x000fe40000000004 */
[----:B------:R-:W0:Y:S01]  /*75200*/  S2R R4, SR_SWINHI ;  /* 0x0000000000047919 */ /* 0x000e220000002f00 */
[----:B------:R-:W-:Y:S02]  /*75210*/  LOP3.LUT R98, R98, 0xffff, RZ, 0xc0, !PT ;  /* 0x0000ffff62627812 */ /* 0x000fe400078ec0ff */
[----:B------:R-:W-:Y:S02]  /*75220*/  LOP3.LUT R3, R84, 0xffff, RZ, 0xc0, !PT ;  /* 0x0000ffff54037812 */ /* 0x000fe400078ec0ff */
[----:B------:R-:W-:Y:S02]  /*75230*/  LOP3.LUT R110, R110, 0xffff, RZ, 0xc0, !PT ;  /* 0x0000ffff6e6e7812 */ /* 0x000fe400078ec0ff */
[----:B------:R-:W-:Y:S02]  /*75240*/  PRMT R98, R3, 0x3340, R98 ;  /* 0x0000334003627816 */ /* 0x000fe40000000062 */
[----:B------:R-:W-:-:S02]  /*75250*/  LOP3.LUT R3, R72, 0xffff, RZ, 0xc0, !PT ;  /* 0x0000ffff48037812 */ /* 0x000fc400078ec0ff */
[----:B------:R-:W-:Y:S02]  /*75260*/  LOP3.LUT R92, R92, 0xffff, RZ, 0xc0, !PT ;  /* 0x0000ffff5c5c7812 */ /* 0x000fe400078ec0ff */
[----:B------:R-:W-:Y:S02]  /*75270*/  PRMT R110, R3, 0x3340, R110 ;  /* 0x00003340036e7816 */ /* 0x000fe4000000006e */
[----:B------:R-:W-:Y:S01]  /*75280*/  LOP3.LUT R3, R66, 0xffff, RZ, 0xc0, !PT ;  /* 0x0000ffff42037812 */ /* 0x000fe200078ec0ff */
[----:B------:R1:W-:Y:S01]  /*75290*/  STS.64 [R12+0x838], R30 ;  /* 0x0008381e0c007388 */ /* 0x0003e20000000a00 */
[----:B------:R-:W-:Y:S02]  /*752a0*/  LOP3.LUT R89, R89, 0xffff, RZ, 0xc0, !PT ;  /* 0x0000ffff59597812 */ /* 0x000fe400078ec0ff */
[----:B------:R-:W-:Y:S02]  /*752b0*/  PRMT R92, R3, 0x3340, R92 ;  /* 0x00003340035c7816 */ /* 0x000fe4000000005c */
[----:B------:R-:W-:-:S02]  /*752c0*/  LOP3.LUT R62, R62, 0xffff, RZ, 0xc0, !PT ;  /* 0x0000ffff3e3e7812 */ /* 0x000fc400078ec0ff */
[----:B------:R-:W-:Y:S02]  /*752d0*/  LOP3.LUT R63, R63, 0xffff, RZ, 0xc0, !PT ;  /* 0x0000ffff3f3f7812 */ /* 0x000fe400078ec0ff */
[----:B------:R-:W-:Y:S02]  /*752e0*/  LOP3.LUT R64, R64, 0xffff, RZ, 0xc0, !PT ;  /* 0x0000ffff40407812 */ /* 0x000fe400078ec0ff */
[----:B------:R-:W-:Y:S02]  /*752f0*/  LOP3.LUT R3, R44, 0xffff, RZ, 0xc0, !PT ;  /* 0x0000ffff2c037812 */ /* 0x000fe400078ec0ff */
[----:B-1----:R-:W-:Y:S02]  /*75300*/  LOP3.LUT R30, R65, 0xffff, RZ, 0xc0, !PT ;  /* 0x0000ffff411e7812 */ /* 0x002fe400078ec0ff */
[----:B------:R-:W-:Y:S02]  /*75310*/  LOP3.LUT R59, R59, 0xffff, RZ, 0xc0, !PT ;  /* 0x0000ffff3b3b7812 */ /* 0x000fe400078ec0ff */
[----:B------:R-:W-:-:S02]  /*75320*/  LOP3.LUT R60, R60, 0xffff, RZ, 0xc0, !PT ;  /* 0x0000ffff3c3c7812 */ /* 0x000fc400078ec0ff */
[----:B------:R-:W-:Y:S02]  /*75330*/  LOP3.LUT R25, R25, 0xffff, RZ, 0xc0, !PT ;  /* 0x0000ffff19197812 */ /* 0x000fe400078ec0ff */
[----:B------:R-:W-:Y:S02]  /*75340*/  LOP3.LUT R18, R18, 0xffff, RZ, 0xc0, !PT ;  /* 0x0000ffff12127812 */ /* 0x000fe400078ec0ff */
[----:B------:R-:W-:Y:S02]  /*75350*/  PRMT R89, R62, 0x3340, R89 ;  /* 0x000033403e597816 */ /* 0x000fe40000000059 */
[----:B------:R-:W-:Y:S02]  /*75360*/  PRMT R30, R30, 0x3340, R63 ;  /* 0x000033401e1e7816 */ /* 0x000fe4000000003f */
[----:B------:R-:W-:Y:S01]  /*75370*/  PRMT R3, R3, 0x3340, R64 ;  /* 0x0000334003037816 */ /* 0x000fe20000000040 */
[----:B------:R1:W-:Y:S01]  /*75380*/  STS [R12+0x34], R29 ;  /* 0x0000341d0c007388 */ /* 0x0003e20000000800 */
[----:B------:R-:W-:-:S02]  /*75390*/  PRMT R60, R60, 0x3340, R59 ;  /* 0x000033403c3c7816 */ /* 0x000fc4000000003b */
[----:B------:R-:W-:Y:S02]  /*753a0*/  LOP3.LUT R24, R24, 0xffff, RZ, 0xc0, !PT ;  /* 0x0000ffff18187812 */ /* 0x000fe400078ec0ff */
[----:B------:R-:W-:Y:S02]  /*753b0*/  LOP3.LUT R19, R19, 0xffff, RZ, 0xc0, !PT ;  /* 0x0000ffff13137812 */ /* 0x000fe400078ec0ff */
[----:B------:R-:W-:Y:S02]  /*753c0*/  PRMT R59, R89, 0x5410, R2 ;  /* 0x00005410593b7816 */ /* 0x000fe40000000002 */
[----:B-1----:R-:W-:Y:S02]  /*753d0*/  PRMT R29, R18, 0x3340, R25 ;  /* 0x00003340121d7816 */ /* 0x002fe40000000019 */
[----:B------:R-:W-:Y:S02]  /*753e0*/  PRMT R25, R3, 0x5410, R30 ;  /* 0x0000541003197816 */ /* 0x000fe4000000001e */
[----:B------:R-:W-:-:S02]  /*753f0*/  MOV R2, R21 ;  /* 0x0000001500027202 */ /* 0x000fc40000000f00 */
[----:B0-----:R-:W-:Y:S02]  /*75400*/  MOV R3, R4 ;  /* 0x0000000400037202 */ /* 0x001fe40000000f00 */
[----:B------:R-:W-:Y:S02]  /*75410*/  PRMT R27, R9, 0x7604, R6 ;  /* 0x00007604091b7816 */ /* 0x000fe40000000006 */
[----:B------:R-:W-:Y:S02]  /*75420*/  PRMT R5, R8, 0x7604, R5 ;  /* 0x0000760408057816 */ /* 0x000fe40000000005 */
        /* <DEDUP_REMOVED lines=64> */
[----:B------:R-:W-:Y:S01]  /*75830*/  IADD3 R4, P1, PT, R2, 0x2a0, RZ ;  /* 0x000002a002047810 */ /* 0x000fe20007f3e0ff */
[----:B------:R0:W-:Y:S01]  /*75840*/  STS.U16 [R12+0x830], R5 ;  /* 0x000830050c007388 */ /* 0x0001e20000000400 */
[----:B------:R-:W-:Y:S02]  /*75850*/  PRMT R104, R9, 0x3340, R104 ;  /* 0x0000334009687816 */ /* 0x000fe40000000068 */
[----:B------:R-:W-:Y:S02]  /*75860*/  PRMT R32, R11, 0x3340, R32 ;  /* 0x000033400b207816 */ /* 0x000fe40000000020 */
[----:B------:R-:W-:Y:S02]  /*75870*/  PRMT R105, R105, 0x3340, R106 ;  /* 0x0000334069697816 */ /* 0x000fe4000000006a */
[----:B------:R-:W-:-:S02]  /*75880*/  PRMT R10, R102, 0x3340, R103 ;  /* 0x00003340660a7816 */ /* 0x000fc40000000067 */
[----:B------:R-:W-:Y:S01]  /*75890*/  PRMT R9, R99, 0x3340, R100 ;  /* 0x0000334063097816 */ /* 0x000fe20000000064 */
[----:B0-----:R-:W-:Y:S01]  /*758a0*/  VIADD R5, R23, 0x1 ;  /* 0x0000000117057836 */ /* 0x001fe20000000000 */
        /* <DEDUP_REMOVED lines=27> */
[----:B------:R-:W-:Y:S01]  /*75a60*/  IMAD.X R3, RZ, RZ, R3, P1 ;  /* 0x000000ffff037224 */ /* 0x000fe200008e0603 */
[----:B--2---:R-:W-:Y:S01]  /*75a70*/  ISETP.NE.AND P0, PT, R182, R183, PT ;  /* 0x000000b7b600720c */ /* 0x004fe20003f05270 */
[----:B------:R0:W-:Y:S01]  /*75a80*/  STS.U16 [R12+0x30], R27 ;  /* 0x0000301b0c007388 */ /* 0x0001e20000000400 */
        /* <DEDUP_REMOVED lines=21> */
[----:B------:R-:W-:Y:S01]  /*75be0*/  IMAD.U32 R6, RZ, RZ, UR7 ;  /* 0x00000007ff067e24 */ /* 0x000fe2000f8e00ff */
[----:B------:R-:W-:Y:S01]  /*75bf0*/  ISETP.EQ.OR P0, PT, R5, R0, P0 ;  /* 0x000000000500720c */ /* 0x000fe20000702670 */
[----:B------:R-:W-:Y:S02]  /*75c00*/  IMAD.U32 R7, RZ, RZ, UR5 ;  /* 0x00000005ff077e24 */ /* 0x000fe4000f8e00ff */
[----:B------:R-:W-:Y:S01]  /*75c10*/  IMAD.MOV.U32 R5, RZ, RZ, R3 ;  /* 0x000000ffff057224 */ /* 0x000fe200078e0003 */
[----:B------:R-:W-:Y:S04]  /*75c20*/  STS.128 [R12], R8 ;  /* 0x000000080c007388 */ /* 0x000fe80000000c00 */
        /* <DEDUP_REMOVED lines=12> */
[----:B------:R-:W-:Y:S04]  /*75cf0*/  LDS.128 R4, [R20+0x60] ;  /* 0x0000600014047984 */ /* 0x000fe80000000c00 */
[----:B------:R-:W-:Y:S04]  /*75d00*/  LDS R132, [R20+0x34] ;  /* 0x0000340014847984 */ /* 0x000fe80000000800 */
[----:B------:R-:W0:Y:S04]  /*75d10*/  LDS.U16 R83, [R20+0x30] ;  /* 0x0000300014537984 */ /* 0x000e280000000400 */
[----:B------:R-:W-:Y:S04]  /*75d20*/  LDS R133, [R20+0x74] ;  /* 0x0000740014857984 */ /* 0x000fe80000000800 */
[----:B------:R-:W1:Y:S04]  /*75d30*/  LDS.U16 R104, [R20+0x70] ;  /* 0x0000700014687984 */ /* 0x000e680000000400 */
[----:B------:R-:W-:Y:S04]  /*75d40*/  LDS.64 R204, [R20+0x38] ;  /* 0x0000380014cc7984 */ /* 0x000fe80000000a00 */
[----:B------:R-:W-:Y:S01]  /*75d50*/  LDS.64 R134, [R20+0x78] ;  /* 0x0000780014867984 */ /* 0x000fe20000000a00 */
[----:B------:R-:W-:-:S05]  /*75d60*/  SEL R2, RZ, 0x1, !P0 ;  /* 0x00000001ff027807 */ /* 0x000fca0004000000 */
[----:B------:R2:W-:Y:S02]  /*75d70*/  STL [R1+0x438], R2 ;  /* 0x0004380201007387 */ /* 0x0005e40000100800 */
[C---:B--2---:R-:W-:Y:S01]  /*75d80*/  IMAD R2, R90.reuse, 0x4, R21 ;  /* 0x000000045a027824 */ /* 0x044fe200078e0215 */
[----:B------:R-:W-:Y:S01]  /*75d90*/  BAR.SYNC.DEFER_BLOCKING 0x0 ;  /* 0x0000000000007b1d */ /* 0x000fe20000010000 */
[----:B------:R-:W-:-:S05]  /*75da0*/  ISETP.NE.AND P2, PT, R90, RZ, PT ;  /* 0x000000ff5a00720c */ /* 0x000fca0003f45270 */
[----:B------:R-:W-:Y:S02]  /*75db0*/  STS [R2+0x780], R183 ;  /* 0x000780b702007388 */ /* 0x000fe40000000800 */
[----:B------:R-:W-:Y:S06]  /*75dc0*/  BAR.SYNC.DEFER_BLOCKING 0x0 ;  /* 0x0000000000007b1d */ /* 0x000fec0000010000 */
[----:B------:R2:W3:Y:S01]  /*75dd0*/  @P2 LDS R181, [R2+0x77c] ;  /* 0x00077c0002b52984 */ /* 0x0004e20000000800 */
[----:B0-----:R-:W-:Y:S02]  /*75de0*/  PRMT R82, R83, 0x7770, RZ ;  /* 0x0000777053527816 */ /* 0x001fe400000000ff */
[----:B-1----:R-:W-:-:S02]  /*75df0*/  PRMT R103, R104, 0x7770, RZ ;  /* 0x0000777068677816 */ /* 0x002fc400000000ff */
[----:B------:R-:W-:Y:S02]  /*75e00*/  PRMT R83, R83, 0x7771, RZ ;  /* 0x0000777153537816 */ /* 0x000fe400000000ff */
[----:B------:R-:W-:Y:S01]  /*75e10*/  PRMT R104, R104, 0x7771, RZ ;  /* 0x0000777168687816 */ /* 0x000fe200000000ff */
[--C-:B------:R-:W-:Y:S01]  /*75e20*/  IMAD.MOV.U32 R16, RZ, RZ, R198.reuse ;  /* 0x000000ffff107224 */ /* 0x100fe200078e00c6 */
[----:B------:R0:W-:Y:S01]  /*75e30*/  STL.128 [R1+0x460], R4 ;  /* 0x0004600401007387 */ /* 0x0001e20000100c00 */
[--C-:B------:R-:W-:Y:S01]  /*75e40*/  IMAD.MOV.U32 R17, RZ, RZ, R199.reuse ;  /* 0x000000ffff117224 */ /* 0x100fe200078e00c7 */
        /* <DEDUP_REMOVED lines=8> */
[----:B--2---:R-:W-:Y:S01]  /*75ed0*/  PRMT R2, R83, 0x7604, R82 ;  /* 0x0000760453027816 */ /* 0x004fe20000000052 */
[----:B------:R-:W-:-:S02]  /*75ee0*/  IMAD.MOV.U32 R38, RZ, RZ, R188 ;  /* 0x000000ffff267224 */ /* 0x000fc400078e00bc */
[----:B------:R-:W-:Y:S02]  /*75ef0*/  IMAD.MOV.U32 R39, RZ, RZ, R189 ;  /* 0x000000ffff277224 */ /* 0x000fe400078e00bd */
[--C-:B------:R-:W-:Y:S01]  /*75f00*/  IMAD.MOV.U32 R32, RZ, RZ, R190.reuse ;  /* 0x000000ffff207224 */ /* 0x100fe200078e00be */
[----:B0-----:R-:W-:Y:S01]  /*75f10*/  PRMT R4, R104, 0x7604, R103 ;  /* 0x0000760468047816 */ /* 0x001fe20000000067 */
[--C-:B------:R-:W-:Y:S02]  /*75f20*/  IMAD.MOV.U32 R33, RZ, RZ, R191.reuse ;  /* 0x000000ffff217224 */ /* 0x100fe400078e00bf */
[----:B------:R-:W-:Y:S02]  /*75f30*/  IMAD.MOV.U32 R40, RZ, RZ, R190 ;  /* 0x000000ffff287224 */ /* 0x000fe400078e00be */
[----:B------:R-:W-:Y:S02]  /*75f40*/  IMAD.MOV.U32 R41, RZ, RZ, R191 ;  /* 0x000000ffff297224 */ /* 0x000fe400078e00bf */
[----:B------:R-:W-:-:S02]  /*75f50*/  IMAD.MOV.U32 R34, RZ, RZ, R192 ;  /* 0x000000ffff227224 */ /* 0x000fc400078e00c0 */
[--C-:B------:R-:W-:Y:S02]  /*75f60*/  IMAD.MOV.U32 R35, RZ, RZ, R193.reuse ;  /* 0x000000ffff237224 */ /* 0x100fe400078e00c1 */
[----:B------:R-:W-:Y:S02]  /*75f70*/  IMAD.MOV.U32 R42, RZ, RZ, R192 ;  /* 0x000000ffff2a7224 */ /* 0x000fe400078e00c0 */
[----:B------:R-:W-:Y:S01]  /*75f80*/  IMAD.MOV.U32 R43, RZ, RZ, R193 ;  /* 0x000000ffff2b7224 */ /* 0x000fe200078e00c1 */
[----:B---3--:R-:W-:Y:S01]  /*75f90*/  ISETP.NE.AND P1, PT, R181, R182, PT ;  /* 0x000000b6b500720c */ /* 0x008fe20003f25270 */
[----:B------:R-:W-:Y:S01]  /*75fa0*/  STL.128 [R1+0x400], R16 ;  /* 0x0004001001007387 */ /* 0x000fe20000100c00 */
[C---:B------:R-:W-:Y:S02]  /*75fb0*/  PRMT R173, R8.reuse, 0x7770, RZ ;  /* 0x0000777008ad7816 */ /* 0x040fe400000000ff */
[C---:B------:R-:W-:Y:S01]  /*75fc0*/  PRMT R26, R8.reuse, 0x7771, RZ ;  /* 0x00007771081a7816 */ /* 0x040fe200000000ff */
[----:B------:R-:W-:Y:S01]  /*75fd0*/  STL.128 [R1+0x10], R36 ;  /* 0x0000102401007387 */ /* 0x000fe20000100c00 */
[----:B------:R-:W-:-:S02]  /*75fe0*/  PRMT R27, R8, 0x7772, RZ ;  /* 0x00007772081b7816 */ /* 0x000fc400000000ff */
[----:B------:R-:W-:Y:S01]  /*75ff0*/  PRMT R28, R8, 0x7773, RZ ;  /* 0x00007773081c7816 */ /* 0x000fe200000000ff */
[----:B------:R0:W-:Y:S01]  /*76000*/  STL.128 [R1+0x410], R32 ;  /* 0x0004102001007387 */ /* 0x0001e20000100c00 */
[C---:B------:R-:W-:Y:S02]  /*76010*/  PRMT R29, R9.reuse, 0x7770, RZ ;  /* 0x00007770091d7816 */ /* 0x040fe400000000ff */
[C---:B------:R-:W-:Y:S01]  /*76020*/  PRMT R30, R9.reuse, 0x7771, RZ ;  /* 0x00007771091e7816 */ /* 0x040fe200000000ff */
[----:B------:R1:W-:Y:S01]  /*76030*/  STL.128 [R1+0x20], R40 ;  /* 0x0000202801007387 */ /* 0x0003e20000100c00 */
[----:B------:R-:W-:Y:S02]  /*76040*/  PRMT R31, R9, 0x7772, RZ ;  /* 0x00007772091f7816 */ /* 0x000fe400000000ff */
[C---:B------:R-:W-:Y:S01]  /*76050*/  PRMT R84, R10.reuse, 0x7772, RZ ;  /* 0x000077720a547816 */ /* 0x040fe200000000ff */
[----:B------:R-:W-:Y:S01]  /*76060*/  STL.128 [R1+0x440], R8 ;  /* 0x0004400801007387 */ /* 0x000fe20000100c00 */
[----:B------:R-:W-:-:S02]  /*76070*/  PRMT R85, R10, 0x7773, RZ ;  /* 0x000077730a557816 */ /* 0x000fc400000000ff */
[C---:B------:R-:W-:Y:S01]  /*76080*/  PRMT R86, R11.reuse, 0x7770, RZ ;  /* 0x000077700b567816 */ /* 0x040fe200000000ff */
[----:B------:R-:W-:Y:S01]  /*76090*/  STL.128 [R1+0x450], R12 ;  /* 0x0004500c01007387 */ /* 0x000fe20000100c00 */
[C---:B------:R-:W-:Y:S02]  /*760a0*/  PRMT R87, R11.reuse, 0x7771, RZ ;  /* 0x000077710b577816 */ /* 0x040fe400000000ff */
[----:B------:R-:W-:Y:S01]  /*760b0*/  PRMT R88, R11, 0x7772, RZ ;  /* 0x000077720b587816 */ /* 0x000fe200000000ff */
[----:B------:R-:W-:Y:S01]  /*760c0*/  STL.U16 [R1+0x428], R2 ;  /* 0x0004280201007387 */ /* 0x000fe20000100400 */
[----:B0-----:R-:W-:Y:S02]  /*760d0*/  PRMT R32, R9, 0x7773, RZ ;  /* 0x0000777309207816 */ /* 0x001fe400000000ff */
[C---:B------:R-:W-:Y:S01]  /*760e0*/  PRMT R33, R10.reuse, 0x7770, RZ ;  /* 0x000077700a217816 */ /* 0x040fe200000000ff */
[----:B------:R0:W-:Y:S01]  /*760f0*/  STL.U16 [R1+0x38], R2 ;  /* 0x0000380201007387 */ /* 0x0001e20000100400 */
[----:B------:R-:W-:-:S02]  /*76100*/  PRMT R34, R10, 0x7771, RZ ;  /* 0x000077710a227816 */ /* 0x000fc400000000ff */
[----:B------:R-:W-:Y:S01]  /*76110*/  PRMT R89, R11, 0x7773, RZ ;  /* 0x000077730b597816 */ /* 0x000fe200000000ff */
[----:B------:R2:W-:Y:S01]  /*76120*/  STL.U16 [R1+0x470], R4 ;  /* 0x0004700401007387 */ /* 0x0005e20000100400 */
        /* <DEDUP_REMOVED lines=28> */
[----:B------:R-:W-:-:S02]  /*762f0*/  ISETP.EQ.OR P1, PT, R23, R0, P1 ;  /* 0x000000001700720c */ /* 0x000fc40000f22670 */
[----:B------:R-:W-:Y:S02]  /*76300*/  PRMT R58, R199, 0x7773, RZ ;  /* 0x00007773c73a7816 */ /* 0x000fe400000000ff */
[C---:B------:R-:W-:Y:S02]  /*76310*/  PRMT R17, R193.reuse, 0x7772, RZ ;  /* 0x00007772c1117816 */ /* 0x040fe400000000ff */
[----:B------:R-:W-:Y:S02]  /*76320*/  PRMT R18, R193, 0x7773, RZ ;  /* 0x00007773c1127816 */ /* 0x000fe400000000ff */
[C---:B------:R-:W-:Y:S02]  /*76330*/  PRMT R0, R196.reuse, 0x7771, RZ ;  /* 0x00007771c4007816 */ /* 0x040fe400000000ff */
[C---:B0-----:R-:W-:Y:S02]  /*76340*/  PRMT R2, R196.reuse, 0x7772, RZ ;  /* 0x00007772c4027816 */ /* 0x041fe400000000ff */
[----:B------:R-:W-:-:S02]  /*76350*/  PRMT R3, R196, 0x7773, RZ ;  /* 0x00007773c4037816 */ /* 0x000fc400000000ff */
[C---:B--2---:R-:W-:Y:S02]  /*76360*/  PRMT R4, R197.reuse, 0x7770, RZ ;  /* 0x00007770c5047816 */ /* 0x044fe400000000ff */
        /* <DEDUP_REMOVED lines=38> */
[----:B------:R-:W-:Y:S01]  /*765d0*/  PRMT R81, R195, 0x7773, RZ ;  /* 0x00007773c3517816 */ /* 0x000fe200000000ff */
[----:B------:R0:W-:Y:S01]  /*765e0*/  STL.S16 [R1+0x7f0], R26 ;  /* 0x0007f01a01007387 */ /* 0x0001e20000100600 */
        /* <DEDUP_REMOVED lines=81> */
[----:B0-----:R-:W-:Y:S01]  /*76b00*/  SEL R26, RZ, 0x1, !P1 ;  /* 0x00000001ff1a7807 */ /* 0x001fe20004800000 */
[----:B------:R0:W-:Y:S04]  /*76b10*/  STL [R1+0x5ac], R132 ;  /* 0x0005ac8401007387 */ /* 0x0001e80000100800 */
[----:B------:R0:W-:Y:S04]  /*76b20*/  STL [R1+0x714], R133 ;  /* 0x0007148501007387 */ /* 0x0001e80000100800 */
[----:B------:R0:W-:Y:S04]  /*76b30*/  STL.64 [R1+0x610], R134 ;  /* 0x0006108601007387 */ /* 0x0001e80000100a00 */
[----:B------:R0:W-:Y:S04]  /*76b40*/  @P2 STL [R1+0x724], R181 ;  /* 0x000724b501002387 */ /* 0x0001e80000100800 */
[----:B------:R0:W-:Y:S04]  /*76b50*/  STL [R1+0x494], R120 ;  /* 0x0004947801007387 */ /* 0x0001e80000100800 */
[----:B------:R0:W-:Y:S04]  /*76b60*/  STL [R1+0x4d4], RZ ;  /* 0x0004d4ff01007387 */ /* 0x0001e80000100800 */
[----:B------:R0:W-:Y:S04]  /*76b70*/  STL.64 [R1+0x4d8], RZ ;  /* 0x0004d8ff01007387 */ /* 0x0001e80000100a00 */
[----:B------:R0:W-:Y:S04]  /*76b80*/  STL.U8 [R1+0x4a0], RZ ;  /* 0x0004a0ff01007387 */ /* 0x0001e80000100000 */
[----:B------:R0:W-:Y:S04]  /*76b90*/  STL [R1+0x51c], RZ ;  /* 0x00051cff01007387 */ /* 0x0001e80000100800 */
[----:B------:R0:W-:Y:S04]  /*76ba0*/  STL.64 [R1+0x520], RZ ;  /* 0x000520ff01007387 */ /* 0x0001e80000100a00 */
[----:B------:R0:W-:Y:S04]  /*76bb0*/  STL.U8 [R1+0x4e8], RZ ;  /* 0x0004e8ff01007387 */ /* 0x0001e80000100000 */
[----:B------:R0:W-:Y:S04]  /*76bc0*/  STL.64 [R1+0x3f8], R196 ;  /* 0x0003f8c401007387 */ /* 0x0001e80000100a00 */
[----:B------:R0:W-:Y:S04]  /*76bd0*/  STL.64 [R1+0x8], R196 ;  /* 0x000008c401007387 */ /* 0x0001e80000100a00 */
[----:B------:R0:W-:Y:S04]  /*76be0*/  STL.64 [R1+0x420], R194 ;  /* 0x000420c201007387 */ /* 0x0001e80000100a00 */
[----:B------:R0:W-:Y:S04]  /*76bf0*/  STL.64 [R1+0x30], R194 ;  /* 0x000030c201007387 */ /* 0x0001e80000100a00 */
[----:B------:R0:W-:Y:S04]  /*76c00*/  STL [R1+0x42c], R132 ;  /* 0x00042c8401007387 */ /* 0x0001e80000100800 */
[----:B------:R0:W-:Y:S04]  /*76c10*/  STL [R1+0x3c], R132 ;  /* 0x00003c8401007387 */ /* 0x0001e80000100800 */
[----:B------:R0:W-:Y:S04]  /*76c20*/  STL.64 [R1+0x430], R204 ;  /* 0x000430cc01007387 */ /* 0x0001e80000100a00 */
[----:B------:R0:W-:Y:S04]  /*76c30*/  STL.64 [R1+0x40], R204 ;  /* 0x000040cc01007387 */ /* 0x0001e80000100a00 */
[----:B------:R0:W-:Y:S04]  /*76c40*/  STL [R1+0x474], R133 ;  /* 0x0004748501007387 */ /* 0x0001e80000100800 */
[----:B------:R0:W-:Y:S04]  /*76c50*/  STL.64 [R1+0x478], R134 ;  /* 0x0004788601007387 */ /* 0x0001e80000100a00 */
        /* <DEDUP_REMOVED lines=98> */
[----:B------:R0:W-:Y:S01]  /*77280*/  STL [R1], R26 ;  /* 0x0000001a01007387 */ /* 0x0001e20000100800 */
[----:B------:R-:W-:Y:S01]  /*77290*/  PRMT R59, R196, 0x7770, RZ ;  /* 0x00007770c43b7816 */ /* 0x000fe200000000ff */
[----:B------:R-:W-:Y:S01]  /*772a0*/  BSSY.RECONVERGENT B0, `(.L_x_2873) ;  /* 0x00000bc000007945 */ /* 0x000fe20003800200 */
        /* <DEDUP_REMOVED lines=61> */
.L_x_2876:
[----:B0-----:R-:W-:-:S06]  /*77680*/  IMAD.IADD R0, R1, 0x1, R4 ;  /* 0x0000000101007824 */ /* 0x001fcc00078e0204 */
[----:B------:R-:W2:Y:S01]  /*77690*/  LDL.U8 R0, [R0+0x48] ;  /* 0x0000480000007983 */ /* 0x000ea20000100000 */
[----:B------:R-:W-:Y:S02]  /*776a0*/  IMAD.MOV.U32 R2, RZ, RZ, R4 ;  /* 0x000000ffff027224 */ /* 0x000fe400078e0004 */
[----:B------:R-:W-:Y:S01]  /*776b0*/  VIADD R4, R4, 0x1 ;  /* 0x0000000104047836 */ /* 0x000fe20000000000 */
[----:B--2---:R-:W-:-:S13]  /*776c0*/  ISETP.NE.AND P3, PT, R0, RZ, PT ;  /* 0x000000ff0000720c */ /* 0x004fda0003f65270 */
[----:B------:R-:W-:Y:S05]  /*776d0*/  @P3 BRA `(.L_x_2876) ;  /* 0xfffffffc00e83947 */ /* 0x000fea000383ffff */
[----:B------:R-:W-:Y:S05]  /*776e0*/  BSYNC.RECONVERGENT B1 ;  /* 0x0000000000017941 */ /* 0x000fea0003800200 */
.L_x_2875:
[----:B------:R-:W-:Y:S01]  /*776f0*/  LOP3.LUT P3, RZ, R25, 0xff, RZ, 0xc0, !PT ;  /* 0x000000ff19ff7812 */ /* 0x000fe2000786c0ff */
[----:B------:R-:W-:Y:S01]  /*77700*/  BSSY.RECONVERGENT B1, `(.L_x_2877) ;  /* 0x0000010000017945 */ /* 0x000fe20003800200 */
[----:B------:R-:W-:-:S11]  /*77710*/  IMAD.MOV.U32 R0, RZ, RZ, R2 ;  /* 0x000000ffff007224 */ /* 0x000fd600078e0002 */
[----:B------:R-:W-:Y:S05]  /*77720*/  @!P3 BRA `(.L_x_2878) ;  /* 0x000000000034b947 */ /* 0x000fea0003800000 */
[----:B------:R-:W-:Y:S01]  /*77730*/  BSSY.RECONVERGENT B2, `(.L_x_2879) ;  /* 0x000000b000027945 */ /* 0x000fe20003800200 */
[----:B------:R-:W-:Y:S01]  /*77740*/  IMAD.MOV.U32 R0, RZ, RZ, RZ ;  /* 0x000000ffff007224 */ /* 0x000fe200078e00ff */
[----:B------:R-:W-:-:S07]  /*77750*/  PRMT R3, R25, 0x7610, R3 ;  /* 0x0000761019037816 */ /* 0x000fce0000000003 */
.L_x_2880:
        /* <DEDUP_REMOVED lines=9> */
.L_x_2879:
[----:B------:R-:W-:-:S07]  /*777f0*/  IMAD.MOV.U32 R0, RZ, RZ, R4 ;  /* 0x000000ffff007224 */ /* 0x000fce00078e0004 */
.L_x_2878:
[----:B------:R-:W-:Y:S05]  /*77800*/  BSYNC.RECONVERGENT B1 ;  /* 0x0000000000017941 */ /* 0x000fea0003800200 */
.L_x_2877:
[----:B------:R-:W-:Y:S01]  /*77810*/  IMAD.IADD R2, R1, 0x1, R0 ;  /* 0x0000000101027824 */ /* 0x000fe200078e0200 */
[----:B------:R-:W-:Y:S01]  /*77820*/  BSSY.RECONVERGENT B1, `(.L_x_2881) ;  /* 0x0000009000017945 */ /* 0x000fe20003800200 */
[----:B------:R-:W-:-:S03]  /*77830*/  IMAD.MOV.U32 R0, RZ, RZ, RZ ;  /* 0x000000ffff007224 */ /* 0x000fc600078e00ff */
[----:B------:R0:W-:Y:S04]  /*77840*/  STL.U8 [R2+0x48], RZ ;  /* 0x000048ff02007387 */ /* 0x0001e80000100000 */
.L_x_2882:
[----:B------:R-:W-:-:S05]  /*77850*/  IMAD.IADD R3, R1, 0x1, R0 ;  /* 0x0000000101037824 */ /* 0x000fca00078e0200 */
[----:B0-----:R-:W2:Y:S02]  /*77860*/  LDL.U8 R2, [R3+0x48] ;  /* 0x0000480003027983 */ /* 0x001ea40000100000 */
[----:B--2---:R-:W-:Y:S01]  /*77870*/  ISETP.NE.AND P3, PT, R2, RZ, PT ;  /* 0x000000ff0200720c */ /* 0x004fe20003f65270 */
[----:B------:R-:W-:Y:S02]  /*77880*/  IMAD.MOV.U32 R2, RZ, RZ, R0 ;  /* 0x000000ffff027224 */ /* 0x000fe400078e0000 */
[----:B------:R-:W-:-:S10]  /*77890*/  VIADD R0, R0, 0x1 ;  /* 0x0000000100007836 */ /* 0x000fd40000000000 */
[----:B------:R-:W-:Y:S05]  /*778a0*/  @P3 BRA `(.L_x_2882) ;  /* 0xfffffffc00e83947 */ /* 0x000fea000383ffff */
[----:B------:R-:W-:Y:S05]  /*778b0*/  BSYNC.RECONVERGENT B1 ;  /* 0x0000000000017941 */ /* 0x000fea0003800200 */
.L_x_2881:
[----:B------:R-:W-:Y:S01]  /*778c0*/  LOP3.LUT P3, RZ, R173, 0xff, RZ, 0xc0, !PT ;  /* 0x000000ffadff7812 */ /* 0x000fe2000786c0ff */
[----:B------:R-:W-:Y:S01]  /*778d0*/  BSSY.RECONVERGENT B1, `(.L_x_2883) ;  /* 0x0000010000017945 */ /* 0x000fe20003800200 */
[----:B------:R-:W-:-:S11]  /*778e0*/  IMAD.MOV.U32 R0, RZ, RZ, R2 ;  /* 0x000000ffff007224 */ /* 0x000fd600078e0002 */
[----:B------:R-:W-:Y:S05]  /*778f0*/  @!P3 BRA `(.L_x_2884) ;  /* 0x000000000034b947 */ /* 0x000fea0003800000 */
[----:B------:R-:W-:Y:S01]  /*77900*/  BSSY.RECONVERGENT B2, `(.L_x_2885) ;  /* 0x000000b000027945 */ /* 0x000fe20003800200 */
[----:B------:R-:W-:Y:S01]  /*77910*/  IMAD.MOV.U32 R0, RZ, RZ, RZ ;  /* 0x000000ffff007224 */ /* 0x000fe200078e00ff */
[----:B------:R-:W-:-:S07]  /*77920*/  PRMT R3, R173, 0x7610, R3 ;  /* 0x00007610ad037816 */ /* 0x000fce0000000003 */
.L_x_2886:
        /* <DEDUP_REMOVED lines=9> */
.L_x_2885:
[----:B------:R-:W-:-:S07]  /*779c0*/  IMAD.MOV.U32 R0, RZ, RZ, R4 ;  /* 0x000000ffff007224 */ /* 0x000fce00078e0004 */
.L_x_2884:
[----:B------:R-:W-:Y:S05]  /*779d0*/  BSYNC.RECONVERGENT B1 ;  /* 0x0000000000017941 */ /* 0x000fea0003800200 */
.L_x_2883:
        /* <DEDUP_REMOVED lines=72> */
.L_x_2874:
[----:B------:R-:W-:Y:S05]  /*77e60*/  BSYNC.RECONVERGENT B0 ;  /* 0x0000000000007941 */ /* 0x000fea0003800200 */
.L_x_2873:
        /* <DEDUP_REMOVED lines=10> */
[----:B------:R-:W-:Y:S01]  /*77f10*/  STL [R1+0x3dc], R20 ;  /* 0x0003dc1401007387 */ /* 0x000fe20000100800 */
[----:B------:R-:W-:-:S02]  /*77f20*/  LOP3.LUT R3, R0, 0xff0000, RZ, 0xc0, !PT ;  /* 0x00ff000000037812 */ /* 0x000fc400078ec0ff */
[----:B------:R-:W-:Y:S01]  /*77f30*/  PRMT R12, R131, 0x7604, R130 ;  /* 0x00007604830c7816 */ /* 0x000fe20000000082 */
[----:B------:R-:W-:Y:S01]  /*77f40*/  STL.64 [R1+0x3e0], R22 ;  /* 0x0003e01601007387 */ /* 0x000fe20000100a00 */
[----:B------:R-:W-:Y:S01]  /*77f50*/  LOP3.LUT R5, R62, 0xffff, RZ, 0xc0, !PT ;  /* 0x0000ffff3e057812 */ /* 0x000fe200078ec0ff */
[----:B------:R-:W-:Y:S01]  /*77f60*/  IMAD.IADD R4, R4, 0x1, R3 ;  /* 0x0000000104047824 */ /* 0x000fe200078e0203 */
        /* <DEDUP_REMOVED lines=10> */
[----:B------:R-:W-:Y:S01]  /*78010*/  STL [R1+0x394], RZ ;  /* 0x000394ff01007387 */ /* 0x000fe20000100800 */
[----:B------:R-:W-:Y:S02]  /*78020*/  PRMT R32, R6, 0x3340, R5 ;  /* 0x0000334006207816 */ /* 0x000fe40000000005 */
        /* <DEDUP_REMOVED lines=8> */
[----:B0-----:R-:W-:Y:S01]  /*780b0*/  LOP3.LUT R12, R108, 0xffff, RZ, 0xc0, !PT ;  /* 0x0000ffff6c0c7812 */ /* 0x001fe200078ec0ff */
[----:B------:R-:W-:Y:S01]  /*780c0*/  STL [R1+0x3c], R20 ;  /* 0x00003c1401007387 */ /* 0x000fe20000100800 */
[----:B------:R-:W-:-:S02]  /*780d0*/  LOP3.LUT R13, R107, 0xffff, RZ, 0xc0, !PT ;  /* 0x0000ffff6b0d7812 */ /* 0x000fc400078ec0ff */
[----:B------:R-:W-:Y:S01]  /*780e0*/  LOP3.LUT R11, R109, 0xffff, RZ, 0xc0, !PT ;  /* 0x0000ffff6d0b7812 */ /* 0x000fe200078ec0ff */
[----:B------:R-:W-:Y:S01]  /*780f0*/  STL.64 [R1+0x40], R22 ;  /* 0x0000401601007387 */ /* 0x000fe20000100a00 */
[----:B------:R-:W-:Y:S02]  /*78100*/  LOP3.LUT R2, R101, 0xffff, RZ, 0xc0, !PT ;  /* 0x0000ffff65027812 */ /* 0x000fe400078ec0ff */
[----:B------:R-:W-:Y:S02]  /*78110*/  LOP3.LUT R19, R8, 0xff, RZ, 0xc0, !PT ;  /* 0x000000ff08137812 */ /* 0x000fe400078ec0ff */
[----:B------:R-:W-:Y:S01]  /*78120*/  PRMT R9, R13, 0x3340, R12 ;  /* 0x000033400d097816 */ /* 0x000fe2000000000c */
[----:B------:R-:W-:Y:S01]  /*78130*/  IMAD.U32 R12, R11, 0x10000, RZ ;  /* 0x000100000b0c7824 */ /* 0x000fe200078e00ff */
[----:B------:R-:W-:Y:S01]  /*78140*/  PRMT R15, R62, 0x7604, R15 ;  /* 0x000076043e0f7816 */ /* 0x000fe2000000000f */
[----:B------:R-:W-:Y:S01]  /*78150*/  IMAD.U32 R8, R2, 0x10000, RZ ;  /* 0x0001000002087824 */ /* 0x000fe200078e00ff */
[----:B------:R-:W-:-:S02]  /*78160*/  LOP3.LUT R6, R6, 0xff0000, RZ, 0xc0, !PT ;  /* 0x00ff000006067812 */ /* 0x000fc400078ec0ff */
[----:B------:R-:W-:Y:S02]  /*78170*/  LOP3.LUT R29, R13, 0xff, RZ, 0xc0, !PT ;  /* 0x000000ff0d1d7812 */ /* 0x000fe400078ec0ff */
[----:B------:R-:W-:Y:S02]  /*78180*/  PRMT R19, R104, 0x7604, R19 ;  /* 0x0000760468137816 */ /* 0x000fe40000000013 */
[----:B------:R-:W-:Y:S02]  /*78190*/  LOP3.LUT R10, R10, 0xff0000, RZ, 0xc0, !PT ;  /* 0x00ff00000a0a7812 */ /* 0x000fe400078ec0ff */
[----:B------:R-:W-:Y:S01]  /*781a0*/  PRMT R16, R100, 0x7604, R17 ;  /* 0x0000760464107816 */ /* 0x000fe20000000011 */
[----:B------:R-:W-:Y:S01]  /*781b0*/  IMAD.IADD R17, R15, 0x1, R6 ;  /* 0x000000010f117824 */ /* 0x000fe200078e0206 */
[----:B------:R-:W-:Y:S01]  /*781c0*/  PRMT R14, R108, 0x7604, R29 ;  /* 0x000076046c0e7816 */ /* 0x000fe2000000001d */
[----:B------:R-:W-:Y:S01]  /*781d0*/  IMAD.IADD R15, R19, 0x1, R10 ;  /* 0x00000001130f7824 */ /* 0x000fe200078e020a */
[----:B------:R-:W-:-:S02]  /*781e0*/  LOP3.LUT R29, R12, 0xff0000, RZ, 0xc0, !PT ;  /* 0x00ff00000c1d7812 */ /* 0x000fc400078ec0ff */
[----:B------:R-:W-:Y:S02]  /*781f0*/  LOP3.LUT R13, R8, 0xff0000, RZ, 0xc0, !PT ;  /* 0x00ff0000080d7812 */ /* 0x000fe400078ec0ff */
[----:B------:R-:W-:Y:S01]  /*78200*/  LOP3.LUT R10, R122, 0xffff, RZ, 0xc0, !PT ;  /* 0x0000ffff7a0a7812 */ /* 0x000fe200078ec0ff */
[----:B------:R-:W-:Y:S01]  /*78210*/  IMAD.IADD R14, R14, 0x1, R29 ;  /* 0x000000010e0e7824 */ /* 0x000fe200078e021d */
[----:B------:R-:W-:Y:S01]  /*78220*/  LOP3.LUT R12, R117, 0xffff, RZ, 0xc0, !PT ;  /* 0x0000ffff750c7812 */ /* 0x000fe200078ec0ff */
[----:B------:R-:W-:Y:S01]  /*78230*/  IMAD.IADD R16, R16, 0x1, R13 ;  /* 0x0000000110107824 */ /* 0x000fe200078e020d */
[----:B------:R-:W-:Y:S01]  /*78240*/  LOP3.LUT R30, R27, 0xffff, RZ, 0xc0, !PT ;  /* 0x0000ffff1b1e7812 */ /* 0x000fe200078ec0ff */
[----:B------:R-:W-:Y:S01]  /*78250*/  IMAD.U32 R37, R10, 0x10000, RZ ;  /* 0x000100000a257824 */ /* 0x000fe200078e00ff */
[----:B------:R-:W-:Y:S02]  /*78260*/  LOP3.LUT R33, R124, 0xffff, RZ, 0xc0, !PT ;  /* 0x0000ffff7c217812 */ /* 0x000fe400078ec0ff */
[----:B------:R-:W-:-:S02]  /*78270*/  LOP3.LUT R8, R48, 0xffff, RZ, 0xc0, !PT ;  /* 0x0000ffff30087812 */ /* 0x000fc400078ec0ff */
[----:B------:R-:W-:Y:S02]  /*78280*/  LOP3.LUT R18, R119, 0xffff, RZ, 0xc0, !PT ;  /* 0x0000ffff77127812 */ /* 0x000fe400078ec0ff */
[----:B------:R-:W-:Y:S01]  /*78290*/  LOP3.LUT R28, R116, 0xffff, RZ, 0xc0, !PT ;  /* 0x0000ffff741c7812 */ /* 0x000fe200078ec0ff */
[----:B------:R-:W-:Y:S01]  /*782a0*/  IMAD.U32 R39, R8, 0x10000, RZ ;  /* 0x0001000008277824 */ /* 0x000fe200078e00ff */
[----:B------:R-:W-:Y:S02]  /*782b0*/  LOP3.LUT R31, R115, 0xffff, RZ, 0xc0, !PT ;  /* 0x0000ffff731f7812 */ /* 0x000fe400078ec0ff */
[C---:B------:R-:W-:Y:S02]  /*782c0*/  PRMT R30, R33.reuse, 0x3340, R30 ;  /* 0x00003340211e7816 */ /* 0x040fe4000000001e */
[----:B------:R-:W-:Y:S01]  /*782d0*/  LOP3.LUT R38, R33, 0xff, RZ, 0xc0, !PT ;  /* 0x000000ff21267812 */ /* 0x000fe200078ec0ff */
[----:B------:R-:W-:Y:S01]  /*782e0*/  IMAD.U32 R33, R12, 0x10000, RZ ;  /* 0x000100000c217824 */ /* 0x000fe200078e00ff */
[----:B------:R-:W-:-:S02]  /*782f0*/  LOP3.LUT R36, R18, 0xff, RZ, 0xc0, !PT ;  /* 0x000000ff12247812 */ /* 0x000fc400078ec0ff */
[C---:B------:R-:W-:Y:S02]  /*78300*/  PRMT R28, R31.reuse, 0x3340, R28 ;  /* 0x000033401f1c7816 */ /* 0x040fe4000000001c */
[----:B------:R-:W-:Y:S02]  /*78310*/  LOP3.LUT R31, R31, 0xff, RZ, 0xc0, !PT ;  /* 0x000000ff1f1f7812 */ /* 0x000fe400078ec0ff */
[----:B------:R-:W-:Y:S02]  /*78320*/  LOP3.LUT R34, R33, 0xff0000, RZ, 0xc0, !PT ;  /* 0x00ff000021227812 */ /* 0x000fe400078ec0ff */
[----:B------:R-:W-:Y:S02]  /*78330*/  PRMT R36, R121, 0x7604, R36 ;  /* 0x0000760479247816 */ /* 0x000fe40000000024 */
[----:B------:R-:W-:Y:S02]  /*78340*/  LOP3.LUT R37, R37, 0xff0000, RZ, 0xc0, !PT ;  /* 0x00ff000025257812 */ /* 0x000fe400078ec0ff */
[----:B------:R-:W-:-:S02]  /*78350*/  LOP3.LUT R13, R113, 0xffff, RZ, 0xc0, !PT ;  /* 0x0000ffff710d7812 */ /* 0x000fc400078ec0ff */
[----:B------:R-:W-:Y:S02]  /*78360*/  LOP3.LUT R29, R121, 0xffff, RZ, 0xc0, !PT ;  /* 0x0000ffff791d7812 */ /* 0x000fe400078ec0ff */
[----:B------:R-:W-:Y:S01]  /*78370*/  PRMT R33, R27, 0x7604, R38 ;  /* 0x000076041b217816 */ /* 0x000fe20000000026 */
[----:B------:R-:W-:Y:S01]  /*78380*/  IMAD.IADD R38, R36, 0x1, R37 ;  /* 0x0000000124267824 */ /* 0x000fe200078e0225 */
[----:B------:R-:W-:Y:S02]  /*78390*/  LOP3.LUT R40, R39, 0xff0000, RZ, 0xc0, !PT ;  /* 0x00ff000027287812 */ /* 0x000fe400078ec0ff */
[----:B------:R-:W-:Y:S02]  /*783a0*/  LOP3.LUT R6, R112, 0xffff, RZ, 0xc0, !PT ;  /* 0x0000ffff70067812 */ /* 0x000fe400078ec0ff */
[----:B------:R-:W-:Y:S01]  /*783b0*/  LOP3.LUT R19, R111, 0xffff, RZ, 0xc0, !PT ;  /* 0x0000ffff6f137812 */ /* 0x000fe200078ec0ff */
[----:B------:R-:W-:Y:S01]  /*783c0*/  IMAD.IADD R37, R33, 0x1, R40 ;  /* 0x0000000121257824 */ /* 0x000fe200078e0228 */
[----:B------:R-:W-:-:S02]  /*783d0*/  PRMT R31, R116, 0x7604, R31 ;  /* 0x00007604741f7816 */ /* 0x000fc4000000001f */
[----:B------:R-:W-:Y:S01]  /*783e0*/  PRMT R29, R18, 0x3340, R29 ;  /* 0x00003340121d7816 */ /* 0x000fe2000000001d */
[----:B------:R-:W-:Y:S01]  /*783f0*/  IMAD.U32 R18, R13, 0x10000, RZ ;  /* 0x000100000d127824 */ /* 0x000fe200078e00ff */
[----:B------:R-:W-:Y:S01]  /*78400*/  PRMT R6, R19, 0x3340, R6 ;  /* 0x0000334013067816 */ /* 0x000fe20000000006 */
[----:B------:R-:W-:Y:S01]  /*78410*/  IMAD.IADD R39, R31, 0x1, R34 ;  /* 0x000000011f277824 */ /* 0x000fe200078e0222 */
        /* <DEDUP_REMOVED lines=8> */
[C---:B------:R-:W-:Y:S02]  /*784a0*/  PRMT R33, R42.reuse, 0x3340, R33 ;  /* 0x000033402a217816 */ /* 0x040fe40000000021 */
[----:B------:R-:W-:Y:S01]  /*784b0*/  LOP3.LUT R44, R42, 0xff, RZ, 0xc0, !PT ;  /* 0x000000ff2a2c7812 */ /* 0x000fe200078ec0ff */
[----:B------:R-:W-:Y:S01]  /*784c0*/  IMAD.U32 R42, R36, 0x10000, RZ ;  /* 0x00010000242a7824 */ /* 0x000fe200078e00ff */
[----:B------:R-:W-:Y:S01]  /*784d0*/  LOP3.LUT R34, R127, 0xffff, RZ, 0xc0, !PT ;  /* 0x0000ffff7f227812 */ /* 0x000fe200078ec0ff */
[----:B------:R-:W-:Y:S01]  /*784e0*/  IMAD.IADD R41, R19, 0x1, R18 ;  /* 0x0000000113297824 */ /* 0x000fe200078e0212 */
[----:B------:R-:W-:-:S02]  /*784f0*/  LOP3.LUT R43, R126, 0xffff, RZ, 0xc0, !PT ;  /* 0x0000ffff7e2b7812 */ /* 0x000fc400078ec0ff */
[C---:B------:R-:W-:Y:S02]  /*78500*/  PRMT R31, R40.reuse, 0x3340, R31 ;  /* 0x00003340281f7816 */ /* 0x040fe4000000001f */
[----:B------:R-:W-:Y:S02]  /*78510*/  LOP3.LUT R40, R40, 0xff, RZ, 0xc0, !PT ;  /* 0x000000ff28287812 */ /* 0x000fe400078ec0ff */
[C---:B------:R-:W-:Y:S02]  /*78520*/  PRMT R34, R43.reuse, 0x3340, R34 ;  /* 0x000033402b227816 */ /* 0x040fe40000000022 */
        /* <DEDUP_REMOVED lines=10> */
[----:B------:R-:W-:Y:S01]  /*785d0*/  PRMT R35, R35, 0x3340, R42 ;  /* 0x0000334023237816 */ /* 0x000fe2000000002a */
[----:B------:R-:W-:Y:S01]  /*785e0*/  IMAD R42, R42, 0x1000000, R4 ;  /* 0x010000002a2a7824 */ /* 0x000fe200078e0204 */
[----:B------:R-:W-:-:S02]  /*785f0*/  PRMT R44, R55, 0x7604, R44 ;  /* 0x00007604372c7816 */ /* 0x000fc4000000002c */
[----:B------:R-:W-:Y:S02]  /*78600*/  LOP3.LUT R45, R45, 0xff0000, RZ, 0xc0, !PT ;  /* 0x00ff00002d2d7812 */ /* 0x000fe400078ec0ff */
[----:B------:R-:W-:Y:S02]  /*78610*/  LOP3.LUT R40, R64, 0xffff, RZ, 0xc0, !PT ;  /* 0x0000ffff40287812 */ /* 0x000fe400078ec0ff */
[----:B------:R-:W-:Y:S01]  /*78620*/  PRMT R4, R2, 0x3340, R43 ;  /* 0x0000334002047816 */ /* 0x000fe2000000002b */
[----:B------:R-:W-:Y:S01]  /*78630*/  IMAD R2, R43, 0x1000000, R16 ;  /* 0x010000002b027824 */ /* 0x000fe200078e0210 */
[----:B------:R-:W-:Y:S01]  /*78640*/  LOP3.LUT R43, R110, 0xffff, RZ, 0xc0, !PT ;  /* 0x0000ffff6e2b7812 */ /* 0x000fe200078ec0ff */
[----:B------:R-:W-:Y:S01]  /*78650*/  IMAD R17, R40, 0x1000000, R17 ;  /* 0x0100000028117824 */ /* 0x000fe200078e0211 */
[----:B------:R-:W-:Y:S01]  /*78660*/  LOP3.LUT R67, R47, 0xff0000, RZ, 0xc0, !PT ;  /* 0x00ff00002f437812 */ /* 0x000fe200078ec0ff */
[----:B------:R-:W-:Y:S01]  /*78670*/  IMAD.IADD R47, R44, 0x1, R45 ;  /* 0x000000012c2f7824 */ /* 0x000fe200078e022d */
[----:B------:R-:W-:-:S02]  /*78680*/  PRMT R3, R3, 0x3340, R40 ;  /* 0x0000334003037816 */ /* 0x000fc40000000028 */
[----:B------:R-:W-:Y:S01]  /*78690*/  LOP3.LUT R40, R106, 0xffff, RZ, 0xc0, !PT ;  /* 0x0000ffff6a287812 */ /* 0x000fe200078ec0ff */
[----:B------:R-:W-:Y:S01]  /*786a0*/  SHFL.UP PT, R17, R17, 0x1, RZ ;  /* 0x0420000011117989 */ /* 0x000fe200000e00ff */
        /* <DEDUP_REMOVED lines=11> */
[----:B------:R-:W-:Y:S02]  /*78760*/  LOP3.LUT R11, R123, 0xffff, RZ, 0xc0, !PT ;  /* 0x0000ffff7b0b7812 */ /* 0x000fe400078ec0ff */
[----:B------:R-:W-:Y:S01]  /*78770*/  PRMT R39, R8, 0x3340, R12 ;  /* 0x0000334008277816 */ /* 0x000fe2000000000c */
        /* <DEDUP_REMOVED lines=9> */
[----:B------:R-:W-:Y:S01]  /*78810*/  SHFL.UP PT, R8, R43, 0x1, RZ ;  /* 0x042000002b087989 */ /* 0x000fe200000e00ff */
[----:B------:R-:W-:Y:S02]  /*78820*/  PRMT R10, R10, 0x3340, R11 ;  /* 0x000033400a0a7816 */ /* 0x000fe4000000000b */
[----:B------:R-:W-:Y:S01]  /*78830*/  LOP3.LUT R11, R53, 0xffff, RZ, 0xc0, !PT ;  /* 0x0000ffff350b7812 */ /* 0x000fe200078ec0ff */
[----:B------:R-:W0:Y:S01]  /*78840*/  SHFL.UP PT, R47, R19, 0x1, RZ ;  /* 0x04200000132f7989 */ /* 0x000e2200000e00ff */
[----:B------:R-:W-:Y:S02]  /*78850*/  PRMT R5, R5, 0x5410, R0 ;  /* 0x0000541005057816 */ /* 0x000fe40000000000 */
        /* <DEDUP_REMOVED lines=13> */
[----:B------:R-:W-:Y:S01]  /*78930*/  STL.128 [R1+0x10], R4 ;  /* 0x0000100401007387 */ /* 0x000fe20000100c00 */
[----:B------:R-:W-:-:S02]  /*78940*/  PRMT R31, R31, 0x5410, R36 ;  /* 0x000054101f1f7816 */ /* 0x000fc40000000024 */
[----:B------:R-:W-:Y:S01]  /*78950*/  PRMT R30, R30, 0x5410, R39 ;  /* 0x000054101e1e7816 */ /* 0x000fe20000000027 */
[----:B------:R-:W-:Y:S01]  /*78960*/  STL.128 [R1+0x3b0], R4 ;  /* 0x0003b00401007387 */ /* 0x000fe20000100c00 */
[----:B------:R-:W-:Y:S02]  /*78970*/  PRMT R3, R32, 0x5410, R3 ;  /* 0x0000541020037816 */ /* 0x000fe40000000003 */
[--C-:B0-----:R-:W-:Y:S01]  /*78980*/  SHF.R.U32.HI R0, RZ, 0x8, R47.reuse ;  /* 0x00000008ff007819 */ /* 0x101fe2000001162f */
[----:B------:R-:W-:Y:S01]  /*78990*/  STL.128 [R1+0x10], R4 ;  /* 0x0000100401007387 */ /* 0x000fe20000100c00 */
[----:B------:R-:W-:Y:S02]  /*789a0*/  PRMT R32, R58, 0x7610, R32 ;  /* 0x000076103a207816 */ /* 0x000fe40000000020 */
[----:B------:R-:W-:Y:S01]  /*789b0*/  PRMT R0, R0, 0x7604, R47 ;  /* 0x0000760400007816 */ /* 0x000fe2000000002f */
[----:B------:R0:W-:Y:S01]  /*789c0*/  SHFL.UP PT, R18, R2, 0x1, RZ ;  /* 0x0420000002127989 */ /* 0x0001e200000e00ff */
        /* <DEDUP_REMOVED lines=9> */
[----:B------:R-:W-:Y:S01]  /*78a60*/  PRMT R5, R34, 0x5410, R37 ;  /* 0x0000541022057816 */ /* 0x000fe20000000025 */
[----:B-1----:R-:W-:Y:S01]  /*78a70*/  IMAD.MOV.U32 R0, RZ, RZ, 0x2 ;  /* 0x00000002ff007424 */ /* 0x002fe200078e00ff */
[----:B------:R-:W-:Y:S01]  /*78a80*/  PRMT R4, R33, 0x5410, R38 ;  /* 0x0000541021047816 */ /* 0x000fe20000000026 */
[----:B------:R-:W-:Y:S01]  /*78a90*/  @!P1 IMAD.MOV R0, RZ, RZ, 0x1 ;  /* 0x00000001ff009424 */ /* 0x000fe200078e02ff */
[----:B------:R-:W-:Y:S01]  /*78aa0*/  SHFL.UP PT, R13, R66, 0x1, RZ ;  /* 0x04200000420d7989 */ /* 0x000fe200000e00ff */
[----:B------:R-:W-:Y:S01]  /*78ab0*/  @!P0 IMAD.MOV R0, RZ, RZ, R26 ;  /* 0x000000ffff008224 */ /* 0x000fe200078e021a */
[----:B------:R-:W-:-:S02]  /*78ac0*/  PRMT R33, R59, 0x7610, R33 ;  /* 0x000076103b217816 */ /* 0x000fc40000000021 */
[----:B------:R-:W-:Y:S01]  /*78ad0*/  STL.64 [R1+0x30], R4 ;  /* 0x0000300401007387 */ /* 0x000fe20000100a00 */
[----:B------:R-:W-:Y:S02]  /*78ae0*/  PRMT R34, R60, 0x7610, R34 ;  /* 0x000076103c227816 */ /* 0x000fe40000000022 */
[----:B------:R-:W-:Y:S01]  /*78af0*/  ISETP.NE.AND P3, PT, R0, RZ, PT ;  /* 0x000000ff0000720c */ /* 0x000fe20003f65270 */
[----:B------:R-:W-:Y:S01]  /*78b00*/  STL.64 [R1+0x3d0], R4 ;  /* 0x0003d00401007387 */ /* 0x000fe20000100a00 */
[----:B------:R-:W-:Y:S02]  /*78b10*/  PRMT R35, R61, 0x7610, R35 ;  /* 0x000076103d237816 */ /* 0x000fe40000000023 */
[----:B------:R-:W-:Y:S01]  /*78b20*/  PRMT R37, R63, 0x7610, R37 ;  /* 0x000076103f257816 */ /* 0x000fe20000000025 */
[----:B------:R-:W-:Y:S01]  /*78b30*/  STL.64 [R1+0x30], R4 ;  /* 0x0000300401007387 */ /* 0x000fe20000100a00 */
        /* <DEDUP_REMOVED lines=8> */
[----:B------:R2:W3:Y:S01]  /*78bc0*/  SHFL.UP PT, R19, R40, 0x1, RZ ;  /* 0x0420000028137989 */ /* 0x0004e200000e00ff */
[----:B------:R-:W-:Y:S02]  /*78bd0*/  PRMT R84, R107, 0x7610, R84 ;  /* 0x000076106b547816 */ /* 0x000fe40000000054 */
[----:B------:R-:W-:Y:S01]  /*78be0*/  PRMT R39, R108, 0x7610, R39 ;  /* 0x000076106c277816 */ /* 0x000fe20000000027 */
[----:B------:R-:W-:Y:S01]  /*78bf0*/  SHFL.UP PT, R6, R20, 0x1, RZ ;  /* 0x0420000014067989 */ /* 0x000fe200000e00ff */
[----:B------:R-:W-:-:S02]  /*78c00*/  PRMT R41, R110, 0x7610, R41 ;  /* 0x000076106e297816 */ /* 0x000fc40000000029 */
[----:B------:R-:W-:Y:S01]  /*78c10*/  PRMT R42, R111, 0x7610, R42 ;  /* 0x000076106f2a7816 */ /* 0x000fe2000000002a */
[----:B------:R-:W-:Y:S01]  /*78c20*/  SHFL.UP PT, R4, R22, 0x1, RZ ;  /* 0x0420000016047989 */ /* 0x000fe200000e00ff */
[----:B--2---:R-:W-:Y:S02]  /*78c30*/  PRMT R40, R109, 0x7610, R40 ;  /* 0x000076106d287816 */ /* 0x004fe40000000028 */
[----:B------:R-:W-:Y:S01]  /*78c40*/  PRMT R43, R112, 0x7610, R43 ;  /* 0x00007610702b7816 */ /* 0x000fe2000000002b */
[----:B------:R-:W2:Y:S01]  /*78c50*/  SHFL.UP PT, R5, R23, 0x1, RZ ;  /* 0x0420000017057989 */ /* 0x000ea200000e00ff */
[----:B------:R-:W-:Y:S02]  /*78c60*/  PRMT R44, R113, 0x7610, R44 ;  /* 0x00007610712c7816 */ /* 0x000fe4000000002c */
[----:B------:R-:W-:Y:S01]  /*78c70*/  PRMT R45, R114, 0x7610, R45 ;  /* 0x00007610722d7816 */ /* 0x000fe2000000002d */
[----:B------:R-:W4:Y:S01]  /*78c80*/  SHFL.UP PT, R134, R0, 0x1, RZ ;  /* 0x0420000000867989 */ /* 0x000f2200000e00ff */
[----:B------:R-:W-:-:S02]  /*78c90*/  PRMT R46, R115, 0x7610, R46 ;  /* 0x00007610732e7816 */ /* 0x000fc4000000002e */
[----:B------:R-:W-:Y:S01]  /*78ca0*/  PRMT R47, R116, 0x7610, R47 ;  /* 0x00007610742f7816 */ /* 0x000fe2000000002f */
[----:B------:R-:W-:Y:S01]  /*78cb0*/  STL.128 [R1+0x20], R28 ;  /* 0x0000201c01007387 */ /* 0x000fe20000100c00 */
        /* <DEDUP_REMOVED lines=8> */
[----:B0-----:R-:W-:Y:S01]  /*78d40*/  STL.128 [R1+0x60], R8 ;  /* 0x0000600801007387 */ /* 0x001fe20000100c00 */
[----:B------:R-:W-:Y:S02]  /*78d50*/  PRMT R92, R124, 0x7610, R92 ;  /* 0x000076107c5c7816 */ /* 0x000fe4000000005c */
[----:B------:R-:W-:Y:S01]  /*78d60*/  PRMT R93, R27, 0x7610, R93 ;  /* 0x000076101b5d7816 */ /* 0x000fe2000000005d */
[----:B-1----:R-:W-:Y:S01]  /*78d70*/  STL.128 [R1+0x70], R12 ;  /* 0x0000700c01007387 */ /* 0x002fe20000100c00 */
[----:B------:R-:W-:Y:S02]  /*78d80*/  PRMT R94, R48, 0x7610, R94 ;  /* 0x00007610305e7816 */ /* 0x000fe4000000005e */
[----:B------:R-:W-:Y:S01]  /*78d90*/  PRMT R95, R49, 0x7610, R95 ;  /* 0x00007610315f7816 */ /* 0x000fe2000000005f */
[----:B---3--:R-:W-:Y:S01]  /*78da0*/  STL.128 [R1+0x50], R16 ;  /* 0x0000501001007387 */ /* 0x008fe20000100c00 */
        /* <DEDUP_REMOVED lines=8> */
[----:B----4-:R-:W-:Y:S01]  /*78e30*/  STL [R1+0x48], R134 ;  /* 0x0000488601007387 */ /* 0x010fe20000100800 */
        /* <DEDUP_REMOVED lines=8> */
[----:B------:R-:W-:Y:S01]  /*78ec0*/  STL.64 [R1+0x3a8], R2 ;  /* 0x0003a80201007387 */ /* 0x000fe20000100a00 */
[----:B------:R-:W-:-:S02]  /*78ed0*/  PRMT R98, R130, 0x7610, R98 ;  /* 0x0000761082627816 */ /* 0x000fc40000000062 */
[----:B------:R-:W-:Y:S01]  /*78ee0*/  PRMT R99, R131, 0x7610, R99 ;  /* 0x0000761083637816 */ /* 0x000fe20000000063 */
[----:B------:R0:W-:Y:S04]  /*78ef0*/  STL.64 [R1+0x8], R2 ;  /* 0x0000080201007387 */ /* 0x0001e80000100a00 */
[----:B------:R-:W-:Y:S04]  /*78f00*/  STL [R1+0x3a0], R0 ;  /* 0x0003a00001007387 */ /* 0x000fe80000100800 */
[----:B------:R1:W-:Y:S01]  /*78f10*/  STL [R1], R0 ;  /* 0x0000000001007387 */ /* 0x0003e20000100800 */
[----:B0-----:R-:W-:-:S02]  /*78f20*/  IMAD.MOV.U32 R2, RZ, RZ, R22 ;  /* 0x000000ffff027224 */ /* 0x001fc400078e0016 */
[----:B------:R-:W-:Y:S02]  /*78f30*/  IMAD.MOV.U32 R3, RZ, RZ, R23 ;  /* 0x000000ffff037224 */ /* 0x000fe400078e0017 */
[----:B-1----:R-:W-:Y:S01]  /*78f40*/  IMAD.MOV.U32 R0, RZ, RZ, R20 ;  /* 0x000000ffff007224 */ /* 0x002fe200078e0014 */
        /* <DEDUP_REMOVED lines=8> */
.L_x_2890:
[----:B0-----:R-:W-:-:S06]  /*78fd0*/  IMAD.IADD R0, R1, 0x1, R2 ;  /* 0x0000000101007824 */ /* 0x001fcc00078e0202 */
[----:B------:R-:W2:Y:S01]  /*78fe0*/  LDL.U8 R0, [R0+0x118] ;  /* 0x0001180000007983 */ /* 0x000ea20000100000 */
[----:B------:R-:W-:Y:S02]  /*78ff0*/  IMAD.MOV.U32 R3, RZ, RZ, R2 ;  /* 0x000000ffff037224 */ /* 0x000fe400078e0002 */
[----:B------:R-:W-:Y:S01]  /*79000*/  VIADD R2, R2, 0x1 ;  /* 0x0000000102027836 */ /* 0x000fe20000000000 */
[----:B--2---:R-:W-:-:S13]  /*79010*/  ISETP.NE.AND P3, PT, R0, RZ, PT ;  /* 0x000000ff0000720c */ /* 0x004fda0003f65270 */
[----:B------:R-:W-:Y:S05]  /*79020*/  @P3 BRA `(.L_x_2890) ;  /* 0xfffffffc00e83947 */ /* 0x000fea000383ffff */
[----:B------:R-:W-:Y:S05]  /*79030*/  BSYNC.RECONVERGENT B1 ;  /* 0x0000000000017941 */ /* 0x000fea0003800200 */
.L_x_2889:
[----:B------:R-:W-:Y:S01]  /*79040*/  LOP3.LUT P3, RZ, R16, 0xff, RZ, 0xc0, !PT ;  /* 0x000000ff10ff7812 */ /* 0x000fe2000786c0ff */
[----:B------:R-:W-:Y:S01]  /*79050*/  BSSY.RECONVERGENT B1, `(.L_x_2891) ;  /* 0x000000f000017945 */ /* 0x000fe20003800200 */
[----:B------:R-:W-:-:S11]  /*79060*/  IMAD.MOV.U32 R0, RZ, RZ, R3 ;  /* 0x000000ffff007224 */ /* 0x000fd600078e0003 */
[----:B------:R-:W-:Y:S05]  /*79070*/  @!P3 BRA `(.L_x_2892) ;  /* 0x000000000030b947 */ /* 0x000fea0003800000 */
[----:B------:R-:W-:Y:S01]  /*79080*/  BSSY.RECONVERGENT B2, `(.L_x_2893) ;  /* 0x000000a000027945 */ /* 0x000fe20003800200 */
[----:B------:R-:W-:-:S07]  /*79090*/  IMAD.MOV.U32 R0, RZ, RZ, RZ ;  /* 0x000000ffff007224 */ /* 0x000fce00078e00ff */
.L_x_2894:
        /* <DEDUP_REMOVED lines=9> */
.L_x_2893:
[----:B------:R-:W-:-:S07]  /*79130*/  IMAD.MOV.U32 R0, RZ, RZ, R2 ;  /* 0x000000ffff007224 */ /* 0x000fce00078e0002 */
.L_x_2892:
[----:B------:R-:W-:Y:S05]  /*79140*/  BSYNC.RECONVERGENT B1 ;  /* 0x0000000000017941 */ /* 0x000fea0003800200 */
.L_x_2891:
[----:B------:R-:W-:Y:S01]  /*79150*/  IMAD.IADD R2, R1, 0x1, R0 ;  /* 0x0000000101027824 */ /* 0x000fe200078e0200 */
[----:B------:R-:W-:Y:S01]  /*79160*/  BSSY.RECONVERGENT B1, `(.L_x_2895) ;  /* 0x0000009000017945 */ /* 0x000fe20003800200 */
[----:B------:R-:W-:-:S03]  /*79170*/  IMAD.MOV.U32 R0, RZ, RZ, RZ ;  /* 0x000000ffff007224 */ /* 0x000fc600078e00ff */
[----:B------:R0:W-:Y:S04]  /*79180*/  STL.U8 [R2+0x118], RZ ;  /* 0x000118ff02007387 */ /* 0x0001e80000100000 */
.L_x_2896:
[----:B------:R-:W-:-:S05]  /*79190*/  IMAD.IADD R3, R1, 0x1, R0 ;  /* 0x0000000101037824 */ /* 0x000fca00078e0200 */
[----:B0-----:R-:W2:Y:S02]  /*791a0*/  LDL.U8 R2, [R3+0x118] ;  /* 0x0001180003027983 */ /* 0x001ea40000100000 */
[----:B--2---:R-:W-:Y:S01]  /*791b0*/  ISETP.NE.AND P3, PT, R2, RZ, PT ;  /* 0x000000ff0200720c */ /* 0x004fe20003f65270 */
[----:B------:R-:W-:Y:S02]  /*791c0*/  IMAD.MOV.U32 R2, RZ, RZ, R0 ;  /* 0x000000ffff027224 */ /* 0x000fe400078e0000 */
[----:B------:R-:W-:-:S10]  /*791d0*/  VIADD R0, R0, 0x1 ;  /* 0x0000000100007836 */ /* 0x000fd40000000000 */
[----:B------:R-:W-:Y:S05]  /*791e0*/  @P3 BRA `(.L_x_2896) ;  /* 0xfffffffc00e83947 */ /* 0x000fea000383ffff */
[----:B------:R-:W-:Y:S05]  /*791f0*/  BSYNC.RECONVERGENT B1 ;  /* 0x0000000000017941 */ /* 0x000fea0003800200 */
.L_x_2895:
[----:B------:R-:W-:Y:S01]  /*79200*/  LOP3.LUT P3, RZ, R57, 0xff, RZ, 0xc0, !PT ;  /* 0x000000ff39ff7812 */ /* 0x000fe2000786c0ff */
[----:B------:R-:W-:Y:S01]  /*79210*/  BSSY.RECONVERGENT B1, `(.L_x_2897) ;  /* 0x0000010000017945 */ /* 0x000fe20003800200 */
[----:B------:R-:W-:-:S11]  /*79220*/  IMAD.MOV.U32 R0, RZ, RZ, R2 ;  /* 0x000000ffff007224 */ /* 0x000fd600078e0002 */
[----:B------:R-:W-:Y:S05]  /*79230*/  @!P3 BRA `(.L_x_2898) ;  /* 0x000000000034b947 */ /* 0x000fea0003800000 */
[----:B------:R-:W-:Y:S01]  /*79240*/  BSSY.RECONVERGENT B2, `(.L_x_2899) ;  /* 0x000000b000027945 */ /* 0x000fe20003800200 */
[----:B------:R-:W-:Y:S01]  /*79250*/  IMAD.MOV.U32 R0, RZ, RZ, RZ ;  /* 0x000000ffff007224 */ /* 0x000fe200078e00ff */
[----:B------:R-:W-:-:S07]  /*79260*/  PRMT R3, R57, 0x7610, R3 ;  /* 0x0000761039037816 */ /* 0x000fce0000000003 */
.L_x_2900:
        /* <DEDUP_REMOVED lines=9> */
.L_x_2899:
[----:B------:R-:W-:-:S07]  /*79300*/  IMAD.MOV.U32 R0, RZ, RZ, R4 ;  /* 0x000000ffff007224 */ /* 0x000fce00078e0004 */
.L_x_2898:
[----:B------:R-:W-:Y:S05]  /*79310*/  BSYNC.RECONVERGENT B1 ;  /* 0x0000000000017941 */ /* 0x000fea0003800200 */
.L_x_2897:
        /* <DEDUP_REMOVED lines=71> */
.L_x_2888:
[----:B------:R-:W-:Y:S05]  /*79790*/  BSYNC.RECONVERGENT B0 ;  /* 0x0000000000007941 */ /* 0x000fea0003800200 */
.L_x_2887:
        /* <DEDUP_REMOVED lines=64> */
.L_x_2902:
[----:B------:R-:W-:Y:S05]  /*79ba0*/  BSYNC.RECONVERGENT B0 ;  /* 0x0000000000007941 */ /* 0x000fea0003800200 */
.L_x_2901:
        /* <DEDUP_REMOVED lines=13> */
[----:B------:R-:W-:Y:S01]  /*79c80*/  PRMT R22, R5, 0x3340, R22 ;  /* 0x0000334005167816 */ /* 0x000fe20000000016 */
        /* <DEDUP_REMOVED lines=8> */
[----:B------:R-:W-:Y:S02]  /*79d10*/  LOP3.LUT R11, R84, 0xffff, RZ, 0xc0, !PT ;  /* 0x0000ffff540b7812 */ /* 0x000fe400078ec0ff */
[----:B------:R-:W-:Y:S02]  /*79d20*/  LOP3.LUT R17, R81, 0xffff, RZ, 0xc0, !PT ;  /* 0x0000ffff51117812 */ /* 0x000fe400078ec0ff */
[----:B------:R-:W-:Y:S02]  /*79d30*/  LOP3.LUT R12, R80, 0xffff, RZ, 0xc0, !PT ;  /* 0x0000ffff500c7812 */ /* 0x000fe400078ec0ff */
[----:B------:R-:W-:-:S02]  /*79d40*/  PRMT R23, R10, 0x3340, R23 ;  /* 0x000033400a177816 */ /* 0x000fc40000000017 */
        /* <DEDUP_REMOVED lines=12> */
[----:B------:R-:W-:Y:S02]  /*79e10*/  PRMT R10, R77, 0x7604, R10 ;  /* 0x000076044d0a7816 */ /* 0x000fe4000000000a */
[----:B------:R-:W-:Y:S02]  /*79e20*/  LOP3.LUT R11, R11, 0xff0000, RZ, 0xc0, !PT ;  /* 0x00ff00000b0b7812 */ /* 0x000fe400078ec0ff */
[----:B------:R-:W-:Y:S02]  /*79e30*/  PRMT R12, R81, 0x7604, R12 ;  /* 0x00007604510c7816 */ /* 0x000fe4000000000c */
[----:B------:R-:W-:Y:S02]  /*79e40*/  LOP3.LUT R9, R14, 0xff0000, RZ, 0xc0, !PT ;  /* 0x00ff00000e097812 */ /* 0x000fe400078ec0ff */
        /* <DEDUP_REMOVED lines=18> */
[----:B------:R-:W-:Y:S02]  /*79f70*/  LOP3.LUT R50, R27, 0xff, RZ, 0xc0, !PT ;  /* 0x000000ff1b327812 */ /* 0x000fe400078ec0ff */
[----:B------:R-:W-:-:S02]  /*79f80*/  PRMT R13, R36, 0x7604, R13 ;  /* 0x00007604240d7816 */ /* 0x000fc4000000000d */
[----:B------:R-:W-:Y:S02]  /*79f90*/  PRMT R51, R88, 0x7604, R51 ;  /* 0x0000760458337816 */ /* 0x000fe40000000033 */
[----:B------:R-:W-:Y:S01]  /*79fa0*/  LOP3.LUT R48, R48, 0xff0000, RZ, 0xc0, !PT ;  /* 0x00ff000030307812 */ /* 0x000fe200078ec0ff */
[----:B------:R-:W-:Y:S01]  /*79fb0*/  IMAD.IADD R26, R13, 0x1, R26 ;  /* 0x000000010d1a7824 */ /* 0x000fe200078e021a */
        /* <DEDUP_REMOVED lines=20> */
[C---:B------:R-:W-:Y:S02]  /*7a100*/  PRMT R48, R51.reuse, 0x3340, R48 ;  /* 0x0000334033307816 */ /* 0x040fe40000000030 */
[----:B------:R-:W-:Y:S01]  /*7a110*/  LOP3.LUT R60, R51, 0xff, RZ, 0xc0, !PT ;  /* 0x000000ff333c7812 */ /* 0x000fe200078ec0ff */
[----:B------:R-:W-:Y:S01]  /*7a120*/  IMAD.U32 R51, R53, 0x10000, RZ ;  /* 0x0001000035337824 */ /* 0x000fe200078e00ff */
[----:B------:R-:W-:-:S02]  /*7a130*/  PRMT R19, R20, 0x3340, R19 ;  /* 0x0000334014137816 */ /* 0x000fc40000000013 */
[----:B------:R-:W-:Y:S02]  /*7a140*/  LOP3.LUT R52, R96, 0xffff, RZ, 0xc0, !PT ;  /* 0x0000ffff60347812 */ /* 0x000fe400078ec0ff */
[----:B------:R-:W-:Y:S02]  /*7a150*/  PRMT R31, R50, 0x3340, R31 ;  /* 0x00003340321f7816 */ /* 0x000fe4000000001f */
        /* <DEDUP_REMOVED lines=13> */
[----:B------:R-:W-:Y:S02]  /*7a230*/  LOP3.LUT R27, R75, 0xffff, RZ, 0xc0, !PT ;  /* 0x0000ffff4b1b7812 */ /* 0x000fe400078ec0ff */
[----:B------:R-:W-:Y:S01]  /*7a240*/  LOP3.LUT R20, R72, 0xffff, RZ, 0xc0, !PT ;  /* 0x0000ffff48147812 */ /* 0x000fe200078ec0ff */
[----:B------:R-:W-:Y:S01]  /*7a250*/  IMAD.IADD R102, R62, 0x1, R61 ;  /* 0x000000013e667824 */ /* 0x000fe200078e023d */
[----:B------:R-:W-:Y:S02]  /*7a260*/  LOP3.LUT R50, R34, 0xffff, RZ, 0xc0, !PT ;  /* 0x0000ffff22327812 */ /* 0x000fe400078ec0ff */
[----:B------:R-:W-:Y:S02]  /*7a270*/  LOP3.LUT R51, R38, 0xffff, RZ, 0xc0, !PT ;  /* 0x0000ffff26337812 */ /* 0x000fe400078ec0ff */
[----:B------:R-:W-:Y:S01]  /*7a280*/  PRMT R27, R54, 0x3340, R27 ;  /* 0x00003340361b7816 */ /* 0x000fe2000000001b */
[----:B------:R-:W-:Y:S01]  /*7a290*/  IMAD.U32 R54, R20, 0x10000, RZ ;  /* 0x0001000014367824 */ /* 0x000fe200078e00ff */
[----:B------:R-:W-:Y:S01]  /*7a2a0*/  PRMT R49, R49, 0x3340, R50 ;  /* 0x0000334031317816 */ /* 0x000fe20000000032 */
[----:B------:R-:W-:Y:S01]  /*7a2b0*/  IMAD R61, R50, 0x1000000, R8 ;  /* 0x01000000323d7824 */ /* 0x000fe200078e0208 */
        /* <DEDUP_REMOVED lines=39> */
[----:B------:R-:W-:Y:S01]  /*7a530*/  LOP3.LUT R53, R73, 0xffff, RZ, 0xc0, !PT ;  /* 0x0000ffff49357812 */ /* 0x000fe200078ec0ff */
[----:B------:R-:W-:Y:S01]  /*7a540*/  SHFL.UP PT, R5, R100, 0x2, RZ ;  /* 0x0440000064057989 */ /* 0x000fe200000e00ff */
[----:B------:R-:W-:Y:S02]  /*7a550*/  PRMT R101, R99, 0x7604, R10 ;  /* 0x0000760463657816 */ /* 0x000fe4000000000a */
[----:B------:R-:W-:Y:S01]  /*7a560*/  PRMT R17, R17, 0x5410, R54 ;  /* 0x0000541011117816 */ /* 0x000fe20000000036 */
[----:B------:R-:W0:Y:S01]  /*7a570*/  SHFL.UP PT, R7, R7, 0x2, RZ ;  /* 0x0440000007077989 */ /* 0x000e2200000e00ff */
[----:B------:R-:W-:Y:S01]  /*7a580*/  IMAD R10, R53, 0x1000000, R60 ;  /* 0x01000000350a7824 */ /* 0x000fe200078e023c */
        /* <DEDUP_REMOVED lines=14> */
[----:B------:R-:W1:Y:S01]  /*7a670*/  SHFL.UP PT, R11, R11, 0x2, RZ ;  /* 0x044000000b0b7989 */ /* 0x000e6200000e00ff */
[----:B------:R-:W-:Y:S02]  /*7a680*/  ISETP.NE.AND P3, PT, R134, RZ, PT ;  /* 0x000000ff8600720c */ /* 0x000fe40003f65270 */
[----:B------:R-:W-:Y:S01]  /*7a690*/  PRMT R23, R23, 0x5410, R50 ;  /* 0x0000541017177816 */ /* 0x000fe20000000032 */
[----:B0-----:R-:W-:Y:S01]  /*7a6a0*/  STL.128 [R1+0x60], R4 ;  /* 0x0000600401007387 */ /* 0x001fe20000100c00 */
        /* <DEDUP_REMOVED lines=14> */
[----:B------:R-:W2:Y:S01]  /*7a790*/  SHFL.UP PT, R101, R101, 0x2, RZ ;  /* 0x0440000065657989 */ /* 0x000ea200000e00ff */
[----:B------:R-:W-:Y:S02]  /*7a7a0*/  PRMT R131, R77, 0x7610, R131 ;  /* 0x000076104d837816 */ /* 0x000fe40000000083 */
[----:B------:R-:W-:Y:S01]  /*7a7b0*/  PRMT R130, R78, 0x7610, R130 ;  /* 0x000076104e827816 */ /* 0x000fe20000000082 */
[----:B------:R3:W-:Y:S01]  /*7a7c0*/  STL.U16 [R1+0x38], R26 ;  /* 0x0000381a01007387 */ /* 0x0007e20000100400 */
[----:B------:R-:W-:-:S02]  /*7a7d0*/  PRMT R129, R79, 0x7610, R129 ;  /* 0x000076104f817816 */ /* 0x000fc40000000081 */
[----:B------:R-:W-:Y:S01]  /*7a7e0*/  PRMT R128, R80, 0x7610, R128 ;  /* 0x0000761050807816 */ /* 0x000fe20000000080 */
[----:B------:R-:W-:Y:S01]  /*7a7f0*/  STL.128 [R1+0x20], R28 ;  /* 0x0000201c01007387 */ /* 0x000fe20000100c00 */
[----:B------:R-:W-:Y:S02]  /*7a800*/  PRMT R127, R81, 0x7610, R127 ;  /* 0x00007610517f7816 */ /* 0x000fe4000000007f */
[----:B------:R-:W-:Y:S01]  /*7a810*/  PRMT R126, R82, 0x7610, R126 ;  /* 0x00007610527e7816 */ /* 0x000fe2000000007e */
[----:B-1----:R-:W-:Y:S01]  /*7a820*/  STL.128 [R1+0x70], R8 ;  /* 0x0000700801007387 */ /* 0x002fe20000100c00 */
[----:B------:R-:W-:Y:S02]  /*7a830*/  PRMT R125, R83, 0x7610, R125 ;  /* 0x00007610537d7816 */ /* 0x000fe4000000007d */
[----:B---3--:R-:W-:Y:S01]  /*7a840*/  PRMT R26, R48, 0x5410, R53 ;  /* 0x00005410301a7816 */ /* 0x008fe20000000035 */
[----:B------:R-:W-:Y:S01]  /*7a850*/  STL.128 [R1+0x50], R12 ;  /* 0x0000500c01007387 */ /* 0x000fe20000100c00 */
[----:B------:R-:W-:-:S02]  /*7a860*/  PRMT R124, R84, 0x7610, R124 ;  /* 0x00007610547c7816 */ /* 0x000fc4000000007c */
[----:B------:R-:W-:Y:S01]  /*7a870*/  PRMT R123, R39, 0x7610, R123 ;  /* 0x00007610277b7816 */ /* 0x000fe2000000007b */
[----:B------:R-:W-:Y:S01]  /*7a880*/  STL.64 [R1+0x30], R26 ;  /* 0x0000301a01007387 */ /* 0x000fe20000100a00 */
[----:B------:R-:W-:Y:S02]  /*7a890*/  PRMT R122, R40, 0x7610, R122 ;  /* 0x00007610287a7816 */ /* 0x000fe4000000007a */
[----:B------:R-:W-:Y:S01]  /*7a8a0*/  PRMT R121, R41, 0x7610, R121 ;  /* 0x0000761029797816 */ /* 0x000fe20000000079 */
[----:B0-----:R-:W-:Y:S01]  /*7a8b0*/  STL.64 [R1+0x88], R4 ;  /* 0x0000880401007387 */ /* 0x001fe20000100a00 */
[----:B--2---:R-:W-:Y:S02]  /*7a8c0*/  SHF.R.U32.HI R20, RZ, 0x8, R101 ;  /* 0x00000008ff147819 */ /* 0x004fe40000011665 */
[----:B------:R-:W-:Y:S01]  /*7a8d0*/  PRMT R119, R42, 0x7610, R119 ;  /* 0x000076102a777816 */ /* 0x000fe20000000077 */
[----:B------:R-:W-:Y:S01]  /*7a8e0*/  STL [R1+0x48], R65 ;  /* 0x0000484101007387 */ /* 0x000fe20000100800 */
        /* <DEDUP_REMOVED lines=8> */
[----:B------:R1:W-:Y:S01]  /*7a970*/  STL.U16 [R1+0x80], R20 ;  /* 0x0000801401007387 */ /* 0x0003e20000100400 */
[----:B------:R-:W-:-:S02]  /*7a980*/  PRMT R113, R85, 0x7610, R113 ;  /* 0x0000761055717816 */ /* 0x000fc40000000071 */
[----:B------:R-:W-:Y:S02]  /*7a990*/  PRMT R112, R86, 0x7610, R112 ;  /* 0x0000761056707816 */ /* 0x000fe40000000070 */
[----:B------:R-:W-:Y:S02]  /*7a9a0*/  PRMT R111, R87, 0x7610, R111 ;  /* 0x00007610576f7816 */ /* 0x000fe4000000006f */
[----:B------:R-:W-:Y:S01]  /*7a9b0*/  PRMT R110, R88, 0x7610, R110 ;  /* 0x00007610586e7816 */ /* 0x000fe2000000006e */
[----:B0-----:R-:W-:Y:S01]  /*7a9c0*/  IMAD.MOV.U32 R22, RZ, RZ, R2 ;  /* 0x000000ffff167224 */ /* 0x001fe200078e0002 */
        /* <DEDUP_REMOVED lines=30> */
.L_x_2906:
[----:B0-----:R-:W-:-:S06]  /*7abb0*/  IMAD.IADD R4, R1, 0x1, R8 ;  /* 0x0000000101047824 */ /* 0x001fcc00078e0208 */
[----:B------:R-:W2:Y:S01]  /*7abc0*/  LDL.U8 R4, [R4+0x118] ;  /* 0x0001180004047983 */ /* 0x000ea20000100000 */
[----:B------:R-:W-:Y:S02]  /*7abd0*/  IMAD.MOV.U32 R5, RZ, RZ, R8 ;  /* 0x000000ffff057224 */ /* 0x000fe400078e0008 */
[----:B------:R-:W-:Y:S01]  /*7abe0*/  VIADD R8, R8, 0x1 ;  /* 0x0000000108087836 */ /* 0x000fe20000000000 */
[----:B--2---:R-:W-:-:S13]  /*7abf0*/  ISETP.NE.AND P3, PT, R4, RZ, PT ;  /* 0x000000ff0400720c */ /* 0x004fda0003f65270 */
[----:B------:R-:W-:Y:S05]  /*7ac00*/  @P3 BRA `(.L_x_2906) ;  /* 0xfffffffc00e83947 */ /* 0x000fea000383ffff */
[----:B------:R-:W-:Y:S05]  /*7ac10*/  BSYNC.RECONVERGENT B1 ;  /* 0x0000000000017941 */ /* 0x000fea0003800200 */
.L_x_2905:
[----:B------:R-:W-:Y:S01]  /*7ac20*/  LOP3.LUT P3, RZ, R12, 0xff, RZ, 0xc0, !PT ;  /* 0x000000ff0cff7812 */ /* 0x000fe2000786c0ff */
[----:B------:R-:W-:Y:S01]  /*7ac30*/  BSSY.RECONVERGENT B1, `(.L_x_2907) ;  /* 0x000000f000017945 */ /* 0x000fe20003800200 */
[----:B------:R-:W-:-:S11]  /*7ac40*/  IMAD.MOV.U32 R4, RZ, RZ, R5 ;  /* 0x000000ffff047224 */ /* 0x000fd600078e0005 */
[----:B------:R-:W-:Y:S05]  /*7ac50*/  @!P3 BRA `(.L_x_2908) ;  /* 0x000000000030b947 */ /* 0x000fea0003800000 */
[----:B------:R-:W-:Y:S01]  /*7ac60*/  BSSY.RECONVERGENT B2, `(.L_x_2909) ;  /* 0x000000a000027945 */ /* 0x000fe20003800200 */
[----:B------:R-:W-:-:S07]  /*7ac70*/  IMAD.MOV.U32 R4, RZ, RZ, RZ ;  /* 0x000000ffff047224 */ /* 0x000fce00078e00ff */
.L_x_2910:
        /* <DEDUP_REMOVED lines=9> */
.L_x_2909:
[----:B------:R-:W-:-:S07]  /*7ad10*/  IMAD.MOV.U32 R4, RZ, RZ, R6 ;  /* 0x000000ffff047224 */ /* 0x000fce00078e0006 */
.L_x_2908:
[----:B------:R-:W-:Y:S05]  /*7ad20*/  BSYNC.RECONVERGENT B1 ;  /* 0x0000000000017941 */ /* 0x000fea0003800200 */
.L_x_2907:
[----:B------:R-:W-:Y:S01]  /*7ad30*/  IMAD.IADD R5, R1, 0x1, R4 ;  /* 0x0000000101057824 */ /* 0x000fe200078e0204 */
[----:B------:R-:W-:Y:S01]  /*7ad40*/  BSSY.RECONVERGENT B1, `(.L_x_2911) ;  /* 0x0000009000017945 */ /* 0x000fe20003800200 */
[----:B------:R-:W-:-:S03]  /*7ad50*/  IMAD.MOV.U32 R4, RZ, RZ, RZ ;  /* 0x000000ffff047224 */ /* 0x000fc600078e00ff */
[----:B------:R0:W-:Y:S04]  /*7ad60*/  STL.U8 [R5+0x118], RZ ;  /* 0x000118ff05007387 */ /* 0x0001e80000100000 */
.L_x_2912:
[----:B------:R-:W-:-:S05]  /*7ad70*/  IMAD.IADD R6, R1, 0x1, R4 ;  /* 0x0000000101067824 */ /* 0x000fca00078e0204 */
[----:B0-----:R-:W2:Y:S02]  /*7ad80*/  LDL.U8 R5, [R6+0x118] ;  /* 0x0001180006057983 */ /* 0x001ea40000100000 */
[----:B--2---:R-:W-:Y:S01]  /*7ad90*/  ISETP.NE.AND P3, PT, R5, RZ, PT ;  /* 0x000000ff0500720c */ /* 0x004fe20003f65270 */
[----:B------:R-:W-:Y:S02]  /*7ada0*/  IMAD.MOV.U32 R5, RZ, RZ, R4 ;  /* 0x000000ffff057224 */ /* 0x000fe400078e0004 */
[----:B------:R-:W-:-:S10]  /*7adb0*/  VIADD R4, R4, 0x1 ;  /* 0x0000000104047836 */ /* 0x000fd40000000000 */
[----:B------:R-:W-:Y:S05]  /*7adc0*/  @P3 BRA `(.L_x_2912) ;  /* 0xfffffffc00e83947 */ /* 0x000fea000383ffff */
[----:B------:R-:W-:Y:S05]  /*7add0*/  BSYNC.RECONVERGENT B1 ;  /* 0x0000000000017941 */ /* 0x000fea0003800200 */
.L_x_2911:
[----:B------:R-:W-:Y:S01]  /*7ade0*/  LOP3.LUT P3, RZ, R24, 0xff, RZ, 0xc0, !PT ;  /* 0x000000ff18ff7812 */ /* 0x000fe2000786c0ff */
[----:B------:R-:W-:Y:S01]  /*7adf0*/  BSSY.RECONVERGENT B1, `(.L_x_2913) ;  /* 0x0000010000017945 */ /* 0x000fe20003800200 */
[----:B------:R-:W-:-:S11]  /*7ae00*/  IMAD.MOV.U32 R4, RZ, RZ, R5 ;  /* 0x000000ffff047224 */ /* 0x000fd600078e0005 */
[----:B------:R-:W-:Y:S05]  /*7ae10*/  @!P3 BRA `(.L_x_2914) ;  /* 0x000000000034b947 */ /* 0x000fea0003800000 */
[----:B------:R-:W-:Y:S01]  /*7ae20*/  BSSY.RECONVERGENT B2, `(.L_x_2915) ;  /* 0x000000b000027945 */ /* 0x000fe20003800200 */
[----:B------:R-:W-:Y:S01]  /*7ae30*/  IMAD.MOV.U32 R4, RZ, RZ, RZ ;  /* 0x000000ffff047224 */ /* 0x000fe200078e00ff */
[----:B------:R-:W-:-:S07]  /*7ae40*/  PRMT R6, R24, 0x7610, R6 ;  /* 0x0000761018067816 */ /* 0x000fce0000000006 */
.L_x_2916:
        /* <DEDUP_REMOVED lines=9> */
.L_x_2915:
[----:B------:R-:W-:-:S07]  /*7aee0*/  IMAD.MOV.U32 R4, RZ, RZ, R7 ;  /* 0x000000ffff047224 */ /* 0x000fce00078e0007 */
.L_x_2914:
[----:B------:R-:W-:Y:S05]  /*7aef0*/  BSYNC.RECONVERGENT B1 ;  /* 0x0000000000017941 */ /* 0x000fea0003800200 */
.L_x_2913:
        /* <DEDUP_REMOVED lines=71> */
.L_x_2904:
[----:B------:R-:W-:Y:S05]  /*7b370*/  BSYNC.RECONVERGENT B0 ;  /* 0x0000000000007941 */ /* 0x000fea0003800200 */
.L_x_2903:
        /* <DEDUP_REMOVED lines=59> */
.L_x_2918:
[----:B------:R-:W-:Y:S05]  /*7b730*/  BSYNC.RECONVERGENT B0 ;  /* 0x0000000000007941 */ /* 0x000fea0003800200 */
.L_x_2917:
[----:B------:R-:W-:Y:S01]  /*7b740*/  LOP3.LUT R33, R62, 0xffff, RZ, 0xc0, !PT ;  /* 0x0000ffff3e217812 */ /* 0x000fe200078ec0ff */
[----:B------:R-:W0:Y:S01]  /*7b750*/  SHFL.UP PT, R134, R65, 0x4, RZ ;  /* 0x0480000041867989 */ /* 0x000e2200000e00ff */
[----:B------:R-:W-:Y:S01]  /*7b760*/  LOP3.LUT R3, R64, 0xffff, RZ, 0xc0, !PT ;  /* 0x0000ffff40037812 */ /* 0x000fe200078ec0ff */
[----:B------:R-:W-:Y:S01]  /*7b770*/  BSSY.RECONVERGENT B0, `(.L_x_2919) ;  /* 0x000017b000007945 */ /* 0x000fe20003800200 */
[----:B------:R-:W-:Y:S01]  /*7b780*/  LOP3.LUT R2, R63, 0xffff, RZ, 0xc0, !PT ;  /* 0x0000ffff3f027812 */ /* 0x000fe200078ec0ff */
[----:B------:R-:W-:Y:S01]  /*7b790*/  IMAD.U32 R4, R33, 0x10000, RZ ;  /* 0x0001000021047824 */ /* 0x000fe200078e00ff */
[C---:B------:R-:W-:Y:S01]  /*7b7a0*/  LOP3.LUT R0, R3.reuse, 0xff, RZ, 0xc0, !PT ;  /* 0x000000ff03007812 */ /* 0x040fe200078ec0ff */
[----:B------:R-:W-:Y:S01]  /*7b7b0*/  STL [R1], R65 ;  /* 0x0000004101007387 */ /* 0x000fe20000100800 */
        /* <DEDUP_REMOVED lines=24> */
[----:B------:R-:W-:Y:S02]  /*7b940*/  PRMT R17, R10, 0x3340, R17 ;  /* 0x000033400a117816 */ /* 0x000fe40000000011 */
[C---:B------:R-:W-:Y:S02]  /*7b950*/  PRMT R18, R11.reuse, 0x3340, R18 ;  /* 0x000033400b127816 */ /* 0x040fe40000000012 */
[----:B------:R-:W-:Y:S02]  /*7b960*/  LOP3.LUT R0, R0, 0xff, RZ, 0xc0, !PT ;  /* 0x000000ff00007812 */ /* 0x000fe400078ec0ff */
[----:B------:R-:W-:Y:S01]  /*7b970*/  LOP3.LUT R14, R10, 0xff, RZ, 0xc0, !PT ;  /* 0x000000ff0a0e7812 */ /* 0x000fe200078ec0ff */
[----:B------:R-:W-:Y:S01]  /*7b980*/  IMAD.U32 R10, R6, 0x10000, RZ ;  /* 0x00010000060a7824 */ /* 0x000fe200078e00ff */
[----:B------:R-:W-:Y:S01]  /*7b990*/  LOP3.LUT R24, R11, 0xff, RZ, 0xc0, !PT ;  /* 0x000000ff0b187812 */ /* 0x000fe200078ec0ff */
[----:B------:R-:W-:Y:S01]  /*7b9a0*/  IMAD.U32 R11, R5, 0x10000, RZ ;  /* 0x00010000050b7824 */ /* 0x000fe200078e00ff */
[----:B------:R-:W-:-:S02]  /*7b9b0*/  PRMT R0, R59, 0x7604, R0 ;  /* 0x000076043b007816 */ /* 0x000fc40000000000 */
[----:B------:R-:W-:Y:S02]  /*7b9c0*/  LOP3.LUT R9, R9, 0xff0000, RZ, 0xc0, !PT ;  /* 0x00ff000009097812 */ /* 0x000fe400078ec0ff */
[----:B------:R-:W-:Y:S02]  /*7b9d0*/  PRMT R12, R131, 0x7604, R12 ;  /* 0x00007604830c7816 */ /* 0x000fe4000000000c */
[----:B------:R-:W-:Y:S02]  /*7b9e0*/  LOP3.LUT R15, R10, 0xff0000, RZ, 0xc0, !PT ;  /* 0x00ff00000a0f7812 */ /* 0x000fe400078ec0ff */
[----:B------:R-:W-:Y:S02]  /*7b9f0*/  PRMT R14, R127, 0x7604, R14 ;  /* 0x000076047f0e7816 */ /* 0x000fe4000000000e */
[----:B------:R-:W-:Y:S01]  /*7ba00*/  LOP3.LUT R11, R11, 0xff0000, RZ, 0xc0, !PT ;  /* 0x00ff00000b0b7812 */ /* 0x000fe200078ec0ff */
[----:B------:R-:W-:Y:S01]  /*7ba10*/  IMAD.IADD R15, R12, 0x1, R15 ;  /* 0x000000010c0f7824 */ /* 0x000fe200078e020f */
        /* <DEDUP_REMOVED lines=67> */
[----:B------:R-:W-:Y:S01]  /*7be50*/  IMAD R46, R32, 0x1000000, R8 ;  /* 0x01000000202e7824 */ /* 0x000fe200078e0208 */
[----:B------:R-:W-:Y:S01]  /*7be60*/  PRMT R33, R33, 0x3340, R32 ;  /* 0x0000334021217816 */ /* 0x000fe20000000020 */
[----:B------:R-:W-:Y:S01]  /*7be70*/  IMAD.U32 R45, R34, 0x10000, RZ ;  /* 0x00010000222d7824 */ /* 0x000fe200078e00ff */
[----:B------:R-:W-:Y:S01]  /*7be80*/  PRMT R32, R7, 0x3340, R35 ;  /* 0x0000334007207816 */ /* 0x000fe20000000023 */
[----:B------:R-:W-:Y:S01]  /*7be90*/  IMAD R47, R35, 0x1000000, R24 ;  /* 0x01000000232f7824 */ /* 0x000fe200078e0218 */
[----:B------:R-:W-:-:S02]  /*7bea0*/  LOP3.LUT R7, R125, 0xffff, RZ, 0xc0, !PT ;  /* 0x0000ffff7d077812 */ /* 0x000fc400078ec0ff */
[----:B------:R-:W-:Y:S02]  /*7beb0*/  LOP3.LUT R8, R129, 0xffff, RZ, 0xc0, !PT ;  /* 0x0000ffff81087812 */ /* 0x000fe400078ec0ff */
[----:B------:R-:W-:Y:S02]  /*7bec0*/  LOP3.LUT R45, R45, 0xff0000, RZ, 0xc0, !PT ;  /* 0x00ff00002d2d7812 */ /* 0x000fe400078ec0ff */
[----:B------:R-:W-:Y:S01]  /*7bed0*/  PRMT R38, R5, 0x3340, R7 ;  /* 0x0000334005267816 */ /* 0x000fe20000000007 */
[----:B------:R-:W-:Y:S01]  /*7bee0*/  IMAD R66, R8, 0x1000000, R15 ;  /* 0x0100000008427824 */ /* 0x000fe200078e020f */
        /* <DEDUP_REMOVED lines=32> */
[----:B------:R-:W-:Y:S01]  /*7c0f0*/  SHFL.UP PT, R5, R68, 0x4, RZ ;  /* 0x0480000044057989 */ /* 0x000fe200000e00ff */
[----:B------:R-:W-:Y:S02]  /*7c100*/  PRMT R17, R17, 0x5410, R38 ;  /* 0x0000541011117816 */ /* 0x000fe40000000026 */
[----:B------:R-:W-:Y:S01]  /*7c110*/  PRMT R16, R16, 0x5410, R35 ;  /* 0x0000541010107816 */ /* 0x000fe20000000023 */
[----:B------:R-:W0:Y:S01]  /*7c120*/  SHFL.UP PT, R7, R40, 0x4, RZ ;  /* 0x0480000028077989 */ /* 0x000e2200000e00ff */
[----:B------:R-:W-:Y:S01]  /*7c130*/  IMAD R10, R39, 0x1000000, R43 ;  /* 0x01000000270a7824 */ /* 0x000fe200078e022b */
        /* <DEDUP_REMOVED lines=13> */
[----:B------:R-:W-:Y:S01]  /*7c210*/  ISETP.NE.AND P3, PT, R65, RZ, PT ;  /* 0x000000ff4100720c */ /* 0x000fe20003f65270 */
[----:B------:R-:W1:Y:S01]  /*7c220*/  SHFL.UP PT, R11, R11, 0x4, RZ ;  /* 0x048000000b0b7989 */ /* 0x000e6200000e00ff */
[----:B------:R-:W-:Y:S02]  /*7c230*/  PRMT R24, R100, 0x7604, R101 ;  /* 0x0000760464187816 */ /* 0x000fe40000000065 */
[----:B------:R-:W-:Y:S01]  /*7c240*/  PRMT R3, R3, 0x5410, R32 ;  /* 0x0000541003037816 */ /* 0x000fe20000000020 */
[----:B0-----:R-:W-:Y:S01]  /*7c250*/  STL.128 [R1+0x60], R4 ;  /* 0x0000600401007387 */ /* 0x001fe20000100c00 */
        /* <DEDUP_REMOVED lines=23> */
[----:B-1----:R-:W-:Y:S01]  /*7c3d0*/  STL.128 [R1+0x70], R8 ;  /* 0x0000700801007387 */ /* 0x002fe20000100c00 */
[----:B------:R-:W-:Y:S02]  /*7c3e0*/  PRMT R91, R125, 0x7610, R91 ;  /* 0x000076107d5b7816 */ /* 0x000fe4000000005b */
[----:B------:R-:W-:Y:S01]  /*7c3f0*/  PRMT R89, R124, 0x7610, R89 ;  /* 0x000076107c597816 */ /* 0x000fe20000000059 */
[----:B0-----:R-:W-:Y:S01]  /*7c400*/  STL.128 [R1+0x50], R12 ;  /* 0x0000500c01007387 */ /* 0x001fe20000100c00 */
[----:B------:R-:W-:Y:S02]  /*7c410*/  PRMT R88, R123, 0x7610, R88 ;  /* 0x000076107b587816 */ /* 0x000fe40000000058 */
[----:B------:R-:W-:Y:S01]  /*7c420*/  PRMT R87, R122, 0x7610, R87 ;  /* 0x000076107a577816 */ /* 0x000fe20000000057 */
[----:B--2---:R-:W-:Y:S01]  /*7c430*/  STL.64 [R1+0x88], R4 ;  /* 0x0000880401007387 */ /* 0x004fe20000100a00 */
[----:B------:R-:W-:-:S02]  /*7c440*/  PRMT R86, R121, 0x7610, R86 ;  /* 0x0000761079567816 */ /* 0x000fc40000000056 */
[----:B------:R-:W-:Y:S01]  /*7c450*/  PRMT R85, R119, 0x7610, R85 ;  /* 0x0000761077557816 */ /* 0x000fe20000000055 */
[----:B------:R-:W-:Y:S01]  /*7c460*/  STL [R1+0x84], R16 ;  /* 0x0000841001007387 */ /* 0x000fe20000100800 */
[--C-:B---3--:R-:W-:Y:S02]  /*7c470*/  SHF.R.U32.HI R0, RZ, 0x8, R69.reuse ;  /* 0x00000008ff007819 */ /* 0x108fe40000011645 */
[----:B------:R-:W-:Y:S01]  /*7c480*/  PRMT R84, R118, 0x7610, R84 ;  /* 0x0000761076547816 */ /* 0x000fe20000000054 */
[----:B------:R-:W-:Y:S01]  /*7c490*/  STL.U16 [R1+0x38], R24 ;  /* 0x0000381801007387 */ /* 0x000fe20000100400 */
        /* <DEDUP_REMOVED lines=39> */
[----:B------:R-:W-:-:S04]  /*7c710*/  IMAD.IADD R0, R16, 0x1, R20 ;  /* 0x0000000110007824 */ /* 0x000fc800078e0214 */
[----:B------:R-:W-:Y:S01]  /*7c720*/  DADD R2, R4, R2 ;  /* 0x0000000004027229 */ /* 0x000fe20000000002 */
[----:B------:R0:W-:Y:S01]  /*7c730*/  STL [R1+0x14c], R0 ;  /* 0x00014c0001007387 */ /* 0x0001e20000100800 */
[----:B------:R-:W-:-:S05]  /*7c740*/  IMAD.MOV.U32 R4, RZ, RZ, RZ ;  /* 0x000000ffff047224 */ /* 0x000fca00078e00ff */
[----:B------:R0:W-:Y:S04]  /*7c750*/  STL.64 [R1+0x150], R2 ;  /* 0x0001500201007387 */ /* 0x0001e80000100a00 */
.L_x_2922:
[----:B0-----:R-:W-:-:S06]  /*7c760*/  IMAD.IADD R0, R1, 0x1, R4 ;  /* 0x0000000101007824 */ /* 0x001fcc00078e0204 */
[----:B------:R-:W2:Y:S01]  /*7c770*/  LDL.U8 R0, [R0+0x118] ;  /* 0x0001180000007983 */ /* 0x000ea20000100000 */
[----:B------:R-:W-:Y:S02]  /*7c780*/  IMAD.MOV.U32 R2, RZ, RZ, R4 ;  /* 0x000000ffff027224 */ /* 0x000fe400078e0004 */
[----:B------:R-:W-:Y:S01]  /*7c790*/  VIADD R4, R4, 0x1 ;  /* 0x0000000104047836 */ /* 0x000fe20000000000 */
[----:B--2---:R-:W-:-:S13]  /*7c7a0*/  ISETP.NE.AND P3, PT, R0, RZ, PT ;  /* 0x000000ff0000720c */ /* 0x004fda0003f65270 */
[----:B------:R-:W-:Y:S05]  /*7c7b0*/  @P3 BRA `(.L_x_2922) ;  /* 0xfffffffc00e83947 */ /* 0x000fea000383ffff */
[----:B------:R-:W-:Y:S05]  /*7c7c0*/  BSYNC.RECONVERGENT B1 ;  /* 0x0000000000017941 */ /* 0x000fea0003800200 */
.L_x_2921:
[----:B------:R-:W-:Y:S01]  /*7c7d0*/  LOP3.LUT P3, RZ, R12, 0xff, RZ, 0xc0, !PT ;  /* 0x000000ff0cff7812 */ /* 0x000fe2000786c0ff */
[----:B------:R-:W-:Y:S01]  /*7c7e0*/  BSSY.RECONVERGENT B1, `(.L_x_2923) ;  /* 0x000000f000017945 */ /* 0x000fe20003800200 */
[----:B------:R-:W-:-:S11]  /*7c7f0*/  IMAD.MOV.U32 R0, RZ, RZ, R2 ;  /* 0x000000ffff007224 */ /* 0x000fd600078e0002 */
[----:B------:R-:W-:Y:S05]  /*7c800*/  @!P3 BRA `(.L_x_2924) ;  /* 0x000000000030b947 */ /* 0x000fea0003800000 */
[----:B------:R-:W-:Y:S01]  /*7c810*/  BSSY.RECONVERGENT B2, `(.L_x_2925) ;  /* 0x000000a000027945 */ /* 0x000fe20003800200 */
[----:B------:R-:W-:-:S07]  /*7c820*/  IMAD.MOV.U32 R0, RZ, RZ, RZ ;  /* 0x000000ffff007224 */ /* 0x000fce00078e00ff */
.L_x_2926:
        /* <DEDUP_REMOVED lines=9> */
.L_x_2925:
[----:B------:R-:W-:-:S07]  /*7c8c0*/  IMAD.MOV.U32 R0, RZ, RZ, R3 ;  /* 0x000000ffff007224 */ /* 0x000fce00078e0003 */
.L_x_2924:
[----:B------:R-:W-:Y:S05]  /*7c8d0*/  BSYNC.RECONVERGENT B1 ;  /* 0x0000000000017941 */ /* 0x000fea0003800200 */
.L_x_2923:
[----:B------:R-:W-:Y:S01]  /*7c8e0*/  IMAD.IADD R2, R1, 0x1, R0 ;  /* 0x0000000101027824 */ /* 0x000fe200078e0200 */
[----:B------:R-:W-:Y:S01]  /*7c8f0*/  BSSY.RECONVERGENT B1, `(.L_x_2927) ;  /* 0x0000009000017945 */ /* 0x000fe20003800200 */
[----:B------:R-:W-:-:S03]  /*7c900*/  IMAD.MOV.U32 R0, RZ, RZ, RZ ;  /* 0x000000ffff007224 */ /* 0x000fc600078e00ff */
[----:B------:R0:W-:Y:S04]  /*7c910*/  STL.U8 [R2+0x118], RZ ;  /* 0x000118ff02007387 */ /* 0x0001e80000100000 */
.L_x_2928:
[----:B------:R-:W-:-:S05]  /*7c920*/  IMAD.IADD R3, R1, 0x1, R0 ;  /* 0x0000000101037824 */ /* 0x000fca00078e0200 */
[----:B0-----:R-:W2:Y:S02]  /*7c930*/  LDL.U8 R2, [R3+0x118] ;  /* 0x0001180003027983 */ /* 0x001ea40000100000 */
[----:B--2---:R-:W-:Y:S01]  /*7c940*/  ISETP.NE.AND P3, PT, R2, RZ, PT ;  /* 0x000000ff0200720c */ /* 0x004fe20003f65270 */
[----:B------:R-:W-:Y:S02]  /*7c950*/  IMAD.MOV.U32 R2, RZ, RZ, R0 ;  /* 0x000000ffff027224 */ /* 0x000fe400078e0000 */
[----:B------:R-:W-:-:S10]  /*7c960*/  VIADD R0, R0, 0x1 ;  /* 0x0000000100007836 */ /* 0x000fd40000000000 */
[----:B------:R-:W-:Y:S05]  /*7c970*/  @P3 BRA `(.L_x_2928) ;  /* 0xfffffffc00e83947 */ /* 0x000fea000383ffff */
[----:B------:R-:W-:Y:S05]  /*7c980*/  BSYNC.RECONVERGENT B1 ;  /* 0x0000000000017941 */ /* 0x000fea0003800200 */
.L_x_2927:
[----:B------:R-:W-:Y:S01]  /*7c990*/  LOP3.LUT P3, RZ, R64, 0xff, RZ, 0xc0, !PT ;  /* 0x000000ff40ff7812 */ /* 0x000fe2000786c0ff */
[----:B------:R-:W-:Y:S01]  /*7c9a0*/  BSSY.RECONVERGENT B1, `(.L_x_2929) ;  /* 0x0000010000017945 */ /* 0x000fe20003800200 */
[----:B------:R-:W-:-:S11]  /*7c9b0*/  IMAD.MOV.U32 R0, RZ, RZ, R2 ;  /* 0x000000ffff007224 */ /* 0x000fd600078e0002 */
[----:B------:R-:W-:Y:S05]  /*7c9c0*/  @!P3 BRA `(.L_x_2930) ;  /* 0x000000000034b947 */ /* 0x000fea0003800000 */
[----:B------:R-:W-:Y:S01]  /*7c9d0*/  BSSY.RECONVERGENT B2, `(.L_x_2931) ;  /* 0x000000b000027945 */ /* 0x000fe20003800200 */
[----:B------:R-:W-:Y:S01]  /*7c9e0*/  IMAD.MOV.U32 R0, RZ, RZ, RZ ;  /* 0x000000ffff007224 */ /* 0x000fe200078e00ff */
[----:B------:R-:W-:-:S07]  /*7c9f0*/  PRMT R3, R64, 0x7610, R3 ;  /* 0x0000761040037816 */ /* 0x000fce0000000003 */
.L_x_2932:
        /* <DEDUP_REMOVED lines=9> */
.L_x_2931:
[----:B------:R-:W-:-:S07]  /*7ca90*/  IMAD.MOV.U32 R0, RZ, RZ, R4 ;  /* 0x000000ffff007224 */ /* 0x000fce00078e0004 */
.L_x_2930:
[----:B------:R-:W-:Y:S05]  /*7caa0*/  BSYNC.RECONVERGENT B1 ;  /* 0x0000000000017941 */ /* 0x000fea0003800200 */
.L_x_2929:
        /* <DEDUP_REMOVED lines=71> */
.L_x_2920:
[----:B------:R-:W-:Y:S05]  /*7cf20*/  BSYNC.RECONVERGENT B0 ;  /* 0x0000000000007941 */ /* 0x000fea0003800200 */
.L_x_2919:
        /* <DEDUP_REMOVED lines=59> */
.L_x_2934:
[----:B------:R-:W-:Y:S05]  /*7d2e0*/  BSYNC.RECONVERGENT B0 ;  /* 0x0000000000007941 */ /* 0x000fea0003800200 */
.L_x_2933:
[----:B------:R-:W-:Y:S01]  /*7d2f0*/  LOP3.LUT R49, R45, 0xffff, RZ, 0xc0, !PT ;  /* 0x0000ffff2d317812 */ /* 0x000fe200078ec0ff */
[----:B------:R-:W0:Y:S01]  /*7d300*/  SHFL.UP PT, R133, R134, 0x8, RZ ;  /* 0x0500000086857989 */ /* 0x000e2200000e00ff */
[----:B------:R-:W-:Y:S01]  /*7d310*/  LOP3.LUT R5, R47, 0xffff, RZ, 0xc0, !PT ;  /* 0x0000ffff2f057812 */ /* 0x000fe200078ec0ff */
[----:B------:R-:W-:Y:S01]  /*7d320*/  BSSY.RECONVERGENT B0, `(.L_x_2935) ;  /* 0x0000179000007945 */ /* 0x000fe20003800200 */
[----:B------:R-:W-:Y:S01]  /*7d330*/  LOP3.LUT R22, R46, 0xffff, RZ, 0xc0, !PT ;  /* 0x0000ffff2e167812 */ /* 0x000fe200078ec0ff */
[----:B------:R-:W-:Y:S01]  /*7d340*/  IMAD.U32 R4, R49, 0x10000, RZ ;  /* 0x0001000031047824 */ /* 0x000fe200078e00ff */
[----:B------:R-:W-:Y:S01]  /*7d350*/  LOP3.LUT R7, R5, 0xff, RZ, 0xc0, !PT ;  /* 0x000000ff05077812 */ /* 0x000fe200078ec0ff */
[----:B------:R-:W-:Y:S01]  /*7d360*/  STL [R1], R134 ;  /* 0x0000008601007387 */ /* 0x000fe20000100800 */
[----:B------:R-:W-:Y:S02]  /*7d370*/  LOP3.LUT R23, R42, 0xffff, RZ, 0xc0, !PT ;  /* 0x0000ffff2a177812 */ /* 0x000fe400078ec0ff */
[----:B------:R-:W-:Y:S01]  /*7d380*/  PRMT R7, R46, 0x7604, R7 ;  /* 0x000076042e077816 */ /* 0x000fe20000000007 */
[----:B-----5:R-:W-:Y:S01]  /*7d390*/  STL [R1+0x3c], R0 ;  /* 0x00003c0001007387 */ /* 0x020fe20000100800 */
        /* <DEDUP_REMOVED lines=8> */
[----:B------:R-:W-:Y:S01]  /*7d420*/  LOP3.LUT R5, R92, 0xffff, RZ, 0xc0, !PT ;  /* 0x0000ffff5c057812 */ /* 0x000fe200078ec0ff */
[----:B0-----:R-:W-:Y:S01]  /*7d430*/  STL [R1+0x48], R133 ;  /* 0x0000488501007387 */ /* 0x001fe20000100800 */
[----:B------:R-:W-:-:S02]  /*7d440*/  LOP3.LUT R6, R96, 0xffff, RZ, 0xc0, !PT ;  /* 0x0000ffff60067812 */ /* 0x000fc400078ec0ff */
[----:B------:R-:W-:Y:S01]  /*7d450*/  LOP3.LUT R18, R88, 0xffff, RZ, 0xc0, !PT ;  /* 0x0000ffff58127812 */ /* 0x000fe200078ec0ff */
[----:B------:R-:W-:Y:S01]  /*7d460*/  IMAD.U32 R14, R5, 0x10000, RZ ;  /* 0x00010000050e7824 */ /* 0x000fe200078e00ff */
[----:B------:R-:W-:Y:S02]  /*7d470*/  LOP3.LUT R11, R89, 0xffff, RZ, 0xc0, !PT ;  /* 0x0000ffff590b7812 */ /* 0x000fe400078ec0ff */
[----:B------:R-:W-:Y:S02]  /*7d480*/  LOP3.LUT R4, R87, 0xffff, RZ, 0xc0, !PT ;  /* 0x0000ffff57047812 */ /* 0x000fe400078ec0ff */
[----:B------:R-:W-:Y:S02]  /*7d490*/  LOP3.LUT R17, R93, 0xffff, RZ, 0xc0, !PT ;  /* 0x0000ffff5d117812 */ /* 0x000fe400078ec0ff */
[----:B------:R-:W-:Y:S01]  /*7d4a0*/  LOP3.LUT R12, R94, 0xffff, RZ, 0xc0, !PT ;  /* 0x0000ffff5e0c7812 */ /* 0x000fe200078ec0ff */
[----:B------:R-:W-:Y:S01]  /*7d4b0*/  IMAD.U32 R20, R4, 0x10000, RZ ;  /* 0x0001000004147824 */ /* 0x000fe200078e00ff */
[----:B------:R-:W-:-:S02]  /*7d4c0*/  PRMT R23, R10, 0x3340, R23 ;  /* 0x000033400a177816 */ /* 0x000fc40000000017 */
[----:B------:R-:W-:Y:S02]  /*7d4d0*/  LOP3.LUT R13, R10, 0xff, RZ, 0xc0, !PT ;  /* 0x000000ff0a0d7812 */ /* 0x000fe400078ec0ff */
[C---:B------:R-:W-:Y:S02]  /*7d4e0*/  PRMT R16, R9.reuse, 0x3340, R16 ;  /* 0x0000334009107816 */ /* 0x040fe40000000010 */
[----:B------:R-:W-:Y:S01]  /*7d4f0*/  LOP3.LUT R10, R9, 0xff, RZ, 0xc0, !PT ;  /* 0x000000ff090a7812 */ /* 0x000fe200078ec0ff */
[----:B------:R-:W-:Y:S01]  /*7d500*/  IMAD.U32 R9, R7, 0x10000, RZ ;  /* 0x0001000007097824 */ /* 0x000fe200078e00ff */
[C---:B------:R-:W-:Y:S02]  /*7d510*/  PRMT R18, R11.reuse, 0x3340, R18 ;  /* 0x000033400b127816 */ /* 0x040fe40000000012 */
        /* <DEDUP_REMOVED lines=9> */
[----:B------:R-:W-:-:S02]  /*7d5b0*/  PRMT R12, R93, 0x7604, R12 ;  /* 0x000076045d0c7816 */ /* 0x000fc4000000000c */
        /* <DEDUP_REMOVED lines=23> */
[C---:B------:R-:W-:Y:S02]  /*7d730*/  LOP3.LUT R55, R31.reuse, 0xff, RZ, 0xc0, !PT ;  /* 0x000000ff1f377812 */ /* 0x040fe400078ec0ff */
        /* <DEDUP_REMOVED lines=22> */
[----:B------:R-:W-:Y:S02]  /*7d8a0*/  PRMT R28, R27, 0x3340, R28 ;  /* 0x000033401b1c7816 */ /* 0x000fe4000000001c */
[----:B------:R-:W-:Y:S02]  /*7d8b0*/  LOP3.LUT R52, R69, 0xffff, RZ, 0xc0, !PT ;  /* 0x0000ffff45347812 */ /* 0x000fe400078ec0ff */
[----:B------:R-:W-:-:S02]  /*7d8c0*/  PRMT R31, R50, 0x3340, R31 ;  /* 0x00003340321f7816 */ /* 0x000fc4000000001f */
[----:B------:R-:W-:Y:S01]  /*7d8d0*/  LOP3.LUT R27, R27, 0xff, RZ, 0xc0, !PT ;  /* 0x000000ff1b1b7812 */ /* 0x000fe200078ec0ff */
[----:B------:R-:W-:Y:S01]  /*7d8e0*/  IMAD.U32 R62, R52, 0x10000, RZ ;  /* 0x00010000343e7824 */ /* 0x000fe200078e00ff */
[----:B------:R-:W-:Y:S02]  /*7d8f0*/  LOP3.LUT R50, R50, 0xff, RZ, 0xc0, !PT ;  /* 0x000000ff32327812 */ /* 0x000fe400078ec0ff */
[----:B------:R-:W-:Y:S02]  /*7d900*/  LOP3.LUT R54, R32, 0xffff, RZ, 0xc0, !PT ;  /* 0x0000ffff20367812 */ /* 0x000fe400078ec0ff */
[----:B------:R-:W-:Y:S02]  /*7d910*/  PRMT R27, R80, 0x7604, R27 ;  /* 0x00007604501b7816 */ /* 0x000fe4000000001b */
[----:B------:R-:W-:Y:S02]  /*7d920*/  PRMT R50, R39, 0x7604, R50 ;  /* 0x0000760427327816 */ /* 0x000fe40000000032 */
[----:B------:R-:W-:Y:S01]  /*7d930*/  LOP3.LUT R51, R51, 0xff0000, RZ, 0xc0, !PT ;  /* 0x00ff000033337812 */ /* 0x000fe200078ec0ff */
[----:B------:R-:W-:Y:S01]  /*7d940*/  IMAD.IADD R58, R27, 0x1, R58 ;  /* 0x000000011b3a7824 */ /* 0x000fe200078e023a */
[----:B------:R-:W-:-:S02]  /*7d950*/  LOP3.LUT R61, R54, 0xff, RZ, 0xc0, !PT ;  /* 0x000000ff363d7812 */ /* 0x000fc400078ec0ff */
[----:B------:R-:W-:Y:S01]  /*7d960*/  LOP3.LUT R62, R62, 0xff0000, RZ, 0xc0, !PT ;  /* 0x00ff00003e3e7812 */ /* 0x000fe200078ec0ff */
[----:B------:R-:W-:Y:S01]  /*7d970*/  IMAD.IADD R101, R50, 0x1, R51 ;  /* 0x0000000132657824 */ /* 0x000fe200078e0233 */
[C---:B------:R-:W-:Y:S02]  /*7d980*/  PRMT R61, R24.reuse, 0x7604, R61 ;  /* 0x00007604183d7816 */ /* 0x040fe4000000003d */
[----:B------:R-:W-:Y:S02]  /*7d990*/  LOP3.LUT R27, R24, 0xffff, RZ, 0xc0, !PT ;  /* 0x0000ffff181b7812 */ /* 0x000fe400078ec0ff */
[----:B------:R-:W-:Y:S01]  /*7d9a0*/  LOP3.LUT R20, R34, 0xffff, RZ, 0xc0, !PT ;  /* 0x0000ffff22147812 */ /* 0x000fe200078ec0ff */
[----:B------:R-:W-:Y:S01]  /*7d9b0*/  IMAD.IADD R102, R61, 0x1, R62 ;  /* 0x000000013d667824 */ /* 0x000fe200078e023e */
[----:B------:R-:W-:Y:S02]  /*7d9c0*/  LOP3.LUT R50, R44, 0xffff, RZ, 0xc0, !PT ;  /* 0x0000ffff2c327812 */ /* 0x000fe400078ec0ff */
[----:B------:R-:W-:Y:S01]  /*7d9d0*/  PRMT R27, R54, 0x3340, R27 ;  /* 0x00003340361b7816 */ /* 0x000fe2000000001b */
[----:B------:R-:W-:Y:S01]  /*7d9e0*/  IMAD.U32 R54, R20, 0x10000, RZ ;  /* 0x0001000014367824 */ /* 0x000fe200078e00ff */
        /* <DEDUP_REMOVED lines=23> */
[----:B------:R-:W-:-:S02]  /*7db60*/  LOP3.LUT R4, R74, 0xffff, RZ, 0xc0, !PT ;  /* 0x0000ffff4a047812 */ /* 0x000fc400078ec0ff */
[----:B------:R-:W-:Y:S02]  /*7db70*/  PRMT R62, R12, 0x3340, R5 ;  /* 0x000033400c3e7816 */ /* 0x000fe40000000005 */
        /* <DEDUP_REMOVED lines=15> */
[----:B------:R-:W-:Y:S01]  /*7dc70*/  IMAD R11, R5, 0x1000000, R102 ;  /* 0x01000000050b7824 */ /* 0x000fe200078e0266 */
[----:B------:R-:W-:Y:S01]  /*7dc80*/  PRMT R52, R52, 0x3340, R5 ;  /* 0x0000334034347816 */ /* 0x000fe20000000005 */
[----:B------:R-:W-:Y:S01]  /*7dc90*/  SHFL.UP PT, R4, R65, 0x8, RZ ;  /* 0x0500000041047989 */ /* 0x000fe200000e00ff */
[----:B------:R-:W-:-:S02]  /*7dca0*/  LOP3.LUT R53, R33, 0xffff, RZ, 0xc0, !PT ;  /* 0x0000ffff21357812 */ /* 0x000fc400078ec0ff */
[----:B------:R-:W-:Y:S01]  /*7dcb0*/  PRMT R17, R17, 0x5410, R54 ;  /* 0x0000541011117816 */ /* 0x000fe20000000036 */
[----:B------:R-:W0:Y:S01]  /*7dcc0*/  SHFL.UP PT, R5, R100, 0x8, RZ ;  /* 0x0500000064057989 */ /* 0x000e2200000e00ff */
[----:B------:R-:W-:Y:S01]  /*7dcd0*/  PRMT R16, R16, 0x5410, R51 ;  /* 0x0000541010107816 */ /* 0x000fe20000000033 */
        /* <DEDUP_REMOVED lines=16> */
[--C-:B------:R-:W-:Y:S01]  /*7dde0*/  PRMT R23, R23, 0x5410, R50.reuse ;  /* 0x0000541017177816 */ /* 0x100fe20000000032 */
[----:B0-----:R-:W-:Y:S01]  /*7ddf0*/  STL.128 [R1+0x60], R4 ;  /* 0x0000600401007387 */ /* 0x001fe20000100c00 */
[--C-:B------:R-:W-:Y:S02]  /*7de00*/  PRMT R22, R22, 0x5410, R49.reuse ;  /* 0x0000541016167816 */ /* 0x100fe40000000031 */
        /* <DEDUP_REMOVED lines=19> */
[----:B------:R-:W-:Y:S01]  /*7df40*/  STL.128 [R1+0x20], R28 ;  /* 0x0000201c01007387 */ /* 0x000fe20000100c00 */
[----:B------:R-:W-:Y:S02]  /*7df50*/  PRMT R108, R89, 0x7610, R108 ;  /* 0x00007610596c7816 */ /* 0x000fe4000000006c */
[----:B------:R-:W-:Y:S01]  /*7df60*/  PRMT R109, R88, 0x7610, R109 ;  /* 0x00007610586d7816 */ /* 0x000fe2000000006d */
[----:B0-----:R-:W-:Y:S01]  /*7df70*/  STL.128 [R1+0x70], R8 ;  /* 0x0000700801007387 */ /* 0x001fe20000100c00 */
[----:B------:R-:W-:-:S02]  /*7df80*/  PRMT R110, R87, 0x7610, R110 ;  /* 0x00007610576e7816 */ /* 0x000fc4000000006e */
[--C-:B---3--:R-:W-:Y:S01]  /*7df90*/  PRMT R26, R48, 0x5410, R53.reuse ;  /* 0x00005410301a7816 */ /* 0x108fe20000000035 */
[----:B------:R-:W-:Y:S01]  /*7dfa0*/  STL.128 [R1+0x50], R12 ;  /* 0x0000500c01007387 */ /* 0x000fe20000100c00 */
[----:B------:R-:W-:Y:S02]  /*7dfb0*/  PRMT R48, R47, 0x7610, R48 ;  /* 0x000076102f307816 */ /* 0x000fe40000000030 */
[----:B------:R-:W-:Y:S01]  /*7dfc0*/  PRMT R53, R42, 0x7610, R53 ;  /* 0x000076102a357816 */ /* 0x000fe20000000035 */
[----:B------:R-:W-:Y:S01]  /*7dfd0*/  STL.64 [R1+0x30], R26 ;  /* 0x0000301a01007387 */ /* 0x000fe20000100a00 */
[----:B------:R-:W-:Y:S02]  /*7dfe0*/  PRMT R111, R86, 0x7610, R111 ;  /* 0x00007610566f7816 */ /* 0x000fe4000000006f */
[----:B------:R-:W-:Y:S01]  /*7dff0*/  PRMT R112, R85, 0x7610, R112 ;  /* 0x0000761055707816 */ /* 0x000fe20000000070 */
[----:B-1----:R-:W-:Y:S01]  /*7e000*/  STL.64 [R1+0x88], R4 ;  /* 0x0000880401007387 */ /* 0x002fe20000100a00 */
[----:B--2---:R-:W-:-:S02]  /*7e010*/  SHF.R.U32.HI R20, RZ, 0x8, R101 ;  /* 0x00000008ff147819 */ /* 0x004fc40000011665 */
[----:B------:R-:W-:Y:S01]  /*7e020*/  PRMT R113, R84, 0x7610, R113 ;  /* 0x0000761054717816 */ /* 0x000fe20000000071 */
[----:B------:R-:W-:Y:S01]  /*7e030*/  STL [R1+0x84], R16 ;  /* 0x0000841001007387 */ /* 0x000fe20000100800 */
[--C-:B------:R-:W-:Y:S02]  /*7e040*/  PRMT R20, R20, 0x7604, R101.reuse ;  /* 0x0000760414147816 */ /* 0x100fe40000000065 */
        /* <DEDUP_REMOVED lines=42> */
.L_x_2938:
[----:B0-----:R-:W-:-:S06]  /*7e2f0*/  IMAD.IADD R4, R1, 0x1, R8 ;  /* 0x0000000101047824 */ /* 0x001fcc00078e0208 */
[----:B------:R-:W2:Y:S01]  /*7e300*/  LDL.U8 R4, [R4+0x118] ;  /* 0x0001180004047983 */ /* 0x000ea20000100000 */
[----:B------:R-:W-:Y:S02]  /*7e310*/  IMAD.MOV.U32 R5, RZ, RZ, R8 ;  /* 0x000000ffff057224 */ /* 0x000fe400078e0008 */
[----:B------:R-:W-:Y:S01]  /*7e320*/  VIADD R8, R8, 0x1 ;  /* 0x0000000108087836 */ /* 0x000fe20000000000 */
[----:B--2---:R-:W-:-:S13]  /*7e330*/  ISETP.NE.AND P3, PT, R4, RZ, PT ;  /* 0x000000ff0400720c */ /* 0x004fda0003f65270 */
[----:B------:R-:W-:Y:S05]  /*7e340*/  @P3 BRA `(.L_x_2938) ;  /* 0xfffffffc00e83947 */ /* 0x000fea000383ffff */
[----:B------:R-:W-:Y:S05]  /*7e350*/  BSYNC.RECONVERGENT B1 ;  /* 0x0000000000017941 */ /* 0x000fea0003800200 */
.L_x_2937:
[----:B------:R-:W-:Y:S01]  /*7e360*/  LOP3.LUT P3, RZ, R12, 0xff, RZ, 0xc0, !PT ;  /* 0x000000ff0cff7812 */ /* 0x000fe2000786c0ff */
[----:B------:R-:W-:Y:S01]  /*7e370*/  BSSY.RECONVERGENT B1, `(.L_x_2939) ;  /* 0x000000f000017945 */ /* 0x000fe20003800200 */
[----:B------:R-:W-:-:S11]  /*7e380*/  IMAD.MOV.U32 R4, RZ, RZ, R5 ;  /* 0x000000ffff047224 */ /* 0x000fd600078e0005 */
[----:B------:R-:W-:Y:S05]  /*7e390*/  @!P3 BRA `(.L_x_2940) ;  /* 0x000000000030b947 */ /* 0x000fea0003800000 */
[----:B------:R-:W-:Y:S01]  /*7e3a0*/  BSSY.RECONVERGENT B2, `(.L_x_2941) ;  /* 0x000000a000027945 */ /* 0x000fe20003800200 */
[----:B------:R-:W-:-:S07]  /*7e3b0*/  IMAD.MOV.U32 R4, RZ, RZ, RZ ;  /* 0x000000ffff047224 */ /* 0x000fce00078e00ff */
.L_x_2942:
        /* <DEDUP_REMOVED lines=9> */
.L_x_2941:
[----:B------:R-:W-:-:S07]  /*7e450*/  IMAD.MOV.U32 R4, RZ, RZ, R6 ;  /* 0x000000ffff047224 */ /* 0x000fce00078e0006 */
.L_x_2940:
[----:B------:R-:W-:Y:S05]  /*7e460*/  BSYNC.RECONVERGENT B1 ;  /* 0x0000000000017941 */ /* 0x000fea0003800200 */
.L_x_2939:
[----:B------:R-:W-:Y:S01]  /*7e470*/  IMAD.IADD R5, R1, 0x1, R4 ;  /* 0x0000000101057824 */ /* 0x000fe200078e0204 */
[----:B------:R-:W-:Y:S01]  /*7e480*/  BSSY.RECONVERGENT B1, `(.L_x_2943) ;  /* 0x0000009000017945 */ /* 0x000fe20003800200 */
[----:B------:R-:W-:-:S03]  /*7e490*/  IMAD.MOV.U32 R4, RZ, RZ, RZ ;  /* 0x000000ffff047224 */ /* 0x000fc600078e00ff */
[----:B------:R0:W-:Y:S04]  /*7e4a0*/  STL.U8 [R5+0x118], RZ ;  /* 0x000118ff05007387 */ /* 0x0001e80000100000 */
.L_x_2944:
[----:B------:R-:W-:-:S05]  /*7e4b0*/  IMAD.IADD R6, R1, 0x1, R4 ;  /* 0x0000000101067824 */ /* 0x000fca00078e0204 */
[----:B0-----:R-:W2:Y:S02]  /*7e4c0*/  LDL.U8 R5, [R6+0x118] ;  /* 0x0001180006057983 */ /* 0x001ea40000100000 */
[----:B--2---:R-:W-:Y:S01]  /*7e4d0*/  ISETP.NE.AND P3, PT, R5, RZ, PT ;  /* 0x000000ff0500720c */ /* 0x004fe20003f65270 */
[----:B------:R-:W-:Y:S02]  /*7e4e0*/  IMAD.MOV.U32 R5, RZ, RZ, R4 ;  /* 0x000000ffff057224 */ /* 0x000fe400078e0004 */
[----:B------:R-:W-:-:S10]  /*7e4f0*/  VIADD R4, R4, 0x1 ;  /* 0x0000000104047836 */ /* 0x000fd40000000000 */
[----:B------:R-:W-:Y:S05]  /*7e500*/  @P3 BRA `(.L_x_2944) ;  /* 0xfffffffc00e83947 */ /* 0x000fea000383ffff */
[----:B------:R-:W-:Y:S05]  /*7e510*/  BSYNC.RECONVERGENT B1 ;  /* 0x0000000000017941 */ /* 0x000fea0003800200 */
.L_x_2943:
[----:B------:R-:W-:Y:S01]  /*7e520*/  LOP3.LUT P3, RZ, R47, 0xff, RZ, 0xc0, !PT ;  /* 0x000000ff2fff7812 */ /* 0x000fe2000786c0ff */
[----:B------:R-:W-:Y:S01]  /*7e530*/  BSSY.RECONVERGENT B1, `(.L_x_2945) ;  /* 0x0000010000017945 */ /* 0x000fe20003800200 */
[----:B------:R-:W-:-:S11]  /*7e540*/  IMAD.MOV.U32 R4, RZ, RZ, R5 ;  /* 0x000000ffff047224 */ /* 0x000fd600078e0005 */
[----:B------:R-:W-:Y:S05]  /*7e550*/  @!P3 BRA `(.L_x_2946) ;  /* 0x000000000034b947 */ /* 0x000fea0003800000 */
[----:B------:R-:W-:Y:S01]  /*7e560*/  BSSY.RECONVERGENT B2, `(.L_x_2947) ;  /* 0x000000b000027945 */ /* 0x000fe20003800200 */
[----:B------:R-:W-:Y:S01]  /*7e570*/  IMAD.MOV.U32 R4, RZ, RZ, RZ ;  /* 0x000000ffff047224 */ /* 0x000fe200078e00ff */
[----:B------:R-:W-:-:S07]  /*7e580*/  PRMT R6, R47, 0x7610, R6 ;  /* 0x000076102f067816 */ /* 0x000fce0000000006 */
.L_x_2948:
        /* <DEDUP_REMOVED lines=9> */
.L_x_2947:
[----:B------:R-:W-:-:S07]  /*7e620*/  IMAD.MOV.U32 R4, RZ, RZ, R7 ;  /* 0x000000ffff047224 */ /* 0x000fce00078e0007 */
.L_x_2946:
[----:B------:R-:W-:Y:S05]  /*7e630*/  BSYNC.RECONVERGENT B1 ;  /* 0x0000000000017941 */ /* 0x000fea0003800200 */
.L_x_2945:
        /* <DEDUP_REMOVED lines=71> */
.L_x_2936:
[----:B------:R-:W-:Y:S05]  /*7eab0*/  BSYNC.RECONVERGENT B0 ;  /* 0x0000000000007941 */ /* 0x000fea0003800200 */
.L_x_2935:
        /* <DEDUP_REMOVED lines=59> */
.L_x_2950:
[----:B------:R-:W-:Y:S05]  /*7ee70*/  BSYNC.RECONVERGENT B0 ;  /* 0x0000000000007941 */ /* 0x000fea0003800200 */
.L_x_2949:
        /* <DEDUP_REMOVED lines=32> */
[----:B------:R-:W-:Y:S02]  /*7f080*/  PRMT R3, R0, 0x3340, R3 ;  /* 0x0000334000037816 */ /* 0x000fe40000000003 */
[----:B------:R-:W-:-:S02]  /*7f090*/  PRMT R17, R10, 0x3340, R17 ;  /* 0x000033400a117816 */ /* 0x000fc40000000011 */
[----:B------:R-:W-:Y:S02]  /*7f0a0*/  LOP3.LUT R0, R0, 0xff, RZ, 0xc0, !PT ;  /* 0x000000ff00007812 */ /* 0x000fe400078ec0ff */
[----:B------:R-:W-:Y:S01]  /*7f0b0*/  LOP3.LUT R14, R10, 0xff, RZ, 0xc0, !PT ;  /* 0x000000ff0a0e7812 */ /* 0x000fe200078ec0ff */
[----:B------:R-:W-:Y:S01]  /*7f0c0*/  IMAD.U32 R10, R6, 0x10000, RZ ;  /* 0x00010000060a7824 */ /* 0x000fe200078e00ff */
[----:B------:R-:W-:Y:S02]  /*7f0d0*/  PRMT R0, R53, 0x7604, R0 ;  /* 0x0000760435007816 */ /* 0x000fe40000000000 */
[----:B------:R-:W-:Y:S02]  /*7f0e0*/  LOP3.LUT R9, R9, 0xff0000, RZ, 0xc0, !PT ;  /* 0x00ff000009097812 */ /* 0x000fe400078ec0ff */
[----:B------:R-:W-:Y:S02]  /*7f0f0*/  PRMT R14, R105, 0x7604, R14 ;  /* 0x00007604690e7816 */ /* 0x000fe4000000000e */
[----:B------:R-:W-:-:S02]  /*7f100*/  LOP3.LUT R11, R11, 0xff0000, RZ, 0xc0, !PT ;  /* 0x00ff00000b0b7812 */ /* 0x000fc400078ec0ff */
[----:B------:R-:W-:Y:S02]  /*7f110*/  PRMT R12, R101, 0x7604, R12 ;  /* 0x00007604650c7816 */ /* 0x000fe4000000000c */
[----:B------:R-:W-:Y:S01]  /*7f120*/  LOP3.LUT R15, R10, 0xff0000, RZ, 0xc0, !PT ;  /* 0x00ff00000a0f7812 */ /* 0x000fe200078ec0ff */
[----:B------:R-:W-:Y:S01]  /*7f130*/  IMAD.IADD R14, R14, 0x1, R11 ;  /* 0x000000010e0e7824 */ /* 0x000fe200078e020b */
        /* <DEDUP_REMOVED lines=23> */
[----:B------:R-:W-:Y:S01]  /*7f2b0*/  LOP3.LUT R35, R26, 0xff, RZ, 0xc0, !PT ;  /* 0x000000ff1a237812 */ /* 0x000fe200078ec0ff */
[----:B------:R-:W-:Y:S01]  /*7f2c0*/  IMAD.U32 R26, R12, 0x10000, RZ ;  /* 0x000100000c1a7824 */ /* 0x000fe200078e00ff */
[C---:B------:R-:W-:Y:S02]  /*7f2d0*/  LOP3.LUT R28, R117.reuse, 0xffff, RZ, 0xc0, !PT ;  /* 0x0000ffff751c7812 */ /* 0x040fe400078ec0ff */
        /* <DEDUP_REMOVED lines=8> */
[----:B------:R-:W-:Y:S01]  /*7f360*/  PRMT R0, R113, 0x7604, R0 ;  /* 0x0000760471007816 */ /* 0x000fe20000000000 */
[----:B------:R-:W-:Y:S01]  /*7f370*/  IMAD.IADD R39, R37, 0x1, R36 ;  /* 0x0000000125277824 */ /* 0x000fe200078e0224 */
[----:B------:R-:W-:Y:S02]  /*7f380*/  LOP3.LUT R27, R26, 0xff0000, RZ, 0xc0, !PT ;  /* 0x00ff00001a1b7812 */ /* 0x000fe400078ec0ff */
        /* <DEDUP_REMOVED lines=42> */
[----:B------:R-:W-:Y:S01]  /*7f630*/  IMAD.IADD R72, R44, 0x1, R45 ;  /* 0x000000012c487824 */ /* 0x000fe200078e022d */
        /* <DEDUP_REMOVED lines=14> */
[----:B------:R-:W-:Y:S01]  /*7f720*/  STL.64 [R1+0x8], R2 ;  /* 0x0000080201007387 */ /* 0x000fe20000100a00 */
[----:B------:R-:W-:Y:S02]  /*7f730*/  PRMT R18, R18, 0x5410, R37 ;  /* 0x0000541012127816 */ /* 0x000fe40000000025 */
[----:B------:R-:W-:Y:S01]  /*7f740*/  LOP3.LUT R4, R119, 0xffff, RZ, 0xc0, !PT ;  /* 0x0000ffff77047812 */ /* 0x000fe200078ec0ff */
[----:B------:R-:W-:Y:S01]  /*7f750*/  SHFL.UP PT, R2, R22, 0x10, RZ ;  /* 0x0600000016027989 */ /* 0x000fe200000e00ff */
[----:B------:R-:W-:Y:S02]  /*7f760*/  LOP3.LUT R5, R124, 0xffff, RZ, 0xc0, !PT ;  /* 0x0000ffff7c057812 */ /* 0x000fe400078ec0ff */
[----:B------:R-:W-:Y:S01]  /*7f770*/  PRMT R45, R11, 0x3340, R4 ;  /* 0x000033400b2d7816 */ /* 0x000fe20000000004 */
[----:B------:R-:W-:Y:S01]  /*7f780*/  STL.128 [R1+0x10], R16 ;  /* 0x0000101001007387 */ /* 0x000fe20000100c00 */
[----:B------:R-:W-:Y:S01]  /*7f790*/  LOP3.LUT R11, R131, 0xff, RZ, 0xc0, !PT ;  /* 0x000000ff830b7812 */ /* 0x000fe200078ec0ff */
[----:B------:R-:W-:Y:S01]  /*7f7a0*/  IMAD R6, R4, 0x1000000, R41 ;  /* 0x0100000004067824 */ /* 0x000fe200078e0229 */
[----:B------:R-:W-:Y:S01]  /*7f7b0*/  LOP3.LUT R4, R128, 0xffff, RZ, 0xc0, !PT ;  /* 0x0000ffff80047812 */ /* 0x000fe200078ec0ff */
[----:B------:R-:W-:Y:S01]  /*7f7c0*/  SHFL.UP PT, R16, R133, 0x10, RZ ;  /* 0x0600000085107989 */ /* 0x000fe200000e00ff */
[----:B------:R-:W-:Y:S01]  /*7f7d0*/  PRMT R69, R132, 0x7604, R11 ;  /* 0x0000760484457816 */ /* 0x000fe2000000000b */
[----:B------:R-:W-:Y:S01]  /*7f7e0*/  IMAD R40, R5, 0x1000000, R40 ;  /* 0x0100000005287824 */ /* 0x000fe200078e0228 */
[----:B------:R-:W-:Y:S01]  /*7f7f0*/  PRMT R42, R10, 0x3340, R5 ;  /* 0x000033400a2a7816 */ /* 0x000fe20000000005 */
[----:B------:R-:W-:Y:S01]  /*7f800*/  SHFL.UP PT, R3, R23, 0x10, RZ ;  /* 0x0600000017037989 */ /* 0x000fe200000e00ff */
[----:B------:R-:W-:Y:S01]  /*7f810*/  IMAD R8, R4, 0x1000000, R39 ;  /* 0x0100000004087824 */ /* 0x000fe200078e0227 */
[----:B------:R-:W-:-:S02]  /*7f820*/  LOP3.LUT R5, R58, 0xffff, RZ, 0xc0, !PT ;  /* 0x0000ffff3a057812 */ /* 0x000fc400078ec0ff */
[----:B------:R-:W-:Y:S01]  /*7f830*/  LOP3.LUT R7, R130, 0xffff, RZ, 0xc0, !PT ;  /* 0x0000ffff82077812 */ /* 0x000fe200078ec0ff */
[----:B------:R-:W0:Y:S01]  /*7f840*/  SHFL.UP PT, R69, R69, 0x10, RZ ;  /* 0x0600000045457989 */ /* 0x000e2200000e00ff */
[----:B------:R-:W-:Y:S02]  /*7f850*/  LOP3.LUT R39, R62, 0xffff, RZ, 0xc0, !PT ;  /* 0x0000ffff3e277812 */ /* 0x000fe400078ec0ff */
[----:B------:R-:W-:Y:S01]  /*7f860*/  PRMT R41, R9, 0x3340, R4 ;  /* 0x0000334009297816 */ /* 0x000fe20000000004 */
[----:B------:R-:W-:Y:S01]  /*7f870*/  IMAD R9, R5, 0x1000000, R70 ;  /* 0x0100000005097824 */ /* 0x000fe200078e0246 */
[----:B------:R-:W-:Y:S01]  /*7f880*/  PRMT R36, R36, 0x3340, R5 ;  /* 0x0000334024247816 */ /* 0x000fe20000000005 */
[----:B------:R-:W-:Y:S01]  /*7f890*/  IMAD R11, R7, 0x1000000, R72 ;  /* 0x01000000070b7824 */ /* 0x000fe200078e0248 */
[----:B------:R-:W-:Y:S01]  /*7f8a0*/  PRMT R34, R34, 0x3340, R7 ;  /* 0x0000334022227816 */ /* 0x000fe20000000007 */
[----:B------:R-:W-:Y:S01]  /*7f8b0*/  IMAD R10, R39, 0x1000000, R43 ;  /* 0x01000000270a7824 */ /* 0x000fe200078e022b */
        /* <DEDUP_REMOVED lines=11> */
[----:B0-----:R-:W-:Y:S01]  /*7f970*/  SHF.R.U32.HI R0, RZ, 0x8, R69 ;  /* 0x00000008ff007819 */ /* 0x001fe20000011645 */
[----:B------:R0:W1:Y:S01]  /*7f980*/  SHFL.UP PT, R7, R40, 0x10, RZ ;  /* 0x0600000028077989 */ /* 0x00006200000e00ff */
        /* <DEDUP_REMOVED lines=14> */
[----:B------:R-:W2:Y:S01]  /*7fa70*/  SHFL.UP PT, R15, R15, 0x10, RZ ;  /* 0x060000000f0f7989 */ /* 0x000ea200000e00ff */
        /* <DEDUP_REMOVED lines=11> */
[----:B------:R-:W-:Y:S01]  /*7fb30*/  STL.U16 [R1+0x38], R24 ;  /* 0x0000381801007387 */ /* 0x000fe20000100400 */
[----:B------:R-:W-:Y:S02]  /*7fb40*/  PRMT R74, R114, 0x7610, R74 ;  /* 0x00007610724a7816 */ /* 0x000fe4000000004a */
[----:B------:R-:W-:Y:S01]  /*7fb50*/  PRMT R75, R115, 0x7610, R75 ;  /* 0x00007610734b7816 */ /* 0x000fe2000000004b */
[----:B------:R3:W-:Y:S01]  /*7fb60*/  STL.128 [R1+0x20], R28 ;  /* 0x0000201c01007387 */ /* 0x0007e20000100c00 */
[----:B------:R-:W-:Y:S02]  /*7fb70*/  PRMT R76, R116, 0x7610, R76 ;  /* 0x00007610744c7816 */ /* 0x000fe4000000004c */
[----:B------:R-:W-:Y:S01]  /*7fb80*/  PRMT R34, R117, 0x7610, R34 ;  /* 0x0000761075227816 */ /* 0x000fe20000000022 */
[----:B------:R-:W-:Y:S01]  /*7fb90*/  STL.64 [R1+0x30], R26 ;  /* 0x0000301a01007387 */ /* 0x000fe20000100a00 */
[----:B------:R-:W-:-:S02]  /*7fba0*/  PRMT R77, R118, 0x7610, R77 ;  /* 0x00007610764d7816 */ /* 0x000fc4000000004d */
[----:B------:R-:W-:Y:S01]  /*7fbb0*/  PRMT R78, R119, 0x7610, R78 ;  /* 0x00007610774e7816 */ /* 0x000fe2000000004e */
[----:B------:R4:W-:Y:S01]  /*7fbc0*/  STL.U16 [R1+0x80], R0 ;  /* 0x0000800001007387 */ /* 0x0009e20000100400 */
[----:B------:R-:W-:Y:S02]  /*7fbd0*/  PRMT R79, R121, 0x7610, R79 ;  /* 0x00007610794f7816 */ /* 0x000fe4000000004f */
[----:B------:R-:W-:Y:S01]  /*7fbe0*/  PRMT R35, R122, 0x7610, R35 ;  /* 0x000076107a237816 */ /* 0x000fe20000000023 */
[----:B-1----:R1:W-:Y:S01]  /*7fbf0*/  STL.128 [R1+0x60], R4 ;  /* 0x0000600401007387 */ /* 0x0023e20000100c00 */
[----:B------:R-:W-:Y:S02]  /*7fc00*/  PRMT R80, R123, 0x7610, R80 ;  /* 0x000076107b507816 */ /* 0x000fe40000000050 */
[----:B------:R-:W-:Y:S01]  /*7fc10*/  PRMT R81, R124, 0x7610, R81 ;  /* 0x000076107c517816 */ /* 0x000fe20000000051 */
[----:B0-----:R-:W-:Y:S01]  /*7fc20*/  STL.128 [R1+0x70], R8 ;  /* 0x0000700801007387 */ /* 0x001fe20000100c00 */
[----:B---3--:R-:W-:Y:S01]  /*7fc30*/  PRMT R30, R101, 0x7610, R30 ;  /* 0x00007610651e7816 */ /* 0x008fe2000000001e */
[----:B----4-:R-:W-:Y:S01]  /*7fc40*/  IMAD.MOV.U32 R0, RZ, RZ, R20 ;  /* 0x000000ffff007224 */ /* 0x010fe200078e0014 */
[----:B------:R-:W-:Y:S01]  /*7fc50*/  PRMT R31, R105, 0x7610, R31 ;  /* 0x00007610691f7816 */ /* 0x000fe2000000001f */
[----:B--2---:R0:W-:Y:S01]  /*7fc60*/  STL.128 [R1+0x50], R12 ;  /* 0x0000500c01007387 */ /* 0x0041e20000100c00 */
[----:B------:R-:W-:-:S02]  /*7fc70*/  PRMT R82, R125, 0x7610, R82 ;  /* 0x000076107d527816 */ /* 0x000fc40000000052 */
[----:B------:R-:W-:Y:S02]  /*7fc80*/  PRMT R36, R126, 0x7610, R36 ;  /* 0x000076107e247816 */ /* 0x000fe40000000024 */
[----:B------:R-:W-:Y:S02]  /*7fc90*/  PRMT R70, R127, 0x7610, R70 ;  /* 0x000076107f467816 */ /* 0x000fe40000000046 */
[----:B------:R-:W-:Y:S02]  /*7fca0*/  PRMT R84, R128, 0x7610, R84 ;  /* 0x0000761080547816 */ /* 0x000fe40000000054 */
[----:B-1----:R-:W-:Y:S02]  /*7fcb0*/  PRMT R7, R50, 0x7610, R7 ;  /* 0x0000761032077816 */ /* 0x002fe40000000007 */
        /* <DEDUP_REMOVED lines=30> */
.L_x_2954:
[----:B0-----:R-:W-:-:S06]  /*7fea0*/  IMAD.IADD R0, R1, 0x1, R4 ;  /* 0x0000000101007824 */ /* 0x001fcc00078e0204 */
[----:B------:R-:W2:Y:S01]  /*7feb0*/  LDL.U8 R0, [R0+0x118] ;  /* 0x0001180000007983 */ /* 0x000ea20000100000 */
[----:B------:R-:W-:Y:S02]  /*7fec0*/  IMAD.MOV.U32 R2, RZ, RZ, R4 ;  /* 0x000000ffff027224 */ /* 0x000fe400078e0004 */
[----:B------:R-:W-:Y:S01]  /*7fed0*/  VIADD R4, R4, 0x1 ;  /* 0x0000000104047836 */ /* 0x000fe20000000000 */
[----:B--2---:R-:W-:-:S13]  /*7fee0*/  ISETP.NE.AND P3, PT, R0, RZ, PT ;  /* 0x000000ff0000720c */ /* 0x004fda0003f65270 */
[----:B------:R-:W-:Y:S05]  /*7fef0*/  @P3 BRA `(.L_x_2954) ;  /* 0xfffffffc00e83947 */ /* 0x000fea000383ffff */
[----:B------:R-:W-:Y:S05]  /*7ff00*/  BSYNC.RECONVERGENT B1 ;  /* 0x0000000000017941 */ /* 0x000fea0003800200 */
.L_x_2953:
[----:B------:R-:W-:Y:S01]  /*7ff10*/  LOP3.LUT P3, RZ, R12, 0xff, RZ, 0xc0, !PT ;  /* 0x000000ff0cff7812 */ /* 0x000fe2000786c0ff */
[----:B------:R-:W-:Y:S01]  /*7ff20*/  BSSY.RECONVERGENT B1, `(.L_x_2955) ;  /* 0x000000f000017945 */ /* 0x000fe20003800200 */
[----:B------:R-:W-:-:S11]  /*7ff30*/  IMAD.MOV.U32 R0, RZ, RZ, R2 ;  /* 0x000000ffff007224 */ /* 0x000fd600078e0002 */
[----:B------:R-:W-:Y:S05]  /*7ff40*/  @!P3 BRA `(.L_x_2956) ;  /* 0x000000000030b947 */ /* 0x000fea0003800000 */
[----:B------:R-:W-:Y:S01]  /*7ff50*/  BSSY.RECONVERGENT B2, `(.L_x_2957) ;  /* 0x000000a000027945 */ /* 0x000fe20003800200 */
[----:B------:R-:W-:-:S07]  /*7ff60*/  IMAD.MOV.U32 R0, RZ, RZ, RZ ;  /* 0x000000ffff007224 */ /* 0x000fce00078e00ff */
.L_x_2958:
        /* <DEDUP_REMOVED lines=9> */
.L_x_2957:
[----:B------:R-:W-:-:S07]  /*80000*/  IMAD.MOV.U32 R0, RZ, RZ, R3 ;  /* 0x000000ffff007224 */ /* 0x000fce00078e0003 */
.L_x_2956:
[----:B------:R-:W-:Y:S05]  /*80010*/  BSYNC.RECONVERGENT B1 ;  /* 0x0000000000017941 */ /* 0x000fea0003800200 */
.L_x_2955:
[----:B------:R-:W-:Y:S01]  /*80020*/  IMAD.IADD R2, R1, 0x1, R0 ;  /* 0x0000000101027824 */ /* 0x000fe200078e0200 */
[----:B------:R-:W-:Y:S01]  /*80030*/  BSSY.RECONVERGENT B1, `(.L_x_2959) ;  /* 0x0000009000017945 */ /* 0x000fe20003800200 */
[----:B------:R-:W-:-:S03]  /*80040*/  IMAD.MOV.U32 R0, RZ, RZ, RZ ;  /* 0x000000ffff007224 */ /* 0x000fc600078e00ff */
[----:B------:R0:W-:Y:S04]  /*80050*/  STL.U8 [R2+0x118], RZ ;  /* 0x000118ff02007387 */ /* 0x0001e80000100000 */
.L_x_2960:
[----:B------:R-:W-:-:S05]  /*80060*/  IMAD.IADD R3, R1, 0x1, R0 ;  /* 0x0000000101037824 */ /* 0x000fca00078e0200 */
[----:B0-----:R-:W2:Y:S02]  /*80070*/  LDL.U8 R2, [R3+0x118] ;  /* 0x0001180003027983 */ /* 0x001ea40000100000 */
[----:B--2---:R-:W-:Y:S01]  /*80080*/  ISETP.NE.AND P3, PT, R2, RZ, PT ;  /* 0x000000ff0200720c */ /* 0x004fe20003f65270 */
[----:B------:R-:W-:Y:S02]  /*80090*/  IMAD.MOV.U32 R2, RZ, RZ, R0 ;  /* 0x000000ffff027224 */ /* 0x000fe400078e0000 */
[----:B------:R-:W-:-:S10]  /*800a0*/  VIADD R0, R0, 0x1 ;  /* 0x0000000100007836 */ /* 0x000fd40000000000 */
[----:B------:R-:W-:Y:S05]  /*800b0*/  @P3 BRA `(.L_x_2960) ;  /* 0xfffffffc00e83947 */ /* 0x000fea000383ffff */
[----:B------:R-:W-:Y:S05]  /*800c0*/  BSYNC.RECONVERGENT B1 ;  /* 0x0000000000017941 */ /* 0x000fea0003800200 */
.L_x_2959:
[----:B------:R-:W-:Y:S01]  /*800d0*/  LOP3.LUT P3, RZ, R48, 0xff, RZ, 0xc0, !PT ;  /* 0x000000ff30ff7812 */ /* 0x000fe2000786c0ff */
[----:B------:R-:W-:Y:S01]  /*800e0*/  BSSY.RECONVERGENT B1, `(.L_x_2961) ;  /* 0x0000010000017945 */ /* 0x000fe20003800200 */
[----:B------:R-:W-:-:S11]  /*800f0*/  IMAD.MOV.U32 R0, RZ, RZ, R2 ;  /* 0x000000ffff007224 */ /* 0x000fd600078e0002 */
[----:B------:R-:W-:Y:S05]  /*80100*/  @!P3 BRA `(.L_x_2962) ;  /* 0x000000000034b947 */ /* 0x000fea0003800000 */
[----:B------:R-:W-:Y:S01]  /*80110*/  BSSY.RECONVERGENT B2, `(.L_x_2963) ;  /* 0x000000b000027945 */ /* 0x000fe20003800200 */
[----:B------:R-:W-:Y:S01]  /*80120*/  IMAD.MOV.U32 R0, RZ, RZ, RZ ;  /* 0x000000ffff007224 */ /* 0x000fe200078e00ff */
[----:B------:R-:W-:-:S07]  /*80130*/  PRMT R3, R48, 0x7610, R3 ;  /* 0x0000761030037816 */ /* 0x000fce0000000003 */
.L_x_2964:
        /* <DEDUP_REMOVED lines=9> */
.L_x_2963:
[----:B------:R-:W-:-:S07]  /*801d0*/  IMAD.MOV.U32 R0, RZ, RZ, R4 ;  /* 0x000000ffff007224 */ /* 0x000fce00078e0004 */
.L_x_2962:
[----:B------:R-:W-:Y:S05]  /*801e0*/  BSYNC.RECONVERGENT B1 ;  /* 0x0000000000017941 */ /* 0x000fea0003800200 */
.L_x_2961:
        /* <DEDUP_REMOVED lines=20> */
[----:B---3--:R-:W-:Y:S02]  /*80330*/  PRMT R77, R4, 0x7771, RZ ;  /* 0x00007771044d7816 */ /* 0x008fe400000000ff */
        /* <DEDUP_REMOVED lines=11> */
[----:B------:R-:W-:Y:S02]  /*803f0*/  PRMT R86, R32, 0x7610, R86 ;  /* 0x0000761020567816 */ /* 0x000fe40000000056 */
        /* <DEDUP_REMOVED lines=12> */
[----:B0-----:R-:W-:-:S02]  /*804c0*/  PRMT R17, R2, 0x7770, RZ ;  /* 0x0000777002117816 */ /* 0x001fc400000000ff */
        /* <DEDUP_REMOVED lines=42> */
.L_x_2952:
[----:B------:R-:W-:Y:S05]  /*80770*/  BSYNC.RECONVERGENT B0 ;  /* 0x0000000000007941 */ /* 0x000fea0003800200 */
.L_x_2951:
        /* <DEDUP_REMOVED lines=59> */
.L_x_2966:
[----:B------:R-:W-:Y:S05]  /*80b30*/  BSYNC.RECONVERGENT B0 ;  /* 0x0000000000007941 */ /* 0x000fea0003800200 */
.L_x_2965:
[----:B------:R-:W-:Y:S01]  /*80b40*/  LOP3.LUT R12, R17, 0xffff, RZ, 0xc0, !PT ;  /* 0x0000ffff110c7812 */ /* 0x000fe200078ec0ff */
[----:B------:R-:W-:Y:S01]  /*80b50*/  SHFL.UP PT, R209, R46, 0x1, RZ ;  /* 0x042000002ed17989 */ /* 0x000fe200000e00ff */
[----:B------:R-:W-:Y:S01]  /*80b60*/  LOP3.LUT R48, R5, 0xffff, RZ, 0xc0, !PT ;  /* 0x0000ffff05307812 */ /* 0x000fe200078ec0ff */
[----:B------:R-:W-:Y:S01]  /*80b70*/  BSSY.RECONVERGENT B0, `(.L_x_2967) ;  /* 0x00000be000007945 */ /* 0x000fe20003800200 */
[----:B------:R-:W-:Y:S01]  /*80b80*/  LOP3.LUT R23, R6, 0xffff, RZ, 0xc0, !PT ;  /* 0x0000ffff06177812 */ /* 0x000fe200078ec0ff */
[----:B-----5:R-:W-:Y:S01]  /*80b90*/  SHFL.UP PT, R210, R0, 0x1, RZ ;  /* 0x0420000000d27989 */ /* 0x020fe200000e00ff */
[----:B------:R-:W-:Y:S02]  /*80ba0*/  LOP3.LUT R45, R45, 0xffff, RZ, 0xc0, !PT ;  /* 0x0000ffff2d2d7812 */ /* 0x000fe400078ec0ff */
[----:B------:R-:W-:Y:S01]  /*80bb0*/  LOP3.LUT R41, R41, 0xffff, RZ, 0xc0, !PT ;  /* 0x0000ffff29297812 */ /* 0x000fe200078ec0ff */
[----:B------:R-:W-:Y:S01]  /*80bc0*/  SHFL.UP PT, R200, R14, 0x1, RZ ;  /* 0x042000000ec87989 */ /* 0x000fe200000e00ff */
[----:B------:R-:W-:Y:S01]  /*80bd0*/  LOP3.LUT R22, R7, 0xffff, RZ, 0xc0, !PT ;  /* 0x0000ffff07167812 */ /* 0x000fe200078ec0ff */
[----:B------:R-:W-:Y:S01]  /*80be0*/  IMAD.U32 R7, R48, 0x10000, RZ ;  /* 0x0001000030077824 */ /* 0x000fe200078e00ff */
[----:B------:R-:W-:Y:S01]  /*80bf0*/  LOP3.LUT R3, R12, 0xff, RZ, 0xc0, !PT ;  /* 0x000000ff0c037812 */ /* 0x000fe200078ec0ff */
[----:B------:R-:W-:Y:S01]  /*80c00*/  IMAD.U32 R49, R45, 0x10000, RZ ;  /* 0x000100002d317824 */ /* 0x000fe200078e00ff */
[----:B------:R-:W-:Y:S01]  /*80c10*/  LOP3.LUT R6, R23, 0xff, RZ, 0xc0, !PT ;  /* 0x000000ff17067812 */ /* 0x000fe200078ec0ff */
[----:B------:R-:W-:Y:S01]  /*80c20*/  IMAD.U32 R5, R22, 0x10000, RZ ;  /* 0x0001000016057824 */ /* 0x000fe200078e00ff */
[----:B------:R-:W-:Y:S01]  /*80c30*/  LOP3.LUT R20, R41, 0xff, RZ, 0xc0, !PT ;  /* 0x000000ff29147812 */ /* 0x000fe200078ec0ff */
[----:B------:R-:W-:Y:S01]  /*80c40*/  SHFL.UP PT, R201, R15, 0x1, RZ ;  /* 0x042000000fc97989 */ /* 0x000fe200000e00ff */
[----:B------:R-:W-:-:S02]  /*80c50*/  PRMT R2, R18, 0x7604, R3 ;  /* 0x0000760412027816 */ /* 0x000fc40000000003 */
        /* <DEDUP_REMOVED lines=16> */
[----:B------:R-:W-:Y:S01]  /*80d60*/  PRMT R49, R34, 0x7604, R49 ;  /* 0x0000760422317816 */ /* 0x000fe20000000031 */
[----:B------:R-:W-:Y:S01]  /*80d70*/  IMAD.U32 R53, R80, 0x10000, RZ ;  /* 0x0001000050357824 */ /* 0x000fe200078e00ff */
[----:B------:R-:W-:-:S02]  /*80d80*/  LOP3.LUT R50, R50, 0xff0000, RZ, 0xc0, !PT ;  /* 0x00ff000032327812 */ /* 0x000fc400078ec0ff */
[----:B------:R-:W-:Y:S02]  /*80d90*/  LOP3.LUT R17, R38, 0xff, RZ, 0xc0, !PT ;  /* 0x000000ff26117812 */ /* 0x000fe400078ec0ff */
[----:B------:R-:W-:Y:S02]  /*80da0*/  LOP3.LUT R5, R5, 0xff0000, RZ, 0xc0, !PT ;  /* 0x00ff000005057812 */ /* 0x000fe400078ec0ff */
[----:B------:R-:W-:Y:S01]  /*80db0*/  PRMT R51, R35, 0x7604, R52 ;  /* 0x0000760423337816 */ /* 0x000fe20000000034 */
[----:B------:R-:W-:Y:S01]  /*80dc0*/  IMAD.IADD R52, R49, 0x1, R50 ;  /* 0x0000000131347824 */ /* 0x000fe200078e0232 */
[----:B------:R-:W-:Y:S01]  /*80dd0*/  PRMT R17, R30, 0x7604, R17 ;  /* 0x000076041e117816 */ /* 0x000fe20000000011 */
[----:B------:R-:W-:Y:S01]  /*80de0*/  IMAD.IADD R2, R2, 0x1, R5 ;  /* 0x0000000102027824 */ /* 0x000fe200078e0205 */
[----:B------:R-:W-:Y:S02]  /*80df0*/  LOP3.LUT R16, R16, 0xff0000, RZ, 0xc0, !PT ;  /* 0x00ff000010107812 */ /* 0x000fe400078ec0ff */
        /* <DEDUP_REMOVED lines=8> */
[----:B------:R-:W-:Y:S01]  /*80e80*/  LOP3.LUT R16, R68, 0xff, RZ, 0xc0, !PT ;  /* 0x000000ff44107812 */ /* 0x000fe200078ec0ff */
[----:B------:R-:W-:Y:S01]  /*80e90*/  IMAD.U32 R20, R74, 0x10000, RZ ;  /* 0x000100004a147824 */ /* 0x000fe200078e00ff */
[----:B------:R-:W-:Y:S01]  /*80ea0*/  PRMT R121, R43, 0x7604, R8 ;  /* 0x000076042b797816 */ /* 0x000fe20000000008 */
[----:B------:R-:W-:Y:S01]  /*80eb0*/  IMAD.IADD R54, R51, 0x1, R54 ;  /* 0x0000000133367824 */ /* 0x000fe200078e0236 */
[----:B------:R-:W-:-:S02]  /*80ec0*/  LOP3.LUT R86, R86, 0xffff, RZ, 0xc0, !PT ;  /* 0x0000ffff56567812 */ /* 0x000fc400078ec0ff */
[----:B------:R-:W-:Y:S02]  /*80ed0*/  LOP3.LUT R66, R66, 0xffff, RZ, 0xc0, !PT ;  /* 0x0000ffff42427812 */ /* 0x000fe400078ec0ff */
[----:B------:R-:W-:Y:S01]  /*80ee0*/  PRMT R16, R33, 0x7604, R16 ;  /* 0x0000760421107816 */ /* 0x000fe20000000010 */
[----:B------:R-:W0:Y:S01]  /*80ef0*/  SHFL.UP PT, R121, R121, 0x1, RZ ;  /* 0x0420000079797989 */ /* 0x000e2200000e00ff */
[----:B------:R-:W-:Y:S01]  /*80f00*/  LOP3.LUT R7, R7, 0xff0000, RZ, 0xc0, !PT ;  /* 0x00ff000007077812 */ /* 0x000fe200078ec0ff */
[----:B------:R-:W-:Y:S01]  /*80f10*/  IMAD.U32 R56, R66, 0x10000, RZ ;  /* 0x0001000042387824 */ /* 0x000fe200078e00ff */
[----:B------:R-:W-:Y:S02]  /*80f20*/  LOP3.LUT R17, R86, 0xff, RZ, 0xc0, !PT ;  /* 0x000000ff56117812 */ /* 0x000fe400078ec0ff */
[----:B------:R-:W-:Y:S01]  /*80f30*/  LOP3.LUT R51, R10, 0xffff, RZ, 0xc0, !PT ;  /* 0x0000ffff0a337812 */ /* 0x000fe200078ec0ff */
[----:B------:R-:W-:Y:S01]  /*80f40*/  IMAD.IADD R7, R16, 0x1, R7 ;  /* 0x0000000110077824 */ /* 0x000fe200078e0207 */
[----:B------:R-:W-:-:S02]  /*80f50*/  LOP3.LUT R29, R29, 0xffff, RZ, 0xc0, !PT ;  /* 0x0000ffff1d1d7812 */ /* 0x000fc400078ec0ff */
[----:B------:R-:W-:Y:S01]  /*80f60*/  LOP3.LUT R28, R28, 0xffff, RZ, 0xc0, !PT ;  /* 0x0000ffff1c1c7812 */ /* 0x000fe200078ec0ff */
[----:B------:R-:W-:Y:S01]  /*80f70*/  IMAD.U32 R16, R51, 0x10000, RZ ;  /* 0x0001000033107824 */ /* 0x000fe200078e00ff */
[----:B------:R-:W-:Y:S02]  /*80f80*/  LOP3.LUT R70, R70, 0xffff, RZ, 0xc0, !PT ;  /* 0x0000ffff46467812 */ /* 0x000fe400078ec0ff */
[----:B------:R-:W-:Y:S01]  /*80f90*/  LOP3.LUT R50, R11, 0xffff, RZ, 0xc0, !PT ;  /* 0x0000ffff0b327812 */ /* 0x000fe200078ec0ff */
[----:B------:R-:W-:Y:S01]  /*80fa0*/  IMAD.U32 R55, R28, 0x10000, RZ ;  /* 0x000100001c377824 */ /* 0x000fe200078e00ff */
[----:B------:R-:W-:Y:S01]  /*80fb0*/  PRMT R17, R32, 0x7604, R17 ;  /* 0x0000760420117816 */ /* 0x000fe20000000011 */
[----:B------:R-:W-:Y:S01]  /*80fc0*/  IMAD.U32 R8, R70, 0x10000, RZ ;  /* 0x0001000046087824 */ /* 0x000fe200078e00ff */
[----:B------:R-:W-:Y:S02]  /*80fd0*/  LOP3.LUT R20, R20, 0xff0000, RZ, 0xc0, !PT ;  /* 0x00ff000014147812 */ /* 0x000fe400078ec0ff */
[----:B------:R-:W-:-:S02]  /*80fe0*/  LOP3.LUT R82, R82, 0xffff, RZ, 0xc0, !PT ;  /* 0x0000ffff52527812 */ /* 0x000fc400078ec0ff */
[----:B------:R-:W-:Y:S01]  /*80ff0*/  LOP3.LUT R59, R29, 0xff, RZ, 0xc0, !PT ;  /* 0x000000ff1d3b7812 */ /* 0x000fe200078ec0ff */
[----:B------:R-:W-:Y:S01]  /*81000*/  IMAD.IADD R20, R17, 0x1, R20 ;  /* 0x0000000111147824 */ /* 0x000fe200078e0214 */
[----:B------:R-:W-:Y:S02]  /*81010*/  LOP3.LUT R53, R50, 0xff, RZ, 0xc0, !PT ;  /* 0x000000ff32357812 */ /* 0x000fe400078ec0ff */
[----:B------:R-:W-:Y:S02]  /*81020*/  LOP3.LUT R11, R82, 0xff, RZ, 0xc0, !PT ;  /* 0x000000ff520b7812 */ /* 0x000fe400078ec0ff */
[----:B------:R-:W-:Y:S02]  /*81030*/  LOP3.LUT R10, R49, 0xff, RZ, 0xc0, !PT ;  /* 0x000000ff310a7812 */ /* 0x000fe400078ec0ff */
[----:B------:R-:W-:Y:S02]  /*81040*/  PRMT R59, R26, 0x7604, R59 ;  /* 0x000076041a3b7816 */ /* 0x000fe4000000003b */
        /* <DEDUP_REMOVED lines=9> */
[----:B------:R-:W-:Y:S01]  /*810e0*/  ISETP.NE.AND P3, PT, R69, 0x1f, PT ;  /* 0x0000001f4500780c */ /* 0x000fe20003f65270 */
[----:B------:R-:W-:Y:S01]  /*810f0*/  IMAD.IADD R53, R11, 0x1, R8 ;  /* 0x000000010b357824 */ /* 0x000fe200078e0208 */
        /* <DEDUP_REMOVED lines=23> */
[----:B0-----:R-:W-:Y:S01]  /*81270*/  SHF.R.U32.HI R119, RZ, 0x8, R121 ;  /* 0x00000008ff777819 */ /* 0x001fe20000011679 */
[----:B------:R-:W-:Y:S01]  /*81280*/  IMAD R53, R84, 0x1000000, R53 ;  /* 0x0100000054357824 */ /* 0x000fe200078e0235 */
[----:B------:R0:W1:Y:S01]  /*81290*/  SHFL.UP PT, R8, R5, 0x1, RZ ;  /* 0x0420000005087989 */ /* 0x00006200000e00ff */
[----:B------:R-:W-:Y:S01]  /*812a0*/  IMAD R55, R60, 0x1000000, R55 ;  /* 0x010000003c377824 */ /* 0x000fe200078e0237 */
[----:B------:R-:W-:-:S02]  /*812b0*/  PRMT R20, R119, 0x7604, R121 ;  /* 0x0000760477147816 */ /* 0x000fc40000000079 */
[----:B------:R0:W2:Y:S04]  /*812c0*/  SHFL.UP PT, R9, R6, 0x1, RZ ;  /* 0x0420000006097989 */ /* 0x0000a800000e00ff */
[----:B------:R0:W3:Y:S04]  /*812d0*/  SHFL.UP PT, R10, R7, 0x1, RZ ;  /* 0x04200000070a7989 */ /* 0x0000e800000e00ff */
[----:B------:R-:W4:Y:S04]  /*812e0*/  SHFL.UP PT, R11, R11, 0x1, RZ ;  /* 0x042000000b0b7989 */ /* 0x000f2800000e00ff */
[----:B------:R-:W0:Y:S04]  /*812f0*/  SHFL.UP PT, R16, R16, 0x1, RZ ;  /* 0x0420000010107989 */ /* 0x000e2800000e00ff */
[----:B------:R-:W0:Y:S04]  /*81300*/  SHFL.UP PT, R17, R17, 0x1, RZ ;  /* 0x0420000011117989 */ /* 0x000e2800000e00ff */
[----:B------:R-:W0:Y:S04]  /*81310*/  SHFL.UP PT, R2, R2, 0x1, RZ ;  /* 0x0420000002027989 */ /* 0x000e2800000e00ff */
[----:B------:R-:W0:Y:S04]  /*81320*/  SHFL.UP PT, R3, R3, 0x1, RZ ;  /* 0x0420000003037989 */ /* 0x000e2800000e00ff */
[----:B------:R-:W0:Y:S04]  /*81330*/  SHFL.UP PT, R4, R4, 0x1, RZ ;  /* 0x0420000004047989 */ /* 0x000e2800000e00ff */
[----:B------:R0:W0:Y:S04]  /*81340*/  SHFL.UP PT, R5, R54, 0x1, RZ ;  /* 0x0420000036057989 */ /* 0x00002800000e00ff */
[----:B------:R0:W0:Y:S04]  /*81350*/  SHFL.UP PT, R6, R53, 0x1, RZ ;  /* 0x0420000035067989 */ /* 0x00002800000e00ff */
[----:B------:R0:W0:Y:S01]  /*81360*/  SHFL.UP PT, R7, R55, 0x1, RZ ;  /* 0x0420000037077989 */ /* 0x00002200000e00ff */
[----:B-1234-:R-:W-:Y:S05]  /*81370*/  @P3 BRA `(.L_x_2968) ;  /* 0x0000000000f43947 */ /* 0x01efea0003800000 */
[----:B------:R-:W-:Y:S02]  /*81380*/  PRMT R27, R22, 0x3340, R59 ;  /* 0x00003340161b7816 */ /* 0x000fe4000000003b */
[----:B------:R-:W-:Y:S02]  /*81390*/  LOP3.LUT R22, R13, 0xffff, RZ, 0xc0, !PT ;  /* 0x0000ffff0d167812 */ /* 0x000fe400078ec0ff */
[----:B------:R-:W-:Y:S02]  /*813a0*/  PRMT R48, R48, 0x3340, R37 ;  /* 0x0000334030307816 */ /* 0x000fe40000000025 */
[----:B------:R-:W-:Y:S02]  /*813b0*/  LOP3.LUT R37, R18, 0xffff, RZ, 0xc0, !PT ;  /* 0x0000ffff12257812 */ /* 0x000fe400078ec0ff */
[----:B------:R-:W-:Y:S02]  /*813c0*/  PRMT R13, R23, 0x3340, R22 ;  /* 0x00003340170d7816 */ /* 0x000fe40000000016 */
[----:B------:R-:W-:-:S02]  /*813d0*/  LOP3.LUT R23, R30, 0xffff, RZ, 0xc0, !PT ;  /* 0x0000ffff1e177812 */ /* 0x000fc400078ec0ff */
[----:B------:R-:W-:Y:S02]  /*813e0*/  LOP3.LUT R22, R35, 0xffff, RZ, 0xc0, !PT ;  /* 0x0000ffff23167812 */ /* 0x000fe400078ec0ff */
[----:B------:R-:W-:Y:S02]  /*813f0*/  LOP3.LUT R35, R34, 0xffff, RZ, 0xc0, !PT ;  /* 0x0000ffff22237812 */ /* 0x000fe400078ec0ff */
[----:B------:R-:W-:Y:S02]  /*81400*/  SHF.R.U32.HI R30, RZ, 0x5, R90 ;  /* 0x00000005ff1e7819 */ /* 0x000fe4000001165a */
[----:B------:R-:W-:Y:S02]  /*81410*/  PRMT R12, R12, 0x3340, R37 ;  /* 0x000033400c0c7816 */ /* 0x000fe40000000025 */
[----:B------:R-:W-:Y:S01]  /*81420*/  PRMT R79, R79, 0x3340, R22 ;  /* 0x000033404f4f7816 */ /* 0x000fe20000000016 */
[----:B------:R-:W-:Y:S01]  /*81430*/  IMAD R37, R30, 0x48, R21 ;  /* 0x000000481e257824 */ /* 0x000fe200078e0215 */
[----:B------:R-:W-:-:S02]  /*81440*/  LOP3.LUT R18, R31, 0xffff, RZ, 0xc0, !PT ;  /* 0x0000ffff1f127812 */ /* 0x000fc400078ec0ff */
[----:B------:R-:W-:Y:S02]  /*81450*/  LOP3.LUT R33, R33, 0xffff, RZ, 0xc0, !PT ;  /* 0x0000ffff21217812 */ /* 0x000fe400078ec0ff */
[----:B------:R-:W-:Y:S01]  /*81460*/  LOP3.LUT R22, R19, 0xffff, RZ, 0xc0, !PT ;  /* 0x0000ffff13167812 */ /* 0x000fe200078ec0ff */
[----:B------:R-:W-:Y:S01]  /*81470*/  STS.64 [R37+0x40], R14 ;  /* 0x0000400e25007388 */ /* 0x000fe20000000a00 */
[----:B------:R-:W-:Y:S02]  /*81480*/  PRMT R76, R76, 0x3340, R35 ;  /* 0x000033404c4c7816 */ /* 0x000fe40000000023 */
[----:B------:R-:W-:Y:S01]  /*81490*/  LOP3.LUT R31, R32, 0xffff, RZ, 0xc0, !PT ;  /* 0x0000ffff201f7812 */ /* 0x000fe200078ec0ff */
[----:B------:R-:W-:Y:S01]  /*814a0*/  STS [R37], R46 ;  /* 0x0000002e25007388 */ /* 0x000fe20000000800 */
[----:B------:R-:W-:Y:S02]  /*814b0*/  LOP3.LUT R19, R36, 0xffff, RZ, 0xc0, !PT ;  /* 0x0000ffff24137812 */ /* 0x000fe400078ec0ff */
[----:B------:R-:W-:Y:S01]  /*814c0*/  LOP3.LUT R26, R26, 0xffff, RZ, 0xc0, !PT ;  /* 0x0000ffff1a1a7812 */ /* 0x000fe200078ec0ff */
[----:B------:R-:W-:Y:S01]  /*814d0*/  STS [R37+0x3c], R0 ;  /* 0x00003c0025007388 */ /* 0x000fe20000000800 */
[----:B------:R-:W-:-:S02]  /*814e0*/  LOP3.LUT R35, R24, 0xffff, RZ, 0xc0, !PT ;  /* 0x0000ffff18237812 */ /* 0x000fc400078ec0ff */
[----:B------:R-:W-:Y:S02]  /*814f0*/  PRMT R13, R13, 0x5410, R48 ;  /* 0x000054100d0d7816 */ /* 0x000fe40000000030 */
[----:B------:R-:W-:Y:S02]  /*81500*/  PRMT R12, R12, 0x5410, R27 ;  /* 0x000054100c0c7816 */ /* 0x000fe4000000001b */
[----:B------:R-:W-:Y:S02]  /*81510*/  PRMT R40, R40, 0x3340, R39 ;  /* 0x0000334028287816 */ /* 0x000fe40000000027 */
[----:B------:R-:W-:Y:S01]  /*81520*/  PRMT R23, R38, 0x3340, R23 ;  /* 0x0000334026177816 */ /* 0x000fe20000000017 */
[----:B------:R1:W-:Y:S01]  /*81530*/  STS.64 [R37+0x8], R12 ;  /* 0x0000080c25007388 */ /* 0x0003e20000000a00 */
        /* <DEDUP_REMOVED lines=16> */
[----:B-1----:R-:W-:Y:S02]  /*81640*/  PRMT R12, R23, 0x5410, R40 ;  /* 0x00005410170c7816 */ /* 0x002fe40000000028 */
[----:B------:R-:W-:Y:S02]  /*81650*/  PRMT R13, R18, 0x5410, R45 ;  /* 0x00005410120d7816 */ /* 0x000fe4000000002d */
[----:B------:R-:W-:Y:S02]  /*81660*/  PRMT R23, R22, 0x5410, R51 ;  /* 0x0000541016177816 */ /* 0x000fe40000000033 */
[----:B------:R-:W-:Y:S01]  /*81670*/  PRMT R42, R43, 0x7604, R42 ;  /* 0x000076042b2a7816 */ /* 0x000fe2000000002a */
[----:B------:R1:W-:Y:S01]  /*81680*/  STS.64 [R37+0x10], R12 ;  /* 0x0000100c25007388 */ /* 0x0003e20000000a00 */
[----:B------:R-:W-:-:S02]  /*81690*/  PRMT R15, R31, 0x5410, R74 ;  /* 0x000054101f0f7816 */ /* 0x000fc4000000004a */
        /* <DEDUP_REMOVED lines=11> */
.L_x_2968:
[----:B------:R-:W-:Y:S05]  /*81750*/  BSYNC.RECONVERGENT B0 ;  /* 0x0000000000007941 */ /* 0x000fea0003800200 */
.L_x_2967:
[----:B------:R-:W-:Y:S01]  /*81760*/  BAR.SYNC.DEFER_BLOCKING 0x0 ;  /* 0x0000000000007b1d */ /* 0x000fe20000010000 */
[C---:B------:R-:W-:Y:S02]  /*81770*/  PRMT R28, R8.reuse, 0x7610, R28 ;  /* 0x00007610081c7816 */ /* 0x040fe4000000001c */
[--C-:B------:R-:W-:Y:S02]  /*81780*/  SHF.R.U32.HI R117, RZ, 0x18, R8.reuse ;  /* 0x00000018ff757819 */ /* 0x100fe40000011608 */
[----:B------:R-:W-:Y:S02]  /*81790*/  SHF.R.U32.HI R112, RZ, 0x8, R8 ;  /* 0x00000008ff707819 */ /* 0x000fe40000011608 */
[----:B-1----:R-:W-:Y:S01]  /*817a0*/  PRMT R27, R8, 0x7632, R27 ;  /* 0x00007632081b7816 */ /* 0x002fe2000000001b */
[----:B------:R-:W-:Y:S01]  /*817b0*/  STL.S16 [R1+0x6f0], R28 ;  /* 0x0006f01c01007387 */ /* 0x000fe20000100600 */
[--C-:B------:R-:W-:Y:S02]  /*817c0*/  SHF.R.U32.HI R113, RZ, 0x18, R9.reuse ;  /* 0x00000018ff717819 */ /* 0x100fe40000011609 */
[----:B------:R-:W-:Y:S01]  /*817d0*/  SHF.R.U32.HI R108, RZ, 0x8, R9 ;  /* 0x00000008ff6c7819 */ /* 0x000fe20000011609 */
[----:B------:R1:W-:Y:S01]  /*817e0*/  STL.U16 [R1+0x3d8], R20 ;  /* 0x0003d81401007387 */ /* 0x0003e20000100400 */
[----:B------:R-:W-:-:S02]  /*817f0*/  PRMT R26, R9, 0x7610, R26 ;  /* 0x00007610091a7816 */ /* 0x000fc4000000001a */
[----:B------:R-:W-:Y:S01]  /*81800*/  PRMT R24, R9, 0x7632, R24 ;  /* 0x0000763209187816 */ /* 0x000fe20000000018 */
[----:B------:R2:W-:Y:S01]  /*81810*/  STL.128 [R1+0x3b0], R8 ;  /* 0x0003b00801007387 */ /* 0x0005e20000100c00 */
[--C-:B------:R-:W-:Y:S02]  /*81820*/  SHF.R.U32.HI R109, RZ, 0x18, R10.reuse ;  /* 0x00000018ff6d7819 */ /* 0x100fe4000001160a */
[----:B------:R-:W-:Y:S01]  /*81830*/  SHF.R.U32.HI R107, RZ, 0x8, R10 ;  /* 0x00000008ff6b7819 */ /* 0x000fe2000001160a */
[----:B0-----:R0:W-:Y:S01]  /*81840*/  STL.128 [R1+0x3c0], R4 ;  /* 0x0003c00401007387 */ /* 0x0011e20000100c00 */
[C---:B------:R-:W-:Y:S02]  /*81850*/  PRMT R23, R10.reuse, 0x7610, R23 ;  /* 0x000076100a177816 */ /* 0x040fe40000000017 */
[----:B------:R-:W-:Y:S01]  /*81860*/  PRMT R22, R10, 0x7632, R22 ;  /* 0x000076320a167816 */ /* 0x000fe20000000016 */
[----:B------:R-:W3:Y:S01]  /*81870*/  LDS.128 R12, [R21+0x50] ;  /* 0x00005000150c7984 */ /* 0x000ee20000000c00 */
[----:B------:R-:W-:-:S02]  /*81880*/  SHF.R.U32.HI R111, RZ, 0x18, R11 ;  /* 0x00000018ff6f7819 */ /* 0x000fc4000001160b */
[----:B------:R-:W-:Y:S01]  /*81890*/  SHF.R.U32.HI R110, RZ, 0x8, R11 ;  /* 0x00000008ff6e7819 */ /* 0x000fe2000001160b */
[----:B------:R-:W4:Y:S01]  /*818a0*/  LDS.128 R28, [R21+0x60] ;  /* 0x00006000151c7984 */ /* 0x000f220000000c00 */
[C---:B-1----:R-:W-:Y:S02]  /*818b0*/  PRMT R20, R11.reuse, 0x7610, R20 ;  /* 0x000076100b147816 */ /* 0x042fe40000000014 */
[----:B------:R-:W-:Y:S01]  /*818c0*/  PRMT R19, R11, 0x7632, R19 ;  /* 0x000076320b137816 */ /* 0x000fe20000000013 */
[----:B------:R-:W1:Y:S01]  /*818d0*/  LDS.128 R32, [R21+0x70] ;  /* 0x0000700015207984 */ /* 0x000e620000000c00 */
[--C-:B------:R-:W-:Y:S02]  /*818e0*/  SHF.R.U32.HI R106, RZ, 0x18, R4.reuse ;  /* 0x00000018ff6a7819 */ /* 0x100fe40000011604 */
[----:B------:R-:W-:Y:S01]  /*818f0*/  SHF.R.U32.HI R102, RZ, 0x8, R4 ;  /* 0x00000008ff667819 */ /* 0x000fe20000011604 */
[----:B------:R5:W-:Y:S01]  /*81900*/  STL.S16 [R1+0x6d8], R20 ;  /* 0x0006d81401007387 */ /* 0x000be20000100600 */
[----:B------:R-:W-:-:S02]  /*81910*/  PRMT R18, R4, 0x7610, R18 ;  /* 0x0000761004127816 */ /* 0x000fc40000000012 */
[----:B--2---:R-:W-:Y:S01]  /*81920*/  PRMT R11, R4, 0x7632, R11 ;  /* 0x00007632040b7816 */ /* 0x004fe2000000000b */
[----:B------:R-:W-:Y:S01]  /*81930*/  LDS.128 R40, [R21+0x10] ;  /* 0x0000100015287984 */ /* 0x000fe20000000c00 */
[--C-:B------:R-:W-:Y:S02]  /*81940*/  SHF.R.U32.HI R103, RZ, 0x18, R5.reuse ;  /* 0x00000018ff677819 */ /* 0x100fe40000011605 */
[----:B------:R-:W-:Y:S01]  /*81950*/  SHF.R.U32.HI R84, RZ, 0x8, R5 ;  /* 0x00000008ff547819 */ /* 0x000fe20000011605 */
[----:B------:R-:W-:Y:S01]  /*81960*/  STL.S16 [R1+0x6cc], R11 ;  /* 0x0006cc0b01007387 */ /* 0x000fe20000100600 */
[C---:B------:R-:W-:Y:S02]  /*81970*/  PRMT R10, R5.reuse, 0x7610, R10 ;  /* 0x00007610050a7816 */ /* 0x040fe4000000000a */
[----:B------:R-:W-:Y:S01]  /*81980*/  PRMT R9, R5, 0x7632, R9 ;  /* 0x0000763205097816 */ /* 0x000fe20000000009 */
[----:B------:R-:W-:Y:S01]  /*81990*/  LDS.U16 R83, [R21+0x80] ;  /* 0x0000800015537984 */ /* 0x000fe20000000400 */
[----:B------:R-:W-:-:S02]  /*819a0*/  PRMT R8, R6, 0x7610, R8 ;  /* 0x0000761006087816 */ /* 0x000fc40000000008 */
[----:B0-----:R-:W-:Y:S01]  /*819b0*/  PRMT R5, R6, 0x7632, R5 ;  /* 0x0000763206057816 */ /* 0x001fe20000000005 */
[----:B------:R-:W-:Y:S01]  /*819c0*/  STL.S16 [R1+0x6c8], R10 ;  /* 0x0006c80a01007387 */ /* 0x000fe20000100600 */
[----:B------:R-:W-:Y:S02]  /*819d0*/  PRMT R4, R7, 0x7610, R4 ;  /* 0x0000761007047816 */ /* 0x000fe40000000004 */
[--C-:B------:R-:W-:Y:S01]  /*819e0*/  SHF.R.U32.HI R85, RZ, 0x18, R6.reuse ;  /* 0x00000018ff557819 */ /* 0x100fe20000011606 */
[----:B------:R0:W-:Y:S01]  /*819f0*/  STL.S16 [R1+0x6c4], R9 ;  /* 0x0006c40901007387 */ /* 0x0001e20000100600 */
[----:B-----5:R-:W-:Y:S02]  /*81a00*/  SHF.R.U32.HI R20, RZ, 0x8, R6 ;  /* 0x00000008ff147819 */ /* 0x020fe40000011606 */
[--C-:B------:R-:W-:Y:S01]  /*81a10*/  SHF.R.U32.HI R105, RZ, 0x18, R7.reuse ;  /* 0x00000018ff697819 */ /* 0x100fe20000011607 */
[----:B------:R2:W-:Y:S01]  /*81a20*/  STL.S16 [R1+0x6c0], R8 ;  /* 0x0006c00801007387 */ /* 0x0005e20000100600 */
[----:B------:R-:W-:-:S02]  /*81a30*/  SHF.R.U32.HI R104, RZ, 0x8, R7 ;  /* 0x00000008ff687819 */ /* 0x000fc40000011607 */
[----:B------:R-:W-:Y:S01]  /*81a40*/  PRMT R0, R7, 0x7632, R0 ;  /* 0x0000763207007816 */ /* 0x000fe20000000000 */
[----:B------:R-:W-:Y:S01]  /*81a50*/  STL.S16 [R1+0x6bc], R5 ;  /* 0x0006bc0501007387 */ /* 0x000fe20000100600 */
[C---:B---3--:R-:W-:Y:S01]  /*81a60*/  PRMT R88, R12.reuse, 0x7770, RZ ;  /* 0x000077700c587816 */ /* 0x048fe200000000ff */
[----:B0-----:R-:W-:Y:S01]  /*81a70*/  IMAD.MOV.U32 R9, RZ, RZ, R15 ;  /* 0x000000ffff097224 */ /* 0x001fe200078e000f */
[----:B------:R-:W-:Y:S01]  /*81a80*/  PRMT R66, R12, 0x7771, RZ ;  /* 0x000077710c427816 */ /* 0x000fe200000000ff */
[----:B------:R-:W-:Y:S01]  /*81a90*/  STL.S16 [R1+0x6b8], R4 ;  /* 0x0006b80401007387 */ /* 0x000fe20000100600 */
[----:B----4-:R-:W-:Y:S01]  /*81aa0*/  IMAD.MOV.U32 R10, RZ, RZ, R28 ;  /* 0x000000ffff0a7224 */ /* 0x010fe200078e001c */
[C---:B------:R-:W-:Y:S01]  /*81ab0*/  PRMT R77, R28.reuse, 0x7770, RZ ;  /* 0x000077701c4d7816 */ /* 0x040fe200000000ff */
[----:B--2---:R-:W-:Y:S01]  /*81ac0*/  IMAD.MOV.U32 R8, RZ, RZ, R14 ;  /* 0x000000ffff087224 */ /* 0x004fe200078e000e */
[----:B------:R-:W0:Y:S01]  /*81ad0*/  LDS.128 R4, [R21] ;  /* 0x0000000015047984 */ /* 0x000e220000000c00 */
[----:B------:R-:W-:Y:S01]  /*81ae0*/  IMAD.MOV.U32 R11, RZ, RZ, R29 ;  /* 0x000000ffff0b7224 */ /* 0x000fe200078e001d */
[----:B------:R-:W-:-:S02]  /*81af0*/  PRMT R76, R28, 0x7771, RZ ;  /* 0x000077711c4c7816 */ /* 0x000fc400000000ff */
[C---:B------:R-:W-:Y:S01]  /*81b00*/  PRMT R75, R28.reuse, 0x7772, RZ ;  /* 0x000077721c4b7816 */ /* 0x040fe200000000ff */
[----:B------:R-:W-:Y:S01]  /*81b10*/  STL.S16 [R1+0x6d4], R19 ;  /* 0x0006d41301007387 */ /* 0x000fe20000100600 */
[----:B------:R-:W-:Y:S02]  /*81b20*/  PRMT R74, R28, 0x7773, RZ ;  /* 0x000077731c4a7816 */ /* 0x000fe400000000ff */
[C---:B------:R-:W-:Y:S01]  /*81b30*/  PRMT R73, R29.reuse, 0x7770, RZ ;  /* 0x000077701d497816 */ /* 0x040fe200000000ff */
[----:B------:R2:W-:Y:S01]  /*81b40*/  STL.128 [R1+0x320], R8 ;  /* 0x0003200801007387 */ /* 0x0005e20000100c00 */
[C---:B------:R-:W-:Y:S02]  /*81b50*/  PRMT R72, R29.reuse, 0x7771, RZ ;  /* 0x000077711d487816 */ /* 0x040fe400000000ff */
[C---:B------:R-:W-:Y:S01]  /*81b60*/  PRMT R67, R29.reuse, 0x7772, RZ ;  /* 0x000077721d437816 */ /* 0x040fe200000000ff */
[----:B------:R3:W-:Y:S01]  /*81b70*/  STL.S16 [R1+0x6d0], R18 ;  /* 0x0006d01201007387 */ /* 0x0007e20000100600 */
[----:B------:R-:W-:-:S02]  /*81b80*/  PRMT R68, R29, 0x7773, RZ ;  /* 0x000077731d447816 */ /* 0x000fc400000000ff */
[C---:B------:R-:W-:Y:S01]  /*81b90*/  PRMT R63, R30.reuse, 0x7770, RZ ;  /* 0x000077701e3f7816 */ /* 0x040fe200000000ff */
[----:B------:R0:W-:Y:S01]  /*81ba0*/  STL.64 [R1+0x318], R12 ;  /* 0x0003180c01007387 */ /* 0x0001e20000100a00 */
[C---:B------:R-:W-:Y:S02]  /*81bb0*/  PRMT R62, R30.reuse, 0x7771, RZ ;  /* 0x000077711e3e7816 */ /* 0x040fe400000000ff */
[C---:B------:R-:W-:Y:S01]  /*81bc0*/  PRMT R99, R30.reuse, 0x7772, RZ ;  /* 0x000077721e637816 */ /* 0x040fe200000000ff */
[----:B------:R-:W-:Y:S01]  /*81bd0*/  STL.S16 [R1+0x6b4], R0 ;  /* 0x0006b40001007387 */ /* 0x000fe20000100600 */
[----:B------:R-:W-:Y:S02]  /*81be0*/  PRMT R98, R30, 0x7773, RZ ;  /* 0x000077731e627816 */ /* 0x000fe400000000ff */
[C---:B------:R-:W-:Y:S01]  /*81bf0*/  PRMT R97, R31.reuse, 0x7770, RZ ;  /* 0x000077701f617816 */ /* 0x040fe200000000ff */
[----:B--2---:R-:W-:Y:S01]  /*81c00*/  IMAD.MOV.U32 R8, RZ, RZ, R30 ;  /* 0x000000ffff087224 */ /* 0x004fe200078e001e */
[C---:B------:R-:W-:Y:S01]  /*81c10*/  PRMT R96, R31.reuse, 0x7771, RZ ;  /* 0x000077711f607816 */ /* 0x040fe200000000ff */
[----:B------:R-:W-:Y:S01]  /*81c20*/  IMAD.MOV.U32 R9, RZ, RZ, R31 ;  /* 0x000000ffff097224 */ /* 0x000fe200078e001f */
[C---:B------:R-:W-:Y:S01]  /*81c30*/  PRMT R95, R31.reuse, 0x7772, RZ ;  /* 0x000077721f5f7816 */ /* 0x040fe200000000ff */
[----:B-1----:R-:W-:Y:S01]  /*81c40*/  IMAD.MOV.U32 R10, RZ, RZ, R32 ;  /* 0x000000ffff0a7224 */ /* 0x002fe200078e0020 */
[----:B------:R-:W-:Y:S01]  /*81c50*/  PRMT R94, R31, 0x7773, RZ ;  /* 0x000077731f5e7816 */ /* 0x000fe200000000ff */
[----:B------:R-:W-:Y:S01]  /*81c60*/  IMAD.MOV.U32 R11, RZ, RZ, R33 ;  /* 0x000000ffff0b7224 */ /* 0x000fe200078e0021 */
[----:B------:R-:W1:Y:S01]  /*81c70*/  LDS.128 R28, [R21+0x20] ;  /* 0x00002000151c7984 */ /* 0x000e620000000c00 */
[----:B------:R-:W-:-:S02]  /*81c80*/  PRMT R65, R12, 0x7772, RZ ;  /* 0x000077720c417816 */ /* 0x000fc400000000ff */
[----:B------:R-:W-:Y:S01]  /*81c90*/  PRMT R64, R12, 0x7773, RZ ;  /* 0x000077730c407816 */ /* 0x000fe200000000ff */
[----:B------:R-:W-:Y:S01]  /*81ca0*/  STL.128 [R1+0x330], R8 ;  /* 0x0003300801007387 */ /* 0x000fe20000100c00 */
[C---:B------:R-:W-:Y:S02]  /*81cb0*/  PRMT R19, R13.reuse, 0x7770, RZ ;  /* 0x000077700d137816 */ /* 0x040fe400000000ff */
[C---:B---3--:R-:W-:Y:S01]  /*81cc0*/  PRMT R18, R13.reuse, 0x7771, RZ ;  /* 0x000077710d127816 */ /* 0x048fe200000000ff */
[----:B------:R-:W2:Y:S01]  /*81cd0*/  LDS.128 R8, [R21+0x30] ;  /* 0x0000300015087984 */ /* 0x000ea20000000c00 */
[C---:B------:R-:W-:Y:S01]  /*81ce0*/  PRMT R86, R13.reuse, 0x7772, RZ ;  /* 0x000077720d567816 */ /* 0x040fe200000000ff */
[----:B0-----:R-:W-:Y:S01]  /*81cf0*/  IMAD.MOV.U32 R12, RZ, RZ, R6 ;  /* 0x000000ffff0c7224 */ /* 0x001fe200078e0006 */
        /* <DEDUP_REMOVED lines=9> */
[C---:B------:R-:W-:Y:S01]  /*81d90*/  PRMT R100, R15.reuse, 0x7770, RZ ;  /* 0x000077700f647816 */ /* 0x040fe200000000ff */
[----:B------:R-:W-:Y:S01]  /*81da0*/  STL.S16 [R1+0x660], R85 ;  /* 0x0006605501007387 */ /* 0x000fe20000100600 */
[C---:B------:R-:W-:Y:S02]  /*81db0*/  PRMT R101, R15.reuse, 0x7771, RZ ;  /* 0x000077710f657816 */ /* 0x040fe400000000ff */
[C---:B------:R-:W-:Y:S01]  /*81dc0*/  PRMT R92, R15.reuse, 0x7772, RZ ;  /* 0x000077720f5c7816 */ /* 0x040fe200000000ff */
[----:B------:R-:W-:Y:S01]  /*81dd0*/  STL.64 [R1+0x3e0], R200 ;  /* 0x0003e0c801007387 */ /* 0x000fe20000100a00 */
[----:B------:R-:W-:Y:S01]  /*81de0*/  PRMT R93, R15, 0x7773, RZ ;  /* 0x000077730f5d7816 */ /* 0x000fe200000000ff */
[----:B------:R-:W-:Y:S01]  /*81df0*/  IMAD.MOV.U32 R15, RZ, RZ, R41 ;  /* 0x000000ffff0f7224 */ /* 0x000fe200078e0029 */
[----:B------:R-:W-:Y:S01]  /*81e00*/  PRMT R5, R83, 0x7710, RZ ;  /* 0x0000771053057816 */ /* 0x000fe200000000ff */
[----:B------:R-:W-:Y:S01]  /*81e10*/  STL [R1+0x3a0], R209 ;  /* 0x0003a0d101007387 */ /* 0x000fe20000100800 */
[----:B------:R-:W-:-:S02]  /*81e20*/  PRMT R142, R2, 0x7632, R142 ;  /* 0x00007632028e7816 */ /* 0x000fc4000000008e */
[C---:B------:R-:W-:Y:S01]  /*81e30*/  PRMT R141, R3.reuse, 0x7610, R141 ;  /* 0x00007610038d7816 */ /* 0x040fe2000000008d */
[----:B------:R0:W-:Y:S01]  /*81e40*/  STL.128 [R1+0x360], R12 ;  /* 0x0003600c01007387 */ /* 0x0001e20000100c00 */
[----:B------:R-:W-:Y:S02]  /*81e50*/  PRMT R140, R3, 0x7632, R140 ;  /* 0x00007632038c7816 */ /* 0x000fe4000000008c */
[----:B------:R-:W-:Y:S01]  /*81e60*/  PRMT R139, R121, 0x7610, R139 ;  /* 0x00007610798b7816 */ /* 0x000fe2000000008b */
[----:B------:R3:W-:Y:S01]  /*81e70*/  STL.U16 [R1+0x348], R5 ;  /* 0x0003480501007387 */ /* 0x0007e20000100400 */
[----:B------:R-:W-:Y:S02]  /*81e80*/  PRMT R138, R119, 0x7610, R138 ;  /* 0x00007610778a7816 */ /* 0x000fe4000000008a */
[C---:B-1----:R-:W-:Y:S01]  /*81e90*/  PRMT R48, R29.reuse, 0x7770, RZ ;  /* 0x000077701d307816 */ /* 0x042fe200000000ff */
[----:B------:R-:W-:Y:S01]  /*81ea0*/  STL.S16 [R1+0x64c], R142 ;  /* 0x00064c8e01007387 */ /* 0x000fe20000100600 */
[----:B------:R-:W-:-:S02]  /*81eb0*/  PRMT R49, R29, 0x7771, RZ ;  /* 0x000077711d317816 */ /* 0x000fc400000000ff */
[C---:B------:R-:W-:Y:S01]  /*81ec0*/  PRMT R50, R29.reuse, 0x7772, RZ ;  /* 0x000077721d327816 */ /* 0x040fe200000000ff */
[----:B------:R-:W-:Y:S01]  /*81ed0*/  STL.S16 [R1+0x644], R141 ;  /* 0x0006448d01007387 */ /* 0x000fe20000100600 */
[----:B------:R-:W-:Y:S02]  /*81ee0*/  PRMT R51, R29, 0x7773, RZ ;  /* 0x000077731d337816 */ /* 0x000fe400000000ff */
[C---:B--2---:R-:W-:Y:S01]  /*81ef0*/  PRMT R82, R10.reuse, 0x7770, RZ ;  /* 0x000077700a527816 */ /* 0x044fe200000000ff */
[----:B0-----:R-:W-:Y:S01]  /*81f00*/  IMAD.MOV.U32 R12, RZ, RZ, R42 ;  /* 0x000000ffff0c7224 */ /* 0x001fe200078e002a */
[----:B------:R-:W-:Y:S01]  /*81f10*/  SHF.R.U64 R10, R10, 0x8, R11 ;  /* 0x000000080a0a7819 */ /* 0x000fe2000000120b */
[----:B------:R-:W-:Y:S01]  /*81f20*/  IMAD.MOV.U32 R13, RZ, RZ, R43 ;  /* 0x000000ffff0d7224 */ /* 0x000fe200078e002b */
[----:B---3--:R-:W-:Y:S01]  /*81f30*/  PRMT R5, R2, 0x7610, R5 ;  /* 0x0000761002057816 */ /* 0x008fe20000000005 */
[----:B------:R-:W-:Y:S01]  /*81f40*/  IMAD.MOV.U32 R14, RZ, RZ, R28 ;  /* 0x000000ffff0e7224 */ /* 0x000fe200078e001c */
[----:B------:R-:W-:Y:S01]  /*81f50*/  PRMT R0, R10, 0x7604, R82 ;  /* 0x000076040a007816 */ /* 0x000fe20000000052 */
[----:B------:R-:W-:Y:S01]  /*81f60*/  IMAD.MOV.U32 R15, RZ, RZ, R29 ;  /* 0x000000ffff0f7224 */ /* 0x000fe200078e001d */
[----:B------:R-:W-:Y:S01]  /*81f70*/  SHF.R.U32.HI R29, RZ, 0x18, R16 ;  /* 0x00000018ff1d7819 */ /* 0x000fe20000011610 */
[----:B------:R-:W-:Y:S01]  /*81f80*/  STL.S16 [R1+0x63c], R140 ;  /* 0x00063c8c01007387 */ /* 0x000fe20000100600 */
[----:B------:R-:W-:-:S02]  /*81f90*/  PRMT R44, R28, 0x7770, RZ ;  /* 0x000077701c2c7816 */ /* 0x000fc400000000ff */
[----:B------:R-:W-:Y:S01]  /*81fa0*/  PRMT R137, R29, 0x7610, R137 ;  /* 0x000076101d897816 */ /* 0x000fe20000000089 */
[----:B------:R-:W-:Y:S01]  /*81fb0*/  STL.128 [R1+0x370], R12 ;  /* 0x0003700c01007387 */ /* 0x000fe20000100c00 */
[C---:B------:R-:W-:Y:S02]  /*81fc0*/  PRMT R45, R28.reuse, 0x7771, RZ ;  /* 0x000077711c2d7816 */ /* 0x040fe400000000ff */
[C---:B------:R-:W-:Y:S01]  /*81fd0*/  PRMT R46, R28.reuse, 0x7772, RZ ;  /* 0x000077721c2e7816 */ /* 0x040fe200000000ff */
[----:B------:R0:W-:Y:S01]  /*81fe0*/  STL.U16 [R1+0x390], R0 ;  /* 0x0003900001007387 */ /* 0x0001e20000100400 */
[----:B------:R-:W-:Y:S02]  /*81ff0*/  PRMT R47, R28, 0x7773, RZ ;  /* 0x000077731c2f7816 */ /* 0x000fe400000000ff */
[----:B------:R-:W-:Y:S01]  /*82000*/  SHF.R.U32.HI R28, RZ, 0x18, R17 ;  /* 0x00000018ff1c7819 */ /* 0x000fe20000011611 */
[----:B------:R-:W-:Y:S01]  /*82010*/  STL [R1+0x3dc], R210 ;  /* 0x0003dcd201007387 */ /* 0x000fe20000100800 */
[----:B------:R-:W-:-:S02]  /*82020*/  SHF.R.U32.HI R136, RZ, 0x5, R90 ;  /* 0x00000005ff887819 */ /* 0x000fc4000001165a */
[----:B------:R-:W-:Y:S01]  /*82030*/  PRMT R132, R117, 0x7610, R132 ;  /* 0x0000761075847816 */ /* 0x000fe20000000084 */
[----:B------:R-:W-:Y:S01]  /*82040*/  STL.S16 [R1+0x5b8], R139 ;  /* 0x0005b88b01007387 */ /* 0x000fe20000100600 */
[----:B------:R-:W-:Y:S02]  /*82050*/  PRMT R122, R30, 0x7770, RZ ;  /* 0x000077701e7a7816 */ /* 0x000fe400000000ff */
[----:B0-----:R-:W-:Y:S01]  /*82060*/  PRMT R0, R16, 0x7610, R0 ;  /* 0x0000761010007816 */ /* 0x001fe20000000000 */
[----:B------:R-:W-:Y:S01]  /*82070*/  IMAD.MOV.U32 R12, RZ, RZ, R30 ;  /* 0x000000ffff0c7224 */ /* 0x000fe200078e001e */
[----:B------:R-:W-:Y:S01]  /*82080*/  STL.S16 [R1+0x5b4], R138 ;  /* 0x0005b48a01007387 */ /* 0x000fe20000100600 */
[----:B------:R-:W-:Y:S01]  /*82090*/  IMAD.MOV.U32 R13, RZ, RZ, R31 ;  /* 0x000000ffff0d7224 */ /* 0x000fe200078e001f */
[C---:B------:R-:W-:Y:S01]  /*820a0*/  PRMT R118, R30.reuse, 0x7771, RZ ;  /* 0x000077711e767816 */ /* 0x040fe200000000ff */
[----:B------:R-:W-:Y:S01]  /*820b0*/  IMAD.MOV.U32 R14, RZ, RZ, R8 ;  /* 0x000000ffff0e7224 */ /* 0x000fe200078e0008 */
[----:B------:R-:W-:Y:S01]  /*820c0*/  STL.S16 [R1+0x6a8], R137 ;  /* 0x0006a88901007387 */ /* 0x000fe20000100600 */
[----:B------:R-:W-:Y:S01]  /*820d0*/  IMAD.MOV.U32 R15, RZ, RZ, R9 ;  /* 0x000000ffff0f7224 */ /* 0x000fe200078e0009 */
[----:B------:R-:W-:-:S02]  /*820e0*/  PRMT R114, R30, 0x7772, RZ ;  /* 0x000077721e727816 */ /* 0x000fc400000000ff */
[----:B------:R-:W-:Y:S01]  /*820f0*/  STL [R1+0x358], R4 ;  /* 0x0003580401007387 */ /* 0x000fe20000100800 */
[----:B------:R-:W-:Y:S02]  /*82100*/  PRMT R81, R30, 0x7773, RZ ;  /* 0x000077731e517816 */ /* 0x000fe400000000ff */
[C---:B------:R-:W-:Y:S01]  /*82110*/  PRMT R80, R31.reuse, 0x7770, RZ ;  /* 0x000077701f507816 */ /* 0x040fe200000000ff */
[----:B------:R0:W-:Y:S01]  /*82120*/  STL.128 [R1+0x380], R12 ;  /* 0x0003800c01007387 */ /* 0x0001e20000100c00 */
[C---:B------:R-:W-:Y:S02]  /*82130*/  PRMT R69, R31.reuse, 0x7771, RZ ;  /* 0x000077711f457816 */ /* 0x040fe400000000ff */
[C---:B------:R-:W-:Y:S01]  /*82140*/  PRMT R70, R31.reuse, 0x7772, RZ ;  /* 0x000077721f467816 */ /* 0x040fe200000000ff */
[----:B------:R-:W-:Y:S01]  /*82150*/  STL [R1+0x394], R11 ;  /* 0x0003940b01007387 */ /* 0x000fe20000100800 */
[----:B------:R-:W-:Y:S02]  /*82160*/  PRMT R71, R31, 0x7773, RZ ;  /* 0x000077731f477816 */ /* 0x000fe400000000ff */
[----:B------:R-:W-:Y:S01]  /*82170*/  ISETP.NE.AND P4, PT, R136, 0x1, PT ;  /* 0x000000018800780c */ /* 0x000fe20003f85270 */
[----:B------:R-:W-:Y:S01]  /*82180*/  STL.S16 [R1+0x654], R5 ;  /* 0x0006540501007387 */ /* 0x000fe20000100600 */
[----:B------:R-:W-:-:S02]  /*82190*/  PRMT R134, R28, 0x7610, R134 ;  /* 0x000076101c867816 */ /* 0x000fc40000000086 */
[----:B------:R-:W-:Y:S01]  /*821a0*/  PRMT R31, R104, 0x7610, R31 ;  /* 0x00007610681f7816 */ /* 0x000fe2000000001f */
[----:B------:R-:W-:Y:S01]  /*821b0*/  STL.S16 [R1+0x6dc], R22 ;  /* 0x0006dc1601007387 */ /* 0x000fe20000100600 */
[----:B------:R-:W-:Y:S02]  /*821c0*/  PRMT R129, R112, 0x7610, R129 ;  /* 0x0000761070817816 */ /* 0x000fe40000000081 */
[----:B------:R-:W-:Y:S01]  /*821d0*/  PRMT R127, R113, 0x7610, R127 ;  /* 0x00007610717f7816 */ /* 0x000fe2000000007f */
[----:B------:R-:W-:Y:S01]  /*821e0*/  STL.S16 [R1+0x690], R132 ;  /* 0x0006908401007387 */ /* 0x000fe20000100600 */
[----:B0-----:R-:W-:Y:S02]  /*821f0*/  SHF.R.U32.HI R12, RZ, 0x8, R17 ;  /* 0x00000008ff0c7819 */ /* 0x001fe40000011611 */
[----:B------:R-:W-:Y:S01]  /*82200*/  SHF.R.U32.HI R13, RZ, 0x8, R16 ;  /* 0x00000008ff0d7819 */ /* 0x000fe20000011610 */
        /* <DEDUP_REMOVED lines=12> */
[----:B------:R-:W-:Y:S01]  /*822d0*/  STL.S16 [R1+0x66c], R12 ;  /* 0x00066c0c01007387 */ /* 0x000fe20000100600 */
[----:B------:R-:W-:Y:S02]  /*822e0*/  PRMT R15, R17, 0x7610, R15 ;  /* 0x00007610110f7816 */ /* 0x000fe4000000000f */
[--C-:B0-----:R-:W-:Y:S01]  /*822f0*/  SHF.R.U32.HI R16, RZ, 0x18, R2.reuse ;  /* 0x00000018ff107819 */ /* 0x101fe20000011602 */
[----:B------:R-:W-:Y:S01]  /*82300*/  STL.S16 [R1+0x668], R13 ;  /* 0x0006680d01007387 */ /* 0x000fe20000100600 */
[----:B------:R-:W-:Y:S02]  /*82310*/  SHF.R.U32.HI R5, RZ, 0x8, R3 ;  /* 0x00000008ff057819 */ /* 0x000fe40000011603 */
[--C-:B-1----:R-:W-:Y:S01]  /*82320*/  SHF.R.U32.HI R14, RZ, 0x8, R2.reuse ;  /* 0x00000008ff0e7819 */ /* 0x102fe20000011602 */
[----:B------:R-:W-:Y:S01]  /*82330*/  STL.S16 [R1+0x664], R84 ;  /* 0x0006645401007387 */ /* 0x000fe20000100600 */
[----:B------:R-:W-:-:S02]  /*82340*/  PRMT R2, R102, 0x7610, R2 ;  /* 0x0000761066027816 */ /* 0x000fc40000000002 */
[----:B------:R-:W-:Y:S01]  /*82350*/  PRMT R29, R14, 0x7610, R29 ;  /* 0x000076100e1d7816 */ /* 0x000fe2000000001d */
[----:B------:R-:W-:Y:S01]  /*82360*/  STL.S16 [R1+0x658], R20 ;  /* 0x0006581401007387 */ /* 0x000fe20000100600 */
[----:B------:R-:W-:Y:S02]  /*82370*/  PRMT R30, R16, 0x7610, R30 ;  /* 0x00007610101e7816 */ /* 0x000fe4000000001e */
[----:B------:R-:W-:Y:S01]  /*82380*/  PRMT R126, R108, 0x7610, R126 ;  /* 0x000076106c7e7816 */ /* 0x000fe2000000007e */
[----:B------:R-:W0:Y:S01]  /*82390*/  LDS.64 R12, [R21+0x40] ;  /* 0x00004000150c7984 */ /* 0x000e220000000a00 */
[----:B------:R-:W-:Y:S02]  /*823a0*/  PRMT R125, R109, 0x7610, R125 ;  /* 0x000076106d7d7816 */ /* 0x000fe4000000007d */
[----:B------:R-:W-:Y:S01]  /*823b0*/  PRMT R124, R107, 0x7610, R124 ;  /* 0x000076106b7c7816 */ /* 0x000fe2000000007c */
[----:B------:R-:W1:Y:S01]  /*823c0*/  LDS R20, [R21+0x84] ;  /* 0x0000840015147984 */ /* 0x000e620000000800 */
[----:B------:R-:W-:-:S02]  /*823d0*/  PRMT R123, R111, 0x7610, R123 ;  /* 0x000076106f7b7816 */ /* 0x000fc4000000007b */
[----:B------:R-:W-:Y:S01]  /*823e0*/  PRMT R121, R110, 0x7610, R121 ;  /* 0x000076106e797816 */ /* 0x000fe20000000079 */
[----:B------:R-:W2:Y:S01]  /*823f0*/  LDS.64 R84, [R21+0x88] ;  /* 0x0000880015547984 */ /* 0x000ea20000000a00 */
[----:B------:R-:W-:Y:S02]  /*82400*/  PRMT R119, R106, 0x7610, R119 ;  /* 0x000076106a777816 */ /* 0x000fe40000000077 */
[----:B------:R-:W-:Y:S01]  /*82410*/  PRMT R56, R33, 0x7771, RZ ;  /* 0x0000777121387816 */ /* 0x000fe200000000ff */
[----:B------:R-:W-:Y:S01]  /*82420*/  STL.S16 [R1+0x674], R2 ;  /* 0x0006740201007387 */ /* 0x000fe20000100600 */
[----:B------:R-:W-:Y:S02]  /*82430*/  PRMT R22, R35, 0x7771, RZ ;  /* 0x0000777123167816 */ /* 0x000fe400000000ff */
[----:B------:R-:W-:Y:S01]  /*82440*/  PRMT R132, R7, 0x7772, RZ ;  /* 0x0000777207847816 */ /* 0x000fe200000000ff */
[----:B------:R-:W3:Y:S01]  /*82450*/  LDS R2, [R21+0x48] ;  /* 0x0000480015027984 */ /* 0x000ee20000000800 */
[----:B------:R-:W-:-:S02]  /*82460*/  PRMT R27, R34, 0x7771, RZ ;  /* 0x00007771221b7816 */ /* 0x000fc400000000ff */
[----:B------:R-:W-:Y:S01]  /*82470*/  PRMT R26, R34, 0x7773, RZ ;  /* 0x00007773221a7816 */ /* 0x000fe200000000ff */
[----:B------:R4:W-:Y:S01]  /*82480*/  STL.S16 [R1+0x6a4], R15 ;  /* 0x0006a40f01007387 */ /* 0x0009e20000100600 */
[C---:B------:R-:W-:Y:S02]  /*82490*/  PRMT R58, R32.reuse, 0x7772, RZ ;  /* 0x00007772203a7816 */ /* 0x040fe400000000ff */
[----:B------:R-:W-:Y:S01]  /*824a0*/  PRMT R59, R32, 0x7773, RZ ;  /* 0x00007773203b7816 */ /* 0x000fe200000000ff */
[----:B------:R5:W-:Y:S01]  /*824b0*/  STL.S16 [R1+0x650], R29 ;  /* 0x0006501d01007387 */ /* 0x000be20000100600 */
[C---:B------:R-:W-:Y:S02]  /*824c0*/  PRMT R57, R33.reuse, 0x7770, RZ ;  /* 0x0000777021397816 */ /* 0x040fe400000000ff */
[C---:B------:R-:W-:Y:S01]  /*824d0*/  PRMT R54, R33.reuse, 0x7772, RZ ;  /* 0x0000777221367816 */ /* 0x040fe200000000ff */
[----:B------:R0:W-:Y:S01]  /*824e0*/  STL.S16 [R1+0x6e4], R24 ;  /* 0x0006e41801007387 */ /* 0x0001e20000100600 */
[----:B------:R-:W-:-:S02]  /*824f0*/  PRMT R55, R33, 0x7773, RZ ;  /* 0x0000777321377816 */ /* 0x000fc400000000ff */
[--C-:B----4-:R-:W-:Y:S01]  /*82500*/  SHF.R.U32.HI R15, RZ, 0x18, R3.reuse ;  /* 0x00000018ff0f7819 */ /* 0x110fe20000011603 */
[----:B------:R4:W-:Y:S01]  /*82510*/  STL.S16 [R1+0x65c], R31 ;  /* 0x00065c1f01007387 */ /* 0x0009e20000100600 */
[----:B------:R-:W-:Y:S01]  /*82520*/  PRMT R3, R5, 0x7610, R3 ;  /* 0x0000761005037816 */ /* 0x000fe20000000003 */
[----:B------:R-:W-:Y:S01]  /*82530*/  IMAD.MOV.U32 R5, RZ, RZ, RZ ;  /* 0x000000ffff057224 */ /* 0x000fe200078e00ff */
[----:B------:R-:W-:Y:S01]  /*82540*/  PRMT R28, R15, 0x7610, R28 ;  /* 0x000076100f1c7816 */ /* 0x000fe2000000001c */
[----:B------:R4:W-:Y:S01]  /*82550*/  STL.S16 [R1+0x648], R30 ;  /* 0x0006481e01007387 */ /* 0x0009e20000100600 */
[----:B-----5:R-:W-:Y:S01]  /*82560*/  PRMT R29, R6, 0x7770, RZ ;  /* 0x00007770061d7816 */ /* 0x020fe200000000ff */
[----:B------:R-:W-:Y:S01]  /*82570*/  @!P4 IMAD.MOV.U32 R5, RZ, RZ, R11 ;  /* 0x000000ffff05c224 */ /* 0x000fe200078e000b */
[C---:B0-----:R-:W-:Y:S01]  /*82580*/  PRMT R24, R34.reuse, 0x7772, RZ ;  /* 0x0000777222187816 */ /* 0x041fe200000000ff */
[----:B------:R-:W-:Y:S01]  /*82590*/  STL.64 [R1+0x398], R12 ;  /* 0x0003980c01007387 */ /* 0x000fe20000100a00 */
[----:B------:R-:W-:-:S02]  /*825a0*/  PRMT R53, R34, 0x7770, RZ ;  /* 0x0000777022357816 */ /* 0x000fc400000000ff */
[C---:B------:R-:W-:Y:S01]  /*825b0*/  PRMT R52, R40.reuse, 0x7770, RZ ;  /* 0x0000777028347816 */ /* 0x040fe200000000ff */
[----:B-1----:R-:W-:Y:S01]  /*825c0*/  STL [R1+0x34c], R20 ;  /* 0x00034c1401007387 */ /* 0x002fe20000100800 */
[C---:B------:R-:W-:Y:S02]  /*825d0*/  PRMT R39, R40.reuse, 0x7771, RZ ;  /* 0x0000777128277816 */ /* 0x040fe400000000ff */
[C---:B------:R-:W-:Y:S01]  /*825e0*/  PRMT R37, R40.reuse, 0x7772, RZ ;  /* 0x0000777228257816 */ /* 0x040fe200000000ff */
[----:B--2---:R-:W-:Y:S01]  /*825f0*/  STL.64 [R1+0x350], R84 ;  /* 0x0003505401007387 */ /* 0x004fe20000100a00 */
[----:B------:R-:W-:Y:S02]  /*82600*/  PRMT R38, R40, 0x7773, RZ ;  /* 0x0000777328267816 */ /* 0x000fe400000000ff */
[C---:B----4-:R-:W-:Y:S01]  /*82610*/  PRMT R31, R6.reuse, 0x7771, RZ ;  /* 0x00007771061f7816 */ /* 0x050fe200000000ff */
[----:B------:R0:W-:Y:S01]  /*82620*/  STL.S16 [R1+0x638], R28 ;  /* 0x0006381c01007387 */ /* 0x0001e20000100600 */
[----:B------:R-:W-:-:S02]  /*82630*/  PRMT R30, R6, 0x7772, RZ ;  /* 0x00007772061e7816 */ /* 0x000fc400000000ff */
[----:B------:R-:W-:Y:S01]  /*82640*/  PRMT R106, R56, 0x7610, R106 ;  /* 0x00007610386a7816 */ /* 0x000fe2000000006a */
[----:B------:R1:W-:Y:S01]  /*82650*/  STL.S16 [R1+0x6e0], R23 ;  /* 0x0006e01701007387 */ /* 0x0003e20000100600 */
[----:B---3--:R-:W-:Y:S02]  /*82660*/  ISETP.NE.AND P3, PT, R2, RZ, PT ;  /* 0x000000ff0200720c */ /* 0x008fe40003f65270 */
[----:B------:R-:W-:Y:S01]  /*82670*/  PRMT R117, R22, 0x7610, R117 ;  /* 0x0000761016757816 */ /* 0x000fe20000000075 */
[----:B------:R2:W-:Y:S01]  /*82680*/  STL.S16 [R1+0x694], R129 ;  /* 0x0006948101007387 */ /* 0x0005e20000100600 */
[----:B------:R-:W-:Y:S02]  /*82690*/  PRMT R61, R32, 0x7770, RZ ;  /* 0x00007770203d7816 */ /* 0x000fe400000000ff */
[----:B0-----:R-:W-:Y:S01]  /*826a0*/  PRMT R28, R6, 0x7773, RZ ;  /* 0x00007773061c7816 */ /* 0x001fe200000000ff */
[----:B------:R0:W-:Y:S01]  /*826b0*/  STL.S16 [R1+0x688], R127 ;  /* 0x0006887f01007387 */ /* 0x0001e20000100600 */
[----:B------:R-:W-:-:S02]  /*826c0*/  PRMT R60, R32, 0x7771, RZ ;  /* 0x00007771203c7816 */ /* 0x000fc400000000ff */
[----:B-1----:R-:W-:Y:S01]  /*826d0*/  PRMT R23, R35, 0x7770, RZ ;  /* 0x0000777023177816 */ /* 0x002fe200000000ff */
[----:B------:R1:W-:Y:S01]  /*826e0*/  STL.S16 [R1+0x68c], R126 ;  /* 0x00068c7e01007387 */ /* 0x0003e20000100600 */
[----:B------:R-:W-:Y:S02]  /*826f0*/  PRMT R40, R42, 0x7773, RZ ;  /* 0x000077732a287816 */ /* 0x000fe400000000ff */
[----:B--2---:R-:W-:Y:S01]  /*82700*/  PRMT R129, R8, 0x7770, RZ ;  /* 0x0000777008817816 */ /* 0x004fe200000000ff */
[----:B------:R2:W-:Y:S01]  /*82710*/  STL.S16 [R1+0x680], R125 ;  /* 0x0006807d01007387 */ /* 0x0005e20000100600 */
[----:B------:R-:W-:Y:S02]  /*82720*/  PRMT R22, R132, 0x7610, R22 ;  /* 0x0000761084167816 */ /* 0x000fe40000000016 */
[----:B0-----:R-:W-:Y:S01]  /*82730*/  PRMT R127, R8, 0x7771, RZ ;  /* 0x00007771087f7816 */ /* 0x001fe200000000ff */
[----:B------:R0:W-:Y:S01]  /*82740*/  STL.S16 [R1+0x684], R124 ;  /* 0x0006847c01007387 */ /* 0x0001e20000100600 */
[----:B------:R-:W-:-:S02]  /*82750*/  PRMT R56, R80, 0x7610, R56 ;  /* 0x0000761050387816 */ /* 0x000fc40000000038 */
[----:B-1----:R-:W-:Y:S01]  /*82760*/  PRMT R126, R8, 0x7773, RZ ;  /* 0x00007773087e7816 */ /* 0x002fe200000000ff */
[----:B------:R1:W-:Y:S01]  /*82770*/  STL.S16 [R1+0x678], R123 ;  /* 0x0006787b01007387 */ /* 0x0003e20000100600 */
[----:B------:R-:W-:Y:S02]  /*82780*/  PRMT R131, R42, 0x7771, RZ ;  /* 0x000077712a837816 */ /* 0x000fe400000000ff */
[----:B--2---:R-:W-:Y:S01]  /*82790*/  PRMT R125, R8, 0x7772, RZ ;  /* 0x00007772087d7816 */ /* 0x004fe200000000ff */
        /* <DEDUP_REMOVED lines=13> */
[----:B------:R-:W-:Y:S01]  /*82870*/  PRMT R9, R83, 0x7771, RZ ;  /* 0x0000777153097816 */ /* 0x000fe200000000ff */
[----:B------:R-:W-:Y:S01]  /*82880*/  IMAD.IADD R83, R4, 0x1, R2 ;  /* 0x0000000104537824 */ /* 0x000fe200078e0202 */
[----:B-1----:R-:W-:Y:S01]  /*82890*/  PRMT R135, R7, 0x7770, RZ ;  /* 0x0000777007877816 */ /* 0x002fe200000000ff */
[----:B------:R-:W-:Y:S01]  /*828a0*/  STL.64 [R1+0x340], R34 ;  /* 0x0003402201007387 */ /* 0x000fe20000100a00 */
[----:B------:R-:W-:-:S02]  /*828b0*/  PRMT R80, RZ, 0x7610, R80 ;  /* 0x00007610ff507816 */ /* 0x000fc40000000050 */
[----:B--2---:R-:W-:Y:S01]  /*828c0*/  PRMT R134, R7, 0x7771, RZ ;  /* 0x0000777107867816 */ /* 0x004fe200000000ff */
[----:B------:R-:W-:Y:S01]  /*828d0*/  STL.S16 [R1+0x640], R3 ;  /* 0x0006400301007387 */ /* 0x000fe20000100600 */
[----:B------:R-:W-:Y:S02]  /*828e0*/  PRMT R116, R35, 0x7772, RZ ;  /* 0x0000777223747816 */ /* 0x000fe400000000ff */
[----:B0-----:R-:W-:Y:S01]  /*828f0*/  PRMT R133, R7, 0x7773, RZ ;  /* 0x0000777307857816 */ /* 0x001fe200000000ff */
[----:B------:R0:W-:Y:S01]  /*82900*/  STL [R1+0x310], R2 ;  /* 0x0003100201007387 */ /* 0x0001e20000100800 */
[----:B------:R-:W-:Y:S02]  /*82910*/  PRMT R115, R35, 0x7773, RZ ;  /* 0x0000777323737816 */ /* 0x000fe400000000ff */
[----:B------:R-:W-:Y:S02]  /*82920*/  PRMT R17, R86, 0x7610, R17 ;  /* 0x0000761056117816 */ /* 0x000fe40000000011 */
[----:B------:R-:W-:-:S02]  /*82930*/  PRMT R16, R87, 0x7610, R16 ;  /* 0x0000761057107816 */ /* 0x000fc40000000010 */
[----:B------:R-:W-:Y:S02]  /*82940*/  PRMT R15, R79, 0x7610, R15 ;  /* 0x000076104f0f7816 */ /* 0x000fe4000000000f */
[----:B------:R-:W-:Y:S02]  /*82950*/  PRMT R14, R78, 0x7610, R14 ;  /* 0x000076104e0e7816 */ /* 0x000fe4000000000e */
[----:B0-----:R-:W-:Y:S02]  /*82960*/  CS2R R2, SRZ ;  /* 0x0000000000027805 */ /* 0x001fe4000001ff00 */
[----:B------:R-:W-:Y:S01]  /*82970*/  PRMT R110, R27, 0x7610, R110 ;  /* 0x000076101b6e7816 */ /* 0x000fe2000000006e */
[----:B------:R-:W-:Y:S01]  /*82980*/  @!P4 IMAD.MOV.U32 R2, RZ, RZ, R12 ;  /* 0x000000ffff02c224 */ /* 0x000fe200078e000c */
[----:B------:R-:W-:Y:S01]  /*82990*/  PRMT R111, R24, 0x7610, R111 ;  /* 0x00007610186f7816 */ /* 0x000fe2000000006f */
[----:B------:R-:W-:Y:S01]  /*829a0*/  @!P4 IMAD.MOV.U32 R3, RZ, RZ, R13 ;  /* 0x000000ffff03c224 */ /* 0x000fe200078e000d */
[----:B------:R-:W-:-:S02]  /*829b0*/  PRMT R112, R26, 0x7610, R112 ;  /* 0x000076101a707816 */ /* 0x000fc40000000070 */
[C---:B------:R-:W-:Y:S02]  /*829c0*/  PRMT R32, R41.reuse, 0x7770, RZ ;  /* 0x0000777029207816 */ /* 0x040fe400000000ff */
[C---:B------:R-:W-:Y:S02]  /*829d0*/  PRMT R33, R41.reuse, 0x7771, RZ ;  /* 0x0000777129217816 */ /* 0x040fe400000000ff */
[C---:B------:R-:W-:Y:S02]  /*829e0*/  PRMT R34, R41.reuse, 0x7772, RZ ;  /* 0x0000777229227816 */ /* 0x040fe400000000ff */
        /* <DEDUP_REMOVED lines=16> */
[C---:B------:R-:W-:Y:S02]  /*82af0*/  PRMT R41, R43.reuse, 0x7771, RZ ;  /* 0x000077712b297816 */ /* 0x040fe400000000ff */
        /* <DEDUP_REMOVED lines=45> */
.L_x_2971:
[----:B0-----:R-:W-:-:S06]  /*82dd0*/  IMAD.IADD R8, R1, 0x1, R10 ;  /* 0x0000000101087824 */ /* 0x001fcc00078e020a */
[----:B------:R-:W2:Y:S01]  /*82de0*/  LDL.U8 R8, [R8] ;  /* 0x0000000008087983 */ /* 0x000ea20000100000 */
[----:B------:R-:W-:Y:S02]  /*82df0*/  IMAD.MOV.U32 R9, RZ, RZ, R10 ;  /* 0x000000ffff097224 */ /* 0x000fe400078e000a */
[----:B------:R-:W-:Y:S01]  /*82e00*/  VIADD R10, R10, 0x1 ;  /* 0x000000010a0a7836 */ /* 0x000fe20000000000 */
[----:B--2---:R-:W-:-:S13]  /*82e10*/  ISETP.NE.AND P3, PT, R8, RZ, PT ;  /* 0x000000ff0800720c */ /* 0x004fda0003f65270 */
[----:B------:R-:W-:Y:S05]  /*82e20*/  @P3 BRA `(.L_x_2971) ;  /* 0xfffffffc00e83947 */ /* 0x000fea000383ffff */
[----:B------:R-:W-:Y:S05]  /*82e30*/  BSYNC.RECONVERGENT B0 ;  /* 0x0000000000007941 */ /* 0x000fea0003800200 */
.L_x_2970:
[----:B------:R-:W-:Y:S01]  /*82e40*/  LOP3.LUT P3, RZ, R132, 0xff, RZ, 0xc0, !PT ;  /* 0x000000ff84ff7812 */ /* 0x000fe2000786c0ff */
[----:B------:R-:W-:-:S12]  /*82e50*/  IMAD.MOV.U32 R8, RZ, RZ, R9 ;  /* 0x000000ffff087224 */ /* 0x000fd800078e0009 */
[----:B------:R-:W-:Y:S05]  /*82e60*/  @!P3 BRA `(.L_x_2972) ;  /* 0x000000000030b947 */ /* 0x000fea0003800000 */
[----:B------:R-:W-:Y:S01]  /*82e70*/  BSSY.RECONVERGENT B0, `(.L_x_2973) ;  /* 0x000000a000007945 */ /* 0x000fe20003800200 */
[----:B------:R-:W-:-:S07]  /*82e80*/  IMAD.MOV.U32 R8, RZ, RZ, RZ ;  /* 0x000000ffff087224 */ /* 0x000fce00078e00ff */
.L_x_2974:
        /* <DEDUP_REMOVED lines=9> */
.L_x_2973:
[----:B------:R-:W-:-:S07]  /*82f20*/  IMAD.MOV.U32 R8, RZ, RZ, R10 ;  /* 0x000000ffff087224 */ /* 0x000fce00078e000a */
.L_x_2972:
[----:B------:R-:W-:Y:S01]  /*82f30*/  IMAD.IADD R9, R1, 0x1, R8 ;  /* 0x0000000101097824 */ /* 0x000fe200078e0208 */
[----:B------:R-:W-:Y:S01]  /*82f40*/  BSSY.RECONVERGENT B0, `(.L_x_2975) ;  /* 0x0000009000007945 */ /* 0x000fe20003800200 */
[----:B------:R-:W-:-:S03]  /*82f50*/  IMAD.MOV.U32 R8, RZ, RZ, RZ ;  /* 0x000000ffff087224 */ /* 0x000fc600078e00ff */
[----:B------:R0:W-:Y:S04]  /*82f60*/  STL.U8 [R9], RZ ;  /* 0x000000ff09007387 */ /* 0x0001e80000100000 */
.L_x_2976:
[----:B------:R-:W-:-:S05]  /*82f70*/  IMAD.IADD R10, R1, 0x1, R8 ;  /* 0x00000001010a7824 */ /* 0x000fca00078e0208 */
[----:B0-----:R-:W2:Y:S02]  /*82f80*/  LDL.U8 R9, [R10] ;  /* 0x000000000a097983 */ /* 0x001ea40000100000 */
[----:B--2---:R-:W-:Y:S01]  /*82f90*/  ISETP.NE.AND P3, PT, R9, RZ, PT ;  /* 0x000000ff0900720c */ /* 0x004fe20003f65270 */
[----:B------:R-:W-:Y:S02]  /*82fa0*/  IMAD.MOV.U32 R9, RZ, RZ, R8 ;  /* 0x000000ffff097224 */ /* 0x000fe400078e0008 */
[----:B------:R-:W-:-:S10]  /*82fb0*/  VIADD R8, R8, 0x1 ;  /* 0x0000000108087836 */ /* 0x000fd40000000000 */
[----:B------:R-:W-:Y:S05]  /*82fc0*/  @P3 BRA `(.L_x_2976) ;  /* 0xfffffffc00e83947 */ /* 0x000fea000383ffff */
[----:B------:R-:W-:Y:S05]  /*82fd0*/  BSYNC.RECONVERGENT B0 ;  /* 0x0000000000007941 */ /* 0x000fea0003800200 */
.L_x_2975:
[----:B------:R-:W-:Y:S01]  /*82fe0*/  LOP3.LUT P3, RZ, R88, 0xff, RZ, 0xc0, !PT ;  /* 0x000000ff58ff7812 */ /* 0x000fe2000786c0ff */
[----:B------:R-:W-:-:S12]  /*82ff0*/  IMAD.MOV.U32 R8, RZ, RZ, R9 ;  /* 0x000000ffff087224 */ /* 0x000fd800078e0009 */
[----:B------:R-:W-:Y:S05]  /*83000*/  @!P3 BRA `(.L_x_2977) ;  /* 0x000000000030b947 */ /* 0x000fea0003800000 */
[----:B------:R-:W-:Y:S01]  /*83010*/  BSSY.RECONVERGENT B0, `(.L_x_2978) ;  /* 0x000000a000007945 */ /* 0x000fe20003800200 */
[----:B------:R-:W-:-:S07]  /*83020*/  IMAD.MOV.U32 R8, RZ, RZ, RZ ;  /* 0x000000ffff087224 */ /* 0x000fce00078e00ff */
.L_x_2979:
        /* <DEDUP_REMOVED lines=9> */
.L_x_2978:
[----:B------:R-:W-:-:S07]  /*830c0*/  IMAD.MOV.U32 R8, RZ, RZ, R10 ;  /* 0x000000ffff087224 */ /* 0x000fce00078e000a */
.L_x_2977:
        /* <DEDUP_REMOVED lines=12> */
[----:B------:R-:W-:Y:S02]  /*83190*/  PRMT R16, R17, 0x7772, RZ ;  /* 0x0000777211107816 */ /* 0x000fe400000000ff */
        /* <DEDUP_REMOVED lines=58> */
.L_x_2969:
        /* <DEDUP_REMOVED lines=144> */
.L_x_2981:
[----:B------:R-:W-:Y:S05]  /*83e40*/  BSYNC.RECONVERGENT B0 ;  /* 0x0000000000007941 */ /* 0x000fea0003800200 */
.L_x_2980:
        /* <DEDUP_REMOVED lines=93> */
[----:B------:R0:W-:Y:S01]  /*84420*/  STL.U8 [R1], RZ ;  /* 0x000000ff01007387 */ /* 0x0001e20000100000 */
[----:B------:R-:W-:Y:S01]  /*84430*/  BSSY.RECONVERGENT B0, `(.L_x_2983) ;  /* 0x000000a000007945 */ /* 0x000fe20003800200 */
[----:B------:R-:W-:Y:S02]  /*84440*/  IMAD.MOV.U32 R12, RZ, RZ, RZ ;  /* 0x000000ffff0c7224 */ /* 0x000fe400078e00ff */
[----:B------:R0:W-:Y:S04]  /*84450*/  STL [R1+0x34], R10 ;  /* 0x0000340a01007387 */ /* 0x0001e80000100800 */
[----:B------:R0:W-:Y:S02]  /*84460*/  STL.64 [R1+0x38], R8 ;  /* 0x0000380801007387 */ /* 0x0001e40000100a00 */
.L_x_2984:
[----:B0-----:R-:W-:-:S06]  /*84470*/  IMAD.IADD R8, R1, 0x1, R12 ;  /* 0x0000000101087824 */ /* 0x001fcc00078e020c */
[----:B------:R-:W2:Y:S01]  /*84480*/  LDL.U8 R8, [R8] ;  /* 0x0000000008087983 */ /* 0x000ea20000100000 */
[----:B------:R-:W-:Y:S02]  /*84490*/  IMAD.MOV.U32 R9, RZ, RZ, R12 ;  /* 0x000000ffff097224 */ /* 0x000fe400078e000c */
[----:B------:R-:W-:Y:S01]  /*844a0*/  VIADD R12, R12, 0x1 ;  /* 0x000000010c0c7836 */ /* 0x000fe20000000000 */
[----:B--2---:R-:W-:-:S13]  /*844b0*/  ISETP.NE.AND P3, PT, R8, RZ, PT ;  /* 0x000000ff0800720c */ /* 0x004fda0003f65270 */
[----:B------:R-:W-:Y:S05]  /*844c0*/  @P3 BRA `(.L_x_2984) ;  /* 0xfffffffc00e83947 */ /* 0x000fea000383ffff */
[----:B------:R-:W-:Y:S05]  /*844d0*/  BSYNC.RECONVERGENT B0 ;  /* 0x0000000000007941 */ /* 0x000fea0003800200 */
.L_x_2983:
[----:B------:R-:W-:Y:S01]  /*844e0*/  LOP3.LUT P3, RZ, R88, 0xff, RZ, 0xc0, !PT ;  /* 0x000000ff58ff7812 */ /* 0x000fe2000786c0ff */
[----:B------:R-:W-:Y:S01]  /*844f0*/  BSSY.RECONVERGENT B0, `(.L_x_2985) ;  /* 0x000000f000007945 */ /* 0x000fe20003800200 */
[----:B------:R-:W-:-:S11]  /*84500*/  IMAD.MOV.U32 R8, RZ, RZ, R9 ;  /* 0x000000ffff087224 */ /* 0x000fd600078e0009 */
[----:B------:R-:W-:Y:S05]  /*84510*/  @!P3 BRA `(.L_x_2986) ;  /* 0x000000000030b947 */ /* 0x000fea0003800000 */
[----:B------:R-:W-:Y:S01]  /*84520*/  BSSY.RECONVERGENT B1, `(.L_x_2987) ;  /* 0x000000a000017945 */ /* 0x000fe20003800200 */
[----:B------:R-:W-:-:S07]  /*84530*/  IMAD.MOV.U32 R8, RZ, RZ, RZ ;  /* 0x000000ffff087224 */ /* 0x000fce00078e00ff */
.L_x_2988:
        /* <DEDUP_REMOVED lines=9> */
.L_x_2987:
[----:B------:R-:W-:-:S07]  /*845d0*/  IMAD.MOV.U32 R8, RZ, RZ, R10 ;  /* 0x000000ffff087224 */ /* 0x000fce00078e000a */
.L_x_2986:
[----:B------:R-:W-:Y:S05]  /*845e0*/  BSYNC.RECONVERGENT B0 ;  /* 0x0000000000007941 */ /* 0x000fea0003800200 */
.L_x_2985:
[----:B------:R-:W-:Y:S01]  /*845f0*/  IMAD.IADD R9, R1, 0x1, R8 ;  /* 0x0000000101097824 */ /* 0x000fe200078e0208 */
[----:B------:R-:W-:Y:S01]  /*84600*/  BSSY.RECONVERGENT B0, `(.L_x_2989) ;  /* 0x0000009000007945 */ /* 0x000fe20003800200 */
[----:B------:R-:W-:-:S03]  /*84610*/  IMAD.MOV.U32 R8, RZ, RZ, RZ ;  /* 0x000000ffff087224 */ /* 0x000fc600078e00ff */
[----:B------:R0:W-:Y:S04]  /*84620*/  STL.U8 [R9], RZ ;  /* 0x000000ff09007387 */ /* 0x0001e80000100000 */
.L_x_2990:
[----:B------:R-:W-:-:S05]  /*84630*/  IMAD.IADD R10, R1, 0x1, R8 ;  /* 0x00000001010a7824 */ /* 0x000fca00078e0208 */
[----:B0-----:R-:W2:Y:S02]  /*84640*/  LDL.U8 R9, [R10] ;  /* 0x000000000a097983 */ /* 0x001ea40000100000 */
[----:B--2---:R-:W-:Y:S01]  /*84650*/  ISETP.NE.AND P3, PT, R9, RZ, PT ;  /* 0x000000ff0900720c */ /* 0x004fe20003f65270 */
[----:B------:R-:W-:Y:S02]  /*84660*/  IMAD.MOV.U32 R9, RZ, RZ, R8 ;  /* 0x000000ffff097224 */ /* 0x000fe400078e0008 */
[----:B------:R-:W-:-:S10]  /*84670*/  VIADD R8, R8, 0x1 ;  /* 0x0000000108087836 */ /* 0x000fd40000000000 */
[----:B------:R-:W-:Y:S05]  /*84680*/  @P3 BRA `(.L_x_2990) ;  /* 0xfffffffc00e83947 */ /* 0x000fea000383ffff */
[----:B------:R-:W-:Y:S05]  /*84690*/  BSYNC.RECONVERGENT B0 ;  /* 0x0000000000007941 */ /* 0x000fea0003800200 */
.L_x_2989:
[----:B------:R-:W-:Y:S01]  /*846a0*/  LOP3.LUT P3, RZ, R64, 0xff, RZ, 0xc0, !PT ;  /* 0x000000ff40ff7812 */ /* 0x000fe2000786c0ff */
[----:B------:R-:W-:-:S12]  /*846b0*/  IMAD.MOV.U32 R8, RZ, RZ, R9 ;  /* 0x000000ffff087224 */ /* 0x000fd800078e0009 */
[----:B------:R-:W-:Y:S05]  /*846c0*/  @!P3 BRA `(.L_x_2991) ;  /* 0x000000000030b947 */ /* 0x000fea0003800000 */
[----:B------:R-:W-:Y:S01]  /*846d0*/  BSSY.RECONVERGENT B0, `(.L_x_2992) ;  /* 0x000000a000007945 */ /* 0x000fe20003800200 */
[----:B------:R-:W-:-:S07]  /*846e0*/  IMAD.MOV.U32 R8, RZ, RZ, RZ ;  /* 0x000000ffff087224 */ /* 0x000fce00078e00ff */
.L_x_2993:
        /* <DEDUP_REMOVED lines=9> */
.L_x_2992:
[----:B------:R-:W-:-:S07]  /*84780*/  IMAD.MOV.U32 R8, RZ, RZ, R10 ;  /* 0x000000ffff087224 */ /* 0x000fce00078e000a */
.L_x_2991:
        /* <DEDUP_REMOVED lines=15> */
[----:B------:R-:W-:Y:S02]  /*84880*/  PRMT R72, R18, 0x7773, RZ ;  /* 0x0000777312487816 */ /* 0x000fe400000000ff */
        /* <DEDUP_REMOVED lines=20> */
[C---:B----4-:R-:W-:Y:S02]  /*849d0*/  PRMT R79, R15.reuse, 0x7770, RZ ;  /* 0x000077700f4f7816 */ /* 0x050fe400000000ff */
        /* <DEDUP_REMOVED lines=31> */
.L_x_2982:
        /* <DEDUP_REMOVED lines=144> */
.L_x_2995:
[----:B------:R-:W-:Y:S05]  /*854d0*/  BSYNC.RECONVERGENT B0 ;  /* 0x0000000000007941 */ /* 0x000fea0003800200 */
.L_x_2994:
[----:B------:R-:W1:Y:S01]  /*854e0*/  LDS R84, [R21+0xd8] ;  /* 0x0000d80015547984 */ /* 0x000e620000000800 */
[----:B------:R-:W-:-:S03]  /*854f0*/  PRMT R66, R66, 0x7604, R76 ;  /* 0x0000760442427816 */ /* 0x000fc6000000004c */
[----:B------:R-:W-:Y:S04]  /*85500*/  STL [R1+0x358], R83 ;  /* 0x0003585301007387 */ /* 0x000fe80000100800 */
[----:B0-----:R-:W0:Y:S04]  /*85510*/  LDS.128 R8, [R21+0xe0] ;  /* 0x0000e00015087984 */ /* 0x001e280000000c00 */
[----:B------:R-:W2:Y:S04]  /*85520*/  LDS.128 R16, [R21+0xf0] ;  /* 0x0000f00015107984 */ /* 0x000ea80000000c00 */
[----:B------:R-:W-:Y:S04]  /*85530*/  LDS.U16 R99, [R21+0x110] ;  /* 0x0001100015637984 */ /* 0x000fe80000000400 */
[----:B------:R-:W3:Y:S04]  /*85540*/  LDS.128 R72, [R21+0x100] ;  /* 0x0001000015487984 */ /* 0x000ee80000000c00 */
[----:B-----5:R-:W-:Y:S04]  /*85550*/  STL [R1+0x394], R67 ;  /* 0x0003944301007387 */ /* 0x020fe80000100800 */
[----:B------:R-:W-:Y:S04]  /*85560*/  STL.64 [R1+0x398], R86 ;  /* 0x0003985601007387 */ /* 0x000fe80000100a00 */
[----:B------:R4:W-:Y:S04]  /*85570*/  STL.U16 [R1+0x390], R66 ;  /* 0x0003904201007387 */ /* 0x0009e80000100400 */
[----:B-1----:R-:W-:Y:S01]  /*85580*/  STL [R1+0x280], R84 ;  /* 0x0002805401007387 */ /* 0x002fe20000100800 */
[----:B------:R-:W-:Y:S01]  /*85590*/  IMAD.IADD R20, R83, 0x1, R84 ;  /* 0x0000000153147824 */ /* 0x000fe200078e0254 */
[----:B------:R-:W-:-:S02]  /*855a0*/  ISETP.NE.AND P3, PT, R84, RZ, PT ;  /* 0x000000ff5400720c */ /* 0x000fc40003f65270 */
[----:B------:R-:W1:Y:S04]  /*855b0*/  LDS R83, [R21+0x114] ;  /* 0x0001140015537984 */ /* 0x000e680000000800 */
[----:B------:R-:W1:Y:S01]  /*855c0*/  LDS.64 R84, [R21+0x118] ;  /* 0x0001180015547984 */ /* 0x000e620000000a00 */
[----:B0-----:R-:W-:Y:S01]  /*855d0*/  IMAD.MOV.U32 R12, RZ, RZ, R10 ;  /* 0x000000ffff0c7224 */ /* 0x001fe200078e000a */
[C---:B------:R-:W-:Y:S01]  /*855e0*/  PRMT R91, R8.reuse, 0x7770, RZ ;  /* 0x00007770085b7816 */ /* 0x040fe200000000ff */
[----:B------:R-:W-:Y:S01]  /*855f0*/  IMAD.MOV.U32 R13, RZ, RZ, R11 ;  /* 0x000000ffff0d7224 */ /* 0x000fe200078e000b */
[----:B------:R0:W-:Y:S01]  /*85600*/  STL.64 [R1+0x288], R8 ;  /* 0x0002880801007387 */ /* 0x0001e20000100a00 */
[----:B--2---:R-:W-:Y:S01]  /*85610*/  IMAD.MOV.U32 R14, RZ, RZ, R16 ;  /* 0x000000ffff0e7224 */ /* 0x004fe200078e0010 */
        /* <DEDUP_REMOVED lines=8> */
[----:B---3--:R-:W-:Y:S01]  /*856a0*/  STL.64 [R1+0x2b0], R74 ;  /* 0x0002b04a01007387 */ /* 0x008fe20000100a00 */
[----:B----4-:R-:W-:Y:S02]  /*856b0*/  PRMT R66, R9, 0x7773, RZ ;  /* 0x0000777309427816 */ /* 0x010fe400000000ff */
        /* <DEDUP_REMOVED lines=12> */
[----:B-1----:R-:W-:Y:S01]  /*85780*/  STL [R1+0x2bc], R83 ;  /* 0x0002bc5301007387 */ /* 0x002fe20000100800 */
[----:B------:R-:W-:-:S02]  /*85790*/  PRMT R105, R11, 0x7773, RZ ;  /* 0x000077730b697816 */ /* 0x000fc400000000ff */
[----:B------:R-:W-:Y:S01]  /*857a0*/  PRMT R11, R16, 0x7771, RZ ;  /* 0x00007771100b7816 */ /* 0x000fe200000000ff */
[----:B------:R-:W-:Y:S01]  /*857b0*/  STL.64 [R1+0x2c0], R84 ;  /* 0x0002c05401007387 */ /* 0x000fe20000100a00 */
        /* <DEDUP_REMOVED lines=8> */
[----:B------:R-:W-:Y:S02]  /*85840*/  PRMT R114, R72, 0x7772, RZ ;  /* 0x0000777248727816 */ /* 0x000fe400000000ff */
[----:B0-----:R-:W-:Y:S02]  /*85850*/  PRMT R10, R16, 0x7770, RZ ;  /* 0x00007770100a7816 */ /* 0x001fe400000000ff */
        /* <DEDUP_REMOVED lines=38> */
.L_x_2998:
[----:B0-----:R-:W-:-:S06]  /*85ac0*/  IMAD.IADD R8, R1, 0x1, R12 ;  /* 0x0000000101087824 */ /* 0x001fcc00078e020c */
[----:B------:R-:W2:Y:S01]  /*85ad0*/  LDL.U8 R8, [R8] ;  /* 0x0000000008087983 */ /* 0x000ea20000100000 */
[----:B------:R-:W-:Y:S02]  /*85ae0*/  IMAD.MOV.U32 R9, RZ, RZ, R12 ;  /* 0x000000ffff097224 */ /* 0x000fe400078e000c */
[----:B------:R-:W-:Y:S01]  /*85af0*/  VIADD R12, R12, 0x1 ;  /* 0x000000010c0c7836 */ /* 0x000fe20000000000 */
[----:B--2---:R-:W-:-:S13]  /*85b00*/  ISETP.NE.AND P3, PT, R8, RZ, PT ;  /* 0x000000ff0800720c */ /* 0x004fda0003f65270 */
[----:B------:R-:W-:Y:S05]  /*85b10*/  @P3 BRA `(.L_x_2998) ;  /* 0xfffffffc00e83947 */ /* 0x000fea000383ffff */
[----:B------:R-:W-:Y:S05]  /*85b20*/  BSYNC.RECONVERGENT B0 ;  /* 0x0000000000007941 */ /* 0x000fea0003800200 */
.L_x_2997:
[----:B------:R-:W-:Y:S01]  /*85b30*/  LOP3.LUT P3, RZ, R64, 0xff, RZ, 0xc0, !PT ;  /* 0x000000ff40ff7812 */ /* 0x000fe2000786c0ff */
[----:B------:R-:W-:Y:S01]  /*85b40*/  BSSY.RECONVERGENT B0, `(.L_x_2999) ;  /* 0x000000f000007945 */ /* 0x000fe20003800200 */
[----:B------:R-:W-:-:S11]  /*85b50*/  IMAD.MOV.U32 R8, RZ, RZ, R9 ;  /* 0x000000ffff087224 */ /* 0x000fd600078e0009 */
[----:B------:R-:W-:Y:S05]  /*85b60*/  @!P3 BRA `(.L_x_3000) ;  /* 0x000000000030b947 */ /* 0x000fea0003800000 */
[----:B------:R-:W-:Y:S01]  /*85b70*/  BSSY.RECONVERGENT B1, `(.L_x_3001) ;  /* 0x000000a000017945 */ /* 0x000fe20003800200 */
[----:B------:R-:W-:-:S07]  /*85b80*/  IMAD.MOV.U32 R8, RZ, RZ, RZ ;  /* 0x000000ffff087224 */ /* 0x000fce00078e00ff */
.L_x_3002:
        /* <DEDUP_REMOVED lines=9> */
.L_x_3001:
[----:B------:R-:W-:-:S07]  /*85c20*/  IMAD.MOV.U32 R8, RZ, RZ, R10 ;  /* 0x000000ffff087224 */ /* 0x000fce00078e000a */
.L_x_3000:
[----:B------:R-:W-:Y:S05]  /*85c30*/  BSYNC.RECONVERGENT B0 ;  /* 0x0000000000007941 */ /* 0x000fea0003800200 */
.L_x_2999:
[----:B------:R-:W-:Y:S01]  /*85c40*/  IMAD.IADD R9, R1, 0x1, R8 ;  /* 0x0000000101097824 */ /* 0x000fe200078e0208 */
[----:B------:R-:W-:Y:S01]  /*85c50*/  BSSY.RECONVERGENT B0, `(.L_x_3003) ;  /* 0x0000009000007945 */ /* 0x000fe20003800200 */
[----:B------:R-:W-:-:S03]  /*85c60*/  IMAD.MOV.U32 R8, RZ, RZ, RZ ;  /* 0x000000ffff087224 */ /* 0x000fc600078e00ff */
[----:B------:R0:W-:Y:S04]  /*85c70*/  STL.U8 [R9], RZ ;  /* 0x000000ff09007387 */ /* 0x0001e80000100000 */
.L_x_3004:
[----:B------:R-:W-:-:S05]  /*85c80*/  IMAD.IADD R10, R1, 0x1, R8 ;  /* 0x00000001010a7824 */ /* 0x000fca00078e0208 */
[----:B0-----:R-:W2:Y:S02]  /*85c90*/  LDL.U8 R9, [R10] ;  /* 0x000000000a097983 */ /* 0x001ea40000100000 */
[----:B--2---:R-:W-:Y:S01]  /*85ca0*/  ISETP.NE.AND P3, PT, R9, RZ, PT ;  /* 0x000000ff0900720c */ /* 0x004fe20003f65270 */
[----:B------:R-:W-:Y:S02]  /*85cb0*/  IMAD.MOV.U32 R9, RZ, RZ, R8 ;  /* 0x000000ffff097224 */ /* 0x000fe400078e0008 */
[----:B------:R-:W-:-:S10]  /*85cc0*/  VIADD R8, R8, 0x1 ;  /* 0x0000000108087836 */ /* 0x000fd40000000000 */
[----:B------:R-:W-:Y:S05]  /*85cd0*/  @P3 BRA `(.L_x_3004) ;  /* 0xfffffffc00e83947 */ /* 0x000fea000383ffff */
[----:B------:R-:W-:Y:S05]  /*85ce0*/  BSYNC.RECONVERGENT B0 ;  /* 0x0000000000007941 */ /* 0x000fea0003800200 */
.L_x_3003:
[----:B------:R-:W-:Y:S01]  /*85cf0*/  LOP3.LUT P3, RZ, R91, 0xff, RZ, 0xc0, !PT ;  /* 0x000000ff5bff7812 */ /* 0x000fe2000786c0ff */
[----:B------:R-:W-:-:S12]  /*85d00*/  IMAD.MOV.U32 R8, RZ, RZ, R9 ;  /* 0x000000ffff087224 */ /* 0x000fd800078e0009 */
[----:B------:R-:W-:Y:S05]  /*85d10*/  @!P3 BRA `(.L_x_3005) ;  /* 0x000000000030b947 */ /* 0x000fea0003800000 */
[----:B------:R-:W-:Y:S01]  /*85d20*/  BSSY.RECONVERGENT B0, `(.L_x_3006) ;  /* 0x000000a000007945 */ /* 0x000fe20003800200 */
[----:B------:R-:W-:-:S07]  /*85d30*/  IMAD.MOV.U32 R8, RZ, RZ, RZ ;  /* 0x000000ffff087224 */ /* 0x000fce00078e00ff */
.L_x_3007:
        /* <DEDUP_REMOVED lines=9> */
.L_x_3006:
[----:B------:R-:W-:-:S07]  /*85dd0*/  IMAD.MOV.U32 R8, RZ, RZ, R10 ;  /* 0x000000ffff087224 */ /* 0x000fce00078e000a */
.L_x_3005:
        /* <DEDUP_REMOVED lines=67> */
.L_x_2996:
        /* <DEDUP_REMOVED lines=144> */
.L_x_3009:
[----:B------:R-:W-:Y:S05]  /*86b10*/  BSYNC.RECONVERGENT B0 ;  /* 0x0000000000007941 */ /* 0x000fea0003800200 */
.L_x_3008:
        /* <DEDUP_REMOVED lines=98> */
.L_x_3012:
[----:B0-----:R-:W-:-:S06]  /*87140*/  IMAD.IADD R8, R1, 0x1, R12 ;  /* 0x0000000101087824 */ /* 0x001fcc00078e020c */
[----:B------:R-:W2:Y:S01]  /*87150*/  LDL.U8 R8, [R8] ;  /* 0x0000000008087983 */ /* 0x000ea20000100000 */
[----:B------:R-:W-:Y:S02]  /*87160*/  IMAD.MOV.U32 R9, RZ, RZ, R12 ;  /* 0x000000ffff097224 */ /* 0x000fe400078e000c */
[----:B------:R-:W-:Y:S01]  /*87170*/  VIADD R12, R12, 0x1 ;  /* 0x000000010c0c7836 */ /* 0x000fe20000000000 */
[----:B--2---:R-:W-:-:S13]  /*87180*/  ISETP.NE.AND P3, PT, R8, RZ, PT ;  /* 0x000000ff0800720c */ /* 0x004fda0003f65270 */
[----:B------:R-:W-:Y:S05]  /*87190*/  @P3 BRA `(.L_x_3012) ;  /* 0xfffffffc00e83947 */ /* 0x000fea000383ffff */
[----:B------:R-:W-:Y:S05]  /*871a0*/  BSYNC.RECONVERGENT B0 ;  /* 0x0000000000007941 */ /* 0x000fea0003800200 */
.L_x_3011:
[----:B------:R-:W-:Y:S01]  /*871b0*/  LOP3.LUT P3, RZ, R91, 0xff, RZ, 0xc0, !PT ;  /* 0x000000ff5bff7812 */ /* 0x000fe2000786c0ff */
[----:B------:R-:W-:Y:S01]  /*871c0*/  BSSY.RECONVERGENT B0, `(.L_x_3013) ;  /* 0x000000f000007945 */ /* 0x000fe20003800200 */
[----:B------:R-:W-:-:S11]  /*871d0*/  IMAD.MOV.U32 R8, RZ, RZ, R9 ;  /* 0x000000ffff087224 */ /* 0x000fd600078e0009 */
[----:B------:R-:W-:Y:S05]  /*871e0*/  @!P3 BRA `(.L_x_3014) ;  /* 0x000000000030b947 */ /* 0x000fea0003800000 */
[----:B------:R-:W-:Y:S01]  /*871f0*/  BSSY.RECONVERGENT B1, `(.L_x_3015) ;  /* 0x000000a000017945 */ /* 0x000fe20003800200 */
[----:B------:R-:W-:-:S07]  /*87200*/  IMAD.MOV.U32 R8, RZ, RZ, RZ ;  /* 0x000000ffff087224 */ /* 0x000fce00078e00ff */
.L_x_3016:
        /* <DEDUP_REMOVED lines=9> */
.L_x_3015:
[----:B------:R-:W-:-:S07]  /*872a0*/  IMAD.MOV.U32 R8, RZ, RZ, R10 ;  /* 0x000000ffff087224 */ /* 0x000fce00078e000a */
.L_x_3014:
[----:B------:R-:W-:Y:S05]  /*872b0*/  BSYNC.RECONVERGENT B0 ;  /* 0x0000000000007941 */ /* 0x000fea0003800200 */
.L_x_3013:
[----:B------:R-:W-:Y:S01]  /*872c0*/  IMAD.IADD R9, R1, 0x1, R8 ;  /* 0x0000000101097824 */ /* 0x000fe200078e0208 */
[----:B------:R-:W-:Y:S01]  /*872d0*/  BSSY.RECONVERGENT B0, `(.L_x_3017) ;  /* 0x0000009000007945 */ /* 0x000fe20003800200 */
[----:B------:R-:W-:-:S03]  /*872e0*/  IMAD.MOV.U32 R8, RZ, RZ, RZ ;  /* 0x000000ffff087224 */ /* 0x000fc600078e00ff */
[----:B------:R0:W-:Y:S04]  /*872f0*/  STL.U8 [R9], RZ ;  /* 0x000000ff09007387 */ /* 0x0001e80000100000 */
.L_x_3018:
[----:B------:R-:W-:-:S05]  /*87300*/  IMAD.IADD R10, R1, 0x1, R8 ;  /* 0x00000001010a7824 */ /* 0x000fca00078e0208 */
[----:B0-----:R-:W2:Y:S02]  /*87310*/  LDL.U8 R9, [R10] ;  /* 0x000000000a097983 */ /* 0x001ea40000100000 */
[----:B--2---:R-:W-:Y:S01]  /*87320*/  ISETP.NE.AND P3, PT, R9, RZ, PT ;  /* 0x000000ff0900720c */ /* 0x004fe20003f65270 */
[----:B------:R-:W-:Y:S02]  /*87330*/  IMAD.MOV.U32 R9, RZ, RZ, R8 ;  /* 0x000000ffff097224 */ /* 0x000fe400078e0008 */
[----:B------:R-:W-:-:S10]  /*87340*/  VIADD R8, R8, 0x1 ;  /* 0x0000000108087836 */ /* 0x000fd40000000000 */
[----:B------:R-:W-:Y:S05]  /*87350*/  @P3 BRA `(.L_x_3018) ;  /* 0xfffffffc00e83947 */ /* 0x000fea000383ffff */
[----:B------:R-:W-:Y:S05]  /*87360*/  BSYNC.RECONVERGENT B0 ;  /* 0x0000000000007941 */ /* 0x000fea0003800200 */
.L_x_3017:
[----:B------:R-:W-:Y:S01]  /*87370*/  LOP3.LUT P3, RZ, R64, 0xff, RZ, 0xc0, !PT ;  /* 0x000000ff40ff7812 */ /* 0x000fe2000786c0ff */
[----:B------:R-:W-:-:S12]  /*87380*/  IMAD.MOV.U32 R8, RZ, RZ, R9 ;  /* 0x000000ffff087224 */ /* 0x000fd800078e0009 */
[----:B------:R-:W-:Y:S05]  /*87390*/  @!P3 BRA `(.L_x_3019) ;  /* 0x000000000030b947 */ /* 0x000fea0003800000 */
[----:B------:R-:W-:Y:S01]  /*873a0*/  BSSY.RECONVERGENT B0, `(.L_x_3020) ;  /* 0x000000a000007945 */ /* 0x000fe20003800200 */
[----:B------:R-:W-:-:S07]  /*873b0*/  IMAD.MOV.U32 R8, RZ, RZ, RZ ;  /* 0x000000ffff087224 */ /* 0x000fce00078e00ff */
.L_x_3021:
        /* <DEDUP_REMOVED lines=9> */
.L_x_3020:
[----:B------:R-:W-:-:S07]  /*87450*/  IMAD.MOV.U32 R8, RZ, RZ, R10 ;  /* 0x000000ffff087224 */ /* 0x000fce00078e000a */
.L_x_3019:
[----:B------:R-:W-:-:S05]  /*87460*/  IMAD.IADD R65, R1, 0x1, R8 ;  /* 0x0000000101417824 */ /* 0x000fca00078e0208 */
[----:B------:R0:W-:Y:S04]  /*87470*/  STL.U8 [R65], RZ ;  /* 0x000000ff41007387 */ /* 0x0001e80000100000 */
[----:B------:R-:W2:Y:S04]  /*87480*/  LDL.128 R16, [R1] ;  /* 0x0000000001107983 */ /* 0x000ea80000100c00 */
        /* <DEDUP_REMOVED lines=65> */
.L_x_3010:
        /* <DEDUP_REMOVED lines=144> */
.L_x_3023:
[----:B------:R-:W-:Y:S05]  /*881a0*/  BSYNC.RECONVERGENT B0 ;  /* 0x0000000000007941 */ /* 0x000fea0003800200 */
.L_x_3022:
[----:B------:R-:W1:Y:S01]  /*881b0*/  LDS R83, [R21+0x168] ;  /* 0x0001680015537984 */ /* 0x000e620000000800 */
[----:B------:R-:W-:-:S03]  /*881c0*/  PRMT R66, R66, 0x7604, R76 ;  /* 0x0000760442427816 */ /* 0x000fc6000000004c */
[----:B------:R2:W-:Y:S04]  /*881d0*/  STL [R1+0x358], R20 ;  /* 0x0003581401007387 */ /* 0x0005e80000100800 */
[----:B------:R-:W3:Y:S04]  /*881e0*/  LDS.64 R86, [R21+0x1a8] ;  /* 0x0001a80015567984 */ /* 0x000ee80000000a00 */
        /* <DEDUP_REMOVED lines=10> */
[----:B------:R-:W1:Y:S04]  /*88290*/  LDS R83, [R21+0x1a4] ;  /* 0x0001a40015537984 */ /* 0x000e680000000800 */
[----:B---3--:R-:W-:Y:S01]  /*882a0*/  STL.64 [R1+0x230], R86 ;  /* 0x0002305601007387 */ /* 0x008fe20000100a00 */
        /* <DEDUP_REMOVED lines=24> */
[----:B-1----:R-:W-:Y:S01]  /*88430*/  STL [R1+0x22c], R83 ;  /* 0x00022c5301007387 */ /* 0x002fe20000100800 */
        /* <DEDUP_REMOVED lines=53> */
.L_x_3026:
[----:B0-----:R-:W-:-:S06]  /*88790*/  IMAD.IADD R8, R1, 0x1, R12 ;  /* 0x0000000101087824 */ /* 0x001fcc00078e020c */
[----:B------:R-:W2:Y:S01]  /*887a0*/  LDL.U8 R8, [R8] ;  /* 0x0000000008087983 */ /* 0x000ea20000100000 */
[----:B------:R-:W-:Y:S02]  /*887b0*/  IMAD.MOV.U32 R9, RZ, RZ, R12 ;  /* 0x000000ffff097224 */ /* 0x000fe400078e000c */
[----:B------:R-:W-:Y:S01]  /*887c0*/  VIADD R12, R12, 0x1 ;  /* 0x000000010c0c7836 */ /* 0x000fe20000000000 */
[----:B--2---:R-:W-:-:S13]  /*887d0*/  ISETP.NE.AND P3, PT, R8, RZ, PT ;  /* 0x000000ff0800720c */ /* 0x004fda0003f65270 */
[----:B------:R-:W-:Y:S05]  /*887e0*/  @P3 BRA `(.L_x_3026) ;  /* 0xfffffffc00e83947 */ /* 0x000fea000383ffff */
[----:B------:R-:W-:Y:S05]  /*887f0*/  BSYNC.RECONVERGENT B0 ;  /* 0x0000000000007941 */ /* 0x000fea0003800200 */
.L_x_3025:
[----:B------:R-:W-:Y:S01]  /*88800*/  LOP3.LUT P3, RZ, R64, 0xff, RZ, 0xc0, !PT ;  /* 0x000000ff40ff7812 */ /* 0x000fe2000786c0ff */
[----:B------:R-:W-:Y:S01]  /*88810*/  BSSY.RECONVERGENT B0, `(.L_x_3027) ;  /* 0x000000f000007945 */ /* 0x000fe20003800200 */
[----:B------:R-:W-:-:S11]  /*88820*/  IMAD.MOV.U32 R8, RZ, RZ, R9 ;  /* 0x000000ffff087224 */ /* 0x000fd600078e0009 */
[----:B------:R-:W-:Y:S05]  /*88830*/  @!P3 BRA `(.L_x_3028) ;  /* 0x000000000030b947 */ /* 0x000fea0003800000 */
[----:B------:R-:W-:Y:S01]  /*88840*/  BSSY.RECONVERGENT B1, `(.L_x_3029) ;  /* 0x000000a000017945 */ /* 0x000fe20003800200 */
[----:B------:R-:W-:-:S07]  /*88850*/  IMAD.MOV.U32 R8, RZ, RZ, RZ ;  /* 0x000000ffff087224 */ /* 0x000fce00078e00ff */
.L_x_3030:
        /* <DEDUP_REMOVED lines=9> */
.L_x_3029:
[----:B------:R-:W-:-:S07]  /*888f0*/  IMAD.MOV.U32 R8, RZ, RZ, R10 ;  /* 0x000000ffff087224 */ /* 0x000fce00078e000a */
.L_x_3028:
[----:B------:R-:W-:Y:S05]  /*88900*/  BSYNC.RECONVERGENT B0 ;  /* 0x0000000000007941 */ /* 0x000fea0003800200 */
.L_x_3027:
[----:B------:R-:W-:Y:S01]  /*88910*/  IMAD.IADD R9, R1, 0x1, R8 ;  /* 0x0000000101097824 */ /* 0x000fe200078e0208 */
[----:B------:R-:W-:Y:S01]  /*88920*/  BSSY.RECONVERGENT B0, `(.L_x_3031) ;  /* 0x0000009000007945 */ /* 0x000fe20003800200 */
[----:B------:R-:W-:-:S03]  /*88930*/  IMAD.MOV.U32 R8, RZ, RZ, RZ ;  /* 0x000000ffff087224 */ /* 0x000fc600078e00ff */
[----:B------:R0:W-:Y:S04]  /*88940*/  STL.U8 [R9], RZ ;  /* 0x000000ff09007387 */ /* 0x0001e80000100000 */
.L_x_3032:
[----:B------:R-:W-:-:S05]  /*88950*/  IMAD.IADD R10, R1, 0x1, R8 ;  /* 0x00000001010a7824 */ /* 0x000fca00078e0208 */
[----:B0-----:R-:W2:Y:S02]  /*88960*/  LDL.U8 R9, [R10] ;  /* 0x000000000a097983 */ /* 0x001ea40000100000 */
[----:B--2---:R-:W-:Y:S01]  /*88970*/  ISETP.NE.AND P3, PT, R9, RZ, PT ;  /* 0x000000ff0900720c */ /* 0x004fe20003f65270 */
[----:B------:R-:W-:Y:S02]  /*88980*/  IMAD.MOV.U32 R9, RZ, RZ, R8 ;  /* 0x000000ffff097224 */ /* 0x000fe400078e0008 */
[----:B------:R-:W-:-:S10]  /*88990*/  VIADD R8, R8, 0x1 ;  /* 0x0000000108087836 */ /* 0x000fd40000000000 */
[----:B------:R-:W-:Y:S05]  /*889a0*/  @P3 BRA `(.L_x_3032) ;  /* 0xfffffffc00e83947 */ /* 0x000fea000383ffff */
[----:B------:R-:W-:Y:S05]  /*889b0*/  BSYNC.RECONVERGENT B0 ;  /* 0x0000000000007941 */ /* 0x000fea0003800200 */
.L_x_3031:
[----:B------:R-:W-:Y:S01]  /*889c0*/  LOP3.LUT P3, RZ, R91, 0xff, RZ, 0xc0, !PT ;  /* 0x000000ff5bff7812 */ /* 0x000fe2000786c0ff */
[----:B------:R-:W-:-:S12]  /*889d0*/  IMAD.MOV.U32 R8, RZ, RZ, R9 ;  /* 0x000000ffff087224 */ /* 0x000fd800078e0009 */
[----:B------:R-:W-:Y:S05]  /*889e0*/  @!P3 BRA `(.L_x_3033) ;  /* 0x000000000030b947 */ /* 0x000fea0003800000 */
[----:B------:R-:W-:Y:S01]  /*889f0*/  BSSY.RECONVERGENT B0, `(.L_x_3034) ;  /* 0x000000a000007945 */ /* 0x000fe20003800200 */
[----:B------:R-:W-:-:S07]  /*88a00*/  IMAD.MOV.U32 R8, RZ, RZ, RZ ;  /* 0x000000ffff087224 */ /* 0x000fce00078e00ff */
.L_x_3035:
        /* <DEDUP_REMOVED lines=9> */
.L_x_3034:
[----:B------:R-:W-:-:S07]  /*88aa0*/  IMAD.MOV.U32 R8, RZ, RZ, R10 ;  /* 0x000000ffff087224 */ /* 0x000fce00078e000a */
.L_x_3033:
        /* <DEDUP_REMOVED lines=67> */
.L_x_3024:
        /* <DEDUP_REMOVED lines=144> */
.L_x_3037:
[----:B------:R-:W-:Y:S05]  /*897e0*/  BSYNC.RECONVERGENT B0 ;  /* 0x0000000000007941 */ /* 0x000fea0003800200 */
.L_x_3036:
        /* <DEDUP_REMOVED lines=98> */
.L_x_3040:
[----:B0-----:R-:W-:-:S06]  /*89e10*/  IMAD.IADD R8, R1, 0x1, R12 ;  /* 0x0000000101087824 */ /* 0x001fcc00078e020c */
[----:B------:R-:W2:Y:S01]  /*89e20*/  LDL.U8 R8, [R8] ;  /* 0x0000000008087983 */ /* 0x000ea20000100000 */
[----:B------:R-:W-:Y:S02]  /*89e30*/  IMAD.MOV.U32 R9, RZ, RZ, R12 ;  /* 0x000000ffff097224 */ /* 0x000fe400078e000c */
[----:B------:R-:W-:Y:S01]  /*89e40*/  VIADD R12, R12, 0x1 ;  /* 0x000000010c0c7836 */ /* 0x000fe20000000000 */
[----:B--2---:R-:W-:-:S13]  /*89e50*/  ISETP.NE.AND P3, PT, R8, RZ, PT ;  /* 0x000000ff0800720c */ /* 0x004fda0003f65270 */
[----:B------:R-:W-:Y:S05]  /*89e60*/  @P3 BRA `(.L_x_3040) ;  /* 0xfffffffc00e83947 */ /* 0x000fea000383ffff */
[----:B------:R-:W-:Y:S05]  /*89e70*/  BSYNC.RECONVERGENT B0 ;  /* 0x0000000000007941 */ /* 0x000fea0003800200 */
.L_x_3039:
[----:B------:R-:W-:Y:S01]  /*89e80*/  LOP3.LUT P3, RZ, R91, 0xff, RZ, 0xc0, !PT ;  /* 0x000000ff5bff7812 */ /* 0x000fe2000786c0ff */
[----:B------:R-:W-:Y:S01]  /*89e90*/  BSSY.RECONVERGENT B0, `(.L_x_3041) ;  /* 0x000000f000007945 */ /* 0x000fe20003800200 */
[----:B------:R-:W-:-:S11]  /*89ea0*/  IMAD.MOV.U32 R8, RZ, RZ, R9 ;  /* 0x000000ffff087224 */ /* 0x000fd600078e0009 */
[----:B------:R-:W-:Y:S05]  /*89eb0*/  @!P3 BRA `(.L_x_3042) ;  /* 0x000000000030b947 */ /* 0x000fea0003800000 */
[----:B------:R-:W-:Y:S01]  /*89ec0*/  BSSY.RECONVERGENT B1, `(.L_x_3043) ;  /* 0x000000a000017945 */ /* 0x000fe20003800200 */
[----:B------:R-:W-:-:S07]  /*89ed0*/  IMAD.MOV.U32 R8, RZ, RZ, RZ ;  /* 0x000000ffff087224 */ /* 0x000fce00078e00ff */
.L_x_3044:
        /* <DEDUP_REMOVED lines=9> */
.L_x_3043:
[----:B------:R-:W-:-:S07]  /*89f70*/  IMAD.MOV.U32 R8, RZ, RZ, R10 ;  /* 0x000000ffff087224 */ /* 0x000fce00078e000a */
.L_x_3042:
[----:B------:R-:W-:Y:S05]  /*89f80*/  BSYNC.RECONVERGENT B0 ;  /* 0x0000000000007941 */ /* 0x000fea0003800200 */
.L_x_3041:
[----:B------:R-:W-:Y:S01]  /*89f90*/  IMAD.IADD R9, R1, 0x1, R8 ;  /* 0x0000000101097824 */ /* 0x000fe200078e0208 */
[----:B------:R-:W-:Y:S01]  /*89fa0*/  BSSY.RECONVERGENT B0, `(.L_x_3045) ;  /* 0x0000009000007945 */ /* 0x000fe20003800200 */
[----:B------:R-:W-:-:S03]  /*89fb0*/  IMAD.MOV.U32 R8, RZ, RZ, RZ ;  /* 0x000000ffff087224 */ /* 0x000fc600078e00ff */
[----:B------:R0:W-:Y:S04]  /*89fc0*/  STL.U8 [R9], RZ ;  /* 0x000000ff09007387 */ /* 0x0001e80000100000 */
.L_x_3046:
[----:B------:R-:W-:-:S05]  /*89fd0*/  IMAD.IADD R10, R1, 0x1, R8 ;  /* 0x00000001010a7824 */ /* 0x000fca00078e0208 */
[----:B0-----:R-:W2:Y:S02]  /*89fe0*/  LDL.U8 R9, [R10] ;  /* 0x000000000a097983 */ /* 0x001ea40000100000 */
[----:B--2---:R-:W-:Y:S01]  /*89ff0*/  ISETP.NE.AND P3, PT, R9, RZ, PT ;  /* 0x000000ff0900720c */ /* 0x004fe20003f65270 */
[----:B------:R-:W-:Y:S02]  /*8a000*/  IMAD.MOV.U32 R9, RZ, RZ, R8 ;  /* 0x000000ffff097224 */ /* 0x000fe400078e0008 */
[----:B------:R-:W-:-:S10]  /*8a010*/  VIADD R8, R8, 0x1 ;  /* 0x0000000108087836 */ /* 0x000fd40000000000 */
[----:B------:R-:W-:Y:S05]  /*8a020*/  @P3 BRA `(.L_x_3046) ;  /* 0xfffffffc00e83947 */ /* 0x000fea000383ffff */
[----:B------:R-:W-:Y:S05]  /*8a030*/  BSYNC.RECONVERGENT B0 ;  /* 0x0000000000007941 */ /* 0x000fea0003800200 */
.L_x_3045:
[----:B------:R-:W-:Y:S01]  /*8a040*/  LOP3.LUT P3, RZ, R64, 0xff, RZ, 0xc0, !PT ;  /* 0x000000ff40ff7812 */ /* 0x000fe2000786c0ff */
[----:B------:R-:W-:-:S12]  /*8a050*/  IMAD.MOV.U32 R8, RZ, RZ, R9 ;  /* 0x000000ffff087224 */ /* 0x000fd800078e0009 */
[----:B------:R-:W-:Y:S05]  /*8a060*/  @!P3 BRA `(.L_x_3047) ;  /* 0x000000000030b947 */ /* 0x000fea0003800000 */
[----:B------:R-:W-:Y:S01]  /*8a070*/  BSSY.RECONVERGENT B0, `(.L_x_3048) ;  /* 0x000000a000007945 */ /* 0x000fe20003800200 */
[----:B------:R-:W-:-:S07]  /*8a080*/  IMAD.MOV.U32 R8, RZ, RZ, RZ ;  /* 0x000000ffff087224 */ /* 0x000fce00078e00ff */
.L_x_3049:
        /* <DEDUP_REMOVED lines=9> */
.L_x_3048:
[----:B------:R-:W-:-:S07]  /*8a120*/  IMAD.MOV.U32 R8, RZ, RZ, R10 ;  /* 0x000000ffff087224 */ /* 0x000fce00078e000a */
.L_x_3047:
        /* <DEDUP_REMOVED lines=68> */
.L_x_3038:
        /* <DEDUP_REMOVED lines=144> */
.L_x_3051:
[----:B------:R-:W-:Y:S05]  /*8ae70*/  BSYNC.RECONVERGENT B0 ;  /* 0x0000000000007941 */ /* 0x000fea0003800200 */
.L_x_3050:
[----:B0-----:R-:W0:Y:S01]  /*8ae80*/  LDS.128 R8, [R21+0x200] ;  /* 0x0002000015087984 */ /* 0x001e220000000c00 */
[----:B------:R-:W-:-:S03]  /*8ae90*/  PRMT R66, R66, 0x7604, R94 ;  /* 0x0000760442427816 */ /* 0x000fc6000000005e */
[----:B------:R-:W1:Y:S04]  /*8aea0*/  LDS.128 R72, [R21+0x210] ;  /* 0x0002100015487984 */ /* 0x000e680000000c00 */
[----:B------:R-:W2:Y:S04]  /*8aeb0*/  LDS.128 R76, [R21+0x220] ;  /* 0x00022000154c7984 */ /* 0x000ea80000000c00 */
[----:B------:R-:W3:Y:S04]  /*8aec0*/  LDS.U16 R111, [R21+0x230] ;  /* 0x00023000156f7984 */ /* 0x000ee80000000400 */
[----:B------:R-:W4:Y:S04]  /*8aed0*/  LDS R87, [R21+0x1f8] ;  /* 0x0001f80015577984 */ /* 0x000f280000000800 */
[----:B------:R-:W4:Y:S04]  /*8aee0*/  LDS R208, [R21+0x234] ;  /* 0x0002340015d07984 */ /* 0x000f280000000800 */
[----:B------:R-:W4:Y:S04]  /*8aef0*/  LDS.64 R202, [R21+0x238] ;  /* 0x0002380015ca7984 */ /* 0x000f280000000a00 */
[----:B------:R-:W-:Y:S04]  /*8af00*/  STL.U16 [R1+0x390], R66 ;  /* 0x0003904201007387 */ /* 0x000fe80000100400 */
[----:B------:R-:W-:Y:S04]  /*8af10*/  STL [R1+0x358], R20 ;  /* 0x0003581401007387 */ /* 0x000fe80000100800 */
        /* <DEDUP_REMOVED lines=12> */
[----:B------:R-:W-:Y:S01]  /*8afe0*/  PRMT R99, R11, 0x7770, RZ ;  /* 0x000077700b637816 */ /* 0x000fe200000000ff */
[----:B--2---:R-:W-:Y:S01]  /*8aff0*/  IMAD.MOV.U32 R18, RZ, RZ, R76 ;  /* 0x000000ffff127224 */ /* 0x004fe200078e004c */
[----:B---3--:R-:W-:Y:S01]  /*8b000*/  PRMT R8, R111, 0x7710, RZ ;  /* 0x000077106f087816 */ /* 0x008fe200000000ff */
[----:B------:R-:W-:Y:S01]  /*8b010*/  IMAD.MOV.U32 R19, RZ, RZ, R77 ;  /* 0x000000ffff137224 */ /* 0x000fe200078e004d */
[----:B------:R0:W-:Y:S01]  /*8b020*/  STL.128 [R1+0x170], R12 ;  /* 0x0001700c01007387 */ /* 0x0001e20000100c00 */
[C---:B------:R-:W-:Y:S01]  /*8b030*/  PRMT R100, R11.reuse, 0x7771, RZ ;  /* 0x000077710b647816 */ /* 0x040fe200000000ff */
[----:B----4-:R-:W-:Y:S01]  /*8b040*/  IMAD.IADD R206, R20, 0x1, R87 ;  /* 0x0000000114ce7824 */ /* 0x010fe200078e0257 */
[C---:B------:R-:W-:Y:S01]  /*8b050*/  PRMT R95, R11.reuse, 0x7772, RZ ;  /* 0x000077720b5f7816 */ /* 0x040fe200000000ff */
[----:B------:R1:W-:Y:S01]  /*8b060*/  STL.128 [R1+0x180], R16 ;  /* 0x0001801001007387 */ /* 0x0003e20000100c00 */
[----:B------:R-:W-:-:S02]  /*8b070*/  PRMT R96, R11, 0x7773, RZ ;  /* 0x000077730b607816 */ /* 0x000fc400000000ff */
[C---:B------:R-:W-:Y:S01]  /*8b080*/  PRMT R66, R10.reuse, 0x7770, RZ ;  /* 0x000077700a427816 */ /* 0x040fe200000000ff */
[----:B------:R2:W-:Y:S01]  /*8b090*/  STL [R1+0x160], R87 ;  /* 0x0001605701007387 */ /* 0x0005e20000100800 */
[C---:B------:R-:W-:Y:S02]  /*8b0a0*/  PRMT R65, R10.reuse, 0x7771, RZ ;  /* 0x000077710a417816 */ /* 0x040fe400000000ff */
[C---:B------:R-:W-:Y:S01]  /*8b0b0*/  PRMT R102, R10.reuse, 0x7772, RZ ;  /* 0x000077720a667816 */ /* 0x040fe200000000ff */
[----:B------:R-:W-:Y:S01]  /*8b0c0*/  STL.U16 [R1+0x198], R8 ;  /* 0x0001980801007387 */ /* 0x000fe20000100400 */
[----:B------:R-:W-:Y:S02]  /*8b0d0*/  PRMT R101, R10, 0x7773, RZ ;  /* 0x000077730a657816 */ /* 0x000fe400000000ff */
[----:B------:R-:W-:Y:S01]  /*8b0e0*/  PRMT R11, R78, 0x7772, RZ ;  /* 0x000077724e0b7816 */ /* 0x000fe200000000ff */
[----:B------:R3:W-:Y:S01]  /*8b0f0*/  STL.64 [R1+0x190], R78 ;  /* 0x0001904e01007387 */ /* 0x0007e20000100a00 */
[----:B0-----:R-:W-:-:S02]  /*8b100*/  PRMT R13, R74, 0x7771, RZ ;  /* 0x000077714a0d7816 */ /* 0x001fc400000000ff */
[C---:B------:R-:W-:Y:S01]  /*8b110*/  PRMT R105, R9.reuse, 0x7770, RZ ;  /* 0x0000777009697816 */ /* 0x040fe200000000ff */
[----:B------:R0:W-:Y:S01]  /*8b120*/  STL.64 [R1+0x398], R84 ;  /* 0x0003985401007387 */ /* 0x0001e20000100a00 */
[C---:B------:R-:W-:Y:S02]  /*8b130*/  PRMT R103, R9.reuse, 0x7771, RZ ;  /* 0x0000777109677816 */ /* 0x040fe400000000ff */
[C---:B------:R-:W-:Y:S01]  /*8b140*/  PRMT R83, R9.reuse, 0x7772, RZ ;  /* 0x0000777209537816 */ /* 0x040fe200000000ff */
[----:B------:R0:W-:Y:S01]  /*8b150*/  STL [R1+0x19c], R208 ;  /* 0x00019cd001007387 */ /* 0x0001e20000100800 */
[----:B------:R-:W-:Y:S02]  /*8b160*/  PRMT R86, R9, 0x7773, RZ ;  /* 0x0000777309567816 */ /* 0x000fe400000000ff */
[----:B------:R-:W-:Y:S01]  /*8b170*/  ISETP.NE.AND P3, PT, R87, RZ, PT ;  /* 0x000000ff5700720c */ /* 0x000fe20003f65270 */
[----:B------:R0:W-:Y:S01]  /*8b180*/  STL.64 [R1+0x1a0], R202 ;  /* 0x0001a0ca01007387 */ /* 0x0001e20000100a00 */
[----:B------:R-:W-:-:S02]  /*8b190*/  PRMT R106, R72, 0x7770, RZ ;  /* 0x00007770486a7816 */ /* 0x000fc400000000ff */
[C---:B------:R-:W-:Y:S02]  /*8b1a0*/  PRMT R104, R72.reuse, 0x7771, RZ ;  /* 0x0000777148687816 */ /* 0x040fe400000000ff */
[----:B-1----:R-:W-:Y:S02]  /*8b1b0*/  PRMT R18, R72, 0x7772, RZ ;  /* 0x0000777248127816 */ /* 0x002fe400000000ff */
        /* <DEDUP_REMOVED lines=8> */
[C---:B------:R-:W-:Y:S01]  /*8b240*/  PRMT R91, R75.reuse, 0x7772, RZ ;  /* 0x000077724b5b7816 */ /* 0x040fe200000000ff */
[----:B------:R0:W-:Y:S01]  /*8b250*/  STL.S16 [R1+0x5fc], R94 ;  /* 0x0005fc5e01007387 */ /* 0x0001e20000100600 */
[----:B------:R-:W-:-:S02]  /*8b260*/  PRMT R92, R75, 0x7773, RZ ;  /* 0x000077734b5c7816 */ /* 0x000fc400000000ff */
[----:B------:R-:W-:Y:S01]  /*8b270*/  PRMT R10, R79, 0x7770, RZ ;  /* 0x000077704f0a7816 */ /* 0x000fe200000000ff */
[----:B------:R0:W-:Y:S01]  /*8b280*/  STL.S16 [R1+0x598], R93 ;  /* 0x0005985d01007387 */ /* 0x0001e20000100600 */
[----:B------:R-:W-:Y:S02]  /*8b290*/  PRMT R72, R72, 0x7773, RZ ;  /* 0x0000777348487816 */ /* 0x000fe400000000ff */
[----:B------:R-:W-:Y:S02]  /*8b2a0*/  PRMT R73, R73, 0x7773, RZ ;  /* 0x0000777349497816 */ /* 0x000fe400000000ff */
[C---:B------:R-:W-:Y:S02]  /*8b2b0*/  PRMT R89, R76.reuse, 0x7770, RZ ;  /* 0x000077704c597816 */ /* 0x040fe400000000ff */
[C---:B------:R-:W-:Y:S02]  /*8b2c0*/  PRMT R88, R76.reuse, 0x7771, RZ ;  /* 0x000077714c587816 */ /* 0x040fe400000000ff */
[----:B--2---:R-:W-:-:S02]  /*8b2d0*/  PRMT R87, R76, 0x7772, RZ ;  /* 0x000077724c577816 */ /* 0x004fc400000000ff */
[C---:B------:R-:W-:Y:S02]  /*8b2e0*/  PRMT R75, R77.reuse, 0x7770, RZ ;  /* 0x000077704d4b7816 */ /* 0x040fe400000000ff */
[C---:B------:R-:W-:Y:S02]  /*8b2f0*/  PRMT R74, R77.reuse, 0x7771, RZ ;  /* 0x000077714d4a7816 */ /* 0x040fe400000000ff */
[----:B------:R-:W-:Y:S02]  /*8b300*/  PRMT R19, R77, 0x7772, RZ ;  /* 0x000077724d137816 */ /* 0x000fe400000000ff */
[C---:B------:R-:W-:Y:S02]  /*8b310*/  PRMT R12, R78.reuse, 0x7770, RZ ;  /* 0x000077704e0c7816 */ /* 0x040fe400000000ff */
[----:B------:R-:W-:Y:S02]  /*8b320*/  PRMT R252, R78, 0x7771, RZ ;  /* 0x000077714efc7816 */ /* 0x000fe400000000ff */
[----:B------:R-:W-:-:S02]  /*8b330*/  PRMT R251, R79, 0x7771, RZ ;  /* 0x000077714ffb7816 */ /* 0x000fc400000000ff */
[----:B------:R-:W-:Y:S02]  /*8b340*/  PRMT R9, R79, 0x7772, RZ ;  /* 0x000077724f097816 */ /* 0x000fe400000000ff */
[----:B------:R-:W-:Y:S02]  /*8b350*/  PRMT R112, R99, 0x7610, R112 ;  /* 0x0000761063707816 */ /* 0x000fe40000000070 */
[----:B------:R-:W-:Y:S02]  /*8b360*/  PRMT R76, R76, 0x7773, RZ ;  /* 0x000077734c4c7816 */ /* 0x000fe400000000ff */
[----:B------:R-:W-:Y:S01]  /*8b370*/  PRMT R77, R77, 0x7773, RZ ;  /* 0x000077734d4d7816 */ /* 0x000fe200000000ff */
[----:B------:R0:W-:Y:S01]  /*8b380*/  STL.S16 [R1+0x6fc], R112 ;  /* 0x0006fc7001007387 */ /* 0x0001e20000100600 */
[----:B---3--:R-:W-:Y:S02]  /*8b390*/  PRMT R78, R78, 0x7773, RZ ;  /* 0x000077734e4e7816 */ /* 0x008fe400000000ff */
[----:B------:R-:W-:-:S02]  /*8b3a0*/  PRMT R79, R79, 0x7773, RZ ;  /* 0x000077734f4f7816 */ /* 0x000fc400000000ff */
[C---:B------:R-:W-:Y:S02]  /*8b3b0*/  PRMT R211, R111.reuse, 0x7770, RZ ;  /* 0x000077706fd37816 */ /* 0x040fe400000000ff */
[----:B------:R-:W-:Y:S02]  /*8b3c0*/  PRMT R8, R111, 0x7771, RZ ;  /* 0x000077716f087816 */ /* 0x000fe400000000ff */
        /* <DEDUP_REMOVED lines=94> */
.L_x_3054:
[----:B------:R-:W-:-:S05]  /*8b9b0*/  IMAD.IADD R10, R1, 0x1, R8 ;  /* 0x00000001010a7824 */ /* 0x000fca00078e0208 */
[----:B------:R-:W2:Y:S02]  /*8b9c0*/  LDL.U8 R9, [R10] ;  /* 0x000000000a097983 */ /* 0x000ea40000100000 */
[----:B--2---:R-:W-:Y:S01]  /*8b9d0*/  ISETP.NE.AND P3, PT, R9, RZ, PT ;  /* 0x000000ff0900720c */ /* 0x004fe20003f65270 */
[----:B------:R-:W-:Y:S02]  /*8b9e0*/  IMAD.MOV.U32 R9, RZ, RZ, R8 ;  /* 0x000000ffff097224 */ /* 0x000fe400078e0008 */
[----:B------:R-:W-:-:S10]  /*8b9f0*/  VIADD R8, R8, 0x1 ;  /* 0x0000000108087836 */ /* 0x000fd40000000000 */
[----:B------:R-:W-:Y:S05]  /*8ba00*/  @P3 BRA `(.L_x_3054) ;  /* 0xfffffffc00e83947 */ /* 0x000fea000383ffff */
[----:B------:R-:W-:Y:S05]  /*8ba10*/  BSYNC.RECONVERGENT B0 ;  /* 0x0000000000007941 */ /* 0x000fea0003800200 */
.L_x_3053:
[----:B------:R-:W-:Y:S01]  /*8ba20*/  LOP3.LUT P3, RZ, R64, 0xff, RZ, 0xc0, !PT ;  /* 0x000000ff40ff7812 */ /* 0x000fe2000786c0ff */
[----:B------:R-:W-:Y:S01]  /*8ba30*/  BSSY.RECONVERGENT B0, `(.L_x_3055) ;  /* 0x000000f000007945 */ /* 0x000fe20003800200 */
[----:B------:R-:W-:-:S11]  /*8ba40*/  IMAD.MOV.U32 R8, RZ, RZ, R9 ;  /* 0x000000ffff087224 */ /* 0x000fd600078e0009 */
[----:B------:R-:W-:Y:S05]  /*8ba50*/  @!P3 BRA `(.L_x_3056) ;  /* 0x000000000030b947 */ /* 0x000fea0003800000 */
[----:B------:R-:W-:Y:S01]  /*8ba60*/  BSSY.RECONVERGENT B1, `(.L_x_3057) ;  /* 0x000000a000017945 */ /* 0x000fe20003800200 */
[----:B------:R-:W-:-:S07]  /*8ba70*/  IMAD.MOV.U32 R8, RZ, RZ, RZ ;  /* 0x000000ffff087224 */ /* 0x000fce00078e00ff */
.L_x_3058:
        /* <DEDUP_REMOVED lines=9> */
.L_x_3057:
[----:B------:R-:W-:-:S07]  /*8bb10*/  IMAD.MOV.U32 R8, RZ, RZ, R10 ;  /* 0x000000ffff087224 */ /* 0x000fce00078e000a */
.L_x_3056:
[----:B------:R-:W-:Y:S05]  /*8bb20*/  BSYNC.RECONVERGENT B0 ;  /* 0x0000000000007941 */ /* 0x000fea0003800200 */
.L_x_3055:
[----:B------:R-:W-:Y:S01]  /*8bb30*/  IMAD.IADD R9, R1, 0x1, R8 ;  /* 0x0000000101097824 */ /* 0x000fe200078e0208 */
[----:B------:R-:W-:Y:S01]  /*8bb40*/  BSSY.RECONVERGENT B0, `(.L_x_3059) ;  /* 0x0000009000007945 */ /* 0x000fe20003800200 */
[----:B------:R-:W-:-:S03]  /*8bb50*/  IMAD.MOV.U32 R8, RZ, RZ, RZ ;  /* 0x000000ffff087224 */ /* 0x000fc600078e00ff */
[----:B------:R1:W-:Y:S04]  /*8bb60*/  STL.U8 [R9], RZ ;  /* 0x000000ff09007387 */ /* 0x0003e80000100000 */
.L_x_3060:
[----:B------:R-:W-:-:S05]  /*8bb70*/  IMAD.IADD R10, R1, 0x1, R8 ;  /* 0x00000001010a7824 */ /* 0x000fca00078e0208 */
[----:B-1----:R-:W2:Y:S02]  /*8bb80*/  LDL.U8 R9, [R10] ;  /* 0x000000000a097983 */ /* 0x002ea40000100000 */
[----:B--2---:R-:W-:Y:S01]  /*8bb90*/  ISETP.NE.AND P3, PT, R9, RZ, PT ;  /* 0x000000ff0900720c */ /* 0x004fe20003f65270 */
[----:B------:R-:W-:Y:S02]  /*8bba0*/  IMAD.MOV.U32 R9, RZ, RZ, R8 ;  /* 0x000000ffff097224 */ /* 0x000fe400078e0008 */
[----:B------:R-:W-:-:S10]  /*8bbb0*/  VIADD R8, R8, 0x1 ;  /* 0x0000000108087836 */ /* 0x000fd40000000000 */
[----:B------:R-:W-:Y:S05]  /*8bbc0*/  @P3 BRA `(.L_x_3060) ;  /* 0xfffffffc00e83947 */ /* 0x000fea000383ffff */
[----:B------:R-:W-:Y:S05]  /*8bbd0*/  BSYNC.RECONVERGENT B0 ;  /* 0x0000000000007941 */ /* 0x000fea0003800200 */
.L_x_3059:
[----:B------:R-:W-:Y:S01]  /*8bbe0*/  LOP3.LUT P3, RZ, R20, 0xff, RZ, 0xc0, !PT ;  /* 0x000000ff14ff7812 */ /* 0x000fe2000786c0ff */
[----:B------:R-:W-:-:S12]  /*8bbf0*/  IMAD.MOV.U32 R8, RZ, RZ, R9 ;  /* 0x000000ffff087224 */ /* 0x000fd800078e0009 */
[----:B------:R-:W-:Y:S05]  /*8bc00*/  @!P3 BRA `(.L_x_3061) ;  /* 0x000000000030b947 */ /* 0x000fea0003800000 */
[----:B------:R-:W-:Y:S01]  /*8bc10*/  BSSY.RECONVERGENT B0, `(.L_x_3062) ;  /* 0x000000a000007945 */ /* 0x000fe20003800200 */
[----:B------:R-:W-:-:S07]  /*8bc20*/  IMAD.MOV.U32 R8, RZ, RZ, RZ ;  /* 0x000000ffff087224 */ /* 0x000fce00078e00ff */
.L_x_3063:
        /* <DEDUP_REMOVED lines=9> */
.L_x_3062:
[----:B------:R-:W-:-:S07]  /*8bcc0*/  IMAD.MOV.U32 R8, RZ, RZ, R10 ;  /* 0x000000ffff087224 */ /* 0x000fce00078e000a */
.L_x_3061:
[----:B------:R-:W-:-:S05]  /*8bcd0*/  IMAD.IADD R64, R1, 0x1, R8 ;  /* 0x0000000101407824 */ /* 0x000fca00078e0208 */
[----:B------:R1:W-:Y:S04]  /*8bce0*/  STL.U8 [R64], RZ ;  /* 0x000000ff40007387 */ /* 0x0003e80000100000 */
[----:B------:R-:W2:Y:S04]  /*8bcf0*/  LDL.128 R16, [R1] ;  /* 0x0000000001107983 */ /* 0x000ea80000100c00 */
[----:B------:R-:W3:Y:S04]  /*8bd00*/  LDL.128 R8, [R1+0x10] ;  /* 0x0000100001087983 */ /* 0x000ee80000100c00 */
[----:B------:R-:W1:Y:S04]  /*8bd10*/  LDL.128 R12, [R1+0x20] ;  /* 0x00002000010c7983 */ /* 0x000e680000100c00 */
[----:B------:R-:W4:Y:S04]  /*8bd20*/  LDL.U16 R106, [R1+0x30] ;  /* 0x00003000016a7983 */ /* 0x000f280000100400 */
[----:B0-----:R0:W5:Y:S04]  /*8bd30*/  LDL R208, [R1+0x34] ;  /* 0x0000340001d07983 */ /* 0x0011680000100800 */
        /* <DEDUP_REMOVED lines=37> */
[----:B------:R-:W-:Y:S02]  /*8bf90*/  PRMT R104, R16, 0x7773, RZ ;  /* 0x0000777310687816 */ /* 0x000fe400000000ff */
[C---:B------:R-:W-:Y:S02]  /*8bfa0*/  PRMT R102, R17.reuse, 0x7770, RZ ;  /* 0x0000777011667816 */ /* 0x040fe400000000ff */
[C---:B------:R-:W-:Y:S02]  /*8bfb0*/  PRMT R101, R17.reuse, 0x7771, RZ ;  /* 0x0000777111657816 */ /* 0x040fe400000000ff */
        /* <DEDUP_REMOVED lines=8> */
[----:B------:R-:W-:Y:S01]  /*8c040*/  PRMT R76, R11, 0x7770, RZ ;  /* 0x000077700b4c7816 */ /* 0x000fe200000000ff */
[----:B------:R0:W-:Y:S01]  /*8c050*/  STL.S16 [R1+0x708], R98 ;  /* 0x0007086201007387 */ /* 0x0001e20000100600 */
[----:B------:R-:W-:-:S02]  /*8c060*/  PRMT R86, R84, 0x7610, R86 ;  /* 0x0000761054567816 */ /* 0x000fc40000000056 */
[----:B------:R-:W-:Y:S01]  /*8c070*/  PRMT R89, R8, 0x7773, RZ ;  /* 0x0000777308597816 */ /* 0x000fe200000000ff */
[----:B------:R0:W-:Y:S01]  /*8c080*/  STL.S16 [R1+0x70c], R94 ;  /* 0x00070c5e01007387 */ /* 0x0001e20000100600 */
[----:B------:R-:W-:Y:S02]  /*8c090*/  PRMT R75, R11, 0x7771, RZ ;  /* 0x000077710b4b7816 */ /* 0x000fe400000000ff */
[C---:B-1----:R-:W-:Y:S01]  /*8c0a0*/  PRMT R64, R13.reuse, 0x7770, RZ ;  /* 0x000077700d407816 */ /* 0x042fe200000000ff */
[----:B------:R0:W-:Y:S01]  /*8c0b0*/  STL.S16 [R1+0x620], R89 ;  /* 0x0006205901007387 */ /* 0x0001e20000100600 */
[C---:B------:R-:W-:Y:S02]  /*8c0c0*/  PRMT R19, R13.reuse, 0x7771, RZ ;  /* 0x000077710d137816 */ /* 0x040fe400000000ff */
[----:B------:R-:W-:Y:S01]  /*8c0d0*/  PRMT R18, R13, 0x7772, RZ ;  /* 0x000077720d127816 */ /* 0x000fe200000000ff */
[----:B------:R0:W-:Y:S01]  /*8c0e0*/  STL.S16 [R1+0x618], R86 ;  /* 0x0006185601007387 */ /* 0x0001e20000100600 */
[----:B------:R-:W-:-:S02]  /*8c0f0*/  PRMT R84, R83, 0x7610, R84 ;  /* 0x0000761053547816 */ /* 0x000fc40000000054 */
[C---:B------:R-:W-:Y:S01]  /*8c100*/  PRMT R73, R11.reuse, 0x7772, RZ ;  /* 0x000077720b497816 */ /* 0x040fe200000000ff */
[----:B------:R0:W-:Y:S01]  /*8c110*/  STL.S16 [R1+0x5e4], R64 ;  /* 0x0005e44001007387 */ /* 0x0001e20000100600 */
[----:B------:R-:W-:Y:S02]  /*8c120*/  PRMT R74, R11, 0x7773, RZ ;  /* 0x000077730b4a7816 */ /* 0x000fe400000000ff */
[----:B------:R-:W-:Y:S01]  /*8c130*/  PRMT R13, R13, 0x7773, RZ ;  /* 0x000077730d0d7816 */ /* 0x000fe200000000ff */
[----:B------:R0:W-:Y:S01]  /*8c140*/  STL.S16 [R1+0x608], R84 ;  /* 0x0006085401007387 */ /* 0x0001e20000100600 */
[C---:B----4-:R-:W-:Y:S02]  /*8c150*/  PRMT R211, R106.reuse, 0x7770, RZ ;  /* 0x000077706ad37816 */ /* 0x050fe400000000ff */
[----:B------:R-:W-:Y:S01]  /*8c160*/  PRMT R8, R106, 0x7771, RZ ;  /* 0x000077716a087816 */ /* 0x000fe200000000ff */
        /* <DEDUP_REMOVED lines=11> */
[C---:B------:R-:W-:Y:S01]  /*8c220*/  PRMT R67, R12.reuse, 0x7771, RZ ;  /* 0x000077710c437816 */ /* 0x040fe200000000ff */
[----:B------:R0:W-:Y:S01]  /*8c230*/  STL.S16 [R1+0x6f4], R106 ;  /* 0x0006f46a01007387 */ /* 0x0001e20000100600 */
[C---:B------:R-:W-:Y:S02]  /*8c240*/  PRMT R65, R12.reuse, 0x7772, RZ ;  /* 0x000077720c417816 */ /* 0x040fe400000000ff */
        /* <DEDUP_REMOVED lines=52> */
.L_x_3052:
[----:B0-----:R-:W2:Y:S04]  /*8c590*/  LDL R108, [R1+0x618] ;  /* 0x00061800016c7983 */ /* 0x001ea80000100800 */
        /* <DEDUP_REMOVED lines=101> */
[----:B------:R-:W-:Y:S02]  /*8cbf0*/  PRMT R10, R13, 0x5410, R12 ;  /* 0x000054100d0a7816 */ /* 0x000fe4000000000c */
[----:B------:R-:W-:-:S03]  /*8cc00*/  LOP3.LUT R16, R86, 0xffff, RZ, 0xc0, !PT ;  /* 0x0000ffff56107812 */ /* 0x000fc600078ec0ff */
[----:B------:R0:W-:Y:S01]  /*8cc10*/  STL.128 [R1+0x380], R8 ;  /* 0x0003800801007387 */ /* 0x0001e20000100c00 */
[----:B------:R-:W-:Y:S02]  /*8cc20*/  LOP3.LUT R19, R122, 0xffff, RZ, 0xc0, !PT ;  /* 0x0000ffff7a137812 */ /* 0x000fe400078ec0ff */
[----:B0-----:R-:W-:-:S04]  /*8cc30*/  LOP3.LUT R8, R20, 0xffff, RZ, 0xc0, !PT ;  /* 0x0000ffff14087812 */ /* 0x001fc800078ec0ff */
        /* <DEDUP_REMOVED lines=35> */
[----:B------:R-:W-:-:S04]  /*8ce70*/  LOP3.LUT R10, R80, 0xffff, RZ, 0xc0, !PT ;  /* 0x0000ffff500a7812 */ /* 0x000fc800078ec0ff */
        /* <DEDUP_REMOVED lines=23> */
[----:B------:R0:W-:Y:S03]  /*8cff0*/  STL.128 [R1+0x360], R16 ;  /* 0x0003601001007387 */ /* 0x0001e60000100c00 */
[----:B------:R-:W-:-:S02]  /*8d000*/  PRMT R10, R12, 0x3340, R10 ;  /* 0x000033400c0a7816 */ /* 0x000fc4000000000a */
[----:B------:R-:W-:Y:S02]  /*8d010*/  LOP3.LUT R12, R37, 0xffff, RZ, 0xc0, !PT ;  /* 0x0000ffff250c7812 */ /* 0x000fe400078ec0ff */
[----:B------:R-:W-:Y:S02]  /*8d020*/  PRMT R8, R14, 0x5410, R8 ;  /* 0x000054100e087816 */ /* 0x000fe40000000008 */
[----:B0-----:R-:W-:-:S04]  /*8d030*/  LOP3.LUT R18, R36, 0xffff, RZ, 0xc0, !PT ;  /* 0x0000ffff24127812 */ /* 0x001fc800078ec0ff */
[----:B------:R-:W-:Y:S02]  /*8d040*/  PRMT R12, R18, 0x3340, R12 ;  /* 0x00003340120c7816 */ /* 0x000fe4000000000c */
[----:B------:R-:W-:Y:S02]  /*8d050*/  LOP3.LUT R14, R51, 0xffff, RZ, 0xc0, !PT ;  /* 0x0000ffff330e7812 */ /* 0x000fe400078ec0ff */
[----:B------:R-:W-:Y:S02]  /*8d060*/  PRMT R10, R12, 0x5410, R10 ;  /* 0x000054100c0a7816 */ /* 0x000fe4000000000a */
        /* <DEDUP_REMOVED lines=14> */
[----:B------:R-:W-:-:S03]  /*8d150*/  PRMT R15, R18, 0x3340, R15 ;  /* 0x00003340120f7816 */ /* 0x000fc6000000000f */
[----:B------:R0:W-:Y:S01]  /*8d160*/  STL.U16 [R1+0x390], R14 ;  /* 0x0003900e01007387 */ /* 0x0001e20000100400 */
[----:B------:R-:W-:Y:S02]  /*8d170*/  PRMT R12, R15, 0x5410, R12 ;  /* 0x000054100f0c7816 */ /* 0x000fe4000000000c */
[----:B------:R-:W-:Y:S02]  /*8d180*/  LOP3.LUT R15, R59, 0xffff, RZ, 0xc0, !PT ;  /* 0x0000ffff3b0f7812 */ /* 0x000fe400078ec0ff */
[----:B------:R-:W-:Y:S02]  /*8d190*/  LOP3.LUT R18, R56, 0xffff, RZ, 0xc0, !PT ;  /* 0x0000ffff38127812 */ /* 0x000fe400078ec0ff */
[----:B0-----:R-:W-:-:S04]  /*8d1a0*/  LOP3.LUT R14, R58, 0xffff, RZ, 0xc0, !PT ;  /* 0x0000ffff3a0e7812 */ /* 0x001fc800078ec0ff */
        /* <DEDUP_REMOVED lines=24> */
[----:B------:R-:W-:Y:S02]  /*8d330*/  PRMT R83, R81, 0x7604, R82 ;  /* 0x0000760451537816 */ /* 0x000fe40000000052 */
[----:B------:R-:W-:Y:S01]  /*8d340*/  PRMT R78, R18, 0x5410, R78 ;  /* 0x00005410124e7816 */ /* 0x000fe2000000004e */
[----:B------:R0:W-:Y:S04]  /*8d350*/  STL [R1+0x358], R206 ;  /* 0x000358ce01007387 */ /* 0x0001e80000100800 */
[----:B-----5:R0:W-:Y:S04]  /*8d360*/  STL [R1+0x394], R208 ;  /* 0x000394d001007387 */ /* 0x0201e80000100800 */
[----:B------:R0:W-:Y:S04]  /*8d370*/  STL.64 [R1+0x398], R202 ;  /* 0x000398ca01007387 */ /* 0x0001e80000100a00 */
[----:B------:R0:W-:Y:S04]  /*8d380*/  STL [R1+0x90], R4 ;  /* 0x0000900401007387 */ /* 0x0001e80000100800 */
[----:B------:R0:W-:Y:S04]  /*8d390*/  STL [R1+0xcc], R5 ;  /* 0x0000cc0501007387 */ /* 0x0001e80000100800 */
[----:B------:R0:W-:Y:S04]  /*8d3a0*/  STL.64 [R1+0xd0], R2 ;  /* 0x0000d00201007387 */ /* 0x0001e80000100a00 */
[----:B------:R0:W-:Y:S04]  /*8d3b0*/  STL.U16 [R1+0xc8], R83 ;  /* 0x0000c85301007387 */ /* 0x0001e80000100400 */
[----:B------:R0:W-:Y:S04]  /*8d3c0*/  STL.64 [R1+0x98], R76 ;  /* 0x0000984c01007387 */ /* 0x0001e80000100a00 */
[----:B------:R0:W-:Y:S04]  /*8d3d0*/  STL.128 [R1+0xa0], R8 ;  /* 0x0000a00801007387 */ /* 0x0001e80000100c00 */
[----:B------:R0:W-:Y:S04]  /*8d3e0*/  STL.128 [R1+0xb0], R12 ;  /* 0x0000b00c01007387 */ /* 0x0001e80000100c00 */
[----:B------:R0:W-:Y:S01]  /*8d3f0*/  STL.64 [R1+0xc0], R78 ;  /* 0x0000c04e01007387 */ /* 0x0001e20000100a00 */
[----:B------:R-:W-:-:S13]  /*8d400*/  ISETP.GT.U32.AND P3, PT, R90, 0x1f, PT ;  /* 0x0000001f5a00780c */ /* 0x000fda0003f64070 */
[----:B0-----:R-:W-:Y:S05]  /*8d410*/  @P3 BRA `(.L_x_3064) ;  /* 0x0000015000c43947 */ /* 0x001fea0003800000 */
[----:B------:R-:W-:Y:S01]  /*8d420*/  LOP3.LUT R5, R113, 0xffff, RZ, 0xc0, !PT ;  /* 0x0000ffff71057812 */ /* 0x000fe200078ec0ff */
[----:B------:R-:W-:Y:S01]  /*8d430*/  STL.64 [R1+0x98], R16 ;  /* 0x0000981001007387 */ /* 0x000fe20000100a00 */
[----:B------:R-:W-:Y:S01]  /*8d440*/  LOP3.LUT R2, R114, 0xffff, RZ, 0xc0, !PT ;  /* 0x0000ffff72027812 */ /* 0x000fe200078ec0ff */
[----:B------:R-:W-:Y:S01]  /*8d450*/  BSSY.RECONVERGENT B0, `(.L_x_3065) ;  /* 0x00000f5000007945 */ /* 0x000fe20003800200 */
[----:B------:R-:W-:Y:S01]  /*8d460*/  LOP3.LUT R3, R115, 0xffff, RZ, 0xc0, !PT ;  /* 0x0000ffff73037812 */ /* 0x000fe200078ec0ff */
[----:B------:R-:W-:Y:S01]  /*8d470*/  STL [R1+0x90], R206 ;  /* 0x000090ce01007387 */ /* 0x000fe20000100800 */
[----:B------:R-:W-:Y:S02]  /*8d480*/  PRMT R5, R2, 0x3340, R5 ;  /* 0x0000334002057816 */ /* 0x000fe40000000005 */
[----:B------:R-:W-:Y:S01]  /*8d490*/  LOP3.LUT R2, R74, 0xffff, RZ, 0xc0, !PT ;  /* 0x0000ffff4a027812 */ /* 0x000fe200078ec0ff */
[----:B------:R-:W-:Y:S01]  /*8d4a0*/  STL [R1+0xcc], R208 ;  /* 0x0000ccd001007387 */ /* 0x000fe20000100800 */
[----:B------:R-:W-:-:S02]  /*8d4b0*/  LOP3.LUT R4, R110, 0xffff, RZ, 0xc0, !PT ;  /* 0x0000ffff6e047812 */ /* 0x000fc400078ec0ff */
[----:B------:R-:W-:Y:S01]  /*8d4c0*/  PRMT R2, R3, 0x3340, R2 ;  /* 0x0000334003027816 */ /* 0x000fe20000000002 */
[----:B------:R-:W-:Y:S01]  /*8d4d0*/  STL.64 [R1+0xd0], R202 ;  /* 0x0000d0ca01007387 */ /* 0x000fe20000100a00 */
        /* <DEDUP_REMOVED lines=43> */
[----:B------:R-:W-:Y:S01]  /*8d790*/  LOP3.LUT R6, R104, 0xffff, RZ, 0xc0, !PT ;  /* 0x0000ffff68067812 */ /* 0x000fe200078ec0ff */
[----:B------:R0:W-:Y:S01]  /*8d7a0*/  STL.64 [R1+0xc0], R2 ;  /* 0x0000c00201007387 */ /* 0x0001e20000100a00 */
[----:B------:R-:W-:Y:S02]  /*8d7b0*/  PRMT R7, R5, 0x5410, R4 ;  /* 0x0000541005077816 */ /* 0x000fe40000000004 */
[----:B------:R-:W-:Y:S02]  /*8d7c0*/  LOP3.LUT R5, R105, 0xffff, RZ, 0xc0, !PT ;  /* 0x0000ffff69057812 */ /* 0x000fe400078ec0ff */
[----:B------:R-:W-:Y:S02]  /*8d7d0*/  LOP3.LUT R8, R123, 0xffff, RZ, 0xc0, !PT ;  /* 0x0000ffff7b087812 */ /* 0x000fe400078ec0ff */
[----:B------:R-:W-:-:S02]  /*8d7e0*/  PRMT R6, R5, 0x3340, R6 ;  /* 0x0000334005067816 */ /* 0x000fc40000000006 */
[----:B------:R-:W-:Y:S02]  /*8d7f0*/  LOP3.LUT R5, R87, 0xffff, RZ, 0xc0, !PT ;  /* 0x0000ffff57057812 */ /* 0x000fe400078ec0ff */
[----:B------:R-:W-:Y:S02]  /*8d800*/  LOP3.LUT R14, R119, 0xffff, RZ, 0xc0, !PT ;  /* 0x0000ffff770e7812 */ /* 0x000fe400078ec0ff */
[----:B0-----:R-:W-:Y:S02]  /*8d810*/  LOP3.LUT R2, R122, 0xffff, RZ, 0xc0, !PT ;  /* 0x0000ffff7a027812 */ /* 0x001fe400078ec0ff */
[----:B------:R-:W-:Y:S02]  /*8d820*/  LOP3.LUT R3, R121, 0xffff, RZ, 0xc0, !PT ;  /* 0x0000ffff79037812 */ /* 0x000fe400078ec0ff */
[----:B------:R-:W-:Y:S02]  /*8d830*/  PRMT R4, R8, 0x3340, R5 ;  /* 0x0000334008047816 */ /* 0x000fe40000000005 */
[----:B------:R-:W-:-:S02]  /*8d840*/  PRMT R5, R3, 0x3340, R2 ;  /* 0x0000334003057816 */ /* 0x000fc40000000002 */
[----:B------:R-:W-:Y:S02]  /*8d850*/  LOP3.LUT R9, R118, 0xffff, RZ, 0xc0, !PT ;  /* 0x0000ffff76097812 */ /* 0x000fe400078ec0ff */
[----:B------:R-:W-:Y:S02]  /*8d860*/  LOP3.LUT R11, R117, 0xffff, RZ, 0xc0, !PT ;  /* 0x0000ffff750b7812 */ /* 0x000fe400078ec0ff */
[----:B------:R-:W-:Y:S02]  /*8d870*/  PRMT R5, R4, 0x5410, R5 ;  /* 0x0000541004057816 */ /* 0x000fe40000000005 */
[----:B------:R-:W-:Y:S02]  /*8d880*/  PRMT R13, R14, 0x3340, R13 ;  /* 0x000033400e0d7816 */ /* 0x000fe4000000000d */
[----:B------:R-:W-:Y:S02]  /*8d890*/  PRMT R4, R11, 0x3340, R9 ;  /* 0x000033400b047816 */ /* 0x000fe40000000009 */
[----:B------:R-:W-:-:S02]  /*8d8a0*/  LOP3.LUT R10, R85, 0xffff, RZ, 0xc0, !PT ;  /* 0x0000ffff550a7812 */ /* 0x000fc400078ec0ff */
[----:B------:R-:W-:Y:S02]  /*8d8b0*/  PRMT R4, R13, 0x5410, R4 ;  /* 0x000054100d047816 */ /* 0x000fe40000000004 */
[----:B------:R-:W-:-:S04]  /*8d8c0*/  LOP3.LUT R13, R106, 0xffff, RZ, 0xc0, !PT ;  /* 0x0000ffff6a0d7812 */ /* 0x000fc800078ec0ff */
[----:B------:R-:W-:Y:S02]  /*8d8d0*/  PRMT R13, R13, 0x3340, R10 ;  /* 0x000033400d0d7816 */ /* 0x000fe4000000000a */
[----:B------:R-:W-:Y:S02]  /*8d8e0*/  PRMT R10, R67, 0x7604, R211 ;  /* 0x00007604430a7816 */ /* 0x000fe400000000d3 */
[----:B------:R-:W-:-:S03]  /*8d8f0*/  PRMT R6, R13, 0x5410, R6 ;  /* 0x000054100d067816 */ /* 0x000fc60000000006 */
[----:B------:R0:W-:Y:S04]  /*8d900*/  STL.U16 [R1+0xc8], R10 ;  /* 0x0000c80a01007387 */ /* 0x0001e80000100400 */
[----:B------:R0:W-:Y:S01]  /*8d910*/  STL.128 [R1+0xa0], R4 ;  /* 0x0000a00401007387 */ /* 0x0001e20000100c00 */
[----:B------:R-:W-:Y:S05]  /*8d920*/  @P2 BRA `(.L_x_3066) ;  /* 0x00000008009c2947 */ /* 0x000fea0003800000 */
[----:B0-----:R-:W-:Y:S01]  /*8d930*/  LOP3.LUT R6, R86, 0xffff, RZ, 0xc0, !PT ;  /* 0x0000ffff56067812 */ /* 0x001fe200078ec0ff */
[----:B------:R-:W-:Y:S01]  /*8d940*/  IMAD.MOV.U32 R18, RZ, RZ, R4 ;  /* 0x000000ffff127224 */ /* 0x000fe200078e0004 */
[----:B------:R-:W-:Y:S01]  /*8d950*/  LOP3.LUT R23, R20, 0xffff, RZ, 0xc0, !PT ;  /* 0x0000ffff14177812 */ /* 0x000fe200078ec0ff */
[----:B------:R-:W-:Y:S01]  /*8d960*/  IMAD.MOV.U32 R19, RZ, RZ, R5 ;  /* 0x000000ffff137224 */ /* 0x000fe200078e0005 */
[----:B------:R-:W-:Y:S02]  /*8d970*/  LOP3.LUT R10, R116, 0xffff, RZ, 0xc0, !PT ;  /* 0x0000ffff740a7812 */ /* 0x000fe400078ec0ff */
[----:B------:R-:W-:Y:S02]  /*8d980*/  PRMT R7, R23, 0x3340, R6 ;  /* 0x0000334017077816 */ /* 0x000fe40000000006 */
[----:B------:R-:W-:Y:S02]  /*8d990*/  PRMT R16, R64, 0x3340, R10 ;  /* 0x0000334040107816 */ /* 0x000fe4000000000a */
[----:B------:R-:W-:-:S02]  /*8d9a0*/  LOP3.LUT R4, R74, 0xffff, RZ, 0xc0, !PT ;  /* 0x0000ffff4a047812 */ /* 0x000fc400078ec0ff */
[----:B------:R-:W-:Y:S02]  /*8d9b0*/  PRMT R16, R7, 0x5410, R16 ;  /* 0x0000541007107816 */ /* 0x000fe40000000010 */
[----:B------:R-:W-:Y:S02]  /*8d9c0*/  LOP3.LUT R22, R115, 0xffff, RZ, 0xc0, !PT ;  /* 0x0000ffff73167812 */ /* 0x000fe400078ec0ff */
[----:B------:R-:W-:Y:S01]  /*8d9d0*/  LOP3.LUT R28, R114, 0xffff, RZ, 0xc0, !PT ;  /* 0x0000ffff721c7812 */ /* 0x000fe200078ec0ff */
[----:B------:R0:W-:Y:S01]  /*8d9e0*/  STS.128 [R21+0x340], R16 ;  /* 0x0003401015007388 */ /* 0x0001e20000000c00 */
        /* <DEDUP_REMOVED lines=8> */
[----:B0-----:R-:W-:-:S02]  /*8da70*/  LOP3.LUT R17, R113, 0xffff, RZ, 0xc0, !PT ;  /* 0x0000ffff71117812 */ /* 0x001fc400078ec0ff */
[----:B------:R-:W-:Y:S02]  /*8da80*/  LOP3.LUT R19, R110, 0xffff, RZ, 0xc0, !PT ;  /* 0x0000ffff6e137812 */ /* 0x000fe400078ec0ff */
[----:B------:R-:W-:Y:S02]  /*8da90*/  PRMT R5, R28, 0x3340, R17 ;  /* 0x000033401c057816 */ /* 0x000fe40000000011 */
[----:B------:R-:W-:Y:S02]  /*8daa0*/  PRMT R4, R31, 0x3340, R19 ;  /* 0x000033401f047816 */ /* 0x000fe40000000013 */
[----:B------:R-:W-:Y:S02]  /*8dab0*/  PRMT R7, R7, 0x5410, R5 ;  /* 0x0000541007077816 */ /* 0x000fe40000000005 */
[----:B------:R-:W-:Y:S02]  /*8dac0*/  LOP3.LUT R5, R84, 0xffff, RZ, 0xc0, !PT ;  /* 0x0000ffff54057812 */ /* 0x000fe400078ec0ff */
[----:B------:R-:W-:-:S02]  /*8dad0*/  PRMT R6, R6, 0x5410, R4 ;  /* 0x0000541006067816 */ /* 0x000fc40000000004 */
        /* <DEDUP_REMOVED lines=13> */
[----:B------:R0:W-:Y:S01]  /*8dbb0*/  STS.128 [R21+0x350], R4 ;  /* 0x0003500415007388 */ /* 0x0001e20000000c00 */
        /* <DEDUP_REMOVED lines=22> */
[----:B------:R-:W-:-:S02]  /*8dd20*/  PRMT R12, R42, 0x3340, R26 ;  /* 0x000033402a0c7816 */ /* 0x000fc4000000001a */
[----:B------:R-:W-:-:S04]  /*8dd30*/  PRMT R4, R41, 0x3340, R4 ;  /* 0x0000334029047816 */ /* 0x000fc80000000004 */
[----:B------:R-:W-:Y:S02]  /*8dd40*/  PRMT R4, R4, 0x5410, R12 ;  /* 0x0000541004047816 */ /* 0x000fe4000000000c */
[----:B------:R-:W2:Y:S04]  /*8dd50*/  LDL.64 R12, [R1+0x578] ;  /* 0x00057800010c7983 */ /* 0x000ea80000100a00 */
[----:B------:R0:W-:Y:S01]  /*8dd60*/  STS.128 [R21+0x360], R4 ;  /* 0x0003600415007388 */ /* 0x0001e20000000c00 */
[----:B------:R-:W1:Y:S01]  /*8dd70*/  S2UR UR4, SR_CTAID.X ;  /* 0x00000000000479c3 */ /* 0x000e620000002500 */
[----:B------:R-:W-:Y:S01]  /*8dd80*/  IMAD.U32 R66, R66, 0x10000, RZ ;  /* 0x0001000042427824 */ /* 0x000fe200078e00ff */
[----:B------:R-:W-:Y:S01]  /*8dd90*/  LOP3.LUT R14, R14, 0xff, RZ, 0xc0, !PT ;  /* 0x000000ff0e0e7812 */ /* 0x000fe200078ec0ff */
[----:B------:R-:W-:Y:S01]  /*8dda0*/  IMAD.U32 R11, R11, 0x10000, RZ ;  /* 0x000100000b0b7824 */ /* 0x000fe200078e00ff */
[----:B------:R-:W-:Y:S01]  /*8ddb0*/  LOP3.LUT R8, R8, 0xff, RZ, 0xc0, !PT ;  /* 0x000000ff08087812 */ /* 0x000fe200078ec0ff */
[----:B------:R-:W-:Y:S01]  /*8ddc0*/  IMAD.U32 R3, R3, 0x10000, RZ ;  /* 0x0001000003037824 */ /* 0x000fe200078e00ff */
[----:B0-----:R-:W-:-:S05]  /*8ddd0*/  PRMT R4, R67, 0x7604, R211 ;  /* 0x0000760443047816 */ /* 0x001fca00000000d3 */
[----:B------:R0:W-:Y:S01]  /*8dde0*/  STS.U16 [R21+0x370], R4 ;  /* 0x0003700415007388 */ /* 0x0001e20000000400 */
[----:B------:R-:W-:Y:S01]  /*8ddf0*/  LOP3.LUT R66, R66, 0xff0000, RZ, 0xc0, !PT ;  /* 0x00ff000042427812 */ /* 0x000fe200078ec0ff */
[----:B------:R-:W-:Y:S01]  /*8de00*/  IMAD.U32 R64, R64, 0x10000, RZ ;  /* 0x0001000040407824 */ /* 0x000fe200078e00ff */
[----:B------:R-:W-:Y:S01]  /*8de10*/  PRMT R14, R88, 0x7604, R14 ;  /* 0x00007604580e7816 */ /* 0x000fe2000000000e */
[----:B------:R-:W-:Y:S01]  /*8de20*/  IMAD.U32 R32, R32, 0x10000, RZ ;  /* 0x0001000020207824 */ /* 0x000fe200078e00ff */
[----:B------:R-:W-:Y:S02]  /*8de30*/  LOP3.LUT R11, R11, 0xff0000, RZ, 0xc0, !PT ;  /* 0x00ff00000b0b7812 */ /* 0x000fe400078ec0ff */
[----:B0-----:R-:W-:Y:S01]  /*8de40*/  LOP3.LUT R4, R91, 0xff, RZ, 0xc0, !PT ;  /* 0x000000ff5b047812 */ /* 0x001fe200078ec0ff */
[----:B------:R-:W-:Y:S01]  /*8de50*/  IMAD.U32 R31, R31, 0x10000, RZ ;  /* 0x000100001f1f7824 */ /* 0x000fe200078e00ff */
[----:B------:R-:W-:Y:S02]  /*8de60*/  LOP3.LUT R23, R23, 0xff, RZ, 0xc0, !PT ;  /* 0x000000ff17177812 */ /* 0x000fe400078ec0ff */
[----:B------:R-:W-:-:S02]  /*8de70*/  PRMT R4, R89, 0x7604, R4 ;  /* 0x0000760459047816 */ /* 0x000fc40000000004 */
[----:B------:R-:W-:Y:S02]  /*8de80*/  PRMT R5, R87, 0x7604, R8 ;  /* 0x0000760457057816 */ /* 0x000fe40000000008 */
[----:B------:R-:W-:Y:S02]  /*8de90*/  LOP3.LUT R3, R3, 0xff0000, RZ, 0xc0, !PT ;  /* 0x00ff000003037812 */ /* 0x000fe400078ec0ff */
[----:B------:R-:W-:Y:S01]  /*8dea0*/  LOP3.LUT R34, R34, 0xff, RZ, 0xc0, !PT ;  /* 0x000000ff22227812 */ /* 0x000fe200078ec0ff */
[----:B------:R-:W-:Y:S01]  /*8deb0*/  IMAD.IADD R4, R4, 0x1, R66 ;  /* 0x0000000104047824 */ /* 0x000fe200078e0242 */
[----:B------:R-:W-:Y:S01]  /*8dec0*/  LOP3.LUT R27, R27, 0xff, RZ, 0xc0, !PT ;  /* 0x000000ff1b1b7812 */ /* 0x000fe200078ec0ff */
[----:B------:R-:W-:Y:S01]  /*8ded0*/  IMAD.IADD R11, R14, 0x1, R11 ;  /* 0x000000010e0b7824 */ /* 0x000fe200078e020b */
[----:B------:R-:W-:Y:S01]  /*8dee0*/  LOP3.LUT R6, R64, 0xff0000, RZ, 0xc0, !PT ;  /* 0x00ff000040067812 */ /* 0x000fe200078ec0ff */
[----:B------:R-:W-:Y:S01]  /*8def0*/  IMAD.U32 R28, R28, 0x10000, RZ ;  /* 0x000100001c1c7824 */ /* 0x000fe200078e00ff */
[----:B------:R-:W-:Y:S01]  /*8df00*/  PRMT R23, R86, 0x7604, R23 ;  /* 0x0000760456177816 */ /* 0x000fe20000000017 */
[----:B------:R-:W-:Y:S01]  /*8df10*/  IMAD.U32 R36, R36, 0x10000, RZ ;  /* 0x0001000024247824 */ /* 0x000fe200078e00ff */
[----:B------:R-:W-:Y:S01]  /*8df20*/  PRMT R8, R85, 0x7604, R34 ;  /* 0x0000760455087816 */ /* 0x000fe20000000022 */
[----:B------:R-:W-:Y:S01]  /*8df30*/  IMAD.IADD R5, R5, 0x1, R3 ;  /* 0x0000000105057824 */ /* 0x000fe200078e0203 */
        /* <DEDUP_REMOVED lines=8> */
[----:B------:R-:W-:Y:S01]  /*8dfc0*/  LOP3.LUT R35, R35, 0xff, RZ, 0xc0, !PT ;  /* 0x000000ff23237812 */ /* 0x000fe200078ec0ff */
[----:B------:R-:W-:Y:S01]  /*8dfd0*/  IMAD R3, R65, 0x1000000, R4 ;  /* 0x0100000041037824 */ /* 0x000fe200078e0204 */
[----:B------:R-:W-:Y:S01]  /*8dfe0*/  LOP3.LUT R33, R33, 0xff, RZ, 0xc0, !PT ;  /* 0x000000ff21217812 */ /* 0x000fe200078ec0ff */
[----:B------:R-:W-:Y:S01]  /*8dff0*/  IMAD R4, R9, 0x1000000, R11 ;  /* 0x0100000009047824 */ /* 0x000fe200078e020b */
[----:B------:R-:W-:-:S02]  /*8e000*/  LOP3.LUT R41, R41, 0xff, RZ, 0xc0, !PT ;  /* 0x000000ff29297812 */ /* 0x000fc400078ec0ff */
[----:B------:R-:W-:Y:S02]  /*8e010*/  LOP3.LUT R39, R39, 0xff, RZ, 0xc0, !PT ;  /* 0x000000ff27277812 */ /* 0x000fe400078ec0ff */
[----:B------:R-:W-:Y:S01]  /*8e020*/  LOP3.LUT R37, R37, 0xff, RZ, 0xc0, !PT ;  /* 0x000000ff25257812 */ /* 0x000fe200078ec0ff */
[----:B------:R-:W-:Y:S01]  /*8e030*/  STS [R21+0x338], R206 ;  /* 0x000338ce15007388 */ /* 0x000fe20000000800 */
[----:B------:R-:W-:Y:S01]  /*8e040*/  IMAD.IADD R6, R23, 0x1, R6 ;  /* 0x0000000117067824 */ /* 0x000fe200078e0206 */
[----:B------:R-:W-:Y:S01]  /*8e050*/  PRMT R9, R74, 0x7604, R22 ;  /* 0x000076044a097816 */ /* 0x000fe20000000016 */
[----:B------:R-:W-:Y:S01]  /*8e060*/  IMAD.IADD R8, R8, 0x1, R32 ;  /* 0x0000000108087824 */ /* 0x000fe200078e0220 */
[----:B------:R-:W-:Y:S01]  /*8e070*/  STS [R21+0x374], R208 ;  /* 0x000374d015007388 */ /* 0x000fe20000000800 */
[----:B------:R-:W-:Y:S01]  /*8e080*/  LOP3.LUT R28, R28, 0xff0000, RZ, 0xc0, !PT ;  /* 0x00ff00001c1c7812 */ /* 0x000fe200078ec0ff */
[----:B------:R-:W-:Y:S01]  /*8e090*/  IMAD.IADD R14, R14, 0x1, R31 ;  /* 0x000000010e0e7824 */ /* 0x000fe200078e021f */
[----:B------:R-:W-:Y:S01]  /*8e0a0*/  LOP3.LUT R36, R36, 0xff0000, RZ, 0xc0, !PT ;  /* 0x00ff000024247812 */ /* 0x000fe200078ec0ff */
[----:B------:R0:W-:Y:S01]  /*8e0b0*/  STS.64 [R21+0x378], R202 ;  /* 0x000378ca15007388 */ /* 0x0001e20000000a00 */
[----:B------:R-:W-:Y:S01]  /*8e0c0*/  PRMT R7, R84, 0x7604, R33 ;  /* 0x0000760454077816 */ /* 0x000fe20000000021 */
[----:B------:R-:W-:Y:S01]  /*8e0d0*/  IMAD R5, R2, 0x1000000, R5 ;  /* 0x0100000002057824 */ /* 0x000fe200078e0205 */
[----:B------:R-:W-:-:S02]  /*8e0e0*/  LOP3.LUT R30, R30, 0xff0000, RZ, 0xc0, !PT ;  /* 0x00ff00001e1e7812 */ /* 0x000fc400078ec0ff */
[----:B------:R-:W-:Y:S02]  /*8e0f0*/  PRMT R23, R73, 0x7604, R41 ;  /* 0x0000760449177816 */ /* 0x000fe40000000029 */
[----:B------:R-:W-:Y:S02]  /*8e100*/  LOP3.LUT R42, R42, 0xff0000, RZ, 0xc0, !PT ;  /* 0x00ff00002a2a7812 */ /* 0x000fe400078ec0ff */
[----:B------:R-:W-:Y:S02]  /*8e110*/  PRMT R11, R72, 0x7604, R39 ;  /* 0x00007604480b7816 */ /* 0x000fe40000000027 */
[----:B------:R-:W-:Y:S02]  /*8e120*/  LOP3.LUT R40, R40, 0xff0000, RZ, 0xc0, !PT ;  /* 0x00ff000028287812 */ /* 0x000fe400078ec0ff */
[----:B0-----:R-:W-:Y:S02]  /*8e130*/  PRMT R21, R251, 0x7604, R35 ;  /* 0x00007604fb157816 */ /* 0x001fe40000000023 */
[----:B------:R-:W-:-:S02]  /*8e140*/  PRMT R22, R252, 0x7604, R37 ;  /* 0x00007604fc167816 */ /* 0x000fc40000000025 */
[----:B------:R-:W-:Y:S01]  /*8e150*/  LOP3.LUT R38, R38, 0xff0000, RZ, 0xc0, !PT ;  /* 0x00ff000026267812 */ /* 0x000fe200078ec0ff */
[----:B------:R-:W-:Y:S02]  /*8e160*/  IMAD R2, R10, 0x1000000, R6 ;  /* 0x010000000a027824 */ /* 0x000fe400078e0206 */
[----:B------:R-:W-:Y:S02]  /*8e170*/  IMAD.IADD R9, R9, 0x1, R28 ;  /* 0x0000000109097824 */ /* 0x000fe400078e021c */
[----:B------:R-:W-:Y:S02]  /*8e180*/  IMAD R6, R29, 0x1000000, R8 ;  /* 0x010000001d067824 */ /* 0x000fe400078e0208 */
[----:B------:R-:W-:Y:S02]  /*8e190*/  IMAD.IADD R21, R21, 0x1, R36 ;  /* 0x0000000115157824 */ /* 0x000fe400078e0224 */
[----:B------:R-:W-:Y:S01]  /*8e1a0*/  IMAD R8, R19, 0x1000000, R14 ;  /* 0x0100000013087824 */ /* 0x000fe200078e020e */
[----:B------:R-:W-:Y:S01]  /*8e1b0*/  LOP3.LUT R14, R211, 0xff, RZ, 0xc0, !PT ;  /* 0x000000ffd30e7812 */ /* 0x000fe200078ec0ff */
[----:B------:R-:W-:-:S02]  /*8e1c0*/  IMAD.IADD R7, R7, 0x1, R30 ;  /* 0x0000000107077824 */ /* 0x000fc400078e021e */
[----:B------:R-:W-:Y:S02]  /*8e1d0*/  IMAD.IADD R23, R23, 0x1, R42 ;  /* 0x0000000117177824 */ /* 0x000fe400078e022a */
[----:B------:R-:W-:Y:S02]  /*8e1e0*/  IMAD.IADD R11, R11, 0x1, R40 ;  /* 0x000000010b0b7824 */ /* 0x000fe400078e0228 */
[----:B------:R-:W-:Y:S02]  /*8e1f0*/  IMAD.IADD R22, R22, 0x1, R38 ;  /* 0x0000000116167824 */ /* 0x000fe400078e0226 */
[----:B-1----:R-:W-:Y:S02]  /*8e200*/  IMAD.U32 R120, RZ, RZ, UR4 ;  /* 0x00000004ff787e24 */ /* 0x002fe4000f8e00ff */
[----:B------:R-:W-:Y:S01]  /*8e210*/  IMAD R9, R17, 0x1000000, R9 ;  /* 0x0100000011097824 */ /* 0x000fe200078e0209 */
[----:B------:R-:W-:Y:S01]  /*8e220*/  PRMT R14, R67, 0x7604, R14 ;  /* 0x00007604430e7816 */ /* 0x000fe2000000000e */
[----:B------:R-:W-:-:S02]  /*8e230*/  IMAD R17, R15, 0x1000000, R21 ;  /* 0x010000000f117824 */ /* 0x000fc400078e0215 */
[----:B------:R-:W-:Y:S02]  /*8e240*/  IMAD R7, R24, 0x1000000, R7 ;  /* 0x0100000018077824 */ /* 0x000fe400078e0207 */
[----:B------:R-:W-:Y:S02]  /*8e250*/  IMAD R10, R26, 0x1000000, R23 ;  /* 0x010000001a0a7824 */ /* 0x000fe400078e0217 */
        /* <DEDUP_REMOVED lines=20> */
.L_x_3066:
[----:B------:R-:W-:Y:S05]  /*8e3a0*/  BSYNC.RECONVERGENT B0 ;  /* 0x0000000000007941 */ /* 0x000fea0003800200 */
.L_x_3065:
        /* <DEDUP_REMOVED lines=8> */
.L_x_3067:
[----:B------:R-:W-:Y:S05]  /*8e430*/  NANOSLEEP 0x1c2 ;  /* 0x000001c20000795d */ /* 0x000fea0003800000 */
[----:B------:R-:W-:Y:S01]  /*8e440*/  NOP ;  /* 0x0000000000007918 */ /* 0x000fe20000000000 */
.L_x_3068:
[----:B-1----:R-:W-:-:S05]  /*8e450*/  LOP3.LUT R3, RZ, R90, RZ, 0x33, !PT ;  /* 0x0000005aff037212 */ /* 0x002fca00078e33ff */
[----:B------:R-:W-:-:S07]  /*8e460*/  IMAD.IADD R3, R3, 0x1, R120 ;  /* 0x0000000103037824 */ /* 0x000fce00078e0278 */
.L_x_3070:
        /* <DEDUP_REMOVED lines=12> */
.L_x_3617:
        /* <DEDUP_REMOVED lines=9> */
[----:B------:R-:W2:Y:S01]  /*8e5c0*/  LDL.64 R2, [R1+0x578] ;  /* 0x0005780001027983 */ /* 0x000ea20000100a00 */
[----:B------:R-:W1:Y:S01]  /*8e5d0*/  S2UR UR4, SR_CTAID.X ;  /* 0x00000000000479c3 */ /* 0x000e620000002500 */
[----:B0-----:R-:W0:Y:S02]  /*8e5e0*/  S2R R4, SR_TID.X ;  /* 0x0000000000047919 */ /* 0x001e240000002100 */
[----:B0-----:R-:W-:-:S05]  /*8e5f0*/  LOP3.LUT R4, RZ, R4, RZ, 0x33, !PT ;  /* 0x00000004ff047212 */ /* 0x001fca00078e33ff */
[----:B-1----:R-:W-:-:S04]  /*8e600*/  VIADD R5, R4, UR4 ;  /* 0x0000000404057c36 */ /* 0x002fc80008000000 */
        /* <DEDUP_REMOVED lines=55> */
[----:B-1----:R-:W-:Y:S06]  /*8e980*/  BRA `(.L_x_3073) ;  /* 0x0000000000f87947 */ /* 0x002fec0003800000 */
.L_x_3072:
        /* <DEDUP_REMOVED lines=61> */
[----:B-1----:R-:W-:-:S07]  /*8ed60*/  PRMT R172, R28, 0x7610, R172 ;  /* 0x000076101cac7816 */ /* 0x002fce00000000ac */
.L_x_3073:
[----:B------:R-:W-:Y:S05]  /*8ed70*/  BSYNC.RECONVERGENT B0 ;  /* 0x0000000000007941 */ /* 0x000fea0003800200 */
.L_x_3071:
[----:B------:R-:W-:-:S03]  /*8ed80*/  UMOV UR4, 0xffffffff ;  /* 0xffffffff00047882 */ /* 0x000fc60000000000 */
[----:B------:R-:W-:Y:S05]  /*8ed90*/  BRA.DIV UR4, `(.L_x_3074) ;  /* 0x0000024e04007947 */ /* 0x000fea000b800000 */
[----:B0-----:R-:W-:Y:S01]  /*8eda0*/  IMAD.U32 R5, R149, 0x10000, RZ ;  /* 0x0001000095057824 */ /* 0x001fe200078e00ff */
[----:B------:R-:W-:Y:S01]  /*8edb0*/  LOP3.LUT R14, R158, 0xff, RZ, 0xc0, !PT ;  /* 0x000000ff9e0e7812 */ /* 0x000fe200078ec0ff */
[----:B------:R-:W-:Y:S01]  /*8edc0*/  IMAD.U32 R6, R151, 0x10000, RZ ;  /* 0x0001000097067824 */ /* 0x000fe200078e00ff */
[----:B------:R-:W-:Y:S01]  /*8edd0*/  LOP3.LUT R12, R159, 0xff, RZ, 0xc0, !PT ;  /* 0x000000ff9f0c7812 */ /* 0x000fe200078ec0ff */
[----:B------:R-:W-:Y:S01]  /*8ede0*/  IMAD.U32 R4, R147, 0x10000, RZ ;  /* 0x0001000093047824 */ /* 0x000fe200078e00ff */
[----:B------:R-:W-:Y:S01]  /*8edf0*/  PRMT R14, R165, 0x7604, R14 ;  /* 0x00007604a50e7816 */ /* 0x000fe2000000000e */
[----:B------:R-:W0:Y:S01]  /*8ee00*/  S2R R17, SR_GEMASK ;  /* 0x0000000000117919 */ /* 0x000e220000003c00 */
[----:B------:R-:W-:Y:S02]  /*8ee10*/  LOP3.LUT R5, R5, 0xff0000, RZ, 0xc0, !PT ;  /* 0x00ff000005057812 */ /* 0x000fe400078ec0ff */
[----:B------:R-:W-:Y:S02]  /*8ee20*/  LOP3.LUT R9, R155, 0xff, RZ, 0xc0, !PT ;  /* 0x000000ff9b097812 */ /* 0x000fe400078ec0ff */
[----:B------:R-:W-:Y:S01]  /*8ee30*/  LOP3.LUT R15, R157, 0xff, RZ, 0xc0, !PT ;  /* 0x000000ff9d0f7812 */ /* 0x000fe200078ec0ff */
[----:B------:R-:W-:Y:S01]  /*8ee40*/  IMAD.IADD R14, R14, 0x1, R5 ;  /* 0x000000010e0e7824 */ /* 0x000fe200078e0205 */
[----:B------:R-:W-:Y:S01]  /*8ee50*/  PRMT R12, R167, 0x7604, R12 ;  /* 0x00007604a70c7816 */ /* 0x000fe2000000000c */
[----:B------:R-:W-:Y:S01]  /*8ee60*/  IMAD.U32 R5, R84, 0x10000, RZ ;  /* 0x0001000054057824 */ /* 0x000fe200078e00ff */
        /* <DEDUP_REMOVED lines=10> */
[----:B------:R-:W-:Y:S01]  /*8ef10*/  LOP3.LUT R11, R153, 0xff, RZ, 0xc0, !PT ;  /* 0x000000ff990b7812 */ /* 0x000fe200078ec0ff */
[----:B------:R-:W-:Y:S01]  /*8ef20*/  IMAD.IADD R15, R15, 0x1, R4 ;  /* 0x000000010f0f7824 */ /* 0x000fe200078e0204 */
[----:B------:R-:W-:Y:S01]  /*8ef30*/  LOP3.LUT R10, R154, 0xff, RZ, 0xc0, !PT ;  /* 0x000000ff9a0a7812 */ /* 0x000fe200078ec0ff */
[----:B------:R-:W-:Y:S01]  /*8ef40*/  IMAD.U32 R4, R86, 0x10000, RZ ;  /* 0x0001000056047824 */ /* 0x000fe200078e00ff */
        /* <DEDUP_REMOVED lines=39> */
[----:B------:R-:W-:Y:S01]  /*8f1c0*/  VOTE.ANY R102, PT, !P2 ;  /* 0x0000000000667806 */ /* 0x000fe200050e0100 */
[----:B------:R-:W-:Y:S01]  /*8f1d0*/  IMAD.U32 R16, R36, 0x10000, RZ ;  /* 0x0001000024107824 */ /* 0x000fe200078e00ff */
[----:B------:R-:W-:Y:S02]  /*8f1e0*/  LOP3.LUT R13, R35, 0xff, RZ, 0xc0, !PT ;  /* 0x000000ff230d7812 */ /* 0x000fe400078ec0ff */
[----:B0-----:R-:W-:Y:S02]  /*8f1f0*/  LOP3.LUT R102, R102, 0x80000000, R17, 0xec, !PT ;  /* 0x8000000066667812 */ /* 0x001fe400078eec11 */
[----:B------:R-:W-:Y:S02]  /*8f200*/  PRMT R13, R166, 0x7604, R13 ;  /* 0x00007604a60d7816 */ /* 0x000fe4000000000d */
[----:B------:R-:W-:-:S02]  /*8f210*/  LOP3.LUT R16, R16, 0xff0000, RZ, 0xc0, !PT ;  /* 0x00ff000010107812 */ /* 0x000fc400078ec0ff */
        /* <DEDUP_REMOVED lines=31> */
.L_x_3621:
[----:B------:R-:W-:-:S03]  /*8f410*/  UMOV UR4, 0xffffffff ;  /* 0xffffffff00047882 */ /* 0x000fc60000000000 */
[----:B------:R-:W-:Y:S05]  /*8f420*/  BRA.DIV UR4, `(.L_x_3075) ;  /* 0x0000024e04307947 */ /* 0x000fea000b800000 */
.L_x_3624:
        /* <DEDUP_REMOVED lines=18> */
.L_x_3642:
[----:B------:R-:W2:Y:S01]  /*8f550*/  S2R R27, SR_LANEID ;  /* 0x00000000001b7919 */ /* 0x000ea20000000000 */
[----:B------:R-:W-:Y:S01]  /*8f560*/  BSSY.RECONVERGENT B1, `(.L_x_3077) ;  /* 0x00000e2000017945 */ /* 0x000fe20003800200 */
[----:B--2---:R-:W-:-:S13]  /*8f570*/  ISETP.GE.AND P2, PT, R27, R102, PT ;  /* 0x000000661b00720c */ /* 0x004fda0003f46270 */
[----:B------:R-:W-:Y:S05]  /*8f580*/  @P2 BRA `(.L_x_3078) ;  /* 0x0000000c007c2947 */ /* 0x000fea0003800000 */
[----:B0-----:R0:W-:Y:S01]  /*8f590*/  STL.128 [R1+0x70], R8 ;  /* 0x0000700801007387 */ /* 0x0011e20000100c00 */
[----:B------:R-:W-:Y:S01]  /*8f5a0*/  LOP3.LUT R27, R156, 0xffff, RZ, 0xc0, !PT ;  /* 0x0000ffff9c1b7812 */ /* 0x000fe200078ec0ff */
[----:B------:R-:W-:Y:S01]  /*8f5b0*/  BSSY.RECONVERGENT B0, `(.L_x_3079) ;  /* 0x00000db000007945 */ /* 0x000fe20003800200 */
[----:B------:R-:W-:Y:S01]  /*8f5c0*/  PRMT R30, R30, 0x3340, R38 ;  /* 0x000033401e1e7816 */ /* 0x000fe20000000026 */
[----:B------:R2:W-:Y:S01]  /*8f5d0*/  STL.128 [R1+0x60], R12 ;  /* 0x0000600c01007387 */ /* 0x0005e20000100c00 */
[----:B------:R-:W-:Y:S02]  /*8f5e0*/  PRMT R26, R26, 0x3340, R37 ;  /* 0x000033401a1a7816 */ /* 0x000fe40000000025 */
[----:B------:R-:W-:Y:S01]  /*8f5f0*/  ISETP.NE.AND P2, PT, R24, RZ, PT ;  /* 0x000000ff1800720c */ /* 0x000fe20003f45270 */
        /* <DEDUP_REMOVED lines=13> */
[----:B------:R-:W-:-:S02]  /*8f6d0*/  LOP3.LUT R13, R159, 0xffff, RZ, 0xc0, !PT ;  /* 0x0000ffff9f0d7812 */ /* 0x000fc400078ec0ff */
[----:B------:R-:W-:Y:S01]  /*8f6e0*/  PRMT R35, R35, 0x3340, R10 ;  /* 0x0000334023237816 */ /* 0x000fe2000000000a */
[----:B-1----:R0:W-:Y:S01]  /*8f6f0*/  STL [R1+0x48], R21 ;  /* 0x0000481501007387 */ /* 0x0021e20000100800 */
[----:B------:R-:W-:Y:S02]  /*8f700*/  LOP3.LUT R10, R150, 0xffff, RZ, 0xc0, !PT ;  /* 0x0000ffff960a7812 */ /* 0x000fe400078ec0ff */
[----:B------:R-:W-:Y:S02]  /*8f710*/  PRMT R28, R28, 0x3340, R8 ;  /* 0x000033401c1c7816 */ /* 0x000fe40000000008 */
[----:B------:R-:W-:Y:S02]  /*8f720*/  PRMT R10, R12, 0x3340, R10 ;  /* 0x000033400c0a7816 */ /* 0x000fe4000000000a */
[----:B------:R-:W-:Y:S02]  /*8f730*/  LOP3.LUT R12, R167, 0xffff, RZ, 0xc0, !PT ;  /* 0x0000ffffa70c7812 */ /* 0x000fe400078ec0ff */
[----:B------:R-:W-:Y:S01]  /*8f740*/  PRMT R9, R34, 0x3340, R40 ;  /* 0x0000334022097816 */ /* 0x000fe20000000028 */
[----:B0-----:R-:W-:Y:S01]  /*8f750*/  IMAD.IADD R21, R24, 0x1, R21 ;  /* 0x0000000118157824 */ /* 0x001fe200078e0215 */
[----:B------:R-:W-:-:S02]  /*8f760*/  PRMT R8, R32, 0x3340, R39 ;  /* 0x0000334020087816 */ /* 0x000fc40000000027 */
[----:B------:R-:W-:Y:S02]  /*8f770*/  PRMT R11, R36, 0x3340, R41 ;  /* 0x00003340240b7816 */ /* 0x000fe40000000029 */
[----:B------:R-:W-:Y:S02]  /*8f780*/  PRMT R12, R13, 0x3340, R12 ;  /* 0x000033400d0c7816 */ /* 0x000fe4000000000c */
[----:B------:R-:W-:Y:S02]  /*8f790*/  PRMT R9, R33, 0x5410, R9 ;  /* 0x0000541021097816 */ /* 0x000fe40000000009 */
[----:B------:R-:W-:Y:S02]  /*8f7a0*/  PRMT R8, R31, 0x5410, R8 ;  /* 0x000054101f087816 */ /* 0x000fe40000000008 */
[----:B------:R-:W-:Y:S02]  /*8f7b0*/  PRMT R11, R35, 0x5410, R11 ;  /* 0x00005410230b7816 */ /* 0x000fe4000000000b */
[----:B------:R-:W-:-:S02]  /*8f7c0*/  PRMT R10, R12, 0x5410, R10 ;  /* 0x000054100c0a7816 */ /* 0x000fc4000000000a */
[----:B------:R-:W-:Y:S02]  /*8f7d0*/  LOP3.LUT R15, R165, 0xffff, RZ, 0xc0, !PT ;  /* 0x0000ffffa50f7812 */ /* 0x000fe400078ec0ff */
[----:B------:R-:W-:Y:S01]  /*8f7e0*/  LOP3.LUT R12, R84, 0xffff, RZ, 0xc0, !PT ;  /* 0x0000ffff540c7812 */ /* 0x000fe200078ec0ff */
[----:B------:R0:W-:Y:S01]  /*8f7f0*/  STL.128 [R1+0x10], R8 ;  /* 0x0000100801007387 */ /* 0x0001e20000100c00 */
[----:B------:R-:W-:Y:S02]  /*8f800*/  LOP3.LUT R14, R162, 0xffff, RZ, 0xc0, !PT ;  /* 0x0000ffffa20e7812 */ /* 0x000fe400078ec0ff */
[----:B------:R-:W-:Y:S02]  /*8f810*/  LOP3.LUT R13, R145, 0xffff, RZ, 0xc0, !PT ;  /* 0x0000ffff910d7812 */ /* 0x000fe400078ec0ff */
[----:B------:R-:W-:Y:S02]  /*8f820*/  LOP3.LUT R5, R88, 0xffff, RZ, 0xc0, !PT ;  /* 0x0000ffff58057812 */ /* 0x000fe400078ec0ff */
[----:B------:R-:W-:-:S02]  /*8f830*/  LOP3.LUT R6, R171, 0xffff, RZ, 0xc0, !PT ;  /* 0x0000ffffab067812 */ /* 0x000fc400078ec0ff */
        /* <DEDUP_REMOVED lines=39> */
[----:B------:R-:W-:Y:S02]  /*8fab0*/  SHF.R.U32.HI R5, RZ, 0x8, R22 ;  /* 0x00000008ff057819 */ /* 0x000fe40000011616 */
        /* <DEDUP_REMOVED lines=15> */
.L_x_3082:
[----:B-1----:R-:W-:-:S06]  /*8fbb0*/  IMAD.IADD R2, R1, 0x1, R6 ;  /* 0x0000000101027824 */ /* 0x002fcc00078e0206 */
[----:B------:R-:W2:Y:S01]  /*8fbc0*/  LDL.U8 R2, [R2+0xd8] ;  /* 0x0000d80002027983 */ /* 0x000ea20000100000 */
[----:B------:R-:W-:Y:S02]  /*8fbd0*/  IMAD.MOV.U32 R3, RZ, RZ, R6 ;  /* 0x000000ffff037224 */ /* 0x000fe400078e0006 */
[----:B------:R-:W-:Y:S01]  /*8fbe0*/  VIADD R6, R6, 0x1 ;  /* 0x0000000106067836 */ /* 0x000fe20000000000 */
[----:B--2---:R-:W-:-:S13]  /*8fbf0*/  ISETP.NE.AND P2, PT, R2, RZ, PT ;  /* 0x000000ff0200720c */ /* 0x004fda0003f45270 */
[----:B------:R-:W-:Y:S05]  /*8fc00*/  @P2 BRA `(.L_x_3082) ;  /* 0xfffffffc00e82947 */ /* 0x000fea000383ffff */
[----:B------:R-:W-:Y:S05]  /*8fc10*/  BSYNC.RECONVERGENT B2 ;  /* 0x0000000000027941 */ /* 0x000fea0003800200 */
.L_x_3081:
[----:B------:R-:W-:Y:S01]  /*8fc20*/  LOP3.LUT P2, RZ, R4, 0xff, RZ, 0xc0, !PT ;  /* 0x000000ff04ff7812 */ /* 0x000fe2000784c0ff */
[----:B------:R-:W-:Y:S01]  /*8fc30*/  BSSY.RECONVERGENT B2, `(.L_x_3083) ;  /* 0x000000f000027945 */ /* 0x000fe20003800200 */
[----:B------:R-:W-:-:S11]  /*8fc40*/  IMAD.MOV.U32 R2, RZ, RZ, R3 ;  /* 0x000000ffff027224 */ /* 0x000fd600078e0003 */
[----:B------:R-:W-:Y:S05]  /*8fc50*/  @!P2 BRA `(.L_x_3084) ;  /* 0x000000000030a947 */ /* 0x000fea0003800000 */
[----:B------:R-:W-:Y:S01]  /*8fc60*/  BSSY.RECONVERGENT B3, `(.L_x_3085) ;  /* 0x000000a000037945 */ /* 0x000fe20003800200 */
[----:B------:R-:W-:-:S07]  /*8fc70*/  IMAD.MOV.U32 R2, RZ, RZ, RZ ;  /* 0x000000ffff027224 */ /* 0x000fce00078e00ff */
.L_x_3086:
[C---:B------:R-:W-:Y:S01]  /*8fc80*/  IADD3 R7, PT, PT, R1.reuse, R2, R3 ;  /* 0x0000000201077210 */ /* 0x040fe20007ffe003 */
[----:B------:R-:W-:-:S04]  /*8fc90*/  IMAD.IADD R6, R1, 0x1, R2 ;  /* 0x0000000101067824 */ /* 0x000fc800078e0202 */
[----:B------:R1:W-:Y:S04]  /*8fca0*/  STL.U8 [R7+0xd8], R4 ;  /* 0x0000d80407007387 */ /* 0x0003e80000100000 */
[----:B-1----:R-:W2:Y:S01]  /*8fcb0*/  LDL.U8 R4, [R6+0x51] ;  /* 0x0000510006047983 */ /* 0x002ea20000100000 */
[----:B------:R-:W-:-:S04]  /*8fcc0*/  VIADD R2, R2, 0x1 ;  /* 0x0000000102027836 */ /* 0x000fc80000000000 */
[----:B0-----:R-:W-:Y:S01]  /*8fcd0*/  IMAD.IADD R5, R2, 0x1, R3 ;  /* 0x0000000102057824 */ /* 0x001fe200078e0203 */
[----:B--2---:R-:W-:-:S13]  /*8fce0*/  ISETP.NE.AND P2, PT, R4, RZ, PT ;  /* 0x000000ff0400720c */ /* 0x004fda0003f45270 */
[----:B------:R-:W-:Y:S05]  /*8fcf0*/  @P2 BRA `(.L_x_3086) ;  /* 0xfffffffc00e02947 */ /* 0x000fea000383ffff */
[----:B------:R-:W-:Y:S05]  /*8fd00*/  BSYNC.RECONVERGENT B3 ;  /* 0x0000000000037941 */ /* 0x000fea0003800200 */
.L_x_3085:
[----:B------:R-:W-:-:S07]  /*8fd10*/  IMAD.MOV.U32 R2, RZ, RZ, R5 ;  /* 0x000000ffff027224 */ /* 0x000fce00078e0005 */
.L_x_3084:
[----:B------:R-:W-:Y:S05]  /*8fd20*/  BSYNC.RECONVERGENT B2 ;  /* 0x0000000000027941 */ /* 0x000fea0003800200 */
.L_x_3083:
[----:B------:R-:W-:Y:S01]  /*8fd30*/  IMAD.IADD R3, R1, 0x1, R2 ;  /* 0x0000000101037824 */ /* 0x000fe200078e0202 */
[----:B------:R-:W-:Y:S01]  /*8fd40*/  BSSY.RECONVERGENT B2, `(.L_x_3087) ;  /* 0x0000009000027945 */ /* 0x000fe20003800200 */
[----:B------:R-:W-:-:S03]  /*8fd50*/  IMAD.MOV.U32 R2, RZ, RZ, RZ ;  /* 0x000000ffff027224 */ /* 0x000fc600078e00ff */
[----:B------:R1:W-:Y:S04]  /*8fd60*/  STL.U8 [R3+0xd8], RZ ;  /* 0x0000d8ff03007387 */ /* 0x0003e80000100000 */
.L_x_3088:
[----:B------:R-:W-:-:S05]  /*8fd70*/  IMAD.IADD R4, R1, 0x1, R2 ;  /* 0x0000000101047824 */ /* 0x000fca00078e0202 */
[----:B-1----:R-:W2:Y:S02]  /*8fd80*/  LDL.U8 R3, [R4+0xd8] ;  /* 0x0000d80004037983 */ /* 0x002ea40000100000 */
[----:B--2---:R-:W-:Y:S01]  /*8fd90*/  ISETP.NE.AND P2, PT, R3, RZ, PT ;  /* 0x000000ff0300720c */ /* 0x004fe20003f45270 */
[----:B------:R-:W-:Y:S02]  /*8fda0*/  IMAD.MOV.U32 R3, RZ, RZ, R2 ;  /* 0x000000ffff037224 */ /* 0x000fe400078e0002 */
[----:B------:R-:W-:-:S10]  /*8fdb0*/  VIADD R2, R2, 0x1 ;  /* 0x0000000102027836 */ /* 0x000fd40000000000 */
[----:B------:R-:W-:Y:S05]  /*8fdc0*/  @P2 BRA `(.L_x_3088) ;  /* 0xfffffffc00e82947 */ /* 0x000fea000383ffff */
[----:B------:R-:W-:Y:S05]  /*8fdd0*/  BSYNC.RECONVERGENT B2 ;  /* 0x0000000000027941 */ /* 0x000fea0003800200 */
.L_x_3087:
[----:B------:R-:W-:Y:S01]  /*8fde0*/  LOP3.LUT P2, RZ, R83, 0xff, RZ, 0xc0, !PT ;  /* 0x000000ff53ff7812 */ /* 0x000fe2000784c0ff */
[----:B------:R-:W-:Y:S01]  /*8fdf0*/  BSSY.RECONVERGENT B2, `(.L_x_3089) ;  /* 0x000000f000027945 */ /* 0x000fe20003800200 */
[----:B------:R-:W-:-:S11]  /*8fe00*/  IMAD.MOV.U32 R2, RZ, RZ, R3 ;  /* 0x000000ffff027224 */ /* 0x000fd600078e0003 */
[----:B------:R-:W-:Y:S05]  /*8fe10*/  @!P2 BRA `(.L_x_3090) ;  /* 0x000000000030a947 */ /* 0x000fea0003800000 */
[----:B------:R-:W-:Y:S01]  /*8fe20*/  BSSY.RECONVERGENT B3, `(.L_x_3091) ;  /* 0x000000a000037945 */ /* 0x000fe20003800200 */
[----:B------:R-:W-:-:S07]  /*8fe30*/  IMAD.MOV.U32 R2, RZ, RZ, RZ ;  /* 0x000000ffff027224 */ /* 0x000fce00078e00ff */
.L_x_3092:
[C---:B------:R-:W-:Y:S01]  /*8fe40*/  IADD3 R6, PT, PT, R1.reuse, R2, R3 ;  /* 0x0000000201067210 */ /* 0x040fe20007ffe003 */
[----:B0-----:R-:W-:-:S04]  /*8fe50*/  IMAD.IADD R5, R1, 0x1, R2 ;  /* 0x0000000101057824 */ /* 0x001fc800078e0202 */
[----:B------:R0:W-:Y:S04]  /*8fe60*/  STL.U8 [R6+0xd8], R83 ;  /* 0x0000d85306007387 */ /* 0x0001e80000100000 */
[----:B0-----:R-:W2:Y:S01]  /*8fe70*/  LDL.U8 R83, [R5+0x9] ;  /* 0x0000090005537983 */ /* 0x001ea20000100000 */
[----:B------:R-:W-:-:S04]  /*8fe80*/  VIADD R2, R2, 0x1 ;  /* 0x0000000102027836 */ /* 0x000fc80000000000 */
[----:B------:R-:W-:Y:S01]  /*8fe90*/  IMAD.IADD R4, R2, 0x1, R3 ;  /* 0x0000000102047824 */ /* 0x000fe200078e0203 */
[----:B--2---:R-:W-:-:S13]  /*8fea0*/  ISETP.NE.AND P2, PT, R83, RZ, PT ;  /* 0x000000ff5300720c */ /* 0x004fda0003f45270 */
[----:B------:R-:W-:Y:S05]  /*8feb0*/  @P2 BRA `(.L_x_3092) ;  /* 0xfffffffc00e02947 */ /* 0x000fea000383ffff */
[----:B------:R-:W-:Y:S05]  /*8fec0*/  BSYNC.RECONVERGENT B3 ;  /* 0x0000000000037941 */ /* 0x000fea0003800200 */
.L_x_3091:
[----:B------:R-:W-:-:S07]  /*8fed0*/  IMAD.MOV.U32 R2, RZ, RZ, R4 ;  /* 0x000000ffff027224 */ /* 0x000fce00078e0004 */
.L_x_3090:
[----:B------:R-:W-:Y:S05]  /*8fee0*/  BSYNC.RECONVERGENT B2 ;  /* 0x0000000000027941 */ /* 0x000fea0003800200 */
.L_x_3089:
        /* <DEDUP_REMOVED lines=71> */
.L_x_3080:
[----:B------:R-:W-:Y:S05]  /*90360*/  BSYNC.RECONVERGENT B0 ;  /* 0x0000000000007941 */ /* 0x000fea0003800200 */
.L_x_3079:
[----:B------:R-:W-:-:S07]  /*90370*/  IMAD.MOV.U32 R24, RZ, RZ, R21 ;  /* 0x000000ffff187224 */ /* 0x000fce00078e0015 */
.L_x_3078:
[----:B------:R-:W-:Y:S05]  /*90380*/  BSYNC.RECONVERGENT B1 ;  /* 0x0000000000017941 */ /* 0x000fea0003800200 */
.L_x_3077:
[----:B0-----:R-:W-:Y:S01]  /*90390*/  IMAD.U32 R5, R151, 0x10000, RZ ;  /* 0x0001000097057824 */ /* 0x001fe200078e00ff */
[----:B------:R-:W-:Y:S01]  /*903a0*/  LOP3.LUT R12, R159, 0xff, RZ, 0xc0, !PT ;  /* 0x000000ff9f0c7812 */ /* 0x000fe200078ec0ff */
[----:B------:R-:W-:Y:S01]  /*903b0*/  IMAD.U32 R4, R149, 0x10000, RZ ;  /* 0x0001000095047824 */ /* 0x000fe200078e00ff */
[----:B------:R-:W-:Y:S01]  /*903c0*/  LOP3.LUT R14, R158, 0xff, RZ, 0xc0, !PT ;  /* 0x000000ff9e0e7812 */ /* 0x000fe200078ec0ff */
[----:B------:R-:W-:Y:S01]  /*903d0*/  IMAD.U32 R6, R88, 0x10000, RZ ;  /* 0x0001000058067824 */ /* 0x000fe200078e00ff */
[----:B------:R-:W-:Y:S01]  /*903e0*/  PRMT R12, R167, 0x7604, R12 ;  /* 0x00007604a70c7816 */ /* 0x000fe2000000000c */
[----:B------:R-:W-:Y:S01]  /*903f0*/  UMOV UR4, 0xffffffff ;  /* 0xffffffff00047882 */ /* 0x000fe20000000000 */
        /* <DEDUP_REMOVED lines=61> */
[----:B------:R-:W-:Y:S02]  /*907d0*/  LOP3.LUT R16, R146, 0xffff, RZ, 0xc0, !PT ;  /* 0x0000ffff92107812 */ /* 0x000fe400078ec0ff */
[----:B------:R-:W-:Y:S02]  /*907e0*/  PRMT R6, R169, 0x7604, R6 ;  /* 0x00007604a9067816 */ /* 0x000fe40000000006 */
[----:B------:R-:W-:Y:S01]  /*907f0*/  LOP3.LUT R33, R185, 0xffff, RZ, 0xc0, !PT ;  /* 0x0000ffffb9217812 */ /* 0x000fe200078ec0ff */
[----:B------:R-:W-:Y:S01]  /*90800*/  IMAD R15, R16, 0x1000000, R15 ;  /* 0x01000000100f7824 */ /* 0x000fe200078e020f */
[----:B------:R-:W-:Y:S01]  /*90810*/  LOP3.LUT R16, R143, 0xffff, RZ, 0xc0, !PT ;  /* 0x0000ffff8f107812 */ /* 0x000fe200078ec0ff */
[----:B------:R-:W-:Y:S01]  /*90820*/  IMAD.IADD R6, R6, 0x1, R7 ;  /* 0x0000000106067824 */ /* 0x000fe200078e0207 */
[----:B------:R-:W-:-:S02]  /*90830*/  LOP3.LUT R7, R33, 0xff, RZ, 0xc0, !PT ;  /* 0x000000ff21077812 */ /* 0x000fc400078ec0ff */
        /* <DEDUP_REMOVED lines=24> */
.L_x_3645:
[----:B------:R-:W-:-:S03]  /*909c0*/  UMOV UR4, 0xffffffff ;  /* 0xffffffff00047882 */ /* 0x000fc60000000000 */
[----:B------:R-:W-:Y:S05]  /*909d0*/  BRA.DIV UR4, `(.L_x_3094) ;  /* 0x0000023e04687947 */ /* 0x000fea000b800000 */
.L_x_3648:
        /* <DEDUP_REMOVED lines=18> */
.L_x_3666:
        /* <DEDUP_REMOVED lines=98> */
[----:B--2---:R-:W-:Y:S01]  /*91120*/  IMAD.IADD R2, R29, 0x1, R19 ;  /* 0x000000011d027824 */ /* 0x004fe200078e0213 */
[----:B------:R-:W-:Y:S01]  /*91130*/  BSSY.RECONVERGENT B2, `(.L_x_3100) ;  /* 0x000000a000027945 */ /* 0x000fe20003800200 */
[----:B------:R-:W-:-:S03]  /*91140*/  IMAD.MOV.U32 R6, RZ, RZ, RZ ;  /* 0x000000ffff067224 */ /* 0x000fc600078e00ff */
[----:B------:R1:W-:Y:S04]  /*91150*/  STL.64 [R1+0x110], R16 ;  /* 0x0001101001007387 */ /* 0x0003e80000100a00 */
[----:B------:R1:W-:Y:S02]  /*91160*/  STL [R1+0x10c], R2 ;  /* 0x00010c0201007387 */ /* 0x0003e40000100800 */
.L_x_3101:
[----:B-1----:R-:W-:-:S06]  /*91170*/  IMAD.IADD R2, R1, 0x1, R6 ;  /* 0x0000000101027824 */ /* 0x002fcc00078e0206 */
[----:B------:R-:W2:Y:S01]  /*91180*/  LDL.U8 R2, [R2+0xd8] ;  /* 0x0000d80002027983 */ /* 0x000ea20000100000 */
[----:B------:R-:W-:Y:S02]  /*91190*/  IMAD.MOV.U32 R3, RZ, RZ, R6 ;  /* 0x000000ffff037224 */ /* 0x000fe400078e0006 */
[----:B------:R-:W-:Y:S01]  /*911a0*/  VIADD R6, R6, 0x1 ;  /* 0x0000000106067836 */ /* 0x000fe20000000000 */
[----:B--2---:R-:W-:-:S13]  /*911b0*/  ISETP.NE.AND P2, PT, R2, RZ, PT ;  /* 0x000000ff0200720c */ /* 0x004fda0003f45270 */
[----:B------:R-:W-:Y:S05]  /*911c0*/  @P2 BRA `(.L_x_3101) ;  /* 0xfffffffc00e82947 */ /* 0x000fea000383ffff */
[----:B------:R-:W-:Y:S05]  /*911d0*/  BSYNC.RECONVERGENT B2 ;  /* 0x0000000000027941 */ /* 0x000fea0003800200 */
.L_x_3100:
[----:B------:R-:W-:Y:S01]  /*911e0*/  LOP3.LUT P2, RZ, R4, 0xff, RZ, 0xc0, !PT ;  /* 0x000000ff04ff7812 */ /* 0x000fe2000784c0ff */
[----:B------:R-:W-:Y:S01]  /*911f0*/  BSSY.RECONVERGENT B2, `(.L_x_3102) ;  /* 0x000000f000027945 */ /* 0x000fe20003800200 */
[----:B------:R-:W-:-:S11]  /*91200*/  IMAD.MOV.U32 R2, RZ, RZ, R3 ;  /* 0x000000ffff027224 */ /* 0x000fd600078e0003 */
[----:B------:R-:W-:Y:S05]  /*91210*/  @!P2 BRA `(.L_x_3103) ;  /* 0x000000000030a947 */ /* 0x000fea0003800000 */
[----:B------:R-:W-:Y:S01]  /*91220*/  BSSY.RECONVERGENT B3, `(.L_x_3104) ;  /* 0x000000a000037945 */ /* 0x000fe20003800200 */
[----:B------:R-:W-:-:S07]  /*91230*/  IMAD.MOV.U32 R2, RZ, RZ, RZ ;  /* 0x000000ffff027224 */ /* 0x000fce00078e00ff */
.L_x_3105:
        /* <DEDUP_REMOVED lines=9> */
.L_x_3104:
[----:B------:R-:W-:-:S07]  /*912d0*/  IMAD.MOV.U32 R2, RZ, RZ, R5 ;  /* 0x000000ffff027224 */ /* 0x000fce00078e0005 */
.L_x_3103:
[----:B------:R-:W-:Y:S05]  /*912e0*/  BSYNC.RECONVERGENT B2 ;  /* 0x0000000000027941 */ /* 0x000fea0003800200 */
.L_x_3102:
[----:B------:R-:W-:Y:S01]  /*912f0*/  IMAD.IADD R3, R1, 0x1, R2 ;  /* 0x0000000101037824 */ /* 0x000fe200078e0202 */
[----:B------:R-:W-:Y:S01]  /*91300*/  BSSY.RECONVERGENT B2, `(.L_x_3106) ;  /* 0x0000009000027945 */ /* 0x000fe20003800200 */
[----:B------:R-:W-:-:S03]  /*91310*/  IMAD.MOV.U32 R2, RZ, RZ, RZ ;  /* 0x000000ffff027224 */ /* 0x000fc600078e00ff */
[----:B------:R1:W-:Y:S04]  /*91320*/  STL.U8 [R3+0xd8], RZ ;  /* 0x0000d8ff03007387 */ /* 0x0003e80000100000 */
.L_x_3107:
[----:B------:R-:W-:-:S05]  /*91330*/  IMAD.IADD R4, R1, 0x1, R2 ;  /* 0x0000000101047824 */ /* 0x000fca00078e0202 */
[----:B-1----:R-:W2:Y:S02]  /*91340*/  LDL.U8 R3, [R4+0xd8] ;  /* 0x0000d80004037983 */ /* 0x002ea40000100000 */
[----:B--2---:R-:W-:Y:S01]  /*91350*/  ISETP.NE.AND P2, PT, R3, RZ, PT ;  /* 0x000000ff0300720c */ /* 0x004fe20003f45270 */
[----:B------:R-:W-:Y:S02]  /*91360*/  IMAD.MOV.U32 R3, RZ, RZ, R2 ;  /* 0x000000ffff037224 */ /* 0x000fe400078e0002 */
[----:B------:R-:W-:-:S10]  /*91370*/  VIADD R2, R2, 0x1 ;  /* 0x0000000102027836 */ /* 0x000fd40000000000 */
[----:B------:R-:W-:Y:S05]  /*91380*/  @P2 BRA `(.L_x_3107) ;  /* 0xfffffffc00e82947 */ /* 0x000fea000383ffff */
[----:B------:R-:W-:Y:S05]  /*91390*/  BSYNC.RECONVERGENT B2 ;  /* 0x0000000000027941 */ /* 0x000fea0003800200 */
.L_x_3106:
[----:B------:R-:W-:Y:S01]  /*913a0*/  LOP3.LUT P2, RZ, R83, 0xff, RZ, 0xc0, !PT ;  /* 0x000000ff53ff7812 */ /* 0x000fe2000784c0ff */
[----:B------:R-:W-:Y:S01]  /*913b0*/  BSSY.RECONVERGENT B2, `(.L_x_3108) ;  /* 0x000000f000027945 */ /* 0x000fe20003800200 */
[----:B------:R-:W-:-:S11]  /*913c0*/  IMAD.MOV.U32 R2, RZ, RZ, R3 ;  /* 0x000000ffff027224 */ /* 0x000fd600078e0003 */
[----:B------:R-:W-:Y:S05]  /*913d0*/  @!P2 BRA `(.L_x_3109) ;  /* 0x000000000030a947 */ /* 0x000fea0003800000 */
[----:B------:R-:W-:Y:S01]  /*913e0*/  BSSY.RECONVERGENT B3, `(.L_x_3110) ;  /* 0x000000a000037945 */ /* 0x000fe20003800200 */
[----:B------:R-:W-:-:S07]  /*913f0*/  IMAD.MOV.U32 R2, RZ, RZ, RZ ;  /* 0x000000ffff027224 */ /* 0x000fce00078e00ff */
.L_x_3111:
        /* <DEDUP_REMOVED lines=9> */
.L_x_3110:
[----:B------:R-:W-:-:S07]  /*91490*/  IMAD.MOV.U32 R2, RZ, RZ, R4 ;  /* 0x000000ffff027224 */ /* 0x000fce00078e0004 */
.L_x_3109:
[----:B------:R-:W-:Y:S05]  /*914a0*/  BSYNC.RECONVERGENT B2 ;  /* 0x0000000000027941 */ /* 0x000fea0003800200 */
.L_x_3108:
        /* <DEDUP_REMOVED lines=71> */
.L_x_3099:
[----:B------:R-:W-:Y:S05]  /*91920*/  BSYNC.RECONVERGENT B0 ;  /* 0x0000000000007941 */ /* 0x000fea0003800200 */
.L_x_3098:
[----:B------:R-:W-:-:S07]  /*91930*/  IMAD.MOV.U32 R24, RZ, RZ, R21 ;  /* 0x000000ffff187224 */ /* 0x000fce00078e0015 */
.L_x_3097:
[----:B------:R-:W-:Y:S05]  /*91940*/  BSYNC.RECONVERGENT B1 ;  /* 0x0000000000017941 */ /* 0x000fea0003800200 */
.L_x_3096:
        /* <DEDUP_REMOVED lines=99> */
.L_x_3669:
[----:B------:R-:W-:-:S03]  /*91f80*/  UMOV UR4, 0xffffffff ;  /* 0xffffffff00047882 */ /* 0x000fc60000000000 */
[----:B------:R-:W-:Y:S05]  /*91f90*/  BRA.DIV UR4, `(.L_x_3113) ;  /* 0x0000022e049c7947 */ /* 0x000fea000b800000 */
.L_x_3672:
        /* <DEDUP_REMOVED lines=18> */
.L_x_3690:
        /* <DEDUP_REMOVED lines=98> */
[----:B--23--:R-:W-:Y:S01]  /*926e0*/  IMAD.IADD R2, R29, 0x1, R19 ;  /* 0x000000011d027824 */ /* 0x00cfe200078e0213 */
[----:B------:R-:W-:Y:S01]  /*926f0*/  BSSY.RECONVERGENT B2, `(.L_x_3119) ;  /* 0x000000a000027945 */ /* 0x000fe20003800200 */
[----:B------:R-:W-:-:S03]  /*92700*/  IMAD.MOV.U32 R6, RZ, RZ, RZ ;  /* 0x000000ffff067224 */ /* 0x000fc600078e00ff */
[----:B------:R1:W-:Y:S04]  /*92710*/  STL.64 [R1+0x110], R16 ;  /* 0x0001101001007387 */ /* 0x0003e80000100a00 */
[----:B------:R1:W-:Y:S02]  /*92720*/  STL [R1+0x10c], R2 ;  /* 0x00010c0201007387 */ /* 0x0003e40000100800 */
.L_x_3120:
[----:B-1----:R-:W-:-:S06]  /*92730*/  IMAD.IADD R2, R1, 0x1, R6 ;  /* 0x0000000101027824 */ /* 0x002fcc00078e0206 */
[----:B------:R-:W2:Y:S01]  /*92740*/  LDL.U8 R2, [R2+0xd8] ;  /* 0x0000d80002027983 */ /* 0x000ea20000100000 */
[----:B------:R-:W-:Y:S02]  /*92750*/  IMAD.MOV.U32 R3, RZ, RZ, R6 ;  /* 0x000000ffff037224 */ /* 0x000fe400078e0006 */
[----:B------:R-:W-:Y:S01]  /*92760*/  VIADD R6, R6, 0x1 ;  /* 0x0000000106067836 */ /* 0x000fe20000000000 */
[----:B--2---:R-:W-:-:S13]  /*92770*/  ISETP.NE.AND P2, PT, R2, RZ, PT ;  /* 0x000000ff0200720c */ /* 0x004fda0003f45270 */
[----:B------:R-:W-:Y:S05]  /*92780*/  @P2 BRA `(.L_x_3120) ;  /* 0xfffffffc00e82947 */ /* 0x000fea000383ffff */
[----:B------:R-:W-:Y:S05]  /*92790*/  BSYNC.RECONVERGENT B2 ;  /* 0x0000000000027941 */ /* 0x000fea0003800200 */
.L_x_3119:
[----:B------:R-:W-:Y:S01]  /*927a0*/  LOP3.LUT P2, RZ, R4, 0xff, RZ, 0xc0, !PT ;  /* 0x000000ff04ff7812 */ /* 0x000fe2000784c0ff */
[----:B------:R-:W-:Y:S01]  /*927b0*/  BSSY.RECONVERGENT B2, `(.L_x_3121) ;  /* 0x000000f000027945 */ /* 0x000fe20003800200 */
[----:B------:R-:W-:-:S11]  /*927c0*/  IMAD.MOV.U32 R2, RZ, RZ, R3 ;  /* 0x000000ffff027224 */ /* 0x000fd600078e0003 */
[----:B------:R-:W-:Y:S05]  /*927d0*/  @!P2 BRA `(.L_x_3122) ;  /* 0x000000000030a947 */ /* 0x000fea0003800000 */
[----:B------:R-:W-:Y:S01]  /*927e0*/  BSSY.RECONVERGENT B3, `(.L_x_3123) ;  /* 0x000000a000037945 */ /* 0x000fe20003800200 */
[----:B------:R-:W-:-:S07]  /*927f0*/  IMAD.MOV.U32 R2, RZ, RZ, RZ ;  /* 0x000000ffff027224 */ /* 0x000fce00078e00ff */
.L_x_3124:
        /* <DEDUP_REMOVED lines=9> */
.L_x_3123:
[----:B------:R-:W-:-:S07]  /*92890*/  IMAD.MOV.U32 R2, RZ, RZ, R5 ;  /* 0x000000ffff027224 */ /* 0x000fce00078e0005 */
.L_x_3122:
[----:B------:R-:W-:Y:S05]  /*928a0*/  BSYNC.RECONVERGENT B2 ;  /* 0x0000000000027941 */ /* 0x000fea0003800200 */
.L_x_3121:
[----:B------:R-:W-:Y:S01]  /*928b0*/  IMAD.IADD R3, R1, 0x1, R2 ;  /* 0x0000000101037824 */ /* 0x000fe200078e0202 */
[----:B------:R-:W-:Y:S01]  /*928c0*/  BSSY.RECONVERGENT B2, `(.L_x_3125) ;  /* 0x0000009000027945 */ /* 0x000fe20003800200 */
[----:B------:R-:W-:-:S03]  /*928d0*/  IMAD.MOV.U32 R2, RZ, RZ, RZ ;  /* 0x000000ffff027224 */ /* 0x000fc600078e00ff */
[----:B------:R1:W-:Y:S04]  /*928e0*/  STL.U8 [R3+0xd8], RZ ;  /* 0x0000d8ff03007387 */ /* 0x0003e80000100000 */
.L_x_3126:
[----:B------:R-:W-:-:S05]  /*928f0*/  IMAD.IADD R4, R1, 0x1, R2 ;  /* 0x0000000101047824 */ /* 0x000fca00078e0202 */
[----:B-1----:R-:W2:Y:S02]  /*92900*/  LDL.U8 R3, [R4+0xd8] ;  /* 0x0000d80004037983 */ /* 0x002ea40000100000 */
[----:B--2---:R-:W-:Y:S01]  /*92910*/  ISETP.NE.AND P2, PT, R3, RZ, PT ;  /* 0x000000ff0300720c */ /* 0x004fe20003f45270 */
[----:B------:R-:W-:Y:S02]  /*92920*/  IMAD.MOV.U32 R3, RZ, RZ, R2 ;  /* 0x000000ffff037224 */ /* 0x000fe400078e0002 */
[----:B------:R-:W-:-:S10]  /*92930*/  VIADD R2, R2, 0x1 ;  /* 0x0000000102027836 */ /* 0x000fd40000000000 */
[----:B------:R-:W-:Y:S05]  /*92940*/  @P2 BRA `(.L_x_3126) ;  /* 0xfffffffc00e82947 */ /* 0x000fea000383ffff */
[----:B------:R-:W-:Y:S05]  /*92950*/  BSYNC.RECONVERGENT B2 ;  /* 0x0000000000027941 */ /* 0x000fea0003800200 */
.L_x_3125:
[----:B------:R-:W-:Y:S01]  /*92960*/  LOP3.LUT P2, RZ, R83, 0xff, RZ, 0xc0, !PT ;  /* 0x000000ff53ff7812 */ /* 0x000fe2000784c0ff */
[----:B------:R-:W-:Y:S01]  /*92970*/  BSSY.RECONVERGENT B2, `(.L_x_3127) ;  /* 0x000000f000027945 */ /* 0x000fe20003800200 */
[----:B------:R-:W-:-:S11]  /*92980*/  IMAD.MOV.U32 R2, RZ, RZ, R3 ;  /* 0x000000ffff027224 */ /* 0x000fd600078e0003 */
[----:B------:R-:W-:Y:S05]  /*92990*/  @!P2 BRA `(.L_x_3128) ;  /* 0x000000000030a947 */ /* 0x000fea0003800000 */
[----:B------:R-:W-:Y:S01]  /*929a0*/  BSSY.RECONVERGENT B3, `(.L_x_3129) ;  /* 0x000000a000037945 */ /* 0x000fe20003800200 */
[----:B------:R-:W-:-:S07]  /*929b0*/  IMAD.MOV.U32 R2, RZ, RZ, RZ ;  /* 0x000000ffff027224 */ /* 0x000fce00078e00ff */
.L_x_3130:
        /* <DEDUP_REMOVED lines=9> */
.L_x_3129:
[----:B------:R-:W-:-:S07]  /*92a50*/  IMAD.MOV.U32 R2, RZ, RZ, R4 ;  /* 0x000000ffff027224 */ /* 0x000fce00078e0004 */
.L_x_3128:
[----:B------:R-:W-:Y:S05]  /*92a60*/  BSYNC.RECONVERGENT B2 ;  /* 0x0000000000027941 */ /* 0x000fea0003800200 */
.L_x_3127:
        /* <DEDUP_REMOVED lines=71> */
.L_x_3118:
[----:B------:R-:W-:Y:S05]  /*92ee0*/  BSYNC.RECONVERGENT B0 ;  /* 0x0000000000007941 */ /* 0x000fea0003800200 */
.L_x_3117:
[----:B------:R-:W-:-:S07]  /*92ef0*/  IMAD.MOV.U32 R24, RZ, RZ, R21 ;  /* 0x000000ffff187224 */ /* 0x000fce00078e0015 */
.L_x_3116:
[----:B------:R-:W-:Y:S05]  /*92f00*/  BSYNC.RECONVERGENT B1 ;  /* 0x0000000000017941 */ /* 0x000fea0003800200 */
.L_x_3115:
        /* <DEDUP_REMOVED lines=99> */
.L_x_3693:
[----:B------:R-:W-:-:S03]  /*93540*/  UMOV UR4, 0xffffffff ;  /* 0xffffffff00047882 */ /* 0x000fc60000000000 */
[----:B------:R-:W-:Y:S05]  /*93550*/  BRA.DIV UR4, `(.L_x_3132) ;  /* 0x0000021e04d07947 */ /* 0x000fea000b800000 */
.L_x_3696:
        /* <DEDUP_REMOVED lines=18> */
.L_x_3714:
        /* <DEDUP_REMOVED lines=100> */
[----:B------:R-:W-:-:S03]  /*93cc0*/  IMAD.MOV.U32 R6, RZ, RZ, RZ ;  /* 0x000000ffff067224 */ /* 0x000fc600078e00ff */
[----:B------:R1:W-:Y:S04]  /*93cd0*/  STL.64 [R1+0x110], R16 ;  /* 0x0001101001007387 */ /* 0x0003e80000100a00 */
[----:B------:R1:W-:Y:S02]  /*93ce0*/  STL [R1+0x10c], R2 ;  /* 0x00010c0201007387 */ /* 0x0003e40000100800 */
.L_x_3139:
[----:B-1----:R-:W-:-:S06]  /*93cf0*/  IMAD.IADD R2, R1, 0x1, R6 ;  /* 0x0000000101027824 */ /* 0x002fcc00078e0206 */
[----:B------:R-:W2:Y:S01]  /*93d00*/  LDL.U8 R2, [R2+0xd8] ;  /* 0x0000d80002027983 */ /* 0x000ea20000100000 */
[----:B------:R-:W-:Y:S02]  /*93d10*/  IMAD.MOV.U32 R3, RZ, RZ, R6 ;  /* 0x000000ffff037224 */ /* 0x000fe400078e0006 */
[----:B------:R-:W-:Y:S01]  /*93d20*/  VIADD R6, R6, 0x1 ;  /* 0x0000000106067836 */ /* 0x000fe20000000000 */
[----:B--2---:R-:W-:-:S13]  /*93d30*/  ISETP.NE.AND P2, PT, R2, RZ, PT ;  /* 0x000000ff0200720c */ /* 0x004fda0003f45270 */
[----:B------:R-:W-:Y:S05]  /*93d40*/  @P2 BRA `(.L_x_3139) ;  /* 0xfffffffc00e82947 */ /* 0x000fea000383ffff */
[----:B------:R-:W-:Y:S05]  /*93d50*/  BSYNC.RECONVERGENT B2 ;  /* 0x0000000000027941 */ /* 0x000fea0003800200 */
.L_x_3138:
[----:B------:R-:W-:Y:S01]  /*93d60*/  LOP3.LUT P2, RZ, R4, 0xff, RZ, 0xc0, !PT ;  /* 0x000000ff04ff7812 */ /* 0x000fe2000784c0ff */
[----:B------:R-:W-:Y:S01]  /*93d70*/  BSSY.RECONVERGENT B2, `(.L_x_3140) ;  /* 0x000000f000027945 */ /* 0x000fe20003800200 */
[----:B------:R-:W-:-:S11]  /*93d80*/  IMAD.MOV.U32 R2, RZ, RZ, R3 ;  /* 0x000000ffff027224 */ /* 0x000fd600078e0003 */
[----:B------:R-:W-:Y:S05]  /*93d90*/  @!P2 BRA `(.L_x_3141) ;  /* 0x000000000030a947 */ /* 0x000fea0003800000 */
[----:B------:R-:W-:Y:S01]  /*93da0*/  BSSY.RECONVERGENT B3, `(.L_x_3142) ;  /* 0x000000a000037945 */ /* 0x000fe20003800200 */
[----:B------:R-:W-:-:S07]  /*93db0*/  IMAD.MOV.U32 R2, RZ, RZ, RZ ;  /* 0x000000ffff027224 */ /* 0x000fce00078e00ff */
.L_x_3143:
        /* <DEDUP_REMOVED lines=9> */
.L_x_3142:
[----:B------:R-:W-:-:S07]  /*93e50*/  IMAD.MOV.U32 R2, RZ, RZ, R5 ;  /* 0x000000ffff027224 */ /* 0x000fce00078e0005 */
.L_x_3141:
[----:B------:R-:W-:Y:S05]  /*93e60*/  BSYNC.RECONVERGENT B2 ;  /* 0x0000000000027941 */ /* 0x000fea0003800200 */
.L_x_3140:
[----:B------:R-:W-:Y:S01]  /*93e70*/  IMAD.IADD R3, R1, 0x1, R2 ;  /* 0x0000000101037824 */ /* 0x000fe200078e0202 */
[----:B------:R-:W-:Y:S01]  /*93e80*/  BSSY.RECONVERGENT B2, `(.L_x_3144) ;  /* 0x0000009000027945 */ /* 0x000fe20003800200 */
[----:B------:R-:W-:-:S03]  /*93e90*/  IMAD.MOV.U32 R2, RZ, RZ, RZ ;  /* 0x000000ffff027224 */ /* 0x000fc600078e00ff */
[----:B------:R1:W-:Y:S04]  /*93ea0*/  STL.U8 [R3+0xd8], RZ ;  /* 0x0000d8ff03007387 */ /* 0x0003e80000100000 */
.L_x_3145:
[----:B------:R-:W-:-:S05]  /*93eb0*/  IMAD.IADD R4, R1, 0x1, R2 ;  /* 0x0000000101047824 */ /* 0x000fca00078e0202 */
[----:B-1----:R-:W2:Y:S02]  /*93ec0*/  LDL.U8 R3, [R4+0xd8] ;  /* 0x0000d80004037983 */ /* 0x002ea40000100000 */
[----:B--2---:R-:W-:Y:S01]  /*93ed0*/  ISETP.NE.AND P2, PT, R3, RZ, PT ;  /* 0x000000ff0300720c */ /* 0x004fe20003f45270 */
[----:B------:R-:W-:Y:S02]  /*93ee0*/  IMAD.MOV.U32 R3, RZ, RZ, R2 ;  /* 0x000000ffff037224 */ /* 0x000fe400078e0002 */
[----:B------:R-:W-:-:S10]  /*93ef0*/  VIADD R2, R2, 0x1 ;  /* 0x0000000102027836 */ /* 0x000fd40000000000 */
[----:B------:R-:W-:Y:S05]  /*93f00*/  @P2 BRA `(.L_x_3145) ;  /* 0xfffffffc00e82947 */ /* 0x000fea000383ffff */
[----:B------:R-:W-:Y:S05]  /*93f10*/  BSYNC.RECONVERGENT B2 ;  /* 0x0000000000027941 */ /* 0x000fea0003800200 */
.L_x_3144:
[----:B------:R-:W-:Y:S01]  /*93f20*/  LOP3.LUT P2, RZ, R83, 0xff, RZ, 0xc0, !PT ;  /* 0x000000ff53ff7812 */ /* 0x000fe2000784c0ff */
[----:B------:R-:W-:Y:S01]  /*93f30*/  BSSY.RECONVERGENT B2, `(.L_x_3146) ;  /* 0x000000f000027945 */ /* 0x000fe20003800200 */
[----:B------:R-:W-:-:S11]  /*93f40*/  IMAD.MOV.U32 R2, RZ, RZ, R3 ;  /* 0x000000ffff027224 */ /* 0x000fd600078e0003 */
[----:B------:R-:W-:Y:S05]  /*93f50*/  @!P2 BRA `(.L_x_3147) ;  /* 0x000000000030a947 */ /* 0x000fea0003800000 */
[----:B------:R-:W-:Y:S01]  /*93f60*/  BSSY.RECONVERGENT B3, `(.L_x_3148) ;  /* 0x000000a000037945 */ /* 0x000fe20003800200 */
[----:B------:R-:W-:-:S07]  /*93f70*/  IMAD.MOV.U32 R2, RZ, RZ, RZ ;  /* 0x000000ffff027224 */ /* 0x000fce00078e00ff */
.L_x_3149:
        /* <DEDUP_REMOVED lines=9> */
.L_x_3148:
[----:B------:R-:W-:-:S07]  /*94010*/  IMAD.MOV.U32 R2, RZ, RZ, R4 ;  /* 0x000000ffff027224 */ /* 0x000fce00078e0004 */
.L_x_3147:
[----:B------:R-:W-:Y:S05]  /*94020*/  BSYNC.RECONVERGENT B2 ;  /* 0x0000000000027941 */ /* 0x000fea0003800200 */
.L_x_3146:
        /* <DEDUP_REMOVED lines=71> */
.L_x_3137:
[----:B------:R-:W-:Y:S05]  /*944a0*/  BSYNC.RECONVERGENT B0 ;  /* 0x0000000000007941 */ /* 0x000fea0003800200 */
.L_x_3136:
[----:B------:R-:W-:-:S07]  /*944b0*/  IMAD.MOV.U32 R24, RZ, RZ, R21 ;  /* 0x000000ffff187224 */ /* 0x000fce00078e0015 */
.L_x_3135:
[----:B------:R-:W-:Y:S05]  /*944c0*/  BSYNC.RECONVERGENT B1 ;  /* 0x0000000000017941 */ /* 0x000fea0003800200 */
.L_x_3134:
        /* <DEDUP_REMOVED lines=99> */
.L_x_3717:
[----:B------:R-:W-:-:S03]  /*94b00*/  UMOV UR4, 0xffffffff ;  /* 0xffffffff00047882 */ /* 0x000fc60000000000 */
[----:B------:R-:W-:Y:S05]  /*94b10*/  BRA.DIV UR4, `(.L_x_3151) ;  /* 0x0000021204047947 */ /* 0x000fea000b800000 */
.L_x_3720:
        /* <DEDUP_REMOVED lines=18> */
.L_x_3738:
        /* <DEDUP_REMOVED lines=103> */
.L_x_3158:
[----:B-1----:R-:W-:-:S06]  /*952b0*/  IMAD.IADD R2, R1, 0x1, R6 ;  /* 0x0000000101027824 */ /* 0x002fcc00078e0206 */
[----:B------:R-:W2:Y:S01]  /*952c0*/  LDL.U8 R2, [R2+0xd8] ;  /* 0x0000d80002027983 */ /* 0x000ea20000100000 */
[----:B------:R-:W-:Y:S02]  /*952d0*/  IMAD.MOV.U32 R3, RZ, RZ, R6 ;  /* 0x000000ffff037224 */ /* 0x000fe400078e0006 */
[----:B------:R-:W-:Y:S01]  /*952e0*/  VIADD R6, R6, 0x1 ;  /* 0x0000000106067836 */ /* 0x000fe20000000000 */
[----:B--2---:R-:W-:-:S13]  /*952f0*/  ISETP.NE.AND P2, PT, R2, RZ, PT ;  /* 0x000000ff0200720c */ /* 0x004fda0003f45270 */
[----:B------:R-:W-:Y:S05]  /*95300*/  @P2 BRA `(.L_x_3158) ;  /* 0xfffffffc00e82947 */ /* 0x000fea000383ffff */
[----:B------:R-:W-:Y:S05]  /*95310*/  BSYNC.RECONVERGENT B2 ;  /* 0x0000000000027941 */ /* 0x000fea0003800200 */
.L_x_3157:
[----:B------:R-:W-:Y:S01]  /*95320*/  LOP3.LUT P2, RZ, R4, 0xff, RZ, 0xc0, !PT ;  /* 0x000000ff04ff7812 */ /* 0x000fe2000784c0ff */
[----:B------:R-:W-:Y:S01]  /*95330*/  BSSY.RECONVERGENT B2, `(.L_x_3159) ;  /* 0x000000f000027945 */ /* 0x000fe20003800200 */
[----:B------:R-:W-:-:S11]  /*95340*/  IMAD.MOV.U32 R2, RZ, RZ, R3 ;  /* 0x000000ffff027224 */ /* 0x000fd600078e0003 */
[----:B------:R-:W-:Y:S05]  /*95350*/  @!P2 BRA `(.L_x_3160) ;  /* 0x000000000030a947 */ /* 0x000fea0003800000 */
[----:B------:R-:W-:Y:S01]  /*95360*/  BSSY.RECONVERGENT B3, `(.L_x_3161) ;  /* 0x000000a000037945 */ /* 0x000fe20003800200 */
[----:B------:R-:W-:-:S07]  /*95370*/  IMAD.MOV.U32 R2, RZ, RZ, RZ ;  /* 0x000000ffff027224 */ /* 0x000fce00078e00ff */
.L_x_3162:
        /* <DEDUP_REMOVED lines=9> */
.L_x_3161:
[----:B------:R-:W-:-:S07]  /*95410*/  IMAD.MOV.U32 R2, RZ, RZ, R5 ;  /* 0x000000ffff027224 */ /* 0x000fce00078e0005 */
.L_x_3160:
[----:B------:R-:W-:Y:S05]  /*95420*/  BSYNC.RECONVERGENT B2 ;  /* 0x0000000000027941 */ /* 0x000fea0003800200 */
.L_x_3159:
[----:B------:R-:W-:Y:S01]  /*95430*/  IMAD.IADD R3, R1, 0x1, R2 ;  /* 0x0000000101037824 */ /* 0x000fe200078e0202 */
[----:B------:R-:W-:Y:S01]  /*95440*/  BSSY.RECONVERGENT B2, `(.L_x_3163) ;  /* 0x0000009000027945 */ /* 0x000fe20003800200 */
[----:B------:R-:W-:-:S03]  /*95450*/  IMAD.MOV.U32 R2, RZ, RZ, RZ ;  /* 0x000000ffff027224 */ /* 0x000fc600078e00ff */
[----:B------:R1:W-:Y:S04]  /*95460*/  STL.U8 [R3+0xd8], RZ ;  /* 0x0000d8ff03007387 */ /* 0x0003e80000100000 */
.L_x_3164:
[----:B------:R-:W-:-:S05]  /*95470*/  IMAD.IADD R4, R1, 0x1, R2 ;  /* 0x0000000101047824 */ /* 0x000fca00078e0202 */
[----:B-1----:R-:W2:Y:S02]  /*95480*/  LDL.U8 R3, [R4+0xd8] ;  /* 0x0000d80004037983 */ /* 0x002ea40000100000 */
[----:B--2---:R-:W-:Y:S01]  /*95490*/  ISETP.NE.AND P2, PT, R3, RZ, PT ;  /* 0x000000ff0300720c */ /* 0x004fe20003f45270 */
[----:B------:R-:W-:Y:S02]  /*954a0*/  IMAD.MOV.U32 R3, RZ, RZ, R2 ;  /* 0x000000ffff037224 */ /* 0x000fe400078e0002 */
[----:B------:R-:W-:-:S10]  /*954b0*/  VIADD R2, R2, 0x1 ;  /* 0x0000000102027836 */ /* 0x000fd40000000000 */
[----:B------:R-:W-:Y:S05]  /*954c0*/  @P2 BRA `(.L_x_3164) ;  /* 0xfffffffc00e82947 */ /* 0x000fea000383ffff */
[----:B------:R-:W-:Y:S05]  /*954d0*/  BSYNC.RECONVERGENT B2 ;  /* 0x0000000000027941 */ /* 0x000fea0003800200 */
.L_x_3163:
[----:B------:R-:W-:Y:S01]  /*954e0*/  LOP3.LUT P2, RZ, R83, 0xff, RZ, 0xc0, !PT ;  /* 0x000000ff53ff7812 */ /* 0x000fe2000784c0ff */
[----:B------:R-:W-:Y:S01]  /*954f0*/  BSSY.RECONVERGENT B2, `(.L_x_3165) ;  /* 0x000000f000027945 */ /* 0x000fe20003800200 */
[----:B------:R-:W-:-:S11]  /*95500*/  IMAD.MOV.U32 R2, RZ, RZ, R3 ;  /* 0x000000ffff027224 */ /* 0x000fd600078e0003 */
[----:B------:R-:W-:Y:S05]  /*95510*/  @!P2 BRA `(.L_x_3166) ;  /* 0x000000000030a947 */ /* 0x000fea0003800000 */
[----:B------:R-:W-:Y:S01]  /*95520*/  BSSY.RECONVERGENT B3, `(.L_x_3167) ;  /* 0x000000a000037945 */ /* 0x000fe20003800200 */
[----:B------:R-:W-:-:S07]  /*95530*/  IMAD.MOV.U32 R2, RZ, RZ, RZ ;  /* 0x000000ffff027224 */ /* 0x000fce00078e00ff */
.L_x_3168:
        /* <DEDUP_REMOVED lines=9> */
.L_x_3167:
[----:B------:R-:W-:-:S07]  /*955d0*/  IMAD.MOV.U32 R2, RZ, RZ, R4 ;  /* 0x000000ffff027224 */ /* 0x000fce00078e0004 */
.L_x_3166:
[----:B------:R-:W-:Y:S05]  /*955e0*/  BSYNC.RECONVERGENT B2 ;  /* 0x0000000000027941 */ /* 0x000fea0003800200 */
.L_x_3165:
        /* <DEDUP_REMOVED lines=71> */
.L_x_3156:
[----:B------:R-:W-:Y:S05]  /*95a60*/  BSYNC.RECONVERGENT B0 ;  /* 0x0000000000007941 */ /* 0x000fea0003800200 */
.L_x_3155:
[----:B------:R-:W-:-:S07]  /*95a70*/  IMAD.MOV.U32 R24, RZ, RZ, R21 ;  /* 0x000000ffff187224 */ /* 0x000fce00078e0015 */
.L_x_3154:
[----:B------:R-:W-:Y:S05]  /*95a80*/  BSYNC.RECONVERGENT B1 ;  /* 0x0000000000017941 */ /* 0x000fea0003800200 */
.L_x_3153:
[----:B0-----:R-:W-:Y:S01]  /*95a90*/  LOP3.LUT R5, R180, 0xffff, RZ, 0xc0, !PT ;  /* 0x0000ffffb4057812 */ /* 0x001fe200078ec0ff */
[----:B------:R-:W0:Y:S01]  /*95aa0*/  S2R R23, SR_TID.X ;  /* 0x0000000000177919 */ /* 0x000e220000002100 */
[----:B------:R-:W-:Y:S01]  /*95ab0*/  LOP3.LUT R4, R181, 0xffff, RZ, 0xc0, !PT ;  /* 0x0000ffffb5047812 */ /* 0x000fe200078ec0ff */
[----:B------:R-:W1:Y:S01]  /*95ac0*/  S2UR UR4, SR_CTAID.X ;  /* 0x00000000000479c3 */ /* 0x000e620000002500 */
        /* <DEDUP_REMOVED lines=9> */
[----:B------:R-:W-:Y:S01]  /*95b60*/  PRMT R5, R4, 0x5410, R5 ;  /* 0x0000541004057816 */ /* 0x000fe20000000005 */
[----:B------:R-:W-:Y:S01]  /*95b70*/  STL [R1+0x498], R24 ;  /* 0x0004981801007387 */ /* 0x000fe20000100800 */
        /* <DEDUP_REMOVED lines=10> */
[----:B------:R-:W-:Y:S01]  /*95c20*/  PRMT R4, R6, 0x5410, R4 ;  /* 0x0000541006047816 */ /* 0x000fe20000000004 */
[----:B------:R-:W-:Y:S01]  /*95c30*/  STL.64 [R1+0x4d8], R2 ;  /* 0x0004d80201007387 */ /* 0x000fe20000100a00 */
[----:B------:R-:W-:-:S02]  /*95c40*/  LOP3.LUT R6, R177, 0xffff, RZ, 0xc0, !PT ;  /* 0x0000ffffb1067812 */ /* 0x000fc400078ec0ff */
[----:B0-----:R-:W-:Y:S02]  /*95c50*/  LOP3.LUT R23, RZ, R23, RZ, 0x33, !PT ;  /* 0x00000017ff177212 */ /* 0x001fe400078e33ff */
[----:B------:R-:W-:Y:S02]  /*95c60*/  PRMT R7, R6, 0x3340, R7 ;  /* 0x0000334006077816 */ /* 0x000fe40000000007 */
[----:B------:R-:W-:Y:S01]  /*95c70*/  LOP3.LUT R6, R168, 0xffff, RZ, 0xc0, !PT ;  /* 0x0000ffffa8067812 */ /* 0x000fe200078ec0ff */
[----:B-1----:R-:W-:Y:S01]  /*95c80*/  VIADD R23, R23, UR4 ;  /* 0x0000000417177c36 */ /* 0x002fe20008000000 */
[----:B------:R-:W-:Y:S01]  /*95c90*/  UMOV UR4, 0xffffffff ;  /* 0xffffffff00047882 */ /* 0x000fe20000000000 */
        /* <DEDUP_REMOVED lines=69> */
[----:B------:R-:W-:Y:S04]  /*960f0*/  STL.128 [R1+0x140], R4 ;  /* 0x0001400401007387 */ /* 0x000fe80000100c00 */
[----:B------:R0:W-:Y:S02]  /*96100*/  STL.128 [R1+0x4c0], R4 ;  /* 0x0004c00401007387 */ /* 0x0001e40000100c00 */
[----:B0-----:R-:W-:-:S05]  /*96110*/  PRMT R4, R172, 0x7604, R152 ;  /* 0x00007604ac047816 */ /* 0x001fca0000000098 */
[----:B------:R0:W-:Y:S01]  /*96120*/  STL.U16 [R1+0x150], R4 ;  /* 0x0001500401007387 */ /* 0x0001e20000100400 */
[----:B------:R-:W-:Y:S05]  /*96130*/  BRA.DIV UR4, `(.L_x_3169) ;  /* 0x000001fe04f87947 */ /* 0x000fea000b800000 */
[----:B------:R-:W-:-:S13]  /*96140*/  VOTE.ALL P2, P2 ;  /* 0x0000000000ff7806 */ /* 0x000fda0001040000 */
.L_x_3741:
[----:B------:R-:W-:Y:S05]  /*96150*/  @!P2 BRA `(.L_x_3170) ;  /* 0x0000008c00aca947 */ /* 0x000fea0003800000 */
.L_x_3270:
[----:B0--3--:R-:W-:Y:S05]  /*96160*/  YIELD ;  /* 0x0000000000007946 */ /* 0x009fea0003800000 */
.L_x_3172:
[----:B0-----:R-:W5:Y:S02]  /*96170*/  LDL.64 R4, [R1+0x570] ;  /* 0x0005700001047983 */ /* 0x001f640000100a00 */
        /* <DEDUP_REMOVED lines=11> */
.L_x_3744:
        /* <DEDUP_REMOVED lines=24> */
[--C-:B------:R-:W-:Y:S02]  /*963b0*/  SHF.R.U32.HI R78, RZ, 0x8, R19.reuse ;  /* 0x00000008ff4e7819 */ /* 0x100fe40000011613 */
[--C-:B------:R-:W-:Y:S02]  /*963c0*/  SHF.R.U32.HI R77, RZ, 0x10, R19.reuse ;  /* 0x00000010ff4d7819 */ /* 0x100fe40000011613 */
[----:B------:R-:W-:-:S02]  /*963d0*/  SHF.R.U32.HI R76, RZ, 0x18, R19 ;  /* 0x00000018ff4c7819 */ /* 0x000fc40000011613 */
[----:B------:R-:W-:Y:S02]  /*963e0*/  PRMT R40, R19, 0x7610, R40 ;  /* 0x0000761013287816 */ /* 0x000fe40000000028 */
        /* <DEDUP_REMOVED lines=41> */
[----:B------:R-:W-:Y:S01]  /*96680*/  PRMT R82, R6, 0x7610, R82 ;  /* 0x0000761006527816 */ /* 0x000fe20000000052 */
[----:B0-----:R-:W-:Y:S06]  /*96690*/  BRA `(.L_x_3175) ;  /* 0x0000000000f87947 */ /* 0x001fec0003800000 */
.L_x_3174:
        /* <DEDUP_REMOVED lines=62> */
.L_x_3175:
[----:B------:R-:W-:Y:S05]  /*96a80*/  BSYNC.RECONVERGENT B0 ;  /* 0x0000000000007941 */ /* 0x000fea0003800200 */
.L_x_3173:
[----:B------:R-:W-:-:S03]  /*96a90*/  UMOV UR4, 0xffffffff ;  /* 0xffffffff00047882 */ /* 0x000fc60000000000 */
[----:B------:R-:W-:Y:S05]  /*96aa0*/  BRA.DIV UR4, `(.L_x_3176) ;  /* 0x000001f604d87947 */ /* 0x000fea000b800000 */
[----:B------:R-:W-:Y:S01]  /*96ab0*/  LOP3.LUT R228, R74, 0xffff, RZ, 0xc0, !PT ;  /* 0x0000ffff4ae47812 */ /* 0x000fe200078ec0ff */
[----:B------:R-:W0:Y:S01]  /*96ac0*/  S2R R27, SR_GEMASK ;  /* 0x00000000001b7919 */ /* 0x000e220000003c00 */
        /* <DEDUP_REMOVED lines=81> */
[----:B------:R-:W-:Y:S02]  /*96fe0*/  VOTE.ANY R6, PT, !P2 ;  /* 0x0000000000067806 */ /* 0x000fe400050e0100 */
[----:B------:R-:W-:Y:S02]  /*96ff0*/  PRMT R18, R51, 0x7604, R18 ;  /* 0x0000760433127816 */ /* 0x000fe40000000012 */
[----:B------:R-:W-:Y:S02]  /*97000*/  LOP3.LUT R26, R26, 0xff0000, RZ, 0xc0, !PT ;  /* 0x00ff00001a1a7812 */ /* 0x000fe400078ec0ff */
[----:B0-----:R-:W-:-:S02]  /*97010*/  LOP3.LUT R6, R6, 0x80000000, R27, 0xec, !PT ;  /* 0x8000000006067812 */ /* 0x001fc400078eec1b */
[----:B------:R-:W-:Y:S01]  /*97020*/  LOP3.LUT R28, R28, 0xff, R82, 0xf8, !PT ;  /* 0x000000ff1c1c7812 */ /* 0x000fe200078ef852 */
[----:B------:R-:W-:Y:S01]  /*97030*/  IMAD.IADD R18, R18, 0x1, R26 ;  /* 0x0000000112127824 */ /* 0x000fe200078e021a */
[----:B------:R-:W-:Y:S01]  /*97040*/  LOP3.LUT R239, R79, 0xffff, RZ, 0xc0, !PT ;  /* 0x0000ffff4fef7812 */ /* 0x000fe200078ec0ff */
[----:B------:R-:W-:Y:S01]  /*97050*/  VIADD R26, R6, 0xffffffff ;  /* 0xffffffff061a7836 */ /* 0x000fe20000000000 */
[----:B------:R-:W-:Y:S02]  /*97060*/  LOP3.LUT R240, R76, 0xffff, RZ, 0xc0, !PT ;  /* 0x0000ffff4cf07812 */ /* 0x000fe400078ec0ff */
[----:B------:R-:W-:Y:S01]  /*97070*/  LOP3.LUT R241, R73, 0xffff, RZ, 0xc0, !PT ;  /* 0x0000ffff49f17812 */ /* 0x000fe200078ec0ff */
[----:B------:R-:W-:Y:S01]  /*97080*/  IMAD R8, R239, 0x1000000, R8 ;  /* 0x01000000ef087824 */ /* 0x000fe200078e0208 */
[----:B------:R-:W-:Y:S01]  /*97090*/  LOP3.LUT R6, R6, R26, RZ, 0xc, !PT ;  /* 0x0000001a06067212 */ /* 0x000fe200078e0cff */
[----:B------:R-:W-:Y:S01]  /*970a0*/  IMAD R9, R240, 0x1000000, R9 ;  /* 0x01000000f0097824 */ /* 0x000fe200078e0209 */
[----:B------:R-:W-:Y:S01]  /*970b0*/  LOP3.LUT R26, R45, 0xff, RZ, 0xc0, !PT ;  /* 0x000000ff2d1a7812 */ /* 0x000fe200078ec0ff */
[----:B------:R-:W-:Y:S01]  /*970c0*/  IMAD R10, R241, 0x1000000, R10 ;  /* 0x01000000f10a7824 */ /* 0x000fe200078e020a */
[----:B--234-:R-:W0:Y:S01]  /*970d0*/  POPC R102, R6 ;  /* 0x0000000600667309 */ /* 0x01ce220000000000 */
        /* <DEDUP_REMOVED lines=20> */
.L_x_3748:
[----:B------:R-:W-:-:S03]  /*97220*/  UMOV UR4, 0xffffffff ;  /* 0xffffffff00047882 */ /* 0x000fc60000000000 */
[----:B------:R-:W-:Y:S05]  /*97230*/  BRA.DIV UR4, `(.L_x_3177) ;  /* 0x000001fa04047947 */ /* 0x000fea000b800000 */
.L_x_3751:
        /* <DEDUP_REMOVED lines=18> */
.L_x_3769:
        /* <DEDUP_REMOVED lines=69> */
[----:B------:R-:W-:Y:S02]  /*977b0*/  LOP3.LUT R6, R75, 0xffff, RZ, 0xc0, !PT ;  /* 0x0000ffff4b067812 */ /* 0x000fe400078ec0ff */
[----:B0-----:R-:W-:Y:S01]  /*977c0*/  LOP3.LUT R9, R66, 0xffff, RZ, 0xc0, !PT ;  /* 0x0000ffff42097812 */ /* 0x001fe200078ec0ff */
        /* <DEDUP_REMOVED lines=110> */
.L_x_3184:
[----:B------:R-:W-:-:S06]  /*97eb0*/  IMAD.IADD R5, R1, 0x1, R4 ;  /* 0x0000000101057824 */ /* 0x000fcc00078e0204 */
[----:B------:R-:W2:Y:S02]  /*97ec0*/  LDL.U8 R5, [R5+0xd8] ;  /* 0x0000d80005057983 */ /* 0x000ea40000100000 */
[----:B--2---:R-:W-:Y:S01]  /*97ed0*/  ISETP.NE.AND P2, PT, R5, RZ, PT ;  /* 0x000000ff0500720c */ /* 0x004fe20003f45270 */
[----:B------:R-:W-:Y:S02]  /*97ee0*/  IMAD.MOV.U32 R5, RZ, RZ, R4 ;  /* 0x000000ffff057224 */ /* 0x000fe400078e0004 */
[----:B------:R-:W-:-:S10]  /*97ef0*/  VIADD R4, R4, 0x1 ;  /* 0x0000000104047836 */ /* 0x000fd40000000000 */
[----:B------:R-:W-:Y:S05]  /*97f00*/  @P2 BRA `(.L_x_3184) ;  /* 0xfffffffc00e82947 */ /* 0x000fea000383ffff */
[----:B------:R-:W-:Y:S05]  /*97f10*/  BSYNC.RECONVERGENT B2 ;  /* 0x0000000000027941 */ /* 0x000fea0003800200 */
.L_x_3183:
[----:B------:R-:W-:Y:S01]  /*97f20*/  LOP3.LUT P2, RZ, R8, 0xff, RZ, 0xc0, !PT ;  /* 0x000000ff08ff7812 */ /* 0x000fe2000784c0ff */
[----:B------:R-:W-:Y:S01]  /*97f30*/  BSSY.RECONVERGENT B2, `(.L_x_3185) ;  /* 0x000000e000027945 */ /* 0x000fe20003800200 */
[----:B------:R-:W-:-:S11]  /*97f40*/  IMAD.MOV.U32 R6, RZ, RZ, R5 ;  /* 0x000000ffff067224 */ /* 0x000fd600078e0005 */
[----:B------:R-:W-:Y:S05]  /*97f50*/  @!P2 BRA `(.L_x_3186) ;  /* 0x00000000002ca947 */ /* 0x000fea0003800000 */
[----:B------:R-:W-:Y:S01]  /*97f60*/  BSSY.RECONVERGENT B3, `(.L_x_3186) ;  /* 0x000000a000037945 */ /* 0x000fe20003800200 */
[----:B------:R-:W-:-:S07]  /*97f70*/  IMAD.MOV.U32 R4, RZ, RZ, RZ ;  /* 0x000000ffff047224 */ /* 0x000fce00078e00ff */
.L_x_3187:
        /* <DEDUP_REMOVED lines=9> */
.L_x_3186:
[----:B------:R-:W-:Y:S05]  /*98010*/  BSYNC.RECONVERGENT B2 ;  /* 0x0000000000027941 */ /* 0x000fea0003800200 */
.L_x_3185:
[----:B------:R-:W-:Y:S01]  /*98020*/  IMAD.IADD R6, R1, 0x1, R6 ;  /* 0x0000000101067824 */ /* 0x000fe200078e0206 */
[----:B------:R-:W-:Y:S01]  /*98030*/  BSSY.RECONVERGENT B2, `(.L_x_3188) ;  /* 0x0000009000027945 */ /* 0x000fe20003800200 */
[----:B------:R-:W-:-:S03]  /*98040*/  IMAD.MOV.U32 R4, RZ, RZ, RZ ;  /* 0x000000ffff047224 */ /* 0x000fc600078e00ff */
[----:B------:R1:W-:Y:S04]  /*98050*/  STL.U8 [R6+0xd8], RZ ;  /* 0x0000d8ff06007387 */ /* 0x0003e80000100000 */
.L_x_3189:
[----:B------:R-:W-:-:S06]  /*98060*/  IMAD.IADD R5, R1, 0x1, R4 ;  /* 0x0000000101057824 */ /* 0x000fcc00078e0204 */
[----:B------:R-:W2:Y:S02]  /*98070*/  LDL.U8 R5, [R5+0xd8] ;  /* 0x0000d80005057983 */ /* 0x000ea40000100000 */
[----:B--2---:R-:W-:Y:S01]  /*98080*/  ISETP.NE.AND P2, PT, R5, RZ, PT ;  /* 0x000000ff0500720c */ /* 0x004fe20003f45270 */
[----:B------:R-:W-:Y:S02]  /*98090*/  IMAD.MOV.U32 R5, RZ, RZ, R4 ;  /* 0x000000ffff057224 */ /* 0x000fe400078e0004 */
[----:B------:R-:W-:-:S10]  /*980a0*/  VIADD R4, R4, 0x1 ;  /* 0x0000000104047836 */ /* 0x000fd40000000000 */
[----:B------:R-:W-:Y:S05]  /*980b0*/  @P2 BRA `(.L_x_3189) ;  /* 0xfffffffc00e82947 */ /* 0x000fea000383ffff */
[----:B------:R-:W-:Y:S05]  /*980c0*/  BSYNC.RECONVERGENT B2 ;  /* 0x0000000000027941 */ /* 0x000fea0003800200 */
.L_x_3188:
[----:B------:R-:W-:Y:S01]  /*980d0*/  LOP3.LUT P2, RZ, R103, 0xff, RZ, 0xc0, !PT ;  /* 0x000000ff67ff7812 */ /* 0x000fe2000784c0ff */
[----:B------:R-:W-:Y:S01]  /*980e0*/  BSSY.RECONVERGENT B2, `(.L_x_3190) ;  /* 0x000000e000027945 */ /* 0x000fe20003800200 */
[----:B-1----:R-:W-:-:S11]  /*980f0*/  IMAD.MOV.U32 R6, RZ, RZ, R5 ;  /* 0x000000ffff067224 */ /* 0x002fd600078e0005 */
[----:B------:R-:W-:Y:S05]  /*98100*/  @!P2 BRA `(.L_x_3191) ;  /* 0x00000000002ca947 */ /* 0x000fea0003800000 */
[----:B------:R-:W-:Y:S01]  /*98110*/  BSSY.RECONVERGENT B3, `(.L_x_3191) ;  /* 0x000000a000037945 */ /* 0x000fe20003800200 */
[----:B------:R-:W-:-:S07]  /*98120*/  IMAD.MOV.U32 R4, RZ, RZ, RZ ;  /* 0x000000ffff047224 */ /* 0x000fce00078e00ff */
.L_x_3192:
        /* <DEDUP_REMOVED lines=9> */
.L_x_3191:
[----:B------:R-:W-:Y:S05]  /*981c0*/  BSYNC.RECONVERGENT B2 ;  /* 0x0000000000027941 */ /* 0x000fea0003800200 */
.L_x_3190:
        /* <DEDUP_REMOVED lines=71> */
.L_x_3182:
[----:B------:R-:W-:Y:S05]  /*98640*/  BSYNC.RECONVERGENT B0 ;  /* 0x0000000000007941 */ /* 0x000fea0003800200 */
.L_x_3181:
[----:B------:R-:W-:-:S07]  /*98650*/  IMAD.IADD R6, R21, 0x1, R212 ;  /* 0x0000000115067824 */ /* 0x000fce00078e02d4 */
.L_x_3180:
[----:B------:R-:W-:Y:S05]  /*98660*/  BSYNC.RECONVERGENT B1 ;  /* 0x0000000000017941 */ /* 0x000fea0003800200 */
.L_x_3179:
        /* <DEDUP_REMOVED lines=115> */
.L_x_3772:
[----:B------:R-:W-:-:S03]  /*98da0*/  UMOV UR4, 0xffffffff ;  /* 0xffffffff00047882 */ /* 0x000fc60000000000 */
[----:B------:R-:W-:Y:S05]  /*98db0*/  BRA.DIV UR4, `(.L_x_3194) ;  /* 0x000001e204c47947 */ /* 0x000fea000b800000 */
.L_x_3775:
        /* <DEDUP_REMOVED lines=18> */
.L_x_3793:
        /* <DEDUP_REMOVED lines=25> */
[----:B-----5:R-:W-:-:S02]  /*99070*/  PRMT R13, R230, 0x3340, R242 ;  /* 0x00003340e60d7816 */ /* 0x020fc400000000f2 */
[----:B------:R-:W-:Y:S01]  /*99080*/  PRMT R225, R225, 0x3340, R9 ;  /* 0x00003340e1e17816 */ /* 0x000fe20000000009 */
[----:B------:R-:W-:Y:S01]  /*99090*/  STL.64 [R1+0x88], R26 ;  /* 0x0000881a01007387 */ /* 0x000fe20000100a00 */
[----:B------:R-:W-:Y:S02]  /*990a0*/  LOP3.LUT R9, R106, 0xffff, RZ, 0xc0, !PT ;  /* 0x0000ffff6a097812 */ /* 0x000fe400078ec0ff */
[----:B------:R-:W-:Y:S01]  /*990b0*/  PRMT R12, R229, 0x3340, R241 ;  /* 0x00003340e50c7816 */ /* 0x000fe200000000f1 */
[----:B------:R0:W-:Y:S01]  /*990c0*/  STL [R1], R6 ;  /* 0x0000000601007387 */ /* 0x0001e20000100800 */
[----:B------:R-:W-:Y:S02]  /*990d0*/  PRMT R223, R223, 0x3340, R9 ;  /* 0x00003340dfdf7816 */ /* 0x000fe40000000009 */
[----:B------:R-:W-:Y:S02]  /*990e0*/  LOP3.LUT R9, R100, 0xffff, RZ, 0xc0, !PT ;  /* 0x0000ffff64097812 */ /* 0x000fe400078ec0ff */
[----:B------:R-:W-:-:S02]  /*990f0*/  PRMT R15, R232, 0x3340, R244 ;  /* 0x00003340e80f7816 */ /* 0x000fc400000000f4 */
        /* <DEDUP_REMOVED lines=34> */
[----:B------:R-:W-:-:S02]  /*99320*/  PRMT R11, R228, 0x3340, R240 ;  /* 0x00003340e40b7816 */ /* 0x000fc400000000f0 */
[----:B------:R-:W-:Y:S01]  /*99330*/  PRMT R10, R226, 0x3340, R239 ;  /* 0x00003340e20a7816 */ /* 0x000fe200000000ef */
[----:B------:R-:W-:Y:S01]  /*99340*/  STL.64 [R1+0x30], R90 ;  /* 0x0000305a01007387 */ /* 0x000fe20000100a00 */
[----:B------:R-:W-:Y:S02]  /*99350*/  PRMT R11, R227, 0x5410, R11 ;  /* 0x00005410e30b7816 */ /* 0x000fe4000000000b */
        /* <DEDUP_REMOVED lines=12> */
.L_x_3200:
[----:B------:R-:W-:-:S06]  /*99420*/  IMAD.IADD R5, R1, 0x1, R4 ;  /* 0x0000000101057824 */ /* 0x000fcc00078e0204 */
[----:B------:R-:W2:Y:S02]  /*99430*/  LDL.U8 R5, [R5+0xd8] ;  /* 0x0000d80005057983 */ /* 0x000ea40000100000 */
[----:B--2---:R-:W-:Y:S01]  /*99440*/  ISETP.NE.AND P2, PT, R5, RZ, PT ;  /* 0x000000ff0500720c */ /* 0x004fe20003f45270 */
[----:B------:R-:W-:Y:S02]  /*99450*/  IMAD.MOV.U32 R5, RZ, RZ, R4 ;  /* 0x000000ffff057224 */ /* 0x000fe400078e0004 */
[----:B------:R-:W-:-:S10]  /*99460*/  VIADD R4, R4, 0x1 ;  /* 0x0000000104047836 */ /* 0x000fd40000000000 */
[----:B------:R-:W-:Y:S05]  /*99470*/  @P2 BRA `(.L_x_3200) ;  /* 0xfffffffc00e82947 */ /* 0x000fea000383ffff */
[----:B------:R-:W-:Y:S05]  /*99480*/  BSYNC.RECONVERGENT B2 ;  /* 0x0000000000027941 */ /* 0x000fea0003800200 */
.L_x_3199:
[----:B------:R-:W-:Y:S01]  /*99490*/  LOP3.LUT P2, RZ, R8, 0xff, RZ, 0xc0, !PT ;  /* 0x000000ff08ff7812 */ /* 0x000fe2000784c0ff */
[----:B------:R-:W-:Y:S01]  /*994a0*/  BSSY.RECONVERGENT B2, `(.L_x_3201) ;  /* 0x000000e000027945 */ /* 0x000fe20003800200 */
[----:B0-----:R-:W-:-:S11]  /*994b0*/  IMAD.MOV.U32 R7, RZ, RZ, R5 ;  /* 0x000000ffff077224 */ /* 0x001fd600078e0005 */
[----:B------:R-:W-:Y:S05]  /*994c0*/  @!P2 BRA `(.L_x_3202) ;  /* 0x00000000002ca947 */ /* 0x000fea0003800000 */
[----:B------:R-:W-:Y:S01]  /*994d0*/  BSSY.RECONVERGENT B3, `(.L_x_3202) ;  /* 0x000000a000037945 */ /* 0x000fe20003800200 */
[----:B------:R-:W-:-:S07]  /*994e0*/  IMAD.MOV.U32 R4, RZ, RZ, RZ ;  /* 0x000000ffff047224 */ /* 0x000fce00078e00ff */
.L_x_3203:
        /* <DEDUP_REMOVED lines=9> */
.L_x_3202:
[----:B------:R-:W-:Y:S05]  /*99580*/  BSYNC.RECONVERGENT B2 ;  /* 0x0000000000027941 */ /* 0x000fea0003800200 */
.L_x_3201:
[----:B------:R-:W-:Y:S01]  /*99590*/  IMAD.IADD R7, R1, 0x1, R7 ;  /* 0x0000000101077824 */ /* 0x000fe200078e0207 */
[----:B------:R-:W-:Y:S01]  /*995a0*/  BSSY.RECONVERGENT B2, `(.L_x_3204) ;  /* 0x0000009000027945 */ /* 0x000fe20003800200 */
[----:B------:R-:W-:-:S03]  /*995b0*/  IMAD.MOV.U32 R4, RZ, RZ, RZ ;  /* 0x000000ffff047224 */ /* 0x000fc600078e00ff */
[----:B------:R0:W-:Y:S04]  /*995c0*/  STL.U8 [R7+0xd8], RZ ;  /* 0x0000d8ff07007387 */ /* 0x0001e80000100000 */
.L_x_3205:
[----:B------:R-:W-:-:S06]  /*995d0*/  IMAD.IADD R5, R1, 0x1, R4 ;  /* 0x0000000101057824 */ /* 0x000fcc00078e0204 */
[----:B------:R-:W2:Y:S02]  /*995e0*/  LDL.U8 R5, [R5+0xd8] ;  /* 0x0000d80005057983 */ /* 0x000ea40000100000 */
[----:B--2---:R-:W-:Y:S01]  /*995f0*/  ISETP.NE.AND P2, PT, R5, RZ, PT ;  /* 0x000000ff0500720c */ /* 0x004fe20003f45270 */
[----:B------:R-:W-:Y:S02]  /*99600*/  IMAD.MOV.U32 R5, RZ, RZ, R4 ;  /* 0x000000ffff057224 */ /* 0x000fe400078e0004 */
[----:B------:R-:W-:-:S10]  /*99610*/  VIADD R4, R4, 0x1 ;  /* 0x0000000104047836 */ /* 0x000fd40000000000 */
[----:B------:R-:W-:Y:S05]  /*99620*/  @P2 BRA `(.L_x_3205) ;  /* 0xfffffffc00e82947 */ /* 0x000fea000383ffff */
[----:B------:R-:W-:Y:S05]  /*99630*/  BSYNC.RECONVERGENT B2 ;  /* 0x0000000000027941 */ /* 0x000fea0003800200 */
.L_x_3204:
[----:B------:R-:W-:Y:S01]  /*99640*/  LOP3.LUT P2, RZ, R103, 0xff, RZ, 0xc0, !PT ;  /* 0x000000ff67ff7812 */ /* 0x000fe2000784c0ff */
[----:B------:R-:W-:Y:S01]  /*99650*/  BSSY.RECONVERGENT B2, `(.L_x_3206) ;  /* 0x000000e000027945 */ /* 0x000fe20003800200 */
[----:B0-----:R-:W-:-:S11]  /*99660*/  IMAD.MOV.U32 R7, RZ, RZ, R5 ;  /* 0x000000ffff077224 */ /* 0x001fd600078e0005 */
[----:B------:R-:W-:Y:S05]  /*99670*/  @!P2 BRA `(.L_x_3207) ;  /* 0x00000000002ca947 */ /* 0x000fea0003800000 */
[----:B------:R-:W-:Y:S01]  /*99680*/  BSSY.RECONVERGENT B3, `(.L_x_3207) ;  /* 0x000000a000037945 */ /* 0x000fe20003800200 */
[----:B------:R-:W-:-:S07]  /*99690*/  IMAD.MOV.U32 R4, RZ, RZ, RZ ;  /* 0x000000ffff047224 */ /* 0x000fce00078e00ff */
.L_x_3208:
        /* <DEDUP_REMOVED lines=9> */
.L_x_3207:
[----:B------:R-:W-:Y:S05]  /*99730*/  BSYNC.RECONVERGENT B2 ;  /* 0x0000000000027941 */ /* 0x000fea0003800200 */
.L_x_3206:
        /* <DEDUP_REMOVED lines=71> */
.L_x_3198:
[----:B------:R-:W-:Y:S05]  /*99bb0*/  BSYNC.RECONVERGENT B0 ;  /* 0x0000000000007941 */ /* 0x000fea0003800200 */
.L_x_3197:
[----:B------:R-:W-:Y:S05]  /*99bc0*/  BSYNC.RECONVERGENT B1 ;  /* 0x0000000000017941 */ /* 0x000fea0003800200 */
.L_x_3196:
        /* <DEDUP_REMOVED lines=115> */
.L_x_3796:
[----:B------:R-:W-:-:S03]  /*9a300*/  UMOV UR4, 0xffffffff ;  /* 0xffffffff00047882 */ /* 0x000fc60000000000 */
[----:B------:R-:W-:Y:S05]  /*9a310*/  BRA.DIV UR4, `(.L_x_3210) ;  /* 0x000001d6040c7947 */ /* 0x000fea000b800000 */
.L_x_3799:
        /* <DEDUP_REMOVED lines=18> */
.L_x_3817:
        /* <DEDUP_REMOVED lines=84> */
.L_x_3216:
[----:B------:R-:W-:-:S06]  /*9a980*/  IMAD.IADD R5, R1, 0x1, R4 ;  /* 0x0000000101057824 */ /* 0x000fcc00078e0204 */
[----:B------:R-:W2:Y:S02]  /*9a990*/  LDL.U8 R5, [R5+0xd8] ;  /* 0x0000d80005057983 */ /* 0x000ea40000100000 */
[----:B--2---:R-:W-:Y:S01]  /*9a9a0*/  ISETP.NE.AND P2, PT, R5, RZ, PT ;  /* 0x000000ff0500720c */ /* 0x004fe20003f45270 */
[----:B------:R-:W-:Y:S02]  /*9a9b0*/  IMAD.MOV.U32 R5, RZ, RZ, R4 ;  /* 0x000000ffff057224 */ /* 0x000fe400078e0004 */
[----:B------:R-:W-:-:S10]  /*9a9c0*/  VIADD R4, R4, 0x1 ;  /* 0x0000000104047836 */ /* 0x000fd40000000000 */
[----:B------:R-:W-:Y:S05]  /*9a9d0*/  @P2 BRA `(.L_x_3216) ;  /* 0xfffffffc00e82947 */ /* 0x000fea000383ffff */
[----:B------:R-:W-:Y:S05]  /*9a9e0*/  BSYNC.RECONVERGENT B2 ;  /* 0x0000000000027941 */ /* 0x000fea0003800200 */
.L_x_3215:
[----:B------:R-:W-:Y:S01]  /*9a9f0*/  LOP3.LUT P2, RZ, R8, 0xff, RZ, 0xc0, !PT ;  /* 0x000000ff08ff7812 */ /* 0x000fe2000784c0ff */
[----:B------:R-:W-:Y:S01]  /*9aa00*/  BSSY.RECONVERGENT B2, `(.L_x_3217) ;  /* 0x000000e000027945 */ /* 0x000fe20003800200 */
[----:B0-----:R-:W-:-:S11]  /*9aa10*/  IMAD.MOV.U32 R7, RZ, RZ, R5 ;  /* 0x000000ffff077224 */ /* 0x001fd600078e0005 */
[----:B------:R-:W-:Y:S05]  /*9aa20*/  @!P2 BRA `(.L_x_3218) ;  /* 0x00000000002ca947 */ /* 0x000fea0003800000 */
[----:B------:R-:W-:Y:S01]  /*9aa30*/  BSSY.RECONVERGENT B3, `(.L_x_3218) ;  /* 0x000000a000037945 */ /* 0x000fe20003800200 */
[----:B------:R-:W-:-:S07]  /*9aa40*/  IMAD.MOV.U32 R4, RZ, RZ, RZ ;  /* 0x000000ffff047224 */ /* 0x000fce00078e00ff */
.L_x_3219:
        /* <DEDUP_REMOVED lines=9> */
.L_x_3218:
[----:B------:R-:W-:Y:S05]  /*9aae0*/  BSYNC.RECONVERGENT B2 ;  /* 0x0000000000027941 */ /* 0x000fea0003800200 */
.L_x_3217:
[----:B------:R-:W-:Y:S01]  /*9aaf0*/  IMAD.IADD R7, R1, 0x1, R7 ;  /* 0x0000000101077824 */ /* 0x000fe200078e0207 */
[----:B------:R-:W-:Y:S01]  /*9ab00*/  BSSY.RECONVERGENT B2, `(.L_x_3220) ;  /* 0x0000009000027945 */ /* 0x000fe20003800200 */
[----:B------:R-:W-:-:S03]  /*9ab10*/  IMAD.MOV.U32 R4, RZ, RZ, RZ ;  /* 0x000000ffff047224 */ /* 0x000fc600078e00ff */
[----:B------:R0:W-:Y:S04]  /*9ab20*/  STL.U8 [R7+0xd8], RZ ;  /* 0x0000d8ff07007387 */ /* 0x0001e80000100000 */
.L_x_3221:
[----:B------:R-:W-:-:S06]  /*9ab30*/  IMAD.IADD R5, R1, 0x1, R4 ;  /* 0x0000000101057824 */ /* 0x000fcc00078e0204 */
[----:B------:R-:W2:Y:S02]  /*9ab40*/  LDL.U8 R5, [R5+0xd8] ;  /* 0x0000d80005057983 */ /* 0x000ea40000100000 */
[----:B--2---:R-:W-:Y:S01]  /*9ab50*/  ISETP.NE.AND P2, PT, R5, RZ, PT ;  /* 0x000000ff0500720c */ /* 0x004fe20003f45270 */
[----:B------:R-:W-:Y:S02]  /*9ab60*/  IMAD.MOV.U32 R5, RZ, RZ, R4 ;  /* 0x000000ffff057224 */ /* 0x000fe400078e0004 */
[----:B------:R-:W-:-:S10]  /*9ab70*/  VIADD R4, R4, 0x1 ;  /* 0x0000000104047836 */ /* 0x000fd40000000000 */
[----:B------:R-:W-:Y:S05]  /*9ab80*/  @P2 BRA `(.L_x_3221) ;  /* 0xfffffffc00e82947 */ /* 0x000fea000383ffff */
[----:B------:R-:W-:Y:S05]  /*9ab90*/  BSYNC.RECONVERGENT B2 ;  /* 0x0000000000027941 */ /* 0x000fea0003800200 */
.L_x_3220:
[----:B------:R-:W-:Y:S01]  /*9aba0*/  LOP3.LUT P2, RZ, R103, 0xff, RZ, 0xc0, !PT ;  /* 0x000000ff67ff7812 */ /* 0x000fe2000784c0ff */
[----:B------:R-:W-:Y:S01]  /*9abb0*/  BSSY.RECONVERGENT B2, `(.L_x_3222) ;  /* 0x000000e000027945 */ /* 0x000fe20003800200 */
[----:B0-----:R-:W-:-:S11]  /*9abc0*/  IMAD.MOV.U32 R7, RZ, RZ, R5 ;  /* 0x000000ffff077224 */ /* 0x001fd600078e0005 */
[----:B------:R-:W-:Y:S05]  /*9abd0*/  @!P2 BRA `(.L_x_3223) ;  /* 0x00000000002ca947 */ /* 0x000fea0003800000 */
[----:B------:R-:W-:Y:S01]  /*9abe0*/  BSSY.RECONVERGENT B3, `(.L_x_3223) ;  /* 0x000000a000037945 */ /* 0x000fe20003800200 */
[----:B------:R-:W-:-:S07]  /*9abf0*/  IMAD.MOV.U32 R4, RZ, RZ, RZ ;  /* 0x000000ffff047224 */ /* 0x000fce00078e00ff */
.L_x_3224:
        /* <DEDUP_REMOVED lines=9> */
.L_x_3223:
[----:B------:R-:W-:Y:S05]  /*9ac90*/  BSYNC.RECONVERGENT B2 ;  /* 0x0000000000027941 */ /* 0x000fea0003800200 */
.L_x_3222:
        /* <DEDUP_REMOVED lines=71> */
.L_x_3214:
[----:B------:R-:W-:Y:S05]  /*9b110*/  BSYNC.RECONVERGENT B0 ;  /* 0x0000000000007941 */ /* 0x000fea0003800200 */
.L_x_3213:
[----:B------:R-:W-:Y:S05]  /*9b120*/  BSYNC.RECONVERGENT B1 ;  /* 0x0000000000017941 */ /* 0x000fea0003800200 */
.L_x_3212:
        /* <DEDUP_REMOVED lines=115> */
.L_x_3820:
[----:B------:R-:W-:-:S03]  /*9b860*/  UMOV UR4, 0xffffffff ;  /* 0xffffffff00047882 */ /* 0x000fc60000000000 */
[----:B------:R-:W-:Y:S05]  /*9b870*/  BRA.DIV UR4, `(.L_x_3226) ;  /* 0x000001c604547947 */ /* 0x000fea000b800000 */
.L_x_3823:
        /* <DEDUP_REMOVED lines=18> */
.L_x_3841:
        /* <DEDUP_REMOVED lines=84> */
.L_x_3232:
[----:B------:R-:W-:-:S06]  /*9bee0*/  IMAD.IADD R5, R1, 0x1, R4 ;  /* 0x0000000101057824 */ /* 0x000fcc00078e0204 */
[----:B------:R-:W2:Y:S02]  /*9bef0*/  LDL.U8 R5, [R5+0xd8] ;  /* 0x0000d80005057983 */ /* 0x000ea40000100000 */
[----:B--2---:R-:W-:Y:S01]  /*9bf00*/  ISETP.NE.AND P2, PT, R5, RZ, PT ;  /* 0x000000ff0500720c */ /* 0x004fe20003f45270 */
[----:B------:R-:W-:Y:S02]  /*9bf10*/  IMAD.MOV.U32 R5, RZ, RZ, R4 ;  /* 0x000000ffff057224 */ /* 0x000fe400078e0004 */
[----:B------:R-:W-:-:S10]  /*9bf20*/  VIADD R4, R4, 0x1 ;  /* 0x0000000104047836 */ /* 0x000fd40000000000 */
[----:B------:R-:W-:Y:S05]  /*9bf30*/  @P2 BRA `(.L_x_3232) ;  /* 0xfffffffc00e82947 */ /* 0x000fea000383ffff */
[----:B------:R-:W-:Y:S05]  /*9bf40*/  BSYNC.RECONVERGENT B2 ;  /* 0x0000000000027941 */ /* 0x000fea0003800200 */
.L_x_3231:
[----:B------:R-:W-:Y:S01]  /*9bf50*/  LOP3.LUT P2, RZ, R8, 0xff, RZ, 0xc0, !PT ;  /* 0x000000ff08ff7812 */ /* 0x000fe2000784c0ff */
[----:B------:R-:W-:Y:S01]  /*9bf60*/  BSSY.RECONVERGENT B2, `(.L_x_3233) ;  /* 0x000000e000027945 */ /* 0x000fe20003800200 */
[----:B0-----:R-:W-:-:S11]  /*9bf70*/  IMAD.MOV.U32 R7, RZ, RZ, R5 ;  /* 0x000000ffff077224 */ /* 0x001fd600078e0005 */
[----:B------:R-:W-:Y:S05]  /*9bf80*/  @!P2 BRA `(.L_x_3234) ;  /* 0x00000000002ca947 */ /* 0x000fea0003800000 */
[----:B------:R-:W-:Y:S01]  /*9bf90*/  BSSY.RECONVERGENT B3, `(.L_x_3234) ;  /* 0x000000a000037945 */ /* 0x000fe20003800200 */
[----:B------:R-:W-:-:S07]  /*9bfa0*/  IMAD.MOV.U32 R4, RZ, RZ, RZ ;  /* 0x000000ffff047224 */ /* 0x000fce00078e00ff */
.L_x_3235:
        /* <DEDUP_REMOVED lines=9> */
.L_x_3234:
[----:B------:R-:W-:Y:S05]  /*9c040*/  BSYNC.RECONVERGENT B2 ;  /* 0x0000000000027941 */ /* 0x000fea0003800200 */
.L_x_3233:
[----:B------:R-:W-:Y:S01]  /*9c050*/  IMAD.IADD R7, R1, 0x1, R7 ;  /* 0x0000000101077824 */ /* 0x000fe200078e0207 */
[----:B------:R-:W-:Y:S01]  /*9c060*/  BSSY.RECONVERGENT B2, `(.L_x_3236) ;  /* 0x0000009000027945 */ /* 0x000fe20003800200 */
[----:B------:R-:W-:-:S03]  /*9c070*/  IMAD.MOV.U32 R4, RZ, RZ, RZ ;  /* 0x000000ffff047224 */ /* 0x000fc600078e00ff */
[----:B------:R0:W-:Y:S04]  /*9c080*/  STL.U8 [R7+0xd8], RZ ;  /* 0x0000d8ff07007387 */ /* 0x0001e80000100000 */
.L_x_3237:
[----:B------:R-:W-:-:S06]  /*9c090*/  IMAD.IADD R5, R1, 0x1, R4 ;  /* 0x0000000101057824 */ /* 0x000fcc00078e0204 */
[----:B------:R-:W2:Y:S02]  /*9c0a0*/  LDL.U8 R5, [R5+0xd8] ;  /* 0x0000d80005057983 */ /* 0x000ea40000100000 */
[----:B--2---:R-:W-:Y:S01]  /*9c0b0*/  ISETP.NE.AND P2, PT, R5, RZ, PT ;  /* 0x000000ff0500720c */ /* 0x004fe20003f45270 */
[----:B------:R-:W-:Y:S02]  /*9c0c0*/  IMAD.MOV.U32 R5, RZ, RZ, R4 ;  /* 0x000000ffff057224 */ /* 0x000fe400078e0004 */
[----:B------:R-:W-:-:S10]  /*9c0d0*/  VIADD R4, R4, 0x1 ;  /* 0x0000000104047836 */ /* 0x000fd40000000000 */
[----:B------:R-:W-:Y:S05]  /*9c0e0*/  @P2 BRA `(.L_x_3237) ;  /* 0xfffffffc00e82947 */ /* 0x000fea000383ffff */
[----:B------:R-:W-:Y:S05]  /*9c0f0*/  BSYNC.RECONVERGENT B2 ;  /* 0x0000000000027941 */ /* 0x000fea0003800200 */
.L_x_3236:
[----:B------:R-:W-:Y:S01]  /*9c100*/  LOP3.LUT P2, RZ, R103, 0xff, RZ, 0xc0, !PT ;  /* 0x000000ff67ff7812 */ /* 0x000fe2000784c0ff */
[----:B------:R-:W-:Y:S01]  /*9c110*/  BSSY.RECONVERGENT B2, `(.L_x_3238) ;  /* 0x000000e000027945 */ /* 0x000fe20003800200 */
[----:B0-----:R-:W-:-:S11]  /*9c120*/  IMAD.MOV.U32 R7, RZ, RZ, R5 ;  /* 0x000000ffff077224 */ /* 0x001fd600078e0005 */
[----:B------:R-:W-:Y:S05]  /*9c130*/  @!P2 BRA `(.L_x_3239) ;  /* 0x00000000002ca947 */ /* 0x000fea0003800000 */
[----:B------:R-:W-:Y:S01]  /*9c140*/  BSSY.RECONVERGENT B3, `(.L_x_3239) ;  /* 0x000000a000037945 */ /* 0x000fe20003800200 */
[----:B------:R-:W-:-:S07]  /*9c150*/  IMAD.MOV.U32 R4, RZ, RZ, RZ ;  /* 0x000000ffff047224 */ /* 0x000fce00078e00ff */
.L_x_3240:
        /* <DEDUP_REMOVED lines=9> */
.L_x_3239:
[----:B------:R-:W-:Y:S05]  /*9c1f0*/  BSYNC.RECONVERGENT B2 ;  /* 0x0000000000027941 */ /* 0x000fea0003800200 */
.L_x_3238:
        /* <DEDUP_REMOVED lines=71> */
.L_x_3230:
[----:B------:R-:W-:Y:S05]  /*9c670*/  BSYNC.RECONVERGENT B0 ;  /* 0x0000000000007941 */ /* 0x000fea0003800200 */
.L_x_3229:
[----:B------:R-:W-:Y:S05]  /*9c680*/  BSYNC.RECONVERGENT B1 ;  /* 0x0000000000017941 */ /* 0x000fea0003800200 */
.L_x_3228:
        /* <DEDUP_REMOVED lines=115> */
.L_x_3844:
[----:B------:R-:W-:-:S03]  /*9cdc0*/  UMOV UR4, 0xffffffff ;  /* 0xffffffff00047882 */ /* 0x000fc60000000000 */
[----:B------:R-:W-:Y:S05]  /*9cdd0*/  BRA.DIV UR4, `(.L_x_3242) ;  /* 0x000001b6049c7947 */ /* 0x000fea000b800000 */
.L_x_3847:
        /* <DEDUP_REMOVED lines=18> */
.L_x_3865:
        /* <DEDUP_REMOVED lines=25> */
[----:B-1----:R-:W-:-:S02]  /*9d090*/  PRMT R13, R230, 0x3340, R242 ;  /* 0x00003340e60d7816 */ /* 0x002fc400000000f2 */
        /* <DEDUP_REMOVED lines=58> */
.L_x_3248:
[----:B------:R-:W-:-:S06]  /*9d440*/  IMAD.IADD R5, R1, 0x1, R4 ;  /* 0x0000000101057824 */ /* 0x000fcc00078e0204 */
[----:B------:R-:W2:Y:S02]  /*9d450*/  LDL.U8 R5, [R5+0xd8] ;  /* 0x0000d80005057983 */ /* 0x000ea40000100000 */
[----:B--2---:R-:W-:Y:S01]  /*9d460*/  ISETP.NE.AND P2, PT, R5, RZ, PT ;  /* 0x000000ff0500720c */ /* 0x004fe20003f45270 */
[----:B------:R-:W-:Y:S02]  /*9d470*/  IMAD.MOV.U32 R5, RZ, RZ, R4 ;  /* 0x000000ffff057224 */ /* 0x000fe400078e0004 */
[----:B------:R-:W-:-:S10]  /*9d480*/  VIADD R4, R4, 0x1 ;  /* 0x0000000104047836 */ /* 0x000fd40000000000 */
[----:B------:R-:W-:Y:S05]  /*9d490*/  @P2 BRA `(.L_x_3248) ;  /* 0xfffffffc00e82947 */ /* 0x000fea000383ffff */
[----:B------:R-:W-:Y:S05]  /*9d4a0*/  BSYNC.RECONVERGENT B2 ;  /* 0x0000000000027941 */ /* 0x000fea0003800200 */
.L_x_3247:
[----:B------:R-:W-:Y:S01]  /*9d4b0*/  LOP3.LUT P2, RZ, R8, 0xff, RZ, 0xc0, !PT ;  /* 0x000000ff08ff7812 */ /* 0x000fe2000784c0ff */
[----:B------:R-:W-:Y:S01]  /*9d4c0*/  BSSY.RECONVERGENT B2, `(.L_x_3249) ;  /* 0x000000e000027945 */ /* 0x000fe20003800200 */
[----:B0-----:R-:W-:-:S11]  /*9d4d0*/  IMAD.MOV.U32 R7, RZ, RZ, R5 ;  /* 0x000000ffff077224 */ /* 0x001fd600078e0005 */
[----:B------:R-:W-:Y:S05]  /*9d4e0*/  @!P2 BRA `(.L_x_3250) ;  /* 0x00000000002ca947 */ /* 0x000fea0003800000 */
[----:B------:R-:W-:Y:S01]  /*9d4f0*/  BSSY.RECONVERGENT B3, `(.L_x_3250) ;  /* 0x000000a000037945 */ /* 0x000fe20003800200 */
[----:B------:R-:W-:-:S07]  /*9d500*/  IMAD.MOV.U32 R4, RZ, RZ, RZ ;  /* 0x000000ffff047224 */ /* 0x000fce00078e00ff */
.L_x_3251:
        /* <DEDUP_REMOVED lines=9> */
.L_x_3250:
[----:B------:R-:W-:Y:S05]  /*9d5a0*/  BSYNC.RECONVERGENT B2 ;  /* 0x0000000000027941 */ /* 0x000fea0003800200 */
.L_x_3249:
[----:B------:R-:W-:Y:S01]  /*9d5b0*/  IMAD.IADD R7, R1, 0x1, R7 ;  /* 0x0000000101077824 */ /* 0x000fe200078e0207 */
[----:B------:R-:W-:Y:S01]  /*9d5c0*/  BSSY.RECONVERGENT B2, `(.L_x_3252) ;  /* 0x0000009000027945 */ /* 0x000fe20003800200 */
[----:B------:R-:W-:-:S03]  /*9d5d0*/  IMAD.MOV.U32 R4, RZ, RZ, RZ ;  /* 0x000000ffff047224 */ /* 0x000fc600078e00ff */
[----:B------:R0:W-:Y:S04]  /*9d5e0*/  STL.U8 [R7+0xd8], RZ ;  /* 0x0000d8ff07007387 */ /* 0x0001e80000100000 */
.L_x_3253:
[----:B------:R-:W-:-:S06]  /*9d5f0*/  IMAD.IADD R5, R1, 0x1, R4 ;  /* 0x0000000101057824 */ /* 0x000fcc00078e0204 */
[----:B------:R-:W2:Y:S02]  /*9d600*/  LDL.U8 R5, [R5+0xd8] ;  /* 0x0000d80005057983 */ /* 0x000ea40000100000 */
[----:B--2---:R-:W-:Y:S01]  /*9d610*/  ISETP.NE.AND P2, PT, R5, RZ, PT ;  /* 0x000000ff0500720c */ /* 0x004fe20003f45270 */
[----:B------:R-:W-:Y:S02]  /*9d620*/  IMAD.MOV.U32 R5, RZ, RZ, R4 ;  /* 0x000000ffff057224 */ /* 0x000fe400078e0004 */
[----:B------:R-:W-:-:S10]  /*9d630*/  VIADD R4, R4, 0x1 ;  /* 0x0000000104047836 */ /* 0x000fd40000000000 */
[----:B------:R-:W-:Y:S05]  /*9d640*/  @P2 BRA `(.L_x_3253) ;  /* 0xfffffffc00e82947 */ /* 0x000fea000383ffff */
[----:B------:R-:W-:Y:S05]  /*9d650*/  BSYNC.RECONVERGENT B2 ;  /* 0x0000000000027941 */ /* 0x000fea0003800200 */
.L_x_3252:
[----:B------:R-:W-:Y:S01]  /*9d660*/  LOP3.LUT P2, RZ, R103, 0xff, RZ, 0xc0, !PT ;  /* 0x000000ff67ff7812 */ /* 0x000fe2000784c0ff */
[----:B------:R-:W-:Y:S01]  /*9d670*/  BSSY.RECONVERGENT B2, `(.L_x_3254) ;  /* 0x000000e000027945 */ /* 0x000fe20003800200 */
[----:B0-----:R-:W-:-:S11]  /*9d680*/  IMAD.MOV.U32 R7, RZ, RZ, R5 ;  /* 0x000000ffff077224 */ /* 0x001fd600078e0005 */
[----:B------:R-:W-:Y:S05]  /*9d690*/  @!P2 BRA `(.L_x_3255) ;  /* 0x00000000002ca947 */ /* 0x000fea0003800000 */
[----:B------:R-:W-:Y:S01]  /*9d6a0*/  BSSY.RECONVERGENT B3, `(.L_x_3255) ;  /* 0x000000a000037945 */ /* 0x000fe20003800200 */
[----:B------:R-:W-:-:S07]  /*9d6b0*/  IMAD.MOV.U32 R4, RZ, RZ, RZ ;  /* 0x000000ffff047224 */ /* 0x000fce00078e00ff */
.L_x_3256:
        /* <DEDUP_REMOVED lines=9> */
.L_x_3255:
[----:B------:R-:W-:Y:S05]  /*9d750*/  BSYNC.RECONVERGENT B2 ;  /* 0x0000000000027941 */ /* 0x000fea0003800200 */
.L_x_3254:
        /* <DEDUP_REMOVED lines=71> */
.L_x_3246:
[----:B------:R-:W-:Y:S05]  /*9dbd0*/  BSYNC.RECONVERGENT B0 ;  /* 0x0000000000007941 */ /* 0x000fea0003800200 */
.L_x_3245:
[----:B------:R-:W-:Y:S05]  /*9dbe0*/  BSYNC.RECONVERGENT B1 ;  /* 0x0000000000017941 */ /* 0x000fea0003800200 */
.L_x_3244:
        /* <DEDUP_REMOVED lines=84> */
[----:B------:R-:W-:Y:S01]  /*9e130*/  PRMT R11, R105, 0x5410, R11 ;  /* 0x00005410690b7816 */ /* 0x000fe2000000000b */
[----:B------:R1:W-:Y:S01]  /*9e140*/  STL.U16 [R1+0x150], R141 ;  /* 0x0001508d01007387 */ /* 0x0003e20000100400 */
[----:B------:R-:W-:Y:S02]  /*9e150*/  PRMT R10, R99, 0x5410, R10 ;  /* 0x00005410630a7816 */ /* 0x000fe4000000000a */
[----:B------:R-:W-:Y:S02]  /*9e160*/  PRMT R17, R27, 0x5410, R26 ;  /* 0x000054101b117816 */ /* 0x000fe4000000001a */
[----:B------:R-:W-:Y:S01]  /*9e170*/  PRMT R16, R91, 0x5410, R90 ;  /* 0x000054105b107816 */ /* 0x000fe2000000005a */
[----:B------:R1:W-:Y:S01]  /*9e180*/  STL.128 [R1+0x120], R8 ;  /* 0x0001200801007387 */ /* 0x0003e20000100c00 */
[----:B------:R-:W-:Y:S02]  /*9e190*/  PRMT R19, R94, 0x5410, R93 ;  /* 0x000054105e137816 */ /* 0x000fe4000000005d */
[----:B------:R-:W-:-:S02]  /*9e1a0*/  PRMT R18, R96, 0x5410, R92 ;  /* 0x0000541060127816 */ /* 0x000fc4000000005c */
[----:B------:R-:W-:Y:S01]  /*9e1b0*/  ISETP.NE.AND P2, PT, R24, RZ, PT ;  /* 0x000000ff1800720c */ /* 0x000fe20003f45270 */
[----:B------:R-:W-:Y:S02]  /*9e1c0*/  IMAD.IADD R24, R6, 0x1, R24 ;  /* 0x0000000106187824 */ /* 0x000fe400078e0218 */
[----:B------:R1:W-:Y:S10]  /*9e1d0*/  STL.128 [R1+0x140], R16 ;  /* 0x0001401001007387 */ /* 0x0003f40000100c00 */
[----:B------:R-:W-:Y:S05]  /*9e1e0*/  @P2 BRA `(.L_x_3258) ;  /* 0x0000000400fc2947 */ /* 0x000fea0003800000 */
[----:B-12-4-:R-:W-:Y:S01]  /*9e1f0*/  DADD R4, R2, R4 ;  /* 0x0000000002047229 */ /* 0x016fe20000000004 */
[----:B------:R-:W-:Y:S01]  /*9e200*/  IMAD.IADD R7, R29, 0x1, R7 ;  /* 0x000000011d077824 */ /* 0x000fe200078e0207 */
[----:B------:R0:W-:Y:S01]  /*9e210*/  STL.U8 [R1], RZ ;  /* 0x000000ff01007387 */ /* 0x0001e20000100000 */
[----:B------:R-:W-:Y:S01]  /*9e220*/  BSSY.RECONVERGENT B1, `(.L_x_3259) ;  /* 0x000000a000017945 */ /* 0x000fe20003800200 */
[----:B------:R-:W-:Y:S02]  /*9e230*/  IMAD.MOV.U32 R2, RZ, RZ, RZ ;  /* 0x000000ffff027224 */ /* 0x000fe400078e00ff */
[----:B------:R0:W-:Y:S04]  /*9e240*/  STL [R1+0x34], R7 ;  /* 0x0000340701007387 */ /* 0x0001e80000100800 */
[----:B------:R0:W-:Y:S02]  /*9e250*/  STL.64 [R1+0x38], R4 ;  /* 0x0000380401007387 */ /* 0x0001e40000100a00 */
.L_x_3260:
[----:B------:R-:W-:-:S06]  /*9e260*/  IMAD.IADD R3, R1, 0x1, R2 ;  /* 0x0000000101037824 */ /* 0x000fcc00078e0202 */
[----:B------:R-:W2:Y:S02]  /*9e270*/  LDL.U8 R3, [R3] ;  /* 0x0000000003037983 */ /* 0x000ea40000100000 */
[----:B--2---:R-:W-:Y:S01]  /*9e280*/  ISETP.NE.AND P2, PT, R3, RZ, PT ;  /* 0x000000ff0300720c */ /* 0x004fe20003f45270 */
[----:B------:R-:W-:Y:S02]  /*9e290*/  IMAD.MOV.U32 R3, RZ, RZ, R2 ;  /* 0x000000ffff037224 */ /* 0x000fe400078e0002 */
[----:B------:R-:W-:-:S10]  /*9e2a0*/  VIADD R2, R2, 0x1 ;  /* 0x0000000102027836 */ /* 0x000fd40000000000 */
[----:B------:R-:W-:Y:S05]  /*9e2b0*/  @P2 BRA `(.L_x_3260) ;  /* 0xfffffffc00e82947 */ /* 0x000fea000383ffff */
[----:B------:R-:W-:Y:S05]  /*9e2c0*/  BSYNC.RECONVERGENT B1 ;  /* 0x0000000000017941 */ /* 0x000fea0003800200 */
.L_x_3259:
[----:B------:R-:W-:Y:S01]  /*9e2d0*/  LOP3.LUT P2, RZ, R103, 0xff, RZ, 0xc0, !PT ;  /* 0x000000ff67ff7812 */ /* 0x000fe2000784c0ff */
[----:B------:R-:W-:Y:S01]  /*9e2e0*/  BSSY.RECONVERGENT B1, `(.L_x_3261) ;  /* 0x000000e000017945 */ /* 0x000fe20003800200 */
[----:B0-----:R-:W-:-:S11]  /*9e2f0*/  IMAD.MOV.U32 R4, RZ, RZ, R3 ;  /* 0x000000ffff047224 */ /* 0x001fd600078e0003 */
[----:B------:R-:W-:Y:S05]  /*9e300*/  @!P2 BRA `(.L_x_3262) ;  /* 0x00000000002ca947 */ /* 0x000fea0003800000 */
[----:B------:R-:W-:Y:S01]  /*9e310*/  BSSY.RECONVERGENT B2, `(.L_x_3262) ;  /* 0x000000a000027945 */ /* 0x000fe20003800200 */
[----:B------:R-:W-:-:S07]  /*9e320*/  IMAD.MOV.U32 R2, RZ, RZ, RZ ;  /* 0x000000ffff027224 */ /* 0x000fce00078e00ff */
.L_x_3263:
        /* <DEDUP_REMOVED lines=9> */
.L_x_3262:
[----:B------:R-:W-:Y:S05]  /*9e3c0*/  BSYNC.RECONVERGENT B1 ;  /* 0x0000000000017941 */ /* 0x000fea0003800200 */
.L_x_3261:
[----:B------:R-:W-:Y:S01]  /*9e3d0*/  IMAD.IADD R4, R1, 0x1, R4 ;  /* 0x0000000101047824 */ /* 0x000fe200078e0204 */
[----:B------:R-:W-:Y:S01]  /*9e3e0*/  BSSY.RECONVERGENT B1, `(.L_x_3264) ;  /* 0x0000009000017945 */ /* 0x000fe20003800200 */
[----:B------:R-:W-:-:S03]  /*9e3f0*/  IMAD.MOV.U32 R2, RZ, RZ, RZ ;  /* 0x000000ffff027224 */ /* 0x000fc600078e00ff */
[----:B------:R0:W-:Y:S04]  /*9e400*/  STL.U8 [R4], RZ ;  /* 0x000000ff04007387 */ /* 0x0001e80000100000 */
.L_x_3265:
[----:B------:R-:W-:-:S06]  /*9e410*/  IMAD.IADD R3, R1, 0x1, R2 ;  /* 0x0000000101037824 */ /* 0x000fcc00078e0202 */
[----:B------:R-:W2:Y:S02]  /*9e420*/  LDL.U8 R3, [R3] ;  /* 0x0000000003037983 */ /* 0x000ea40000100000 */
[----:B--2---:R-:W-:Y:S01]  /*9e430*/  ISETP.NE.AND P2, PT, R3, RZ, PT ;  /* 0x000000ff0300720c */ /* 0x004fe20003f45270 */
[----:B------:R-:W-:Y:S02]  /*9e440*/  IMAD.MOV.U32 R3, RZ, RZ, R2 ;  /* 0x000000ffff037224 */ /* 0x000fe400078e0002 */
[----:B------:R-:W-:-:S10]  /*9e450*/  VIADD R2, R2, 0x1 ;  /* 0x0000000102027836 */ /* 0x000fd40000000000 */
[----:B------:R-:W-:Y:S05]  /*9e460*/  @P2 BRA `(.L_x_3265) ;  /* 0xfffffffc00e82947 */ /* 0x000fea000383ffff */
[----:B------:R-:W-:Y:S05]  /*9e470*/  BSYNC.RECONVERGENT B1 ;  /* 0x0000000000017941 */ /* 0x000fea0003800200 */
.L_x_3264:
[----:B------:R-:W-:Y:S01]  /*9e480*/  LOP3.LUT P2, RZ, R83, 0xff, RZ, 0xc0, !PT ;  /* 0x000000ff53ff7812 */ /* 0x000fe2000784c0ff */
[----:B------:R-:W-:Y:S01]  /*9e490*/  BSSY.RECONVERGENT B1, `(.L_x_3266) ;  /* 0x000000e000017945 */ /* 0x000fe20003800200 */
[----:B0-----:R-:W-:-:S11]  /*9e4a0*/  IMAD.MOV.U32 R4, RZ, RZ, R3 ;  /* 0x000000ffff047224 */ /* 0x001fd600078e0003 */
[----:B------:R-:W-:Y:S05]  /*9e4b0*/  @!P2 BRA `(.L_x_3267) ;  /* 0x00000000002ca947 */ /* 0x000fea0003800000 */
[----:B------:R-:W-:Y:S01]  /*9e4c0*/  BSSY.RECONVERGENT B2, `(.L_x_3267) ;  /* 0x000000a000027945 */ /* 0x000fe20003800200 */
[----:B------:R-:W-:-:S07]  /*9e4d0*/  IMAD.MOV.U32 R2, RZ, RZ, RZ ;  /* 0x000000ffff027224 */ /* 0x000fce00078e00ff */
.L_x_3268:
        /* <DEDUP_REMOVED lines=9> */
.L_x_3267:
[----:B------:R-:W-:Y:S05]  /*9e570*/  BSYNC.RECONVERGENT B1 ;  /* 0x0000000000017941 */ /* 0x000fea0003800200 */
.L_x_3266:
[----:B------:R-:W-:-:S05]  /*9e580*/  IMAD.IADD R4, R1, 0x1, R4 ;  /* 0x0000000101047824 */ /* 0x000fca00078e0204 */
[----:B------:R0:W-:Y:S04]  /*9e590*/  STL.U8 [R4], RZ ;  /* 0x000000ff04007387 */ /* 0x0001e80000100000 */
[----:B------:R-:W2:Y:S04]  /*9e5a0*/  LDL.128 R12, [R1] ;  /* 0x00000000010c7983 */ /* 0x000ea80000100c00 */
[----:B0-----:R-:W4:Y:S04]  /*9e5b0*/  LDL.128 R4, [R1+0x10] ;  /* 0x0000100001047983 */ /* 0x001f280000100c00 */
        /* <DEDUP_REMOVED lines=66> */
.L_x_3258:
[----:B------:R-:W-:Y:S05]  /*9e9e0*/  BSYNC.RECONVERGENT B0 ;  /* 0x0000000000007941 */ /* 0x000fea0003800200 */
.L_x_3257:
        /* <DEDUP_REMOVED lines=97> */
.L_x_3868:
[----:B------:R-:W-:Y:S05]  /*9f000*/  @P2 BRA `(.L_x_3270) ;  /* 0xffffff7000542947 */ /* 0x000fea000383ffff */
.L_x_3170:
        /* <DEDUP_REMOVED lines=15> */
.L_x_3275:
[----:B------:R-:W-:-:S05]  /*9f100*/  IMAD.IADD R6, R1, 0x1, R4 ;  /* 0x0000000101067824 */ /* 0x000fca00078e0204 */
[----:B------:R-:W5:Y:S02]  /*9f110*/  LDL.U8 R5, [R6] ;  /* 0x0000000006057983 */ /* 0x000f640000100000 */
[----:B-----5:R-:W-:Y:S01]  /*9f120*/  ISETP.NE.AND P2, PT, R5, RZ, PT ;  /* 0x000000ff0500720c */ /* 0x020fe20003f45270 */
[----:B------:R-:W-:Y:S02]  /*9f130*/  IMAD.MOV.U32 R5, RZ, RZ, R4 ;  /* 0x000000ffff057224 */ /* 0x000fe400078e0004 */
[----:B------:R-:W-:-:S10]  /*9f140*/  VIADD R4, R4, 0x1 ;  /* 0x0000000104047836 */ /* 0x000fd40000000000 */
[----:B------:R-:W-:Y:S05]  /*9f150*/  @P2 BRA `(.L_x_3275) ;  /* 0xfffffffc00e82947 */ /* 0x000fea000383ffff */
[----:B------:R-:W-:Y:S05]  /*9f160*/  BSYNC.RECONVERGENT B1 ;  /* 0x0000000000017941 */ /* 0x000fea0003800200 */
.L_x_3274:
[----:B------:R-:W-:Y:S01]  /*9f170*/  LOP3.LUT P2, RZ, R83, 0xff, RZ, 0xc0, !PT ;  /* 0x000000ff53ff7812 */ /* 0x000fe2000784c0ff */
[----:B------:R-:W-:Y:S01]  /*9f180*/  BSSY.RECONVERGENT B1, `(.L_x_3276) ;  /* 0x0000010000017945 */ /* 0x000fe20003800200 */
[----:B------:R-:W-:-:S11]  /*9f190*/  IMAD.MOV.U32 R4, RZ, RZ, R5 ;  /* 0x000000ffff047224 */ /* 0x000fd600078e0005 */
[----:B------:R-:W-:Y:S05]  /*9f1a0*/  @!P2 BRA `(.L_x_3277) ;  /* 0x000000000034a947 */ /* 0x000fea0003800000 */
[----:B------:R-:W-:Y:S01]  /*9f1b0*/  BSSY.RECONVERGENT B2, `(.L_x_3278) ;  /* 0x000000b000027945 */ /* 0x000fe20003800200 */
[----:B------:R-:W-:Y:S01]  /*9f1c0*/  IMAD.MOV.U32 R4, RZ, RZ, RZ ;  /* 0x000000ffff047224 */ /* 0x000fe200078e00ff */
[----:B------:R-:W-:-:S07]  /*9f1d0*/  PRMT R6, R83, 0x7610, R6 ;  /* 0x0000761053067816 */ /* 0x000fce0000000006 */
.L_x_3279:
        /* <DEDUP_REMOVED lines=9> */
.L_x_3278:
[----:B------:R-:W-:-:S07]  /*9f270*/  IMAD.MOV.U32 R4, RZ, RZ, R7 ;  /* 0x000000ffff047224 */ /* 0x000fce00078e0007 */
.L_x_3277:
[----:B------:R-:W-:Y:S05]  /*9f280*/  BSYNC.RECONVERGENT B1 ;  /* 0x0000000000017941 */ /* 0x000fea0003800200 */
.L_x_3276:
[----:B------:R-:W-:Y:S01]  /*9f290*/  IMAD.IADD R5, R1, 0x1, R4 ;  /* 0x0000000101057824 */ /* 0x000fe200078e0204 */
[----:B------:R-:W-:Y:S01]  /*9f2a0*/  BSSY.RECONVERGENT B1, `(.L_x_3280) ;  /* 0x0000009000017945 */ /* 0x000fe20003800200 */
[----:B------:R-:W-:-:S03]  /*9f2b0*/  IMAD.MOV.U32 R4, RZ, RZ, RZ ;  /* 0x000000ffff047224 */ /* 0x000fc600078e00ff */
[----:B------:R0:W-:Y:S04]  /*9f2c0*/  STL.U8 [R5], RZ ;  /* 0x000000ff05007387 */ /* 0x0001e80000100000 */
.L_x_3281:
[----:B------:R-:W-:-:S05]  /*9f2d0*/  IMAD.IADD R6, R1, 0x1, R4 ;  /* 0x0000000101067824 */ /* 0x000fca00078e0204 */
[----:B0-----:R-:W5:Y:S02]  /*9f2e0*/  LDL.U8 R5, [R6] ;  /* 0x0000000006057983 */ /* 0x001f640000100000 */
[----:B-----5:R-:W-:Y:S01]  /*9f2f0*/  ISETP.NE.AND P2, PT, R5, RZ, PT ;  /* 0x000000ff0500720c */ /* 0x020fe20003f45270 */
[----:B------:R-:W-:Y:S02]  /*9f300*/  IMAD.MOV.U32 R5, RZ, RZ, R4 ;  /* 0x000000ffff057224 */ /* 0x000fe400078e0004 */
[----:B------:R-:W-:-:S10]  /*9f310*/  VIADD R4, R4, 0x1 ;  /* 0x0000000104047836 */ /* 0x000fd40000000000 */
[----:B------:R-:W-:Y:S05]  /*9f320*/  @P2 BRA `(.L_x_3281) ;  /* 0xfffffffc00e82947 */ /* 0x000fea000383ffff */
[----:B------:R-:W-:Y:S05]  /*9f330*/  BSYNC.RECONVERGENT B1 ;  /* 0x0000000000017941 */ /* 0x000fea0003800200 */
.L_x_3280:
[----:B------:R-:W-:Y:S01]  /*9f340*/  LOP3.LUT P2, RZ, R20, 0xff, RZ, 0xc0, !PT ;  /* 0x000000ff14ff7812 */ /* 0x000fe2000784c0ff */
[----:B------:R-:W-:Y:S01]  /*9f350*/  BSSY.RECONVERGENT B1, `(.L_x_3282) ;  /* 0x000000f000017945 */ /* 0x000fe20003800200 */
[----:B------:R-:W-:-:S11]  /*9f360*/  IMAD.MOV.U32 R4, RZ, RZ, R5 ;  /* 0x000000ffff047224 */ /* 0x000fd600078e0005 */
[----:B------:R-:W-:Y:S05]  /*9f370*/  @!P2 BRA `(.L_x_3283) ;  /* 0x000000000030a947 */ /* 0x000fea0003800000 */
[----:B------:R-:W-:Y:S01]  /*9f380*/  BSSY.RECONVERGENT B2, `(.L_x_3284) ;  /* 0x000000a000027945 */ /* 0x000fe20003800200 */
[----:B------:R-:W-:-:S07]  /*9f390*/  IMAD.MOV.U32 R4, RZ, RZ, RZ ;  /* 0x000000ffff047224 */ /* 0x000fce00078e00ff */
.L_x_3285:
        /* <DEDUP_REMOVED lines=9> */
.L_x_3284:
[----:B------:R-:W-:-:S07]  /*9f430*/  IMAD.MOV.U32 R4, RZ, RZ, R6 ;  /* 0x000000ffff047224 */ /* 0x000fce00078e0006 */
.L_x_3283:
[----:B------:R-:W-:Y:S05]  /*9f440*/  BSYNC.RECONVERGENT B1 ;  /* 0x0000000000017941 */ /* 0x000fea0003800200 */
.L_x_3282:
[----:B------:R-:W-:-:S05]  /*9f450*/  IMAD.IADD R16, R1, 0x1, R4 ;  /* 0x0000000101107824 */ /* 0x000fca00078e0204 */
[----:B------:R0:W-:Y:S04]  /*9f460*/  STL.U8 [R16], RZ ;  /* 0x000000ff10007387 */ /* 0x0001e80000100000 */
[----:B------:R-:W2:Y:S04]  /*9f470*/  LDL.128 R12, [R1] ;  /* 0x00000000010c7983 */ /* 0x000ea80000100c00 */
[----:B------:R-:W3:Y:S04]  /*9f480*/  LDL.128 R4, [R1+0x10] ;  /* 0x0000100001047983 */ /* 0x000ee80000100c00 */
[----:B------:R-:W0:Y:S04]  /*9f490*/  LDL.128 R8, [R1+0x20] ;  /* 0x0000200001087983 */ /* 0x000e280000100c00 */
[----:B------:R-:W4:Y:S04]  /*9f4a0*/  LDL.U16 R56, [R1+0x30] ;  /* 0x0000300001387983 */ /* 0x000f280000100400 */
[----:B-1----:R1:W5:Y:S04]  /*9f4b0*/  LDL R208, [R1+0x34] ;  /* 0x0000340001d07983 */ /* 0x0023680000100800 */
        /* <DEDUP_REMOVED lines=54> */
[C---:B0-----:R-:W-:Y:S01]  /*9f820*/  PRMT R16, R9.reuse, 0x7770, RZ ;  /* 0x0000777009107816 */ /* 0x041fe200000000ff */
        /* <DEDUP_REMOVED lines=78> */
.L_x_3273:
        /* <DEDUP_REMOVED lines=51> */
[----:B------:R-:W-:Y:S01]  /*a0040*/  IMAD.MOV.U32 R30, RZ, RZ, R17 ;  /* 0x000000ffff1e7224 */ /* 0x000fe200078e0011 */
[----:B------:R-:W-:Y:S01]  /*a0050*/  LOP3.LUT R12, R12, 0xffff, RZ, 0xc0, !PT ;  /* 0x0000ffff0c0c7812 */ /* 0x000fe200078ec0ff */
[----:B------:R-:W-:Y:S01]  /*a0060*/  IMAD.MOV.U32 R44, RZ, RZ, R41 ;  /* 0x000000ffff2c7224 */ /* 0x000fe200078e0029 */
[----:B------:R-:W-:Y:S01]  /*a0070*/  LOP3.LUT R20, R20, 0xffff, RZ, 0xc0, !PT ;  /* 0x0000ffff14147812 */ /* 0x000fe200078ec0ff */
[----:B------:R-:W-:Y:S01]  /*a0080*/  IMAD.MOV.U32 R41, RZ, RZ, R36 ;  /* 0x000000ffff297224 */ /* 0x000fe200078e0024 */
[----:B------:R-:W-:Y:S01]  /*a0090*/  LOP3.LUT R5, R43, 0xffff, RZ, 0xc0, !PT ;  /* 0x0000ffff2b057812 */ /* 0x000fe200078ec0ff */
[----:B------:R-:W-:Y:S01]  /*a00a0*/  IMAD.MOV.U32 R36, RZ, RZ, R30 ;  /* 0x000000ffff247224 */ /* 0x000fe200078e001e */
[C---:B------:R-:W-:Y:S01]  /*a00b0*/  PRMT R30, R4.reuse, 0x3340, R12 ;  /* 0x00003340041e7816 */ /* 0x040fe2000000000c */
[----:B------:R-:W-:Y:S01]  /*a00c0*/  IMAD.U32 R4, R4, 0x10000, RZ ;  /* 0x0001000004047824 */ /* 0x000fe200078e00ff */
[----:B------:R-:W-:-:S02]  /*a00d0*/  PRMT R5, R20, 0x3340, R5 ;  /* 0x0000334014057816 */ /* 0x000fc40000000005 */
[----:B------:R-:W-:Y:S01]  /*a00e0*/  LOP3.LUT R20, R20, 0xff, RZ, 0xc0, !PT ;  /* 0x000000ff14147812 */ /* 0x000fe200078ec0ff */
[----:B------:R-:W-:Y:S01]  /*a00f0*/  IMAD.MOV.U32 R45, RZ, RZ, R42 ;  /* 0x000000ffff2d7224 */ /* 0x000fe200078e002a */
[----:B------:R-:W-:Y:S02]  /*a0100*/  LOP3.LUT R4, R4, 0xff0000, RZ, 0xc0, !PT ;  /* 0x00ff000004047812 */ /* 0x000fe400078ec0ff */
[----:B------:R-:W-:Y:S01]  /*a0110*/  PRMT R20, R43, 0x7604, R20 ;  /* 0x000076042b147816 */ /* 0x000fe20000000014 */
[----:B------:R-:W-:Y:S02]  /*a0120*/  IMAD.MOV.U32 R43, RZ, RZ, R40 ;  /* 0x000000ffff2b7224 */ /* 0x000fe400078e0028 */
[----:B------:R-:W-:Y:S01]  /*a0130*/  IMAD.MOV.U32 R42, RZ, RZ, R39 ;  /* 0x000000ffff2a7224 */ /* 0x000fe200078e0027 */
[----:B------:R-:W-:Y:S01]  /*a0140*/  PRMT R30, R5, 0x5410, R30 ;  /* 0x00005410051e7816 */ /* 0x000fe2000000001e */
[----:B------:R-:W-:Y:S01]  /*a0150*/  IMAD.IADD R4, R20, 0x1, R4 ;  /* 0x0000000114047824 */ /* 0x000fe200078e0204 */
[----:B------:R-:W-:Y:S01]  /*a0160*/  LOP3.LUT R5, R45, 0xffff, RZ, 0xc0, !PT ;  /* 0x0000ffff2d057812 */ /* 0x000fe200078ec0ff */
[----:B------:R-:W-:-:S02]  /*a0170*/  IMAD.MOV.U32 R46, RZ, RZ, R43 ;  /* 0x000000ffff2e7224 */ /* 0x000fc400078e002b */
[----:B------:R-:W-:Y:S02]  /*a0180*/  IMAD.MOV.U32 R54, RZ, RZ, R44 ;  /* 0x000000ffff367224 */ /* 0x000fe400078e002c */
[----:B------:R-:W-:Y:S02]  /*a0190*/  IMAD.MOV.U32 R45, RZ, RZ, R42 ;  /* 0x000000ffff2d7224 */ /* 0x000fe400078e002a */
[----:B------:R-:W-:Y:S01]  /*a01a0*/  IMAD R12, R12, 0x1000000, R4 ;  /* 0x010000000c0c7824 */ /* 0x000fe200078e0204 */
[----:B------:R-:W-:Y:S01]  /*a01b0*/  LOP3.LUT R4, R46, 0xffff, RZ, 0xc0, !PT ;  /* 0x0000ffff2e047812 */ /* 0x000fe200078ec0ff */
[----:B------:R-:W-:Y:S02]  /*a01c0*/  IMAD.MOV.U32 R43, RZ, RZ, R38 ;  /* 0x000000ffff2b7224 */ /* 0x000fe400078e0026 */
[----:B------:R-:W-:Y:S02]  /*a01d0*/  IMAD.MOV.U32 R46, RZ, RZ, R45 ;  /* 0x000000ffff2e7224 */ /* 0x000fe400078e002d */
[----:B--2---:R-:W-:-:S04]  /*a01e0*/  IMAD.MOV.U32 R17, RZ, RZ, R16 ;  /* 0x000000ffff117224 */ /* 0x004fc800078e0010 */
        /* <DEDUP_REMOVED lines=8> */
[----:B------:R-:W2:Y:S04]  /*a0270*/  LDL.LU R13, [R1+0x600] ;  /* 0x00060000010d7983 */ /* 0x000ea80000300800 */
[----:B------:R-:W3:Y:S01]  /*a0280*/  LDL.LU R35, [R1+0x594] ;  /* 0x0005940001237983 */ /* 0x000ee20000300800 */
[----:B------:R-:W-:Y:S01]  /*a0290*/  IMAD.MOV.U32 R38, RZ, RZ, R31 ;  /* 0x000000ffff267224 */ /* 0x000fe200078e001f */
[----:B------:R-:W-:-:S04]  /*a02a0*/  LOP3.LUT R31, R47, 0xffff, RZ, 0xc0, !PT ;  /* 0x0000ffff2f1f7812 */ /* 0x000fc800078ec0ff */
[C---:B------:R-:W-:Y:S02]  /*a02b0*/  PRMT R31, R5.reuse, 0x3340, R31 ;  /* 0x00003340051f7816 */ /* 0x040fe4000000001f */
[----:B------:R-:W-:Y:S02]  /*a02c0*/  LOP3.LUT R5, R5, 0xff, RZ, 0xc0, !PT ;  /* 0x000000ff05057812 */ /* 0x000fe400078ec0ff */
[----:B------:R-:W-:Y:S02]  /*a02d0*/  LOP3.LUT R10, R10, 0xffff, RZ, 0xc0, !PT ;  /* 0x0000ffff0a0a7812 */ /* 0x000fe400078ec0ff */
[----:B------:R-:W-:Y:S01]  /*a02e0*/  PRMT R5, R47, 0x7604, R5 ;  /* 0x000076042f057816 */ /* 0x000fe20000000005 */
[----:B------:R-:W-:Y:S02]  /*a02f0*/  IMAD.MOV.U32 R47, RZ, RZ, R45 ;  /* 0x000000ffff2f7224 */ /* 0x000fe400078e002d */
[----:B------:R-:W-:Y:S02]  /*a0300*/  IMAD.MOV.U32 R45, RZ, RZ, R40 ;  /* 0x000000ffff2d7224 */ /* 0x000fe400078e0028 */
[----:B------:R-:W-:-:S02]  /*a0310*/  IMAD.MOV.U32 R40, RZ, RZ, R28 ;  /* 0x000000ffff287224 */ /* 0x000fc400078e001c */
[----:B------:R-:W-:Y:S01]  /*a0320*/  IMAD.MOV.U32 R28, RZ, RZ, R6 ;  /* 0x000000ffff1c7224 */ /* 0x000fe200078e0006 */
[C---:B------:R-:W-:Y:S01]  /*a0330*/  PRMT R6, R4.reuse, 0x3340, R10 ;  /* 0x0000334004067816 */ /* 0x040fe2000000000a */
[----:B------:R-:W-:Y:S02]  /*a0340*/  IMAD.U32 R4, R4, 0x10000, RZ ;  /* 0x0001000004047824 */ /* 0x000fe400078e00ff */
[----:B------:R-:W-:-:S03]  /*a0350*/  IMAD.MOV.U32 R48, RZ, RZ, R46 ;  /* 0x000000ffff307224 */ /* 0x000fc600078e002e */
[----:B------:R-:W-:Y:S01]  /*a0360*/  LOP3.LUT R4, R4, 0xff0000, RZ, 0xc0, !PT ;  /* 0x00ff000004047812 */ /* 0x000fe200078ec0ff */
[----:B------:R-:W-:Y:S02]  /*a0370*/  IMAD.MOV.U32 R46, RZ, RZ, R43 ;  /* 0x000000ffff2e7224 */ /* 0x000fe400078e002b */
[----:B--2---:R-:W-:Y:S02]  /*a0380*/  IMAD.MOV.U32 R39, RZ, RZ, R13 ;  /* 0x000000ffff277224 */ /* 0x004fe400078e000d */
[----:B------:R-:W-:Y:S02]  /*a0390*/  IMAD.IADD R13, R5, 0x1, R4 ;  /* 0x00000001050d7824 */ /* 0x000fe400078e0204 */
[----:B---3--:R-:W-:Y:S01]  /*a03a0*/  IMAD.MOV.U32 R43, RZ, RZ, R35 ;  /* 0x000000ffff2b7224 */ /* 0x008fe200078e0023 */
[----:B------:R-:W-:Y:S01]  /*a03b0*/  LOP3.LUT R5, R48, 0xffff, RZ, 0xc0, !PT ;  /* 0x0000ffff30057812 */ /* 0x000fe200078ec0ff */
[----:B------:R-:W2:Y:S01]  /*a03c0*/  LDL.LU R35, [R1+0x59c] ;  /* 0x00059c0001237983 */ /* 0x000ea20000300800 */
[----:B------:R-:W-:Y:S01]  /*a03d0*/  LOP3.LUT R4, R49, 0xffff, RZ, 0xc0, !PT ;  /* 0x0000ffff31047812 */ /* 0x000fe200078ec0ff */
[----:B------:R-:W-:-:S02]  /*a03e0*/  IMAD.MOV.U32 R48, RZ, RZ, R47 ;  /* 0x000000ffff307224 */ /* 0x000fc400078e002f */
[----:B------:R-:W-:Y:S01]  /*a03f0*/  IMAD.MOV.U32 R47, RZ, RZ, R46 ;  /* 0x000000ffff2f7224 */ /* 0x000fe200078e002e */
[C---:B------:R-:W-:Y:S01]  /*a0400*/  PRMT R4, R5.reuse, 0x3340, R4 ;  /* 0x0000334005047816 */ /* 0x040fe20000000004 */
[----:B------:R-:W-:Y:S01]  /*a0410*/  IMAD.MOV.U32 R46, RZ, RZ, R45 ;  /* 0x000000ffff2e7224 */ /* 0x000fe200078e002d */
[----:B------:R-:W-:Y:S01]  /*a0420*/  LOP3.LUT R5, R5, 0xff, RZ, 0xc0, !PT ;  /* 0x000000ff05057812 */ /* 0x000fe200078ec0ff */
[----:B------:R-:W-:Y:S02]  /*a0430*/  IMAD.MOV.U32 R45, RZ, RZ, R43 ;  /* 0x000000ffff2d7224 */ /* 0x000fe400078e002b */
[----:B------:R-:W-:Y:S01]  /*a0440*/  IMAD.MOV.U32 R43, RZ, RZ, R40 ;  /* 0x000000ffff2b7224 */ /* 0x000fe200078e0028 */
[----:B------:R-:W-:Y:S01]  /*a0450*/  PRMT R5, R49, 0x7604, R5 ;  /* 0x0000760431057816 */ /* 0x000fe20000000005 */
[----:B------:R-:W-:Y:S02]  /*a0460*/  IMAD.MOV.U32 R49, RZ, RZ, R47 ;  /* 0x000000ffff317224 */ /* 0x000fe400078e002f */
[----:B------:R-:W-:-:S02]  /*a0470*/  IMAD.MOV.U32 R47, RZ, RZ, R46 ;  /* 0x000000ffff2f7224 */ /* 0x000fc400078e002e */
[----:B------:R-:W-:Y:S02]  /*a0480*/  IMAD.MOV.U32 R46, RZ, RZ, R43 ;  /* 0x000000ffff2e7224 */ /* 0x000fe400078e002b */
[----:B------:R-:W3:Y:S01]  /*a0490*/  LDL.LU R43, [R1+0x608] ;  /* 0x00060800012b7983 */ /* 0x000ee20000300800 */
[----:B------:R-:W-:Y:S01]  /*a04a0*/  IMAD.MOV.U32 R17, RZ, RZ, R16 ;  /* 0x000000ffff117224 */ /* 0x000fe200078e0010 */
[----:B------:R-:W-:Y:S02]  /*a04b0*/  LOP3.LUT R14, R14, 0xffff, RZ, 0xc0, !PT ;  /* 0x0000ffff0e0e7812 */ /* 0x000fe400078ec0ff */
[----:B------:R-:W4:Y:S01]  /*a04c0*/  LDL.LU R16, [R1+0x6f8] ;  /* 0x0006f80001107983 */ /* 0x000f220000300800 */
[----:B------:R-:W-:Y:S02]  /*a04d0*/  PRMT R31, R31, 0x5410, R6 ;  /* 0x000054101f1f7816 */ /* 0x000fe40000000006 */
[----:B------:R-:W-:Y:S02]  /*a04e0*/  IMAD.U32 R6, R14, 0x10000, RZ ;  /* 0x000100000e067824 */ /* 0x000fe400078e00ff */
[----:B------:R-:W-:-:S02]  /*a04f0*/  IMAD.MOV.U32 R50, RZ, RZ, R48 ;  /* 0x000000ffff327224 */ /* 0x000fc400078e0030 */
[----:B------:R-:W-:Y:S01]  /*a0500*/  IMAD.MOV.U32 R48, RZ, RZ, R45 ;  /* 0x000000ffff307224 */ /* 0x000fe200078e002d */
[----:B------:R-:W-:Y:S01]  /*a0510*/  LOP3.LUT R6, R6, 0xff0000, RZ, 0xc0, !PT ;  /* 0x00ff000006067812 */ /* 0x000fe200078ec0ff */
[----:B------:R-:W-:Y:S02]  /*a0520*/  IMAD.MOV.U32 R42, RZ, RZ, R41 ;  /* 0x000000ffff2a7224 */ /* 0x000fe400078e0029 */
[----:B------:R-:W-:Y:S02]  /*a0530*/  IMAD.MOV.U32 R23, RZ, RZ, R22 ;  /* 0x000000ffff177224 */ /* 0x000fe400078e0016 */
[----:B------:R-:W4:Y:S01]  /*a0540*/  LDL.LU R22, [R1+0x624] ;  /* 0x0006240001167983 */ /* 0x000f220000300800 */
[----:B------:R-:W-:-:S03]  /*a0550*/  IMAD.MOV.U32 R41, RZ, RZ, R39 ;  /* 0x000000ffff297224 */ /* 0x000fc600078e0027 */
[----:B------:R-:W4:Y:S01]  /*a0560*/  LDL.LU R39, [R1+0x5d0] ;  /* 0x0005d00001277983 */ /* 0x000f220000300800 */
[----:B--2---:R-:W-:Y:S02]  /*a0570*/  IMAD.MOV.U32 R40, RZ, RZ, R35 ;  /* 0x000000ffff287224 */ /* 0x004fe400078e0023 */
[----:B------:R-:W-:Y:S02]  /*a0580*/  IMAD.MOV.U32 R35, RZ, RZ, R32 ;  /* 0x000000ffff237224 */ /* 0x000fe400078e0020 */
[----:B------:R-:W-:Y:S02]  /*a0590*/  IMAD.MOV.U32 R45, RZ, RZ, R40 ;  /* 0x000000ffff2d7224 */ /* 0x000fe400078e0028 */
[----:B------:R-:W-:Y:S02]  /*a05a0*/  IMAD.MOV.U32 R40, RZ, RZ, R35 ;  /* 0x000000ffff287224 */ /* 0x000fe400078e0023 */
[----:B------:R-:W-:Y:S02]  /*a05b0*/  IMAD.MOV.U32 R35, RZ, RZ, R21 ;  /* 0x000000ffff237224 */ /* 0x000fe400078e0015 */
[----:B------:R-:W-:-:S02]  /*a05c0*/  IMAD.MOV.U32 R21, RZ, RZ, R18 ;  /* 0x000000ffff157224 */ /* 0x000fc400078e0012 */
[----:B------:R-:W-:Y:S02]  /*a05d0*/  IMAD.MOV.U32 R18, RZ, RZ, R15 ;  /* 0x000000ffff127224 */ /* 0x000fe400078e000f */
[----:B------:R-:W-:Y:S01]  /*a05e0*/  IMAD.IADD R15, R5, 0x1, R6 ;  /* 0x00000001050f7824 */ /* 0x000fe200078e0206 */
[----:B------:R-:W-:Y:S01]  /*a05f0*/  LOP3.LUT R6, R50, 0xffff, RZ, 0xc0, !PT ;  /* 0x0000ffff32067812 */ /* 0x000fe200078ec0ff */
[----:B------:R-:W-:Y:S02]  /*a0600*/  IMAD.MOV.U32 R50, RZ, RZ, R49 ;  /* 0x000000ffff327224 */ /* 0x000fe400078e0031 */
[----:B------:R-:W-:Y:S02]  /*a0610*/  IMAD.MOV.U32 R49, RZ, RZ, R46 ;  /* 0x000000ffff317224 */ /* 0x000fe400078e002e */
[----:B------:R-:W-:Y:S02]  /*a0620*/  IMAD.MOV.U32 R46, RZ, RZ, R45 ;  /* 0x000000ffff2e7224 */ /* 0x000fe400078e002d */
[----:B---3--:R-:W-:-:S02]  /*a0630*/  IMAD.MOV.U32 R45, RZ, RZ, R43 ;  /* 0x000000ffff2d7224 */ /* 0x008fc400078e002b */
[----:B------:R-:W-:Y:S02]  /*a0640*/  IMAD.MOV.U32 R43, RZ, RZ, R42 ;  /* 0x000000ffff2b7224 */ /* 0x000fe400078e002a */
[----:B------:R-:W2:Y:S01]  /*a0650*/  LDL.LU R42, [R1+0x5d4] ;  /* 0x0005d400012a7983 */ /* 0x000ea20000300800 */
[----:B------:R-:W-:-:S03]  /*a0660*/  IMAD.MOV.U32 R32, RZ, RZ, R9 ;  /* 0x000000ffff207224 */ /* 0x000fc600078e0009 */
[----:B------:R-:W3:Y:S01]  /*a0670*/  LDL.LU R9, [R1+0x70c] ;  /* 0x00070c0001097983 */ /* 0x000ee20000300800 */
[----:B----4-:R-:W-:Y:S01]  /*a0680*/  LOP3.LUT R16, R16, 0xffff, RZ, 0xc0, !PT ;  /* 0x0000ffff10107812 */ /* 0x010fe200078ec0ff */
[----:B------:R-:W-:Y:S01]  /*a0690*/  IMAD.MOV.U32 R52, RZ, RZ, R49 ;  /* 0x000000ffff347224 */ /* 0x000fe200078e0031 */
[----:B------:R-:W-:Y:S01]  /*a06a0*/  LOP3.LUT R5, R51, 0xffff, RZ, 0xc0, !PT ;  /* 0x0000ffff33057812 */ /* 0x000fe200078ec0ff */
[----:B------:R-:W-:Y:S02]  /*a06b0*/  IMAD.MOV.U32 R49, RZ, RZ, R46 ;  /* 0x000000ffff317224 */ /* 0x000fe400078e002e */
[----:B------:R-:W-:Y:S01]  /*a06c0*/  IMAD.MOV.U32 R46, RZ, RZ, R41 ;  /* 0x000000ffff2e7224 */ /* 0x000fe200078e0029 */
[C---:B------:R-:W-:Y:S01]  /*a06d0*/  PRMT R5, R6.reuse, 0x3340, R5 ;  /* 0x0000334006057816 */ /* 0x040fe20000000005 */
[----:B------:R-:W-:Y:S01]  /*a06e0*/  IMAD.MOV.U32 R41, RZ, RZ, R7 ;  /* 0x000000ffff297224 */ /* 0x000fe200078e0007 */
[----:B------:R-:W-:Y:S01]  /*a06f0*/  LOP3.LUT R6, R6, 0xff, RZ, 0xc0, !PT ;  /* 0x000000ff06067812 */ /* 0x000fe200078ec0ff */
[----:B------:R-:W-:-:S02]  /*a0700*/  IMAD.U32 R7, R16, 0x10000, RZ ;  /* 0x0001000010077824 */ /* 0x000fc400078e00ff */
[----:B------:R-:W-:Y:S01]  /*a0710*/  IMAD.MOV.U32 R53, RZ, RZ, R50 ;  /* 0x000000ffff357224 */ /* 0x000fe200078e0032 */
[----:B------:R-:W-:Y:S02]  /*a0720*/  PRMT R6, R51, 0x7604, R6 ;  /* 0x0000760433067816 */ /* 0x000fe40000000006 */
[----:B------:R-:W-:Y:S01]  /*a0730*/  LOP3.LUT R7, R7, 0xff0000, RZ, 0xc0, !PT ;  /* 0x00ff000007077812 */ /* 0x000fe200078ec0ff */
[----:B------:R-:W-:Y:S02]  /*a0740*/  IMAD.MOV.U32 R51, RZ, RZ, R45 ;  /* 0x000000ffff337224 */ /* 0x000fe400078e002d */
[----:B------:R-:W-:Y:S02]  /*a0750*/  IMAD.MOV.U32 R45, RZ, RZ, R17 ;  /* 0x000000ffff2d7224 */ /* 0x000fe400078e0011 */
[----:B------:R-:W-:Y:S02]  /*a0760*/  IMAD.MOV.U32 R50, RZ, RZ, R43 ;  /* 0x000000ffff327224 */ /* 0x000fe400078e002b */
[----:B------:R-:W-:Y:S01]  /*a0770*/  IMAD.IADD R17, R6, 0x1, R7 ;  /* 0x0000000106117824 */ /* 0x000fe200078e0207 */
[----:B------:R-:W-:Y:S01]  /*a0780*/  LOP3.LUT R7, R53, 0xffff, RZ, 0xc0, !PT ;  /* 0x0000ffff35077812 */ /* 0x000fe200078ec0ff */
[----:B------:R-:W-:-:S02]  /*a0790*/  IMAD.MOV.U32 R53, RZ, RZ, R52 ;  /* 0x000000ffff357224 */ /* 0x000fc400078e0034 */
[----:B------:R-:W-:Y:S02]  /*a07a0*/  IMAD.MOV.U32 R52, RZ, RZ, R51 ;  /* 0x000000ffff347224 */ /* 0x000fe400078e0033 */
[----:B------:R-:W-:Y:S02]  /*a07b0*/  IMAD.MOV.U32 R51, RZ, RZ, R50 ;  /* 0x000000ffff337224 */ /* 0x000fe400078e0032 */
[----:B------:R-:W-:Y:S02]  /*a07c0*/  IMAD.MOV.U32 R50, RZ, RZ, R46 ;  /* 0x000000ffff327224 */ /* 0x000fe400078e002e */
[----:B------:R-:W-:Y:S02]  /*a07d0*/  IMAD.MOV.U32 R46, RZ, RZ, R44 ;  /* 0x000000ffff2e7224 */ /* 0x000fe400078e002c */
[----:B------:R-:W4:Y:S01]  /*a07e0*/  LDL.LU R44, [R1+0x5c8] ;  /* 0x0005c800012c7983 */ /* 0x000f220000300800 */
[----:B------:R-:W-:Y:S01]  /*a07f0*/  LOP3.LUT R22, R22, 0xffff, RZ, 0xc0, !PT ;  /* 0x0000ffff16167812 */ /* 0x000fe200078ec0ff */
[----:B------:R-:W-:Y:S01]  /*a0800*/  IMAD.MOV.U32 R55, RZ, RZ, R53 ;  /* 0x000000ffff377224 */ /* 0x000fe200078e0035 */
[----:B------:R-:W-:Y:S01]  /*a0810*/  LOP3.LUT R6, R54, 0xffff, RZ, 0xc0, !PT ;  /* 0x0000ffff36067812 */ /* 0x000fe200078ec0ff */
[----:B------:R-:W-:-:S02]  /*a0820*/  IMAD.MOV.U32 R53, RZ, RZ, R51 ;  /* 0x000000ffff357224 */ /* 0x000fc400078e0033 */
[----:B------:R-:W-:Y:S02]  /*a0830*/  IMAD.MOV.U32 R51, RZ, RZ, R50 ;  /* 0x000000ffff337224 */ /* 0x000fe400078e0032 */
[----:B------:R-:W-:Y:S01]  /*a0840*/  IMAD.MOV.U32 R50, RZ, RZ, R39 ;  /* 0x000000ffff327224 */ /* 0x000fe200078e0027 */
[C---:B------:R-:W-:Y:S01]  /*a0850*/  PRMT R6, R7.reuse, 0x3340, R6 ;  /* 0x0000334007067816 */ /* 0x040fe20000000006 */
[----:B------:R-:W-:Y:S01]  /*a0860*/  IMAD.MOV.U32 R39, RZ, RZ, R8 ;  /* 0x000000ffff277224 */ /* 0x000fe200078e0008 */
[----:B------:R-:W-:Y:S01]  /*a0870*/  LOP3.LUT R7, R7, 0xff, RZ, 0xc0, !PT ;  /* 0x000000ff07077812 */ /* 0x000fe200078ec0ff */
[----:B------:R-:W-:-:S03]  /*a0880*/  IMAD.U32 R8, R22, 0x10000, RZ ;  /* 0x0001000016087824 */ /* 0x000fc600078e00ff */
[----:B------:R-:W-:Y:S02]  /*a0890*/  PRMT R7, R54, 0x7604, R7 ;  /* 0x0000760436077816 */ /* 0x000fe40000000007 */
[----:B------:R-:W-:Y:S01]  /*a08a0*/  LOP3.LUT R8, R8, 0xff0000, RZ, 0xc0, !PT ;  /* 0x00ff000008087812 */ /* 0x000fe200078ec0ff */
[----:B------:R-:W-:Y:S02]  /*a08b0*/  IMAD.MOV.U32 R54, RZ, RZ, R52 ;  /* 0x000000ffff367224 */ /* 0x000fe400078e0034 */
[----:B------:R-:W-:Y:S02]  /*a08c0*/  IMAD.MOV.U32 R52, RZ, RZ, R46 ;  /* 0x000000ffff347224 */ /* 0x000fe400078e002e */
[----:B------:R-:W-:Y:S02]  /*a08d0*/  IMAD.MOV.U32 R46, RZ, RZ, R23 ;  /* 0x000000ffff2e7224 */ /* 0x000fe400078e0017 */
[----:B------:R-:W-:Y:S01]  /*a08e0*/  IMAD.IADD R23, R7, 0x1, R8 ;  /* 0x0000000107177824 */ /* 0x000fe200078e0208 */
[----:B------:R-:W-:-:S02]  /*a08f0*/  LOP3.LUT R8, R55, 0xffff, RZ, 0xc0, !PT ;  /* 0x0000ffff37087812 */ /* 0x000fc400078ec0ff */
        /* <DEDUP_REMOVED lines=8> */
[----:B------:R-:W-:Y:S02]  /*a0980*/  IMAD.MOV.U32 R53, RZ, RZ, R52 ;  /* 0x000000ffff357224 */ /* 0x000fe400078e0034 */
[----:B--2---:R-:W-:Y:S02]  /*a0990*/  IMAD.MOV.U32 R43, RZ, RZ, R42 ;  /* 0x000000ffff2b7224 */ /* 0x004fe400078e002a */
[----:B------:R-:W2:Y:S01]  /*a09a0*/  LDL.LU R42, [R1+0x5f4] ;  /* 0x0005f400012a7983 */ /* 0x000ea20000300800 */
[----:B---3--:R-:W-:Y:S02]  /*a09b0*/  IMAD.MOV.U32 R40, RZ, RZ, R9 ;  /* 0x000000ffff287224 */ /* 0x008fe400078e0009 */
[----:B------:R-:W-:Y:S02]  /*a09c0*/  IMAD.U32 R9, R28, 0x10000, RZ ;  /* 0x000100001c097824 */ /* 0x000fe400078e00ff */
[----:B------:R-:W-:-:S03]  /*a09d0*/  IMAD.MOV.U32 R52, RZ, RZ, R50 ;  /* 0x000000ffff347224 */ /* 0x000fc600078e0032 */
[----:B------:R-:W-:Y:S01]  /*a09e0*/  LOP3.LUT R9, R9, 0xff0000, RZ, 0xc0, !PT ;  /* 0x00ff000009097812 */ /* 0x000fe200078ec0ff */
[----:B------:R-:W-:Y:S01]  /*a09f0*/  IMAD.MOV.U32 R50, RZ, RZ, R48 ;  /* 0x000000ffff327224 */ /* 0x000fe200078e0030 */
[----:B------:R-:W-:Y:S01]  /*a0a00*/  LOP3.LUT R33, R33, 0xffff, RZ, 0xc0, !PT ;  /* 0x0000ffff21217812 */ /* 0x000fe200078ec0ff */
[----:B------:R-:W-:Y:S02]  /*a0a10*/  IMAD.MOV.U32 R48, RZ, RZ, R32 ;  /* 0x000000ffff307224 */ /* 0x000fe400078e0020 */
[----:B------:R-:W-:Y:S01]  /*a0a20*/  IMAD.IADD R32, R8, 0x1, R9 ;  /* 0x0000000108207824 */ /* 0x000fe200078e0209 */
[----:B------:R-:W-:Y:S01]  /*a0a30*/  LOP3.LUT R9, R55, 0xffff, RZ, 0xc0, !PT ;  /* 0x0000ffff37097812 */ /* 0x000fe200078ec0ff */
[----:B------:R-:W-:Y:S01]  /*a0a40*/  IMAD.MOV.U32 R55, RZ, RZ, R54 ;  /* 0x000000ffff377224 */ /* 0x000fe200078e0036 */
[----:B------:R-:W-:Y:S01]  /*a0a50*/  LOP3.LUT R8, R49, 0xffff, RZ, 0xc0, !PT ;  /* 0x0000ffff31087812 */ /* 0x000fe200078ec0ff */
[----:B------:R-:W-:Y:S02]  /*a0a60*/  IMAD.MOV.U32 R54, RZ, RZ, R48 ;  /* 0x000000ffff367224 */ /* 0x000fe400078e0030 */
[----:B------:R-:W-:Y:S01]  /*a0a70*/  IMAD.MOV.U32 R48, RZ, RZ, R11 ;  /* 0x000000ffff307224 */ /* 0x000fe200078e000b */
[----:B------:R-:W-:Y:S01]  /*a0a80*/  PRMT R8, R9, 0x3340, R8 ;  /* 0x0000334009087816 */ /* 0x000fe20000000008 */
[----:B------:R-:W-:Y:S01]  /*a0a90*/  IMAD.U32 R11, R33, 0x10000, RZ ;  /* 0x00010000210b7824 */ /* 0x000fe200078e00ff */
[----:B------:R-:W-:-:S04]  /*a0aa0*/  LOP3.LUT R9, R9, 0xff, RZ, 0xc0, !PT ;  /* 0x000000ff09097812 */ /* 0x000fc800078ec0ff */
[----:B------:R-:W-:Y:S02]  /*a0ab0*/  PRMT R9, R49, 0x7604, R9 ;  /* 0x0000760431097816 */ /* 0x000fe40000000009 */
[----:B------:R-:W-:Y:S01]  /*a0ac0*/  LOP3.LUT R11, R11, 0xff0000, RZ, 0xc0, !PT ;  /* 0x00ff00000b0b7812 */ /* 0x000fe200078ec0ff */
[----:B------:R-:W-:Y:S01]  /*a0ad0*/  IMAD.MOV.U32 R49, RZ, RZ, R34 ;  /* 0x000000ffff317224 */ /* 0x000fe200078e0022 */
[----:B------:R-:W-:-:S03]  /*a0ae0*/  LOP3.LUT R35, R35, 0xffff, RZ, 0xc0, !PT ;  /* 0x0000ffff23237812 */ /* 0x000fc600078ec0ff */
        /* <DEDUP_REMOVED lines=10> */
[----:B------:R-:W-:Y:S02]  /*a0b90*/  LOP3.LUT R18, R18, 0xff0000, RZ, 0xc0, !PT ;  /* 0x00ff000012127812 */ /* 0x000fe400078ec0ff */
[----:B------:R-:W-:-:S03]  /*a0ba0*/  LOP3.LUT R37, R37, 0xffff, RZ, 0xc0, !PT ;  /* 0x0000ffff25257812 */ /* 0x000fc600078ec0ff */
[----:B------:R-:W-:Y:S01]  /*a0bb0*/  IMAD.IADD R36, R11, 0x1, R18 ;  /* 0x000000010b247824 */ /* 0x000fe200078e0212 */
[----:B------:R-:W-:Y:S02]  /*a0bc0*/  LOP3.LUT R18, R54, 0xffff, RZ, 0xc0, !PT ;  /* 0x0000ffff36127812 */ /* 0x000fe400078ec0ff */
[----:B------:R-:W-:Y:S01]  /*a0bd0*/  LOP3.LUT R11, R50, 0xffff, RZ, 0xc0, !PT ;  /* 0x0000ffff320b7812 */ /* 0x000fe200078ec0ff */
[----:B------:R-:W-:Y:S02]  /*a0be0*/  IMAD.MOV.U32 R54, RZ, RZ, R51 ;  /* 0x000000ffff367224 */ /* 0x000fe400078e0033 */
[----:B------:R-:W-:Y:S01]  /*a0bf0*/  IMAD.MOV.U32 R51, RZ, RZ, R19 ;  /* 0x000000ffff337224 */ /* 0x000fe200078e0013 */
[C---:B------:R-:W-:Y:S01]  /*a0c00*/  PRMT R11, R18.reuse, 0x3340, R11 ;  /* 0x00003340120b7816 */ /* 0x040fe2000000000b */
[----:B------:R-:W-:Y:S01]  /*a0c10*/  IMAD.U32 R19, R37, 0x10000, RZ ;  /* 0x0001000025137824 */ /* 0x000fe200078e00ff */
[----:B------:R-:W-:-:S04]  /*a0c20*/  LOP3.LUT R18, R18, 0xff, RZ, 0xc0, !PT ;  /* 0x000000ff12127812 */ /* 0x000fc800078ec0ff */
[----:B------:R-:W-:Y:S02]  /*a0c30*/  PRMT R18, R50, 0x7604, R18 ;  /* 0x0000760432127816 */ /* 0x000fe40000000012 */
[----:B------:R-:W-:Y:S01]  /*a0c40*/  LOP3.LUT R19, R19, 0xff0000, RZ, 0xc0, !PT ;  /* 0x00ff000013137812 */ /* 0x000fe200078ec0ff */
[----:B------:R-:W-:Y:S01]  /*a0c50*/  IMAD.MOV.U32 R50, RZ, RZ, R38 ;  /* 0x000000ffff327224 */ /* 0x000fe200078e0026 */
[----:B------:R-:W-:-:S03]  /*a0c60*/  LOP3.LUT R39, R39, 0xffff, RZ, 0xc0, !PT ;  /* 0x0000ffff27277812 */ /* 0x000fc600078ec0ff */
[----:B------:R-:W-:Y:S01]  /*a0c70*/  IMAD.IADD R38, R18, 0x1, R19 ;  /* 0x0000000112267824 */ /* 0x000fe200078e0213 */
[----:B------:R-:W-:Y:S02]  /*a0c80*/  LOP3.LUT R18, R55, 0xffff, RZ, 0xc0, !PT ;  /* 0x0000ffff37127812 */ /* 0x000fe400078ec0ff */
[----:B------:R-:W-:Y:S01]  /*a0c90*/  LOP3.LUT R19, R41, 0xffff, RZ, 0xc0, !PT ;  /* 0x0000ffff29137812 */ /* 0x000fe200078ec0ff */
[----:B------:R-:W-:-:S03]  /*a0ca0*/  IMAD.U32 R20, R39, 0x10000, RZ ;  /* 0x0001000027147824 */ /* 0x000fc600078e00ff */
[C---:B------:R-:W-:Y:S02]  /*a0cb0*/  PRMT R19, R18.reuse, 0x3340, R19 ;  /* 0x0000334012137816 */ /* 0x040fe40000000013 */
[----:B------:R-:W-:Y:S02]  /*a0cc0*/  LOP3.LUT R18, R18, 0xff, RZ, 0xc0, !PT ;  /* 0x000000ff12127812 */ /* 0x000fe400078ec0ff */
[----:B------:R-:W-:Y:S02]  /*a0cd0*/  LOP3.LUT R20, R20, 0xff0000, RZ, 0xc0, !PT ;  /* 0x00ff000014147812 */ /* 0x000fe400078ec0ff */
[----:B------:R-:W-:Y:S02]  /*a0ce0*/  PRMT R18, R41, 0x7604, R18 ;  /* 0x0000760429127816 */ /* 0x000fe40000000012 */
[----:B------:R-:W-:-:S03]  /*a0cf0*/  LOP3.LUT R43, R43, 0xffff, RZ, 0xc0, !PT ;  /* 0x0000ffff2b2b7812 */ /* 0x000fc600078ec0ff */
[----:B------:R-:W-:Y:S01]  /*a0d00*/  IMAD.IADD R41, R18, 0x1, R20 ;  /* 0x0000000112297824 */ /* 0x000fe200078e0214 */
[----:B------:R-:W-:Y:S01]  /*a0d10*/  LOP3.LUT R18, R49, 0xffff, RZ, 0xc0, !PT ;  /* 0x0000ffff31127812 */ /* 0x000fe200078ec0ff */
[----:B------:R-:W-:Y:S01]  /*a0d20*/  IMAD.MOV.U32 R49, RZ, RZ, R40 ;  /* 0x000000ffff317224 */ /* 0x000fe200078e0028 */
[----:B------:R-:W-:Y:S01]  /*a0d30*/  LOP3.LUT R40, R252, 0xffff, RZ, 0xc0, !PT ;  /* 0x0000fffffc287812 */ /* 0x000fe200078ec0ff */
[----:B------:R-:W-:-:S03]  /*a0d40*/  IMAD.U32 R20, R43, 0x10000, RZ ;  /* 0x000100002b147824 */ /* 0x000fc600078e00ff */
[C---:B------:R-:W-:Y:S02]  /*a0d50*/  PRMT R40, R18.reuse, 0x3340, R40 ;  /* 0x0000334012287816 */ /* 0x040fe40000000028 */
[----:B------:R-:W-:Y:S02]  /*a0d60*/  LOP3.LUT R18, R18, 0xff, RZ, 0xc0, !PT ;  /* 0x000000ff12127812 */ /* 0x000fe400078ec0ff */
[----:B------:R-:W-:Y:S02]  /*a0d70*/  LOP3.LUT R20, R20, 0xff0000, RZ, 0xc0, !PT ;  /* 0x00ff000014147812 */ /* 0x000fe400078ec0ff */
[----:B------:R-:W-:Y:S01]  /*a0d80*/  PRMT R18, R252, 0x7604, R18 ;  /* 0x00007604fc127816 */ /* 0x000fe20000000012 */
[----:B------:R-:W-:Y:S01]  /*a0d90*/  IMAD.MOV.U32 R56, RZ, RZ, R45 ;  /* 0x000000ffff387224 */ /* 0x000fe200078e002d */
[----:B----4-:R-:W-:-:S03]  /*a0da0*/  LOP3.LUT R44, R44, 0xffff, RZ, 0xc0, !PT ;  /* 0x0000ffff2c2c7812 */ /* 0x010fc600078ec0ff */
[----:B------:R-:W-:Y:S01]  /*a0db0*/  IMAD.IADD R45, R18, 0x1, R20 ;  /* 0x00000001122d7824 */ /* 0x000fe200078e0214 */
[----:B------:R-:W-:Y:S01]  /*a0dc0*/  LOP3.LUT R18, R51, 0xffff, RZ, 0xc0, !PT ;  /* 0x0000ffff33127812 */ /* 0x000fe200078ec0ff */
[----:B------:R-:W-:Y:S02]  /*a0dd0*/  IMAD.U32 R20, R44, 0x10000, RZ ;  /* 0x000100002c147824 */ /* 0x000fe400078e00ff */
[----:B------:R-:W-:-:S03]  /*a0de0*/  IMAD.MOV.U32 R55, RZ, RZ, R54 ;  /* 0x000000ffff377224 */ /* 0x000fc600078e0036 */
[----:B------:R-:W-:Y:S01]  /*a0df0*/  LOP3.LUT R20, R20, 0xff0000, RZ, 0xc0, !PT ;  /* 0x00ff000014147812 */ /* 0x000fe200078ec0ff */
[----:B------:R-:W-:Y:S02]  /*a0e00*/  IMAD.MOV.U32 R54, RZ, RZ, R52 ;  /* 0x000000ffff367224 */ /* 0x000fe400078e0034 */
[----:B------:R-:W-:Y:S02]  /*a0e10*/  IMAD.MOV.U32 R52, RZ, RZ, R46 ;  /* 0x000000ffff347224 */ /* 0x000fe400078e002e */
[----:B--2---:R-:W-:Y:S01]  /*a0e20*/  IMAD.MOV.U32 R51, RZ, RZ, R42 ;  /* 0x000000ffff337224 */ /* 0x004fe200078e002a */
[----:B------:R-:W-:-:S04]  /*a0e30*/  LOP3.LUT R42, R251, 0xffff, RZ, 0xc0, !PT ;  /* 0x0000fffffb2a7812 */ /* 0x000fc800078ec0ff */
[C---:B------:R-:W-:Y:S02]  /*a0e40*/  PRMT R42, R18.reuse, 0x3340, R42 ;  /* 0x00003340122a7816 */ /* 0x040fe4000000002a */
[----:B------:R-:W-:-:S04]  /*a0e50*/  LOP3.LUT R18, R18, 0xff, RZ, 0xc0, !PT ;  /* 0x000000ff12127812 */ /* 0x000fc800078ec0ff */
[----:B------:R-:W-:-:S05]  /*a0e60*/  PRMT R18, R251, 0x7604, R18 ;  /* 0x00007604fb127816 */ /* 0x000fca0000000012 */
[----:B------:R-:W-:Y:S01]  /*a0e70*/  IMAD.IADD R46, R18, 0x1, R20 ;  /* 0x00000001122e7824 */ /* 0x000fe200078e0214 */
[----:B------:R-:W-:Y:S02]  /*a0e80*/  LOP3.LUT R18, R211, 0xff, RZ, 0xc0, !PT ;  /* 0x000000ffd3127812 */ /* 0x000fe400078ec0ff */
[C---:B------:R-:W-:Y:S02]  /*a0e90*/  PRMT R211, R21.reuse, 0x7604, R211 ;  /* 0x0000760415d37816 */ /* 0x040fe400000000d3 */
[----:B------:R-:W-:Y:S02]  /*a0ea0*/  PRMT R18, R21, 0x7604, R18 ;  /* 0x0000760415127816 */ /* 0x000fe40000000012 */
[----:B------:R-:W2:Y:S01]  /*a0eb0*/  LDL.64 R20, [R1+0x580] ;  /* 0x0005800001147983 */ /* 0x000ea20000100a00 */
[----:B------:R-:W-:Y:S01]  /*a0ec0*/  LOP3.LUT R47, R47, 0xffff, RZ, 0xc0, !PT ;  /* 0x0000ffff2f2f7812 */ /* 0x000fe200078ec0ff */
[----:B------:R-:W-:-:S03]  /*a0ed0*/  IMAD R13, R10, 0x1000000, R13 ;  /* 0x010000000a0d7824 */ /* 0x000fc600078e020d */
[----:B------:R-:W-:Y:S01]  /*a0ee0*/  PRMT R10, R14, 0x3340, R47 ;  /* 0x000033400e0a7816 */ /* 0x000fe2000000002f */
[----:B------:R-:W-:Y:S01]  /*a0ef0*/  IMAD R14, R47, 0x1000000, R15 ;  /* 0x010000002f0e7824 */ /* 0x000fe200078e020f */
[----:B------:R-:W-:-:S04]  /*a0f00*/  LOP3.LUT R15, R49, 0xffff, RZ, 0xc0, !PT ;  /* 0x0000ffff310f7812 */ /* 0x000fc800078ec0ff */
[----:B------:R-:W-:Y:S01]  /*a0f10*/  PRMT R47, R16, 0x3340, R15 ;  /* 0x00003340102f7816 */ /* 0x000fe2000000000f */
[----:B------:R-:W-:Y:S01]  /*a0f20*/  IMAD R15, R15, 0x1000000, R17 ;  /* 0x010000000f0f7824 */ /* 0x000fe200078e0211 */
[----:B------:R-:W-:-:S04]  /*a0f30*/  LOP3.LUT R17, R56, 0xffff, RZ, 0xc0, !PT ;  /* 0x0000ffff38117812 */ /* 0x000fc800078ec0ff */
[----:B------:R-:W-:Y:S01]  /*a0f40*/  PRMT R28, R28, 0x3340, R17 ;  /* 0x000033401c1c7816 */ /* 0x000fe20000000011 */
[----:B------:R-:W-:Y:S01]  /*a0f50*/  IMAD R17, R17, 0x1000000, R32 ;  /* 0x0100000011117824 */ /* 0x000fe200078e0220 */
[----:B------:R-:W-:Y:S02]  /*a0f60*/  LOP3.LUT R32, R52, 0xffff, RZ, 0xc0, !PT ;  /* 0x0000ffff34207812 */ /* 0x000fe400078ec0ff */
[----:B------:R-:W2:Y:S01]  /*a0f70*/  S2R R52, SR_CTAID.X ;  /* 0x0000000000347919 */ /* 0x000ea20000002500 */
[----:B------:R-:W-:-:S04]  /*a0f80*/  LOP3.LUT R49, R48, 0xffff, RZ, 0xc0, !PT ;  /* 0x0000ffff30317812 */ /* 0x000fc800078ec0ff */
[----:B------:R-:W-:Y:S02]  /*a0f90*/  PRMT R48, R22, 0x3340, R49 ;  /* 0x0000334016307816 */ /* 0x000fe40000000031 */
        /* <DEDUP_REMOVED lines=12> */
[----:B------:R-:W-:Y:S02]  /*a1060*/  PRMT R51, R37, 0x3340, R34 ;  /* 0x0000334025337816 */ /* 0x000fe40000000022 */
[----:B------:R-:W-:Y:S02]  /*a1070*/  PRMT R43, R43, 0x3340, R36 ;  /* 0x000033402b2b7816 */ /* 0x000fe40000000024 */
[----:B------:R-:W-:Y:S01]  /*a1080*/  PRMT R33, R44, 0x3340, R32 ;  /* 0x000033402c217816 */ /* 0x000fe20000000020 */
[----:B------:R-:W-:Y:S01]  /*a1090*/  IMAD R37, R32, 0x1000000, R46 ;  /* 0x0100000020257824 */ /* 0x000fe200078e022e */
[----:B------:R-:W-:Y:S01]  /*a10a0*/  PRMT R4, R4, 0x5410, R10 ;  /* 0x0000541004047816 */ /* 0x000fe2000000000a */
[----:B------:R-:W-:Y:S01]  /*a10b0*/  IMAD.IADD R206, R206, 0x1, R24 ;  /* 0x00000001cece7824 */ /* 0x000fe200078e0218 */
        /* <DEDUP_REMOVED lines=11> */
[----:B-----5:R-:W-:Y:S01]  /*a1170*/  IMAD.MOV.U32 R19, RZ, RZ, R208 ;  /* 0x000000ffff137224 */ /* 0x020fe200078e00d0 */
[----:B------:R-:W-:Y:S04]  /*a1180*/  STL [R1+0x51c], R208 ;  /* 0x00051cd001007387 */ /* 0x000fe80000100800 */
[----:B------:R-:W-:Y:S04]  /*a1190*/  STL.64 [R1+0x520], R26 ;  /* 0x0005201a01007387 */ /* 0x000fe80000100a00 */
[----:B------:R-:W-:Y:S04]  /*a11a0*/  STL [R1+0x4e0], R206 ;  /* 0x0004e0ce01007387 */ /* 0x000fe80000100800 */
[----:B------:R-:W-:Y:S04]  /*a11b0*/  STL.U16 [R1+0x518], R211 ;  /* 0x000518d301007387 */ /* 0x000fe80000100400 */
[----:B------:R-:W-:Y:S04]  /*a11c0*/  STL.64 [R1+0x4e8], R30 ;  /* 0x0004e81e01007387 */ /* 0x000fe80000100a00 */
[----:B------:R-:W-:Y:S04]  /*a11d0*/  STL.128 [R1+0x4f0], R4 ;  /* 0x0004f00401007387 */ /* 0x000fe80000100c00 */
[----:B------:R-:W-:Y:S04]  /*a11e0*/  STL.128 [R1+0x500], R8 ;  /* 0x0005000801007387 */ /* 0x000fe80000100c00 */
[----:B------:R-:W-:Y:S01]  /*a11f0*/  STL.64 [R1+0x510], R32 ;  /* 0x0005102001007387 */ /* 0x000fe20000100a00 */
[----:B--2---:R-:W-:-:S05]  /*a1200*/  IMAD.WIDE.U32 R20, R52, 0x48, R20 ;  /* 0x0000004834147825 */ /* 0x004fca00078e0014 */
[----:B------:R-:W-:Y:S04]  /*a1210*/  ST.E.64.STRONG.GPU desc[UR8][R20.64+0x900], R206 ;  /* 0x000900ce14007985 */ /* 0x000fe8000c10fb08 */
[----:B------:R-:W-:Y:S04]  /*a1220*/  ST.E.64.STRONG.GPU desc[UR8][R20.64+0x938], R18 ;  /* 0x0009381214007985 */ /* 0x000fe8000c10fb08 */
[----:B------:R0:W-:Y:S04]  /*a1230*/  ST.E.64.STRONG.GPU desc[UR8][R20.64+0x908], R12 ;  /* 0x0009080c14007985 */ /* 0x0001e8000c10fb08 */
[----:B------:R1:W-:Y:S04]  /*a1240*/  ST.E.64.STRONG.GPU desc[UR8][R20.64+0x910], R14 ;  /* 0x0009100e14007985 */ /* 0x0003e8000c10fb08 */
[----:B------:R-:W-:Y:S04]  /*a1250*/  ST.E.64.STRONG.GPU desc[UR8][R20.64+0x918], R16 ;  /* 0x0009181014007985 */ /* 0x000fe8000c10fb08 */
[----:B------:R2:W-:Y:S04]  /*a1260*/  ST.E.64.STRONG.GPU desc[UR8][R20.64+0x920], R22 ;  /* 0x0009201614007985 */ /* 0x0005e8000c10fb08 */
[----:B------:R-:W-:Y:S04]  /*a1270*/  ST.E.64.STRONG.GPU desc[UR8][R20.64+0x928], R34 ;  /* 0x0009282214007985 */ /* 0x000fe8000c10fb08 */
[----:B------:R-:W-:Y:S04]  /*a1280*/  ST.E.64.STRONG.GPU desc[UR8][R20.64+0x940], R26 ;  /* 0x0009401a14007985 */ /* 0x000fe8000c10fb08 */
[----:B------:R3:W-:Y:S04]  /*a1290*/  ST.E.64.STRONG.GPU desc[UR8][R20.64+0x930], R36 ;  /* 0x0009302414007985 */ /* 0x0007e8000c10fb08 */
[----:B------:R-:W4:Y:S01]  /*a12a0*/  LDL.64 R38, [R1+0x570] ;  /* 0x0005700001267983 */ /* 0x000f220000100a00 */
[----:B0-----:R-:W-:-:S02]  /*a12b0*/  LOP3.LUT R12, R168, 0xffff, RZ, 0xc0, !PT ;  /* 0x0000ffffa80c7812 */ /* 0x001fc400078ec0ff */
[----:B------:R-:W-:Y:S02]  /*a12c0*/  LOP3.LUT R13, R185, 0xffff, RZ, 0xc0, !PT ;  /* 0x0000ffffb90d7812 */ /* 0x000fe400078ec0ff */
[----:B-1----:R-:W-:Y:S02]  /*a12d0*/  LOP3.LUT R15, R176, 0xffff, RZ, 0xc0, !PT ;  /* 0x0000ffffb00f7812 */ /* 0x002fe400078ec0ff */
[----:B------:R-:W-:Y:S02]  /*a12e0*/  LOP3.LUT R14, R177, 0xffff, RZ, 0xc0, !PT ;  /* 0x0000ffffb10e7812 */ /* 0x000fe400078ec0ff */
[----:B------:R-:W-:Y:S02]  /*a12f0*/  PRMT R12, R13, 0x3340, R12 ;  /* 0x000033400d0c7816 */ /* 0x000fe4000000000c */
[----:B------:R-:W-:Y:S02]  /*a1300*/  PRMT R15, R14, 0x3340, R15 ;  /* 0x000033400e0f7816 */ /* 0x000fe4000000000f */
[----:B--2---:R-:W-:-:S02]  /*a1310*/  LOP3.LUT R23, R169, 0xffff, RZ, 0xc0, !PT ;  /* 0x0000ffffa9177812 */ /* 0x004fc400078ec0ff */
[----:B------:R-:W-:Y:S02]  /*a1320*/  LOP3.LUT R13, R186, 0xffff, RZ, 0xc0, !PT ;  /* 0x0000ffffba0d7812 */ /* 0x000fe400078ec0ff */
[----:B------:R-:W-:Y:S02]  /*a1330*/  LOP3.LUT R14, R178, 0xffff, RZ, 0xc0, !PT ;  /* 0x0000ffffb20e7812 */ /* 0x000fe400078ec0ff */
[----:B------:R-:W-:Y:S02]  /*a1340*/  LOP3.LUT R19, R179, 0xffff, RZ, 0xc0, !PT ;  /* 0x0000ffffb3137812 */ /* 0x000fe400078ec0ff */
[----:B------:R-:W-:Y:S02]  /*a1350*/  LOP3.LUT R17, R180, 0xffff, RZ, 0xc0, !PT ;  /* 0x0000ffffb4117812 */ /* 0x000fe400078ec0ff */
[----:B------:R-:W-:Y:S02]  /*a1360*/  LOP3.LUT R18, R181, 0xffff, RZ, 0xc0, !PT ;  /* 0x0000ffffb5127812 */ /* 0x000fe400078ec0ff */
[----:B---3--:R-:W-:-:S02]  /*a1370*/  LOP3.LUT R36, R170, 0xffff, RZ, 0xc0, !PT ;  /* 0x0000ffffaa247812 */ /* 0x008fc400078ec0ff */
        /* <DEDUP_REMOVED lines=22> */
[----:B------:R-:W-:Y:S01]  /*a14e0*/  LOP3.LUT R16, R175, 0xffff, RZ, 0xc0, !PT ;  /* 0x0000ffffaf107812 */ /* 0x000fe200078ec0ff */
        /* <DEDUP_REMOVED lines=51> */
[----:B------:R-:W-:Y:S01]  /*a1820*/  PRMT R28, R172, 0x7604, R152 ;  /* 0x00007604ac1c7816 */ /* 0x000fe20000000098 */
[----:B----4-:R-:W-:-:S04]  /*a1830*/  IMAD.WIDE.U32 R34, R52, 0x4, R38 ;  /* 0x0000000434227825 */ /* 0x010fc800078e0026 */
[----:B------:R-:W-:Y:S01]  /*a1840*/  IMAD.MOV.U32 R38, RZ, RZ, 0x65 ;  /* 0x00000065ff267424 */ /* 0x000fe200078e00ff */
        /* <DEDUP_REMOVED lines=19> */
.L_x_3272:
[----:B------:R-:W-:Y:S05]  /*a1980*/  BSYNC.RECONVERGENT B0 ;  /* 0x0000000000007941 */ /* 0x000fea0003800200 */
.L_x_3271:
        /* <DEDUP_REMOVED lines=218> */
.L_x_3064:
        /* <DEDUP_REMOVED lines=11> */
.L_x_3290:
[----:B0-----:R-:W-:-:S06]  /*a27e0*/  IMAD.IADD R16, R1, 0x1, R20 ;  /* 0x0000000101107824 */ /* 0x001fcc00078e0214 */
[----:B------:R-:W2:Y:S01]  /*a27f0*/  LDL.U8 R16, [R16] ;  /* 0x0000000010107983 */ /* 0x000ea20000100000 */
[----:B------:R-:W-:Y:S02]  /*a2800*/  IMAD.MOV.U32 R17, RZ, RZ, R20 ;  /* 0x000000ffff117224 */ /* 0x000fe400078e0014 */
[----:B------:R-:W-:Y:S01]  /*a2810*/  VIADD R20, R20, 0x1 ;  /* 0x0000000114147836 */ /* 0x000fe20000000000 */
[----:B--2---:R-:W-:-:S13]  /*a2820*/  ISETP.NE.AND P2, PT, R16, RZ, PT ;  /* 0x000000ff1000720c */ /* 0x004fda0003f45270 */
[----:B------:R-:W-:Y:S05]  /*a2830*/  @P2 BRA `(.L_x_3290) ;  /* 0xfffffffc00e82947 */ /* 0x000fea000383ffff */
[----:B------:R-:W-:Y:S05]  /*a2840*/  BSYNC.RECONVERGENT B1 ;  /* 0x0000000000017941 */ /* 0x000fea0003800200 */
.L_x_3289:
[----:B------:R-:W-:Y:S01]  /*a2850*/  LOP3.LUT P2, RZ, R80, 0xff, RZ, 0xc0, !PT ;  /* 0x000000ff50ff7812 */ /* 0x000fe2000784c0ff */
[----:B------:R-:W-:Y:S01]  /*a2860*/  BSSY.RECONVERGENT B1, `(.L_x_3291) ;  /* 0x0000010000017945 */ /* 0x000fe20003800200 */
[----:B------:R-:W-:-:S11]  /*a2870*/  IMAD.MOV.U32 R16, RZ, RZ, R17 ;  /* 0x000000ffff107224 */ /* 0x000fd600078e0011 */
[----:B------:R-:W-:Y:S05]  /*a2880*/  @!P2 BRA `(.L_x_3292) ;  /* 0x000000000034a947 */ /* 0x000fea0003800000 */
[----:B------:R-:W-:Y:S01]  /*a2890*/  BSSY.RECONVERGENT B2, `(.L_x_3293) ;  /* 0x000000b000027945 */ /* 0x000fe20003800200 */
[----:B------:R-:W-:Y:S01]  /*a28a0*/  IMAD.MOV.U32 R16, RZ, RZ, RZ ;  /* 0x000000ffff107224 */ /* 0x000fe200078e00ff */
[----:B------:R-:W-:-:S07]  /*a28b0*/  PRMT R18, R80, 0x7610, R18 ;  /* 0x0000761050127816 */ /* 0x000fce0000000012 */
.L_x_3294:
        /* <DEDUP_REMOVED lines=9> */
.L_x_3293:
[----:B------:R-:W-:-:S07]  /*a2950*/  IMAD.MOV.U32 R16, RZ, RZ, R19 ;  /* 0x000000ffff107224 */ /* 0x000fce00078e0013 */
.L_x_3292:
[----:B------:R-:W-:Y:S05]  /*a2960*/  BSYNC.RECONVERGENT B1 ;  /* 0x0000000000017941 */ /* 0x000fea0003800200 */
.L_x_3291:
[----:B------:R-:W-:Y:S01]  /*a2970*/  IMAD.IADD R17, R1, 0x1, R16 ;  /* 0x0000000101117824 */ /* 0x000fe200078e0210 */
[----:B------:R-:W-:Y:S01]  /*a2980*/  BSSY.RECONVERGENT B1, `(.L_x_3295) ;  /* 0x0000009000017945 */ /* 0x000fe20003800200 */
[----:B------:R-:W-:-:S03]  /*a2990*/  IMAD.MOV.U32 R16, RZ, RZ, RZ ;  /* 0x000000ffff107224 */ /* 0x000fc600078e00ff */
[----:B------:R0:W-:Y:S04]  /*a29a0*/  STL.U8 [R17], RZ ;  /* 0x000000ff11007387 */ /* 0x0001e80000100000 */
.L_x_3296:
[----:B------:R-:W-:-:S05]  /*a29b0*/  IMAD.IADD R18, R1, 0x1, R16 ;  /* 0x0000000101127824 */ /* 0x000fca00078e0210 */
[----:B0-----:R-:W2:Y:S02]  /*a29c0*/  LDL.U8 R17, [R18] ;  /* 0x0000000012117983 */ /* 0x001ea40000100000 */
[----:B--2---:R-:W-:Y:S01]  /*a29d0*/  ISETP.NE.AND P2, PT, R17, RZ, PT ;  /* 0x000000ff1100720c */ /* 0x004fe20003f45270 */
[----:B------:R-:W-:Y:S02]  /*a29e0*/  IMAD.MOV.U32 R17, RZ, RZ, R16 ;  /* 0x000000ffff117224 */ /* 0x000fe400078e0010 */
[----:B------:R-:W-:-:S10]  /*a29f0*/  VIADD R16, R16, 0x1 ;  /* 0x0000000110107836 */ /* 0x000fd40000000000 */
[----:B------:R-:W-:Y:S05]  /*a2a00*/  @P2 BRA `(.L_x_3296) ;  /* 0xfffffffc00e82947 */ /* 0x000fea000383ffff */
[----:B------:R-:W-:Y:S05]  /*a2a10*/  BSYNC.RECONVERGENT B1 ;  /* 0x0000000000017941 */ /* 0x000fea0003800200 */
.L_x_3295:
[----:B------:R-:W-:Y:S01]  /*a2a20*/  LOP3.LUT P2, RZ, R0, 0xff, RZ, 0xc0, !PT ;  /* 0x000000ff00ff7812 */ /* 0x000fe2000784c0ff */
[----:B------:R-:W-:Y:S01]  /*a2a30*/  BSSY.RECONVERGENT B1, `(.L_x_3297) ;  /* 0x000000f000017945 */ /* 0x000fe20003800200 */
[----:B------:R-:W-:-:S11]  /*a2a40*/  IMAD.MOV.U32 R16, RZ, RZ, R17 ;  /* 0x000000ffff107224 */ /* 0x000fd600078e0011 */
[----:B------:R-:W-:Y:S05]  /*a2a50*/  @!P2 BRA `(.L_x_3298) ;  /* 0x000000000030a947 */ /* 0x000fea0003800000 */
[----:B------:R-:W-:Y:S01]  /*a2a60*/  BSSY.RECONVERGENT B2, `(.L_x_3299) ;  /* 0x000000a000027945 */ /* 0x000fe20003800200 */
[----:B------:R-:W-:-:S07]  /*a2a70*/  IMAD.MOV.U32 R16, RZ, RZ, RZ ;  /* 0x000000ffff107224 */ /* 0x000fce00078e00ff */
.L_x_3300:
        /* <DEDUP_REMOVED lines=9> */
.L_x_3299:
[----:B------:R-:W-:-:S07]  /*a2b10*/  IMAD.MOV.U32 R16, RZ, RZ, R18 ;  /* 0x000000ffff107224 */ /* 0x000fce00078e0012 */
.L_x_3298:
[----:B------:R-:W-:Y:S05]  /*a2b20*/  BSYNC.RECONVERGENT B1 ;  /* 0x0000000000017941 */ /* 0x000fea0003800200 */
.L_x_3297:
        /* <DEDUP_REMOVED lines=63> */
[----:B------:R-:W-:Y:S01]  /*a2f20*/  PRMT R85, R65, 0x7770, RZ ;  /* 0x0000777041557816 */ /* 0x000fe200000000ff */
[----:B------:R1:W-:Y:S01]  /*a2f30*/  STL.S16 [R1+0x66c], R94 ;  /* 0x00066c5e01007387 */ /* 0x0003e20000100600 */
[----:B------:R-:W-:Y:S02]  /*a2f40*/  PRMT R93, R91, 0x7610, R93 ;  /* 0x000076105b5d7816 */ /* 0x000fe4000000005d */
[----:B------:R-:W-:Y:S02]  /*a2f50*/  PRMT R116, R73, 0x7770, RZ ;  /* 0x0000777049747816 */ /* 0x000fe400000000ff */
[C---:B------:R-:W-:Y:S01]  /*a2f60*/  PRMT R21, R74.reuse, 0x7770, RZ ;  /* 0x000077704a157816 */ /* 0x040fe200000000ff */
[----:B------:R1:W-:Y:S01]  /*a2f70*/  STL.S16 [R1+0x6c4], R93 ;  /* 0x0006c45d01007387 */ /* 0x0003e20000100600 */
[----:B0-----:R-:W-:-:S02]  /*a2f80*/  PRMT R20, R74, 0x7771, RZ ;  /* 0x000077714a147816 */ /* 0x001fc400000000ff */
[----:B------:R-:W-:Y:S02]  /*a2f90*/  PRMT R112, R74, 0x7773, RZ ;  /* 0x000077734a707816 */ /* 0x000fe400000000ff */
[----:B------:R-:W-:Y:S02]  /*a2fa0*/  PRMT R84, R65, 0x7771, RZ ;  /* 0x0000777141547816 */ /* 0x000fe400000000ff */
[----:B------:R-:W-:Y:S01]  /*a2fb0*/  PRMT R91, R89, 0x7610, R91 ;  /* 0x00007610595b7816 */ /* 0x000fe2000000005b */
[----:B------:R1:W-:Y:S01]  /*a2fc0*/  STL.S16 [R1+0x690], R112 ;  /* 0x0006907001007387 */ /* 0x0003e20000100600 */
[C---:B------:R-:W-:Y:S02]  /*a2fd0*/  PRMT R115, R73.reuse, 0x7771, RZ ;  /* 0x0000777149737816 */ /* 0x040fe400000000ff */
[----:B------:R-:W-:Y:S01]  /*a2fe0*/  PRMT R114, R73, 0x7773, RZ ;  /* 0x0000777349727816 */ /* 0x000fe200000000ff */
[----:B------:R1:W-:Y:S01]  /*a2ff0*/  STL.S16 [R1+0x6c0], R91 ;  /* 0x0006c05b01007387 */ /* 0x0003e20000100600 */
[----:B------:R-:W-:-:S02]  /*a3000*/  PRMT R74, R65, 0x7772, RZ ;  /* 0x00007772414a7816 */ /* 0x000fc400000000ff */
[----:B------:R-:W-:Y:S02]  /*a3010*/  PRMT R89, R88, 0x7610, R89 ;  /* 0x0000761058597816 */ /* 0x000fe40000000059 */
[C---:B------:R-:W-:Y:S02]  /*a3020*/  PRMT R0, R72.reuse, 0x7770, RZ ;  /* 0x0000777048007816 */ /* 0x040fe400000000ff */
[----:B------:R-:W-:Y:S01]  /*a3030*/  PRMT R118, R72, 0x7773, RZ ;  /* 0x0000777348767816 */ /* 0x000fe200000000ff */
        /* <DEDUP_REMOVED lines=65> */
.L_x_3288:
[----:B------:R-:W-:Y:S05]  /*a3450*/  BSYNC.RECONVERGENT B0 ;  /* 0x0000000000007941 */ /* 0x000fea0003800200 */
.L_x_3287:
        /* <DEDUP_REMOVED lines=46> */
[----:B------:R-:W-:Y:S01]  /*a3740*/  IMAD.MOV.U32 R107, RZ, RZ, R106 ;  /* 0x000000ffff6b7224 */ /* 0x000fe200078e006a */
        /* <DEDUP_REMOVED lines=57> */
[----:B----4-:R-:W-:Y:S02]  /*a3ae0*/  IMAD.MOV.U32 R98, RZ, RZ, R96 ;  /* 0x000000ffff627224 */ /* 0x010fe400078e0060 */
[----:B------:R-:W-:Y:S02]  /*a3af0*/  IMAD.MOV.U32 R96, RZ, RZ, R95 ;  /* 0x000000ffff607224 */ /* 0x000fe400078e005f */
[----:B------:R-:W2:Y:S01]  /*a3b00*/  LDL R95, [R1+0x65c] ;  /* 0x00065c00015f7983 */ /* 0x000ea20000100800 */
[----:B------:R-:W-:Y:S02]  /*a3b10*/  PRMT R18, R19, 0x3340, R18 ;  /* 0x0000334013127816 */ /* 0x000fe40000000012 */
[----:B------:R-:W-:Y:S01]  /*a3b20*/  LOP3.LUT R19, R109, 0xffff, RZ, 0xc0, !PT ;  /* 0x0000ffff6d137812 */ /* 0x000fe200078ec0ff */
[----:B------:R-:W-:Y:S02]  /*a3b30*/  IMAD.MOV.U32 R109, RZ, RZ, R107 ;  /* 0x000000ffff6d7224 */ /* 0x000fe400078e006b */
[----:B------:R-:W-:-:S02]  /*a3b40*/  IMAD.MOV.U32 R107, RZ, RZ, R105 ;  /* 0x000000ffff6b7224 */ /* 0x000fc400078e0069 */
[----:B------:R-:W-:Y:S02]  /*a3b50*/  IMAD.MOV.U32 R105, RZ, RZ, R103 ;  /* 0x000000ffff697224 */ /* 0x000fe400078e0067 */
[----:B------:R-:W-:Y:S02]  /*a3b60*/  IMAD.MOV.U32 R103, RZ, RZ, R101 ;  /* 0x000000ffff677224 */ /* 0x000fe400078e0065 */
[----:B------:R-:W-:Y:S02]  /*a3b70*/  IMAD.MOV.U32 R101, RZ, RZ, R96 ;  /* 0x000000ffff657224 */ /* 0x000fe400078e0060 */
[----:B------:R-:W-:Y:S01]  /*a3b80*/  IMAD.MOV.U32 R96, RZ, RZ, R20 ;  /* 0x000000ffff607224 */ /* 0x000fe200078e0014 */
[----:B------:R-:W-:Y:S01]  /*a3b90*/  LOP3.LUT R20, R0, 0xffff, RZ, 0xc0, !PT ;  /* 0x0000ffff00147812 */ /* 0x000fe200078ec0ff */
[----:B------:R-:W-:-:S03]  /*a3ba0*/  IMAD.MOV.U32 R110, RZ, RZ, R108 ;  /* 0x000000ffff6e7224 */ /* 0x000fc600078e006c */
[----:B------:R-:W-:Y:S02]  /*a3bb0*/  PRMT R19, R20, 0x3340, R19 ;  /* 0x0000334014137816 */ /* 0x000fe40000000013 */
[----:B------:R-:W-:Y:S02]  /*a3bc0*/  PRMT R17, R16, 0x5410, R17 ;  /* 0x0000541010117816 */ /* 0x000fe40000000011 */
[----:B------:R-:W-:Y:S02]  /*a3bd0*/  PRMT R16, R19, 0x5410, R18 ;  /* 0x0000541013107816 */ /* 0x000fe40000000012 */
[----:B------:R-:W-:Y:S02]  /*a3be0*/  LOP3.LUT R18, R110, 0xffff, RZ, 0xc0, !PT ;  /* 0x0000ffff6e127812 */ /* 0x000fe400078ec0ff */
[----:B------:R-:W4:Y:S01]  /*a3bf0*/  LDL R110, [R1+0x6e4] ;  /* 0x0006e400016e7983 */ /* 0x000f220000100800 */
[----:B------:R-:W-:Y:S02]  /*a3c00*/  IMAD.MOV.U32 R108, RZ, RZ, R106 ;  /* 0x000000ffff6c7224 */ /* 0x000fe400078e006a */
[----:B------:R-:W-:-:S02]  /*a3c10*/  IMAD.MOV.U32 R106, RZ, RZ, R104 ;  /* 0x000000ffff6a7224 */ /* 0x000fc400078e0068 */
[----:B------:R-:W-:Y:S02]  /*a3c20*/  IMAD.MOV.U32 R104, RZ, RZ, R102 ;  /* 0x000000ffff687224 */ /* 0x000fe400078e0066 */
[----:B------:R-:W-:Y:S02]  /*a3c30*/  IMAD.MOV.U32 R102, RZ, RZ, R100 ;  /* 0x000000ffff667224 */ /* 0x000fe400078e0064 */
[----:B------:R-:W-:Y:S02]  /*a3c40*/  IMAD.MOV.U32 R100, RZ, RZ, R99 ;  /* 0x000000ffff647224 */ /* 0x000fe400078e0063 */
[----:B------:R-:W-:Y:S02]  /*a3c50*/  IMAD.MOV.U32 R99, RZ, RZ, R98 ;  /* 0x000000ffff637224 */ /* 0x000fe400078e0062 */
[----:B--2---:R-:W-:Y:S02]  /*a3c60*/  IMAD.MOV.U32 R98, RZ, RZ, R95 ;  /* 0x000000ffff627224 */ /* 0x004fe400078e005f */
[----:B------:R-:W2:Y:S01]  /*a3c70*/  LDL R95, [R1+0x684] ;  /* 0x00068400015f7983 */ /* 0x000ea20000100800 */
[----:B----4-:R-:W-:Y:S01]  /*a3c80*/  LOP3.LUT R19, R110, 0xffff, RZ, 0xc0, !PT ;  /* 0x0000ffff6e137812 */ /* 0x010fe200078ec0ff */
[----:B------:R-:W-:-:S03]  /*a3c90*/  IMAD.MOV.U32 R110, RZ, RZ, R109 ;  /* 0x000000ffff6e7224 */ /* 0x000fc600078e006d */
[----:B------:R-:W-:Y:S01]  /*a3ca0*/  PRMT R18, R19, 0x3340, R18 ;  /* 0x0000334013127816 */ /* 0x000fe20000000012 */
[----:B------:R-:W-:Y:S01]  /*a3cb0*/  IMAD.MOV.U32 R109, RZ, RZ, R108 ;  /* 0x000000ffff6d7224 */ /* 0x000fe200078e006c */
[----:B------:R-:W-:Y:S01]  /*a3cc0*/  LOP3.LUT R19, R110, 0xffff, RZ, 0xc0, !PT ;  /* 0x0000ffff6e137812 */ /* 0x000fe200078ec0ff */
[----:B------:R-:W-:Y:S01]  /*a3cd0*/  IMAD.MOV.U32 R108, RZ, RZ, R107 ;  /* 0x000000ffff6c7224 */ /* 0x000fe200078e006b */
[----:B------:R-:W4:Y:S01]  /*a3ce0*/  LDL R110, [R1+0x6e8] ;  /* 0x0006e800016e7983 */ /* 0x000f220000100800 */
        /* <DEDUP_REMOVED lines=11> */
[----:B------:R-:W-:Y:S02]  /*a3da0*/  IMAD.MOV.U32 R92, RZ, RZ, R91 ;  /* 0x000000ffff5c7224 */ /* 0x000fe400078e005b */
[----:B------:R-:W2:Y:S01]  /*a3db0*/  LDL R91, [R1+0x6c0] ;  /* 0x0006c000015b7983 */ /* 0x000ea20000100800 */
[----:B----4-:R-:W-:Y:S01]  /*a3dc0*/  LOP3.LUT R20, R110, 0xffff, RZ, 0xc0, !PT ;  /* 0x0000ffff6e147812 */ /* 0x010fe200078ec0ff */
        /* <DEDUP_REMOVED lines=13> */
[----:B--2---:R-:W-:Y:S02]  /*a3ea0*/  IMAD.MOV.U32 R92, RZ, RZ, R91 ;  /* 0x000000ffff5c7224 */ /* 0x004fe400078e005b */
        /* <DEDUP_REMOVED lines=21> */
[----:B------:R-:W-:Y:S01]  /*a4000*/  IMAD.MOV.U32 R111, RZ, RZ, R110 ;  /* 0x000000ffff6f7224 */ /* 0x000fe200078e006e */
[----:B--2---:R-:W-:-:S04]  /*a4010*/  LOP3.LUT R21, R21, 0xffff, RZ, 0xc0, !PT ;  /* 0x0000ffff15157812 */ /* 0x004fc800078ec0ff */
[----:B------:R-:W-:Y:S02]  /*a4020*/  PRMT R20, R21, 0x3340, R20 ;  /* 0x0000334015147816 */ /* 0x000fe40000000014 */
[----:B------:R-:W-:Y:S02]  /*a4030*/  LOP3.LUT R21, R111, 0xffff, RZ, 0xc0, !PT ;  /* 0x0000ffff6f157812 */ /* 0x000fe400078ec0ff */
[----:B------:R-:W2:Y:S01]  /*a4040*/  LDL R111, [R1+0x6f0] ;  /* 0x0006f000016f7983 */ /* 0x000ea20000100800 */
[----:B------:R-:W-:-:S03]  /*a4050*/  IMAD.MOV.U32 R110, RZ, RZ, R109 ;  /* 0x000000ffff6e7224 */ /* 0x000fc600078e006d */
[----:B------:R0:W-:Y:S02]  /*a4060*/  STL.64 [R1+0x3a8], R16 ;  /* 0x0003a81001007387 */ /* 0x0001e40000100a00 */
[----:B0-----:R-:W-:Y:S01]  /*a4070*/  PRMT R17, R19, 0x5410, R18 ;  /* 0x0000541013117816 */ /* 0x001fe20000000012 */
        /* <DEDUP_REMOVED lines=9> */
[----:B------:R-:W4:Y:S01]  /*a4110*/  LDL R91, [R1+0x638] ;  /* 0x00063800015b7983 */ /* 0x000f220000100800 */
        /* <DEDUP_REMOVED lines=11> */
[----:B----4-:R-:W-:Y:S02]  /*a41d0*/  IMAD.MOV.U32 R92, RZ, RZ, R91 ;  /* 0x000000ffff5c7224 */ /* 0x010fe400078e005b */
[----:B------:R-:W-:Y:S02]  /*a41e0*/  IMAD.MOV.U32 R91, RZ, RZ, R88 ;  /* 0x000000ffff5b7224 */ /* 0x000fe400078e0058 */
[----:B------:R-:W4:Y:S01]  /*a41f0*/  LDL R88, [R1+0x644] ;  /* 0x0006440001587983 */ /* 0x000f220000100800 */
[----:B--2---:R-:W-:Y:S01]  /*a4200*/  LOP3.LUT R19, R111, 0xffff, RZ, 0xc0, !PT ;  /* 0x0000ffff6f137812 */ /* 0x004fe200078ec0ff */
[----:B------:R-:W-:-:S03]  /*a4210*/  IMAD.MOV.U32 R111, RZ, RZ, R110 ;  /* 0x000000ffff6f7224 */ /* 0x000fc600078e006e */
        /* <DEDUP_REMOVED lines=9> */
[----:B------:R-:W3:Y:S01]  /*a42b0*/  LDL R87, [R1+0x648] ;  /* 0x0006480001577983 */ /* 0x000ee20000100800 */
[----:B------:R-:W-:-:S04]  /*a42c0*/  PRMT R21, R16, 0x3340, R21 ;  /* 0x0000334010157816 */ /* 0x000fc80000000015 */
[----:B------:R-:W-:Y:S02]  /*a42d0*/  PRMT R16, R21, 0x5410, R20 ;  /* 0x0000541015107816 */ /* 0x000fe40000000014 */
[----:B------:R-:W-:Y:S02]  /*a42e0*/  LOP3.LUT R20, R108, 0xffff, RZ, 0xc0, !PT ;  /* 0x0000ffff6c147812 */ /* 0x000fe400078ec0ff */
[----:B------:R-:W-:Y:S02]  /*a42f0*/  LOP3.LUT R64, R64, 0xffff, RZ, 0xc0, !PT ;  /* 0x0000ffff40407812 */ /* 0x000fe400078ec0ff */
[----:B------:R-:W-:Y:S01]  /*a4300*/  LOP3.LUT R65, R65, 0xffff, RZ, 0xc0, !PT ;  /* 0x0000ffff41417812 */ /* 0x000fe200078ec0ff */
[----:B------:R-:W-:Y:S04]  /*a4310*/  STL [R1+0x3a0], R209 ;  /* 0x0003a0d101007387 */ /* 0x000fe80000100800 */
        /* <DEDUP_REMOVED lines=16> */
[----:B------:R-:W-:Y:S02]  /*a4420*/  PRMT R21, R64, 0x3340, R21 ;  /* 0x0000334040157816 */ /* 0x000fe40000000015 */
[----:B0-----:R-:W-:Y:S02]  /*a4430*/  LOP3.LUT R18, R100, 0xffff, RZ, 0xc0, !PT ;  /* 0x0000ffff64127812 */ /* 0x001fe400078ec0ff */
[----:B------:R-:W-:-:S02]  /*a4440*/  LOP3.LUT R19, R99, 0xffff, RZ, 0xc0, !PT ;  /* 0x0000ffff63137812 */ /* 0x000fc400078ec0ff */
        /* <DEDUP_REMOVED lines=22> */
[----:B----4-:R-:W-:-:S02]  /*a45b0*/  LOP3.LUT R64, R88, 0xffff, RZ, 0xc0, !PT ;  /* 0x0000ffff58407812 */ /* 0x010fc400078ec0ff */
[----:B------:R-:W-:Y:S02]  /*a45c0*/  PRMT R20, R21, 0x3340, R20 ;  /* 0x0000334015147816 */ /* 0x000fe40000000014 */
[----:B------:R-:W-:Y:S02]  /*a45d0*/  LOP3.LUT R21, R89, 0xffff, RZ, 0xc0, !PT ;  /* 0x0000ffff59157812 */ /* 0x000fe400078ec0ff */
[----:B0-----:R-:W-:Y:S02]  /*a45e0*/  LOP3.LUT R16, R84, 0xffff, RZ, 0xc0, !PT ;  /* 0x0000ffff54107812 */ /* 0x001fe400078ec0ff */
[----:B------:R-:W0:Y:S01]  /*a45f0*/  S2R R84, SR_LANEID ;  /* 0x0000000000547919 */ /* 0x000e220000000000 */
[----:B------:R-:W-:Y:S02]  /*a4600*/  PRMT R21, R64, 0x3340, R21 ;  /* 0x0000334040157816 */ /* 0x000fe40000000015 */
[----:B---3--:R-:W-:Y:S02]  /*a4610*/  LOP3.LUT R64, R87, 0xffff, RZ, 0xc0, !PT ;  /* 0x0000ffff57407812 */ /* 0x008fe400078ec0ff */
[----:B------:R-:W-:-:S04]  /*a4620*/  LOP3.LUT R65, R86, 0xffff, RZ, 0xc0, !PT ;  /* 0x0000ffff56417812 */ /* 0x000fc800078ec0ff */
[----:B------:R-:W-:Y:S02]  /*a4630*/  PRMT R64, R65, 0x3340, R64 ;  /* 0x0000334041407816 */ /* 0x000fe40000000040 */
[----:B------:R-:W-:-:S04]  /*a4640*/  LOP3.LUT R65, R85, 0xffff, RZ, 0xc0, !PT ;  /* 0x0000ffff55417812 */ /* 0x000fc800078ec0ff */
[----:B------:R-:W-:Y:S02]  /*a4650*/  PRMT R65, R16, 0x3340, R65 ;  /* 0x0000334010417816 */ /* 0x000fe40000000041 */
[----:B------:R-:W-:Y:S02]  /*a4660*/  PRMT R17, R21, 0x5410, R20 ;  /* 0x0000541015117816 */ /* 0x000fe40000000014 */
[----:B------:R-:W-:Y:S02]  /*a4670*/  PRMT R16, R65, 0x5410, R64 ;  /* 0x0000541041107816 */ /* 0x000fe40000000040 */
[----:B------:R-:W-:-:S03]  /*a4680*/  PRMT R18, R74, 0x7604, R75 ;  /* 0x000076044a127816 */ /* 0x000fc6000000004b */
[----:B------:R1:W-:Y:S04]  /*a4690*/  STL.64 [R1+0x3d0], R16 ;  /* 0x0003d01001007387 */ /* 0x0003e80000100a00 */
[----:B------:R1:W-:Y:S01]  /*a46a0*/  STL.U16 [R1+0x3d8], R18 ;  /* 0x0003d81201007387 */ /* 0x0003e20000100400 */
[----:B0-----:R-:W-:-:S13]  /*a46b0*/  ISETP.NE.AND P2, PT, R84, RZ, PT ;  /* 0x000000ff5400720c */ /* 0x001fda0003f45270 */
[----:B-1----:R-:W-:Y:S05]  /*a46c0*/  @P2 BRA `(.L_x_3286) ;  /* 0x0000000400582947 */ /* 0x002fea0003800000 */
[----:B------:R-:W-:Y:S01]  /*a46d0*/  STL.128 [R1+0x3b0], R8 ;  /* 0x0003b00801007387 */ /* 0x000fe20000100c00 */
[----:B------:R-:W-:Y:S01]  /*a46e0*/  IMAD.MOV.U32 R209, RZ, RZ, R4 ;  /* 0x000000ffffd17224 */ /* 0x000fe200078e0004 */
[----:B------:R-:W-:Y:S01]  /*a46f0*/  PRMT R73, R81, 0x7610, R73 ;  /* 0x0000761051497816 */ /* 0x000fe20000000049 */
[----:B------:R-:W-:Y:S01]  /*a4700*/  IMAD.MOV.U32 R200, RZ, RZ, R2 ;  /* 0x000000ffffc87224 */ /* 0x000fe200078e0002 */
[----:B------:R0:W-:Y:S01]  /*a4710*/  STL.128 [R1+0x3c0], R12 ;  /* 0x0003c00c01007387 */ /* 0x0001e20000100c00 */
[----:B------:R-:W-:Y:S01]  /*a4720*/  IMAD.MOV.U32 R201, RZ, RZ, R3 ;  /* 0x000000ffffc97224 */ /* 0x000fe200078e0003 */
[----:B------:R-:W-:Y:S01]  /*a4730*/  PRMT R72, R82, 0x7610, R72 ;  /* 0x0000761052487816 */ /* 0x000fe20000000048 */
[----:B------:R-:W-:Y:S01]  /*a4740*/  IMAD.MOV.U32 R210, RZ, RZ, R5 ;  /* 0x000000ffffd27224 */ /* 0x000fe200078e0005 */
[----:B------:R-:W-:Y:S01]  /*a4750*/  STL [R1+0x3a0], R4 ;  /* 0x0003a00401007387 */ /* 0x000fe20000100800 */
[----:B------:R-:W-:Y:S02]  /*a4760*/  PRMT R67, R71, 0x7610, R67 ;  /* 0x0000761047437816 */ /* 0x000fe40000000043 */
[----:B------:R-:W-:Y:S01]  /*a4770*/  PRMT R66, R70, 0x7610, R66 ;  /* 0x0000761046427816 */ /* 0x000fe20000000042 */
[----:B------:R1:W-:Y:S01]  /*a4780*/  STL [R1+0x3dc], R5 ;  /* 0x0003dc0501007387 */ /* 0x0003e20000100800 */
        /* <DEDUP_REMOVED lines=12> */
[----:B0-----:R-:W-:Y:S02]  /*a4850*/  PRMT R15, R33, 0x7610, R15 ;  /* 0x00007610210f7816 */ /* 0x001fe4000000000f */
        /* <DEDUP_REMOVED lines=11> */
[----:B-1----:R-:W-:Y:S02]  /*a4910*/  PRMT R5, R6, 0x7610, R5 ;  /* 0x0000761006057816 */ /* 0x002fe40000000005 */
[----:B------:R-:W-:Y:S01]  /*a4920*/  PRMT R4, R27, 0x7610, R4 ;  /* 0x000076101b047816 */ /* 0x000fe20000000004 */
[----:B------:R3:W-:Y:S01]  /*a4930*/  STL.S16 [R1+0x640], R65 ;  /* 0x0006404101007387 */ /* 0x0007e20000100600 */
[----:B--2---:R-:W-:-:S02]  /*a4940*/  PRMT R3, R26, 0x7610, R3 ;  /* 0x000076101a037816 */ /* 0x004fc40000000003 */
        /* <DEDUP_REMOVED lines=46> */
.L_x_3286:
[----:B------:R-:W-:Y:S05]  /*a4c30*/  WARPSYNC.ALL ;  /* 0x0000000000007948 */ /* 0x000fea0003800000 */
[----:B------:R-:W-:Y:S01]  /*a4c40*/  ISETP.NE.AND P2, PT, R90, RZ, PT ;  /* 0x000000ff5a00720c */ /* 0x000fe20003f45270 */
[----:B--234-:R-:W0:Y:S01]  /*a4c50*/  S2R R3, SR_CgaCtaId ;  /* 0x0000000000037919 */ /* 0x01ce220000008800 */
        /* <DEDUP_REMOVED lines=41> */
.L_x_3306:
[----:B0-----:R-:W-:-:S06]  /*a4ef0*/  IMAD.IADD R2, R1, 0x1, R6 ;  /* 0x0000000101027824 */ /* 0x001fcc00078e0206 */
[----:B------:R-:W2:Y:S01]  /*a4f00*/  LDL.U8 R2, [R2] ;  /* 0x0000000002027983 */ /* 0x000ea20000100000 */
[----:B------:R-:W-:Y:S02]  /*a4f10*/  IMAD.MOV.U32 R3, RZ, RZ, R6 ;  /* 0x000000ffff037224 */ /* 0x000fe400078e0006 */
[----:B------:R-:W-:Y:S01]  /*a4f20*/  VIADD R6, R6, 0x1 ;  /* 0x0000000106067836 */ /* 0x000fe20000000000 */
[----:B--2---:R-:W-:-:S13]  /*a4f30*/  ISETP.NE.AND P2, PT, R2, RZ, PT ;  /* 0x000000ff0200720c */ /* 0x004fda0003f45270 */
[----:B------:R-:W-:Y:S05]  /*a4f40*/  @P2 BRA `(.L_x_3306) ;  /* 0xfffffffc00e82947 */ /* 0x000fea000383ffff */
[----:B------:R-:W-:Y:S05]  /*a4f50*/  BSYNC.RECONVERGENT B2 ;  /* 0x0000000000027941 */ /* 0x000fea0003800200 */
.L_x_3305:
[----:B------:R-:W-:Y:S01]  /*a4f60*/  LOP3.LUT P2, RZ, R4, 0xff, RZ, 0xc0, !PT ;  /* 0x000000ff04ff7812 */ /* 0x000fe2000784c0ff */
[----:B------:R-:W-:-:S12]  /*a4f70*/  IMAD.MOV.U32 R2, RZ, RZ, R3 ;  /* 0x000000ffff027224 */ /* 0x000fd800078e0003 */
[----:B------:R-:W-:Y:S05]  /*a4f80*/  @!P2 BRA `(.L_x_3307) ;  /* 0x000000000030a947 */ /* 0x000fea0003800000 */
[----:B------:R-:W-:Y:S01]  /*a4f90*/  BSSY.RECONVERGENT B2, `(.L_x_3308) ;  /* 0x000000a000027945 */ /* 0x000fe20003800200 */
[----:B------:R-:W-:-:S07]  /*a4fa0*/  IMAD.MOV.U32 R2, RZ, RZ, RZ ;  /* 0x000000ffff027224 */ /* 0x000fce00078e00ff */
.L_x_3309:
        /* <DEDUP_REMOVED lines=9> */
.L_x_3308:
[----:B------:R-:W-:-:S07]  /*a5040*/  IMAD.MOV.U32 R2, RZ, RZ, R5 ;  /* 0x000000ffff027224 */ /* 0x000fce00078e0005 */
.L_x_3307:
[----:B------:R-:W-:Y:S01]  /*a5050*/  IMAD.IADD R3, R1, 0x1, R2 ;  /* 0x0000000101037824 */ /* 0x000fe200078e0202 */
[----:B------:R-:W-:Y:S01]  /*a5060*/  BSSY.RECONVERGENT B2, `(.L_x_3310) ;  /* 0x0000009000027945 */ /* 0x000fe20003800200 */
[----:B------:R-:W-:-:S03]  /*a5070*/  IMAD.MOV.U32 R2, RZ, RZ, RZ ;  /* 0x000000ffff027224 */ /* 0x000fc600078e00ff */
[----:B------:R0:W-:Y:S04]  /*a5080*/  STL.U8 [R3], RZ ;  /* 0x000000ff03007387 */ /* 0x0001e80000100000 */
.L_x_3311:
[----:B------:R-:W-:-:S05]  /*a5090*/  IMAD.IADD R4, R1, 0x1, R2 ;  /* 0x0000000101047824 */ /* 0x000fca00078e0202 */
[----:B0-----:R-:W2:Y:S02]  /*a50a0*/  LDL.U8 R3, [R4] ;  /* 0x0000000004037983 */ /* 0x001ea40000100000 */
[----:B--2---:R-:W-:Y:S01]  /*a50b0*/  ISETP.NE.AND P2, PT, R3, RZ, PT ;  /* 0x000000ff0300720c */ /* 0x004fe20003f45270 */
[----:B------:R-:W-:Y:S02]  /*a50c0*/  IMAD.MOV.U32 R3, RZ, RZ, R2 ;  /* 0x000000ffff037224 */ /* 0x000fe400078e0002 */
[----:B------:R-:W-:-:S10]  /*a50d0*/  VIADD R2, R2, 0x1 ;  /* 0x0000000102027836 */ /* 0x000fd40000000000 */
[----:B------:R-:W-:Y:S05]  /*a50e0*/  @P2 BRA `(.L_x_3311) ;  /* 0xfffffffc00e82947 */ /* 0x000fea000383ffff */
[----:B------:R-:W-:Y:S05]  /*a50f0*/  BSYNC.RECONVERGENT B2 ;  /* 0x0000000000027941 */ /* 0x000fea0003800200 */
.L_x_3310:
[----:B------:R-:W-:Y:S01]  /*a5100*/  LOP3.LUT P2, RZ, R0, 0xff, RZ, 0xc0, !PT ;  /* 0x000000ff00ff7812 */ /* 0x000fe2000784c0ff */
[----:B------:R-:W-:Y:S01]  /*a5110*/  BSSY.RECONVERGENT B2, `(.L_x_3312) ;  /* 0x000000f000027945 */ /* 0x000fe20003800200 */
[----:B------:R-:W-:-:S11]  /*a5120*/  IMAD.MOV.U32 R2, RZ, RZ, R3 ;  /* 0x000000ffff027224 */ /* 0x000fd600078e0003 */
[----:B------:R-:W-:Y:S05]  /*a5130*/  @!P2 BRA `(.L_x_3313) ;  /* 0x000000000030a947 */ /* 0x000fea0003800000 */
[----:B------:R-:W-:Y:S01]  /*a5140*/  BSSY.RECONVERGENT B3, `(.L_x_3314) ;  /* 0x000000a000037945 */ /* 0x000fe20003800200 */
[----:B------:R-:W-:-:S07]  /*a5150*/  IMAD.MOV.U32 R2, RZ, RZ, RZ ;  /* 0x000000ffff027224 */ /* 0x000fce00078e00ff */
.L_x_3315:
        /* <DEDUP_REMOVED lines=9> */
.L_x_3314:
[----:B------:R-:W-:-:S07]  /*a51f0*/  IMAD.MOV.U32 R2, RZ, RZ, R4 ;  /* 0x000000ffff027224 */ /* 0x000fce00078e0004 */
.L_x_3313:
[----:B------:R-:W-:Y:S05]  /*a5200*/  BSYNC.RECONVERGENT B2 ;  /* 0x0000000000027941 */ /* 0x000fea0003800200 */
.L_x_3312:
        /* <DEDUP_REMOVED lines=156> */
.L_x_3304:
[----:B------:R-:W-:Y:S05]  /*a5bd0*/  BSYNC.RECONVERGENT B0 ;  /* 0x0000000000007941 */ /* 0x000fea0003800200 */
.L_x_3303:
        /* <DEDUP_REMOVED lines=328> */
.L_x_3302:
[----:B------:R-:W-:Y:S05]  /*a7060*/  BSYNC.RECONVERGENT B1 ;  /* 0x0000000000017941 */ /* 0x000fea0003800200 */
.L_x_3301:
[----:B------:R-:W2:Y:S04]  /*a7070*/  LDL.LU R42, [R1+0x68c] ;  /* 0x00068c00012a7983 */ /* 0x000ea80000300800 */
        /* <DEDUP_REMOVED lines=8> */
[----:B------:R-:W5:Y:S04]  /*a7100*/  LDL R24, [R1+0x5b4] ;  /* 0x0005b40001187983 */ /* 0x000f680000100800 */
[----:B------:R-:W5:Y:S04]  /*a7110*/  LDL R22, [R1+0x5b8] ;  /* 0x0005b80001167983 */ /* 0x000f680000100800 */
        /* <DEDUP_REMOVED lines=37> */
[----:B------:R-:W-:Y:S01]  /*a7370*/  IMAD.MOV.U32 R44, RZ, RZ, R43 ;  /* 0x000000ffff2c7224 */ /* 0x000fe200078e002b */
[----:B------:R-:W-:Y:S01]  /*a7380*/  LOP3.LUT R2, R2, 0xffff, RZ, 0xc0, !PT ;  /* 0x0000ffff02027812 */ /* 0x000fe200078ec0ff */
[----:B------:R-:W-:Y:S02]  /*a7390*/  IMAD.MOV.U32 R43, RZ, RZ, R42 ;  /* 0x000000ffff2b7224 */ /* 0x000fe400078e002a */
[----:B------:R-:W-:-:S02]  /*a73a0*/  IMAD.MOV.U32 R4, RZ, RZ, R198 ;  /* 0x000000ffff047224 */ /* 0x000fc400078e00c6 */
        /* <DEDUP_REMOVED lines=59> */
[----:B---3--:R-:W-:Y:S02]  /*a7760*/  IMAD.MOV.U32 R17, RZ, RZ, R16 ;  /* 0x000000ffff117224 */ /* 0x008fe400078e0010 */
[----:B------:R-:W-:Y:S02]  /*a7770*/  IMAD.MOV.U32 R16, RZ, RZ, R15 ;  /* 0x000000ffff107224 */ /* 0x000fe400078e000f */
[----:B------:R-:W-:Y:S02]  /*a7780*/  IMAD.MOV.U32 R15, RZ, RZ, R14 ;  /* 0x000000ffff0f7224 */ /* 0x000fe400078e000e */
[----:B------:R-:W-:Y:S02]  /*a7790*/  IMAD.MOV.U32 R14, RZ, RZ, R13 ;  /* 0x000000ffff0e7224 */ /* 0x000fe400078e000d */
        /* <DEDUP_REMOVED lines=43> */
[----:B---3--:R-:W-:Y:S01]  /*a7a50*/  LOP3.LUT R12, R12, 0xffff, RZ, 0xc0, !PT ;  /* 0x0000ffff0c0c7812 */ /* 0x008fe200078ec0ff */
        /* <DEDUP_REMOVED lines=32> */
[----:B------:R-:W5:Y:S01]  /*a7c60*/  LDL.LU R15, [R1+0x694] ;  /* 0x00069400010f7983 */ /* 0x000f620000300800 */
        /* <DEDUP_REMOVED lines=26> */
[----:B------:R-:W5:Y:S01]  /*a7e10*/  LDL.LU R17, [R1+0x678] ;  /* 0x0006780001117983 */ /* 0x000f620000300800 */
        /* <DEDUP_REMOVED lines=9> */
[----:B------:R-:W5:Y:S01]  /*a7eb0*/  LDL.LU R18, [R1+0x6d4] ;  /* 0x0006d40001127983 */ /* 0x000f620000300800 */
        /* <DEDUP_REMOVED lines=8> */
[----:B------:R-:W-:Y:S02]  /*a7f40*/  PRMT R4, R7, 0x3340, R4 ;  /* 0x0000334007047816 */ /* 0x000fe40000000004 */
[----:B------:R-:W-:Y:S02]  /*a7f50*/  PRMT R7, R11, 0x3340, R8 ;  /* 0x000033400b077816 */ /* 0x000fe40000000008 */
[----:B------:R-:W-:Y:S02]  /*a7f60*/  LOP3.LUT R19, R19, 0xffff, RZ, 0xc0, !PT ;  /* 0x0000ffff13137812 */ /* 0x000fe400078ec0ff */
[----:B------:R-:W-:Y:S02]  /*a7f70*/  LOP3.LUT R20, R20, 0xffff, RZ, 0xc0, !PT ;  /* 0x0000ffff14147812 */ /* 0x000fe400078ec0ff */
[----:B------:R-:W-:Y:S02]  /*a7f80*/  PRMT R6, R9, 0x3340, R6 ;  /* 0x0000334009067816 */ /* 0x000fe40000000006 */
[----:B---3--:R-:W-:-:S02]  /*a7f90*/  LOP3.LUT R13, R13, 0xffff, RZ, 0xc0, !PT ;  /* 0x0000ffff0d0d7812 */ /* 0x008fc400078ec0ff */
[----:B----4-:R-:W-:-:S04]  /*a7fa0*/  LOP3.LUT R14, R14, 0xffff, RZ, 0xc0, !PT ;  /* 0x0000ffff0e0e7812 */ /* 0x010fc800078ec0ff */
[----:B------:R-:W-:Y:S02]  /*a7fb0*/  PRMT R10, R14, 0x3340, R13 ;  /* 0x000033400e0a7816 */ /* 0x000fe4000000000d */
[----:B-----5:R-:W-:Y:S02]  /*a7fc0*/  LOP3.LUT R15, R15, 0xffff, RZ, 0xc0, !PT ;  /* 0x0000ffff0f0f7812 */ /* 0x020fe400078ec0ff */
[----:B------:R-:W-:-:S04]  /*a7fd0*/  LOP3.LUT R16, R16, 0xffff, RZ, 0xc0, !PT ;  /* 0x0000ffff10107812 */ /* 0x000fc800078ec0ff */
[----:B------:R-:W-:Y:S02]  /*a7fe0*/  PRMT R15, R16, 0x3340, R15 ;  /* 0x00003340100f7816 */ /* 0x000fe4000000000f */
[----:B------:R-:W-:Y:S02]  /*a7ff0*/  LOP3.LUT R17, R17, 0xffff, RZ, 0xc0, !PT ;  /* 0x0000ffff11117812 */ /* 0x000fe400078ec0ff */
[----:B------:R-:W-:-:S04]  /*a8000*/  LOP3.LUT R18, R18, 0xffff, RZ, 0xc0, !PT ;  /* 0x0000ffff12127812 */ /* 0x000fc800078ec0ff */
[----:B------:R-:W-:-:S04]  /*a8010*/  PRMT R5, R18, 0x3340, R17 ;  /* 0x0000334012057816 */ /* 0x000fc80000000011 */
[----:B------:R-:W-:Y:S02]  /*a8020*/  PRMT R5, R4, 0x5410, R5 ;  /* 0x0000541004057816 */ /* 0x000fe40000000005 */
[----:B------:R-:W-:Y:S02]  /*a8030*/  PRMT R4, R7, 0x5410, R6 ;  /* 0x0000541007047816 */ /* 0x000fe40000000006 */
        /* <DEDUP_REMOVED lines=16> */
[----:B------:R-:W-:Y:S02]  /*a8140*/  IMAD.MOV.U32 R36, RZ, RZ, R35 ;  /* 0x000000ffff247224 */ /* 0x000fe400078e0023 */
[----:B------:R-:W-:Y:S02]  /*a8150*/  IMAD.MOV.U32 R35, RZ, RZ, R34 ;  /* 0x000000ffff237224 */ /* 0x000fe400078e0022 */
[----:B------:R-:W-:-:S02]  /*a8160*/  IMAD.MOV.U32 R46, RZ, RZ, R42 ;  /* 0x000000ffff2e7224 */ /* 0x000fc400078e002a */
[----:B------:R-:W-:Y:S01]  /*a8170*/  IMAD.MOV.U32 R45, RZ, RZ, R41 ;  /* 0x000000ffff2d7224 */ /* 0x000fe200078e0029 */
[----:B------:R-:W2:Y:S01]  /*a8180*/  LDL R42, [R1+0x72c] ;  /* 0x00072c00012a7983 */ /* 0x000ea20000100800 */
[----:B------:R-:W-:Y:S02]  /*a8190*/  IMAD.MOV.U32 R34, RZ, RZ, R33 ;  /* 0x000000ffff227224 */ /* 0x000fe400078e0021 */
[----:B------:R-:W-:Y:S01]  /*a81a0*/  IMAD.MOV.U32 R33, RZ, RZ, R31 ;  /* 0x000000ffff217224 */ /* 0x000fe200078e001f */
[----:B------:R-:W2:Y:S01]  /*a81b0*/  LDL R41, [R1+0x728] ;  /* 0x0007280001297983 */ /* 0x000ea20000100800 */
[----:B------:R-:W-:-:S03]  /*a81c0*/  PRMT R12, R13, 0x3340, R12 ;  /* 0x000033400d0c7816 */ /* 0x000fc6000000000c */
[----:B------:R-:W3:Y:S01]  /*a81d0*/  LDL.LU R31, [R1+0x644] ;  /* 0x00064400011f7983 */ /* 0x000ee20000300800 */
        /* <DEDUP_REMOVED lines=10> */
[----:B------:R-:W4:Y:S01]  /*a8280*/  LDL R18, [R1+0x5ac] ;  /* 0x0005ac0001127983 */ /* 0x000f220000100800 */
        /* <DEDUP_REMOVED lines=35> */
[----:B------:R-:W-:Y:S01]  /*a84c0*/  SEL R34, RZ, 0x1, !P1 ;  /* 0x00000001ff227807 */ /* 0x000fe20004800000 */
[----:B------:R-:W-:Y:S04]  /*a84d0*/  STL.64 [R1+0x98], R196 ;  /* 0x000098c401007387 */ /* 0x000fe80000100a00 */
[----:B------:R-:W-:Y:S04]  /*a84e0*/  STL.64 [R1+0xc0], R194 ;  /* 0x0000c0c201007387 */ /* 0x000fe80000100a00 */
[----:B------:R-:W-:Y:S04]  /*a84f0*/  STL [R1+0x48], R209 ;  /* 0x000048d101007387 */ /* 0x000fe80000100800 */
[----:B------:R-:W-:Y:S04]  /*a8500*/  STL [R1+0x84], R210 ;  /* 0x000084d201007387 */ /* 0x000fe80000100800 */
[----:B------:R-:W-:Y:S04]  /*a8510*/  STL.64 [R1+0x88], R200 ;  /* 0x000088c801007387 */ /* 0x000fe80000100a00 */
[----:B------:R-:W-:Y:S04]  /*a8520*/  STL.64 [R1+0xd0], R204 ;  /* 0x0000d0cc01007387 */ /* 0x000fe80000100a00 */
[----:B------:R-:W-:Y:S04]  /*a8530*/  STL [R1+0x90], R34 ;  /* 0x0000902201007387 */ /* 0x000fe80000100800 */
[----:B------:R-:W-:Y:S01]  /*a8540*/  STL.128 [R1+0x60], R4 ;  /* 0x0000600401007387 */ /* 0x000fe20000100c00 */
[----:B------:R-:W-:Y:S01]  /*a8550*/  BSSY.RECONVERGENT B0, `(.L_x_3316) ;  /* 0x00000e7000007945 */ /* 0x000fe20003800200 */
[----:B--2---:R-:W-:-:S02]  /*a8560*/  PRMT R14, R41, 0x7604, R42 ;  /* 0x00007604290e7816 */ /* 0x004fc4000000002a */
[----:B------:R-:W-:Y:S02]  /*a8570*/  LOP3.LUT R41, R38, 0xffff, RZ, 0xc0, !PT ;  /* 0x0000ffff26297812 */ /* 0x000fe400078ec0ff */
[----:B---3--:R-:W-:Y:S02]  /*a8580*/  LOP3.LUT R45, R31, 0xffff, RZ, 0xc0, !PT ;  /* 0x0000ffff1f2d7812 */ /* 0x008fe400078ec0ff */
[----:B------:R-:W-:Y:S01]  /*a8590*/  LOP3.LUT R42, R37, 0xffff, RZ, 0xc0, !PT ;  /* 0x0000ffff252a7812 */ /* 0x000fe200078ec0ff */
[----:B------:R1:W-:Y:S03]  /*a85a0*/  STL.U16 [R1+0xc8], R14 ;  /* 0x0000c80e01007387 */ /* 0x0003e60000100400 */
[----:B0-----:R-:W-:Y:S02]  /*a85b0*/  PRMT R8, R42, 0x3340, R41 ;  /* 0x000033402a087816 */ /* 0x001fe40000000029 */
[----:B-1----:R-:W-:-:S02]  /*a85c0*/  PRMT R14, R45, 0x3340, R44 ;  /* 0x000033402d0e7816 */ /* 0x002fc4000000002c */
[----:B------:R-:W-:Y:S02]  /*a85d0*/  PRMT R8, R3, 0x5410, R8 ;  /* 0x0000541003087816 */ /* 0x000fe40000000008 */
[----:B------:R-:W-:Y:S02]  /*a85e0*/  PRMT R15, R14, 0x5410, R15 ;  /* 0x000054100e0f7816 */ /* 0x000fe4000000000f */
[----:B------:R-:W-:Y:S01]  /*a85f0*/  PRMT R14, R17, 0x5410, R16 ;  /* 0x00005410110e7816 */ /* 0x000fe20000000010 */
[----:B------:R0:W-:Y:S04]  /*a8600*/  STL.128 [R1+0x50], R8 ;  /* 0x0000500801007387 */ /* 0x0001e80000100c00 */
[----:B----4-:R0:W-:Y:S04]  /*a8610*/  STL [R1+0xcc], R18 ;  /* 0x0000cc1201007387 */ /* 0x0101e80000100800 */
        /* <DEDUP_REMOVED lines=9> */
.L_x_3319:
[----:B-1----:R-:W-:-:S06]  /*a86b0*/  IMAD.IADD R2, R1, 0x1, R16 ;  /* 0x0000000101027824 */ /* 0x002fcc00078e0210 */
[----:B------:R-:W2:Y:S01]  /*a86c0*/  LDL.U8 R2, [R2] ;  /* 0x0000000002027983 */ /* 0x000ea20000100000 */
[----:B------:R-:W-:Y:S02]  /*a86d0*/  IMAD.MOV.U32 R3, RZ, RZ, R16 ;  /* 0x000000ffff037224 */ /* 0x000fe400078e0010 */
[----:B------:R-:W-:Y:S01]  /*a86e0*/  VIADD R16, R16, 0x1 ;  /* 0x0000000110107836 */ /* 0x000fe20000000000 */
[----:B--2---:R-:W-:-:S13]  /*a86f0*/  ISETP.NE.AND P2, PT, R2, RZ, PT ;  /* 0x000000ff0200720c */ /* 0x004fda0003f45270 */
[----:B------:R-:W-:Y:S05]  /*a8700*/  @P2 BRA `(.L_x_3319) ;  /* 0xfffffffc00e82947 */ /* 0x000fea000383ffff */
[----:B------:R-:W-:Y:S05]  /*a8710*/  BSYNC.RECONVERGENT B1 ;  /* 0x0000000000017941 */ /* 0x000fea0003800200 */
.L_x_3318:
[----:B------:R-:W-:Y:S01]  /*a8720*/  LOP3.LUT P2, RZ, R0, 0xff, RZ, 0xc0, !PT ;  /* 0x000000ff00ff7812 */ /* 0x000fe2000784c0ff */
[----:B------:R-:W-:Y:S01]  /*a8730*/  BSSY.RECONVERGENT B1, `(.L_x_3320) ;  /* 0x000000f000017945 */ /* 0x000fe20003800200 */
[----:B------:R-:W-:-:S11]  /*a8740*/  IMAD.MOV.U32 R2, RZ, RZ, R3 ;  /* 0x000000ffff027224 */ /* 0x000fd600078e0003 */
[----:B------:R-:W-:Y:S05]  /*a8750*/  @!P2 BRA `(.L_x_3321) ;  /* 0x000000000030a947 */ /* 0x000fea0003800000 */
[----:B------:R-:W-:Y:S01]  /*a8760*/  BSSY.RECONVERGENT B2, `(.L_x_3322) ;  /* 0x000000a000027945 */ /* 0x000fe20003800200 */
[----:B------:R-:W-:-:S07]  /*a8770*/  IMAD.MOV.U32 R2, RZ, RZ, RZ ;  /* 0x000000ffff027224 */ /* 0x000fce00078e00ff */
.L_x_3323:
        /* <DEDUP_REMOVED lines=9> */
.L_x_3322:
[----:B------:R-:W-:-:S07]  /*a8810*/  IMAD.MOV.U32 R2, RZ, RZ, R16 ;  /* 0x000000ffff027224 */ /* 0x000fce00078e0010 */
.L_x_3321:
[----:B------:R-:W-:Y:S05]  /*a8820*/  BSYNC.RECONVERGENT B1 ;  /* 0x0000000000017941 */ /* 0x000fea0003800200 */
.L_x_3320:
[----:B------:R-:W-:Y:S01]  /*a8830*/  IMAD.IADD R2, R1, 0x1, R2 ;  /* 0x0000000101027824 */ /* 0x000fe200078e0202 */
[----:B------:R-:W-:Y:S01]  /*a8840*/  BSSY.RECONVERGENT B1, `(.L_x_3324) ;  /* 0x0000009000017945 */ /* 0x000fe20003800200 */
[----:B------:R-:W-:-:S03]  /*a8850*/  IMAD.MOV.U32 R0, RZ, RZ, RZ ;  /* 0x000000ffff007224 */ /* 0x000fc600078e00ff */
[----:B------:R1:W-:Y:S04]  /*a8860*/  STL.U8 [R2], RZ ;  /* 0x000000ff02007387 */ /* 0x0003e80000100000 */
.L_x_3325:
[----:B------:R-:W-:-:S05]  /*a8870*/  IMAD.IADD R3, R1, 0x1, R0 ;  /* 0x0000000101037824 */ /* 0x000fca00078e0200 */
[----:B-1----:R-:W2:Y:S02]  /*a8880*/  LDL.U8 R2, [R3] ;  /* 0x0000000003027983 */ /* 0x002ea40000100000 */
[----:B--2---:R-:W-:Y:S01]  /*a8890*/  ISETP.NE.AND P2, PT, R2, RZ, PT ;  /* 0x000000ff0200720c */ /* 0x004fe20003f45270 */
[----:B------:R-:W-:Y:S02]  /*a88a0*/  IMAD.MOV.U32 R2, RZ, RZ, R0 ;  /* 0x000000ffff027224 */ /* 0x000fe400078e0000 */
[----:B------:R-:W-:-:S10]  /*a88b0*/  VIADD R0, R0, 0x1 ;  /* 0x0000000100007836 */ /* 0x000fd40000000000 */
[----:B------:R-:W-:Y:S05]  /*a88c0*/  @P2 BRA `(.L_x_3325) ;  /* 0xfffffffc00e82947 */ /* 0x000fea000383ffff */
[----:B------:R-:W-:Y:S05]  /*a88d0*/  BSYNC.RECONVERGENT B1 ;  /* 0x0000000000017941 */ /* 0x000fea0003800200 */
.L_x_3324:
[----:B------:R-:W-:Y:S01]  /*a88e0*/  LOP3.LUT P2, RZ, R25, 0xff, RZ, 0xc0, !PT ;  /* 0x000000ff19ff7812 */ /* 0x000fe2000784c0ff */
[----:B------:R-:W-:Y:S01]  /*a88f0*/  BSSY.RECONVERGENT B1, `(.L_x_3326) ;  /* 0x000000f000017945 */ /* 0x000fe20003800200 */
[----:B------:R-:W-:-:S11]  /*a8900*/  IMAD.MOV.U32 R0, RZ, RZ, R2 ;  /* 0x000000ffff007224 */ /* 0x000fd600078e0002 */
[----:B------:R-:W-:Y:S05]  /*a8910*/  @!P2 BRA `(.L_x_3327) ;  /* 0x000000000030a947 */ /* 0x000fea0003800000 */
[----:B------:R-:W-:Y:S01]  /*a8920*/  BSSY.RECONVERGENT B2, `(.L_x_3328) ;  /* 0x000000a000027945 */ /* 0x000fe20003800200 */
[----:B------:R-:W-:-:S07]  /*a8930*/  IMAD.MOV.U32 R0, RZ, RZ, RZ ;  /* 0x000000ffff007224 */ /* 0x000fce00078e00ff */
.L_x_3329:
[C---:B0-----:R-:W-:Y:S01]  /*a8940*/  IADD3 R18, PT, PT, R1.reuse, R0, R2 ;  /* 0x0000000001127210 */ /* 0x041fe20007ffe002 */
        /* <DEDUP_REMOVED lines=8> */
.L_x_3328:
[----:B------:R-:W-:-:S07]  /*a89d0*/  IMAD.MOV.U32 R0, RZ, RZ, R3 ;  /* 0x000000ffff007224 */ /* 0x000fce00078e0003 */
.L_x_3327:
[----:B------:R-:W-:Y:S05]  /*a89e0*/  BSYNC.RECONVERGENT B1 ;  /* 0x0000000000017941 */ /* 0x000fea0003800200 */
.L_x_3326:
[----:B------:R-:W-:-:S05]  /*a89f0*/  IMAD.IADD R30, R1, 0x1, R0 ;  /* 0x00000001011e7824 */ /* 0x000fca00078e0200 */
[----:B------:R-:W-:Y:S04]  /*a8a00*/  STL.U8 [R30], RZ ;  /* 0x000000ff1e007387 */ /* 0x000fe80000100000 */
[----:B------:R-:W2:Y:S04]  /*a8a10*/  LDL.128 R24, [R1] ;  /* 0x0000000001187983 */ /* 0x000ea80000100c00 */
[----:B------:R-:W3:Y:S04]  /*a8a20*/  LDL R66, [R1+0x34] ;  /* 0x0000340001427983 */ /* 0x000ee80000100800 */
[----:B0-----:R-:W4:Y:S04]  /*a8a30*/  LDL.128 R16, [R1+0x10] ;  /* 0x0000100001107983 */ /* 0x001f280000100c00 */
        /* <DEDUP_REMOVED lines=25> */
[C---:B0-----:R-:W-:Y:S02]  /*a8bd0*/  PRMT R66, R19.reuse, 0x7771, RZ ;  /* 0x0000777113427816 */ /* 0x041fe400000000ff */
        /* <DEDUP_REMOVED lines=126> */
.L_x_3317:
[----:B------:R-:W-:Y:S05]  /*a93c0*/  BSYNC.RECONVERGENT B0 ;  /* 0x0000000000007941 */ /* 0x000fea0003800200 */
.L_x_3316:
[----:B------:R-:W2:Y:S04]  /*a93d0*/  LDL.LU R74, [R1+0x84c] ;  /* 0x00084c00014a7983 */ /* 0x000ea80000300800 */
        /* <DEDUP_REMOVED lines=8> */
[----:B-1----:R-:W4:Y:S04]  /*a9460*/  LDL.LU R58, [R1+0x880] ;  /* 0x00088000013a7983 */ /* 0x002f280000300800 */
        /* <DEDUP_REMOVED lines=9> */
[----:B------:R-:W-:-:S02]  /*a9500*/  PRMT R47, R47, 0x3340, R0 ;  /* 0x000033402f2f7816 */ /* 0x000fc40000000000 */
[----:B------:R-:W-:Y:S01]  /*a9510*/  PRMT R53, R45, 0x3340, R0 ;  /* 0x000033402d357816 */ /* 0x000fe20000000000 */
[----:B------:R1:W-:Y:S04]  /*a9520*/  STL.64 [R1+0x3f8], R8 ;  /* 0x0003f80801007387 */ /* 0x0003e80000100a00 */
[----:B------:R-:W4:Y:S04]  /*a9530*/  LDL.LU R76, [R1+0x85c] ;  /* 0x00085c00014c7983 */ /* 0x000f280000300800 */
[----:B------:R1:W-:Y:S01]  /*a9540*/  STL.64 [R1+0x420], R14 ;  /* 0x0004200e01007387 */ /* 0x0003e20000100a00 */
[----:B------:R-:W-:-:S02]  /*a9550*/  IMAD.MOV.U32 R16, RZ, RZ, R10 ;  /* 0x000000ffff107224 */ /* 0x000fc400078e000a */
[----:B------:R-:W-:Y:S01]  /*a9560*/  IMAD.MOV.U32 R17, RZ, RZ, R11 ;  /* 0x000000ffff117224 */ /* 0x000fe200078e000b */
[----:B------:R-:W4:Y:S01]  /*a9570*/  LDL.LU R78, [R1+0x830] ;  /* 0x00083000014e7983 */ /* 0x000f220000300800 */
[----:B0-----:R-:W-:Y:S02]  /*a9580*/  IMAD.MOV.U32 R18, RZ, RZ, R4 ;  /* 0x000000ffff127224 */ /* 0x001fe400078e0004 */
[----:B------:R-:W-:Y:S01]  /*a9590*/  IMAD.MOV.U32 R19, RZ, RZ, R5 ;  /* 0x000000ffff137224 */ /* 0x000fe200078e0005 */
[----:B------:R-:W4:Y:S01]  /*a95a0*/  LDL.LU R73, [R1+0x7fc] ;  /* 0x0007fc0001497983 */ /* 0x000f220000300800 */
[----:B------:R-:W-:Y:S02]  /*a95b0*/  IMAD.MOV.U32 R20, RZ, RZ, R6 ;  /* 0x000000ffff147224 */ /* 0x000fe400078e0006 */
[----:B------:R-:W-:Y:S01]  /*a95c0*/  IMAD.MOV.U32 R21, RZ, RZ, R7 ;  /* 0x000000ffff157224 */ /* 0x000fe200078e0007 */
[----:B------:R-:W4:Y:S01]  /*a95d0*/  LDL.LU R72, [R1+0x800] ;  /* 0x0008000001487983 */ /* 0x000f220000300800 */
[----:B------:R-:W-:-:S02]  /*a95e0*/  IMAD.MOV.U32 R22, RZ, RZ, R12 ;  /* 0x000000ffff167224 */ /* 0x000fc400078e000c */
[----:B------:R-:W-:Y:S01]  /*a95f0*/  IMAD.MOV.U32 R23, RZ, RZ, R13 ;  /* 0x000000ffff177224 */ /* 0x000fe200078e000d */
[----:B------:R-:W4:Y:S04]  /*a9600*/  LDL.LU R71, [R1+0x804] ;  /* 0x0008040001477983 */ /* 0x000f280000300800 */
[----:B------:R-:W4:Y:S04]  /*a9610*/  LDL.LU R70, [R1+0x808] ;  /* 0x0008080001467983 */ /* 0x000f280000300800 */
[----:B------:R-:W4:Y:S04]  /*a9620*/  LDL R68, [R1+0x72c] ;  /* 0x00072c0001447983 */ /* 0x000f280000100800 */
[----:B------:R-:W4:Y:S04]  /*a9630*/  LDL R30, [R1+0x728] ;  /* 0x00072800011e7983 */ /* 0x000f280000100800 */
[----:B------:R-:W4:Y:S04]  /*a9640*/  LDL.LU R38, [R1+0x8ac] ;  /* 0x0008ac0001267983 */ /* 0x000f280000300800 */
[----:B------:R-:W4:Y:S04]  /*a9650*/  LDL.LU R51, [R1+0x86c] ;  /* 0x00086c0001337983 */ /* 0x000f280000300800 */
[----:B------:R-:W4:Y:S04]  /*a9660*/  LDL.LU R49, [R1+0x870] ;  /* 0x0008700001317983 */ /* 0x000f280000300800 */
[----:B------:R-:W4:Y:S04]  /*a9670*/  LDL R45, [R1+0x5b8] ;  /* 0x0005b800012d7983 */ /* 0x000f280000100800 */
[----:B------:R-:W4:Y:S04]  /*a9680*/  LDL.LU R26, [R1+0x888] ;  /* 0x00088800011a7983 */ /* 0x000f280000300800 */
[----:B------:R-:W4:Y:S04]  /*a9690*/  LDL.LU R52, [R1+0x890] ;  /* 0x0008900001347983 */ /* 0x000f280000300800 */
[----:B------:R-:W4:Y:S04]  /*a96a0*/  LDL.LU R59, [R1+0x8a4] ;  /* 0x0008a400013b7983 */ /* 0x000f280000300800 */
[----:B------:R-:W4:Y:S01]  /*a96b0*/  LDL R54, [R1+0x5ac] ;  /* 0x0005ac0001367983 */ /* 0x000f220000100800 */
[----:B--2---:R-:W-:Y:S01]  /*a96c0*/  LOP3.LUT R0, R74, 0xffff, RZ, 0xc0, !PT ;  /* 0x0000ffff4a007812 */ /* 0x004fe200078ec0ff */
[----:B---3--:R-:W-:-:S02]  /*a96d0*/  IMAD.MOV.U32 R74, RZ, RZ, R69 ;  /* 0x000000ffff4a7224 */ /* 0x008fc400078e0045 */
[----:B----4-:R-:W-:Y:S02]  /*a96e0*/  IMAD.MOV.U32 R69, RZ, RZ, R67 ;  /* 0x000000ffff457224 */ /* 0x010fe400078e0043 */
[----:B------:R-:W-:Y:S02]  /*a96f0*/  IMAD.MOV.U32 R67, RZ, RZ, R66 ;  /* 0x000000ffff437224 */ /* 0x000fe400078e0042 */
[----:B------:R-:W-:Y:S02]  /*a9700*/  IMAD.MOV.U32 R66, RZ, RZ, R63 ;  /* 0x000000ffff427224 */ /* 0x000fe400078e003f */
[----:B------:R-:W-:Y:S02]  /*a9710*/  IMAD.MOV.U32 R63, RZ, RZ, R62 ;  /* 0x000000ffff3f7224 */ /* 0x000fe400078e003e */
[----:B------:R-:W-:Y:S01]  /*a9720*/  IMAD.MOV.U32 R62, RZ, RZ, R61 ;  /* 0x000000ffff3e7224 */ /* 0x000fe200078e003d */
[----:B-1----:R-:W-:Y:S01]  /*a9730*/  LOP3.LUT R9, R75, 0xffff, RZ, 0xc0, !PT ;  /* 0x0000ffff4b097812 */ /* 0x002fe200078ec0ff */
        /* <DEDUP_REMOVED lines=22> */
[----:B------:R-:W2:Y:S01]  /*a98a0*/  LDL.LU R3, [R1+0x850] ;  /* 0x0008500001037983 */ /* 0x000ea20000300800 */
[----:B------:R-:W-:Y:S02]  /*a98b0*/  IMAD.MOV.U32 R35, RZ, RZ, R33 ;  /* 0x000000ffff237224 */ /* 0x000fe400078e0021 */
[----:B------:R-:W-:Y:S02]  /*a98c0*/  IMAD.MOV.U32 R33, RZ, RZ, R27 ;  /* 0x000000ffff217224 */ /* 0x000fe400078e001b */
[----:B------:R-:W-:-:S02]  /*a98d0*/  IMAD.MOV.U32 R27, RZ, RZ, R2 ;  /* 0x000000ffff1b7224 */ /* 0x000fc400078e0002 */
[----:B------:R-:W3:Y:S01]  /*a98e0*/  LDL.LU R2, [R1+0x858] ;  /* 0x0008580001027983 */ /* 0x000ee20000300800 */
[----:B------:R-:W-:Y:S01]  /*a98f0*/  IMAD.MOV.U32 R77, RZ, RZ, R75 ;  /* 0x000000ffff4d7224 */ /* 0x000fe200078e004b */
[----:B---3--:R-:W-:-:S04]  /*a9900*/  LOP3.LUT R2, R2, 0xffff, RZ, 0xc0, !PT ;  /* 0x0000ffff02027812 */ /* 0x008fc800078ec0ff */
[----:B------:R-:W-:Y:S02]  /*a9910*/  PRMT R9, R2, 0x3340, R9 ;  /* 0x0000334002097816 */ /* 0x000fe40000000009 */
[----:B------:R-:W-:Y:S02]  /*a9920*/  LOP3.LUT R2, R77, 0xffff, RZ, 0xc0, !PT ;  /* 0x0000ffff4d027812 */ /* 0x000fe400078ec0ff */
[----:B------:R-:W3:Y:S01]  /*a9930*/  LDL.LU R77, [R1+0x848] ;  /* 0x00084800014d7983 */ /* 0x000ee20000300800 */
[----:B--2---:R-:W-:Y:S02]  /*a9940*/  LOP3.LUT R3, R3, 0xffff, RZ, 0xc0, !PT ;  /* 0x0000ffff03037812 */ /* 0x004fe400078ec0ff */
[----:B------:R-:W-:Y:S02]  /*a9950*/  LOP3.LUT R8, R76, 0xffff, RZ, 0xc0, !PT ;  /* 0x0000ffff4c087812 */ /* 0x000fe400078ec0ff */
[----:B------:R-:W2:Y:S01]  /*a9960*/  LDL.LU R76, [R1+0x860] ;  /* 0x00086000014c7983 */ /* 0x000ea20000300800 */
[----:B------:R-:W-:-:S02]  /*a9970*/  PRMT R0, R3, 0x3340, R0 ;  /* 0x0000334003007816 */ /* 0x000fc40000000000 */
[----:B---3--:R-:W-:Y:S02]  /*a9980*/  LOP3.LUT R3, R77, 0xffff, RZ, 0xc0, !PT ;  /* 0x0000ffff4d037812 */ /* 0x008fe400078ec0ff */
[----:B------:R-:W3:Y:S01]  /*a9990*/  LDL.LU R77, [R1+0x834] ;  /* 0x00083400014d7983 */ /* 0x000ee20000300800 */
[----:B--2---:R-:W-:-:S03]  /*a99a0*/  LOP3.LUT R15, R76, 0xffff, RZ, 0xc0, !PT ;  /* 0x0000ffff4c0f7812 */ /* 0x004fc600078ec0ff */
[----:B------:R-:W2:Y:S01]  /*a99b0*/  LDL.LU R76, [R1+0x864] ;  /* 0x00086400014c7983 */ /* 0x000ea20000300800 */
[----:B------:R-:W-:Y:S02]  /*a99c0*/  PRMT R15, R15, 0x3340, R8 ;  /* 0x000033400f0f7816 */ /* 0x000fe40000000008 */
[----:B---3--:R-:W-:Y:S02]  /*a99d0*/  LOP3.LUT R8, R77, 0xffff, RZ, 0xc0, !PT ;  /* 0x0000ffff4d087812 */ /* 0x008fe400078ec0ff */
[----:B------:R-:W3:Y:S04]  /*a99e0*/  LDL.LU R77, [R1+0x838] ;  /* 0x00083800014d7983 */ /* 0x000ee80000300800 */
[----:B------:R3:W-:Y:S01]  /*a99f0*/  STL.128 [R1+0x400], R16 ;  /* 0x0004001001007387 */ /* 0x0007e20000100c00 */
[----:B--2---:R-:W-:Y:S01]  /*a9a00*/  LOP3.LUT R14, R76, 0xffff, RZ, 0xc0, !PT ;  /* 0x0000ffff4c0e7812 */ /* 0x004fe200078ec0ff */
[----:B------:R-:W-:Y:S01]  /*a9a10*/  IMAD.MOV.U32 R76, RZ, RZ, R74 ;  /* 0x000000ffff4c7224 */ /* 0x000fe200078e004a */
[----:B---3--:R-:W-:-:S02]  /*a9a20*/  LOP3.LUT R19, R77, 0xffff, RZ, 0xc0, !PT ;  /* 0x0000ffff4d137812 */ /* 0x008fc400078ec0ff */
[----:B------:R-:W2:Y:S01]  /*a9a30*/  LDL.LU R77, [R1+0x83c] ;  /* 0x00083c00014d7983 */ /* 0x000ea20000300800 */
[----:B------:R-:W-:Y:S02]  /*a9a40*/  IMAD.MOV.U32 R74, RZ, RZ, R33 ;  /* 0x000000ffff4a7224 */ /* 0x000fe400078e0021 */
[----:B------:R-:W-:Y:S01]  /*a9a50*/  IMAD.MOV.U32 R33, RZ, RZ, R27 ;  /* 0x000000ffff217224 */ /* 0x000fe200078e001b */
[----:B------:R-:W-:-:S04]  /*a9a60*/  LOP3.LUT R27, R25, 0xffff, RZ, 0xc0, !PT ;  /* 0x0000ffff191b7812 */ /* 0x000fc800078ec0ff */
[----:B------:R-:W-:Y:S02]  /*a9a70*/  PRMT R16, R27, 0x3340, R14 ;  /* 0x000033401b107816 */ /* 0x000fe4000000000e */
[----:B--2---:R-:W-:Y:S02]  /*a9a80*/  LOP3.LUT R14, R77, 0xffff, RZ, 0xc0, !PT ;  /* 0x0000ffff4d0e7812 */ /* 0x004fe400078ec0ff */
[----:B------:R-:W2:Y:S04]  /*a9a90*/  LDL.LU R77, [R1+0x840] ;  /* 0x00084000014d7983 */ /* 0x000ea80000300800 */
[----:B------:R0:W-:Y:S01]  /*a9aa0*/  STL.128 [R1+0x410], R20 ;  /* 0x0004101401007387 */ /* 0x0001e20000100c00 */
[----:B------:R-:W-:Y:S02]  /*a9ab0*/  PRMT R17, R3, 0x3340, R2 ;  /* 0x0000334003117816 */ /* 0x000fe40000000002 */
[----:B0-----:R-:W-:Y:S01]  /*a9ac0*/  LOP3.LUT R23, R78, 0xffff, RZ, 0xc0, !PT ;  /* 0x0000ffff4e177812 */ /* 0x001fe200078ec0ff */
[----:B------:R-:W-:Y:S01]  /*a9ad0*/  IMAD.MOV.U32 R75, RZ, RZ, R67 ;  /* 0x000000ffff4b7224 */ /* 0x000fe200078e0043 */
[----:B------:R-:W-:-:S02]  /*a9ae0*/  PRMT R19, R19, 0x3340, R8 ;  /* 0x0000334013137816 */ /* 0x000fc40000000008 */
[----:B--2---:R-:W-:Y:S01]  /*a9af0*/  LOP3.LUT R21, R77, 0xffff, RZ, 0xc0, !PT ;  /* 0x0000ffff4d157812 */ /* 0x004fe200078ec0ff */
[----:B------:R-:W-:Y:S01]  /*a9b00*/  IMAD.MOV.U32 R77, RZ, RZ, R76 ;  /* 0x000000ffff4d7224 */ /* 0x000fe200078e004c */
[----:B------:R-:W2:Y:S03]  /*a9b10*/  LDL R22, [R1+0x5b4] ;  /* 0x0005b40001167983 */ /* 0x000ea60000100800 */
[----:B------:R-:W-:-:S05]  /*a9b20*/  IMAD.MOV.U32 R78, RZ, RZ, R77 ;  /* 0x000000ffff4e7224 */ /* 0x000fca00078e004d */
[----:B------:R-:W-:Y:S02]  /*a9b30*/  LOP3.LUT R2, R78, 0xffff, RZ, 0xc0, !PT ;  /* 0x0000ffff4e027812 */ /* 0x000fe400078ec0ff */
[----:B------:R-:W3:Y:S02]  /*a9b40*/  LDL.LU R78, [R1+0x828] ;  /* 0x00082800014e7983 */ /* 0x000ee40000300800 */
[----:B---3--:R-:W-:Y:S02]  /*a9b50*/  LOP3.LUT R3, R78, 0xffff, RZ, 0xc0, !PT ;  /* 0x0000ffff4e037812 */ /* 0x008fe400078ec0ff */
        /* <DEDUP_REMOVED lines=8> */
[----:B------:R-:W4:Y:S01]  /*a9be0*/  LDL.LU R70, [R1+0x82c] ;  /* 0x00082c0001467983 */ /* 0x000f220000300800 */
[----:B---3--:R-:W-:-:S03]  /*a9bf0*/  LOP3.LUT R8, R78, 0xffff, RZ, 0xc0, !PT ;  /* 0x0000ffff4e087812 */ /* 0x008fc600078ec0ff */
[----:B------:R-:W3:Y:S01]  /*a9c00*/  LDL.LU R78, [R1+0x820] ;  /* 0x00082000014e7983 */ /* 0x000ee20000300800 */
[----:B------:R-:W-:Y:S02]  /*a9c10*/  IMAD.MOV.U32 R76, RZ, RZ, R75 ;  /* 0x000000ffff4c7224 */ /* 0x000fe400078e004b */
[----:B------:R-:W-:Y:S02]  /*a9c20*/  IMAD.MOV.U32 R75, RZ, RZ, R74 ;  /* 0x000000ffff4b7224 */ /* 0x000fe400078e004a */
[----:B------:R-:W-:Y:S02]  /*a9c30*/  IMAD.MOV.U32 R74, RZ, RZ, R73 ;  /* 0x000000ffff4a7224 */ /* 0x000fe400078e0049 */
[----:B------:R-:W-:Y:S02]  /*a9c40*/  IMAD.MOV.U32 R73, RZ, RZ, R72 ;  /* 0x000000ffff497224 */ /* 0x000fe400078e0048 */
[----:B------:R-:W-:Y:S02]  /*a9c50*/  IMAD.MOV.U32 R72, RZ, RZ, R71 ;  /* 0x000000ffff487224 */ /* 0x000fe400078e0047 */
        /* <DEDUP_REMOVED lines=10> */
[----:B------:R-:W4:Y:S01]  /*a9d00*/  LDL.LU R36, [R1+0x8a8] ;  /* 0x0008a80001247983 */ /* 0x000f220000300800 */
[----:B---3--:R-:W-:-:S03]  /*a9d10*/  LOP3.LUT R21, R78, 0xffff, RZ, 0xc0, !PT ;  /* 0x0000ffff4e157812 */ /* 0x008fc600078ec0ff */
[----:B------:R-:W3:Y:S01]  /*a9d20*/  LDL.LU R78, [R1+0x80c] ;  /* 0x00080c00014e7983 */ /* 0x000ee20000300800 */
[----:B------:R-:W-:Y:S01]  /*a9d30*/  LOP3.LUT R20, R76, 0xffff, RZ, 0xc0, !PT ;  /* 0x0000ffff4c147812 */ /* 0x000fe200078ec0ff */
[----:B------:R-:W-:Y:S02]  /*a9d40*/  IMAD.MOV.U32 R76, RZ, RZ, R75 ;  /* 0x000000ffff4c7224 */ /* 0x000fe400078e004b */
[----:B------:R-:W-:Y:S02]  /*a9d50*/  IMAD.MOV.U32 R75, RZ, RZ, R74 ;  /* 0x000000ffff4b7224 */ /* 0x000fe400078e004a */
[----:B------:R-:W-:Y:S02]  /*a9d60*/  IMAD.MOV.U32 R74, RZ, RZ, R73 ;  /* 0x000000ffff4a7224 */ /* 0x000fe400078e0049 */
[----:B------:R-:W-:Y:S02]  /*a9d70*/  IMAD.MOV.U32 R73, RZ, RZ, R72 ;  /* 0x000000ffff497224 */ /* 0x000fe400078e0048 */
[----:B--2---:R-:W-:-:S02]  /*a9d80*/  IMAD.MOV.U32 R72, RZ, RZ, R71 ;  /* 0x000000ffff487224 */ /* 0x004fc400078e0047 */
[----:B------:R-:W-:Y:S02]  /*a9d90*/  IMAD.MOV.U32 R71, RZ, RZ, R69 ;  /* 0x000000ffff477224 */ /* 0x000fe400078e0045 */
[----:B------:R-:W-:Y:S02]  /*a9da0*/  IMAD.MOV.U32 R69, RZ, RZ, R68 ;  /* 0x000000ffff457224 */ /* 0x000fe400078e0044 */
[----:B------:R-:W-:Y:S01]  /*a9db0*/  IMAD.MOV.U32 R68, RZ, RZ, R67 ;  /* 0x000000ffff447224 */ /* 0x000fe200078e0043 */
[----:B----4-:R-:W-:Y:S01]  /*a9dc0*/  LOP3.LUT R70, R70, 0xffff, RZ, 0xc0, !PT ;  /* 0x0000ffff46467812 */ /* 0x010fe200078ec0ff */
[----:B------:R-:W-:Y:S02]  /*a9dd0*/  IMAD.MOV.U32 R67, RZ, RZ, R66 ;  /* 0x000000ffff437224 */ /* 0x000fe400078e0042 */
[----:B------:R-:W-:Y:S02]  /*a9de0*/  IMAD.MOV.U32 R66, RZ, RZ, R63 ;  /* 0x000000ffff427224 */ /* 0x000fe400078e003f */
[----:B------:R-:W-:Y:S01]  /*a9df0*/  IMAD.MOV.U32 R63, RZ, RZ, R62 ;  /* 0x000000ffff3f7224 */ /* 0x000fe200078e003e */
[----:B------:R-:W-:Y:S01]  /*a9e00*/  PRMT R27, R3, 0x3340, R2 ;  /* 0x00003340031b7816 */ /* 0x000fe20000000002 */
[----:B------:R-:W-:Y:S01]  /*a9e10*/  IMAD.MOV.U32 R62, RZ, RZ, R61 ;  /* 0x000000ffff3e7224 */ /* 0x000fe200078e003d */
[----:B------:R-:W-:Y:S01]  /*a9e20*/  PRMT R70, R23, 0x3340, R70 ;  /* 0x0000334017467816 */ /* 0x000fe20000000046 */
[----:B------:R-:W-:Y:S01]  /*a9e30*/  IMAD.MOV.U32 R61, RZ, RZ, R60 ;  /* 0x000000ffff3d7224 */ /* 0x000fe200078e003c */
[----:B------:R-:W-:Y:S01]  /*a9e40*/  LOP3.LUT R2, R76, 0xffff, RZ, 0xc0, !PT ;  /* 0x0000ffff4c027812 */ /* 0x000fe200078ec0ff */
[----:B------:R-:W-:Y:S01]  /*a9e50*/  IMAD.MOV.U32 R60, RZ, RZ, R58 ;  /* 0x000000ffff3c7224 */ /* 0x000fe200078e003a */
[----:B------:R-:W-:Y:S01]  /*a9e60*/  LOP3.LUT R3, R75, 0xffff, RZ, 0xc0, !PT ;  /* 0x0000ffff4b037812 */ /* 0x000fe200078ec0ff */
[----:B------:R-:W-:Y:S01]  /*a9e70*/  IMAD.MOV.U32 R58, RZ, RZ, R35 ;  /* 0x000000ffff3a7224 */ /* 0x000fe200078e0023 */
[----:B------:R-:W-:-:S02]  /*a9e80*/  PRMT R24, R24, 0x3340, R24 ;  /* 0x0000334018187816 */ /* 0x000fc40000000018 */
[----:B------:R-:W-:Y:S02]  /*a9e90*/  PRMT R37, R50, 0x3340, R1 ;  /* 0x0000334032257816 */ /* 0x000fe40000000001 */
[----:B------:R-:W-:Y:S02]  /*a9ea0*/  LOP3.LUT R23, R77, 0xffff, RZ, 0xc0, !PT ;  /* 0x0000ffff4d177812 */ /* 0x000fe400078ec0ff */
[----:B------:R-:W-:Y:S02]  /*a9eb0*/  PRMT R35, R21, 0x3340, R8 ;  /* 0x0000334015237816 */ /* 0x000fe40000000008 */
[----:B------:R-:W-:Y:S01]  /*a9ec0*/  PRMT R8, R30, 0x7604, R69 ;  /* 0x000076041e087816 */ /* 0x000fe20000000045 */
        /* <DEDUP_REMOVED lines=11> */
[----:B------:R-:W-:Y:S02]  /*a9f80*/  PRMT R2, R16, 0x5410, R15 ;  /* 0x0000541010027816 */ /* 0x000fe4000000000f */
[----:B------:R-:W-:Y:S01]  /*a9f90*/  LOP3.LUT R33, R71, 0xffff, RZ, 0xc0, !PT ;  /* 0x0000ffff47217812 */ /* 0x000fe200078ec0ff */
[----:B------:R-:W-:Y:S01]  /*a9fa0*/  IMAD.MOV.U32 R71, RZ, RZ, R68 ;  /* 0x000000ffff477224 */ /* 0x000fe200078e0044 */
[----:B------:R-:W-:Y:S02]  /*a9fb0*/  LOP3.LUT R16, R63, 0xffff, RZ, 0xc0, !PT ;  /* 0x0000ffff3f107812 */ /* 0x000fe400078ec0ff */
[----:B------:R-:W-:Y:S02]  /*a9fc0*/  PRMT R3, R47, 0x5410, R24 ;  /* 0x000054102f037816 */ /* 0x000fe40000000018 */
[----:B------:R-:W-:-:S02]  /*a9fd0*/  LOP3.LUT R49, R49, 0xffff, RZ, 0xc0, !PT ;  /* 0x0000ffff31317812 */ /* 0x000fc400078ec0ff */
[----:B------:R-:W-:Y:S02]  /*a9fe0*/  LOP3.LUT R61, R61, 0xffff, RZ, 0xc0, !PT ;  /* 0x0000ffff3d3d7812 */ /* 0x000fe400078ec0ff */
[----:B------:R-:W-:Y:S02]  /*a9ff0*/  LOP3.LUT R51, R51, 0xffff, RZ, 0xc0, !PT ;  /* 0x0000ffff33337812 */ /* 0x000fe400078ec0ff */
        /* <DEDUP_REMOVED lines=8> */
[----:B------:R-:W-:Y:S02]  /*aa080*/  LOP3.LUT R3, R71, 0xffff, RZ, 0xc0, !PT ;  /* 0x0000ffff47037812 */ /* 0x000fe400078ec0ff */
[----:B------:R-:W-:Y:S01]  /*aa090*/  LOP3.LUT R26, R26, 0xffff, RZ, 0xc0, !PT ;  /* 0x0000ffff1a1a7812 */ /* 0x000fe200078ec0ff */
[----:B------:R-:W-:Y:S01]  /*aa0a0*/  STL.U16 [R1+0xc8], R8 ;  /* 0x0000c80801007387 */ /* 0x000fe20000100400 */
[----:B------:R-:W-:Y:S02]  /*aa0b0*/  LOP3.LUT R72, R72, 0xffff, RZ, 0xc0, !PT ;  /* 0x0000ffff48487812 */ /* 0x000fe400078ec0ff */
[----:B------:R-:W-:Y:S01]  /*aa0c0*/  PRMT R36, R46, 0x7604, R31 ;  /* 0x000076042e247816 */ /* 0x000fe2000000001f */
[----:B------:R0:W-:Y:S01]  /*aa0d0*/  STL.U16 [R1+0x38], R8 ;  /* 0x0000380801007387 */ /* 0x0001e20000100400 */
[----:B------:R-:W-:-:S02]  /*aa0e0*/  LOP3.LUT R15, R68, 0xffff, RZ, 0xc0, !PT ;  /* 0x0000ffff440f7812 */ /* 0x000fc400078ec0ff */
[----:B------:R-:W-:Y:S02]  /*aa0f0*/  LOP3.LUT R75, R66, 0xffff, RZ, 0xc0, !PT ;  /* 0x0000ffff424b7812 */ /* 0x000fe400078ec0ff */
[----:B------:R-:W-:Y:S02]  /*aa100*/  PRMT R20, R3, 0x3340, R26 ;  /* 0x0000334003147816 */ /* 0x000fe4000000001a */
[----:B------:R-:W-:Y:S02]  /*aa110*/  LOP3.LUT R80, R60, 0xffff, RZ, 0xc0, !PT ;  /* 0x0000ffff3c507812 */ /* 0x000fe400078ec0ff */
[----:B------:R-:W-:Y:S02]  /*aa120*/  LOP3.LUT R73, R52, 0xffff, RZ, 0xc0, !PT ;  /* 0x0000ffff34497812 */ /* 0x000fe400078ec0ff */
[----:B0-----:R-:W-:Y:S02]  /*aa130*/  LOP3.LUT R8, R69, 0xffff, RZ, 0xc0, !PT ;  /* 0x0000ffff45087812 */ /* 0x001fe400078ec0ff */
[----:B------:R-:W-:-:S02]  /*aa140*/  LOP3.LUT R46, R59, 0xffff, RZ, 0xc0, !PT ;  /* 0x0000ffff3b2e7812 */ /* 0x000fc400078ec0ff */
[----:B------:R-:W-:Y:S02]  /*aa150*/  LOP3.LUT R60, R58, 0xffff, RZ, 0xc0, !PT ;  /* 0x0000ffff3a3c7812 */ /* 0x000fe400078ec0ff */
[----:B------:R-:W-:Y:S02]  /*aa160*/  LOP3.LUT R71, R57, 0xffff, RZ, 0xc0, !PT ;  /* 0x0000ffff39477812 */ /* 0x000fe400078ec0ff */
[----:B------:R-:W-:Y:S02]  /*aa170*/  LOP3.LUT R82, R56, 0xffff, RZ, 0xc0, !PT ;  /* 0x0000ffff38527812 */ /* 0x000fe400078ec0ff */
[----:B------:R-:W-:Y:S02]  /*aa180*/  PRMT R72, R33, 0x3340, R72 ;  /* 0x0000334021487816 */ /* 0x000fe40000000048 */
[----:B------:R-:W-:Y:S01]  /*aa190*/  PRMT R20, R17, 0x5410, R20 ;  /* 0x0000541011147816 */ /* 0x000fe20000000014 */
[----:B------:R-:W-:Y:S04]  /*aa1a0*/  STL [R1+0xcc], R54 ;  /* 0x0000cc3601007387 */ /* 0x000fe80000100800 */
[----:B-----5:R-:W-:Y:S04]  /*aa1b0*/  STL.64 [R1+0xd0], R204 ;  /* 0x0000d0cc01007387 */ /* 0x020fe80000100a00 */
[----:B------:R-:W-:Y:S04]  /*aa1c0*/  STL [R1+0x3f0], R209 ;  /* 0x0003f0d101007387 */ /* 0x000fe80000100800 */
[----:B------:R-:W-:Y:S04]  /*aa1d0*/  STL [R1+0x42c], R210 ;  /* 0x00042cd201007387 */ /* 0x000fe80000100800 */
[----:B------:R-:W-:Y:S04]  /*aa1e0*/  STL.64 [R1+0x430], R200 ;  /* 0x000430c801007387 */ /* 0x000fe80000100a00 */
[----:B------:R-:W-:Y:S04]  /*aa1f0*/  STL [R1+0x3c], R54 ;  /* 0x00003c3601007387 */ /* 0x000fe80000100800 */
[----:B------:R-:W-:Y:S01]  /*aa200*/  STL.64 [R1+0x40], R204 ;  /* 0x000040cc01007387 */ /* 0x000fe20000100a00 */
[----:B------:R-:W-:-:S04]  /*aa210*/  PRMT R39, R53, 0x5410, R24 ;  /* 0x0000541035277816 */ /* 0x000fc80000000018 */
[----:B------:R-:W-:Y:S01]  /*aa220*/  PRMT R39, R44, 0x7604, R39 ;  /* 0x000076042c277816 */ /* 0x000fe20000000027 */
        /* <DEDUP_REMOVED lines=10> */
[----:B---3--:R-:W-:-:S04]  /*aa2d0*/  LOP3.LUT R14, R78, 0xffff, RZ, 0xc0, !PT ;  /* 0x0000ffff4e0e7812 */ /* 0x008fc800078ec0ff */
[----:B------:R-:W-:Y:S02]  /*aa2e0*/  PRMT R23, R23, 0x3340, R14 ;  /* 0x0000334017177816 */ /* 0x000fe4000000000e */
[----:B------:R-:W-:-:S04]  /*aa2f0*/  LOP3.LUT R14, R74, 0xffff, RZ, 0xc0, !PT ;  /* 0x0000ffff4a0e7812 */ /* 0x000fc800078ec0ff */
[----:B------:R-:W-:Y:S02]  /*aa300*/  PRMT R21, R21, 0x3340, R14 ;  /* 0x0000334015157816 */ /* 0x000fe4000000000e */
[----:B------:R-:W-:Y:S02]  /*aa310*/  PRMT R14, R22, 0x7604, R45 ;  /* 0x00007604160e7816 */ /* 0x000fe4000000002d */
[----:B------:R-:W-:Y:S02]  /*aa320*/  PRMT R30, R21, 0x5410, R30 ;  /* 0x00005410151e7816 */ /* 0x000fe4000000001e */
[----:B------:R-:W-:Y:S02]  /*aa330*/  PRMT R21, R18, 0x5410, R19 ;  /* 0x0000541012157816 */ /* 0x000fe40000000013 */
[----:B------:R-:W-:Y:S01]  /*aa340*/  PRMT R19, R51, 0x3340, R61 ;  /* 0x0000334033137816 */ /* 0x000fe2000000003d */
[----:B------:R0:W-:Y:S01]  /*aa350*/  STL.U16 [R1+0x428], R14 ;  /* 0x0004280e01007387 */ /* 0x0001e20000100400 */
[----:B------:R-:W-:-:S02]  /*aa360*/  LOP3.LUT R74, R67, 0xffff, RZ, 0xc0, !PT ;  /* 0x0000ffff434a7812 */ /* 0x000fc400078ec0ff */
[----:B------:R-:W-:Y:S02]  /*aa370*/  PRMT R19, R16, 0x5410, R19 ;  /* 0x0000541010137816 */ /* 0x000fe40000000013 */
[----:B------:R-:W-:Y:S02]  /*aa380*/  LOP3.LUT R16, R55, 0xffff, RZ, 0xc0, !PT ;  /* 0x0000ffff37107812 */ /* 0x000fe400078ec0ff */
[----:B------:R-:W-:Y:S02]  /*aa390*/  LOP3.LUT R67, R62, 0xffff, RZ, 0xc0, !PT ;  /* 0x0000ffff3e437812 */ /* 0x000fe400078ec0ff */
[----:B0-----:R-:W-:Y:S02]  /*aa3a0*/  PRMT R14, R3, 0x3340, R4 ;  /* 0x00003340030e7816 */ /* 0x001fe40000000004 */
[----:B------:R-:W-:Y:S02]  /*aa3b0*/  PRMT R22, R15, 0x3340, R8 ;  /* 0x000033400f167816 */ /* 0x000fe40000000008 */
[----:B------:R-:W-:-:S02]  /*aa3c0*/  PRMT R3, R75, 0x3340, R74 ;  /* 0x000033404b037816 */ /* 0x000fc4000000004a */
[----:B------:R-:W-:Y:S02]  /*aa3d0*/  PRMT R45, R17, 0x5410, R14 ;  /* 0x00005410112d7816 */ /* 0x000fe4000000000e */
[----:B------:R-:W-:Y:S02]  /*aa3e0*/  PRMT R18, R50, 0x5410, R23 ;  /* 0x0000541032127816 */ /* 0x000fe40000000017 */
[C---:B------:R-:W-:Y:S02]  /*aa3f0*/  PRMT R33, R16.reuse, 0x3340, R1 ;  /* 0x0000334010217816 */ /* 0x040fe40000000001 */
[----:B------:R-:W-:Y:S02]  /*aa400*/  PRMT R31, R16, 0x3340, R73 ;  /* 0x00003340101f7816 */ /* 0x000fe40000000049 */
[----:B------:R-:W-:Y:S02]  /*aa410*/  PRMT R16, R46, 0x3340, R60 ;  /* 0x000033402e107816 */ /* 0x000fe4000000003c */
[----:B------:R-:W-:-:S02]  /*aa420*/  PRMT R17, R82, 0x3340, R71 ;  /* 0x0000334052117816 */ /* 0x000fc40000000047 */
[----:B------:R-:W-:Y:S01]  /*aa430*/  PRMT R23, R80, 0x3340, R67 ;  /* 0x0000334050177816 */ /* 0x000fe20000000043 */
[----:B------:R-:W-:Y:S01]  /*aa440*/  IMAD.IADD R14, R34, 0x1, R209 ;  /* 0x00000001220e7824 */ /* 0x000fe200078e02d1 */
[----:B------:R-:W-:Y:S02]  /*aa450*/  PRMT R22, R3, 0x5410, R22 ;  /* 0x0000541003167816 */ /* 0x000fe40000000016 */
[----:B------:R-:W-:Y:S02]  /*aa460*/  PRMT R31, R31, 0x5410, R72 ;  /* 0x000054101f1f7816 */ /* 0x000fe40000000048 */
[----:B------:R-:W-:Y:S02]  /*aa470*/  PRMT R16, R27, 0x5410, R16 ;  /* 0x000054101b107816 */ /* 0x000fe40000000010 */
[----:B------:R-:W-:Y:S02]  /*aa480*/  PRMT R17, R35, 0x5410, R17 ;  /* 0x0000541023117816 */ /* 0x000fe40000000011 */
[----:B------:R-:W-:-:S02]  /*aa490*/  PRMT R3, R9, 0x5410, R0 ;  /* 0x0000541009037816 */ /* 0x000fc40000000000 */
[----:B------:R-:W-:Y:S01]  /*aa4a0*/  PRMT R23, R70, 0x5410, R23 ;  /* 0x0000541046177816 */ /* 0x000fe20000000017 */
[----:B------:R0:W-:Y:S04]  /*aa4b0*/  STL [R1+0x90], R14 ;  /* 0x0000900e01007387 */ /* 0x0001e80000100800 */
[----:B------:R0:W-:Y:S04]  /*aa4c0*/  STL [R1], R14 ;  /* 0x0000000e01007387 */ /* 0x0001e80000100800 */
[----:B------:R0:W-:Y:S04]  /*aa4d0*/  STL.64 [R1+0xc0], R30 ;  /* 0x0000c01e01007387 */ /* 0x0001e80000100a00 */
[----:B------:R0:W-:Y:S04]  /*aa4e0*/  STL.64 [R1+0x30], R30 ;  /* 0x0000301e01007387 */ /* 0x0001e80000100a00 */
[----:B------:R0:W-:Y:S04]  /*aa4f0*/  STL.128 [R1+0xb0], R16 ;  /* 0x0000b01001007387 */ /* 0x0001e80000100c00 */
[----:B------:R0:W-:Y:S04]  /*aa500*/  STL.128 [R1+0x20], R16 ;  /* 0x0000201001007387 */ /* 0x0001e80000100c00 */
[----:B------:R0:W-:Y:S04]  /*aa510*/  STL.64 [R1+0x98], R2 ;  /* 0x0000980201007387 */ /* 0x0001e80000100a00 */
[----:B------:R0:W-:Y:S04]  /*aa520*/  STL.64 [R1+0x8], R2 ;  /* 0x0000080201007387 */ /* 0x0001e80000100a00 */
[----:B------:R0:W-:Y:S04]  /*aa530*/  STL.128 [R1+0xa0], R20 ;  /* 0x0000a01401007387 */ /* 0x0001e80000100c00 */
[----:B------:R0:W-:Y:S01]  /*aa540*/  STL.128 [R1+0x10], R20 ;  /* 0x0000101401007387 */ /* 0x0001e20000100c00 */
[----:B------:R-:W-:-:S04]  /*aa550*/  PRMT R27, R27, 0x5410, R24 ;  /* 0x000054101b1b7816 */ /* 0x000fc80000000018 */
[----:B------:R-:W-:Y:S02]  /*aa560*/  PRMT R27, R46, 0x7054, R27 ;  /* 0x000070542e1b7816 */ /* 0x000fe4000000001b */
[--C-:B------:R-:W-:Y:S02]  /*aa570*/  PRMT R33, R33, 0x5410, R24.reuse ;  /* 0x0000541021217816 */ /* 0x100fe40000000018 */
[----:B------:R-:W-:Y:S02]  /*aa580*/  PRMT R35, R35, 0x5410, R24 ;  /* 0x0000541023237816 */ /* 0x000fe40000000018 */
        /* <DEDUP_REMOVED lines=13> */
.L_x_3333:
[----:B0-----:R-:W-:-:S06]  /*aa660*/  IMAD.IADD R24, R1, 0x1, R28 ;  /* 0x0000000101187824 */ /* 0x001fcc00078e021c */
[----:B------:R-:W2:Y:S01]  /*aa670*/  LDL.U8 R24, [R24+0x118] ;  /* 0x0001180018187983 */ /* 0x000ea20000100000 */
[----:B------:R-:W-:Y:S02]  /*aa680*/  IMAD.MOV.U32 R26, RZ, RZ, R28 ;  /* 0x000000ffff1a7224 */ /* 0x000fe400078e001c */
[----:B------:R-:W-:Y:S01]  /*aa690*/  VIADD R28, R28, 0x1 ;  /* 0x000000011c1c7836 */ /* 0x000fe20000000000 */
[----:B--2---:R-:W-:-:S13]  /*aa6a0*/  ISETP.NE.AND P2, PT, R24, RZ, PT ;  /* 0x000000ff1800720c */ /* 0x004fda0003f45270 */
[----:B------:R-:W-:Y:S05]  /*aa6b0*/  @P2 BRA `(.L_x_3333) ;  /* 0xfffffffc00e82947 */ /* 0x000fea000383ffff */
[----:B------:R-:W-:Y:S05]  /*aa6c0*/  BSYNC.RECONVERGENT B1 ;  /* 0x0000000000017941 */ /* 0x000fea0003800200 */
.L_x_3332:
[----:B------:R-:W-:Y:S01]  /*aa6d0*/  LOP3.LUT P2, RZ, R25, 0xff, RZ, 0xc0, !PT ;  /* 0x000000ff19ff7812 */ /* 0x000fe2000784c0ff */
[----:B------:R-:W-:Y:S01]  /*aa6e0*/  BSSY.RECONVERGENT B1, `(.L_x_3334) ;  /* 0x000000f000017945 */ /* 0x000fe20003800200 */
[----:B------:R-:W-:-:S11]  /*aa6f0*/  IMAD.MOV.U32 R24, RZ, RZ, R26 ;  /* 0x000000ffff187224 */ /* 0x000fd600078e001a */
[----:B------:R-:W-:Y:S05]  /*aa700*/  @!P2 BRA `(.L_x_3335) ;  /* 0x000000000030a947 */ /* 0x000fea0003800000 */
[----:B------:R-:W-:Y:S01]  /*aa710*/  BSSY.RECONVERGENT B2, `(.L_x_3336) ;  /* 0x000000a000027945 */ /* 0x000fe20003800200 */
[----:B------:R-:W-:-:S07]  /*aa720*/  IMAD.MOV.U32 R24, RZ, RZ, RZ ;  /* 0x000000ffff187224 */ /* 0x000fce00078e00ff */
.L_x_3337:
        /* <DEDUP_REMOVED lines=9> */
.L_x_3336:
[----:B------:R-:W-:-:S07]  /*aa7c0*/  IMAD.MOV.U32 R24, RZ, RZ, R27 ;  /* 0x000000ffff187224 */ /* 0x000fce00078e001b */
.L_x_3335:
[----:B------:R-:W-:Y:S05]  /*aa7d0*/  BSYNC.RECONVERGENT B1 ;  /* 0x0000000000017941 */ /* 0x000fea0003800200 */
.L_x_3334:
[----:B------:R-:W-:Y:S01]  /*aa7e0*/  IMAD.IADD R25, R1, 0x1, R24 ;  /* 0x0000000101197824 */ /* 0x000fe200078e0218 */
[----:B------:R-:W-:Y:S01]  /*aa7f0*/  BSSY.RECONVERGENT B1, `(.L_x_3338) ;  /* 0x0000009000017945 */ /* 0x000fe20003800200 */
[----:B------:R-:W-:-:S03]  /*aa800*/  IMAD.MOV.U32 R24, RZ, RZ, RZ ;  /* 0x000000ffff187224 */ /* 0x000fc600078e00ff */
[----:B------:R0:W-:Y:S04]  /*aa810*/  STL.U8 [R25+0x118], RZ ;  /* 0x000118ff19007387 */ /* 0x0001e80000100000 */
.L_x_3339:
[----:B------:R-:W-:-:S05]  /*aa820*/  IMAD.IADD R26, R1, 0x1, R24 ;  /* 0x00000001011a7824 */ /* 0x000fca00078e0218 */
[----:B0-----:R-:W2:Y:S02]  /*aa830*/  LDL.U8 R25, [R26+0x118] ;  /* 0x000118001a197983 */ /* 0x001ea40000100000 */
[----:B--2---:R-:W-:Y:S01]  /*aa840*/  ISETP.NE.AND P2, PT, R25, RZ, PT ;  /* 0x000000ff1900720c */ /* 0x004fe20003f45270 */
[----:B------:R-:W-:Y:S02]  /*aa850*/  IMAD.MOV.U32 R25, RZ, RZ, R24 ;  /* 0x000000ffff197224 */ /* 0x000fe400078e0018 */
[----:B------:R-:W-:-:S10]  /*aa860*/  VIADD R24, R24, 0x1 ;  /* 0x0000000118187836 */ /* 0x000fd40000000000 */
[----:B------:R-:W-:Y:S05]  /*aa870*/  @P2 BRA `(.L_x_3339) ;  /* 0xfffffffc00e82947 */ /* 0x000fea000383ffff */
[----:B------:R-:W-:Y:S05]  /*aa880*/  BSYNC.RECONVERGENT B1 ;  /* 0x0000000000017941 */ /* 0x000fea0003800200 */
.L_x_3338:
[----:B------:R-:W-:Y:S01]  /*aa890*/  LOP3.LUT P2, RZ, R173, 0xff, RZ, 0xc0, !PT ;  /* 0x000000ffadff7812 */ /* 0x000fe2000784c0ff */
[----:B------:R-:W-:Y:S01]  /*aa8a0*/  BSSY.RECONVERGENT B1, `(.L_x_3340) ;  /* 0x000000f000017945 */ /* 0x000fe20003800200 */
[----:B------:R-:W-:-:S11]  /*aa8b0*/  IMAD.MOV.U32 R24, RZ, RZ, R25 ;  /* 0x000000ffff187224 */ /* 0x000fd600078e0019 */
[----:B------:R-:W-:Y:S05]  /*aa8c0*/  @!P2 BRA `(.L_x_3341) ;  /* 0x000000000030a947 */ /* 0x000fea0003800000 */
[----:B------:R-:W-:Y:S01]  /*aa8d0*/  BSSY.RECONVERGENT B2, `(.L_x_3342) ;  /* 0x000000a000027945 */ /* 0x000fe20003800200 */
[----:B------:R-:W-:-:S07]  /*aa8e0*/  IMAD.MOV.U32 R24, RZ, RZ, RZ ;  /* 0x000000ffff187224 */ /* 0x000fce00078e00ff */
.L_x_3343:
        /* <DEDUP_REMOVED lines=9> */
.L_x_3342:
[----:B------:R-:W-:-:S07]  /*aa980*/  IMAD.MOV.U32 R24, RZ, RZ, R26 ;  /* 0x000000ffff187224 */ /* 0x000fce00078e001a */
.L_x_3341:
[----:B------:R-:W-:Y:S05]  /*aa990*/  BSYNC.RECONVERGENT B1 ;  /* 0x0000000000017941 */ /* 0x000fea0003800200 */
.L_x_3340:
[----:B------:R-:W-:-:S05]  /*aa9a0*/  IMAD.IADD R39, R1, 0x1, R24 ;  /* 0x0000000101277824 */ /* 0x000fca00078e0218 */
[----:B------:R0:W-:Y:S04]  /*aa9b0*/  STL.U8 [R39+0x118], RZ ;  /* 0x000118ff27007387 */ /* 0x0001e80000100000 */
[----:B------:R-:W2:Y:S04]  /*aa9c0*/  LDL R87, [R1+0x14c] ;  /* 0x00014c0001577983 */ /* 0x000ea80000100800 */
[----:B------:R-:W3:Y:S04]  /*aa9d0*/  LDL.64 R88, [R1+0x150] ;  /* 0x0001500001587983 */ /* 0x000ee80000100a00 */
[----:B------:R-:W4:Y:S04]  /*aa9e0*/  LDL.128 R52, [R1+0x120] ;  /* 0x0001200001347983 */ /* 0x000f280000100c00 */
[----:B------:R-:W5:Y:S04]  /*aa9f0*/  LDL.128 R24, [R1+0x130] ;  /* 0x0001300001187983 */ /* 0x000f680000100c00 */
[----:B------:R-:W5:Y:S04]  /*aaa00*/  LDL.64 R28, [R1+0x118] ;  /* 0x00011800011c7983 */ /* 0x000f680000100a00 */
[----:B------:R-:W5:Y:S04]  /*aaa10*/  LDL.64 R46, [R1+0x140] ;  /* 0x00014000012e7983 */ /* 0x000f680000100a00 */
[----:B------:R-:W5:Y:S04]  /*aaa20*/  LDL.U16 R49, [R1+0x148] ;  /* 0x0001480001317983 */ /* 0x000f680000100400 */
[----:B--2---:R1:W-:Y:S04]  /*aaa30*/  STL [R1+0x714], R87 ;  /* 0x0007145701007387 */ /* 0x0043e80000100800 */
[----:B---3--:R2:W-:Y:S01]  /*aaa40*/  STL.64 [R1+0x610], R88 ;  /* 0x0006105801007387 */ /* 0x0085e20000100a00 */
[----:B----4-:R-:W-:-:S02]  /*aaa50*/  PRMT R36, R52, 0x7770, RZ ;  /* 0x0000777034247816 */ /* 0x010fc400000000ff */
[C---:B------:R-:W-:Y:S02]  /*aaa60*/  PRMT R37, R52.reuse, 0x7771, RZ ;  /* 0x0000777134257816 */ /* 0x040fe400000000ff */
[C---:B------:R-:W-:Y:S02]  /*aaa70*/  PRMT R38, R52.reuse, 0x7772, RZ ;  /* 0x0000777234267816 */ /* 0x040fe400000000ff */
[----:B0-----:R-:W-:Y:S02]  /*aaa80*/  PRMT R39, R52, 0x7773, RZ ;  /* 0x0000777334277816 */ /* 0x001fe400000000ff */
[C---:B------:R-:W-:Y:S02]  /*aaa90*/  PRMT R40, R53.reuse, 0x7770, RZ ;  /* 0x0000777035287816 */ /* 0x040fe400000000ff */
[C---:B------:R-:W-:Y:S02]  /*aaaa0*/  PRMT R41, R53.reuse, 0x7771, RZ ;  /* 0x0000777135297816 */ /* 0x040fe400000000ff */
[----:B------:R-:W-:-:S02]  /*aaab0*/  PRMT R42, R53, 0x7772, RZ ;  /* 0x00007772352a7816 */ /* 0x000fc400000000ff */
[----:B------:R-:W-:Y:S02]  /*aaac0*/  PRMT R43, R53, 0x7773, RZ ;  /* 0x00007773352b7816 */ /* 0x000fe400000000ff */
[C---:B-----5:R-:W-:Y:S02]  /*aaad0*/  PRMT R59, R24.reuse, 0x7770, RZ ;  /* 0x00007770183b7816 */ /* 0x060fe400000000ff */
        /* <DEDUP_REMOVED lines=12> */
[C---:B-1----:R-:W-:Y:S02]  /*aaba0*/  PRMT R87, R27.reuse, 0x7771, RZ ;  /* 0x000077711b577816 */ /* 0x042fe400000000ff */
[C---:B--2---:R-:W-:Y:S02]  /*aabb0*/  PRMT R88, R27.reuse, 0x7772, RZ ;  /* 0x000077721b587816 */ /* 0x044fe400000000ff */
        /* <DEDUP_REMOVED lines=124> */
.L_x_3331:
[----:B------:R-:W-:Y:S05]  /*ab380*/  BSYNC.RECONVERGENT B0 ;  /* 0x0000000000007941 */ /* 0x000fea0003800200 */
.L_x_3330:
[----:B------:R-:W2:Y:S04]  /*ab390*/  LDL.LU.64 R78, [R1+0x610] ;  /* 0x00061000014e7983 */ /* 0x000ea80000300a00 */
[----:B0-----:R-:W3:Y:S04]  /*ab3a0*/  LDL.LU R57, [R1+0x7d8] ;  /* 0x0007d80001397983 */ /* 0x001ee80000300800 */
        /* <DEDUP_REMOVED lines=32> */
[----:B--2---:R4:W-:Y:S01]  /*ab5b0*/  STL.64 [R1+0x40], R78 ;  /* 0x0000404e01007387 */ /* 0x0049e20000100a00 */
[----:B---3--:R-:W-:-:S02]  /*ab5c0*/  IMAD.MOV.U32 R81, RZ, RZ, R57 ;  /* 0x000000ffff517224 */ /* 0x008fc400078e0039 */
[----:B----4-:R-:W-:Y:S02]  /*ab5d0*/  IMAD.MOV.U32 R78, RZ, RZ, R41 ;  /* 0x000000ffff4e7224 */ /* 0x010fe400078e0029 */
[----:B-----5:R-:W-:Y:S02]  /*ab5e0*/  IMAD.MOV.U32 R79, RZ, RZ, R54 ;  /* 0x000000ffff4f7224 */ /* 0x020fe400078e0036 */
[----:B------:R-:W-:Y:S02]  /*ab5f0*/  IMAD.MOV.U32 R41, RZ, RZ, R26 ;  /* 0x000000ffff297224 */ /* 0x000fe400078e001a */
[----:B------:R-:W-:Y:S02]  /*ab600*/  IMAD.MOV.U32 R26, RZ, RZ, R20 ;  /* 0x000000ffff1a7224 */ /* 0x000fe400078e0014 */
[----:B------:R-:W-:Y:S01]  /*ab610*/  IMAD.MOV.U32 R77, RZ, RZ, R24 ;  /* 0x000000ffff4d7224 */ /* 0x000fe200078e0018 */
[----:B------:R-:W-:Y:S01]  /*ab620*/  PRMT R20, R83, 0x7604, R84 ;  /* 0x0000760453147816 */ /* 0x000fe20000000054 */
[----:B------:R-:W-:Y:S01]  /*ab630*/  IMAD.MOV.U32 R83, RZ, RZ, R81 ;  /* 0x000000ffff537224 */ /* 0x000fe200078e0051 */
[----:B------:R-:W2:Y:S01]  /*ab640*/  LDL.LU R84, [R1+0x734] ;  /* 0x0007340001547983 */ /* 0x000ea20000300800 */
[----:B------:R-:W-:-:S02]  /*ab650*/  IMAD.MOV.U32 R81, RZ, RZ, R79 ;  /* 0x000000ffff517224 */ /* 0x000fc400078e004f */
[----:B------:R-:W-:Y:S02]  /*ab660*/  IMAD.MOV.U32 R79, RZ, RZ, R78 ;  /* 0x000000ffff4f7224 */ /* 0x000fe400078e004e */
[----:B------:R-:W-:Y:S02]  /*ab670*/  IMAD.MOV.U32 R78, RZ, RZ, R77 ;  /* 0x000000ffff4e7224 */ /* 0x000fe400078e004d */
[----:B------:R-:W-:Y:S02]  /*ab680*/  IMAD.MOV.U32 R77, RZ, RZ, R56 ;  /* 0x000000ffff4d7224 */ /* 0x000fe400078e0038 */
[----:B------:R-:W2:Y:S01]  /*ab690*/  LDL.LU R56, [R1+0x730] ;  /* 0x0007300001387983 */ /* 0x000ea20000300800 */
[----:B------:R-:W-:Y:S01]  /*ab6a0*/  IMAD.MOV.U32 R86, RZ, RZ, R83 ;  /* 0x000000ffff567224 */ /* 0x000fe200078e0053 */
[----:B--2---:R-:W-:Y:S02]  /*ab6b0*/  PRMT R56, R56, 0x7604, R84 ;  /* 0x0000760438387816 */ /* 0x004fe40000000054 */
        /* <DEDUP_REMOVED lines=12> */
[----:B------:R-:W-:-:S03]  /*ab780*/  IMAD.MOV.U32 R86, RZ, RZ, R85 ;  /* 0x000000ffff567224 */ /* 0x000fc600078e0055 */
[----:B------:R0:W-:Y:S02]  /*ab790*/  STL.128 [R1+0x440], R24 ;  /* 0x0004401801007387 */ /* 0x0001e40000100c00 */
[----:B0-----:R-:W-:Y:S01]  /*ab7a0*/  IMAD.MOV.U32 R24, RZ, RZ, R22 ;  /* 0x000000ffff187224 */ /* 0x001fe200078e0016 */
[----:B------:R-:W-:Y:S01]  /*ab7b0*/  LOP3.LUT R22, R86, 0xffff, RZ, 0xc0, !PT ;  /* 0x0000ffff56167812 */ /* 0x000fe200078ec0ff */
[----:B------:R-:W-:Y:S01]  /*ab7c0*/  IMAD.MOV.U32 R27, RZ, RZ, R17 ;  /* 0x000000ffff1b7224 */ /* 0x000fe200078e0011 */
[----:B--2---:R0:W-:Y:S02]  /*ab7d0*/  STL [R1+0x3c], R84 ;  /* 0x00003c5401007387 */ /* 0x0041e40000100800 */
[----:B0-----:R-:W-:-:S04]  /*ab7e0*/  IMAD.MOV.U32 R84, RZ, RZ, R79 ;  /* 0x000000ffff547224 */ /* 0x001fc800078e004f */
[----:B------:R-:W-:-:S04]  /*ab7f0*/  IMAD.MOV.U32 R85, RZ, RZ, R84 ;  /* 0x000000ffff557224 */ /* 0x000fc800078e0054 */
[----:B------:R-:W-:-:S05]  /*ab800*/  IMAD.MOV.U32 R86, RZ, RZ, R85 ;  /* 0x000000ffff567224 */ /* 0x000fca00078e0055 */
[----:B------:R-:W-:Y:S02]  /*ab810*/  LOP3.LUT R17, R86, 0xffff, RZ, 0xc0, !PT ;  /* 0x0000ffff56117812 */ /* 0x000fe400078ec0ff */
[----:B------:R-:W2:Y:S01]  /*ab820*/  LDL.LU R86, [R1+0x7e4] ;  /* 0x0007e40001567983 */ /* 0x000ea20000300800 */
[----:B------:R-:W-:-:S03]  /*ab830*/  IMAD.MOV.U32 R81, RZ, RZ, R77 ;  /* 0x000000ffff517224 */ /* 0x000fc600078e004d */
[----:B------:R-:W3:Y:S01]  /*ab840*/  LDL.LU R77, [R1+0x780] ;  /* 0x00078000014d7983 */ /* 0x000ee20000300800 */
[----:B------:R-:W-:Y:S01]  /*ab850*/  PRMT R3, R22, 0x3340, R3 ;  /* 0x0000334016037816 */ /* 0x000fe20000000003 */
[----:B------:R-:W-:Y:S02]  /*ab860*/  IMAD.MOV.U32 R83, RZ, RZ, R78 ;  /* 0x000000ffff537224 */ /* 0x000fe400078e004e */
[----:B------:R-:W-:Y:S02]  /*ab870*/  IMAD.MOV.U32 R79, RZ, RZ, R29 ;  /* 0x000000ffff4f7224 */ /* 0x000fe400078e001d */
        /* <DEDUP_REMOVED lines=13> */
[----:B------:R-:W-:Y:S01]  /*ab950*/  IMAD.MOV.U32 R87, RZ, RZ, R85 ;  /* 0x000000ffff577224 */ /* 0x000fe200078e0055 */
[----:B------:R-:W3:Y:S01]  /*ab960*/  LDL.LU R69, [R1+0x7b4] ;  /* 0x0007b40001457983 */ /* 0x000ee20000300800 */
[----:B------:R-:W-:-:S03]  /*ab970*/  IMAD.MOV.U32 R29, RZ, RZ, R19 ;  /* 0x000000ffff1d7224 */ /* 0x000fc600078e0013 */
[----:B------:R0:W-:Y:S01]  /*ab980*/  STL.128 [R1+0x450], R24 ;  /* 0x0004501801007387 */ /* 0x0001e20000100c00 */
[----:B------:R-:W-:Y:S02]  /*ab990*/  PRMT R22, R22, 0x3340, R17 ;  /* 0x0000334016167816 */ /* 0x000fe40000000011 */
[----:B0-----:R-:W-:Y:S01]  /*ab9a0*/  LOP3.LUT R24, R88, 0xffff, RZ, 0xc0, !PT ;  /* 0x0000ffff58187812 */ /* 0x001fe200078ec0ff */
[----:B------:R-:W-:-:S05]  /*ab9b0*/  IMAD.MOV.U32 R88, RZ, RZ, R87 ;  /* 0x000000ffff587224 */ /* 0x000fca00078e0057 */
        /* <DEDUP_REMOVED lines=10> */
[----:B------:R-:W-:Y:S02]  /*aba60*/  VIADD R16, R34, 0x1 ;  /* 0x0000000122107836 */ /* 0x000fe40000000000 */
[----:B------:R-:W-:Y:S02]  /*aba70*/  @!P0 IMAD.MOV R16, RZ, RZ, R34 ;  /* 0x000000ffff108224 */ /* 0x000fe400078e0222 */
[----:B---3--:R-:W-:Y:S02]  /*aba80*/  IMAD.MOV.U32 R76, RZ, RZ, R69 ;  /* 0x000000ffff4c7224 */ /* 0x008fe400078e0045 */
[----:B------:R-:W-:Y:S02]  /*aba90*/  IMAD.MOV.U32 R69, RZ, RZ, R57 ;  /* 0x000000ffff457224 */ /* 0x000fe400078e0039 */
[----:B------:R-:W3:Y:S01]  /*abaa0*/  LDL.LU R57, [R1+0x760] ;  /* 0x0007600001397983 */ /* 0x000ee20000300800 */
[----:B----4-:R-:W-:-:S03]  /*abab0*/  LOP3.LUT R26, R88, 0xffff, RZ, 0xc0, !PT ;  /* 0x0000ffff581a7812 */ /* 0x010fc600078ec0ff */
[----:B------:R-:W4:Y:S01]  /*abac0*/  LDL.LU R88, [R1+0x7c8] ;  /* 0x0007c80001587983 */ /* 0x000f220000300800 */
[----:B--2---:R-:W-:-:S03]  /*abad0*/  LOP3.LUT R34, R86, 0xffff, RZ, 0xc0, !PT ;  /* 0x0000ffff56227812 */ /* 0x004fc600078ec0ff */
[----:B------:R-:W2:Y:S01]  /*abae0*/  LDL.LU R86, [R1+0x7f0] ;  /* 0x0007f00001567983 */ /* 0x000ea20000300800 */
[----:B------:R-:W-:Y:S02]  /*abaf0*/  IMAD.MOV.U32 R85, RZ, RZ, R83 ;  /* 0x000000ffff557224 */ /* 0x000fe400078e0053 */
[----:B------:R-:W-:Y:S02]  /*abb00*/  IMAD.MOV.U32 R83, RZ, RZ, R78 ;  /* 0x000000ffff537224 */ /* 0x000fe400078e004e */
[----:B------:R-:W-:Y:S02]  /*abb10*/  IMAD.MOV.U32 R78, RZ, RZ, R76 ;  /* 0x000000ffff4e7224 */ /* 0x000fe400078e004c */
[----:B------:R-:W-:-:S05]  /*abb20*/  IMAD.MOV.U32 R28, RZ, RZ, R18 ;  /* 0x000000ffff1c7224 */ /* 0x000fca00078e0012 */
[----:B------:R0:W-:Y:S01]  /*abb30*/  STL.128 [R1+0x460], R28 ;  /* 0x0004601c01007387 */ /* 0x0001e20000100c00 */
[----:B---3--:R-:W-:Y:S02]  /*abb40*/  IMAD.MOV.U32 R76, RZ, RZ, R57 ;  /* 0x000000ffff4c7224 */ /* 0x008fe400078e0039 */
[----:B------:R-:W-:Y:S02]  /*abb50*/  IMAD.MOV.U32 R57, RZ, RZ, R54 ;  /* 0x000000ffff397224 */ /* 0x000fe400078e0036 */
[----:B------:R-:W-:Y:S01]  /*abb60*/  IMAD.MOV.U32 R54, RZ, RZ, R36 ;  /* 0x000000ffff367224 */ /* 0x000fe200078e0024 */
[----:B------:R-:W-:Y:S02]  /*abb70*/  LOP3.LUT R36, R173, 0xffff, RZ, 0xc0, !PT ;  /* 0x0000ffffad247812 */ /* 0x000fe400078ec0ff */
[----:B--2---:R-:W-:-:S04]  /*abb80*/  LOP3.LUT R23, R86, 0xffff, RZ, 0xc0, !PT ;  /* 0x0000ffff56177812 */ /* 0x004fc800078ec0ff */
[----:B0-----:R-:W-:Y:S02]  /*abb90*/  PRMT R28, R36, 0x3340, R23 ;  /* 0x00003340241c7816 */ /* 0x001fe40000000017 */
[----:B----4-:R-:W-:Y:S02]  /*abba0*/  LOP3.LUT R23, R88, 0xffff, RZ, 0xc0, !PT ;  /* 0x0000ffff58177812 */ /* 0x010fe400078ec0ff */
[----:B------:R-:W2:Y:S01]  /*abbb0*/  LDL.LU R88, [R1+0x7cc] ;  /* 0x0007cc0001587983 */ /* 0x000ea20000300800 */
[----:B------:R-:W-:Y:S02]  /*abbc0*/  PRMT R19, R34, 0x3340, R19 ;  /* 0x0000334022137816 */ /* 0x000fe40000000013 */
        /* <DEDUP_REMOVED lines=26> */
[----:B------:R-:W3:Y:S01]  /*abd70*/  LDL.LU R45, [R1+0x73c] ;  /* 0x00073c00012d7983 */ /* 0x000ee20000300800 */
[----:B--2---:R-:W-:-:S03]  /*abd80*/  LOP3.LUT R36, R88, 0xffff, RZ, 0xc0, !PT ;  /* 0x0000ffff58247812 */ /* 0x004fc600078ec0ff */
[----:B------:R-:W2:Y:S01]  /*abd90*/  LDL.LU R88, [R1+0x798] ;  /* 0x0007980001587983 */ /* 0x000ea20000300800 */
        /* <DEDUP_REMOVED lines=17> */
[----:B------:R-:W-:-:S02]  /*abeb0*/  IMAD.MOV.U32 R45, RZ, RZ, R38 ;  /* 0x000000ffff2d7224 */ /* 0x000fc400078e0026 */
[----:B------:R-:W2:Y:S01]  /*abec0*/  LDL.LU R38, [R1+0x79c] ;  /* 0x00079c0001267983 */ /* 0x000ea20000300800 */
[----:B------:R-:W-:-:S03]  /*abed0*/  LOP3.LUT R34, R85, 0xffff, RZ, 0xc0, !PT ;  /* 0x0000ffff55227812 */ /* 0x000fc600078ec0ff */
[----:B------:R-:W3:Y:S01]  /*abee0*/  LDL R85, [R1+0x5ac] ;  /* 0x0005ac0001557983 */ /* 0x000ee20000100800 */
[----:B------:R-:W-:Y:S02]  /*abef0*/  LOP3.LUT R37, R37, 0xffff, RZ, 0xc0, !PT ;  /* 0x0000ffff25257812 */ /* 0x000fe400078ec0ff */
[----:B------:R-:W-:Y:S02]  /*abf00*/  PRMT R17, R26, 0x3340, R17 ;  /* 0x000033401a117816 */ /* 0x000fe40000000011 */
[----:B------:R-:W-:Y:S02]  /*abf10*/  PRMT R24, R24, 0x3340, R37 ;  /* 0x0000334018187816 */ /* 0x000fe40000000025 */
[----:B------:R-:W-:Y:S01]  /*abf20*/  LOP3.LUT R37, R79, 0xffff, RZ, 0xc0, !PT ;  /* 0x0000ffff4f257812 */ /* 0x000fe200078ec0ff */
[----:B------:R-:W-:Y:S01]  /*abf30*/  IMAD.MOV.U32 R79, RZ, RZ, R78 ;  /* 0x000000ffff4f7224 */ /* 0x000fe200078e004e */
[----:B------:R-:W-:Y:S01]  /*abf40*/  PRMT R36, R36, 0x3340, R25 ;  /* 0x0000334024247816 */ /* 0x000fe20000000019 */
[----:B------:R-:W-:Y:S01]  /*abf50*/  IMAD.MOV.U32 R78, RZ, RZ, R77 ;  /* 0x000000ffff4e7224 */ /* 0x000fe200078e004d */
[----:B------:R-:W-:Y:S01]  /*abf60*/  LOP3.LUT R25, R88, 0xffff, RZ, 0xc0, !PT ;  /* 0x0000ffff58197812 */ /* 0x000fe200078ec0ff */
[----:B------:R-:W-:Y:S01]  /*abf70*/  IMAD.MOV.U32 R77, RZ, RZ, R76 ;  /* 0x000000ffff4d7224 */ /* 0x000fe200078e004c */
[----:B------:R-:W-:-:S02]  /*abf80*/  LOP3.LUT R26, R87, 0xffff, RZ, 0xc0, !PT ;  /* 0x0000ffff571a7812 */ /* 0x000fc400078ec0ff */
[----:B------:R-:W-:Y:S02]  /*abf90*/  LOP3.LUT R29, R86, 0xffff, RZ, 0xc0, !PT ;  /* 0x0000ffff561d7812 */ /* 0x000fe400078ec0ff */
[----:B------:R-:W-:Y:S02]  /*abfa0*/  LOP3.LUT R31, R84, 0xffff, RZ, 0xc0, !PT ;  /* 0x0000ffff541f7812 */ /* 0x000fe400078ec0ff */
[----:B------:R-:W-:Y:S01]  /*abfb0*/  LOP3.LUT R40, R40, 0xffff, RZ, 0xc0, !PT ;  /* 0x0000ffff28287812 */ /* 0x000fe200078ec0ff */
[----:B------:R-:W-:Y:S01]  /*abfc0*/  IMAD.MOV.U32 R76, RZ, RZ, R69 ;  /* 0x000000ffff4c7224 */ /* 0x000fe200078e0045 */
[----:B------:R-:W-:Y:S01]  /*abfd0*/  PRMT R26, R26, 0x3340, R25 ;  /* 0x000033401a1a7816 */ /* 0x000fe20000000019 */
[----:B------:R-:W-:Y:S01]  /*abfe0*/  IMAD.MOV.U32 R69, RZ, RZ, R57 ;  /* 0x000000ffff457224 */ /* 0x000fe200078e0039 */
[----:B------:R-:W-:Y:S02]  /*abff0*/  PRMT R34, R34, 0x3340, R29 ;  /* 0x0000334022227816 */ /* 0x000fe4000000001d */
[----:B------:R-:W-:-:S02]  /*ac000*/  PRMT R57, R40, 0x3340, R37 ;  /* 0x0000334028397816 */ /* 0x000fc40000000025 */
        /* <DEDUP_REMOVED lines=9> */
[----:B------:R-:W-:-:S04]  /*ac0a0*/  LOP3.LUT R44, R44, 0xffff, RZ, 0xc0, !PT ;  /* 0x0000ffff2c2c7812 */ /* 0x000fc800078ec0ff */
[----:B------:R-:W-:Y:S02]  /*ac0b0*/  PRMT R59, R44, 0x3340, R39 ;  /* 0x000033402c3b7816 */ /* 0x000fe40000000027 */
[----:B------:R-:W-:Y:S02]  /*ac0c0*/  LOP3.LUT R39, R54, 0xffff, RZ, 0xc0, !PT ;  /* 0x0000ffff36277812 */ /* 0x000fe400078ec0ff */
[----:B------:R-:W-:Y:S02]  /*ac0d0*/  LOP3.LUT R44, R53, 0xffff, RZ, 0xc0, !PT ;  /* 0x0000ffff352c7812 */ /* 0x000fe400078ec0ff */
[----:B------:R-:W-:Y:S02]  /*ac0e0*/  PRMT R53, R17, 0x5410, R24 ;  /* 0x0000541011357816 */ /* 0x000fe40000000018 */
[----:B------:R-:W-:Y:S01]  /*ac0f0*/  PRMT R81, R44, 0x3340, R39 ;  /* 0x000033402c517816 */ /* 0x000fe20000000027 */
[----:B------:R0:W-:Y:S04]  /*ac100*/  STL.U16 [R1+0x38], R56 ;  /* 0x0000383801007387 */ /* 0x0001e80000100400 */
[----:B------:R-:W-:Y:S04]  /*ac110*/  STL [R1+0x438], R14 ;  /* 0x0004380e01007387 */ /* 0x000fe80000100800 */
[----:B------:R-:W-:Y:S04]  /*ac120*/  STL.64 [R1+0x478], R204 ;  /* 0x000478cc01007387 */ /* 0x000fe80000100a00 */
[----:B------:R-:W-:Y:S01]  /*ac130*/  STL.U16 [R1+0x470], R20 ;  /* 0x0004701401007387 */ /* 0x000fe20000100400 */
[----:B------:R-:W-:-:S02]  /*ac140*/  PRMT R66, R66, 0x3340, R66 ;  /* 0x0000334042427816 */ /* 0x000fc40000000042 */
[----:B------:R-:W-:Y:S01]  /*ac150*/  PRMT R28, R28, 0x5410, R19 ;  /* 0x000054101c1c7816 */ /* 0x000fe20000000013 */
[----:B------:R-:W-:Y:S01]  /*ac160*/  BSSY.RECONVERGENT B0, `(.L_x_3344) ;  /* 0x0000240000007945 */ /* 0x000fe20003800200 */
[----:B------:R-:W-:Y:S02]  /*ac170*/  PRMT R35, R82, 0x7054, R35 ;  /* 0x0000705452237816 */ /* 0x000fe40000000023 */
[----:B------:R-:W-:Y:S02]  /*ac180*/  PRMT R48, R51, 0x7054, R48 ;  /* 0x0000705433307816 */ /* 0x000fe40000000030 */
[----:B------:R-:W-:Y:S02]  /*ac190*/  PRMT R9, R9, 0x5410, R66 ;  /* 0x0000541009097816 */ /* 0x000fe40000000042 */
[----:B--2---:R-:W-:-:S04]  /*ac1a0*/  LOP3.LUT R38, R38, 0xffff, RZ, 0xc0, !PT ;  /* 0x0000ffff26267812 */ /* 0x004fc800078ec0ff */
[----:B------:R-:W-:Y:S02]  /*ac1b0*/  PRMT R27, R38, 0x3340, R27 ;  /* 0x00003340261b7816 */ /* 0x000fe4000000001b */
[----:B------:R-:W-:-:S04]  /*ac1c0*/  LOP3.LUT R38, R83, 0xffff, RZ, 0xc0, !PT ;  /* 0x0000ffff53267812 */ /* 0x000fc800078ec0ff */
[----:B------:R-:W-:Y:S02]  /*ac1d0*/  PRMT R31, R38, 0x3340, R31 ;  /* 0x00003340261f7816 */ /* 0x000fe4000000001f */
[----:B------:R-:W-:-:S04]  /*ac1e0*/  LOP3.LUT R38, R68, 0xffff, RZ, 0xc0, !PT ;  /* 0x0000ffff44267812 */ /* 0x000fc800078ec0ff */
[----:B------:R-:W-:Y:S02]  /*ac1f0*/  PRMT R58, R38, 0x3340, R25 ;  /* 0x00003340263a7816 */ /* 0x000fe40000000019 */
[----:B------:R-:W-:Y:S02]  /*ac200*/  LOP3.LUT R25, R79, 0xffff, RZ, 0xc0, !PT ;  /* 0x0000ffff4f197812 */ /* 0x000fe400078ec0ff */
[----:B------:R-:W-:Y:S02]  /*ac210*/  LOP3.LUT R38, R78, 0xffff, RZ, 0xc0, !PT ;  /* 0x0000ffff4e267812 */ /* 0x000fe400078ec0ff */
[----:B------:R-:W1:Y:S01]  /*ac220*/  LDS.128 R76, [R32+0x330] ;  /* 0x00033000204c7984 */ /* 0x000e620000000c00 */
        /* <DEDUP_REMOVED lines=12> */
[----:B------:R-:W-:Y:S01]  /*ac2f0*/  PRMT R88, R38, 0x3340, R25 ;  /* 0x0000334026587816 */ /* 0x000fe20000000019 */
[----:B------:R-:W2:Y:S01]  /*ac300*/  LDS.128 R44, [R32+0x2f0] ;  /* 0x0002f000202c7984 */ /* 0x000ea20000000c00 */
[----:B------:R-:W-:Y:S02]  /*ac310*/  PRMT R83, R40, 0x3340, R29 ;  /* 0x0000334028537816 */ /* 0x000fe4000000001d */
[----:B------:R-:W-:-:S02]  /*ac320*/  PRMT R92, R42, 0x3340, R37 ;  /* 0x000033402a5c7816 */ /* 0x000fc40000000025 */
[----:B------:R-:W-:Y:S01]  /*ac330*/  PRMT R52, R36, 0x5410, R23 ;  /* 0x0000541024347816 */ /* 0x000fe20000000017 */
[----:B------:R-:W4:Y:S01]  /*ac340*/  LDS.128 R40, [R32+0x320] ;  /* 0x0003200020287984 */ /* 0x000f220000000c00 */
[----:B------:R-:W-:-:S03]  /*ac350*/  PRMT R55, R26, 0x5410, R27 ;  /* 0x000054101a377816 */ /* 0x000fc6000000001b */
[----:B------:R-:W2:Y:S04]  /*ac360*/  LDS.128 R24, [R32+0x300] ;  /* 0x0003000020187984 */ /* 0x000ea80000000c00 */
[----:B------:R-:W2:Y:S01]  /*ac370*/  LDS.128 R36, [R32+0x310] ;  /* 0x0003100020247984 */ /* 0x000ea20000000c00 */
[----:B------:R-:W-:Y:S02]  /*ac380*/  PRMT R57, R58, 0x5410, R57 ;  /* 0x000054103a397816 */ /* 0x000fe40000000039 */
[----:B------:R-:W-:Y:S01]  /*ac390*/  PRMT R29, R22, 0x5410, R3 ;  /* 0x00005410161d7816 */ /* 0x000fe20000000003 */
[----:B------:R-:W-:Y:S01]  /*ac3a0*/  IMAD.IADD R22, R209, 0x1, R16 ;  /* 0x00000001d1167824 */ /* 0x000fe200078e0210 */
[----:B0-----:R-:W-:Y:S02]  /*ac3b0*/  PRMT R56, R68, 0x5410, R49 ;  /* 0x0000541044387816 */ /* 0x001fe40000000031 */
[----:B------:R-:W-:-:S02]  /*ac3c0*/  PRMT R58, R86, 0x5410, R69 ;  /* 0x00005410563a7816 */ /* 0x000fc40000000045 */
[----:B------:R-:W-:Y:S02]  /*ac3d0*/  PRMT R54, R31, 0x5410, R34 ;  /* 0x000054101f367816 */ /* 0x000fe40000000022 */
[----:B------:R-:W-:Y:S02]  /*ac3e0*/  PRMT R59, R84, 0x5410, R59 ;  /* 0x00005410543b7816 */ /* 0x000fe4000000003b */
[----:B------:R-:W-:Y:S02]  /*ac3f0*/  PRMT R69, R88, 0x5410, R81 ;  /* 0x0000541058457816 */ /* 0x000fe40000000051 */
[----:B------:R-:W-:Y:S01]  /*ac400*/  PRMT R68, R92, 0x5410, R83 ;  /* 0x000054105c447816 */ /* 0x000fe20000000053 */
[----:B------:R-:W-:Y:S04]  /*ac410*/  STL.128 [R1+0x10], R52 ;  /* 0x0000103401007387 */ /* 0x000fe80000100c00 */
[----:B------:R-:W-:Y:S04]  /*ac420*/  STL.128 [R1+0x20], R56 ;  /* 0x0000203801007387 */ /* 0x000fe80000100c00 */
[----:B------:R-:W-:Y:S04]  /*ac430*/  STL.64 [R1+0x30], R68 ;  /* 0x0000304401007387 */ /* 0x000fe80000100a00 */
[----:B------:R-:W-:Y:S04]  /*ac440*/  STL [R1], R22 ;  /* 0x0000001601007387 */ /* 0x000fe80000100800 */
[----:B---3--:R-:W-:Y:S01]  /*ac450*/  STL [R1+0x474], R85 ;  /* 0x0004745501007387 */ /* 0x008fe20000100800 */
[----:B------:R-:W-:-:S02]  /*ac460*/  PRMT R3, R75, 0x3340, R0 ;  /* 0x000033404b037816 */ /* 0x000fc40000000000 */
[----:B-1----:R-:W-:Y:S02]  /*ac470*/  ISETP.GE.AND P2, PT, R78, 0x101, PT ;  /* 0x000001014e00780c */ /* 0x002fe40003f46270 */
[----:B------:R-:W-:-:S04]  /*ac480*/  PRMT R3, R3, 0x5410, R66 ;  /* 0x0000541003037816 */ /* 0x000fc80000000042 */
[----:B------:R-:W-:Y:S02]  /*ac490*/  PRMT R16, R74, 0x7604, R3 ;  /* 0x000076044a107816 */ /* 0x000fe40000000003 */
[----:B------:R-:W-:Y:S02]  /*ac4a0*/  PRMT R3, R80, 0x3340, R1 ;  /* 0x0000334050037816 */ /* 0x000fe40000000001 */
[----:B------:R-:W-:Y:S01]  /*ac4b0*/  PRMT R15, R15, 0x7054, R16 ;  /* 0x000070540f0f7816 */ /* 0x000fe20000000010 */
[----:B------:R0:W-:Y:S01]  /*ac4c0*/  STL.64 [R1+0x8], R28 ;  /* 0x0000081c01007387 */ /* 0x0001e20000100a00 */
[----:B------:R-:W-:Y:S02]  /*ac4d0*/  PRMT R3, R70, 0x5410, R3 ;  /* 0x0000541046037816 */ /* 0x000fe40000000003 */
[----:B0-----:R-:W-:Y:S01]  /*ac4e0*/  PRMT R28, R8, 0x654, R15 ;  /* 0x00000654081c7816 */ /* 0x001fe2000000000f */
[----:B--2-4-:R-:W-:Y:S06]  /*ac4f0*/  @!P2 BRA `(.L_x_3345) ;  /* 0x0000001c0014a947 */ /* 0x014fec0003800000 */
[----:B------:R0:W1:Y:S01]  /*ac500*/  LDS R8, [R32+0x2a8] ;  /* 0x0002a80020087984 */ /* 0x0000620000000800 */
[----:B------:R-:W-:Y:S01]  /*ac510*/  BSSY.RECONVERGENT B1, `(.L_x_3346) ;  /* 0x0000013000017945 */ /* 0x000fe20003800200 */
[----:B------:R-:W-:Y:S06]  /*ac520*/  BAR.SYNC.DEFER_BLOCKING 0x0 ;  /* 0x0000000000007b1d */ /* 0x000fec0000010000 */
[----:B0-----:R-:W-:Y:S05]  /*ac530*/  @!P1 BRA `(.L_x_3347) ;  /* 0x0000000000409947 */ /* 0x001fea0003800000 */
[----:B------:R-:W2:Y:S04]  /*ac540*/  LDL.LU R91, [R1+0x5b8] ;  /* 0x0005b800015b7983 */ /* 0x000ea80000300800 */
[----:B------:R-:W2:Y:S04]  /*ac550*/  LDL.LU R89, [R1+0x5b4] ;  /* 0x0005b40001597983 */ /* 0x000ea80000300800 */
[----:B------:R-:W3:Y:S01]  /*ac560*/  LDL.LU R87, [R1+0x724] ;  /* 0x0007240001577983 */ /* 0x000ee20000300800 */
[----:B-1----:R-:W-:-:S04]  /*ac570*/  IMAD.IADD R209, R209, 0x1, -R8 ;  /* 0x00000001d1d17824 */ /* 0x002fc800078e0a08 */
        /* <DEDUP_REMOVED lines=9> */
[----:B--2---:R-:W-:-:S03]  /*ac610*/  PRMT R16, R89, 0x7604, R91 ;  /* 0x0000760459107816 */ /* 0x004fc6000000005b */
[----:B---3--:R0:W-:Y:S04]  /*ac620*/  STS [R209], R87 ;  /* 0x00000057d1007388 */ /* 0x0081e80000000800 */
[----:B------:R0:W-:Y:S02]  /*ac630*/  STS.U16 [R209+0x38], R16 ;  /* 0x00003810d1007388 */ /* 0x0001e40000000400 */
.L_x_3347:
[----:B------:R-:W-:Y:S05]  /*ac640*/  BSYNC.RECONVERGENT B1 ;  /* 0x0000000000017941 */ /* 0x000fea0003800200 */
.L_x_3346:
[----:B------:R-:W-:Y:S04]  /*ac650*/  BSSY.RECONVERGENT B1, `(.L_x_3348) ;  /* 0x000002a000017945 */ /* 0x000fe80003800200 */
[----:B------:R-:W-:Y:S05]  /*ac660*/  @!P0 BRA `(.L_x_3349) ;  /* 0x0000000000a08947 */ /* 0x000fea0003800000 */
[----:B0-----:R-:W2:Y:S01]  /*ac670*/  LDL.LU R11, [R1+0x630] ;  /* 0x00063000010b7983 */ /* 0x001ea20000300800 */
[C---:B------:R-:W-:Y:S01]  /*ac680*/  PRMT R4, R9.reuse, 0x7771, RZ ;  /* 0x0000777109047816 */ /* 0x040fe200000000ff */
[----:B------:R-:W-:Y:S01]  /*ac690*/  IMAD.MOV.U32 R51, RZ, RZ, R21 ;  /* 0x000000ffff337224 */ /* 0x000fe200078e0015 */
[----:B------:R-:W-:Y:S02]  /*ac6a0*/  PRMT R9, R9, 0x7770, RZ ;  /* 0x0000777009097816 */ /* 0x000fe400000000ff */
[C---:B------:R-:W-:Y:S02]  /*ac6b0*/  PRMT R5, R3.reuse, 0x7771, RZ ;  /* 0x0000777103057816 */ /* 0x040fe400000000ff */
[C---:B------:R-:W-:Y:S02]  /*ac6c0*/  PRMT R6, R3.reuse, 0x7770, RZ ;  /* 0x0000777003067816 */ /* 0x040fe400000000ff */
[----:B------:R-:W-:Y:S01]  /*ac6d0*/  PRMT R10, R3, 0x7772, RZ ;  /* 0x00007772030a7816 */ /* 0x000fe200000000ff */
[----:B-1----:R-:W-:Y:S01]  /*ac6e0*/  IMAD.IADD R3, R14, 0x1, -R8 ;  /* 0x000000010e037824 */ /* 0x002fe200078e0a08 */
[----:B------:R-:W-:-:S02]  /*ac6f0*/  PRMT R9, R9, 0x3340, R4 ;  /* 0x0000334009097816 */ /* 0x000fc40000000004 */
[----:B------:R-:W-:Y:S01]  /*ac700*/  PRMT R5, R6, 0x3340, R5 ;  /* 0x0000334006057816 */ /* 0x000fe20000000005 */
[----:B------:R-:W-:Y:S01]  /*ac710*/  IMAD R3, R3, 0x48, R32 ;  /* 0x0000004803037824 */ /* 0x000fe200078e0220 */
[C---:B------:R-:W-:Y:S02]  /*ac720*/  PRMT R12, R35.reuse, 0x7772, RZ ;  /* 0x00007772230c7816 */ /* 0x040fe400000000ff */
[C---:B------:R-:W-:Y:S02]  /*ac730*/  PRMT R4, R35.reuse, 0x7771, RZ ;  /* 0x0000777123047816 */ /* 0x040fe400000000ff */
[C---:B------:R-:W-:Y:S01]  /*ac740*/  PRMT R6, R48.reuse, 0x7771, RZ ;  /* 0x0000777130067816 */ /* 0x040fe200000000ff */
[----:B------:R-:W-:Y:S01]  /*ac750*/  STS.64 [R3+0x10], R50 ;  /* 0x0000103203007388 */ /* 0x000fe20000000a00 */
[C---:B------:R-:W-:Y:S02]  /*ac760*/  PRMT R7, R48.reuse, 0x7770, RZ ;  /* 0x0000777030077816 */ /* 0x040fe400000000ff */
[----:B------:R-:W-:Y:S01]  /*ac770*/  PRMT R35, R35, 0x7770, RZ ;  /* 0x0000777023237816 */ /* 0x000fe200000000ff */
[----:B------:R-:W-:Y:S01]  /*ac780*/  STS.64 [R3+0x40], R204 ;  /* 0x000040cc03007388 */ /* 0x000fe20000000a00 */
[----:B------:R-:W-:-:S02]  /*ac790*/  PRMT R48, R48, 0x7772, RZ ;  /* 0x0000777230307816 */ /* 0x000fc400000000ff */
[----:B------:R-:W-:Y:S01]  /*ac7a0*/  PRMT R14, R33, 0x7770, RZ ;  /* 0x00007770210e7816 */ /* 0x000fe200000000ff */
[----:B------:R-:W-:Y:S01]  /*ac7b0*/  STS.U16 [R3+0x38], R20 ;  /* 0x0000381403007388 */ /* 0x000fe20000000400 */
[----:B------:R-:W-:Y:S02]  /*ac7c0*/  PRMT R10, R10, 0x3340, R67 ;  /* 0x000033400a0a7816 */ /* 0x000fe40000000043 */
[----:B------:R-:W-:Y:S01]  /*ac7d0*/  PRMT R12, R12, 0x3340, R71 ;  /* 0x000033400c0c7816 */ /* 0x000fe20000000047 */
[----:B------:R-:W-:Y:S01]  /*ac7e0*/  STS [R3+0x3c], R85 ;  /* 0x00003c5503007388 */ /* 0x000fe20000000800 */
[----:B------:R-:W-:Y:S02]  /*ac7f0*/  PRMT R35, R35, 0x3340, R4 ;  /* 0x0000334023237816 */ /* 0x000fe40000000004 */
[----:B------:R-:W-:Y:S02]  /*ac800*/  PRMT R48, R48, 0x3340, R61 ;  /* 0x0000334030307816 */ /* 0x000fe4000000003d */
[----:B------:R-:W-:-:S02]  /*ac810*/  PRMT R7, R7, 0x3340, R6 ;  /* 0x0000334007077816 */ /* 0x000fc40000000006 */
[----:B------:R-:W-:Y:S02]  /*ac820*/  PRMT R73, R14, 0x3340, R73 ;  /* 0x000033400e497816 */ /* 0x000fe40000000049 */
[----:B------:R-:W-:Y:S01]  /*ac830*/  PRMT R29, R5, 0x5410, R10 ;  /* 0x00005410051d7816 */ /* 0x000fe2000000000a */
[----:B------:R-:W-:Y:S01]  /*ac840*/  IMAD.MOV.U32 R10, RZ, RZ, R2 ;  /* 0x000000ffff0a7224 */ /* 0x000fe200078e0002 */
[----:B------:R-:W-:Y:S02]  /*ac850*/  PRMT R61, R35, 0x5410, R12 ;  /* 0x00005410233d7816 */ /* 0x000fe4000000000c */
[----:B------:R-:W-:Y:S01]  /*ac860*/  PRMT R19, R7, 0x5410, R48 ;  /* 0x0000541007137816 */ /* 0x000fe20000000030 */
[----:B------:R-:W-:Y:S01]  /*ac870*/  STS.64 [R3+0x18], R28 ;  /* 0x0000181c03007388 */ /* 0x000fe20000000a00 */
[----:B------:R-:W-:-:S03]  /*ac880*/  PRMT R31, R73, 0x5410, R72 ;  /* 0x00005410491f7816 */ /* 0x000fc60000000048 */
[----:B------:R-:W-:Y:S04]  /*ac890*/  STS.64 [R3+0x20], R60 ;  /* 0x0000203c03007388 */ /* 0x000fe80000000a00 */
[----:B------:R-:W-:Y:S04]  /*ac8a0*/  STS.64 [R3+0x28], R18 ;  /* 0x0000281203007388 */ /* 0x000fe80000000a00 */
[----:B------:R-:W-:Y:S04]  /*ac8b0*/  STS.64 [R3+0x30], R30 ;  /* 0x0000301e03007388 */ /* 0x000fe80000000a00 */
[----:B--2---:R0:W-:Y:S02]  /*ac8c0*/  STS [R3], R11 ;  /* 0x0000000b03007388 */ /* 0x0041e40000000800 */
[----:B0-----:R-:W-:-:S05]  /*ac8d0*/  PRMT R11, R9, 0x5410, R0 ;  /* 0x00005410090b7816 */ /* 0x001fca0000000000 */
[----:B------:R2:W-:Y:S02]  /*ac8e0*/  STS.64 [R3+0x8], R10 ;  /* 0x0000080a03007388 */ /* 0x0005e40000000a00 */
.L_x_3349:
[----:B------:R-:W-:Y:S05]  /*ac8f0*/  BSYNC.RECONVERGENT B1 ;  /* 0x0000000000017941 */ /* 0x000fea0003800200 */
.L_x_3348:
[----:B------:R-:W-:Y:S01]  /*ac900*/  BAR.SYNC.DEFER_BLOCKING 0x0 ;  /* 0x0000000000007b1d */ /* 0x000fe20000010000 */
[----:B------:R-:W-:-:S13]  /*ac910*/  ISETP.GE.AND P0, PT, R90, R78, PT ;  /* 0x0000004e5a00720c */ /* 0x000fda0003f06270 */
[----:B------:R-:W-:Y:S05]  /*ac920*/  @P0 BRA `(.L_x_3350) ;  /* 0x0000001c000c0947 */ /* 0x000fea0003800000 */
[----:B--2---:R-:W-:Y:S01]  /*ac930*/  LOP3.LUT R3, RZ, R90, RZ, 0x33, !PT ;  /* 0x0000005aff037212 */ /* 0x004fe200078e33ff */
[----:B------:R-:W-:Y:S01]  /*ac940*/  BSSY.RECONVERGENT B1, `(.L_x_3351) ;  /* 0x0000022000017945 */ /* 0x000fe20003800200 */
[----:B------:R-:W-:-:S03]  /*ac950*/  IMAD.MOV.U32 R9, RZ, RZ, R90 ;  /* 0x000000ffff097224 */ /* 0x000fc600078e005a */
[----:B------:R-:W-:-:S05]  /*ac960*/  IMAD.IADD R0, R3, 0x1, R78 ;  /* 0x0000000103007824 */ /* 0x000fca00078e024e */
[C---:B------:R-:W-:Y:S02]  /*ac970*/  LOP3.LUT P0, RZ, R0.reuse, 0x100, RZ, 0xc0, !PT ;  /* 0x0000010000ff7812 */ /* 0x040fe4000780c0ff */
[----:B------:R-:W-:-:S11]  /*ac980*/  ISETP.GE.U32.AND P1, PT, R0, 0x100, PT ;  /* 0x000001000000780c */ /* 0x000fd60003f26070 */
[----:B------:R-:W-:Y:S05]  /*ac990*/  @P0 BRA `(.L_x_3352) ;  /* 0x0000000000700947 */ /* 0x000fea0003800000 */
[----:B0-----:R-:W-:Y:S01]  /*ac9a0*/  IMAD R10, R90, 0x48, R32 ;  /* 0x000000485a0a7824 */ /* 0x001fe200078e0220 */
[----:B------:R-:W0:Y:S01]  /*ac9b0*/  LDC.64 R4, c[0x0][0x390] ;  /* 0x0000e400ff047b82 */ /* 0x000e220000000a00 */
[----:B-1----:R-:W-:-:S03]  /*ac9c0*/  IMAD.IADD R9, R8, 0x1, R90 ;  /* 0x0000000108097824 */ /* 0x002fc600078e025a */
        /* <DEDUP_REMOVED lines=11> */
[----:B------:R-:W3:Y:S01]  /*aca80*/  LDS R29, [R10+0x3c] ;  /* 0x00003c000a1d7984 */ /* 0x000ee20000000800 */
[----:B------:R-:W-:-:S03]  /*aca90*/  VIADD R9, R90, 0x100 ;  /* 0x000001005a097836 */ /* 0x000fc60000000000 */
        /* <DEDUP_REMOVED lines=12> */
.L_x_3352:
[----:B------:R-:W-:Y:S05]  /*acb60*/  BSYNC.RECONVERGENT B1 ;  /* 0x0000000000017941 */ /* 0x000fea0003800200 */
.L_x_3351:
[----:B------:R-:W-:Y:S05]  /*acb70*/  @!P1 BRA `(.L_x_3350) ;  /* 0x0000001800789947 */ /* 0x000fea0003800000 */
[----:B------:R-:W3:Y:S01]  /*acb80*/  LDCU.128 UR4, c[0x0][0x390] ;  /* 0x00007200ff0477ac */ /* 0x000ee20008000c00 */
[--C-:B------:R-:W-:Y:S01]  /*acb90*/  IMAD.IADD R0, R78, 0x1, -R9.reuse ;  /* 0x000000014e007824 */ /* 0x100fe200078e0a09 */
[----:B------:R-:W-:Y:S01]  /*acba0*/  BSSY.RECONVERGENT B1, `(.L_x_3353) ;  /* 0x00000c9000017945 */ /* 0x000fe20003800200 */
[----:B012---:R-:W-:Y:S01]  /*acbb0*/  IMAD.IADD R7, R8, 0x1, R9 ;  /* 0x0000000108077824 */ /* 0x007fe200078e0209 */
        /* <DEDUP_REMOVED lines=15> */
.L_x_3355:
        /* <DEDUP_REMOVED lines=184> */
.L_x_3354:
[----:B------:R-:W-:Y:S05]  /*ad830*/  BSYNC.RECONVERGENT B1 ;  /* 0x0000000000017941 */ /* 0x000fea0003800200 */
.L_x_3353:
        /* <DEDUP_REMOVED lines=97> */
.L_x_3357:
[----:B------:R-:W-:Y:S05]  /*ade50*/  BSYNC.RECONVERGENT B1 ;  /* 0x0000000000017941 */ /* 0x000fea0003800200 */
.L_x_3356:
[----:B------:R-:W-:-:S13]  /*ade60*/  ISETP.LT.OR P0, PT, R9, R78, P0 ;  /* 0x0000004e0900720c */ /* 0x000fda0000701670 */
[----:B------:R-:W-:Y:S05]  /*ade70*/  @!P0 BRA `(.L_x_3350) ;  /* 0x0000000400b88947 */ /* 0x000fea0003800000 */
[----:B------:R-:W0:Y:S01]  /*ade80*/  LDS.U16 R6, [R0+-0x4808] ;  /* 0xffb7f80000067984 */ /* 0x000e220000000400 */
[----:B------:R-:W-:-:S03]  /*ade90*/  IMAD.WIDE R4, R7, 0x4, R4 ;  /* 0x0000000407047825 */ /* 0x000fc600078e0204 */
[----:B-12---:R-:W1:Y:S01]  /*adea0*/  LDS R13, [R0+-0x4840] ;  /* 0xffb7c000000d7984 */ /* 0x006e620000000800 */
[----:B------:R-:W-:-:S03]  /*adeb0*/  IMAD.WIDE R2, R7, 0x40, R2 ;  /* 0x0000004007027825 */ /* 0x000fc600078e0202 */
        /* <DEDUP_REMOVED lines=37> */
[----:B------:R2:W-:Y:S04]  /*ae110*/  STG.E desc[UR8][R2.64+0x34], R45 ;  /* 0x0000342d02007986 */ /* 0x0005e8000c101908 */
[----:B------:R2:W-:Y:S04]  /*ae120*/  STG.E.U16 desc[UR8][R2.64+0x30], R13 ;  /* 0x0000300d02007986 */ /* 0x0005e8000c101508 */
[----:B------:R2:W-:Y:S01]  /*ae130*/  STG.E.64 desc[UR8][R2.64+0x38], R10 ;  /* 0x0000380a02007986 */ /* 0x0005e2000c101b08 */
[----:B------:R-:W-:Y:S05]  /*ae140*/  BRA `(.L_x_3350) ;  /* 0x0000000400047947 */ /* 0x000fea0003800000 */
.L_x_3345:
[----:B------:R-:W-:Y:S04]  /*ae150*/  BSSY.RECONVERGENT B1, `(.L_x_3358) ;  /* 0x0000014000017945 */ /* 0x000fe80003800200 */
[----:B------:R-:W-:Y:S05]  /*ae160*/  @!P1 BRA `(.L_x_3359) ;  /* 0x0000000000489947 */ /* 0x000fea0003800000 */
[----:B------:R-:W2:Y:S01]  /*ae170*/  LDL.LU R19, [R1+0x5b8] ;  /* 0x0005b80001137983 */ /* 0x000ea20000300800 */
[----:B------:R-:W0:Y:S03]  /*ae180*/  LDC.64 R16, c[0x0][0x390] ;  /* 0x0000e400ff107b82 */ /* 0x000e260000000a00 */
[----:B------:R-:W2:Y:S04]  /*ae190*/  LDL.LU R15, [R1+0x5b4] ;  /* 0x0005b400010f7983 */ /* 0x000ea80000300800 */
[----:B------:R-:W3:Y:S01]  /*ae1a0*/  LDL.LU R8, [R1+0x724] ;  /* 0x0007240001087983 */ /* 0x000ee20000300800 */
[----:B------:R-:W1:Y:S01]  /*ae1b0*/  LDC.64 R22, c[0x0][0x398] ;  /* 0x0000e600ff167b82 */ /* 0x000e620000000a00 */
[----:B0-----:R-:W-:-:S04]  /*ae1c0*/  IMAD.WIDE R16, R209, 0x4, R16 ;  /* 0x00000004d1107825 */ /* 0x001fc800078e0210 */
[----:B-1----:R-:W-:Y:S01]  /*ae1d0*/  IMAD.WIDE R22, R209, 0x40, R22 ;  /* 0x00000040d1167825 */ /* 0x002fe200078e0216 */
        /* <DEDUP_REMOVED lines=11> */
.L_x_3359:
[----:B------:R-:W-:Y:S05]  /*ae290*/  BSYNC.RECONVERGENT B1 ;  /* 0x0000000000017941 */ /* 0x000fea0003800200 */
.L_x_3358:
[----:B------:R-:W-:Y:S05]  /*ae2a0*/  @!P0 BRA `(.L_x_3350) ;  /* 0x0000000000ac8947 */ /* 0x000fea0003800000 */
[----:B------:R-:W2:Y:S01]  /*ae2b0*/  LDL.LU R19, [R1+0x630] ;  /* 0x0006300001137983 */ /* 0x000ea20000300800 */
[----:B0-----:R-:W0:Y:S03]  /*ae2c0*/  LDC.64 R4, c[0x0][0x390] ;  /* 0x0000e400ff047b82 */ /* 0x001e260000000a00 */
[----:B------:R-:W3:Y:S01]  /*ae2d0*/  LDL.LU R17, [R1+0x5ac] ;  /* 0x0005ac0001117983 */ /* 0x000ee20000300800 */
[C---:B------:R-:W-:Y:S01]  /*ae2e0*/  PRMT R8, R9.reuse, 0x7771, RZ ;  /* 0x0000777109087816 */ /* 0x040fe200000000ff */
[----:B------:R-:W-:Y:S01]  /*ae2f0*/  IMAD.MOV.U32 R51, RZ, RZ, R21 ;  /* 0x000000ffff337224 */ /* 0x000fe200078e0015 */
[----:B------:R-:W-:Y:S02]  /*ae300*/  PRMT R9, R9, 0x7770, RZ ;  /* 0x0000777009097816 */ /* 0x000fe400000000ff */
[----:B------:R-:W1:Y:S01]  /*ae310*/  LDC.64 R6, c[0x0][0x398] ;  /* 0x0000e600ff067b82 */ /* 0x000e620000000a00 */
[----:B------:R-:W-:-:S02]  /*ae320*/  PRMT R11, R3, 0x7770, RZ ;  /* 0x00007770030b7816 */ /* 0x000fc400000000ff */
[----:B------:R-:W-:Y:S02]  /*ae330*/  PRMT R9, R9, 0x3340, R8 ;  /* 0x0000334009097816 */ /* 0x000fe40000000008 */
[C---:B------:R-:W-:Y:S02]  /*ae340*/  PRMT R8, R3.reuse, 0x7771, RZ ;  /* 0x0000777103087816 */ /* 0x040fe400000000ff */
[----:B------:R-:W-:Y:S02]  /*ae350*/  PRMT R10, R3, 0x7772, RZ ;  /* 0x00007772030a7816 */ /* 0x000fe400000000ff */
[----:B------:R-:W-:Y:S02]  /*ae360*/  PRMT R11, R11, 0x3340, R8 ;  /* 0x000033400b0b7816 */ /* 0x000fe40000000008 */
[----:B------:R-:W-:Y:S02]  /*ae370*/  PRMT R13, R9, 0x5410, R0 ;  /* 0x00005410090d7816 */ /* 0x000fe40000000000 */
[----:B------:R-:W-:-:S02]  /*ae380*/  PRMT R3, R35, 0x7771, RZ ;  /* 0x0000777123037816 */ /* 0x000fc400000000ff */
[C---:B------:R-:W-:Y:S01]  /*ae390*/  PRMT R16, R35.reuse, 0x7772, RZ ;  /* 0x0000777223107816 */ /* 0x040fe200000000ff */
[----:B0-----:R-:W-:Y:S01]  /*ae3a0*/  IMAD.WIDE R4, R14, 0x4, R4 ;  /* 0x000000040e047825 */ /* 0x001fe200078e0204 */
[----:B------:R-:W-:Y:S02]  /*ae3b0*/  PRMT R12, R35, 0x7770, RZ ;  /* 0x00007770230c7816 */ /* 0x000fe400000000ff */
[----:B------:R-:W-:Y:S02]  /*ae3c0*/  PRMT R0, R48, 0x7771, RZ ;  /* 0x0000777130007816 */ /* 0x000fe400000000ff */
[----:B------:R-:W-:Y:S02]  /*ae3d0*/  PRMT R8, R33, 0x7770, RZ ;  /* 0x0000777021087816 */ /* 0x000fe400000000ff */
[----:B------:R-:W-:Y:S01]  /*ae3e0*/  PRMT R10, R10, 0x3340, R67 ;  /* 0x000033400a0a7816 */ /* 0x000fe20000000043 */
[----:B-1----:R-:W-:Y:S01]  /*ae3f0*/  IMAD.WIDE R14, R14, 0x40, R6 ;  /* 0x000000400e0e7825 */ /* 0x002fe200078e0206 */
[----:B------:R-:W-:-:S02]  /*ae400*/  PRMT R6, R48, 0x7772, RZ ;  /* 0x0000777230067816 */ /* 0x000fc400000000ff */
[----:B------:R-:W-:Y:S02]  /*ae410*/  PRMT R7, R48, 0x7770, RZ ;  /* 0x0000777030077816 */ /* 0x000fe400000000ff */
[----:B------:R-:W-:Y:S02]  /*ae420*/  PRMT R16, R16, 0x3340, R71 ;  /* 0x0000334010107816 */ /* 0x000fe40000000047 */
[----:B------:R-:W-:Y:S01]  /*ae430*/  PRMT R3, R12, 0x3340, R3 ;  /* 0x000033400c037816 */ /* 0x000fe20000000003 */
[----:B------:R-:W-:Y:S01]  /*ae440*/  IMAD.MOV.U32 R12, RZ, RZ, R2 ;  /* 0x000000ffff0c7224 */ /* 0x000fe200078e0002 */
[----:B------:R-:W-:Y:S02]  /*ae450*/  PRMT R6, R6, 0x3340, R61 ;  /* 0x0000334006067816 */ /* 0x000fe4000000003d */
[----:B------:R-:W-:Y:S02]  /*ae460*/  PRMT R7, R7, 0x3340, R0 ;  /* 0x0000334007077816 */ /* 0x000fe40000000000 */
[----:B------:R-:W-:-:S02]  /*ae470*/  PRMT R73, R8, 0x3340, R73 ;  /* 0x0000334008497816 */ /* 0x000fc40000000049 */
[----:B------:R-:W-:Y:S02]  /*ae480*/  PRMT R29, R11, 0x5410, R10 ;  /* 0x000054100b1d7816 */ /* 0x000fe4000000000a */
[----:B------:R-:W-:Y:S02]  /*ae490*/  PRMT R61, R3, 0x5410, R16 ;  /* 0x00005410033d7816 */ /* 0x000fe40000000010 */
[----:B------:R-:W-:Y:S01]  /*ae4a0*/  PRMT R31, R73, 0x5410, R72 ;  /* 0x00005410491f7816 */ /* 0x000fe20000000048 */
[----:B--2---:R0:W-:Y:S04]  /*ae4b0*/  STG.E desc[UR8][R4.64], R19 ;  /* 0x0000001304007986 */ /* 0x0041e8000c101908 */
[----:B------:R4:W-:Y:S04]  /*ae4c0*/  STG.E.64 desc[UR8][R14.64], R12 ;  /* 0x0000000c0e007986 */ /* 0x0009e8000c101b08 */
[----:B------:R4:W-:Y:S01]  /*ae4d0*/  STG.E.64 desc[UR8][R14.64+0x8], R50 ;  /* 0x000008320e007986 */ /* 0x0009e2000c101b08 */
[----:B0-----:R-:W-:-:S03]  /*ae4e0*/  PRMT R19, R7, 0x5410, R6 ;  /* 0x0000541007137816 */ /* 0x001fc60000000006 */
[----:B------:R4:W-:Y:S04]  /*ae4f0*/  STG.E.64 desc[UR8][R14.64+0x10], R28 ;  /* 0x0000101c0e007986 */ /* 0x0009e8000c101b08 */
[----:B------:R4:W-:Y:S04]  /*ae500*/  STG.E.64 desc[UR8][R14.64+0x18], R60 ;  /* 0x0000183c0e007986 */ /* 0x0009e8000c101b08 */
[----:B------:R4:W-:Y:S04]  /*ae510*/  STG.E.64 desc[UR8][R14.64+0x20], R18 ;  /* 0x000020120e007986 */ /* 0x0009e8000c101b08 */
[----:B------:R4:W-:Y:S04]  /*ae520*/  STG.E.64 desc[UR8][R14.64+0x28], R30 ;  /* 0x0000281e0e007986 */ /* 0x0009e8000c101b08 */
[----:B------:R4:W-:Y:S04]  /*ae530*/  STG.E.64 desc[UR8][R14.64+0x38], R204 ;  /* 0x000038cc0e007986 */ /* 0x0009e8000c101b08 */
[----:B------:R4:W-:Y:S04]  /*ae540*/  STG.E.U16 desc[UR8][R14.64+0x30], R20 ;  /* 0x000030140e007986 */ /* 0x0009e8000c101508 */
[----:B---3--:R4:W-:Y:S02]  /*ae550*/  STG.E desc[UR8][R14.64+0x34], R17 ;  /* 0x000034110e007986 */ /* 0x0089e4000c101908 */
.L_x_3350:
[----:B------:R-:W-:Y:S05]  /*ae560*/  BSYNC.RECONVERGENT B0 ;  /* 0x0000000000007941 */ /* 0x000fea0003800200 */
.L_x_3344:
[----:B------:R-:W-:-:S13]  /*ae570*/  ISETP.NE.AND P0, PT, R90, 0xff, PT ;  /* 0x000000ff5a00780c */ /* 0x000fda0003f05270 */
[----:B------:R-:W-:Y:S05]  /*ae580*/  @P0 EXIT ;  /* 0x000000000000094d */ /* 0x000fea0003800000 */
[----:B------:R-:W3:Y:S01]  /*ae590*/  S2UR UR4, SR_CTAID.X ;  /* 0x00000000000479c3 */ /* 0x000ee20000002500 */
[----:B------:R-:W3:Y:S07]  /*ae5a0*/  LDCU UR5, c[0x0][0x3c4] ;  /* 0x00007880ff0577ac */ /* 0x000eee0008000800 */
[----:B0-2---:R-:W0:Y:S01]  /*ae5b0*/  LDC.64 R6, c[0x0][0x3a0] ;  /* 0x0000e800ff067b82 */ /* 0x005e220000000a00 */
[----:B---3--:R-:W-:-:S04]  /*ae5c0*/  UIMAD UR4, UR4, -0x200, UR5 ;  /* 0xfffffe00040478a4 */ /* 0x008fc8000f8e0205 */
[----:B------:R-:W-:-:S09]  /*ae5d0*/  UISETP.NE.AND UP0, UPT, UR4, 0x200, UPT ;  /* 0x000002000400788c */ /* 0x000fd2000bf05270 */
[----:B------:R-:W-:Y:S05]  /*ae5e0*/  BRA.U UP0, `(.L_x_3360) ;  /* 0x00000001004c7547 */ /* 0x000fea000b800000 */
[----:B-1----:R-:W2:Y:S01]  /*ae5f0*/  LDL.LU R8, [R1+0x634] ;  /* 0x0006340001087983 */ /* 0x002ea20000300800 */
[----:B------:R-:W1:Y:S01]  /*ae600*/  LDC.64 R2, c[0x0][0x390] ;  /* 0x0000e400ff027b82 */ /* 0x000e620000000a00 */
[C---:B------:R-:W-:Y:S02]  /*ae610*/  PRMT R0, R42.reuse, 0x7770, RZ ;  /* 0x000077702a007816 */ /* 0x040fe400000000ff */
[----:B------:R-:W-:-:S04]  /*ae620*/  SHF.R.U64 R9, R42, 0x8, R43 ;  /* 0x000000082a097819 */ /* 0x000fc8000000122b */
[----:B------:R-:W-:Y:S01]  /*ae630*/  PRMT R9, R9, 0x7604, R0 ;  /* 0x0000760409097816 */ /* 0x000fe20000000000 */
[----:B------:R-:W3:Y:S01]  /*ae640*/  LDC.64 R4, c[0x0][0x398] ;  /* 0x0000e600ff047b82 */ /* 0x000ee20000000a00 */
[----:B-1----:R-:W-:-:S04]  /*ae650*/  IMAD.WIDE R2, R44, 0x4, R2 ;  /* 0x000000042c027825 */ /* 0x002fc800078e0202 */
[----:B---3--:R-:W-:-:S04]  /*ae660*/  IMAD.WIDE R4, R44, 0x40, R4 ;  /* 0x000000402c047825 */ /* 0x008fc800078e0204 */
[----:B------:R-:W-:Y:S01]  /*ae670*/  VIADD R44, R44, 0x1 ;  /* 0x000000012c2c7836 */ /* 0x000fe20000000000 */
        /* <DEDUP_REMOVED lines=10> */
.L_x_3360:
[----:B0-----:R-:W-:Y:S01]  /*ae720*/  STG.E desc[UR8][R6.64], R44 ;  /* 0x0000002c06007986 */ /* 0x001fe2000c101908 */
[----:B------:R-:W-:Y:S05]  /*ae730*/  EXIT ;  /* 0x000000000000794d */ /* 0x000fea0003800000 */
.L_x_2322:
[----:B------:R-:W-:Y:S01]  /*ae740*/  BSSY B0, `(.L_x_3361) ;  /* 0x0000006000007945 */ /* 0x000fe20003800000 */
[----:B------:R-:W-:Y:S01]  /*ae750*/  PLOP3.LUT P2, PT, P0, PT, PT, 0x8, 0x80 ;  /* 0x000000000080781c */ /* 0x000fe2000074e170 */
[----:B------:R-:W-:-:S12]  /*ae760*/  IMAD.MOV.U32 R144, RZ, RZ, -0x1 ;  /* 0xffffffffff907424 */ /* 0x000fd800078e00ff */
[----:B01----:R-:W-:Y:S05]  /*ae770*/  WARPSYNC.COLLECTIVE R144, `(.L_x_3362) ;  /* 0x0000000090087348 */ /* 0x003fea0003c00000 */
[----:B------:R-:W-:Y:S01]  /*ae780*/  VOTE.ANY P2, P2 ;  /* 0x0000000000ff7806 */ /* 0x000fe20001040100 */
[----:B01----:R-:W-:-:S12]  /*ae790*/  ENDCOLLECTIVE ;  /* 0x000000000000791b */ /* 0x003fd80003800000 */
.L_x_3362:
[----:B------:R-:W-:Y:S05]  /*ae7a0*/  BSYNC B0 ;  /* 0x0000000000007941 */ /* 0x000fea0003800000 */
.L_x_3361:
[----:B------:R-:W-:Y:S01]  /*ae7b0*/  PLOP3.LUT P0, PT, P2, PT, PT, 0x80, 0x8 ;  /* 0x000000000008781c */ /* 0x000fe2000170f070 */
[----:B------:R-:W-:-:S12]  /*ae7c0*/  BRA `(.L_x_3363) ;  /* 0xfffff87400cc7947 */ /* 0x000fd8000383ffff */
.L_x_2327:
[----:B------:R-:W0:Y:S01]  /*ae7d0*/  S2R R4, SR_GEMASK ;  /* 0x0000000000047919 */ /* 0x000e220000003c00 */
[----:B------:R-:W-:Y:S01]  /*ae7e0*/  BSSY B0, `(.L_x_3364) ;  /* 0x0000006000007945 */ /* 0x000fe20003800000 */
[----:B------:R-:W-:Y:S01]  /*ae7f0*/  PLOP3.LUT P2, PT, P0, PT, PT, 0x8, 0x80 ;  /* 0x000000000080781c */ /* 0x000fe2000074e170 */
[----:B------:R-:W-:-:S12]  /*ae800*/  IMAD.MOV.U32 R144, RZ, RZ, -0x1 ;  /* 0xffffffffff907424 */ /* 0x000fd800078e00ff */
[----:B0----5:R-:W-:Y:S05]  /*ae810*/  WARPSYNC.COLLECTIVE R144, `(.L_x_3365) ;  /* 0x0000000090087348 */ /* 0x021fea0003c00000 */
[----:B------:R-:W-:Y:S01]  /*ae820*/  VOTE.ANY R6, PT, P2 ;  /* 0x0000000000067806 */ /* 0x000fe200010e0100 */
[----:B0----5:R-:W-:Y:S06]  /*ae830*/  ENDCOLLECTIVE ;  /* 0x000000000000791b */ /* 0x021fec0003800000 */
.L_x_3365:
[----:B------:R-:W-:Y:S05]  /*ae840*/  BSYNC B0 ;  /* 0x0000000000007941 */ /* 0x000fea0003800000 */
.L_x_3364:
[----:B------:R-:W-:Y:S01]  /*ae850*/  IMAD.MOV.U32 R102, RZ, RZ, R6 ;  /* 0x000000ffff667224 */ /* 0x000fe200078e0006 */
[----:B------:R-:W-:Y:S01]  /*ae860*/  LOP3.LUT R34, R183, 0xffff, RZ, 0xc0, !PT ;  /* 0x0000ffffb7227812 */ /* 0x000fe200078ec0ff */
[----:B------:R-:W-:Y:S01]  /*ae870*/  IMAD.MOV.U32 R91, RZ, RZ, R24 ;  /* 0x000000ffff5b7224 */ /* 0x000fe200078e0018 */
[----:B------:R-:W-:Y:S01]  /*ae880*/  LOP3.LUT R35, R83, 0xffff, RZ, 0xc0, !PT ;  /* 0x0000ffff53237812 */ /* 0x000fe200078ec0ff */
[----:B------:R-:W-:Y:S01]  /*ae890*/  IMAD.MOV.U32 R90, RZ, RZ, 0x1 ;  /* 0x00000001ff5a7424 */ /* 0x000fe200078e00ff */
[----:B------:R-:W-:Y:S01]  /*ae8a0*/  LOP3.LUT R102, R102, 0x80000000, R4, 0xec, !PT ;  /* 0x8000000066667812 */ /* 0x000fe200078eec04 */
[----:B------:R-:W-:Y:S01]  /*ae8b0*/  IMAD.MOV.U32 R144, RZ, RZ, -0x1 ;  /* 0xffffffffff907424 */ /* 0x000fe200078e00ff */
[----:B------:R-:W-:Y:S02]  /*ae8c0*/  LOP3.LUT R4, R35, 0xff, RZ, 0xc0, !PT ;  /* 0x000000ff23047812 */ /* 0x000fe400078ec0ff */
[----:B------:R-:W-:Y:S01]  /*ae8d0*/  LOP3.LUT R40, R181, 0xffff, RZ, 0xc0, !PT ;  /* 0x0000ffffb5287812 */ /* 0x000fe200078ec0ff */
[----:B------:R-:W-:Y:S01]  /*ae8e0*/  VIADD R5, R102, 0xffffffff ;  /* 0xffffffff66057836 */ /* 0x000fe20000000000 */
[----:B------:R-:W-:-:S02]  /*ae8f0*/  PRMT R4, R171, 0x7604, R4 ;  /* 0x00007604ab047816 */ /* 0x000fc40000000004 */
[----:B------:R-:W-:Y:S01]  /*ae900*/  LOP3.LUT R39, R187, 0xffff, RZ, 0xc0, !PT ;  /* 0x0000ffffbb277812 */ /* 0x000fe200078ec0ff */
[----:B------:R-:W-:Y:S01]  /*ae910*/  IMAD.U32 R6, R40, 0x10000, RZ ;  /* 0x0001000028067824 */ /* 0x000fe200078e00ff */
[----:B------:R-:W-:Y:S01]  /*ae920*/  LOP3.LUT R102, R102, R5, RZ, 0xc, !PT ;  /* 0x0000000566667212 */ /* 0x000fe200078e0cff */
[----:B------:R-:W-:Y:S01]  /*ae930*/  IMAD.U32 R5, R34, 0x10000, RZ ;  /* 0x0001000022057824 */ /* 0x000fe200078e00ff */
[----:B------:R-:W-:Y:S02]  /*ae940*/  LOP3.LUT R32, R179, 0xffff, RZ, 0xc0, !PT ;  /* 0x0000ffffb3207812 */ /* 0x000fe400078ec0ff */
[----:B------:R-:W-:Y:S02]  /*ae950*/  LOP3.LUT R6, R6, 0xff0000, RZ, 0xc0, !PT ;  /* 0x00ff000006067812 */ /* 0x000fe400078ec0ff */
[----:B------:R-:W-:Y:S01]  /*ae960*/  LOP3.LUT R5, R5, 0xff0000, RZ, 0xc0, !PT ;  /* 0x00ff000005057812 */ /* 0x000fe200078ec0ff */
[----:B------:R-:W-:Y:S01]  /*ae970*/  IMAD.U32 R7, R32, 0x10000, RZ ;  /* 0x0001000020077824 */ /* 0x000fe200078e00ff */
[----:B------:R-:W-:Y:S01]  /*ae980*/  LOP3.LUT R33, R186, 0xffff, RZ, 0xc0, !PT ;  /* 0x0000ffffba217812 */ /* 0x000fe200078ec0ff */
[----:B------:R-:W0:Y:S01]  /*ae990*/  POPC R102, R102 ;  /* 0x0000006600667309 */ /* 0x000e220000000000 */
[----:B------:R-:W-:Y:S01]  /*ae9a0*/  LOP3.LUT R30, R177, 0xffff, RZ, 0xc0, !PT ;  /* 0x0000ffffb11e7812 */ /* 0x000fe200078ec0ff */
[----:B------:R-:W-:Y:S01]  /*ae9b0*/  IMAD.IADD R4, R4, 0x1, R5 ;  /* 0x0000000104047824 */ /* 0x000fe200078e0205 */
[----:B------:R-:W-:-:S02]  /*ae9c0*/  LOP3.LUT R5, R39, 0xff, RZ, 0xc0, !PT ;  /* 0x000000ff27057812 */ /* 0x000fc400078ec0ff */
[----:B------:R-:W-:Y:S02]  /*ae9d0*/  LOP3.LUT R7, R7, 0xff0000, RZ, 0xc0, !PT ;  /* 0x00ff000007077812 */ /* 0x000fe400078ec0ff */
[----:B------:R-:W-:Y:S02]  /*ae9e0*/  PRMT R5, R170, 0x7604, R5 ;  /* 0x00007604aa057816 */ /* 0x000fe40000000005 */
[----:B------:R-:W-:Y:S02]  /*ae9f0*/  LOP3.LUT R31, R185, 0xffff, RZ, 0xc0, !PT ;  /* 0x0000ffffb91f7812 */ /* 0x000fe400078ec0ff */
[----:B------:R-:W-:Y:S01]  /*aea00*/  LOP3.LUT R12, R150, 0xffff, RZ, 0xc0, !PT ;  /* 0x0000ffff960c7812 */ /* 0x000fe200078ec0ff */
[----:B------:R-:W-:Y:S01]  /*aea10*/  IMAD.IADD R5, R5, 0x1, R6 ;  /* 0x0000000105057824 */ /* 0x000fe200078e0206 */
[----:B------:R-:W-:Y:S02]  /*aea20*/  LOP3.LUT R6, R33, 0xff, RZ, 0xc0, !PT ;  /* 0x000000ff21067812 */ /* 0x000fe400078ec0ff */
[----:B0-----:R-:W-:-:S07]  /*aea30*/  LOP3.LUT R9, R31, 0xff, RZ, 0xc0, !PT ;  /* 0x000000ff1f097812 */ /* 0x001fce00078ec0ff */
[----:B------:R-:W-:Y:S05]  /*aea40*/  WARPSYNC.COLLECTIVE R144, `(.L_x_3366) ;  /* 0x0000000090087348 */ /* 0x000fea0003c00000 */
[----:B------:R0:W1:Y:S02]  /*aea50*/  SHFL.DOWN P2, R27, R91, R90, R102 ;  /* 0x0800005a5b1b7389 */ /* 0x0000640000040066 */
[----:B01----:R-:W-:Y:S05]  /*aea60*/  ENDCOLLECTIVE ;  /* 0x000000000000791b */ /* 0x003fea0003800000 */
.L_x_3366:
[----:B------:R-:W-:Y:S02]  /*aea70*/  PRMT R6, R169, 0x7604, R6 ;  /* 0x00007604a9067816 */ /* 0x000fe40000000006 */
[----:B------:R-:W-:Y:S02]  /*aea80*/  PRMT R8, R168, 0x7604, R9 ;  /* 0x00007604a8087816 */ /* 0x000fe40000000009 */
[----:B------:R-:W-:Y:S01]  /*aea90*/  LOP3.LUT R9, R159, 0xff, RZ, 0xc0, !PT ;  /* 0x000000ff9f097812 */ /* 0x000fe200078ec0ff */
[----:B------:R-:W-:Y:S01]  /*aeaa0*/  IMAD.IADD R6, R6, 0x1, R7 ;  /* 0x0000000106067824 */ /* 0x000fe200078e0207 */
[----:B------:R-:W-:Y:S01]  /*aeab0*/  LOP3.LUT R26, R175, 0xffff, RZ, 0xc0, !PT ;  /* 0x0000ffffaf1a7812 */ /* 0x000fe200078ec0ff */
[----:B------:R-:W-:Y:S01]  /*aeac0*/  IMAD.U32 R7, R30, 0x10000, RZ ;  /* 0x000100001e077824 */ /* 0x000fe200078e00ff */
[----:B------:R-:W-:Y:S02]  /*aead0*/  PRMT R9, R167, 0x7604, R9 ;  /* 0x00007604a7097816 */ /* 0x000fe40000000009 */
[----:B------:R-:W-:-:S02]  /*aeae0*/  LOP3.LUT R28, R184, 0xffff, RZ, 0xc0, !PT ;  /* 0x0000ffffb81c7812 */ /* 0x000fc400078ec0ff */
[----:B------:R-:W-:Y:S02]  /*aeaf0*/  LOP3.LUT R7, R7, 0xff0000, RZ, 0xc0, !PT ;  /* 0x00ff000007077812 */ /* 0x000fe400078ec0ff */
[----:B------:R-:W-:Y:S02]  /*aeb00*/  LOP3.LUT R13, R28, 0xff, RZ, 0xc0, !PT ;  /* 0x000000ff1c0d7812 */ /* 0x000fe400078ec0ff */
[----:B------:R-:W-:Y:S01]  /*aeb10*/  LOP3.LUT R14, R148, 0xffff, RZ, 0xc0, !PT ;  /* 0x0000ffff940e7812 */ /* 0x000fe200078ec0ff */
[----:B------:R-:W-:Y:S01]  /*aeb20*/  IMAD.IADD R7, R8, 0x1, R7 ;  /* 0x0000000108077824 */ /* 0x000fe200078e0207 */
[----:B------:R-:W-:Y:S01]  /*aeb30*/  PRMT R13, R166, 0x7604, R13 ;  /* 0x00007604a60d7816 */ /* 0x000fe2000000000d */
[----:B------:R-:W-:Y:S01]  /*aeb40*/  IMAD.U32 R8, R151, 0x10000, RZ ;  /* 0x0001000097087824 */ /* 0x000fe200078e00ff */
[----:B------:R-:W-:Y:S02]  /*aeb50*/  LOP3.LUT R15, R146, 0xffff, RZ, 0xc0, !PT ;  /* 0x0000ffff920f7812 */ /* 0x000fe400078ec0ff */
[----:B------:R-:W-:Y:S01]  /*aeb60*/  LOP3.LUT R10, R155, 0xff, RZ, 0xc0, !PT ;  /* 0x000000ff9b0a7812 */ /* 0x000fe200078ec0ff */
[----:B------:R-:W-:Y:S01]  /*aeb70*/  IMAD.MOV.U32 R21, RZ, RZ, R27 ;  /* 0x000000ffff157224 */ /* 0x000fe200078e001b */
[----:B------:R-:W-:-:S02]  /*aeb80*/  LOP3.LUT R8, R8, 0xff0000, RZ, 0xc0, !PT ;  /* 0x00ff000008087812 */ /* 0x000fc400078ec0ff */
[----:B------:R-:W-:Y:S02]  /*aeb90*/  PRMT R10, R162, 0x7604, R10 ;  /* 0x00007604a20a7816 */ /* 0x000fe4000000000a */
[----:B------:R-:W-:Y:S01]  /*aeba0*/  LOP3.LUT R11, R154, 0xff, RZ, 0xc0, !PT ;  /* 0x000000ff9a0b7812 */ /* 0x000fe200078ec0ff */
[----:B------:R-:W-:Y:S01]  /*aebb0*/  IMAD.IADD R8, R9, 0x1, R8 ;  /* 0x0000000109087824 */ /* 0x000fe200078e0208 */
[----:B------:R-:W-:Y:S02]  /*aebc0*/  LOP3.LUT R9, R158, 0xff, RZ, 0xc0, !PT ;  /* 0x000000ff9e097812 */ /* 0x000fe400078ec0ff */
[----:B------:R-:W-:Y:S01]  /*aebd0*/  PRMT R11, R161, 0x7604, R11 ;  /* 0x00007604a10b7816 */ /* 0x000fe2000000000b */
[----:B------:R-:W-:Y:S01]  /*aebe0*/  IMAD R12, R12, 0x1000000, R8 ;  /* 0x010000000c0c7824 */ /* 0x000fe200078e0208 */
[----:B------:R-:W-:Y:S01]  /*aebf0*/  PRMT R9, R165, 0x7604, R9 ;  /* 0x00007604a5097816 */ /* 0x000fe20000000009 */
[----:B------:R-:W-:Y:S01]  /*aec00*/  IMAD.U32 R8, R26, 0x10000, RZ ;  /* 0x000100001a087824 */ /* 0x000fe200078e00ff */
[----:B------:R-:W-:-:S02]  /*aec10*/  LOP3.LUT R16, R153, 0xff, RZ, 0xc0, !PT ;  /* 0x000000ff99107812 */ /* 0x000fc400078ec0ff */
[----:B------:R-:W-:Y:S02]  /*aec20*/  LOP3.LUT R23, R182, 0xffff, RZ, 0xc0, !PT ;  /* 0x0000ffffb6177812 */ /* 0x000fe400078ec0ff */
[----:B------:R-:W-:Y:S02]  /*aec30*/  LOP3.LUT R8, R8, 0xff0000, RZ, 0xc0, !PT ;  /* 0x00ff000008087812 */ /* 0x000fe400078ec0ff */
[----:B------:R-:W-:Y:S01]  /*aec40*/  PRMT R16, R160, 0x7604, R16 ;  /* 0x00007604a0107816 */ /* 0x000fe20000000010 */
[----:B------:R-:W-:Y:S01]  /*aec50*/  IMAD R4, R23, 0x1000000, R4 ;  /* 0x0100000017047824 */ /* 0x000fe200078e0204 */
[----:B------:R-:W-:Y:S01]  /*aec60*/  LOP3.LUT R41, R180, 0xffff, RZ, 0xc0, !PT ;  /* 0x0000ffffb4297812 */ /* 0x000fe200078ec0ff */
[----:B------:R-:W-:Y:S01]  /*aec70*/  IMAD.IADD R13, R13, 0x1, R8 ;  /* 0x000000010d0d7824 */ /* 0x000fe200078e0208 */
[----:B------:R-:W-:Y:S01]  /*aec80*/  LOP3.LUT R36, R178, 0xffff, RZ, 0xc0, !PT ;  /* 0x0000ffffb2247812 */ /* 0x000fe200078ec0ff */
[----:B------:R-:W-:Y:S01]  /*aec90*/  IMAD.U32 R8, R149, 0x10000, RZ ;  /* 0x0001000095087824 */ /* 0x000fe200078e00ff */
        /* <DEDUP_REMOVED lines=8> */
[----:B------:R-:W-:Y:S01]  /*aed20*/  IMAD.IADD R8, R9, 0x1, R8 ;  /* 0x0000000109087824 */ /* 0x000fe200078e0208 */
[----:B------:R-:W-:Y:S02]  /*aed30*/  LOP3.LUT R9, R157, 0xff, RZ, 0xc0, !PT ;  /* 0x000000ff9d097812 */ /* 0x000fe400078ec0ff */
[----:B------:R-:W-:Y:S01]  /*aed40*/  PRMT R22, R172, 0x7604, R22 ;  /* 0x00007604ac167816 */ /* 0x000fe20000000016 */
        /* <DEDUP_REMOVED lines=11> */
[----:B------:R-:W-:-:S05]  /*aee00*/  LOP3.LUT R9, R143, 0xffff, RZ, 0xc0, !PT ;  /* 0x0000ffff8f097812 */ /* 0x000fca00078ec0ff */
[----:B------:R-:W-:Y:S02]  /*aee10*/  IMAD R8, R9, 0x1000000, R8 ;  /* 0x0100000009087824 */ /* 0x000fe400078e0208 */
        /* <DEDUP_REMOVED lines=14> */
[----:B------:R-:W-:Y:S01]  /*aef00*/  IMAD R11, R16, 0x1000000, R11 ;  /* 0x01000000100b7824 */ /* 0x000fe200078e020b */
[----:B------:R-:W-:Y:S06]  /*aef10*/  BRA `(.L_x_3367) ;  /* 0xfffff87c00b07947 */ /* 0x000fec000383ffff */
.L_x_2328:
[----:B------:R-:W-:Y:S01]  /*aef20*/  BSSY B0, `(.L_x_3368) ;  /* 0x0000006000007945 */ /* 0x000fe20003800000 */
[----:B------:R-:W-:Y:S02]  /*aef30*/  IMAD.MOV.U32 R90, RZ, RZ, 0x1 ;  /* 0x00000001ff5a7424 */ /* 0x000fe400078e00ff */
[----:B------:R-:W-:-:S07]  /*aef40*/  IMAD.MOV.U32 R144, RZ, RZ, -0x1 ;  /* 0xffffffffff907424 */ /* 0x000fce00078e00ff */
[----:B-1----:R-:W-:Y:S05]  /*aef50*/  WARPSYNC.COLLECTIVE R144, `(.L_x_3369) ;  /* 0x0000000090087348 */ /* 0x002fea0003c00000 */
[----:B------:R0:W2:Y:S02]  /*aef60*/  SHFL.DOWN P2, R27, R91, R90, R102 ;  /* 0x0800005a5b1b7389 */ /* 0x0000a40000040066 */
[----:B012---:R-:W-:Y:S05]  /*aef70*/  ENDCOLLECTIVE ;  /* 0x000000000000791b */ /* 0x007fea0003800000 */
.L_x_3369:
[----:B------:R-:W-:Y:S05]  /*aef80*/  BSYNC B0 ;  /* 0x0000000000007941 */ /* 0x000fea0003800000 */
.L_x_3368:
[----:B------:R-:W-:Y:S05]  /*aef90*/  BRA `(.L_x_3370) ;  /* 0xfffff87c00987947 */ /* 0x000fea000383ffff */
.L_x_2329:
[----:B------:R-:W-:Y:S01]  /*aefa0*/  BSSY B0, `(.L_x_3371) ;  /* 0x0000007000007945 */ /* 0x000fe20003800000 */
[----:B------:R-:W-:Y:S02]  /*aefb0*/  IMAD.MOV.U32 R91, RZ, RZ, R4 ;  /* 0x000000ffff5b7224 */ /* 0x000fe400078e0004 */
[----:B------:R-:W-:Y:S02]  /*aefc0*/  IMAD.MOV.U32 R90, RZ, RZ, 0x1 ;  /* 0x00000001ff5a7424 */ /* 0x000fe400078e00ff */
[----:B------:R-:W-:-:S07]  /*aefd0*/  IMAD.MOV.U32 R144, RZ, RZ, -0x1 ;  /* 0xffffffffff907424 */ /* 0x000fce00078e00ff */
[----:B-1----:R-:W-:Y:S05]  /*aefe0*/  WARPSYNC.COLLECTIVE R144, `(.L_x_3372) ;  /* 0x0000000090087348 */ /* 0x002fea0003c00000 */
[----:B------:R0:W2:Y:S02]  /*aeff0*/  SHFL.DOWN P2, R27, R91, R90, R102 ;  /* 0x0800005a5b1b7389 */ /* 0x0000a40000040066 */
[----:B012---:R-:W-:Y:S05]  /*af000*/  ENDCOLLECTIVE ;  /* 0x000000000000791b */ /* 0x007fea0003800000 */
.L_x_3372:
[----:B------:R-:W-:Y:S05]  /*af010*/  BSYNC B0 ;  /* 0x0000000000007941 */ /* 0x000fea0003800000 */
.L_x_3371:
[----:B------:R-:W-:Y:S02]  /*af020*/  IMAD.MOV.U32 R91, RZ, RZ, R5 ;  /* 0x000000ffff5b7224 */ /* 0x000fe400078e0005 */
[----:B------:R-:W-:Y:S02]  /*af030*/  IMAD.MOV.U32 R90, RZ, RZ, 0x1 ;  /* 0x00000001ff5a7424 */ /* 0x000fe400078e00ff */
[----:B------:R-:W-:Y:S02]  /*af040*/  IMAD.MOV.U32 R144, RZ, RZ, -0x1 ;  /* 0xffffffffff907424 */ /* 0x000fe400078e00ff */
[----:B------:R-:W-:-:S07]  /*af050*/  IMAD.MOV.U32 R4, RZ, RZ, R27 ;  /* 0x000000ffff047224 */ /* 0x000fce00078e001b */
[----:B------:R-:W-:Y:S05]  /*af060*/  WARPSYNC.COLLECTIVE R144, `(.L_x_3373) ;  /* 0x0000000090087348 */ /* 0x000fea0003c00000 */
[----:B------:R0:W1:Y:S02]  /*af070*/  SHFL.DOWN P2, R27, R91, R90, R102 ;  /* 0x0800005a5b1b7389 */ /* 0x0000640000040066 */
[----:B01----:R-:W-:Y:S05]  /*af080*/  ENDCOLLECTIVE ;  /* 0x000000000000791b */ /* 0x003fea0003800000 */
.L_x_3373:
[----:B------:R-:W-:Y:S02]  /*af090*/  IMAD.MOV.U32 R91, RZ, RZ, R6 ;  /* 0x000000ffff5b7224 */ /* 0x000fe400078e0006 */
[----:B------:R-:W-:-:S07]  /*af0a0*/  IMAD.MOV.U32 R5, RZ, RZ, R27 ;  /* 0x000000ffff057224 */ /* 0x000fce00078e001b */
[----:B------:R-:W-:Y:S05]  /*af0b0*/  WARPSYNC.COLLECTIVE R144, `(.L_x_3374) ;  /* 0x0000000090087348 */ /* 0x000fea0003c00000 */
[----:B------:R0:W1:Y:S02]  /*af0c0*/  SHFL.DOWN P2, R27, R91, R90, R102 ;  /* 0x0800005a5b1b7389 */ /* 0x0000640000040066 */
[----:B01----:R-:W-:Y:S05]  /*af0d0*/  ENDCOLLECTIVE ;  /* 0x000000000000791b */ /* 0x003fea0003800000 */
.L_x_3374:
[----:B------:R-:W-:Y:S02]  /*af0e0*/  IMAD.MOV.U32 R91, RZ, RZ, R7 ;  /* 0x000000ffff5b7224 */ /* 0x000fe400078e0007 */
[----:B------:R-:W-:-:S07]  /*af0f0*/  IMAD.MOV.U32 R6, RZ, RZ, R27 ;  /* 0x000000ffff067224 */ /* 0x000fce00078e001b */
[----:B------:R-:W-:Y:S05]  /*af100*/  WARPSYNC.COLLECTIVE R144, `(.L_x_3375) ;  /* 0x0000000090087348 */ /* 0x000fea0003c00000 */
[----:B------:R0:W1:Y:S02]  /*af110*/  SHFL.DOWN P2, R27, R91, R90, R102 ;  /* 0x0800005a5b1b7389 */ /* 0x0000640000040066 */
[----:B01----:R-:W-:Y:S05]  /*af120*/  ENDCOLLECTIVE ;  /* 0x000000000000791b */ /* 0x003fea0003800000 */
.L_x_3375:
[----:B------:R-:W-:Y:S02]  /*af130*/  IMAD.MOV.U32 R91, RZ, RZ, R12 ;  /* 0x000000ffff5b7224 */ /* 0x000fe400078e000c */
[----:B------:R-:W-:-:S07]  /*af140*/  IMAD.MOV.U32 R7, RZ, RZ, R27 ;  /* 0x000000ffff077224 */ /* 0x000fce00078e001b */
[----:B------:R-:W-:Y:S05]  /*af150*/  WARPSYNC.COLLECTIVE R144, `(.L_x_3376) ;  /* 0x0000000090087348 */ /* 0x000fea0003c00000 */
[----:B------:R0:W1:Y:S02]  /*af160*/  SHFL.DOWN P2, R27, R91, R90, R102 ;  /* 0x0800005a5b1b7389 */ /* 0x0000640000040066 */
[----:B01----:R-:W-:Y:S05]  /*af170*/  ENDCOLLECTIVE ;  /* 0x000000000000791b */ /* 0x003fea0003800000 */
.L_x_3376:
[----:B------:R-:W-:Y:S02]  /*af180*/  IMAD.MOV.U32 R91, RZ, RZ, R13 ;  /* 0x000000ffff5b7224 */ /* 0x000fe400078e000d */
[----:B------:R-:W-:-:S07]  /*af190*/  IMAD.MOV.U32 R12, RZ, RZ, R27 ;  /* 0x000000ffff0c7224 */ /* 0x000fce00078e001b */
[----:B------:R-:W-:Y:S05]  /*af1a0*/  WARPSYNC.COLLECTIVE R144, `(.L_x_3377) ;  /* 0x0000000090087348 */ /* 0x000fea0003c00000 */
[----:B------:R0:W1:Y:S02]  /*af1b0*/  SHFL.DOWN P2, R27, R91, R90, R102 ;  /* 0x0800005a5b1b7389 */ /* 0x0000640000040066 */
[----:B01----:R-:W-:Y:S05]  /*af1c0*/  ENDCOLLECTIVE ;  /* 0x000000000000791b */ /* 0x003fea0003800000 */
.L_x_3377:
[----:B------:R-:W-:Y:S02]  /*af1d0*/  IMAD.MOV.U32 R91, RZ, RZ, R14 ;  /* 0x000000ffff5b7224 */ /* 0x000fe400078e000e */
[----:B------:R-:W-:-:S07]  /*af1e0*/  IMAD.MOV.U32 R13, RZ, RZ, R27 ;  /* 0x000000ffff0d7224 */ /* 0x000fce00078e001b */
[----:B------:R-:W-:Y:S05]  /*af1f0*/  WARPSYNC.COLLECTIVE R144, `(.L_x_3378) ;  /* 0x0000000090087348 */ /* 0x000fea0003c00000 */
[----:B------:R0:W1:Y:S02]  /*af200*/  SHFL.DOWN P2, R27, R91, R90, R102 ;  /* 0x0800005a5b1b7389 */ /* 0x0000640000040066 */
[----:B01----:R-:W-:Y:S05]  /*af210*/  ENDCOLLECTIVE ;  /* 0x000000000000791b */ /* 0x003fea0003800000 */
.L_x_3378:
[----:B------:R-:W-:Y:S02]  /*af220*/  IMAD.MOV.U32 R91, RZ, RZ, R15 ;  /* 0x000000ffff5b7224 */ /* 0x000fe400078e000f */
[----:B------:R-:W-:-:S07]  /*af230*/  IMAD.MOV.U32 R14, RZ, RZ, R27 ;  /* 0x000000ffff0e7224 */ /* 0x000fce00078e001b */
[----:B------:R-:W-:Y:S05]  /*af240*/  WARPSYNC.COLLECTIVE R144, `(.L_x_3379) ;  /* 0x0000000090087348 */ /* 0x000fea0003c00000 */
[----:B------:R0:W1:Y:S02]  /*af250*/  SHFL.DOWN P2, R27, R91, R90, R102 ;  /* 0x0800005a5b1b7389 */ /* 0x0000640000040066 */
[----:B01----:R-:W-:Y:S05]  /*af260*/  ENDCOLLECTIVE ;  /* 0x000000000000791b */ /* 0x003fea0003800000 */
.L_x_3379:
[----:B------:R-:W-:Y:S02]  /*af270*/  IMAD.MOV.U32 R91, RZ, RZ, R8 ;  /* 0x000000ffff5b7224 */ /* 0x000fe400078e0008 */
[----:B------:R-:W-:-:S07]  /*af280*/  IMAD.MOV.U32 R15, RZ, RZ, R27 ;  /* 0x000000ffff0f7224 */ /* 0x000fce00078e001b */
[----:B------:R-:W-:Y:S05]  /*af290*/  WARPSYNC.COLLECTIVE R144, `(.L_x_3380) ;  /* 0x0000000090087348 */ /* 0x000fea0003c00000 */
[----:B------:R0:W1:Y:S02]  /*af2a0*/  SHFL.DOWN P2, R27, R91, R90, R102 ;  /* 0x0800005a5b1b7389 */ /* 0x0000640000040066 */
[----:B01----:R-:W-:Y:S05]  /*af2b0*/  ENDCOLLECTIVE ;  /* 0x000000000000791b */ /* 0x003fea0003800000 */
.L_x_3380:
[----:B------:R-:W-:Y:S02]  /*af2c0*/  IMAD.MOV.U32 R91, RZ, RZ, R9 ;  /* 0x000000ffff5b7224 */ /* 0x000fe400078e0009 */
[----:B------:R-:W-:-:S07]  /*af2d0*/  IMAD.MOV.U32 R8, RZ, RZ, R27 ;  /* 0x000000ffff087224 */ /* 0x000fce00078e001b */
[----:B------:R-:W-:Y:S05]  /*af2e0*/  WARPSYNC.COLLECTIVE R144, `(.L_x_3381) ;  /* 0x0000000090087348 */ /* 0x000fea0003c00000 */
[----:B------:R0:W1:Y:S02]  /*af2f0*/  SHFL.DOWN P2, R27, R91, R90, R102 ;  /* 0x0800005a5b1b7389 */ /* 0x0000640000040066 */
[----:B01----:R-:W-:Y:S05]  /*af300*/  ENDCOLLECTIVE ;  /* 0x000000000000791b */ /* 0x003fea0003800000 */
.L_x_3381:
[----:B------:R-:W-:Y:S02]  /*af310*/  IMAD.MOV.U32 R91, RZ, RZ, R10 ;  /* 0x000000ffff5b7224 */ /* 0x000fe400078e000a */
[----:B------:R-:W-:-:S07]  /*af320*/  IMAD.MOV.U32 R9, RZ, RZ, R27 ;  /* 0x000000ffff097224 */ /* 0x000fce00078e001b */
[----:B------:R-:W-:Y:S05]  /*af330*/  WARPSYNC.COLLECTIVE R144, `(.L_x_3382) ;  /* 0x0000000090087348 */ /* 0x000fea0003c00000 */
[----:B------:R0:W1:Y:S02]  /*af340*/  SHFL.DOWN P2, R27, R91, R90, R102 ;  /* 0x0800005a5b1b7389 */ /* 0x0000640000040066 */
[----:B01----:R-:W-:Y:S05]  /*af350*/  ENDCOLLECTIVE ;  /* 0x000000000000791b */ /* 0x003fea0003800000 */
.L_x_3382:
[----:B------:R-:W-:Y:S02]  /*af360*/  IMAD.MOV.U32 R91, RZ, RZ, R11 ;  /* 0x000000ffff5b7224 */ /* 0x000fe400078e000b */
[----:B------:R-:W-:-:S07]  /*af370*/  IMAD.MOV.U32 R10, RZ, RZ, R27 ;  /* 0x000000ffff0a7224 */ /* 0x000fce00078e001b */
[----:B------:R-:W-:Y:S05]  /*af380*/  WARPSYNC.COLLECTIVE R144, `(.L_x_3383) ;  /* 0x0000000090087348 */ /* 0x000fea0003c00000 */
[----:B------:R0:W1:Y:S02]  /*af390*/  SHFL.DOWN P2, R27, R91, R90, R102 ;  /* 0x0800005a5b1b7389 */ /* 0x0000640000040066 */
[----:B01----:R-:W-:Y:S05]  /*af3a0*/  ENDCOLLECTIVE ;  /* 0x000000000000791b */ /* 0x003fea0003800000 */
.L_x_3383:
[----:B------:R-:W-:Y:S02]  /*af3b0*/  IMAD.MOV.U32 R91, RZ, RZ, R22 ;  /* 0x000000ffff5b7224 */ /* 0x000fe400078e0016 */
[----:B------:R-:W-:-:S07]  /*af3c0*/  IMAD.MOV.U32 R11, RZ, RZ, R27 ;  /* 0x000000ffff0b7224 */ /* 0x000fce00078e001b */
[----:B------:R-:W-:Y:S05]  /*af3d0*/  WARPSYNC.COLLECTIVE R144, `(.L_x_3384) ;  /* 0x0000000090087348 */ /* 0x000fea0003c00000 */
[----:B------:R0:W1:Y:S02]  /*af3e0*/  SHFL.DOWN P2, R27, R91, R90, R102 ;  /* 0x0800005a5b1b7389 */ /* 0x0000640000040066 */
[----:B01----:R-:W-:Y:S05]  /*af3f0*/  ENDCOLLECTIVE ;  /* 0x000000000000791b */ /* 0x003fea0003800000 */
.L_x_3384:
[----:B------:R-:W-:Y:S02]  /*af400*/  IMAD.MOV.U32 R91, RZ, RZ, R29 ;  /* 0x000000ffff5b7224 */ /* 0x000fe400078e001d */
[----:B------:R-:W-:-:S07]  /*af410*/  IMAD.MOV.U32 R22, RZ, RZ, R27 ;  /* 0x000000ffff167224 */ /* 0x000fce00078e001b */
[----:B------:R-:W-:Y:S05]  /*af420*/  WARPSYNC.COLLECTIVE R144, `(.L_x_3385) ;  /* 0x0000000090087348 */ /* 0x000fea0003c00000 */
[----:B------:R0:W1:Y:S02]  /*af430*/  SHFL.DOWN P2, R27, R91, R90, R102 ;  /* 0x0800005a5b1b7389 */ /* 0x0000640000040066 */
[----:B01----:R-:W-:Y:S05]  /*af440*/  ENDCOLLECTIVE ;  /* 0x000000000000791b */ /* 0x003fea0003800000 */
.L_x_3385:
[----:B------:R-:W-:Y:S02]  /*af450*/  IMAD.MOV.U32 R91, RZ, RZ, R2 ;  /* 0x000000ffff5b7224 */ /* 0x000fe400078e0002 */
[----:B------:R-:W-:-:S07]  /*af460*/  IMAD.MOV.U32 R19, RZ, RZ, R27 ;  /* 0x000000ffff137224 */ /* 0x000fce00078e001b */
[----:B------:R-:W-:Y:S05]  /*af470*/  WARPSYNC.COLLECTIVE R144, `(.L_x_3386) ;  /* 0x0000000090087348 */ /* 0x000fea0003c00000 */
[----:B------:R0:W1:Y:S02]  /*af480*/  SHFL.DOWN P2, R27, R91, R90, R102 ;  /* 0x0800005a5b1b7389 */ /* 0x0000640000040066 */
[----:B01----:R-:W-:Y:S05]  /*af490*/  ENDCOLLECTIVE ;  /* 0x000000000000791b */ /* 0x003fea0003800000 */
.L_x_3386:
[----:B------:R-:W-:Y:S02]  /*af4a0*/  IMAD.MOV.U32 R91, RZ, RZ, R3 ;  /* 0x000000ffff5b7224 */ /* 0x000fe400078e0003 */
[----:B------:R-:W-:-:S07]  /*af4b0*/  IMAD.MOV.U32 R16, RZ, RZ, R27 ;  /* 0x000000ffff107224 */ /* 0x000fce00078e001b */
[----:B------:R-:W-:Y:S05]  /*af4c0*/  WARPSYNC.COLLECTIVE R144, `(.L_x_3387) ;  /* 0x0000000090087348 */ /* 0x000fea0003c00000 */
[----:B------:R0:W1:Y:S02]  /*af4d0*/  SHFL.DOWN P2, R27, R91, R90, R102 ;  /* 0x0800005a5b1b7389 */ /* 0x0000640000040066 */
[----:B01----:R-:W-:Y:S05]  /*af4e0*/  ENDCOLLECTIVE ;  /* 0x000000000000791b */ /* 0x003fea0003800000 */
.L_x_3387:
[----:B------:R-:W-:Y:S01]  /*af4f0*/  IMAD.MOV.U32 R17, RZ, RZ, R27 ;  /* 0x000000ffff117224 */ /* 0x000fe200078e001b */
[----:B------:R-:W-:Y:S06]  /*af500*/  BRA `(.L_x_3388) ;  /* 0xfffff87800847947 */ /* 0x000fec000383ffff */
.L_x_2346:
[----:B------:R-:W-:Y:S01]  /*af510*/  BSSY B0, `(.L_x_3389) ;  /* 0x0000007000007945 */ /* 0x000fe20003800000 */
[----:B------:R-:W-:Y:S02]  /*af520*/  IMAD.MOV.U32 R91, RZ, RZ, R24 ;  /* 0x000000ffff5b7224 */ /* 0x000fe400078e0018 */
[----:B------:R-:W-:Y:S02]  /*af530*/  IMAD.MOV.U32 R90, RZ, RZ, 0x2 ;  /* 0x00000002ff5a7424 */ /* 0x000fe400078e00ff */
[----:B------:R-:W-:-:S07]  /*af540*/  IMAD.MOV.U32 R144, RZ, RZ, -0x1 ;  /* 0xffffffffff907424 */ /* 0x000fce00078e00ff */
[----:B-1---5:R-:W-:Y:S05]  /*af550*/  WARPSYNC.COLLECTIVE R144, `(.L_x_3390) ;  /* 0x0000000090087348 */ /* 0x022fea0003c00000 */
[----:B------:R0:W2:Y:S02]  /*af560*/  SHFL.DOWN P2, R27, R91, R90, R102 ;  /* 0x0800005a5b1b7389 */ /* 0x0000a40000040066 */
[----:B012--5:R-:W-:Y:S05]  /*af570*/  ENDCOLLECTIVE ;  /* 0x000000000000791b */ /* 0x027fea0003800000 */
.L_x_3390:
[----:B------:R-:W-:Y:S05]  /*af580*/  BSYNC B0 ;  /* 0x0000000000007941 */ /* 0x000fea0003800000 */
.L_x_3389:
[----:B------:R-:W-:Y:S01]  /*af590*/  IMAD.MOV.U32 R21, RZ, RZ, R27 ;  /* 0x000000ffff157224 */ /* 0x000fe200078e001b */
[----:B------:R-:W-:Y:S06]  /*af5a0*/  BRA `(.L_x_3391) ;  /* 0xfffff88c00787947 */ /* 0x000fec000383ffff */
.L_x_2347:
[----:B------:R-:W-:Y:S01]  /*af5b0*/  BSSY B0, `(.L_x_3392) ;  /* 0x0000006000007945 */ /* 0x000fe20003800000 */
[----:B------:R-:W-:Y:S02]  /*af5c0*/  IMAD.MOV.U32 R90, RZ, RZ, 0x2 ;  /* 0x00000002ff5a7424 */ /* 0x000fe400078e00ff */
[----:B------:R-:W-:-:S07]  /*af5d0*/  IMAD.MOV.U32 R144, RZ, RZ, -0x1 ;  /* 0xffffffffff907424 */ /* 0x000fce00078e00ff */
[----:B01---5:R-:W-:Y:S05]  /*af5e0*/  WARPSYNC.COLLECTIVE R144, `(.L_x_3393) ;  /* 0x0000000090087348 */ /* 0x023fea0003c00000 */
[----:B------:R2:W3:Y:S02]  /*af5f0*/  SHFL.DOWN P2, R27, R91, R90, R102 ;  /* 0x0800005a5b1b7389 */ /* 0x0004e40000040066 */
[----:B0123-5:R-:W-:Y:S05]  /*af600*/  ENDCOLLECTIVE ;  /* 0x000000000000791b */ /* 0x02ffea0003800000 */
.L_x_3393:
[----:B------:R-:W-:Y:S05]  /*af610*/  BSYNC B0 ;  /* 0x0000000000007941 */ /* 0x000fea0003800000 */
.L_x_3392:
[----:B------:R-:W-:Y:S05]  /*af620*/  BRA `(.L_x_3394) ;  /* 0xfffff88c00607947 */ /* 0x000fea000383ffff */
.L_x_2348:
[----:B------:R-:W-:Y:S01]  /*af630*/  BSSY B0, `(.L_x_3395) ;  /* 0x0000007000007945 */ /* 0x000fe20003800000 */
[----:B------:R-:W-:Y:S02]  /*af640*/  IMAD.MOV.U32 R91, RZ, RZ, R4 ;  /* 0x000000ffff5b7224 */ /* 0x000fe400078e0004 */
[----:B------:R-:W-:Y:S02]  /*af650*/  IMAD.MOV.U32 R90, RZ, RZ, 0x2 ;  /* 0x00000002ff5a7424 */ /* 0x000fe400078e00ff */
[----:B------:R-:W-:-:S07]  /*af660*/  IMAD.MOV.U32 R144, RZ, RZ, -0x1 ;  /* 0xffffffffff907424 */ /* 0x000fce00078e00ff */
[----:B01---5:R-:W-:Y:S05]  /*af670*/  WARPSYNC.COLLECTIVE R144, `(.L_x_3396) ;  /* 0x0000000090087348 */ /* 0x023fea0003c00000 */
[----:B------:R2:W3:Y:S02]  /*af680*/  SHFL.DOWN P2, R27, R91, R90, R102 ;  /* 0x0800005a5b1b7389 */ /* 0x0004e40000040066 */
[----:B0123-5:R-:W-:Y:S05]  /*af690*/  ENDCOLLECTIVE ;  /* 0x000000000000791b */ /* 0x02ffea0003800000 */
.L_x_3396:
[----:B------:R-:W-:Y:S05]  /*af6a0*/  BSYNC B0 ;  /* 0x0000000000007941 */ /* 0x000fea0003800000 */
.L_x_3395:
[----:B------:R-:W-:Y:S02]  /*af6b0*/  IMAD.MOV.U32 R91, RZ, RZ, R5 ;  /* 0x000000ffff5b7224 */ /* 0x000fe400078e0005 */
[----:B------:R-:W-:Y:S02]  /*af6c0*/  IMAD.MOV.U32 R90, RZ, RZ, 0x2 ;  /* 0x00000002ff5a7424 */ /* 0x000fe400078e00ff */
[----:B------:R-:W-:Y:S02]  /*af6d0*/  IMAD.MOV.U32 R144, RZ, RZ, -0x1 ;  /* 0xffffffffff907424 */ /* 0x000fe400078e00ff */
[----:B------:R-:W-:-:S07]  /*af6e0*/  IMAD.MOV.U32 R4, RZ, RZ, R27 ;  /* 0x000000ffff047224 */ /* 0x000fce00078e001b */
[----:B------:R-:W-:Y:S05]  /*af6f0*/  WARPSYNC.COLLECTIVE R144, `(.L_x_3397) ;  /* 0x0000000090087348 */ /* 0x000fea0003c00000 */
[----:B------:R0:W1:Y:S02]  /*af700*/  SHFL.DOWN P2, R27, R91, R90, R102 ;  /* 0x0800005a5b1b7389 */ /* 0x0000640000040066 */
[----:B01----:R-:W-:Y:S05]  /*af710*/  ENDCOLLECTIVE ;  /* 0x000000000000791b */ /* 0x003fea0003800000 */
.L_x_3397:
[----:B------:R-:W-:Y:S02]  /*af720*/  IMAD.MOV.U32 R91, RZ, RZ, R6 ;  /* 0x000000ffff5b7224 */ /* 0x000fe400078e0006 */
[----:B------:R-:W-:-:S07]  /*af730*/  IMAD.MOV.U32 R5, RZ, RZ, R27 ;  /* 0x000000ffff057224 */ /* 0x000fce00078e001b */
[----:B------:R-:W-:Y:S05]  /*af740*/  WARPSYNC.COLLECTIVE R144, `(.L_x_3398) ;  /* 0x0000000090087348 */ /* 0x000fea0003c00000 */
[----:B------:R0:W1:Y:S02]  /*af750*/  SHFL.DOWN P2, R27, R91, R90, R102 ;  /* 0x0800005a5b1b7389 */ /* 0x0000640000040066 */
[----:B01----:R-:W-:Y:S05]  /*af760*/  ENDCOLLECTIVE ;  /* 0x000000000000791b */ /* 0x003fea0003800000 */
.L_x_3398:
[----:B------:R-:W-:Y:S02]  /*af770*/  IMAD.MOV.U32 R91, RZ, RZ, R7 ;  /* 0x000000ffff5b7224 */ /* 0x000fe400078e0007 */
[----:B------:R-:W-:-:S07]  /*af780*/  IMAD.MOV.U32 R6, RZ, RZ, R27 ;  /* 0x000000ffff067224 */ /* 0x000fce00078e001b */
[----:B------:R-:W-:Y:S05]  /*af790*/  WARPSYNC.COLLECTIVE R144, `(.L_x_3399) ;  /* 0x0000000090087348 */ /* 0x000fea0003c00000 */
[----:B------:R0:W1:Y:S02]  /*af7a0*/  SHFL.DOWN P2, R27, R91, R90, R102 ;  /* 0x0800005a5b1b7389 */ /* 0x0000640000040066 */
[----:B01----:R-:W-:Y:S05]  /*af7b0*/  ENDCOLLECTIVE ;  /* 0x000000000000791b */ /* 0x003fea0003800000 */
.L_x_3399:
[----:B------:R-:W-:Y:S02]  /*af7c0*/  IMAD.MOV.U32 R91, RZ, RZ, R12 ;  /* 0x000000ffff5b7224 */ /* 0x000fe400078e000c */
[----:B------:R-:W-:-:S07]  /*af7d0*/  IMAD.MOV.U32 R7, RZ, RZ, R27 ;  /* 0x000000ffff077224 */ /* 0x000fce00078e001b */
[----:B------:R-:W-:Y:S05]  /*af7e0*/  WARPSYNC.COLLECTIVE R144, `(.L_x_3400) ;  /* 0x0000000090087348 */ /* 0x000fea0003c00000 */
[----:B------:R0:W1:Y:S02]  /*af7f0*/  SHFL.DOWN P2, R27, R91, R90, R102 ;  /* 0x0800005a5b1b7389 */ /* 0x0000640000040066 */
[----:B01----:R-:W-:Y:S05]  /*af800*/  ENDCOLLECTIVE ;  /* 0x000000000000791b */ /* 0x003fea0003800000 */
.L_x_3400:
[----:B------:R-:W-:Y:S02]  /*af810*/  IMAD.MOV.U32 R91, RZ, RZ, R13 ;  /* 0x000000ffff5b7224 */ /* 0x000fe400078e000d */
[----:B------:R-:W-:-:S07]  /*af820*/  IMAD.MOV.U32 R12, RZ, RZ, R27 ;  /* 0x000000ffff0c7224 */ /* 0x000fce00078e001b */
[----:B------:R-:W-:Y:S05]  /*af830*/  WARPSYNC.COLLECTIVE R144, `(.L_x_3401) ;  /* 0x0000000090087348 */ /* 0x000fea0003c00000 */
[----:B------:R0:W1:Y:S02]  /*af840*/  SHFL.DOWN P2, R27, R91, R90, R102 ;  /* 0x0800005a5b1b7389 */ /* 0x0000640000040066 */
[----:B01----:R-:W-:Y:S05]  /*af850*/  ENDCOLLECTIVE ;  /* 0x000000000000791b */ /* 0x003fea0003800000 */
.L_x_3401:
[----:B------:R-:W-:Y:S02]  /*af860*/  IMAD.MOV.U32 R91, RZ, RZ, R14 ;  /* 0x000000ffff5b7224 */ /* 0x000fe400078e000e */
[----:B------:R-:W-:-:S07]  /*af870*/  IMAD.MOV.U32 R13, RZ, RZ, R27 ;  /* 0x000000ffff0d7224 */ /* 0x000fce00078e001b */
[----:B------:R-:W-:Y:S05]  /*af880*/  WARPSYNC.COLLECTIVE R144, `(.L_x_3402) ;  /* 0x0000000090087348 */ /* 0x000fea0003c00000 */
[----:B------:R0:W1:Y:S02]  /*af890*/  SHFL.DOWN P2, R27, R91, R90, R102 ;  /* 0x0800005a5b1b7389 */ /* 0x0000640000040066 */
[----:B01----:R-:W-:Y:S05]  /*af8a0*/  ENDCOLLECTIVE ;  /* 0x000000000000791b */ /* 0x003fea0003800000 */
.L_x_3402:
[----:B------:R-:W-:Y:S02]  /*af8b0*/  IMAD.MOV.U32 R91, RZ, RZ, R15 ;  /* 0x000000ffff5b7224 */ /* 0x000fe400078e000f */
[----:B------:R-:W-:-:S07]  /*af8c0*/  IMAD.MOV.U32 R14, RZ, RZ, R27 ;  /* 0x000000ffff0e7224 */ /* 0x000fce00078e001b */
[----:B------:R-:W-:Y:S05]  /*af8d0*/  WARPSYNC.COLLECTIVE R144, `(.L_x_3403) ;  /* 0x0000000090087348 */ /* 0x000fea0003c00000 */
[----:B------:R0:W1:Y:S02]  /*af8e0*/  SHFL.DOWN P2, R27, R91, R90, R102 ;  /* 0x0800005a5b1b7389 */ /* 0x0000640000040066 */
[----:B01----:R-:W-:Y:S05]  /*af8f0*/  ENDCOLLECTIVE ;  /* 0x000000000000791b */ /* 0x003fea0003800000 */
.L_x_3403:
[----:B------:R-:W-:Y:S02]  /*af900*/  IMAD.MOV.U32 R91, RZ, RZ, R8 ;  /* 0x000000ffff5b7224 */ /* 0x000fe400078e0008 */
[----:B------:R-:W-:-:S07]  /*af910*/  IMAD.MOV.U32 R15, RZ, RZ, R27 ;  /* 0x000000ffff0f7224 */ /* 0x000fce00078e001b */
[----:B------:R-:W-:Y:S05]  /*af920*/  WARPSYNC.COLLECTIVE R144, `(.L_x_3404) ;  /* 0x0000000090087348 */ /* 0x000fea0003c00000 */
[----:B------:R0:W1:Y:S02]  /*af930*/  SHFL.DOWN P2, R27, R91, R90, R102 ;  /* 0x0800005a5b1b7389 */ /* 0x0000640000040066 */
[----:B01----:R-:W-:Y:S05]  /*af940*/  ENDCOLLECTIVE ;  /* 0x000000000000791b */ /* 0x003fea0003800000 */
.L_x_3404:
[----:B------:R-:W-:Y:S02]  /*af950*/  IMAD.MOV.U32 R91, RZ, RZ, R9 ;  /* 0x000000ffff5b7224 */ /* 0x000fe400078e0009 */
[----:B------:R-:W-:-:S07]  /*af960*/  IMAD.MOV.U32 R8, RZ, RZ, R27 ;  /* 0x000000ffff087224 */ /* 0x000fce00078e001b */
[----:B------:R-:W-:Y:S05]  /*af970*/  WARPSYNC.COLLECTIVE R144, `(.L_x_3405) ;  /* 0x0000000090087348 */ /* 0x000fea0003c00000 */
[----:B------:R0:W1:Y:S02]  /*af980*/  SHFL.DOWN P2, R27, R91, R90, R102 ;  /* 0x0800005a5b1b7389 */ /* 0x0000640000040066 */
[----:B01----:R-:W-:Y:S05]  /*af990*/  ENDCOLLECTIVE ;  /* 0x000000000000791b */ /* 0x003fea0003800000 */
.L_x_3405:
[----:B------:R-:W-:Y:S02]  /*af9a0*/  IMAD.MOV.U32 R91, RZ, RZ, R10 ;  /* 0x000000ffff5b7224 */ /* 0x000fe400078e000a */
[----:B------:R-:W-:-:S07]  /*af9b0*/  IMAD.MOV.U32 R9, RZ, RZ, R27 ;  /* 0x000000ffff097224 */ /* 0x000fce00078e001b */
[----:B------:R-:W-:Y:S05]  /*af9c0*/  WARPSYNC.COLLECTIVE R144, `(.L_x_3406) ;  /* 0x0000000090087348 */ /* 0x000fea0003c00000 */
[----:B------:R0:W1:Y:S02]  /*af9d0*/  SHFL.DOWN P2, R27, R91, R90, R102 ;  /* 0x0800005a5b1b7389 */ /* 0x0000640000040066 */
[----:B01----:R-:W-:Y:S05]  /*af9e0*/  ENDCOLLECTIVE ;  /* 0x000000000000791b */ /* 0x003fea0003800000 */
.L_x_3406:
[----:B------:R-:W-:Y:S02]  /*af9f0*/  IMAD.MOV.U32 R91, RZ, RZ, R11 ;  /* 0x000000ffff5b7224 */ /* 0x000fe400078e000b */
[----:B------:R-:W-:-:S07]  /*afa00*/  IMAD.MOV.U32 R10, RZ, RZ, R27 ;  /* 0x000000ffff0a7224 */ /* 0x000fce00078e001b */
[----:B------:R-:W-:Y:S05]  /*afa10*/  WARPSYNC.COLLECTIVE R144, `(.L_x_3407) ;  /* 0x0000000090087348 */ /* 0x000fea0003c00000 */
[----:B------:R0:W1:Y:S02]  /*afa20*/  SHFL.DOWN P2, R27, R91, R90, R102 ;  /* 0x0800005a5b1b7389 */ /* 0x0000640000040066 */
[----:B01----:R-:W-:Y:S05]  /*afa30*/  ENDCOLLECTIVE ;  /* 0x000000000000791b */ /* 0x003fea0003800000 */
.L_x_3407:
[----:B------:R-:W-:Y:S02]  /*afa40*/  IMAD.MOV.U32 R91, RZ, RZ, R22 ;  /* 0x000000ffff5b7224 */ /* 0x000fe400078e0016 */
[----:B------:R-:W-:-:S07]  /*afa50*/  IMAD.MOV.U32 R11, RZ, RZ, R27 ;  /* 0x000000ffff0b7224 */ /* 0x000fce00078e001b */
[----:B------:R-:W-:Y:S05]  /*afa60*/  WARPSYNC.COLLECTIVE R144, `(.L_x_3408) ;  /* 0x0000000090087348 */ /* 0x000fea0003c00000 */
[----:B------:R0:W1:Y:S02]  /*afa70*/  SHFL.DOWN P2, R27, R91, R90, R102 ;  /* 0x0800005a5b1b7389 */ /* 0x0000640000040066 */
[----:B01----:R-:W-:Y:S05]  /*afa80*/  ENDCOLLECTIVE ;  /* 0x000000000000791b */ /* 0x003fea0003800000 */
.L_x_3408:
[----:B------:R-:W-:Y:S02]  /*afa90*/  IMAD.MOV.U32 R91, RZ, RZ, R29 ;  /* 0x000000ffff5b7224 */ /* 0x000fe400078e001d */
[----:B------:R-:W-:-:S07]  /*afaa0*/  IMAD.MOV.U32 R22, RZ, RZ, R27 ;  /* 0x000000ffff167224 */ /* 0x000fce00078e001b */
[----:B------:R-:W-:Y:S05]  /*afab0*/  WARPSYNC.COLLECTIVE R144, `(.L_x_3409) ;  /* 0x0000000090087348 */ /* 0x000fea0003c00000 */
[----:B------:R0:W1:Y:S02]  /*afac0*/  SHFL.DOWN P2, R27, R91, R90, R102 ;  /* 0x0800005a5b1b7389 */ /* 0x0000640000040066 */
[----:B01----:R-:W-:Y:S05]  /*afad0*/  ENDCOLLECTIVE ;  /* 0x000000000000791b */ /* 0x003fea0003800000 */
.L_x_3409:
[----:B------:R-:W-:Y:S02]  /*afae0*/  IMAD.MOV.U32 R91, RZ, RZ, R2 ;  /* 0x000000ffff5b7224 */ /* 0x000fe400078e0002 */
[----:B------:R-:W-:-:S07]  /*afaf0*/  IMAD.MOV.U32 R19, RZ, RZ, R27 ;  /* 0x000000ffff137224 */ /* 0x000fce00078e001b */
[----:B------:R-:W-:Y:S05]  /*afb00*/  WARPSYNC.COLLECTIVE R144, `(.L_x_3410) ;  /* 0x0000000090087348 */ /* 0x000fea0003c00000 */
[----:B------:R0:W1:Y:S02]  /*afb10*/  SHFL.DOWN P2, R27, R91, R90, R102 ;  /* 0x0800005a5b1b7389 */ /* 0x0000640000040066 */
[----:B01----:R-:W-:Y:S05]  /*afb20*/  ENDCOLLECTIVE ;  /* 0x000000000000791b */ /* 0x003fea0003800000 */
.L_x_3410:
[----:B------:R-:W-:Y:S02]  /*afb30*/  IMAD.MOV.U32 R91, RZ, RZ, R3 ;  /* 0x000000ffff5b7224 */ /* 0x000fe400078e0003 */
[----:B------:R-:W-:-:S07]  /*afb40*/  IMAD.MOV.U32 R16, RZ, RZ, R27 ;  /* 0x000000ffff107224 */ /* 0x000fce00078e001b */
[----:B------:R-:W-:Y:S05]  /*afb50*/  WARPSYNC.COLLECTIVE R144, `(.L_x_3411) ;  /* 0x0000000090087348 */ /* 0x000fea0003c00000 */
[----:B------:R0:W1:Y:S02]  /*afb60*/  SHFL.DOWN P2, R27, R91, R90, R102 ;  /* 0x0800005a5b1b7389 */ /* 0x0000640000040066 */
[----:B01----:R-:W-:Y:S05]  /*afb70*/  ENDCOLLECTIVE ;  /* 0x000000000000791b */ /* 0x003fea0003800000 */
.L_x_3411:
[----:B------:R-:W-:Y:S01]  /*afb80*/  IMAD.MOV.U32 R17, RZ, RZ, R27 ;  /* 0x000000ffff117224 */ /* 0x000fe200078e001b */
[----:B------:R-:W-:Y:S06]  /*afb90*/  BRA `(.L_x_3412) ;  /* 0xfffff888004c7947 */ /* 0x000fec000383ffff */
.L_x_2365:
[----:B------:R-:W-:Y:S01]  /*afba0*/  BSSY B0, `(.L_x_3413) ;  /* 0x0000007000007945 */ /* 0x000fe20003800000 */
[----:B------:R-:W-:Y:S02]  /*afbb0*/  IMAD.MOV.U32 R91, RZ, RZ, R24 ;  /* 0x000000ffff5b7224 */ /* 0x000fe400078e0018 */
[----:B------:R-:W-:Y:S02]  /*afbc0*/  IMAD.MOV.U32 R90, RZ, RZ, 0x4 ;  /* 0x00000004ff5a7424 */ /* 0x000fe400078e00ff */
[----:B------:R-:W-:-:S07]  /*afbd0*/  IMAD.MOV.U32 R144, RZ, RZ, -0x1 ;  /* 0xffffffffff907424 */ /* 0x000fce00078e00ff */
[----:B-12--5:R-:W-:Y:S05]  /*afbe0*/  WARPSYNC.COLLECTIVE R144, `(.L_x_3414) ;  /* 0x0000000090087348 */ /* 0x026fea0003c00000 */
[----:B------:R0:W3:Y:S02]  /*afbf0*/  SHFL.DOWN P2, R27, R91, R90, R102 ;  /* 0x0800005a5b1b7389 */ /* 0x0000e40000040066 */
[----:B0123-5:R-:W-:Y:S05]  /*afc00*/  ENDCOLLECTIVE ;  /* 0x000000000000791b */ /* 0x02ffea0003800000 */
.L_x_3414:
[----:B------:R-:W-:Y:S05]  /*afc10*/  BSYNC B0 ;  /* 0x0000000000007941 */ /* 0x000fea0003800000 */
.L_x_3413:
[----:B------:R-:W-:Y:S01]  /*afc20*/  IMAD.MOV.U32 R21, RZ, RZ, R27 ;  /* 0x000000ffff157224 */ /* 0x000fe200078e001b */
[----:B------:R-:W-:Y:S06]  /*afc30*/  BRA `(.L_x_3415) ;  /* 0xfffff89c00447947 */ /* 0x000fec000383ffff */
.L_x_2366:
[----:B------:R-:W-:Y:S01]  /*afc40*/  BSSY B0, `(.L_x_3416) ;  /* 0x0000006000007945 */ /* 0x000fe20003800000 */
[----:B------:R-:W-:Y:S02]  /*afc50*/  IMAD.MOV.U32 R90, RZ, RZ, 0x4 ;  /* 0x00000004ff5a7424 */ /* 0x000fe400078e00ff */
[----:B------:R-:W-:-:S07]  /*afc60*/  IMAD.MOV.U32 R144, RZ, RZ, -0x1 ;  /* 0xffffffffff907424 */ /* 0x000fce00078e00ff */
[----:B012--5:R-:W-:Y:S05]  /*afc70*/  WARPSYNC.COLLECTIVE R144, `(.L_x_3417) ;  /* 0x0000000090087348 */ /* 0x027fea0003c00000 */
[----:B------:R3:W4:Y:S02]  /*afc80*/  SHFL.DOWN P2, R27, R91, R90, R102 ;  /* 0x0800005a5b1b7389 */ /* 0x0007240000040066 */
[----:B012345:R-:W-:Y:S05]  /*afc90*/  ENDCOLLECTIVE ;  /* 0x000000000000791b */ /* 0x03ffea0003800000 */
.L_x_3417:
[----:B------:R-:W-:Y:S05]  /*afca0*/  BSYNC B0 ;  /* 0x0000000000007941 */ /* 0x000fea0003800000 */
.L_x_3416:
[----:B------:R-:W-:Y:S05]  /*afcb0*/  BRA `(.L_x_3418) ;  /* 0xfffff89c002c7947 */ /* 0x000fea000383ffff */
.L_x_2367:
[----:B------:R-:W-:Y:S01]  /*afcc0*/  BSSY B0, `(.L_x_3419) ;  /* 0x0000007000007945 */ /* 0x000fe20003800000 */
[----:B------:R-:W-:Y:S02]  /*afcd0*/  IMAD.MOV.U32 R91, RZ, RZ, R4 ;  /* 0x000000ffff5b7224 */ /* 0x000fe400078e0004 */
[----:B------:R-:W-:Y:S02]  /*afce0*/  IMAD.MOV.U32 R90, RZ, RZ, 0x4 ;  /* 0x00000004ff5a7424 */ /* 0x000fe400078e00ff */
[----:B------:R-:W-:-:S07]  /*afcf0*/  IMAD.MOV.U32 R144, RZ, RZ, -0x1 ;  /* 0xffffffffff907424 */ /* 0x000fce00078e00ff */
[----:B012--5:R-:W-:Y:S05]  /*afd00*/  WARPSYNC.COLLECTIVE R144, `(.L_x_3420) ;  /* 0x0000000090087348 */ /* 0x027fea0003c00000 */
[----:B------:R3:W4:Y:S02]  /*afd10*/  SHFL.DOWN P2, R27, R91, R90, R102 ;  /* 0x0800005a5b1b7389 */ /* 0x0007240000040066 */
[----:B012345:R-:W-:Y:S05]  /*afd20*/  ENDCOLLECTIVE ;  /* 0x000000000000791b */ /* 0x03ffea0003800000 */
.L_x_3420:
[----:B------:R-:W-:Y:S05]  /*afd30*/  BSYNC B0 ;  /* 0x0000000000007941 */ /* 0x000fea0003800000 */
.L_x_3419:
[----:B------:R-:W-:Y:S02]  /*afd40*/  IMAD.MOV.U32 R91, RZ, RZ, R5 ;  /* 0x000000ffff5b7224 */ /* 0x000fe400078e0005 */
[----:B------:R-:W-:Y:S02]  /*afd50*/  IMAD.MOV.U32 R90, RZ, RZ, 0x4 ;  /* 0x00000004ff5a7424 */ /* 0x000fe400078e00ff */
[----:B------:R-:W-:Y:S02]  /*afd60*/  IMAD.MOV.U32 R144, RZ, RZ, -0x1 ;  /* 0xffffffffff907424 */ /* 0x000fe400078e00ff */
[----:B------:R-:W-:-:S07]  /*afd70*/  IMAD.MOV.U32 R4, RZ, RZ, R27 ;  /* 0x000000ffff047224 */ /* 0x000fce00078e001b */
[----:B------:R-:W-:Y:S05]  /*afd80*/  WARPSYNC.COLLECTIVE R144, `(.L_x_3421) ;  /* 0x0000000090087348 */ /* 0x000fea0003c00000 */
[----:B------:R0:W1:Y:S02]  /*afd90*/  SHFL.DOWN P2, R27, R91, R90, R102 ;  /* 0x0800005a5b1b7389 */ /* 0x0000640000040066 */
[----:B01----:R-:W-:Y:S05]  /*afda0*/  ENDCOLLECTIVE ;  /* 0x000000000000791b */ /* 0x003fea0003800000 */
.L_x_3421:
[----:B------:R-:W-:Y:S02]  /*afdb0*/  IMAD.MOV.U32 R91, RZ, RZ, R6 ;  /* 0x000000ffff5b7224 */ /* 0x000fe400078e0006 */
[----:B------:R-:W-:-:S07]  /*afdc0*/  IMAD.MOV.U32 R5, RZ, RZ, R27 ;  /* 0x000000ffff057224 */ /* 0x000fce00078e001b */
[----:B------:R-:W-:Y:S05]  /*afdd0*/  WARPSYNC.COLLECTIVE R144, `(.L_x_3422) ;  /* 0x0000000090087348 */ /* 0x000fea0003c00000 */
[----:B------:R0:W1:Y:S02]  /*afde0*/  SHFL.DOWN P2, R27, R91, R90, R102 ;  /* 0x0800005a5b1b7389 */ /* 0x0000640000040066 */
[----:B01----:R-:W-:Y:S05]  /*afdf0*/  ENDCOLLECTIVE ;  /* 0x000000000000791b */ /* 0x003fea0003800000 */
.L_x_3422:
[----:B------:R-:W-:Y:S02]  /*afe00*/  IMAD.MOV.U32 R91, RZ, RZ, R7 ;  /* 0x000000ffff5b7224 */ /* 0x000fe400078e0007 */
[----:B------:R-:W-:-:S07]  /*afe10*/  IMAD.MOV.U32 R6, RZ, RZ, R27 ;  /* 0x000000ffff067224 */ /* 0x000fce00078e001b */
[----:B------:R-:W-:Y:S05]  /*afe20*/  WARPSYNC.COLLECTIVE R144, `(.L_x_3423) ;  /* 0x0000000090087348 */ /* 0x000fea0003c00000 */
[----:B------:R0:W1:Y:S02]  /*afe30*/  SHFL.DOWN P2, R27, R91, R90, R102 ;  /* 0x0800005a5b1b7389 */ /* 0x0000640000040066 */
[----:B01----:R-:W-:Y:S05]  /*afe40*/  ENDCOLLECTIVE ;  /* 0x000000000000791b */ /* 0x003fea0003800000 */
.L_x_3423:
[----:B------:R-:W-:Y:S02]  /*afe50*/  IMAD.MOV.U32 R91, RZ, RZ, R12 ;  /* 0x000000ffff5b7224 */ /* 0x000fe400078e000c */
[----:B------:R-:W-:-:S07]  /*afe60*/  IMAD.MOV.U32 R7, RZ, RZ, R27 ;  /* 0x000000ffff077224 */ /* 0x000fce00078e001b */
[----:B------:R-:W-:Y:S05]  /*afe70*/  WARPSYNC.COLLECTIVE R144, `(.L_x_3424) ;  /* 0x0000000090087348 */ /* 0x000fea0003c00000 */
[----:B------:R0:W1:Y:S02]  /*afe80*/  SHFL.DOWN P2, R27, R91, R90, R102 ;  /* 0x0800005a5b1b7389 */ /* 0x0000640000040066 */
[----:B01----:R-:W-:Y:S05]  /*afe90*/  ENDCOLLECTIVE ;  /* 0x000000000000791b */ /* 0x003fea0003800000 */
.L_x_3424:
[----:B------:R-:W-:Y:S02]  /*afea0*/  IMAD.MOV.U32 R91, RZ, RZ, R13 ;  /* 0x000000ffff5b7224 */ /* 0x000fe400078e000d */
[----:B------:R-:W-:-:S07]  /*afeb0*/  IMAD.MOV.U32 R12, RZ, RZ, R27 ;  /* 0x000000ffff0c7224 */ /* 0x000fce00078e001b */
[----:B------:R-:W-:Y:S05]  /*afec0*/  WARPSYNC.COLLECTIVE R144, `(.L_x_3425) ;  /* 0x0000000090087348 */ /* 0x000fea0003c00000 */
[----:B------:R0:W1:Y:S02]  /*afed0*/  SHFL.DOWN P2, R27, R91, R90, R102 ;  /* 0x0800005a5b1b7389 */ /* 0x0000640000040066 */
[----:B01----:R-:W-:Y:S05]  /*afee0*/  ENDCOLLECTIVE ;  /* 0x000000000000791b */ /* 0x003fea0003800000 */
.L_x_3425:
[----:B------:R-:W-:Y:S02]  /*afef0*/  IMAD.MOV.U32 R91, RZ, RZ, R14 ;  /* 0x000000ffff5b7224 */ /* 0x000fe400078e000e */
[----:B------:R-:W-:-:S07]  /*aff00*/  IMAD.MOV.U32 R13, RZ, RZ, R27 ;  /* 0x000000ffff0d7224 */ /* 0x000fce00078e001b */
[----:B------:R-:W-:Y:S05]  /*aff10*/  WARPSYNC.COLLECTIVE R144, `(.L_x_3426) ;  /* 0x0000000090087348 */ /* 0x000fea0003c00000 */
[----:B------:R0:W1:Y:S02]  /*aff20*/  SHFL.DOWN P2, R27, R91, R90, R102 ;  /* 0x0800005a5b1b7389 */ /* 0x0000640000040066 */
[----:B01----:R-:W-:Y:S05]  /*aff30*/  ENDCOLLECTIVE ;  /* 0x000000000000791b */ /* 0x003fea0003800000 */
.L_x_3426:
[----:B------:R-:W-:Y:S02]  /*aff40*/  IMAD.MOV.U32 R91, RZ, RZ, R15 ;  /* 0x000000ffff5b7224 */ /* 0x000fe400078e000f */
[----:B------:R-:W-:-:S07]  /*aff50*/  IMAD.MOV.U32 R14, RZ, RZ, R27 ;  /* 0x000000ffff0e7224 */ /* 0x000fce00078e001b */
[----:B------:R-:W-:Y:S05]  /*aff60*/  WARPSYNC.COLLECTIVE R144, `(.L_x_3427) ;  /* 0x0000000090087348 */ /* 0x000fea0003c00000 */
[----:B------:R0:W1:Y:S02]  /*aff70*/  SHFL.DOWN P2, R27, R91, R90, R102 ;  /* 0x0800005a5b1b7389 */ /* 0x0000640000040066 */
[----:B01----:R-:W-:Y:S05]  /*aff80*/  ENDCOLLECTIVE ;  /* 0x000000000000791b */ /* 0x003fea0003800000 */
.L_x_3427:
[----:B------:R-:W-:Y:S02]  /*aff90*/  IMAD.MOV.U32 R91, RZ, RZ, R8 ;  /* 0x000000ffff5b7224 */ /* 0x000fe400078e0008 */
[----:B------:R-:W-:-:S07]  /*affa0*/  IMAD.MOV.U32 R15, RZ, RZ, R27 ;  /* 0x000000ffff0f7224 */ /* 0x000fce00078e001b */
[----:B------:R-:W-:Y:S05]  /*affb0*/  WARPSYNC.COLLECTIVE R144, `(.L_x_3428) ;  /* 0x0000000090087348 */ /* 0x000fea0003c00000 */
[----:B------:R0:W1:Y:S02]  /*affc0*/  SHFL.DOWN P2, R27, R91, R90, R102 ;  /* 0x0800005a5b1b7389 */ /* 0x0000640000040066 */
[----:B01----:R-:W-:Y:S05]  /*affd0*/  ENDCOLLECTIVE ;  /* 0x000000000000791b */ /* 0x003fea0003800000 */
.L_x_3428:
[----:B------:R-:W-:Y:S02]  /*affe0*/  IMAD.MOV.U32 R91, RZ, RZ, R9 ;  /* 0x000000ffff5b7224 */ /* 0x000fe400078e0009 */
[----:B------:R-:W-:-:S07]  /*afff0*/  IMAD.MOV.U32 R8, RZ, RZ, R27 ;  /* 0x000000ffff087224 */ /* 0x000fce00078e001b */
[----:B------:R-:W-:Y:S05]  /*b0000*/  WARPSYNC.COLLECTIVE R144, `(.L_x_3429) ;  /* 0x0000000090087348 */ /* 0x000fea0003c00000 */
[----:B------:R0:W1:Y:S02]  /*b0010*/  SHFL.DOWN P2, R27, R91, R90, R102 ;  /* 0x0800005a5b1b7389 */ /* 0x0000640000040066 */
[----:B01----:R-:W-:Y:S05]  /*b0020*/  ENDCOLLECTIVE ;  /* 0x000000000000791b */ /* 0x003fea0003800000 */
.L_x_3429:
[----:B------:R-:W-:Y:S02]  /*b0030*/  IMAD.MOV.U32 R91, RZ, RZ, R10 ;  /* 0x000000ffff5b7224 */ /* 0x000fe400078e000a */
[----:B------:R-:W-:-:S07]  /*b0040*/  IMAD.MOV.U32 R9, RZ, RZ, R27 ;  /* 0x000000ffff097224 */ /* 0x000fce00078e001b */
[----:B------:R-:W-:Y:S05]  /*b0050*/  WARPSYNC.COLLECTIVE R144, `(.L_x_3430) ;  /* 0x0000000090087348 */ /* 0x000fea0003c00000 */
[----:B------:R0:W1:Y:S02]  /*b0060*/  SHFL.DOWN P2, R27, R91, R90, R102 ;  /* 0x0800005a5b1b7389 */ /* 0x0000640000040066 */
[----:B01----:R-:W-:Y:S05]  /*b0070*/  ENDCOLLECTIVE ;  /* 0x000000000000791b */ /* 0x003fea0003800000 */
.L_x_3430:
[----:B------:R-:W-:Y:S02]  /*b0080*/  IMAD.MOV.U32 R91, RZ, RZ, R11 ;  /* 0x000000ffff5b7224 */ /* 0x000fe400078e000b */
[----:B------:R-:W-:-:S07]  /*b0090*/  IMAD.MOV.U32 R10, RZ, RZ, R27 ;  /* 0x000000ffff0a7224 */ /* 0x000fce00078e001b */
[----:B------:R-:W-:Y:S05]  /*b00a0*/  WARPSYNC.COLLECTIVE R144, `(.L_x_3431) ;  /* 0x0000000090087348 */ /* 0x000fea0003c00000 */
[----:B------:R0:W1:Y:S02]  /*b00b0*/  SHFL.DOWN P2, R27, R91, R90, R102 ;  /* 0x0800005a5b1b7389 */ /* 0x0000640000040066 */
[----:B01----:R-:W-:Y:S05]  /*b00c0*/  ENDCOLLECTIVE ;  /* 0x000000000000791b */ /* 0x003fea0003800000 */
.L_x_3431:
[----:B------:R-:W-:Y:S02]  /*b00d0*/  IMAD.MOV.U32 R91, RZ, RZ, R22 ;  /* 0x000000ffff5b7224 */ /* 0x000fe400078e0016 */
[----:B------:R-:W-:-:S07]  /*b00e0*/  IMAD.MOV.U32 R11, RZ, RZ, R27 ;  /* 0x000000ffff0b7224 */ /* 0x000fce00078e001b */
[----:B------:R-:W-:Y:S05]  /*b00f0*/  WARPSYNC.COLLECTIVE R144, `(.L_x_3432) ;  /* 0x0000000090087348 */ /* 0x000fea0003c00000 */
[----:B------:R0:W1:Y:S02]  /*b0100*/  SHFL.DOWN P2, R27, R91, R90, R102 ;  /* 0x0800005a5b1b7389 */ /* 0x0000640000040066 */
[----:B01----:R-:W-:Y:S05]  /*b0110*/  ENDCOLLECTIVE ;  /* 0x000000000000791b */ /* 0x003fea0003800000 */
.L_x_3432:
[----:B------:R-:W-:Y:S02]  /*b0120*/  IMAD.MOV.U32 R91, RZ, RZ, R29 ;  /* 0x000000ffff5b7224 */ /* 0x000fe400078e001d */
[----:B------:R-:W-:-:S07]  /*b0130*/  IMAD.MOV.U32 R22, RZ, RZ, R27 ;  /* 0x000000ffff167224 */ /* 0x000fce00078e001b */
[----:B------:R-:W-:Y:S05]  /*b0140*/  WARPSYNC.COLLECTIVE R144, `(.L_x_3433) ;  /* 0x0000000090087348 */ /* 0x000fea0003c00000 */
[----:B------:R0:W1:Y:S02]  /*b0150*/  SHFL.DOWN P2, R27, R91, R90, R102 ;  /* 0x0800005a5b1b7389 */ /* 0x0000640000040066 */
[----:B01----:R-:W-:Y:S05]  /*b0160*/  ENDCOLLECTIVE ;  /* 0x000000000000791b */ /* 0x003fea0003800000 */
.L_x_3433:
[----:B------:R-:W-:Y:S02]  /*b0170*/  IMAD.MOV.U32 R91, RZ, RZ, R2 ;  /* 0x000000ffff5b7224 */ /* 0x000fe400078e0002 */
[----:B------:R-:W-:-:S07]  /*b0180*/  IMAD.MOV.U32 R19, RZ, RZ, R27 ;  /* 0x000000ffff137224 */ /* 0x000fce00078e001b */
[----:B------:R-:W-:Y:S05]  /*b0190*/  WARPSYNC.COLLECTIVE R144, `(.L_x_3434) ;  /* 0x0000000090087348 */ /* 0x000fea0003c00000 */
[----:B------:R0:W1:Y:S02]  /*b01a0*/  SHFL.DOWN P2, R27, R91, R90, R102 ;  /* 0x0800005a5b1b7389 */ /* 0x0000640000040066 */
[----:B01----:R-:W-:Y:S05]  /*b01b0*/  ENDCOLLECTIVE ;  /* 0x000000000000791b */ /* 0x003fea0003800000 */
.L_x_3434:
[----:B------:R-:W-:Y:S02]  /*b01c0*/  IMAD.MOV.U32 R91, RZ, RZ, R3 ;  /* 0x000000ffff5b7224 */ /* 0x000fe400078e0003 */
[----:B------:R-:W-:-:S07]  /*b01d0*/  IMAD.MOV.U32 R16, RZ, RZ, R27 ;  /* 0x000000ffff107224 */ /* 0x000fce00078e001b */
[----:B------:R-:W-:Y:S05]  /*b01e0*/  WARPSYNC.COLLECTIVE R144, `(.L_x_3435) ;  /* 0x0000000090087348 */ /* 0x000fea0003c00000 */
[----:B------:R0:W1:Y:S02]  /*b01f0*/  SHFL.DOWN P2, R27, R91, R90, R102 ;  /* 0x0800005a5b1b7389 */ /* 0x0000640000040066 */
[----:B01----:R-:W-:Y:S05]  /*b0200*/  ENDCOLLECTIVE ;  /* 0x000000000000791b */ /* 0x003fea0003800000 */
.L_x_3435:
[----:B------:R-:W-:Y:S01]  /*b0210*/  IMAD.MOV.U32 R17, RZ, RZ, R27 ;  /* 0x000000ffff117224 */ /* 0x000fe200078e001b */
[----:B------:R-:W-:Y:S06]  /*b0220*/  BRA `(.L_x_3436) ;  /* 0xfffff89800187947 */ /* 0x000fec000383ffff */
.L_x_2384:
[----:B------:R-:W-:Y:S01]  /*b0230*/  BSSY B0, `(.L_x_3437) ;  /* 0x0000007000007945 */ /* 0x000fe20003800000 */
[----:B------:R-:W-:Y:S02]  /*b0240*/  IMAD.MOV.U32 R91, RZ, RZ, R24 ;  /* 0x000000ffff5b7224 */ /* 0x000fe400078e0018 */
[----:B------:R-:W-:Y:S02]  /*b0250*/  IMAD.MOV.U32 R90, RZ, RZ, 0x8 ;  /* 0x00000008ff5a7424 */ /* 0x000fe400078e00ff */
[----:B------:R-:W-:-:S07]  /*b0260*/  IMAD.MOV.U32 R144, RZ, RZ, -0x1 ;  /* 0xffffffffff907424 */ /* 0x000fce00078e00ff */
[----:B-123-5:R-:W-:Y:S05]  /*b0270*/  WARPSYNC.COLLECTIVE R144, `(.L_x_3438) ;  /* 0x0000000090087348 */ /* 0x02efea0003c00000 */
[----:B------:R0:W4:Y:S02]  /*b0280*/  SHFL.DOWN P2, R27, R91, R90, R102 ;  /* 0x0800005a5b1b7389 */ /* 0x0001240000040066 */
[----:B012345:R-:W-:Y:S05]  /*b0290*/  ENDCOLLECTIVE ;  /* 0x000000000000791b */ /* 0x03ffea0003800000 */
.L_x_3438:
[----:B------:R-:W-:Y:S05]  /*b02a0*/  BSYNC B0 ;  /* 0x0000000000007941 */ /* 0x000fea0003800000 */
.L_x_3437:
[----:B------:R-:W-:Y:S01]  /*b02b0*/  IMAD.MOV.U32 R21, RZ, RZ, R27 ;  /* 0x000000ffff157224 */ /* 0x000fe200078e001b */
[----:B------:R-:W-:Y:S06]  /*b02c0*/  BRA `(.L_x_3439) ;  /* 0xfffff8ac00107947 */ /* 0x000fec000383ffff */
.L_x_2385:
[----:B------:R-:W-:Y:S01]  /*b02d0*/  BSSY B0, `(.L_x_3440) ;  /* 0x0000006000007945 */ /* 0x000fe20003800000 */
[----:B------:R-:W-:Y:S02]  /*b02e0*/  IMAD.MOV.U32 R90, RZ, RZ, 0x8 ;  /* 0x00000008ff5a7424 */ /* 0x000fe400078e00ff */
[----:B------:R-:W-:-:S07]  /*b02f0*/  IMAD.MOV.U32 R144, RZ, RZ, -0x1 ;  /* 0xffffffffff907424 */ /* 0x000fce00078e00ff */
[----:B0123-5:R-:W-:Y:S05]  /*b0300*/  WARPSYNC.COLLECTIVE R144, `(.L_x_3441) ;  /* 0x0000000090087348 */ /* 0x02ffea0003c00000 */
[----:B------:R4:W0:Y:S02]  /*b0310*/  SHFL.DOWN P2, R27, R91, R90, R102 ;  /* 0x0800005a5b1b7389 */ /* 0x0008240000040066 */
[----:B012345:R-:W-:Y:S05]  /*b0320*/  ENDCOLLECTIVE ;  /* 0x000000000000791b */ /* 0x03ffea0003800000 */
.L_x_3441:
[----:B------:R-:W-:Y:S05]  /*b0330*/  BSYNC B0 ;  /* 0x0000000000007941 */ /* 0x000fea0003800000 */
.L_x_3440:
[----:B------:R-:W-:Y:S05]  /*b0340*/  BRA `(.L_x_3442) ;  /* 0xfffff8a800f87947 */ /* 0x000fea000383ffff */
.L_x_2386:
[----:B------:R-:W-:Y:S01]  /*b0350*/  BSSY B0, `(.L_x_3443) ;  /* 0x0000007000007945 */ /* 0x000fe20003800000 */
[----:B------:R-:W-:Y:S02]  /*b0360*/  IMAD.MOV.U32 R91, RZ, RZ, R4 ;  /* 0x000000ffff5b7224 */ /* 0x000fe400078e0004 */
[----:B------:R-:W-:Y:S02]  /*b0370*/  IMAD.MOV.U32 R90, RZ, RZ, 0x8 ;  /* 0x00000008ff5a7424 */ /* 0x000fe400078e00ff */
[----:B------:R-:W-:-:S07]  /*b0380*/  IMAD.MOV.U32 R144, RZ, RZ, -0x1 ;  /* 0xffffffffff907424 */ /* 0x000fce00078e00ff */
[----:B0123-5:R-:W-:Y:S05]  /*b0390*/  WARPSYNC.COLLECTIVE R144, `(.L_x_3444) ;  /* 0x0000000090087348 */ /* 0x02ffea0003c00000 */
[----:B------:R4:W0:Y:S02]  /*b03a0*/  SHFL.DOWN P2, R27, R91, R90, R102 ;  /* 0x0800005a5b1b7389 */ /* 0x0008240000040066 */
[----:B012345:R-:W-:Y:S05]  /*b03b0*/  ENDCOLLECTIVE ;  /* 0x000000000000791b */ /* 0x03ffea0003800000 */
.L_x_3444:
[----:B------:R-:W-:Y:S05]  /*b03c0*/  BSYNC B0 ;  /* 0x0000000000007941 */ /* 0x000fea0003800000 */
.L_x_3443:
[----:B------:R-:W-:Y:S02]  /*b03d0*/  IMAD.MOV.U32 R91, RZ, RZ, R5 ;  /* 0x000000ffff5b7224 */ /* 0x000fe400078e0005 */
[----:B------:R-:W-:Y:S02]  /*b03e0*/  IMAD.MOV.U32 R90, RZ, RZ, 0x8 ;  /* 0x00000008ff5a7424 */ /* 0x000fe400078e00ff */
[----:B------:R-:W-:Y:S02]  /*b03f0*/  IMAD.MOV.U32 R144, RZ, RZ, -0x1 ;  /* 0xffffffffff907424 */ /* 0x000fe400078e00ff */
[----:B------:R-:W-:-:S07]  /*b0400*/  IMAD.MOV.U32 R4, RZ, RZ, R27 ;  /* 0x000000ffff047224 */ /* 0x000fce00078e001b */
[----:B------:R-:W-:Y:S05]  /*b0410*/  WARPSYNC.COLLECTIVE R144, `(.L_x_3445) ;  /* 0x0000000090087348 */ /* 0x000fea0003c00000 */
[----:B------:R0:W1:Y:S02]  /*b0420*/  SHFL.DOWN P2, R27, R91, R90, R102 ;  /* 0x0800005a5b1b7389 */ /* 0x0000640000040066 */
[----:B01----:R-:W-:Y:S05]  /*b0430*/  ENDCOLLECTIVE ;  /* 0x000000000000791b */ /* 0x003fea0003800000 */
.L_x_3445:
[----:B------:R-:W-:Y:S02]  /*b0440*/  IMAD.MOV.U32 R91, RZ, RZ, R6 ;  /* 0x000000ffff5b7224 */ /* 0x000fe400078e0006 */
[----:B------:R-:W-:-:S07]  /*b0450*/  IMAD.MOV.U32 R5, RZ, RZ, R27 ;  /* 0x000000ffff057224 */ /* 0x000fce00078e001b */
[----:B------:R-:W-:Y:S05]  /*b0460*/  WARPSYNC.COLLECTIVE R144, `(.L_x_3446) ;  /* 0x0000000090087348 */ /* 0x000fea0003c00000 */
[----:B------:R0:W1:Y:S02]  /*b0470*/  SHFL.DOWN P2, R27, R91, R90, R102 ;  /* 0x0800005a5b1b7389 */ /* 0x0000640000040066 */
[----:B01----:R-:W-:Y:S05]  /*b0480*/  ENDCOLLECTIVE ;  /* 0x000000000000791b */ /* 0x003fea0003800000 */
.L_x_3446:
[----:B------:R-:W-:Y:S02]  /*b0490*/  IMAD.MOV.U32 R91, RZ, RZ, R7 ;  /* 0x000000ffff5b7224 */ /* 0x000fe400078e0007 */
[----:B------:R-:W-:-:S07]  /*b04a0*/  IMAD.MOV.U32 R6, RZ, RZ, R27 ;  /* 0x000000ffff067224 */ /* 0x000fce00078e001b */
[----:B------:R-:W-:Y:S05]  /*b04b0*/  WARPSYNC.COLLECTIVE R144, `(.L_x_3447) ;  /* 0x0000000090087348 */ /* 0x000fea0003c00000 */
[----:B------:R0:W1:Y:S02]  /*b04c0*/  SHFL.DOWN P2, R27, R91, R90, R102 ;  /* 0x0800005a5b1b7389 */ /* 0x0000640000040066 */
[----:B01----:R-:W-:Y:S05]  /*b04d0*/  ENDCOLLECTIVE ;  /* 0x000000000000791b */ /* 0x003fea0003800000 */
.L_x_3447:
[----:B------:R-:W-:Y:S02]  /*b04e0*/  IMAD.MOV.U32 R91, RZ, RZ, R12 ;  /* 0x000000ffff5b7224 */ /* 0x000fe400078e000c */
[----:B------:R-:W-:-:S07]  /*b04f0*/  IMAD.MOV.U32 R7, RZ, RZ, R27 ;  /* 0x000000ffff077224 */ /* 0x000fce00078e001b */
[----:B------:R-:W-:Y:S05]  /*b0500*/  WARPSYNC.COLLECTIVE R144, `(.L_x_3448) ;  /* 0x0000000090087348 */ /* 0x000fea0003c00000 */
[----:B------:R0:W1:Y:S02]  /*b0510*/  SHFL.DOWN P2, R27, R91, R90, R102 ;  /* 0x0800005a5b1b7389 */ /* 0x0000640000040066 */
[----:B01----:R-:W-:Y:S05]  /*b0520*/  ENDCOLLECTIVE ;  /* 0x000000000000791b */ /* 0x003fea0003800000 */
.L_x_3448:
[----:B------:R-:W-:Y:S02]  /*b0530*/  IMAD.MOV.U32 R91, RZ, RZ, R13 ;  /* 0x000000ffff5b7224 */ /* 0x000fe400078e000d */
[----:B------:R-:W-:-:S07]  /*b0540*/  IMAD.MOV.U32 R12, RZ, RZ, R27 ;  /* 0x000000ffff0c7224 */ /* 0x000fce00078e001b */
[----:B------:R-:W-:Y:S05]  /*b0550*/  WARPSYNC.COLLECTIVE R144, `(.L_x_3449) ;  /* 0x0000000090087348 */ /* 0x000fea0003c00000 */
[----:B------:R0:W1:Y:S02]  /*b0560*/  SHFL.DOWN P2, R27, R91, R90, R102 ;  /* 0x0800005a5b1b7389 */ /* 0x0000640000040066 */
[----:B01----:R-:W-:Y:S05]  /*b0570*/  ENDCOLLECTIVE ;  /* 0x000000000000791b */ /* 0x003fea0003800000 */
.L_x_3449:
[----:B------:R-:W-:Y:S02]  /*b0580*/  IMAD.MOV.U32 R91, RZ, RZ, R14 ;  /* 0x000000ffff5b7224 */ /* 0x000fe400078e000e */
[----:B------:R-:W-:-:S07]  /*b0590*/  IMAD.MOV.U32 R13, RZ, RZ, R27 ;  /* 0x000000ffff0d7224 */ /* 0x000fce00078e001b */
[----:B------:R-:W-:Y:S05]  /*b05a0*/  WARPSYNC.COLLECTIVE R144, `(.L_x_3450) ;  /* 0x0000000090087348 */ /* 0x000fea0003c00000 */
[----:B------:R0:W1:Y:S02]  /*b05b0*/  SHFL.DOWN P2, R27, R91, R90, R102 ;  /* 0x0800005a5b1b7389 */ /* 0x0000640000040066 */
[----:B01----:R-:W-:Y:S05]  /*b05c0*/  ENDCOLLECTIVE ;  /* 0x000000000000791b */ /* 0x003fea0003800000 */
.L_x_3450:
[----:B------:R-:W-:Y:S02]  /*b05d0*/  IMAD.MOV.U32 R91, RZ, RZ, R15 ;  /* 0x000000ffff5b7224 */ /* 0x000fe400078e000f */
[----:B------:R-:W-:-:S07]  /*b05e0*/  IMAD.MOV.U32 R14, RZ, RZ, R27 ;  /* 0x000000ffff0e7224 */ /* 0x000fce00078e001b */
[----:B------:R-:W-:Y:S05]  /*b05f0*/  WARPSYNC.COLLECTIVE R144, `(.L_x_3451) ;  /* 0x0000000090087348 */ /* 0x000fea0003c00000 */
[----:B------:R0:W1:Y:S02]  /*b0600*/  SHFL.DOWN P2, R27, R91, R90, R102 ;  /* 0x0800005a5b1b7389 */ /* 0x0000640000040066 */
[----:B01----:R-:W-:Y:S05]  /*b0610*/  ENDCOLLECTIVE ;  /* 0x000000000000791b */ /* 0x003fea0003800000 */
.L_x_3451:
[----:B------:R-:W-:Y:S02]  /*b0620*/  IMAD.MOV.U32 R91, RZ, RZ, R8 ;  /* 0x000000ffff5b7224 */ /* 0x000fe400078e0008 */
[----:B------:R-:W-:-:S07]  /*b0630*/  IMAD.MOV.U32 R15, RZ, RZ, R27 ;  /* 0x000000ffff0f7224 */ /* 0x000fce00078e001b */
[----:B------:R-:W-:Y:S05]  /*b0640*/  WARPSYNC.COLLECTIVE R144, `(.L_x_3452) ;  /* 0x0000000090087348 */ /* 0x000fea0003c00000 */
[----:B------:R0:W1:Y:S02]  /*b0650*/  SHFL.DOWN P2, R27, R91, R90, R102 ;  /* 0x0800005a5b1b7389 */ /* 0x0000640000040066 */
[----:B01----:R-:W-:Y:S05]  /*b0660*/  ENDCOLLECTIVE ;  /* 0x000000000000791b */ /* 0x003fea0003800000 */
.L_x_3452:
[----:B------:R-:W-:Y:S02]  /*b0670*/  IMAD.MOV.U32 R91, RZ, RZ, R9 ;  /* 0x000000ffff5b7224 */ /* 0x000fe400078e0009 */
[----:B------:R-:W-:-:S07]  /*b0680*/  IMAD.MOV.U32 R8, RZ, RZ, R27 ;  /* 0x000000ffff087224 */ /* 0x000fce00078e001b */
[----:B------:R-:W-:Y:S05]  /*b0690*/  WARPSYNC.COLLECTIVE R144, `(.L_x_3453) ;  /* 0x0000000090087348 */ /* 0x000fea0003c00000 */
[----:B------:R0:W1:Y:S02]  /*b06a0*/  SHFL.DOWN P2, R27, R91, R90, R102 ;  /* 0x0800005a5b1b7389 */ /* 0x0000640000040066 */
[----:B01----:R-:W-:Y:S05]  /*b06b0*/  ENDCOLLECTIVE ;  /* 0x000000000000791b */ /* 0x003fea0003800000 */
.L_x_3453:
[----:B------:R-:W-:Y:S02]  /*b06c0*/  IMAD.MOV.U32 R91, RZ, RZ, R10 ;  /* 0x000000ffff5b7224 */ /* 0x000fe400078e000a */
[----:B------:R-:W-:-:S07]  /*b06d0*/  IMAD.MOV.U32 R9, RZ, RZ, R27 ;  /* 0x000000ffff097224 */ /* 0x000fce00078e001b */
[----:B------:R-:W-:Y:S05]  /*b06e0*/  WARPSYNC.COLLECTIVE R144, `(.L_x_3454) ;  /* 0x0000000090087348 */ /* 0x000fea0003c00000 */
[----:B------:R0:W1:Y:S02]  /*b06f0*/  SHFL.DOWN P2, R27, R91, R90, R102 ;  /* 0x0800005a5b1b7389 */ /* 0x0000640000040066 */
[----:B01----:R-:W-:Y:S05]  /*b0700*/  ENDCOLLECTIVE ;  /* 0x000000000000791b */ /* 0x003fea0003800000 */
.L_x_3454:
[----:B------:R-:W-:Y:S02]  /*b0710*/  IMAD.MOV.U32 R91, RZ, RZ, R11 ;  /* 0x000000ffff5b7224 */ /* 0x000fe400078e000b */
[----:B------:R-:W-:-:S07]  /*b0720*/  IMAD.MOV.U32 R10, RZ, RZ, R27 ;  /* 0x000000ffff0a7224 */ /* 0x000fce00078e001b */
[----:B------:R-:W-:Y:S05]  /*b0730*/  WARPSYNC.COLLECTIVE R144, `(.L_x_3455) ;  /* 0x0000000090087348 */ /* 0x000fea0003c00000 */
[----:B------:R0:W1:Y:S02]  /*b0740*/  SHFL.DOWN P2, R27, R91, R90, R102 ;  /* 0x0800005a5b1b7389 */ /* 0x0000640000040066 */
[----:B01----:R-:W-:Y:S05]  /*b0750*/  ENDCOLLECTIVE ;  /* 0x000000000000791b */ /* 0x003fea0003800000 */
.L_x_3455:
[----:B------:R-:W-:Y:S02]  /*b0760*/  IMAD.MOV.U32 R91, RZ, RZ, R22 ;  /* 0x000000ffff5b7224 */ /* 0x000fe400078e0016 */
[----:B------:R-:W-:-:S07]  /*b0770*/  IMAD.MOV.U32 R11, RZ, RZ, R27 ;  /* 0x000000ffff0b7224 */ /* 0x000fce00078e001b */
[----:B------:R-:W-:Y:S05]  /*b0780*/  WARPSYNC.COLLECTIVE R144, `(.L_x_3456) ;  /* 0x0000000090087348 */ /* 0x000fea0003c00000 */
[----:B------:R0:W1:Y:S02]  /*b0790*/  SHFL.DOWN P2, R27, R91, R90, R102 ;  /* 0x0800005a5b1b7389 */ /* 0x0000640000040066 */
[----:B01----:R-:W-:Y:S05]  /*b07a0*/  ENDCOLLECTIVE ;  /* 0x000000000000791b */ /* 0x003fea0003800000 */
.L_x_3456:
[----:B------:R-:W-:Y:S02]  /*b07b0*/  IMAD.MOV.U32 R91, RZ, RZ, R29 ;  /* 0x000000ffff5b7224 */ /* 0x000fe400078e001d */
[----:B------:R-:W-:-:S07]  /*b07c0*/  IMAD.MOV.U32 R22, RZ, RZ, R27 ;  /* 0x000000ffff167224 */ /* 0x000fce00078e001b */
[----:B------:R-:W-:Y:S05]  /*b07d0*/  WARPSYNC.COLLECTIVE R144, `(.L_x_3457) ;  /* 0x0000000090087348 */ /* 0x000fea0003c00000 */
[----:B------:R0:W1:Y:S02]  /*b07e0*/  SHFL.DOWN P2, R27, R91, R90, R102 ;  /* 0x0800005a5b1b7389 */ /* 0x0000640000040066 */
[----:B01----:R-:W-:Y:S05]  /*b07f0*/  ENDCOLLECTIVE ;  /* 0x000000000000791b */ /* 0x003fea0003800000 */
.L_x_3457:
[----:B------:R-:W-:Y:S02]  /*b0800*/  IMAD.MOV.U32 R91, RZ, RZ, R2 ;  /* 0x000000ffff5b7224 */ /* 0x000fe400078e0002 */
[----:B------:R-:W-:-:S07]  /*b0810*/  IMAD.MOV.U32 R19, RZ, RZ, R27 ;  /* 0x000000ffff137224 */ /* 0x000fce00078e001b */
[----:B------:R-:W-:Y:S05]  /*b0820*/  WARPSYNC.COLLECTIVE R144, `(.L_x_3458) ;  /* 0x0000000090087348 */ /* 0x000fea0003c00000 */
[----:B------:R0:W1:Y:S02]  /*b0830*/  SHFL.DOWN P2, R27, R91, R90, R102 ;  /* 0x0800005a5b1b7389 */ /* 0x0000640000040066 */
[----:B01----:R-:W-:Y:S05]  /*b0840*/  ENDCOLLECTIVE ;  /* 0x000000000000791b */ /* 0x003fea0003800000 */
.L_x_3458:
[----:B------:R-:W-:Y:S02]  /*b0850*/  IMAD.MOV.U32 R91, RZ, RZ, R3 ;  /* 0x000000ffff5b7224 */ /* 0x000fe400078e0003 */
[----:B------:R-:W-:-:S07]  /*b0860*/  IMAD.MOV.U32 R16, RZ, RZ, R27 ;  /* 0x000000ffff107224 */ /* 0x000fce00078e001b */
[----:B------:R-:W-:Y:S05]  /*b0870*/  WARPSYNC.COLLECTIVE R144, `(.L_x_3459) ;  /* 0x0000000090087348 */ /* 0x000fea0003c00000 */
[----:B------:R0:W1:Y:S02]  /*b0880*/  SHFL.DOWN P2, R27, R91, R90, R102 ;  /* 0x0800005a5b1b7389 */ /* 0x0000640000040066 */
[----:B01----:R-:W-:Y:S05]  /*b0890*/  ENDCOLLECTIVE ;  /* 0x000000000000791b */ /* 0x003fea0003800000 */
.L_x_3459:
[----:B------:R-:W-:Y:S01]  /*b08a0*/  IMAD.MOV.U32 R17, RZ, RZ, R27 ;  /* 0x000000ffff117224 */ /* 0x000fe200078e001b */
[----:B------:R-:W-:Y:S06]  /*b08b0*/  BRA `(.L_x_3460) ;  /* 0xfffff8a400e47947 */ /* 0x000fec000383ffff */
.L_x_2403:
[----:B------:R-:W-:Y:S01]  /*b08c0*/  BSSY B0, `(.L_x_3461) ;  /* 0x0000007000007945 */ /* 0x000fe20003800000 */
[----:B------:R-:W-:Y:S02]  /*b08d0*/  IMAD.MOV.U32 R91, RZ, RZ, R24 ;  /* 0x000000ffff5b7224 */ /* 0x000fe400078e0018 */
[----:B------:R-:W-:Y:S02]  /*b08e0*/  IMAD.MOV.U32 R90, RZ, RZ, 0x10 ;  /* 0x00000010ff5a7424 */ /* 0x000fe400078e00ff */
[----:B------:R-:W-:-:S07]  /*b08f0*/  IMAD.MOV.U32 R144, RZ, RZ, -0x1 ;  /* 0xffffffffff907424 */ /* 0x000fce00078e00ff */
[----:B-12345:R-:W-:Y:S05]  /*b0900*/  WARPSYNC.COLLECTIVE R144, `(.L_x_3462) ;  /* 0x0000000090087348 */ /* 0x03efea0003c00000 */
[----:B------:R0:W0:Y:S02]  /*b0910*/  SHFL.DOWN P2, R27, R91, R90, R102 ;  /* 0x0800005a5b1b7389 */ /* 0x0000240000040066 */
[----:B012345:R-:W-:Y:S05]  /*b0920*/  ENDCOLLECTIVE ;  /* 0x000000000000791b */ /* 0x03ffea0003800000 */
.L_x_3462:
[----:B------:R-:W-:Y:S05]  /*b0930*/  BSYNC B0 ;  /* 0x0000000000007941 */ /* 0x000fea0003800000 */
.L_x_3461:
[----:B------:R-:W-:Y:S01]  /*b0940*/  IMAD.MOV.U32 R21, RZ, RZ, R27 ;  /* 0x000000ffff157224 */ /* 0x000fe200078e001b */
[----:B------:R-:W-:Y:S06]  /*b0950*/  BRA `(.L_x_3463) ;  /* 0xfffff8b800dc7947 */ /* 0x000fec000383ffff */
.L_x_2404:
[----:B------:R-:W-:Y:S01]  /*b0960*/  BSSY B0, `(.L_x_3464) ;  /* 0x0000006000007945 */ /* 0x000fe20003800000 */
[----:B------:R-:W-:Y:S02]  /*b0970*/  IMAD.MOV.U32 R90, RZ, RZ, 0x10 ;  /* 0x00000010ff5a7424 */ /* 0x000fe400078e00ff */
[----:B------:R-:W-:-:S07]  /*b0980*/  IMAD.MOV.U32 R144, RZ, RZ, -0x1 ;  /* 0xffffffffff907424 */ /* 0x000fce00078e00ff */
[----:B012345:R-:W-:Y:S05]  /*b0990*/  WARPSYNC.COLLECTIVE R144, `(.L_x_3465) ;  /* 0x0000000090087348 */ /* 0x03ffea0003c00000 */
[----:B------:R0:W0:Y:S02]  /*b09a0*/  SHFL.DOWN P2, R27, R91, R90, R102 ;  /* 0x0800005a5b1b7389 */ /* 0x0000240000040066 */
[----:B012345:R-:W-:Y:S05]  /*b09b0*/  ENDCOLLECTIVE ;  /* 0x000000000000791b */ /* 0x03ffea0003800000 */
.L_x_3465:
[----:B------:R-:W-:Y:S05]  /*b09c0*/  BSYNC B0 ;  /* 0x0000000000007941 */ /* 0x000fea0003800000 */
.L_x_3464:
[----:B------:R-:W-:Y:S05]  /*b09d0*/  BRA `(.L_x_3466) ;  /* 0xfffff8b800c47947 */ /* 0x000fea000383ffff */
.L_x_2405:
[----:B------:R-:W-:Y:S01]  /*b09e0*/  BSSY B0, `(.L_x_3467) ;  /* 0x0000007000007945 */ /* 0x000fe20003800000 */
[----:B------:R-:W-:Y:S02]  /*b09f0*/  IMAD.MOV.U32 R91, RZ, RZ, R4 ;  /* 0x000000ffff5b7224 */ /* 0x000fe400078e0004 */
[----:B------:R-:W-:Y:S02]  /*b0a00*/  IMAD.MOV.U32 R90, RZ, RZ, 0x10 ;  /* 0x00000010ff5a7424 */ /* 0x000fe400078e00ff */
[----:B------:R-:W-:-:S07]  /*b0a10*/  IMAD.MOV.U32 R144, RZ, RZ, -0x1 ;  /* 0xffffffffff907424 */ /* 0x000fce00078e00ff */
[----:B012345:R-:W-:Y:S05]  /*b0a20*/  WARPSYNC.COLLECTIVE R144, `(.L_x_3468) ;  /* 0x0000000090087348 */ /* 0x03ffea0003c00000 */
[----:B------:R0:W0:Y:S02]  /*b0a30*/  SHFL.DOWN P2, R27, R91, R90, R102 ;  /* 0x0800005a5b1b7389 */ /* 0x0000240000040066 */
[----:B012345:R-:W-:Y:S05]  /*b0a40*/  ENDCOLLECTIVE ;  /* 0x000000000000791b */ /* 0x03ffea0003800000 */
.L_x_3468:
[----:B------:R-:W-:Y:S05]  /*b0a50*/  BSYNC B0 ;  /* 0x0000000000007941 */ /* 0x000fea0003800000 */
.L_x_3467:
[----:B------:R-:W-:Y:S02]  /*b0a60*/  IMAD.MOV.U32 R91, RZ, RZ, R5 ;  /* 0x000000ffff5b7224 */ /* 0x000fe400078e0005 */
[----:B------:R-:W-:Y:S02]  /*b0a70*/  IMAD.MOV.U32 R90, RZ, RZ, 0x10 ;  /* 0x00000010ff5a7424 */ /* 0x000fe400078e00ff */
[----:B------:R-:W-:Y:S02]  /*b0a80*/  IMAD.MOV.U32 R144, RZ, RZ, -0x1 ;  /* 0xffffffffff907424 */ /* 0x000fe400078e00ff */
[----:B------:R-:W-:-:S07]  /*b0a90*/  IMAD.MOV.U32 R4, RZ, RZ, R27 ;  /* 0x000000ffff047224 */ /* 0x000fce00078e001b */
[----:B------:R-:W-:Y:S05]  /*b0aa0*/  WARPSYNC.COLLECTIVE R144, `(.L_x_3469) ;  /* 0x0000000090087348 */ /* 0x000fea0003c00000 */
[----:B------:R0:W1:Y:S02]  /*b0ab0*/  SHFL.DOWN P2, R27, R91, R90, R102 ;  /* 0x0800005a5b1b7389 */ /* 0x0000640000040066 */
[----:B01----:R-:W-:Y:S05]  /*b0ac0*/  ENDCOLLECTIVE ;  /* 0x000000000000791b */ /* 0x003fea0003800000 */
.L_x_3469:
[----:B------:R-:W-:Y:S02]  /*b0ad0*/  IMAD.MOV.U32 R91, RZ, RZ, R6 ;  /* 0x000000ffff5b7224 */ /* 0x000fe400078e0006 */
[----:B------:R-:W-:-:S07]  /*b0ae0*/  IMAD.MOV.U32 R5, RZ, RZ, R27 ;  /* 0x000000ffff057224 */ /* 0x000fce00078e001b */
[----:B------:R-:W-:Y:S05]  /*b0af0*/  WARPSYNC.COLLECTIVE R144, `(.L_x_3470) ;  /* 0x0000000090087348 */ /* 0x000fea0003c00000 */
[----:B------:R0:W1:Y:S02]  /*b0b00*/  SHFL.DOWN P2, R27, R91, R90, R102 ;  /* 0x0800005a5b1b7389 */ /* 0x0000640000040066 */
[----:B01----:R-:W-:Y:S05]  /*b0b10*/  ENDCOLLECTIVE ;  /* 0x000000000000791b */ /* 0x003fea0003800000 */
.L_x_3470:
[----:B------:R-:W-:Y:S02]  /*b0b20*/  IMAD.MOV.U32 R91, RZ, RZ, R7 ;  /* 0x000000ffff5b7224 */ /* 0x000fe400078e0007 */
[----:B------:R-:W-:-:S07]  /*b0b30*/  IMAD.MOV.U32 R6, RZ, RZ, R27 ;  /* 0x000000ffff067224 */ /* 0x000fce00078e001b */
[----:B------:R-:W-:Y:S05]  /*b0b40*/  WARPSYNC.COLLECTIVE R144, `(.L_x_3471) ;  /* 0x0000000090087348 */ /* 0x000fea0003c00000 */
[----:B------:R0:W1:Y:S02]  /*b0b50*/  SHFL.DOWN P2, R27, R91, R90, R102 ;  /* 0x0800005a5b1b7389 */ /* 0x0000640000040066 */
[----:B01----:R-:W-:Y:S05]  /*b0b60*/  ENDCOLLECTIVE ;  /* 0x000000000000791b */ /* 0x003fea0003800000 */
.L_x_3471:
[----:B------:R-:W-:Y:S02]  /*b0b70*/  IMAD.MOV.U32 R91, RZ, RZ, R12 ;  /* 0x000000ffff5b7224 */ /* 0x000fe400078e000c */
[----:B------:R-:W-:-:S07]  /*b0b80*/  IMAD.MOV.U32 R7, RZ, RZ, R27 ;  /* 0x000000ffff077224 */ /* 0x000fce00078e001b */
[----:B------:R-:W-:Y:S05]  /*b0b90*/  WARPSYNC.COLLECTIVE R144, `(.L_x_3472) ;  /* 0x0000000090087348 */ /* 0x000fea0003c00000 */
[----:B------:R0:W1:Y:S02]  /*b0ba0*/  SHFL.DOWN P2, R27, R91, R90, R102 ;  /* 0x0800005a5b1b7389 */ /* 0x0000640000040066 */
[----:B01----:R-:W-:Y:S05]  /*b0bb0*/  ENDCOLLECTIVE ;  /* 0x000000000000791b */ /* 0x003fea0003800000 */
.L_x_3472:
[----:B------:R-:W-:Y:S02]  /*b0bc0*/  IMAD.MOV.U32 R91, RZ, RZ, R13 ;  /* 0x000000ffff5b7224 */ /* 0x000fe400078e000d */
[----:B------:R-:W-:-:S07]  /*b0bd0*/  IMAD.MOV.U32 R12, RZ, RZ, R27 ;  /* 0x000000ffff0c7224 */ /* 0x000fce00078e001b */
[----:B------:R-:W-:Y:S05]  /*b0be0*/  WARPSYNC.COLLECTIVE R144, `(.L_x_3473) ;  /* 0x0000000090087348 */ /* 0x000fea0003c00000 */
[----:B------:R0:W1:Y:S02]  /*b0bf0*/  SHFL.DOWN P2, R27, R91, R90, R102 ;  /* 0x0800005a5b1b7389 */ /* 0x0000640000040066 */
[----:B01----:R-:W-:Y:S05]  /*b0c00*/  ENDCOLLECTIVE ;  /* 0x000000000000791b */ /* 0x003fea0003800000 */
.L_x_3473:
[----:B------:R-:W-:Y:S02]  /*b0c10*/  IMAD.MOV.U32 R91, RZ, RZ, R14 ;  /* 0x000000ffff5b7224 */ /* 0x000fe400078e000e */
[----:B------:R-:W-:-:S07]  /*b0c20*/  IMAD.MOV.U32 R13, RZ, RZ, R27 ;  /* 0x000000ffff0d7224 */ /* 0x000fce00078e001b */
[----:B------:R-:W-:Y:S05]  /*b0c30*/  WARPSYNC.COLLECTIVE R144, `(.L_x_3474) ;  /* 0x0000000090087348 */ /* 0x000fea0003c00000 */
[----:B------:R0:W1:Y:S02]  /*b0c40*/  SHFL.DOWN P2, R27, R91, R90, R102 ;  /* 0x0800005a5b1b7389 */ /* 0x0000640000040066 */
[----:B01----:R-:W-:Y:S05]  /*b0c50*/  ENDCOLLECTIVE ;  /* 0x000000000000791b */ /* 0x003fea0003800000 */
.L_x_3474:
[----:B------:R-:W-:Y:S02]  /*b0c60*/  IMAD.MOV.U32 R91, RZ, RZ, R15 ;  /* 0x000000ffff5b7224 */ /* 0x000fe400078e000f */
[----:B------:R-:W-:-:S07]  /*b0c70*/  IMAD.MOV.U32 R14, RZ, RZ, R27 ;  /* 0x000000ffff0e7224 */ /* 0x000fce00078e001b */
[----:B------:R-:W-:Y:S05]  /*b0c80*/  WARPSYNC.COLLECTIVE R144, `(.L_x_3475) ;  /* 0x0000000090087348 */ /* 0x000fea0003c00000 */
[----:B------:R0:W1:Y:S02]  /*b0c90*/  SHFL.DOWN P2, R27, R91, R90, R102 ;  /* 0x0800005a5b1b7389 */ /* 0x0000640000040066 */
[----:B01----:R-:W-:Y:S05]  /*b0ca0*/  ENDCOLLECTIVE ;  /* 0x000000000000791b */ /* 0x003fea0003800000 */
.L_x_3475:
[----:B------:R-:W-:Y:S02]  /*b0cb0*/  IMAD.MOV.U32 R91, RZ, RZ, R8 ;  /* 0x000000ffff5b7224 */ /* 0x000fe400078e0008 */
[----:B------:R-:W-:-:S07]  /*b0cc0*/  IMAD.MOV.U32 R15, RZ, RZ, R27 ;  /* 0x000000ffff0f7224 */ /* 0x000fce00078e001b */
[----:B------:R-:W-:Y:S05]  /*b0cd0*/  WARPSYNC.COLLECTIVE R144, `(.L_x_3476) ;  /* 0x0000000090087348 */ /* 0x000fea0003c00000 */
[----:B------:R0:W1:Y:S02]  /*b0ce0*/  SHFL.DOWN P2, R27, R91, R90, R102 ;  /* 0x0800005a5b1b7389 */ /* 0x0000640000040066 */
[----:B01----:R-:W-:Y:S05]  /*b0cf0*/  ENDCOLLECTIVE ;  /* 0x000000000000791b */ /* 0x003fea0003800000 */
.L_x_3476:
[----:B------:R-:W-:Y:S02]  /*b0d00*/  IMAD.MOV.U32 R91, RZ, RZ, R9 ;  /* 0x000000ffff5b7224 */ /* 0x000fe400078e0009 */
[----:B------:R-:W-:-:S07]  /*b0d10*/  IMAD.MOV.U32 R8, RZ, RZ, R27 ;  /* 0x000000ffff087224 */ /* 0x000fce00078e001b */
[----:B------:R-:W-:Y:S05]  /*b0d20*/  WARPSYNC.COLLECTIVE R144, `(.L_x_3477) ;  /* 0x0000000090087348 */ /* 0x000fea0003c00000 */
[----:B------:R0:W1:Y:S02]  /*b0d30*/  SHFL.DOWN P2, R27, R91, R90, R102 ;  /* 0x0800005a5b1b7389 */ /* 0x0000640000040066 */
[----:B01----:R-:W-:Y:S05]  /*b0d40*/  ENDCOLLECTIVE ;  /* 0x000000000000791b */ /* 0x003fea0003800000 */
.L_x_3477:
[----:B------:R-:W-:Y:S02]  /*b0d50*/  IMAD.MOV.U32 R91, RZ, RZ, R10 ;  /* 0x000000ffff5b7224 */ /* 0x000fe400078e000a */
[----:B------:R-:W-:-:S07]  /*b0d60*/  IMAD.MOV.U32 R9, RZ, RZ, R27 ;  /* 0x000000ffff097224 */ /* 0x000fce00078e001b */
[----:B------:R-:W-:Y:S05]  /*b0d70*/  WARPSYNC.COLLECTIVE R144, `(.L_x_3478) ;  /* 0x0000000090087348 */ /* 0x000fea0003c00000 */
[----:B------:R0:W1:Y:S02]  /*b0d80*/  SHFL.DOWN P2, R27, R91, R90, R102 ;  /* 0x0800005a5b1b7389 */ /* 0x0000640000040066 */
[----:B01----:R-:W-:Y:S05]  /*b0d90*/  ENDCOLLECTIVE ;  /* 0x000000000000791b */ /* 0x003fea0003800000 */
.L_x_3478:
[----:B------:R-:W-:Y:S02]  /*b0da0*/  IMAD.MOV.U32 R91, RZ, RZ, R11 ;  /* 0x000000ffff5b7224 */ /* 0x000fe400078e000b */
[----:B------:R-:W-:-:S07]  /*b0db0*/  IMAD.MOV.U32 R10, RZ, RZ, R27 ;  /* 0x000000ffff0a7224 */ /* 0x000fce00078e001b */
[----:B------:R-:W-:Y:S05]  /*b0dc0*/  WARPSYNC.COLLECTIVE R144, `(.L_x_3479) ;  /* 0x0000000090087348 */ /* 0x000fea0003c00000 */
[----:B------:R0:W1:Y:S02]  /*b0dd0*/  SHFL.DOWN P2, R27, R91, R90, R102 ;  /* 0x0800005a5b1b7389 */ /* 0x0000640000040066 */
[----:B01----:R-:W-:Y:S05]  /*b0de0*/  ENDCOLLECTIVE ;  /* 0x000000000000791b */ /* 0x003fea0003800000 */
.L_x_3479:
[----:B------:R-:W-:Y:S02]  /*b0df0*/  IMAD.MOV.U32 R91, RZ, RZ, R22 ;  /* 0x000000ffff5b7224 */ /* 0x000fe400078e0016 */
[----:B------:R-:W-:-:S07]  /*b0e00*/  IMAD.MOV.U32 R11, RZ, RZ, R27 ;  /* 0x000000ffff0b7224 */ /* 0x000fce00078e001b */
[----:B------:R-:W-:Y:S05]  /*b0e10*/  WARPSYNC.COLLECTIVE R144, `(.L_x_3480) ;  /* 0x0000000090087348 */ /* 0x000fea0003c00000 */
[----:B------:R0:W1:Y:S02]  /*b0e20*/  SHFL.DOWN P2, R27, R91, R90, R102 ;  /* 0x0800005a5b1b7389 */ /* 0x0000640000040066 */
[----:B01----:R-:W-:Y:S05]  /*b0e30*/  ENDCOLLECTIVE ;  /* 0x000000000000791b */ /* 0x003fea0003800000 */
.L_x_3480:
[----:B------:R-:W-:Y:S02]  /*b0e40*/  IMAD.MOV.U32 R91, RZ, RZ, R29 ;  /* 0x000000ffff5b7224 */ /* 0x000fe400078e001d */
[----:B------:R-:W-:-:S07]  /*b0e50*/  IMAD.MOV.U32 R22, RZ, RZ, R27 ;  /* 0x000000ffff167224 */ /* 0x000fce00078e001b */
[----:B------:R-:W-:Y:S05]  /*b0e60*/  WARPSYNC.COLLECTIVE R144, `(.L_x_3481) ;  /* 0x0000000090087348 */ /* 0x000fea0003c00000 */
[----:B------:R0:W1:Y:S02]  /*b0e70*/  SHFL.DOWN P2, R27, R91, R90, R102 ;  /* 0x0800005a5b1b7389 */ /* 0x0000640000040066 */
[----:B01----:R-:W-:Y:S05]  /*b0e80*/  ENDCOLLECTIVE ;  /* 0x000000000000791b */ /* 0x003fea0003800000 */
.L_x_3481:
[----:B------:R-:W-:Y:S02]  /*b0e90*/  IMAD.MOV.U32 R91, RZ, RZ, R2 ;  /* 0x000000ffff5b7224 */ /* 0x000fe400078e0002 */
[----:B------:R-:W-:-:S07]  /*b0ea0*/  IMAD.MOV.U32 R19, RZ, RZ, R27 ;  /* 0x000000ffff137224 */ /* 0x000fce00078e001b */
[----:B------:R-:W-:Y:S05]  /*b0eb0*/  WARPSYNC.COLLECTIVE R144, `(.L_x_3482) ;  /* 0x0000000090087348 */ /* 0x000fea0003c00000 */
[----:B------:R0:W1:Y:S02]  /*b0ec0*/  SHFL.DOWN P2, R27, R91, R90, R102 ;  /* 0x0800005a5b1b7389 */ /* 0x0000640000040066 */
[----:B01----:R-:W-:Y:S05]  /*b0ed0*/  ENDCOLLECTIVE ;  /* 0x000000000000791b */ /* 0x003fea0003800000 */
.L_x_3482:
[----:B------:R-:W-:Y:S02]  /*b0ee0*/  IMAD.MOV.U32 R91, RZ, RZ, R3 ;  /* 0x000000ffff5b7224 */ /* 0x000fe400078e0003 */
[----:B------:R-:W-:-:S07]  /*b0ef0*/  IMAD.MOV.U32 R16, RZ, RZ, R27 ;  /* 0x000000ffff107224 */ /* 0x000fce00078e001b */
[----:B------:R-:W-:Y:S05]  /*b0f00*/  WARPSYNC.COLLECTIVE R144, `(.L_x_3483) ;  /* 0x0000000090087348 */ /* 0x000fea0003c00000 */
[----:B------:R0:W1:Y:S02]  /*b0f10*/  SHFL.DOWN P2, R27, R91, R90, R102 ;  /* 0x0800005a5b1b7389 */ /* 0x0000640000040066 */
[----:B01----:R-:W-:Y:S05]  /*b0f20*/  ENDCOLLECTIVE ;  /* 0x000000000000791b */ /* 0x003fea0003800000 */
.L_x_3483:
[----:B------:R-:W-:Y:S01]  /*b0f30*/  IMAD.MOV.U32 R17, RZ, RZ, R27 ;  /* 0x000000ffff117224 */ /* 0x000fe200078e001b */
[----:B------:R-:W-:Y:S06]  /*b0f40*/  BRA `(.L_x_3484) ;  /* 0xfffff8b400b07947 */ /* 0x000fec000383ffff */
.L_x_2422:
[----:B------:R-:W-:Y:S01]  /*b0f50*/  BSSY B0, `(.L_x_3485) ;  /* 0x0000006000007945 */ /* 0x000fe20003800000 */
[----:B------:R-:W-:Y:S01]  /*b0f60*/  PLOP3.LUT P2, PT, P0, PT, PT, 0x80, 0x8 ;  /* 0x000000000008781c */ /* 0x000fe2000074f070 */
[----:B------:R-:W-:-:S12]  /*b0f70*/  IMAD.MOV.U32 R144, RZ, RZ, -0x1 ;  /* 0xffffffffff907424 */ /* 0x000fd800078e00ff */
[----:B--234-:R-:W-:Y:S05]  /*b0f80*/  WARPSYNC.COLLECTIVE R144, `(.L_x_3486) ;  /* 0x0000000090087348 */ /* 0x01cfea0003c00000 */
[----:B------:R-:W-:Y:S01]  /*b0f90*/  VOTE.ALL P2, P2 ;  /* 0x0000000000ff7806 */ /* 0x000fe20001040000 */
[----:B--234-:R-:W-:-:S12]  /*b0fa0*/  ENDCOLLECTIVE ;  /* 0x000000000000791b */ /* 0x01cfd80003800000 */
.L_x_3486:
[----:B------:R-:W-:Y:S05]  /*b0fb0*/  BSYNC B0 ;  /* 0x0000000000007941 */ /* 0x000fea0003800000 */
.L_x_3485:
[----:B------:R-:W-:Y:S01]  /*b0fc0*/  PLOP3.LUT P0, PT, P2, PT, PT, 0x80, 0x8 ;  /* 0x000000000008781c */ /* 0x000fe2000170f070 */
[----:B------:R-:W-:-:S12]  /*b0fd0*/  BRA `(.L_x_3487) ;  /* 0xfffff8c800d07947 */ /* 0x000fd8000383ffff */
.L_x_2424:
[----:B------:R-:W-:Y:S01]  /*b0fe0*/  BSSY B0, `(.L_x_3488) ;  /* 0x0000006000007945 */ /* 0x000fe20003800000 */
[----:B------:R-:W-:Y:S01]  /*b0ff0*/  PLOP3.LUT P2, PT, P0, PT, PT, 0x8, 0x80 ;  /* 0x000000000080781c */ /* 0x000fe2000074e170 */
[----:B------:R-:W-:-:S12]  /*b1000*/  IMAD.MOV.U32 R144, RZ, RZ, -0x1 ;  /* 0xffffffffff907424 */ /* 0x000fd800078e00ff */
[----:B--234-:R-:W-:Y:S05]  /*b1010*/  WARPSYNC.COLLECTIVE R144, `(.L_x_3489) ;  /* 0x0000000090087348 */ /* 0x01cfea0003c00000 */
[----:B------:R-:W-:Y:S01]  /*b1020*/  VOTE.ANY P2, P2 ;  /* 0x0000000000ff7806 */ /* 0x000fe20001040100 */
[----:B--234-:R-:W-:-:S12]  /*b1030*/  ENDCOLLECTIVE ;  /* 0x000000000000791b */ /* 0x01cfd80003800000 */
.L_x_3489:
[----:B------:R-:W-:Y:S05]  /*b1040*/  BSYNC B0 ;  /* 0x0000000000007941 */ /* 0x000fea0003800000 */
.L_x_3488:
[----:B------:R-:W-:Y:S01]  /*b1050*/  PLOP3.LUT P0, PT, P2, PT, PT, 0x80, 0x8 ;  /* 0x000000000008781c */ /* 0x000fe2000170f070 */
[----:B------:R-:W-:-:S12]  /*b1060*/  BRA `(.L_x_3490) ;  /* 0xfffff8c800e47947 */ /* 0x000fd8000383ffff */
.L_x_2429:
[----:B------:R-:W-:Y:S01]  /*b1070*/  BSSY B0, `(.L_x_3491) ;  /* 0x0000006000007945 */ /* 0x000fe20003800000 */
[----:B------:R-:W-:Y:S01]  /*b1080*/  PLOP3.LUT P2, PT, P0, PT, PT, 0x8, 0x80 ;  /* 0x000000000080781c */ /* 0x000fe2000074e170 */
[----:B------:R-:W-:-:S12]  /*b1090*/  IMAD.MOV.U32 R144, RZ, RZ, -0x1 ;  /* 0xffffffffff907424 */ /* 0x000fd800078e00ff */
[----:B--2345:R-:W-:Y:S05]  /*b10a0*/  WARPSYNC.COLLECTIVE R144, `(.L_x_3492) ;  /* 0x0000000090087348 */ /* 0x03cfea0003c00000 */
[----:B------:R-:W-:Y:S01]  /*b10b0*/  VOTE.ANY R6, PT, P2 ;  /* 0x0000000000067806 */ /* 0x000fe200010e0100 */
[----:B--2345:R-:W-:Y:S06]  /*b10c0*/  ENDCOLLECTIVE ;  /* 0x000000000000791b */ /* 0x03cfec0003800000 */
.L_x_3492:
[----:B------:R-:W-:Y:S05]  /*b10d0*/  BSYNC B0 ;  /* 0x0000000000007941 */ /* 0x000fea0003800000 */
.L_x_3491:
[----:B------:R-:W0:Y:S01]  /*b10e0*/  S2R R8, SR_GEMASK ;  /* 0x0000000000087919 */ /* 0x000e220000003c00 */
[----:B------:R-:W-:Y:S01]  /*b10f0*/  LOP3.LUT R226, R80, 0xffff, RZ, 0xc0, !PT ;  /* 0x0000ffff50e27812 */ /* 0x000fe200078ec0ff */
        /* <DEDUP_REMOVED lines=18> */
[----:B0-----:R-:W-:Y:S02]  /*b1220*/  LOP3.LUT R6, R6, 0x80000000, R8, 0xec, !PT ;  /* 0x8000000006067812 */ /* 0x001fe400078eec08 */
[----:B------:R-:W-:-:S02]  /*b1230*/  LOP3.LUT R8, R224, 0xff, RZ, 0xc0, !PT ;  /* 0x000000ffe0087812 */ /* 0x000fc400078ec0ff */
[----:B------:R-:W-:Y:S01]  /*b1240*/  LOP3.LUT R12, R221, 0xff, RZ, 0xc0, !PT ;  /* 0x000000ffdd0c7812 */ /* 0x000fe200078ec0ff */
[C---:B------:R-:W-:Y:S01]  /*b1250*/  VIADD R102, R6.reuse, 0xffffffff ;  /* 0xffffffff06667836 */ /* 0x040fe20000000000 */
[----:B------:R-:W-:Y:S02]  /*b1260*/  PRMT R8, R81, 0x7604, R8 ;  /* 0x0000760451087816 */ /* 0x000fe40000000008 */
[----:B------:R-:W-:Y:S02]  /*b1270*/  PRMT R12, R69, 0x7604, R12 ;  /* 0x00007604450c7816 */ /* 0x000fe4000000000c */
[----:B------:R-:W-:Y:S01]  /*b1280*/  LOP3.LUT R102, R6, R102, RZ, 0xc, !PT ;  /* 0x0000006606667212 */ /* 0x000fe200078e0cff */
[----:B------:R-:W-:Y:S01]  /*b1290*/  IMAD.U32 R6, R226, 0x10000, RZ ;  /* 0x00010000e2067824 */ /* 0x000fe200078e00ff */
[----:B------:R-:W-:Y:S02]  /*b12a0*/  LOP3.LUT R232, R65, 0xffff, RZ, 0xc0, !PT ;  /* 0x0000ffff41e87812 */ /* 0x000fe400078ec0ff */
[----:B------:R-:W-:-:S02]  /*b12b0*/  LOP3.LUT R220, R35, 0xffff, RZ, 0xc0, !PT ;  /* 0x0000ffff23dc7812 */ /* 0x000fc400078ec0ff */
[----:B------:R-:W-:Y:S01]  /*b12c0*/  LOP3.LUT R6, R6, 0xff0000, RZ, 0xc0, !PT ;  /* 0x00ff000006067812 */ /* 0x000fe200078ec0ff */
[----:B------:R-:W0:Y:S01]  /*b12d0*/  POPC R102, R102 ;  /* 0x0000006600667309 */ /* 0x000e220000000000 */
        /* <DEDUP_REMOVED lines=11> */
[----:B------:R-:W-:Y:S01]  /*b1390*/  PRMT R14, R63, 0x7604, R14 ;  /* 0x000076043f0e7816 */ /* 0x000fe2000000000e */
[----:B------:R-:W-:Y:S01]  /*b13a0*/  IMAD.U32 R6, R229, 0x10000, RZ ;  /* 0x00010000e5067824 */ /* 0x000fe200078e00ff */
[----:B0-----:R-:W-:-:S07]  /*b13b0*/  LOP3.LUT R15, R218, 0xff, RZ, 0xc0, !PT ;  /* 0x000000ffda0f7812 */ /* 0x001fce00078ec0ff */
[----:B------:R-:W-:Y:S05]  /*b13c0*/  WARPSYNC.COLLECTIVE R144, `(.L_x_3493) ;  /* 0x0000000090087348 */ /* 0x000fea0003c00000 */
[----:B------:R0:W1:Y:S02]  /*b13d0*/  SHFL.DOWN P2, R27, R91, R90, R102 ;  /* 0x0800005a5b1b7389 */ /* 0x0000640000040066 */
[----:B01----:R-:W-:Y:S05]  /*b13e0*/  ENDCOLLECTIVE ;  /* 0x000000000000791b */ /* 0x003fea0003800000 */
.L_x_3493:
        /* <DEDUP_REMOVED lines=15> */
[----:B------:R-:W-:Y:S01]  /*b14e0*/  PRMT R17, R54, 0x7604, R17 ;  /* 0x0000760436117816 */ /* 0x000fe20000000011 */
[----:B------:R-:W-:Y:S01]  /*b14f0*/  IMAD.MOV.U32 R212, RZ, RZ, R27 ;  /* 0x000000ffffd47224 */ /* 0x000fe200078e001b */
        /* <DEDUP_REMOVED lines=11> */
[----:B------:R-:W-:Y:S01]  /*b15b0*/  LOP3.LUT R40, R40, 0xff, R82, 0xf8, !PT ;  /* 0x000000ff28287812 */ /* 0x000fe200078ef852 */
[----:B------:R-:W-:Y:S01]  /*b15c0*/  IMAD.IADD R13, R13, 0x1, R6 ;  /* 0x000000010d0d7824 */ /* 0x000fe200078e0206 */
[----:B------:R-:W-:Y:S01]  /*b15d0*/  PRMT R19, R48, 0x7604, R19 ;  /* 0x0000760430137816 */ /* 0x000fe20000000013 */
[----:B------:R-:W-:Y:S01]  /*b15e0*/  IMAD.U32 R6, R233, 0x10000, RZ ;  /* 0x00010000e9067824 */ /* 0x000fe200078e00ff */
[----:B------:R-:W-:Y:S02]  /*b15f0*/  LOP3.LUT R239, R79, 0xffff, RZ, 0xc0, !PT ;  /* 0x0000ffff4fef7812 */ /* 0x000fe400078ec0ff */
        /* <DEDUP_REMOVED lines=25> */
[----:B------:R-:W-:-:S05]  /*b1790*/  LOP3.LUT R6, R6, 0xff0000, RZ, 0xc0, !PT ;  /* 0x00ff000006067812 */ /* 0x000fca00078ec0ff */
[----:B------:R-:W-:Y:S02]  /*b17a0*/  IMAD.IADD R16, R16, 0x1, R6 ;  /* 0x0000000110107824 */ /* 0x000fe400078e0206 */
[----:B------:R-:W-:Y:S02]  /*b17b0*/  IMAD.U32 R6, R236, 0x10000, RZ ;  /* 0x00010000ec067824 */ /* 0x000fe400078e00ff */
[----:B------:R-:W-:-:S03]  /*b17c0*/  IMAD R16, R247, 0x1000000, R16 ;  /* 0x01000000f7107824 */ /* 0x000fc600078e0210 */
        /* <DEDUP_REMOVED lines=9> */
[----:B------:R-:W-:Y:S01]  /*b1860*/  IMAD.IADD R19, R19, 0x1, R6 ;  /* 0x0000000113137824 */ /* 0x000fe200078e0206 */
[----:B------:R-:W-:-:S03]  /*b1870*/  LOP3.LUT R6, R45, 0xff, RZ, 0xc0, !PT ;  /* 0x000000ff2d067812 */ /* 0x000fc600078ec0ff */
[----:B------:R-:W-:Y:S02]  /*b1880*/  IMAD R19, R250, 0x1000000, R19 ;  /* 0x01000000fa137824 */ /* 0x000fe400078e0213 */
[----:B------:R-:W-:Y:S01]  /*b1890*/  IMAD R40, R6, 0x100, R40 ;  /* 0x0000010006287824 */ /* 0x000fe200078e0228 */
[----:B------:R-:W-:Y:S06]  /*b18a0*/  BRA `(.L_x_3494) ;  /* 0xfffff8d000a87947 */ /* 0x000fec000383ffff */
.L_x_2430:
[----:B------:R-:W-:Y:S01]  /*b18b0*/  BSSY B0, `(.L_x_3495) ;  /* 0x0000006000007945 */ /* 0x000fe20003800000 */
[----:B------:R-:W-:Y:S02]  /*b18c0*/  IMAD.MOV.U32 R90, RZ, RZ, 0x1 ;  /* 0x00000001ff5a7424 */ /* 0x000fe400078e00ff */
[----:B------:R-:W-:-:S07]  /*b18d0*/  IMAD.MOV.U32 R144, RZ, RZ, -0x1 ;  /* 0xffffffffff907424 */ /* 0x000fce00078e00ff */
[----:B01----:R-:W-:Y:S05]  /*b18e0*/  WARPSYNC.COLLECTIVE R144, `(.L_x_3496) ;  /* 0x0000000090087348 */ /* 0x003fea0003c00000 */
[----:B------:R2:W3:Y:S02]  /*b18f0*/  SHFL.DOWN P2, R27, R91, R90, R102 ;  /* 0x0800005a5b1b7389 */ /* 0x0004e40000040066 */
[----:B0123--:R-:W-:Y:S05]  /*b1900*/  ENDCOLLECTIVE ;  /* 0x000000000000791b */ /* 0x00ffea0003800000 */
.L_x_3496:
[----:B------:R-:W-:Y:S05]  /*b1910*/  BSYNC B0 ;  /* 0x0000000000007941 */ /* 0x000fea0003800000 */
.L_x_3495:
[----:B------:R-:W-:Y:S05]  /*b1920*/  BRA `(.L_x_3497) ;  /* 0xfffff8d000907947 */ /* 0x000fea000383ffff */
.L_x_2431:
[----:B------:R-:W-:Y:S01]  /*b1930*/  BSSY B0, `(.L_x_3498) ;  /* 0x0000007000007945 */ /* 0x000fe20003800000 */
[----:B------:R-:W-:Y:S02]  /*b1940*/  IMAD.MOV.U32 R91, RZ, RZ, R8 ;  /* 0x000000ffff5b7224 */ /* 0x000fe400078e0008 */
[----:B------:R-:W-:Y:S02]  /*b1950*/  IMAD.MOV.U32 R90, RZ, RZ, 0x1 ;  /* 0x00000001ff5a7424 */ /* 0x000fe400078e00ff */
[----:B------:R-:W-:-:S07]  /*b1960*/  IMAD.MOV.U32 R144, RZ, RZ, -0x1 ;  /* 0xffffffffff907424 */ /* 0x000fce00078e00ff */
[----:B01----:R-:W-:Y:S05]  /*b1970*/  WARPSYNC.COLLECTIVE R144, `(.L_x_3499) ;  /* 0x0000000090087348 */ /* 0x003fea0003c00000 */
[----:B------:R2:W3:Y:S02]  /*b1980*/  SHFL.DOWN P2, R27, R91, R90, R102 ;  /* 0x0800005a5b1b7389 */ /* 0x0004e40000040066 */
[----:B0123--:R-:W-:Y:S05]  /*b1990*/  ENDCOLLECTIVE ;  /* 0x000000000000791b */ /* 0x00ffea0003800000 */
.L_x_3499:
[----:B------:R-:W-:Y:S05]  /*b19a0*/  BSYNC B0 ;  /* 0x0000000000007941 */ /* 0x000fea0003800000 */
.L_x_3498:
[----:B------:R-:W-:Y:S02]  /*b19b0*/  IMAD.MOV.U32 R91, RZ, RZ, R9 ;  /* 0x000000ffff5b7224 */ /* 0x000fe400078e0009 */
[----:B------:R-:W-:Y:S02]  /*b19c0*/  IMAD.MOV.U32 R90, RZ, RZ, 0x1 ;  /* 0x00000001ff5a7424 */ /* 0x000fe400078e00ff */
[----:B------:R-:W-:Y:S02]  /*b19d0*/  IMAD.MOV.U32 R144, RZ, RZ, -0x1 ;  /* 0xffffffffff907424 */ /* 0x000fe400078e00ff */
[----:B------:R-:W-:-:S07]  /*b19e0*/  IMAD.MOV.U32 R8, RZ, RZ, R27 ;  /* 0x000000ffff087224 */ /* 0x000fce00078e001b */
[----:B------:R-:W-:Y:S05]  /*b19f0*/  WARPSYNC.COLLECTIVE R144, `(.L_x_3500) ;  /* 0x0000000090087348 */ /* 0x000fea0003c00000 */
[----:B------:R0:W1:Y:S02]  /*b1a00*/  SHFL.DOWN P2, R27, R91, R90, R102 ;  /* 0x0800005a5b1b7389 */ /* 0x0000640000040066 */
[----:B01----:R-:W-:Y:S05]  /*b1a10*/  ENDCOLLECTIVE ;  /* 0x000000000000791b */ /* 0x003fea0003800000 */
.L_x_3500:
[----:B------:R-:W-:Y:S02]  /*b1a20*/  IMAD.MOV.U32 R91, RZ, RZ, R10 ;  /* 0x000000ffff5b7224 */ /* 0x000fe400078e000a */
[----:B------:R-:W-:-:S07]  /*b1a30*/  IMAD.MOV.U32 R9, RZ, RZ, R27 ;  /* 0x000000ffff097224 */ /* 0x000fce00078e001b */
[----:B------:R-:W-:Y:S05]  /*b1a40*/  WARPSYNC.COLLECTIVE R144, `(.L_x_3501) ;  /* 0x0000000090087348 */ /* 0x000fea0003c00000 */
[----:B------:R0:W1:Y:S02]  /*b1a50*/  SHFL.DOWN P2, R27, R91, R90, R102 ;  /* 0x0800005a5b1b7389 */ /* 0x0000640000040066 */
[----:B01----:R-:W-:Y:S05]  /*b1a60*/  ENDCOLLECTIVE ;  /* 0x000000000000791b */ /* 0x003fea0003800000 */
.L_x_3501:
[----:B------:R-:W-:Y:S02]  /*b1a70*/  IMAD.MOV.U32 R91, RZ, RZ, R11 ;  /* 0x000000ffff5b7224 */ /* 0x000fe400078e000b */
[----:B------:R-:W-:-:S07]  /*b1a80*/  IMAD.MOV.U32 R10, RZ, RZ, R27 ;  /* 0x000000ffff0a7224 */ /* 0x000fce00078e001b */
[----:B------:R-:W-:Y:S05]  /*b1a90*/  WARPSYNC.COLLECTIVE R144, `(.L_x_3502) ;  /* 0x0000000090087348 */ /* 0x000fea0003c00000 */
[----:B------:R0:W1:Y:S02]  /*b1aa0*/  SHFL.DOWN P2, R27, R91, R90, R102 ;  /* 0x0800005a5b1b7389 */ /* 0x0000640000040066 */
[----:B01----:R-:W-:Y:S05]  /*b1ab0*/  ENDCOLLECTIVE ;  /* 0x000000000000791b */ /* 0x003fea0003800000 */
.L_x_3502:
[----:B------:R-:W-:Y:S02]  /*b1ac0*/  IMAD.MOV.U32 R91, RZ, RZ, R12 ;  /* 0x000000ffff5b7224 */ /* 0x000fe400078e000c */
[----:B------:R-:W-:-:S07]  /*b1ad0*/  IMAD.MOV.U32 R11, RZ, RZ, R27 ;  /* 0x000000ffff0b7224 */ /* 0x000fce00078e001b */
[----:B------:R-:W-:Y:S05]  /*b1ae0*/  WARPSYNC.COLLECTIVE R144, `(.L_x_3503) ;  /* 0x0000000090087348 */ /* 0x000fea0003c00000 */
[----:B------:R0:W1:Y:S02]  /*b1af0*/  SHFL.DOWN P2, R27, R91, R90, R102 ;  /* 0x0800005a5b1b7389 */ /* 0x0000640000040066 */
[----:B01----:R-:W-:Y:S05]  /*b1b00*/  ENDCOLLECTIVE ;  /* 0x000000000000791b */ /* 0x003fea0003800000 */
.L_x_3503:
[----:B------:R-:W-:Y:S02]  /*b1b10*/  IMAD.MOV.U32 R91, RZ, RZ, R13 ;  /* 0x000000ffff5b7224 */ /* 0x000fe400078e000d */
[----:B------:R-:W-:-:S07]  /*b1b20*/  IMAD.MOV.U32 R12, RZ, RZ, R27 ;  /* 0x000000ffff0c7224 */ /* 0x000fce00078e001b */
[----:B------:R-:W-:Y:S05]  /*b1b30*/  WARPSYNC.COLLECTIVE R144, `(.L_x_3504) ;  /* 0x0000000090087348 */ /* 0x000fea0003c00000 */
[----:B------:R0:W1:Y:S02]  /*b1b40*/  SHFL.DOWN P2, R27, R91, R90, R102 ;  /* 0x0800005a5b1b7389 */ /* 0x0000640000040066 */
[----:B01----:R-:W-:Y:S05]  /*b1b50*/  ENDCOLLECTIVE ;  /* 0x000000000000791b */ /* 0x003fea0003800000 */
.L_x_3504:
[----:B------:R-:W-:Y:S02]  /*b1b60*/  IMAD.MOV.U32 R91, RZ, RZ, R14 ;  /* 0x000000ffff5b7224 */ /* 0x000fe400078e000e */
[----:B------:R-:W-:-:S07]  /*b1b70*/  IMAD.MOV.U32 R13, RZ, RZ, R27 ;  /* 0x000000ffff0d7224 */ /* 0x000fce00078e001b */
[----:B------:R-:W-:Y:S05]  /*b1b80*/  WARPSYNC.COLLECTIVE R144, `(.L_x_3505) ;  /* 0x0000000090087348 */ /* 0x000fea0003c00000 */
[----:B------:R0:W1:Y:S02]  /*b1b90*/  SHFL.DOWN P2, R27, R91, R90, R102 ;  /* 0x0800005a5b1b7389 */ /* 0x0000640000040066 */
[----:B01----:R-:W-:Y:S05]  /*b1ba0*/  ENDCOLLECTIVE ;  /* 0x000000000000791b */ /* 0x003fea0003800000 */
.L_x_3505:
[----:B------:R-:W-:Y:S02]  /*b1bb0*/  IMAD.MOV.U32 R91, RZ, RZ, R15 ;  /* 0x000000ffff5b7224 */ /* 0x000fe400078e000f */
[----:B------:R-:W-:-:S07]  /*b1bc0*/  IMAD.MOV.U32 R14, RZ, RZ, R27 ;  /* 0x000000ffff0e7224 */ /* 0x000fce00078e001b */
[----:B------:R-:W-:Y:S05]  /*b1bd0*/  WARPSYNC.COLLECTIVE R144, `(.L_x_3506) ;  /* 0x0000000090087348 */ /* 0x000fea0003c00000 */
[----:B------:R0:W1:Y:S02]  /*b1be0*/  SHFL.DOWN P2, R27, R91, R90, R102 ;  /* 0x0800005a5b1b7389 */ /* 0x0000640000040066 */
[----:B01----:R-:W-:Y:S05]  /*b1bf0*/  ENDCOLLECTIVE ;  /* 0x000000000000791b */ /* 0x003fea0003800000 */
.L_x_3506:
[----:B------:R-:W-:Y:S02]  /*b1c00*/  IMAD.MOV.U32 R91, RZ, RZ, R16 ;  /* 0x000000ffff5b7224 */ /* 0x000fe400078e0010 */
[----:B------:R-:W-:-:S07]  /*b1c10*/  IMAD.MOV.U32 R15, RZ, RZ, R27 ;  /* 0x000000ffff0f7224 */ /* 0x000fce00078e001b */
[----:B------:R-:W-:Y:S05]  /*b1c20*/  WARPSYNC.COLLECTIVE R144, `(.L_x_3507) ;  /* 0x0000000090087348 */ /* 0x000fea0003c00000 */
[----:B------:R0:W1:Y:S02]  /*b1c30*/  SHFL.DOWN P2, R27, R91, R90, R102 ;  /* 0x0800005a5b1b7389 */ /* 0x0000640000040066 */
[----:B01----:R-:W-:Y:S05]  /*b1c40*/  ENDCOLLECTIVE ;  /* 0x000000000000791b */ /* 0x003fea0003800000 */
.L_x_3507:
[----:B------:R-:W-:Y:S02]  /*b1c50*/  IMAD.MOV.U32 R91, RZ, RZ, R17 ;  /* 0x000000ffff5b7224 */ /* 0x000fe400078e0011 */
[----:B------:R-:W-:-:S07]  /*b1c60*/  IMAD.MOV.U32 R16, RZ, RZ, R27 ;  /* 0x000000ffff107224 */ /* 0x000fce00078e001b */
[----:B------:R-:W-:Y:S05]  /*b1c70*/  WARPSYNC.COLLECTIVE R144, `(.L_x_3508) ;  /* 0x0000000090087348 */ /* 0x000fea0003c00000 */
[----:B------:R0:W1:Y:S02]  /*b1c80*/  SHFL.DOWN P2, R27, R91, R90, R102 ;  /* 0x0800005a5b1b7389 */ /* 0x0000640000040066 */
[----:B01----:R-:W-:Y:S05]  /*b1c90*/  ENDCOLLECTIVE ;  /* 0x000000000000791b */ /* 0x003fea0003800000 */
.L_x_3508:
[----:B------:R-:W-:Y:S02]  /*b1ca0*/  IMAD.MOV.U32 R91, RZ, RZ, R18 ;  /* 0x000000ffff5b7224 */ /* 0x000fe400078e0012 */
[----:B------:R-:W-:-:S07]  /*b1cb0*/  IMAD.MOV.U32 R17, RZ, RZ, R27 ;  /* 0x000000ffff117224 */ /* 0x000fce00078e001b */
[----:B------:R-:W-:Y:S05]  /*b1cc0*/  WARPSYNC.COLLECTIVE R144, `(.L_x_3509) ;  /* 0x0000000090087348 */ /* 0x000fea0003c00000 */
[----:B------:R0:W1:Y:S02]  /*b1cd0*/  SHFL.DOWN P2, R27, R91, R90, R102 ;  /* 0x0800005a5b1b7389 */ /* 0x0000640000040066 */
[----:B01----:R-:W-:Y:S05]  /*b1ce0*/  ENDCOLLECTIVE ;  /* 0x000000000000791b */ /* 0x003fea0003800000 */
.L_x_3509:
[----:B------:R-:W-:Y:S02]  /*b1cf0*/  IMAD.MOV.U32 R91, RZ, RZ, R19 ;  /* 0x000000ffff5b7224 */ /* 0x000fe400078e0013 */
[----:B------:R-:W-:-:S07]  /*b1d00*/  IMAD.MOV.U32 R18, RZ, RZ, R27 ;  /* 0x000000ffff127224 */ /* 0x000fce00078e001b */
[----:B------:R-:W-:Y:S05]  /*b1d10*/  WARPSYNC.COLLECTIVE R144, `(.L_x_3510) ;  /* 0x0000000090087348 */ /* 0x000fea0003c00000 */
[----:B------:R0:W1:Y:S02]  /*b1d20*/  SHFL.DOWN P2, R27, R91, R90, R102 ;  /* 0x0800005a5b1b7389 */ /* 0x0000640000040066 */
[----:B01----:R-:W-:Y:S05]  /*b1d30*/  ENDCOLLECTIVE ;  /* 0x000000000000791b */ /* 0x003fea0003800000 */
.L_x_3510:
[----:B------:R-:W-:Y:S02]  /*b1d40*/  IMAD.MOV.U32 R91, RZ, RZ, R40 ;  /* 0x000000ffff5b7224 */ /* 0x000fe400078e0028 */
[----:B------:R-:W-:-:S07]  /*b1d50*/  IMAD.MOV.U32 R19, RZ, RZ, R27 ;  /* 0x000000ffff137224 */ /* 0x000fce00078e001b */
[----:B------:R-:W-:Y:S05]  /*b1d60*/  WARPSYNC.COLLECTIVE R144, `(.L_x_3511) ;  /* 0x0000000090087348 */ /* 0x000fea0003c00000 */
[----:B------:R0:W1:Y:S02]  /*b1d70*/  SHFL.DOWN P2, R27, R91, R90, R102 ;  /* 0x0800005a5b1b7389 */ /* 0x0000640000040066 */
[----:B01----:R-:W-:Y:S05]  /*b1d80*/  ENDCOLLECTIVE ;  /* 0x000000000000791b */ /* 0x003fea0003800000 */
.L_x_3511:
[----:B------:R-:W-:Y:S02]  /*b1d90*/  IMAD.MOV.U32 R91, RZ, RZ, R7 ;  /* 0x000000ffff5b7224 */ /* 0x000fe400078e0007 */
[----:B------:R-:W-:-:S07]  /*b1da0*/  IMAD.MOV.U32 R225, RZ, RZ, R27 ;  /* 0x000000ffffe17224 */ /* 0x000fce00078e001b */
[----:B------:R-:W-:Y:S05]  /*b1db0*/  WARPSYNC.COLLECTIVE R144, `(.L_x_3512) ;  /* 0x0000000090087348 */ /* 0x000fea0003c00000 */
[----:B------:R0:W1:Y:S02]  /*b1dc0*/  SHFL.DOWN P2, R27, R91, R90, R102 ;  /* 0x0800005a5b1b7389 */ /* 0x0000640000040066 */
[----:B01----:R-:W-:Y:S05]  /*b1dd0*/  ENDCOLLECTIVE ;  /* 0x000000000000791b */ /* 0x003fea0003800000 */
.L_x_3512:
[----:B------:R-:W-:Y:S02]  /*b1de0*/  IMAD.MOV.U32 R91, RZ, RZ, R4 ;  /* 0x000000ffff5b7224 */ /* 0x000fe400078e0004 */
[----:B------:R-:W-:-:S07]  /*b1df0*/  IMAD.MOV.U32 R213, RZ, RZ, R27 ;  /* 0x000000ffffd57224 */ /* 0x000fce00078e001b */
[----:B------:R-:W-:Y:S05]  /*b1e00*/  WARPSYNC.COLLECTIVE R144, `(.L_x_3513) ;  /* 0x0000000090087348 */ /* 0x000fea0003c00000 */
[----:B------:R0:W1:Y:S02]  /*b1e10*/  SHFL.DOWN P2, R27, R91, R90, R102 ;  /* 0x0800005a5b1b7389 */ /* 0x0000640000040066 */
[----:B01----:R-:W-:Y:S05]  /*b1e20*/  ENDCOLLECTIVE ;  /* 0x000000000000791b */ /* 0x003fea0003800000 */
.L_x_3513:
[----:B------:R-:W-:Y:S02]  /*b1e30*/  IMAD.MOV.U32 R91, RZ, RZ, R5 ;  /* 0x000000ffff5b7224 */ /* 0x000fe400078e0005 */
[----:B------:R-:W-:-:S07]  /*b1e40*/  IMAD.MOV.U32 R26, RZ, RZ, R27 ;  /* 0x000000ffff1a7224 */ /* 0x000fce00078e001b */
[----:B------:R-:W-:Y:S05]  /*b1e50*/  WARPSYNC.COLLECTIVE R144, `(.L_x_3514) ;  /* 0x0000000090087348 */ /* 0x000fea0003c00000 */
[----:B------:R0:W1:Y:S02]  /*b1e60*/  SHFL.DOWN P2, R27, R91, R90, R102 ;  /* 0x0800005a5b1b7389 */ /* 0x0000640000040066 */
[----:B01----:R-:W-:Y:S05]  /*b1e70*/  ENDCOLLECTIVE ;  /* 0x000000000000791b */ /* 0x003fea0003800000 */
.L_x_3514:
[----:B------:R-:W-:Y:S05]  /*b1e80*/  BRA `(.L_x_3515) ;  /* 0xfffff8cc00807947 */ /* 0x000fea000383ffff */
.L_x_2446:
[----:B------:R-:W-:Y:S01]  /*b1e90*/  BSSY B0, `(.L_x_3516) ;  /* 0x0000007000007945 */ /* 0x000fe20003800000 */
[----:B------:R-:W-:Y:S02]  /*b1ea0*/  IMAD.MOV.U32 R91, RZ, RZ, R6 ;  /* 0x000000ffff5b7224 */ /* 0x000fe400078e0006 */
[----:B------:R-:W-:Y:S02]  /*b1eb0*/  IMAD.MOV.U32 R90, RZ, RZ, 0x2 ;  /* 0x00000002ff5a7424 */ /* 0x000fe400078e00ff */
[----:B------:R-:W-:-:S07]  /*b1ec0*/  IMAD.MOV.U32 R144, RZ, RZ, -0x1 ;  /* 0xffffffffff907424 */ /* 0x000fce00078e00ff */
[----:B-12--5:R-:W-:Y:S05]  /*b1ed0*/  WARPSYNC.COLLECTIVE R144, `(.L_x_3517) ;  /* 0x0000000090087348 */ /* 0x026fea0003c00000 */
[----:B------:R0:W3:Y:S02]  /*b1ee0*/  SHFL.DOWN P2, R27, R91, R90, R102 ;  /* 0x0800005a5b1b7389 */ /* 0x0000e40000040066 */
[----:B0123-5:R-:W-:Y:S05]  /*b1ef0*/  ENDCOLLECTIVE ;  /* 0x000000000000791b */ /* 0x02ffea0003800000 */
.L_x_3517:
[----:B------:R-:W-:Y:S05]  /*b1f00*/  BSYNC B0 ;  /* 0x0000000000007941 */ /* 0x000fea0003800000 */
.L_x_3516:
[----:B------:R-:W-:Y:S01]  /*b1f10*/  IMAD.MOV.U32 R213, RZ, RZ, R27 ;  /* 0x000000ffffd57224 */ /* 0x000fe200078e001b */
[----:B------:R-:W-:Y:S06]  /*b1f20*/  BRA `(.L_x_3518) ;  /* 0xfffff8e400e87947 */ /* 0x000fec000383ffff */
.L_x_2447:
[----:B------:R-:W-:Y:S01]  /*b1f30*/  BSSY B0, `(.L_x_3519) ;  /* 0x0000006000007945 */ /* 0x000fe20003800000 */
[----:B------:R-:W-:Y:S02]  /*b1f40*/  IMAD.MOV.U32 R90, RZ, RZ, 0x2 ;  /* 0x00000002ff5a7424 */ /* 0x000fe400078e00ff */
[----:B------:R-:W-:-:S07]  /*b1f50*/  IMAD.MOV.U32 R144, RZ, RZ, -0x1 ;  /* 0xffffffffff907424 */ /* 0x000fce00078e00ff */
[----:B0123-5:R-:W-:Y:S05]  /*b1f60*/  WARPSYNC.COLLECTIVE R144, `(.L_x_3520) ;  /* 0x0000000090087348 */ /* 0x02ffea0003c00000 */
[----:B------:R4:W0:Y:S02]  /*b1f70*/  SHFL.DOWN P2, R27, R91, R90, R102 ;  /* 0x0800005a5b1b7389 */ /* 0x0008240000040066 */
[----:B012345:R-:W-:Y:S05]  /*b1f80*/  ENDCOLLECTIVE ;  /* 0x000000000000791b */ /* 0x03ffea0003800000 */
.L_x_3520:
[----:B------:R-:W-:Y:S05]  /*b1f90*/  BSYNC B0 ;  /* 0x0000000000007941 */ /* 0x000fea0003800000 */
.L_x_3519:
[----:B------:R-:W-:Y:S05]  /*b1fa0*/  BRA `(.L_x_3521) ;  /* 0xfffff8e400d07947 */ /* 0x000fea000383ffff */
.L_x_2448:
[----:B------:R-:W-:Y:S01]  /*b1fb0*/  BSSY B0, `(.L_x_3522) ;  /* 0x0000007000007945 */ /* 0x000fe20003800000 */
[----:B------:R-:W-:Y:S02]  /*b1fc0*/  IMAD.MOV.U32 R91, RZ, RZ, R8 ;  /* 0x000000ffff5b7224 */ /* 0x000fe400078e0008 */
[----:B------:R-:W-:Y:S02]  /*b1fd0*/  IMAD.MOV.U32 R90, RZ, RZ, 0x2 ;  /* 0x00000002ff5a7424 */ /* 0x000fe400078e00ff */
[----:B------:R-:W-:-:S07]  /*b1fe0*/  IMAD.MOV.U32 R144, RZ, RZ, -0x1 ;  /* 0xffffffffff907424 */ /* 0x000fce00078e00ff */
[----:B0123-5:R-:W-:Y:S05]  /*b1ff0*/  WARPSYNC.COLLECTIVE R144, `(.L_x_3523) ;  /* 0x0000000090087348 */ /* 0x02ffea0003c00000 */
[----:B------:R4:W0:Y:S02]  /*b2000*/  SHFL.DOWN P2, R27, R91, R90, R102 ;  /* 0x0800005a5b1b7389 */ /* 0x0008240000040066 */
[----:B012345:R-:W-:Y:S05]  /*b2010*/  ENDCOLLECTIVE ;  /* 0x000000000000791b */ /* 0x03ffea0003800000 */
.L_x_3523:
[----:B------:R-:W-:Y:S05]  /*b2020*/  BSYNC B0 ;  /* 0x0000000000007941 */ /* 0x000fea0003800000 */
.L_x_3522:
[----:B------:R-:W-:Y:S02]  /*b2030*/  IMAD.MOV.U32 R91, RZ, RZ, R9 ;  /* 0x000000ffff5b7224 */ /* 0x000fe400078e0009 */
[----:B------:R-:W-:Y:S02]  /*b2040*/  IMAD.MOV.U32 R90, RZ, RZ, 0x2 ;  /* 0x00000002ff5a7424 */ /* 0x000fe400078e00ff */
[----:B------:R-:W-:Y:S02]  /*b2050*/  IMAD.MOV.U32 R144, RZ, RZ, -0x1 ;  /* 0xffffffffff907424 */ /* 0x000fe400078e00ff */
[----:B------:R-:W-:-:S07]  /*b2060*/  IMAD.MOV.U32 R8, RZ, RZ, R27 ;  /* 0x000000ffff087224 */ /* 0x000fce00078e001b */
[----:B------:R-:W-:Y:S05]  /*b2070*/  WARPSYNC.COLLECTIVE R144, `(.L_x_3524) ;  /* 0x0000000090087348 */ /* 0x000fea0003c00000 */
[----:B------:R0:W1:Y:S02]  /*b2080*/  SHFL.DOWN P2, R27, R91, R90, R102 ;  /* 0x0800005a5b1b7389 */ /* 0x0000640000040066 */
[----:B01----:R-:W-:Y:S05]  /*b2090*/  ENDCOLLECTIVE ;  /* 0x000000000000791b */ /* 0x003fea0003800000 */
.L_x_3524:
[----:B------:R-:W-:Y:S02]  /*b20a0*/  IMAD.MOV.U32 R91, RZ, RZ, R10 ;  /* 0x000000ffff5b7224 */ /* 0x000fe400078e000a */
[----:B------:R-:W-:-:S07]  /*b20b0*/  IMAD.MOV.U32 R9, RZ, RZ, R27 ;  /* 0x000000ffff097224 */ /* 0x000fce00078e001b */
[----:B------:R-:W-:Y:S05]  /*b20c0*/  WARPSYNC.COLLECTIVE R144, `(.L_x_3525) ;  /* 0x0000000090087348 */ /* 0x000fea0003c00000 */
[----:B------:R0:W1:Y:S02]  /*b20d0*/  SHFL.DOWN P2, R27, R91, R90, R102 ;  /* 0x0800005a5b1b7389 */ /* 0x0000640000040066 */
[----:B01----:R-:W-:Y:S05]  /*b20e0*/  ENDCOLLECTIVE ;  /* 0x000000000000791b */ /* 0x003fea0003800000 */
.L_x_3525:
[----:B------:R-:W-:Y:S02]  /*b20f0*/  IMAD.MOV.U32 R91, RZ, RZ, R11 ;  /* 0x000000ffff5b7224 */ /* 0x000fe400078e000b */
[----:B------:R-:W-:-:S07]  /*b2100*/  IMAD.MOV.U32 R10, RZ, RZ, R27 ;  /* 0x000000ffff0a7224 */ /* 0x000fce00078e001b */
[----:B------:R-:W-:Y:S05]  /*b2110*/  WARPSYNC.COLLECTIVE R144, `(.L_x_3526) ;  /* 0x0000000090087348 */ /* 0x000fea0003c00000 */
[----:B------:R0:W1:Y:S02]  /*b2120*/  SHFL.DOWN P2, R27, R91, R90, R102 ;  /* 0x0800005a5b1b7389 */ /* 0x0000640000040066 */
[----:B01----:R-:W-:Y:S05]  /*b2130*/  ENDCOLLECTIVE ;  /* 0x000000000000791b */ /* 0x003fea0003800000 */
.L_x_3526:
[----:B------:R-:W-:Y:S02]  /*b2140*/  IMAD.MOV.U32 R91, RZ, RZ, R12 ;  /* 0x000000ffff5b7224 */ /* 0x000fe400078e000c */
[----:B------:R-:W-:-:S07]  /*b2150*/  IMAD.MOV.U32 R11, RZ, RZ, R27 ;  /* 0x000000ffff0b7224 */ /* 0x000fce00078e001b */
[----:B------:R-:W-:Y:S05]  /*b2160*/  WARPSYNC.COLLECTIVE R144, `(.L_x_3527) ;  /* 0x0000000090087348 */ /* 0x000fea0003c00000 */
[----:B------:R0:W1:Y:S02]  /*b2170*/  SHFL.DOWN P2, R27, R91, R90, R102 ;  /* 0x0800005a5b1b7389 */ /* 0x0000640000040066 */
[----:B01----:R-:W-:Y:S05]  /*b2180*/  ENDCOLLECTIVE ;  /* 0x000000000000791b */ /* 0x003fea0003800000 */
.L_x_3527:
[----:B------:R-:W-:Y:S02]  /*b2190*/  IMAD.MOV.U32 R91, RZ, RZ, R13 ;  /* 0x000000ffff5b7224 */ /* 0x000fe400078e000d */
[----:B------:R-:W-:-:S07]  /*b21a0*/  IMAD.MOV.U32 R12, RZ, RZ, R27 ;  /* 0x000000ffff0c7224 */ /* 0x000fce00078e001b */
[----:B------:R-:W-:Y:S05]  /*b21b0*/  WARPSYNC.COLLECTIVE R144, `(.L_x_3528) ;  /* 0x0000000090087348 */ /* 0x000fea0003c00000 */
[----:B------:R0:W1:Y:S02]  /*b21c0*/  SHFL.DOWN P2, R27, R91, R90, R102 ;  /* 0x0800005a5b1b7389 */ /* 0x0000640000040066 */
[----:B01----:R-:W-:Y:S05]  /*b21d0*/  ENDCOLLECTIVE ;  /* 0x000000000000791b */ /* 0x003fea0003800000 */
.L_x_3528:
[----:B------:R-:W-:Y:S02]  /*b21e0*/  IMAD.MOV.U32 R91, RZ, RZ, R14 ;  /* 0x000000ffff5b7224 */ /* 0x000fe400078e000e */
[----:B------:R-:W-:-:S07]  /*b21f0*/  IMAD.MOV.U32 R13, RZ, RZ, R27 ;  /* 0x000000ffff0d7224 */ /* 0x000fce00078e001b */
[----:B------:R-:W-:Y:S05]  /*b2200*/  WARPSYNC.COLLECTIVE R144, `(.L_x_3529) ;  /* 0x0000000090087348 */ /* 0x000fea0003c00000 */
[----:B------:R0:W1:Y:S02]  /*b2210*/  SHFL.DOWN P2, R27, R91, R90, R102 ;  /* 0x0800005a5b1b7389 */ /* 0x0000640000040066 */
[----:B01----:R-:W-:Y:S05]  /*b2220*/  ENDCOLLECTIVE ;  /* 0x000000000000791b */ /* 0x003fea0003800000 */
.L_x_3529:
[----:B------:R-:W-:Y:S02]  /*b2230*/  IMAD.MOV.U32 R91, RZ, RZ, R15 ;  /* 0x000000ffff5b7224 */ /* 0x000fe400078e000f */
[----:B------:R-:W-:-:S07]  /*b2240*/  IMAD.MOV.U32 R14, RZ, RZ, R27 ;  /* 0x000000ffff0e7224 */ /* 0x000fce00078e001b */
[----:B------:R-:W-:Y:S05]  /*b2250*/  WARPSYNC.COLLECTIVE R144, `(.L_x_3530) ;  /* 0x0000000090087348 */ /* 0x000fea0003c00000 */
[----:B------:R0:W1:Y:S02]  /*b2260*/  SHFL.DOWN P2, R27, R91, R90, R102 ;  /* 0x0800005a5b1b7389 */ /* 0x0000640000040066 */
[----:B01----:R-:W-:Y:S05]  /*b2270*/  ENDCOLLECTIVE ;  /* 0x000000000000791b */ /* 0x003fea0003800000 */
.L_x_3530:
[----:B------:R-:W-:Y:S02]  /*b2280*/  IMAD.MOV.U32 R91, RZ, RZ, R16 ;  /* 0x000000ffff5b7224 */ /* 0x000fe400078e0010 */
[----:B------:R-:W-:-:S07]  /*b2290*/  IMAD.MOV.U32 R15, RZ, RZ, R27 ;  /* 0x000000ffff0f7224 */ /* 0x000fce00078e001b */
[----:B------:R-:W-:Y:S05]  /*b22a0*/  WARPSYNC.COLLECTIVE R144, `(.L_x_3531) ;  /* 0x0000000090087348 */ /* 0x000fea0003c00000 */
[----:B------:R0:W1:Y:S02]  /*b22b0*/  SHFL.DOWN P2, R27, R91, R90, R102 ;  /* 0x0800005a5b1b7389 */ /* 0x0000640000040066 */
[----:B01----:R-:W-:Y:S05]  /*b22c0*/  ENDCOLLECTIVE ;  /* 0x000000000000791b */ /* 0x003fea0003800000 */
.L_x_3531:
[----:B------:R-:W-:Y:S02]  /*b22d0*/  IMAD.MOV.U32 R91, RZ, RZ, R17 ;  /* 0x000000ffff5b7224 */ /* 0x000fe400078e0011 */
[----:B------:R-:W-:-:S07]  /*b22e0*/  IMAD.MOV.U32 R16, RZ, RZ, R27 ;  /* 0x000000ffff107224 */ /* 0x000fce00078e001b */
[----:B------:R-:W-:Y:S05]  /*b22f0*/  WARPSYNC.COLLECTIVE R144, `(.L_x_3532) ;  /* 0x0000000090087348 */ /* 0x000fea0003c00000 */
[----:B------:R0:W1:Y:S02]  /*b2300*/  SHFL.DOWN P2, R27, R91, R90, R102 ;  /* 0x0800005a5b1b7389 */ /* 0x0000640000040066 */
[----:B01----:R-:W-:Y:S05]  /*b2310*/  ENDCOLLECTIVE ;  /* 0x000000000000791b */ /* 0x003fea0003800000 */
.L_x_3532:
[----:B------:R-:W-:Y:S02]  /*b2320*/  IMAD.MOV.U32 R91, RZ, RZ, R18 ;  /* 0x000000ffff5b7224 */ /* 0x000fe400078e0012 */
[----:B------:R-:W-:-:S07]  /*b2330*/  IMAD.MOV.U32 R17, RZ, RZ, R27 ;  /* 0x000000ffff117224 */ /* 0x000fce00078e001b */
[----:B------:R-:W-:Y:S05]  /*b2340*/  WARPSYNC.COLLECTIVE R144, `(.L_x_3533) ;  /* 0x0000000090087348 */ /* 0x000fea0003c00000 */
[----:B------:R0:W1:Y:S02]  /*b2350*/  SHFL.DOWN P2, R27, R91, R90, R102 ;  /* 0x0800005a5b1b7389 */ /* 0x0000640000040066 */
[----:B01----:R-:W-:Y:S05]  /*b2360*/  ENDCOLLECTIVE ;  /* 0x000000000000791b */ /* 0x003fea0003800000 */
.L_x_3533:
[----:B------:R-:W-:Y:S02]  /*b2370*/  IMAD.MOV.U32 R91, RZ, RZ, R19 ;  /* 0x000000ffff5b7224 */ /* 0x000fe400078e0013 */
[----:B------:R-:W-:-:S07]  /*b2380*/  IMAD.MOV.U32 R18, RZ, RZ, R27 ;  /* 0x000000ffff127224 */ /* 0x000fce00078e001b */
[----:B------:R-:W-:Y:S05]  /*b2390*/  WARPSYNC.COLLECTIVE R144, `(.L_x_3534) ;  /* 0x0000000090087348 */ /* 0x000fea0003c00000 */
[----:B------:R0:W1:Y:S02]  /*b23a0*/  SHFL.DOWN P2, R27, R91, R90, R102 ;  /* 0x0800005a5b1b7389 */ /* 0x0000640000040066 */
[----:B01----:R-:W-:Y:S05]  /*b23b0*/  ENDCOLLECTIVE ;  /* 0x000000000000791b */ /* 0x003fea0003800000 */
.L_x_3534:
[----:B------:R-:W-:Y:S02]  /*b23c0*/  IMAD.MOV.U32 R91, RZ, RZ, R41 ;  /* 0x000000ffff5b7224 */ /* 0x000fe400078e0029 */
[----:B------:R-:W-:-:S07]  /*b23d0*/  IMAD.MOV.U32 R19, RZ, RZ, R27 ;  /* 0x000000ffff137224 */ /* 0x000fce00078e001b */
[----:B------:R-:W-:Y:S05]  /*b23e0*/  WARPSYNC.COLLECTIVE R144, `(.L_x_3535) ;  /* 0x0000000090087348 */ /* 0x000fea0003c00000 */
[----:B------:R0:W1:Y:S02]  /*b23f0*/  SHFL.DOWN P2, R27, R91, R90, R102 ;  /* 0x0800005a5b1b7389 */ /* 0x0000640000040066 */
[----:B01----:R-:W-:Y:S05]  /*b2400*/  ENDCOLLECTIVE ;  /* 0x000000000000791b */ /* 0x003fea0003800000 */
.L_x_3535:
[----:B------:R-:W-:Y:S02]  /*b2410*/  IMAD.MOV.U32 R91, RZ, RZ, R7 ;  /* 0x000000ffff5b7224 */ /* 0x000fe400078e0007 */
[----:B------:R-:W-:-:S07]  /*b2420*/  IMAD.MOV.U32 R222, RZ, RZ, R27 ;  /* 0x000000ffffde7224 */ /* 0x000fce00078e001b */
[----:B------:R-:W-:Y:S05]  /*b2430*/  WARPSYNC.COLLECTIVE R144, `(.L_x_3536) ;  /* 0x0000000090087348 */ /* 0x000fea0003c00000 */
[----:B------:R0:W1:Y:S02]  /*b2440*/  SHFL.DOWN P2, R27, R91, R90, R102 ;  /* 0x0800005a5b1b7389 */ /* 0x0000640000040066 */
[----:B01----:R-:W-:Y:S05]  /*b2450*/  ENDCOLLECTIVE ;  /* 0x000000000000791b */ /* 0x003fea0003800000 */
.L_x_3536:
[----:B------:R-:W-:Y:S02]  /*b2460*/  IMAD.MOV.U32 R91, RZ, RZ, R4 ;  /* 0x000000ffff5b7224 */ /* 0x000fe400078e0004 */
[----:B------:R-:W-:-:S07]  /*b2470*/  IMAD.MOV.U32 R212, RZ, RZ, R27 ;  /* 0x000000ffffd47224 */ /* 0x000fce00078e001b */
[----:B------:R-:W-:Y:S05]  /*b2480*/  WARPSYNC.COLLECTIVE R144, `(.L_x_3537) ;  /* 0x0000000090087348 */ /* 0x000fea0003c00000 */
[----:B------:R0:W1:Y:S02]  /*b2490*/  SHFL.DOWN P2, R27, R91, R90, R102 ;  /* 0x0800005a5b1b7389 */ /* 0x0000640000040066 */
[----:B01----:R-:W-:Y:S05]  /*b24a0*/  ENDCOLLECTIVE ;  /* 0x000000000000791b */ /* 0x003fea0003800000 */
.L_x_3537:
[----:B------:R-:W-:Y:S02]  /*b24b0*/  IMAD.MOV.U32 R91, RZ, RZ, R5 ;  /* 0x000000ffff5b7224 */ /* 0x000fe400078e0005 */
[----:B------:R-:W-:-:S07]  /*b24c0*/  IMAD.MOV.U32 R26, RZ, RZ, R27 ;  /* 0x000000ffff1a7224 */ /* 0x000fce00078e001b */
[----:B------:R-:W-:Y:S05]  /*b24d0*/  WARPSYNC.COLLECTIVE R144, `(.L_x_3538) ;  /* 0x0000000090087348 */ /* 0x000fea0003c00000 */
[----:B------:R0:W1:Y:S02]  /*b24e0*/  SHFL.DOWN P2, R27, R91, R90, R102 ;  /* 0x0800005a5b1b7389 */ /* 0x0000640000040066 */
[----:B01----:R-:W-:Y:S05]  /*b24f0*/  ENDCOLLECTIVE ;  /* 0x000000000000791b */ /* 0x003fea0003800000 */
.L_x_3538:
[----:B------:R-:W-:Y:S05]  /*b2500*/  BRA `(.L_x_3539) ;  /* 0xfffff8e000c07947 */ /* 0x000fea000383ffff */
.L_x_2462:
[----:B------:R-:W-:Y:S01]  /*b2510*/  BSSY B0, `(.L_x_3540) ;  /* 0x0000007000007945 */ /* 0x000fe20003800000 */
[----:B------:R-:W-:Y:S02]  /*b2520*/  IMAD.MOV.U32 R91, RZ, RZ, R6 ;  /* 0x000000ffff5b7224 */ /* 0x000fe400078e0006 */
[----:B------:R-:W-:Y:S02]  /*b2530*/  IMAD.MOV.U32 R90, RZ, RZ, 0x4 ;  /* 0x00000004ff5a7424 */ /* 0x000fe400078e00ff */
[----:B------:R-:W-:-:S07]  /*b2540*/  IMAD.MOV.U32 R144, RZ, RZ, -0x1 ;  /* 0xffffffffff907424 */ /* 0x000fce00078e00ff */
[----:B-12345:R-:W-:Y:S05]  /*b2550*/  WARPSYNC.COLLECTIVE R144, `(.L_x_3541) ;  /* 0x0000000090087348 */ /* 0x03efea0003c00000 */
[----:B------:R0:W0:Y:S02]  /*b2560*/  SHFL.DOWN P2, R27, R91, R90, R102 ;  /* 0x0800005a5b1b7389 */ /* 0x0000240000040066 */
[----:B012345:R-:W-:Y:S05]  /*b2570*/  ENDCOLLECTIVE ;  /* 0x000000000000791b */ /* 0x03ffea0003800000 */
.L_x_3541:
[----:B------:R-:W-:Y:S05]  /*b2580*/  BSYNC B0 ;  /* 0x0000000000007941 */ /* 0x000fea0003800000 */
.L_x_3540:
[----:B------:R-:W-:Y:S01]  /*b2590*/  IMAD.MOV.U32 R213, RZ, RZ, R27 ;  /* 0x000000ffffd57224 */ /* 0x000fe200078e001b */
[----:B------:R-:W-:Y:S06]  /*b25a0*/  BRA `(.L_x_3542) ;  /* 0xfffff8f400a07947 */ /* 0x000fec000383ffff */
.L_x_2463:
[----:B------:R-:W-:Y:S01]  /*b25b0*/  BSSY B0, `(.L_x_3543) ;  /* 0x0000006000007945 */ /* 0x000fe20003800000 */
[----:B------:R-:W-:Y:S02]  /*b25c0*/  IMAD.MOV.U32 R90, RZ, RZ, 0x4 ;  /* 0x00000004ff5a7424 */ /* 0x000fe400078e00ff */
[----:B------:R-:W-:-:S07]  /*b25d0*/  IMAD.MOV.U32 R144, RZ, RZ, -0x1 ;  /* 0xffffffffff907424 */ /* 0x000fce00078e00ff */
[----:B012345:R-:W-:Y:S05]  /*b25e0*/  WARPSYNC.COLLECTIVE R144, `(.L_x_3544) ;  /* 0x0000000090087348 */ /* 0x03ffea0003c00000 */
[----:B------:R0:W0:Y:S02]  /*b25f0*/  SHFL.DOWN P2, R27, R91, R90, R102 ;  /* 0x0800005a5b1b7389 */ /* 0x0000240000040066 */
[----:B012345:R-:W-:Y:S05]  /*b2600*/  ENDCOLLECTIVE ;  /* 0x000000000000791b */ /* 0x03ffea0003800000 */
.L_x_3544:
[----:B------:R-:W-:Y:S05]  /*b2610*/  BSYNC B0 ;  /* 0x0000000000007941 */ /* 0x000fea0003800000 */
.L_x_3543:
[----:B------:R-:W-:Y:S05]  /*b2620*/  BRA `(.L_x_3545) ;  /* 0xfffff8f400887947 */ /* 0x000fea000383ffff */
.L_x_2464:
[----:B------:R-:W-:Y:S01]  /*b2630*/  BSSY B0, `(.L_x_3546) ;  /* 0x0000007000007945 */ /* 0x000fe20003800000 */
[----:B------:R-:W-:Y:S02]  /*b2640*/  IMAD.MOV.U32 R91, RZ, RZ, R8 ;  /* 0x000000ffff5b7224 */ /* 0x000fe400078e0008 */
[----:B------:R-:W-:Y:S02]  /*b2650*/  IMAD.MOV.U32 R90, RZ, RZ, 0x4 ;  /* 0x00000004ff5a7424 */ /* 0x000fe400078e00ff */
[----:B------:R-:W-:-:S07]  /*b2660*/  IMAD.MOV.U32 R144, RZ, RZ, -0x1 ;  /* 0xffffffffff907424 */ /* 0x000fce00078e00ff */
[----:B012345:R-:W-:Y:S05]  /*b2670*/  WARPSYNC.COLLECTIVE R144, `(.L_x_3547) ;  /* 0x0000000090087348 */ /* 0x03ffea0003c00000 */
[----:B------:R0:W0:Y:S02]  /*b2680*/  SHFL.DOWN P2, R27, R91, R90, R102 ;  /* 0x0800005a5b1b7389 */ /* 0x0000240000040066 */
[----:B012345:R-:W-:Y:S05]  /*b2690*/  ENDCOLLECTIVE ;  /* 0x000000000000791b */ /* 0x03ffea0003800000 */
.L_x_3547:
[----:B------:R-:W-:Y:S05]  /*b26a0*/  BSYNC B0 ;  /* 0x0000000000007941 */ /* 0x000fea0003800000 */
.L_x_3546:
[----:B------:R-:W-:Y:S02]  /*b26b0*/  IMAD.MOV.U32 R91, RZ, RZ, R9 ;  /* 0x000000ffff5b7224 */ /* 0x000fe400078e0009 */
[----:B------:R-:W-:Y:S02]  /*b26c0*/  IMAD.MOV.U32 R90, RZ, RZ, 0x4 ;  /* 0x00000004ff5a7424 */ /* 0x000fe400078e00ff */
[----:B------:R-:W-:Y:S02]  /*b26d0*/  IMAD.MOV.U32 R144, RZ, RZ, -0x1 ;  /* 0xffffffffff907424 */ /* 0x000fe400078e00ff */
[----:B------:R-:W-:-:S07]  /*b26e0*/  IMAD.MOV.U32 R8, RZ, RZ, R27 ;  /* 0x000000ffff087224 */ /* 0x000fce00078e001b */
[----:B------:R-:W-:Y:S05]  /*b26f0*/  WARPSYNC.COLLECTIVE R144, `(.L_x_3548) ;  /* 0x0000000090087348 */ /* 0x000fea0003c00000 */
[----:B------:R0:W1:Y:S02]  /*b2700*/  SHFL.DOWN P2, R27, R91, R90, R102 ;  /* 0x0800005a5b1b7389 */ /* 0x0000640000040066 */
[----:B01----:R-:W-:Y:S05]  /*b2710*/  ENDCOLLECTIVE ;  /* 0x000000000000791b */ /* 0x003fea0003800000 */
.L_x_3548:
[----:B------:R-:W-:Y:S02]  /*b2720*/  IMAD.MOV.U32 R91, RZ, RZ, R10 ;  /* 0x000000ffff5b7224 */ /* 0x000fe400078e000a */
[----:B------:R-:W-:-:S07]  /*b2730*/  IMAD.MOV.U32 R9, RZ, RZ, R27 ;  /* 0x000000ffff097224 */ /* 0x000fce00078e001b */
[----:B------:R-:W-:Y:S05]  /*b2740*/  WARPSYNC.COLLECTIVE R144, `(.L_x_3549) ;  /* 0x0000000090087348 */ /* 0x000fea0003c00000 */
[----:B------:R0:W1:Y:S02]  /*b2750*/  SHFL.DOWN P2, R27, R91, R90, R102 ;  /* 0x0800005a5b1b7389 */ /* 0x0000640000040066 */
[----:B01----:R-:W-:Y:S05]  /*b2760*/  ENDCOLLECTIVE ;  /* 0x000000000000791b */ /* 0x003fea0003800000 */
.L_x_3549:
[----:B------:R-:W-:Y:S02]  /*b2770*/  IMAD.MOV.U32 R91, RZ, RZ, R11 ;  /* 0x000000ffff5b7224 */ /* 0x000fe400078e000b */
[----:B------:R-:W-:-:S07]  /*b2780*/  IMAD.MOV.U32 R10, RZ, RZ, R27 ;  /* 0x000000ffff0a7224 */ /* 0x000fce00078e001b */
[----:B------:R-:W-:Y:S05]  /*b2790*/  WARPSYNC.COLLECTIVE R144, `(.L_x_3550) ;  /* 0x0000000090087348 */ /* 0x000fea0003c00000 */
[----:B------:R0:W1:Y:S02]  /*b27a0*/  SHFL.DOWN P2, R27, R91, R90, R102 ;  /* 0x0800005a5b1b7389 */ /* 0x0000640000040066 */
[----:B01----:R-:W-:Y:S05]  /*b27b0*/  ENDCOLLECTIVE ;  /* 0x000000000000791b */ /* 0x003fea0003800000 */
.L_x_3550:
[----:B------:R-:W-:Y:S02]  /*b27c0*/  IMAD.MOV.U32 R91, RZ, RZ, R12 ;  /* 0x000000ffff5b7224 */ /* 0x000fe400078e000c */
[----:B------:R-:W-:-:S07]  /*b27d0*/  IMAD.MOV.U32 R11, RZ, RZ, R27 ;  /* 0x000000ffff0b7224 */ /* 0x000fce00078e001b */
[----:B------:R-:W-:Y:S05]  /*b27e0*/  WARPSYNC.COLLECTIVE R144, `(.L_x_3551) ;  /* 0x0000000090087348 */ /* 0x000fea0003c00000 */
[----:B------:R0:W1:Y:S02]  /*b27f0*/  SHFL.DOWN P2, R27, R91, R90, R102 ;  /* 0x0800005a5b1b7389 */ /* 0x0000640000040066 */
[----:B01----:R-:W-:Y:S05]  /*b2800*/  ENDCOLLECTIVE ;  /* 0x000000000000791b */ /* 0x003fea0003800000 */
.L_x_3551:
[----:B------:R-:W-:Y:S02]  /*b2810*/  IMAD.MOV.U32 R91, RZ, RZ, R13 ;  /* 0x000000ffff5b7224 */ /* 0x000fe400078e000d */
[----:B------:R-:W-:-:S07]  /*b2820*/  IMAD.MOV.U32 R12, RZ, RZ, R27 ;  /* 0x000000ffff0c7224 */ /* 0x000fce00078e001b */
[----:B------:R-:W-:Y:S05]  /*b2830*/  WARPSYNC.COLLECTIVE R144, `(.L_x_3552) ;  /* 0x0000000090087348 */ /* 0x000fea0003c00000 */
[----:B------:R0:W1:Y:S02]  /*b2840*/  SHFL.DOWN P2, R27, R91, R90, R102 ;  /* 0x0800005a5b1b7389 */ /* 0x0000640000040066 */
[----:B01----:R-:W-:Y:S05]  /*b2850*/  ENDCOLLECTIVE ;  /* 0x000000000000791b */ /* 0x003fea0003800000 */
.L_x_3552:
[----:B------:R-:W-:Y:S02]  /*b2860*/  IMAD.MOV.U32 R91, RZ, RZ, R14 ;  /* 0x000000ffff5b7224 */ /* 0x000fe400078e000e */
[----:B------:R-:W-:-:S07]  /*b2870*/  IMAD.MOV.U32 R13, RZ, RZ, R27 ;  /* 0x000000ffff0d7224 */ /* 0x000fce00078e001b */
[----:B------:R-:W-:Y:S05]  /*b2880*/  WARPSYNC.COLLECTIVE R144, `(.L_x_3553) ;  /* 0x0000000090087348 */ /* 0x000fea0003c00000 */
[----:B------:R0:W1:Y:S02]  /*b2890*/  SHFL.DOWN P2, R27, R91, R90, R102 ;  /* 0x0800005a5b1b7389 */ /* 0x0000640000040066 */
[----:B01----:R-:W-:Y:S05]  /*b28a0*/  ENDCOLLECTIVE ;  /* 0x000000000000791b */ /* 0x003fea0003800000 */
.L_x_3553:
[----:B------:R-:W-:Y:S02]  /*b28b0*/  IMAD.MOV.U32 R91, RZ, RZ, R15 ;  /* 0x000000ffff5b7224 */ /* 0x000fe400078e000f */
[----:B------:R-:W-:-:S07]  /*b28c0*/  IMAD.MOV.U32 R14, RZ, RZ, R27 ;  /* 0x000000ffff0e7224 */ /* 0x000fce00078e001b */
[----:B------:R-:W-:Y:S05]  /*b28d0*/  WARPSYNC.COLLECTIVE R144, `(.L_x_3554) ;  /* 0x0000000090087348 */ /* 0x000fea0003c00000 */
[----:B------:R0:W1:Y:S02]  /*b28e0*/  SHFL.DOWN P2, R27, R91, R90, R102 ;  /* 0x0800005a5b1b7389 */ /* 0x0000640000040066 */
[----:B01----:R-:W-:Y:S05]  /*b28f0*/  ENDCOLLECTIVE ;  /* 0x000000000000791b */ /* 0x003fea0003800000 */
.L_x_3554:
[----:B------:R-:W-:Y:S02]  /*b2900*/  IMAD.MOV.U32 R91, RZ, RZ, R16 ;  /* 0x000000ffff5b7224 */ /* 0x000fe400078e0010 */
[----:B------:R-:W-:-:S07]  /*b2910*/  IMAD.MOV.U32 R15, RZ, RZ, R27 ;  /* 0x000000ffff0f7224 */ /* 0x000fce00078e001b */
[----:B------:R-:W-:Y:S05]  /*b2920*/  WARPSYNC.COLLECTIVE R144, `(.L_x_3555) ;  /* 0x0000000090087348 */ /* 0x000fea0003c00000 */
[----:B------:R0:W1:Y:S02]  /*b2930*/  SHFL.DOWN P2, R27, R91, R90, R102 ;  /* 0x0800005a5b1b7389 */ /* 0x0000640000040066 */
[----:B01----:R-:W-:Y:S05]  /*b2940*/  ENDCOLLECTIVE ;  /* 0x000000000000791b */ /* 0x003fea0003800000 */
.L_x_3555:
[----:B------:R-:W-:Y:S02]  /*b2950*/  IMAD.MOV.U32 R91, RZ, RZ, R17 ;  /* 0x000000ffff5b7224 */ /* 0x000fe400078e0011 */
[----:B------:R-:W-:-:S07]  /*b2960*/  IMAD.MOV.U32 R16, RZ, RZ, R27 ;  /* 0x000000ffff107224 */ /* 0x000fce00078e001b */
[----:B------:R-:W-:Y:S05]  /*b2970*/  WARPSYNC.COLLECTIVE R144, `(.L_x_3556) ;  /* 0x0000000090087348 */ /* 0x000fea0003c00000 */
[----:B------:R0:W1:Y:S02]  /*b2980*/  SHFL.DOWN P2, R27, R91, R90, R102 ;  /* 0x0800005a5b1b7389 */ /* 0x0000640000040066 */
[----:B01----:R-:W-:Y:S05]  /*b2990*/  ENDCOLLECTIVE ;  /* 0x000000000000791b */ /* 0x003fea0003800000 */
.L_x_3556:
[----:B------:R-:W-:Y:S02]  /*b29a0*/  IMAD.MOV.U32 R91, RZ, RZ, R18 ;  /* 0x000000ffff5b7224 */ /* 0x000fe400078e0012 */
[----:B------:R-:W-:-:S07]  /*b29b0*/  IMAD.MOV.U32 R17, RZ, RZ, R27 ;  /* 0x000000ffff117224 */ /* 0x000fce00078e001b */
[----:B------:R-:W-:Y:S05]  /*b29c0*/  WARPSYNC.COLLECTIVE R144, `(.L_x_3557) ;  /* 0x0000000090087348 */ /* 0x000fea0003c00000 */
[----:B------:R0:W1:Y:S02]  /*b29d0*/  SHFL.DOWN P2, R27, R91, R90, R102 ;  /* 0x0800005a5b1b7389 */ /* 0x0000640000040066 */
[----:B01----:R-:W-:Y:S05]  /*b29e0*/  ENDCOLLECTIVE ;  /* 0x000000000000791b */ /* 0x003fea0003800000 */
.L_x_3557:
[----:B------:R-:W-:Y:S02]  /*b29f0*/  IMAD.MOV.U32 R91, RZ, RZ, R19 ;  /* 0x000000ffff5b7224 */ /* 0x000fe400078e0013 */
[----:B------:R-:W-:-:S07]  /*b2a00*/  IMAD.MOV.U32 R18, RZ, RZ, R27 ;  /* 0x000000ffff127224 */ /* 0x000fce00078e001b */
[----:B------:R-:W-:Y:S05]  /*b2a10*/  WARPSYNC.COLLECTIVE R144, `(.L_x_3558) ;  /* 0x0000000090087348 */ /* 0x000fea0003c00000 */
[----:B------:R0:W1:Y:S02]  /*b2a20*/  SHFL.DOWN P2, R27, R91, R90, R102 ;  /* 0x0800005a5b1b7389 */ /* 0x0000640000040066 */
[----:B01----:R-:W-:Y:S05]  /*b2a30*/  ENDCOLLECTIVE ;  /* 0x000000000000791b */ /* 0x003fea0003800000 */
.L_x_3558:
[----:B------:R-:W-:Y:S02]  /*b2a40*/  IMAD.MOV.U32 R91, RZ, RZ, R42 ;  /* 0x000000ffff5b7224 */ /* 0x000fe400078e002a */
[----:B------:R-:W-:-:S07]  /*b2a50*/  IMAD.MOV.U32 R19, RZ, RZ, R27 ;  /* 0x000000ffff137224 */ /* 0x000fce00078e001b */
[----:B------:R-:W-:Y:S05]  /*b2a60*/  WARPSYNC.COLLECTIVE R144, `(.L_x_3559) ;  /* 0x0000000090087348 */ /* 0x000fea0003c00000 */
[----:B------:R0:W1:Y:S02]  /*b2a70*/  SHFL.DOWN P2, R27, R91, R90, R102 ;  /* 0x0800005a5b1b7389 */ /* 0x0000640000040066 */
[----:B01----:R-:W-:Y:S05]  /*b2a80*/  ENDCOLLECTIVE ;  /* 0x000000000000791b */ /* 0x003fea0003800000 */
.L_x_3559:
[----:B------:R-:W-:Y:S02]  /*b2a90*/  IMAD.MOV.U32 R91, RZ, RZ, R7 ;  /* 0x000000ffff5b7224 */ /* 0x000fe400078e0007 */
[----:B------:R-:W-:-:S07]  /*b2aa0*/  IMAD.MOV.U32 R222, RZ, RZ, R27 ;  /* 0x000000ffffde7224 */ /* 0x000fce00078e001b */
[----:B------:R-:W-:Y:S05]  /*b2ab0*/  WARPSYNC.COLLECTIVE R144, `(.L_x_3560) ;  /* 0x0000000090087348 */ /* 0x000fea0003c00000 */
[----:B------:R0:W1:Y:S02]  /*b2ac0*/  SHFL.DOWN P2, R27, R91, R90, R102 ;  /* 0x0800005a5b1b7389 */ /* 0x0000640000040066 */
[----:B01----:R-:W-:Y:S05]  /*b2ad0*/  ENDCOLLECTIVE ;  /* 0x000000000000791b */ /* 0x003fea0003800000 */
.L_x_3560:
[----:B------:R-:W-:Y:S02]  /*b2ae0*/  IMAD.MOV.U32 R91, RZ, RZ, R4 ;  /* 0x000000ffff5b7224 */ /* 0x000fe400078e0004 */
[----:B------:R-:W-:-:S07]  /*b2af0*/  IMAD.MOV.U32 R212, RZ, RZ, R27 ;  /* 0x000000ffffd47224 */ /* 0x000fce00078e001b */
[----:B------:R-:W-:Y:S05]  /*b2b00*/  WARPSYNC.COLLECTIVE R144, `(.L_x_3561) ;  /* 0x0000000090087348 */ /* 0x000fea0003c00000 */
[----:B------:R0:W1:Y:S02]  /*b2b10*/  SHFL.DOWN P2, R27, R91, R90, R102 ;  /* 0x0800005a5b1b7389 */ /* 0x0000640000040066 */
[----:B01----:R-:W-:Y:S05]  /*b2b20*/  ENDCOLLECTIVE ;  /* 0x000000000000791b */ /* 0x003fea0003800000 */
.L_x_3561:
[----:B------:R-:W-:Y:S02]  /*b2b30*/  IMAD.MOV.U32 R91, RZ, RZ, R5 ;  /* 0x000000ffff5b7224 */ /* 0x000fe400078e0005 */
[----:B------:R-:W-:-:S07]  /*b2b40*/  IMAD.MOV.U32 R26, RZ, RZ, R27 ;  /* 0x000000ffff1a7224 */ /* 0x000fce00078e001b */
[----:B------:R-:W-:Y:S05]  /*b2b50*/  WARPSYNC.COLLECTIVE R144, `(.L_x_3562) ;  /* 0x0000000090087348 */ /* 0x000fea0003c00000 */
[----:B------:R0:W1:Y:S02]  /*b2b60*/  SHFL.DOWN P2, R27, R91, R90, R102 ;  /* 0x0800005a5b1b7389 */ /* 0x0000640000040066 */
[----:B01----:R-:W-:Y:S05]  /*b2b70*/  ENDCOLLECTIVE ;  /* 0x000000000000791b */ /* 0x003fea0003800000 */
.L_x_3562:
[----:B------:R-:W-:Y:S05]  /*b2b80*/  BRA `(.L_x_3563) ;  /* 0xfffff8f000787947 */ /* 0x000fea000383ffff */
.L_x_2478:
[----:B------:R-:W-:Y:S01]  /*b2b90*/  BSSY B0, `(.L_x_3564) ;  /* 0x0000007000007945 */ /* 0x000fe20003800000 */
[----:B------:R-:W-:Y:S02]  /*b2ba0*/  IMAD.MOV.U32 R91, RZ, RZ, R6 ;  /* 0x000000ffff5b7224 */ /* 0x000fe400078e0006 */
[----:B------:R-:W-:Y:S02]  /*b2bb0*/  IMAD.MOV.U32 R90, RZ, RZ, 0x8 ;  /* 0x00000008ff5a7424 */ /* 0x000fe400078e00ff */
[----:B------:R-:W-:-:S07]  /*b2bc0*/  IMAD.MOV.U32 R144, RZ, RZ, -0x1 ;  /* 0xffffffffff907424 */ /* 0x000fce00078e00ff */
[----:B-12345:R-:W-:Y:S05]  /*b2bd0*/  WARPSYNC.COLLECTIVE R144, `(.L_x_3565) ;  /* 0x0000000090087348 */ /* 0x03efea0003c00000 */
[----:B------:R0:W0:Y:S02]  /*b2be0*/  SHFL.DOWN P2, R27, R91, R90, R102 ;  /* 0x0800005a5b1b7389 */ /* 0x0000240000040066 */
[----:B012345:R-:W-:Y:S05]  /*b2bf0*/  ENDCOLLECTIVE ;  /* 0x000000000000791b */ /* 0x03ffea0003800000 */
.L_x_3565:
[----:B------:R-:W-:Y:S05]  /*b2c00*/  BSYNC B0 ;  /* 0x0000000000007941 */ /* 0x000fea0003800000 */
.L_x_3564:
[----:B------:R-:W-:Y:S01]  /*b2c10*/  IMAD.MOV.U32 R213, RZ, RZ, R27 ;  /* 0x000000ffffd57224 */ /* 0x000fe200078e001b */
[----:B------:R-:W-:Y:S06]  /*b2c20*/  BRA `(.L_x_3566) ;  /* 0xfffff90400587947 */ /* 0x000fec000383ffff */
.L_x_2479:
[----:B------:R-:W-:Y:S01]  /*b2c30*/  BSSY B0, `(.L_x_3567) ;  /* 0x0000006000007945 */ /* 0x000fe20003800000 */
[----:B------:R-:W-:Y:S02]  /*b2c40*/  IMAD.MOV.U32 R90, RZ, RZ, 0x8 ;  /* 0x00000008ff5a7424 */ /* 0x000fe400078e00ff */
[----:B------:R-:W-:-:S07]  /*b2c50*/  IMAD.MOV.U32 R144, RZ, RZ, -0x1 ;  /* 0xffffffffff907424 */ /* 0x000fce00078e00ff */
[----:B012345:R-:W-:Y:S05]  /*b2c60*/  WARPSYNC.COLLECTIVE R144, `(.L_x_3568) ;  /* 0x0000000090087348 */ /* 0x03ffea0003c00000 */
[----:B------:R0:W0:Y:S02]  /*b2c70*/  SHFL.DOWN P2, R27, R91, R90, R102 ;  /* 0x0800005a5b1b7389 */ /* 0x0000240000040066 */
[----:B012345:R-:W-:Y:S05]  /*b2c80*/  ENDCOLLECTIVE ;  /* 0x000000000000791b */ /* 0x03ffea0003800000 */
.L_x_3568:
[----:B------:R-:W-:Y:S05]  /*b2c90*/  BSYNC B0 ;  /* 0x0000000000007941 */ /* 0x000fea0003800000 */
.L_x_3567:
[----:B------:R-:W-:Y:S05]  /*b2ca0*/  BRA `(.L_x_3569) ;  /* 0xfffff90400407947 */ /* 0x000fea000383ffff */
.L_x_2480:
[----:B------:R-:W-:Y:S01]  /*b2cb0*/  BSSY B0, `(.L_x_3570) ;  /* 0x0000007000007945 */ /* 0x000fe20003800000 */
[----:B------:R-:W-:Y:S02]  /*b2cc0*/  IMAD.MOV.U32 R91, RZ, RZ, R8 ;  /* 0x000000ffff5b7224 */ /* 0x000fe400078e0008 */
[----:B------:R-:W-:Y:S02]  /*b2cd0*/  IMAD.MOV.U32 R90, RZ, RZ, 0x8 ;  /* 0x00000008ff5a7424 */ /* 0x000fe400078e00ff */
[----:B------:R-:W-:-:S07]  /*b2ce0*/  IMAD.MOV.U32 R144, RZ, RZ, -0x1 ;  /* 0xffffffffff907424 */ /* 0x000fce00078e00ff */
[----:B012345:R-:W-:Y:S05]  /*b2cf0*/  WARPSYNC.COLLECTIVE R144, `(.L_x_3571) ;  /* 0x0000000090087348 */ /* 0x03ffea0003c00000 */
[----:B------:R0:W0:Y:S02]  /*b2d00*/  SHFL.DOWN P2, R27, R91, R90, R102 ;  /* 0x0800005a5b1b7389 */ /* 0x0000240000040066 */
[----:B012345:R-:W-:Y:S05]  /*b2d10*/  ENDCOLLECTIVE ;  /* 0x000000000000791b */ /* 0x03ffea0003800000 */
.L_x_3571:
[----:B------:R-:W-:Y:S05]  /*b2d20*/  BSYNC B0 ;  /* 0x0000000000007941 */ /* 0x000fea0003800000 */
.L_x_3570:
[----:B------:R-:W-:Y:S02]  /*b2d30*/  IMAD.MOV.U32 R91, RZ, RZ, R9 ;  /* 0x000000ffff5b7224 */ /* 0x000fe400078e0009 */
[----:B------:R-:W-:Y:S02]  /*b2d40*/  IMAD.MOV.U32 R90, RZ, RZ, 0x8 ;  /* 0x00000008ff5a7424 */ /* 0x000fe400078e00ff */
[----:B------:R-:W-:Y:S02]  /*b2d50*/  IMAD.MOV.U32 R144, RZ, RZ, -0x1 ;  /* 0xffffffffff907424 */ /* 0x000fe400078e00ff */
[----:B------:R-:W-:-:S07]  /*b2d60*/  IMAD.MOV.U32 R8, RZ, RZ, R27 ;  /* 0x000000ffff087224 */ /* 0x000fce00078e001b */
[----:B------:R-:W-:Y:S05]  /*b2d70*/  WARPSYNC.COLLECTIVE R144, `(.L_x_3572) ;  /* 0x0000000090087348 */ /* 0x000fea0003c00000 */
[----:B------:R0:W1:Y:S02]  /*b2d80*/  SHFL.DOWN P2, R27, R91, R90, R102 ;  /* 0x0800005a5b1b7389 */ /* 0x0000640000040066 */
[----:B01----:R-:W-:Y:S05]  /*b2d90*/  ENDCOLLECTIVE ;  /* 0x000000000000791b */ /* 0x003fea0003800000 */
.L_x_3572:
[----:B------:R-:W-:Y:S02]  /*b2da0*/  IMAD.MOV.U32 R91, RZ, RZ, R10 ;  /* 0x000000ffff5b7224 */ /* 0x000fe400078e000a */
[----:B------:R-:W-:-:S07]  /*b2db0*/  IMAD.MOV.U32 R9, RZ, RZ, R27 ;  /* 0x000000ffff097224 */ /* 0x000fce00078e001b */
[----:B------:R-:W-:Y:S05]  /*b2dc0*/  WARPSYNC.COLLECTIVE R144, `(.L_x_3573) ;  /* 0x0000000090087348 */ /* 0x000fea0003c00000 */
[----:B------:R0:W1:Y:S02]  /*b2dd0*/  SHFL.DOWN P2, R27, R91, R90, R102 ;  /* 0x0800005a5b1b7389 */ /* 0x0000640000040066 */
[----:B01----:R-:W-:Y:S05]  /*b2de0*/  ENDCOLLECTIVE ;  /* 0x000000000000791b */ /* 0x003fea0003800000 */
.L_x_3573:
[----:B------:R-:W-:Y:S02]  /*b2df0*/  IMAD.MOV.U32 R91, RZ, RZ, R11 ;  /* 0x000000ffff5b7224 */ /* 0x000fe400078e000b */
[----:B------:R-:W-:-:S07]  /*b2e00*/  IMAD.MOV.U32 R10, RZ, RZ, R27 ;  /* 0x000000ffff0a7224 */ /* 0x000fce00078e001b */
[----:B------:R-:W-:Y:S05]  /*b2e10*/  WARPSYNC.COLLECTIVE R144, `(.L_x_3574) ;  /* 0x0000000090087348 */ /* 0x000fea0003c00000 */
[----:B------:R0:W1:Y:S02]  /*b2e20*/  SHFL.DOWN P2, R27, R91, R90, R102 ;  /* 0x0800005a5b1b7389 */ /* 0x0000640000040066 */
[----:B01----:R-:W-:Y:S05]  /*b2e30*/  ENDCOLLECTIVE ;  /* 0x000000000000791b */ /* 0x003fea0003800000 */
.L_x_3574:
[----:B------:R-:W-:Y:S02]  /*b2e40*/  IMAD.MOV.U32 R91, RZ, RZ, R12 ;  /* 0x000000ffff5b7224 */ /* 0x000fe400078e000c */
[----:B------:R-:W-:-:S07]  /*b2e50*/  IMAD.MOV.U32 R11, RZ, RZ, R27 ;  /* 0x000000ffff0b7224 */ /* 0x000fce00078e001b */
[----:B------:R-:W-:Y:S05]  /*b2e60*/  WARPSYNC.COLLECTIVE R144, `(.L_x_3575) ;  /* 0x0000000090087348 */ /* 0x000fea0003c00000 */
[----:B------:R0:W1:Y:S02]  /*b2e70*/  SHFL.DOWN P2, R27, R91, R90, R102 ;  /* 0x0800005a5b1b7389 */ /* 0x0000640000040066 */
[----:B01----:R-:W-:Y:S05]  /*b2e80*/  ENDCOLLECTIVE ;  /* 0x000000000000791b */ /* 0x003fea0003800000 */
.L_x_3575:
[----:B------:R-:W-:Y:S02]  /*b2e90*/  IMAD.MOV.U32 R91, RZ, RZ, R13 ;  /* 0x000000ffff5b7224 */ /* 0x000fe400078e000d */
[----:B------:R-:W-:-:S07]  /*b2ea0*/  IMAD.MOV.U32 R12, RZ, RZ, R27 ;  /* 0x000000ffff0c7224 */ /* 0x000fce00078e001b */
[----:B------:R-:W-:Y:S05]  /*b2eb0*/  WARPSYNC.COLLECTIVE R144, `(.L_x_3576) ;  /* 0x0000000090087348 */ /* 0x000fea0003c00000 */
[----:B------:R0:W1:Y:S02]  /*b2ec0*/  SHFL.DOWN P2, R27, R91, R90, R102 ;  /* 0x0800005a5b1b7389 */ /* 0x0000640000040066 */
[----:B01----:R-:W-:Y:S05]  /*b2ed0*/  ENDCOLLECTIVE ;  /* 0x000000000000791b */ /* 0x003fea0003800000 */
.L_x_3576:
[----:B------:R-:W-:Y:S02]  /*b2ee0*/  IMAD.MOV.U32 R91, RZ, RZ, R14 ;  /* 0x000000ffff5b7224 */ /* 0x000fe400078e000e */
[----:B------:R-:W-:-:S07]  /*b2ef0*/  IMAD.MOV.U32 R13, RZ, RZ, R27 ;  /* 0x000000ffff0d7224 */ /* 0x000fce00078e001b */
[----:B------:R-:W-:Y:S05]  /*b2f00*/  WARPSYNC.COLLECTIVE R144, `(.L_x_3577) ;  /* 0x0000000090087348 */ /* 0x000fea0003c00000 */
[----:B------:R0:W1:Y:S02]  /*b2f10*/  SHFL.DOWN P2, R27, R91, R90, R102 ;  /* 0x0800005a5b1b7389 */ /* 0x0000640000040066 */
[----:B01----:R-:W-:Y:S05]  /*b2f20*/  ENDCOLLECTIVE ;  /* 0x000000000000791b */ /* 0x003fea0003800000 */
.L_x_3577:
[----:B------:R-:W-:Y:S02]  /*b2f30*/  IMAD.MOV.U32 R91, RZ, RZ, R15 ;  /* 0x000000ffff5b7224 */ /* 0x000fe400078e000f */
[----:B------:R-:W-:-:S07]  /*b2f40*/  IMAD.MOV.U32 R14, RZ, RZ, R27 ;  /* 0x000000ffff0e7224 */ /* 0x000fce00078e001b */
[----:B------:R-:W-:Y:S05]  /*b2f50*/  WARPSYNC.COLLECTIVE R144, `(.L_x_3578) ;  /* 0x0000000090087348 */ /* 0x000fea0003c00000 */
[----:B------:R0:W1:Y:S02]  /*b2f60*/  SHFL.DOWN P2, R27, R91, R90, R102 ;  /* 0x0800005a5b1b7389 */ /* 0x0000640000040066 */
[----:B01----:R-:W-:Y:S05]  /*b2f70*/  ENDCOLLECTIVE ;  /* 0x000000000000791b */ /* 0x003fea0003800000 */
.L_x_3578:
[----:B------:R-:W-:Y:S02]  /*b2f80*/  IMAD.MOV.U32 R91, RZ, RZ, R16 ;  /* 0x000000ffff5b7224 */ /* 0x000fe400078e0010 */
[----:B------:R-:W-:-:S07]  /*b2f90*/  IMAD.MOV.U32 R15, RZ, RZ, R27 ;  /* 0x000000ffff0f7224 */ /* 0x000fce00078e001b */
[----:B------:R-:W-:Y:S05]  /*b2fa0*/  WARPSYNC.COLLECTIVE R144, `(.L_x_3579) ;  /* 0x0000000090087348 */ /* 0x000fea0003c00000 */
[----:B------:R0:W1:Y:S02]  /*b2fb0*/  SHFL.DOWN P2, R27, R91, R90, R102 ;  /* 0x0800005a5b1b7389 */ /* 0x0000640000040066 */
[----:B01----:R-:W-:Y:S05]  /*b2fc0*/  ENDCOLLECTIVE ;  /* 0x000000000000791b */ /* 0x003fea0003800000 */
.L_x_3579:
[----:B------:R-:W-:Y:S02]  /*b2fd0*/  IMAD.MOV.U32 R91, RZ, RZ, R17 ;  /* 0x000000ffff5b7224 */ /* 0x000fe400078e0011 */
[----:B------:R-:W-:-:S07]  /*b2fe0*/  IMAD.MOV.U32 R16, RZ, RZ, R27 ;  /* 0x000000ffff107224 */ /* 0x000fce00078e001b */
[----:B------:R-:W-:Y:S05]  /*b2ff0*/  WARPSYNC.COLLECTIVE R144, `(.L_x_3580) ;  /* 0x0000000090087348 */ /* 0x000fea0003c00000 */
[----:B------:R0:W1:Y:S02]  /*b3000*/  SHFL.DOWN P2, R27, R91, R90, R102 ;  /* 0x0800005a5b1b7389 */ /* 0x0000640000040066 */
[----:B01----:R-:W-:Y:S05]  /*b3010*/  ENDCOLLECTIVE ;  /* 0x000000000000791b */ /* 0x003fea0003800000 */
.L_x_3580:
[----:B------:R-:W-:Y:S02]  /*b3020*/  IMAD.MOV.U32 R91, RZ, RZ, R18 ;  /* 0x000000ffff5b7224 */ /* 0x000fe400078e0012 */
[----:B------:R-:W-:-:S07]  /*b3030*/  IMAD.MOV.U32 R17, RZ, RZ, R27 ;  /* 0x000000ffff117224 */ /* 0x000fce00078e001b */
[----:B------:R-:W-:Y:S05]  /*b3040*/  WARPSYNC.COLLECTIVE R144, `(.L_x_3581) ;  /* 0x0000000090087348 */ /* 0x000fea0003c00000 */
[----:B------:R0:W1:Y:S02]  /*b3050*/  SHFL.DOWN P2, R27, R91, R90, R102 ;  /* 0x0800005a5b1b7389 */ /* 0x0000640000040066 */
[----:B01----:R-:W-:Y:S05]  /*b3060*/  ENDCOLLECTIVE ;  /* 0x000000000000791b */ /* 0x003fea0003800000 */
.L_x_3581:
[----:B------:R-:W-:Y:S02]  /*b3070*/  IMAD.MOV.U32 R91, RZ, RZ, R19 ;  /* 0x000000ffff5b7224 */ /* 0x000fe400078e0013 */
[----:B------:R-:W-:-:S07]  /*b3080*/  IMAD.MOV.U32 R18, RZ, RZ, R27 ;  /* 0x000000ffff127224 */ /* 0x000fce00078e001b */
[----:B------:R-:W-:Y:S05]  /*b3090*/  WARPSYNC.COLLECTIVE R144, `(.L_x_3582) ;  /* 0x0000000090087348 */ /* 0x000fea0003c00000 */
[----:B------:R0:W1:Y:S02]  /*b30a0*/  SHFL.DOWN P2, R27, R91, R90, R102 ;  /* 0x0800005a5b1b7389 */ /* 0x0000640000040066 */
[----:B01----:R-:W-:Y:S05]  /*b30b0*/  ENDCOLLECTIVE ;  /* 0x000000000000791b */ /* 0x003fea0003800000 */
.L_x_3582:
[----:B------:R-:W-:Y:S02]  /*b30c0*/  IMAD.MOV.U32 R91, RZ, RZ, R43 ;  /* 0x000000ffff5b7224 */ /* 0x000fe400078e002b */
[----:B------:R-:W-:-:S07]  /*b30d0*/  IMAD.MOV.U32 R19, RZ, RZ, R27 ;  /* 0x000000ffff137224 */ /* 0x000fce00078e001b */
[----:B------:R-:W-:Y:S05]  /*b30e0*/  WARPSYNC.COLLECTIVE R144, `(.L_x_3583) ;  /* 0x0000000090087348 */ /* 0x000fea0003c00000 */
[----:B------:R0:W1:Y:S02]  /*b30f0*/  SHFL.DOWN P2, R27, R91, R90, R102 ;  /* 0x0800005a5b1b7389 */ /* 0x0000640000040066 */
[----:B01----:R-:W-:Y:S05]  /*b3100*/  ENDCOLLECTIVE ;  /* 0x000000000000791b */ /* 0x003fea0003800000 */
.L_x_3583:
[----:B------:R-:W-:Y:S02]  /*b3110*/  IMAD.MOV.U32 R91, RZ, RZ, R7 ;  /* 0x000000ffff5b7224 */ /* 0x000fe400078e0007 */
[----:B------:R-:W-:-:S07]  /*b3120*/  IMAD.MOV.U32 R222, RZ, RZ, R27 ;  /* 0x000000ffffde7224 */ /* 0x000fce00078e001b */
[----:B------:R-:W-:Y:S05]  /*b3130*/  WARPSYNC.COLLECTIVE R144, `(.L_x_3584) ;  /* 0x0000000090087348 */ /* 0x000fea0003c00000 */
[----:B------:R0:W1:Y:S02]  /*b3140*/  SHFL.DOWN P2, R27, R91, R90, R102 ;  /* 0x0800005a5b1b7389 */ /* 0x0000640000040066 */
[----:B01----:R-:W-:Y:S05]  /*b3150*/  ENDCOLLECTIVE ;  /* 0x000000000000791b */ /* 0x003fea0003800000 */
.L_x_3584:
[----:B------:R-:W-:Y:S02]  /*b3160*/  IMAD.MOV.U32 R91, RZ, RZ, R4 ;  /* 0x000000ffff5b7224 */ /* 0x000fe400078e0004 */
[----:B------:R-:W-:-:S07]  /*b3170*/  IMAD.MOV.U32 R212, RZ, RZ, R27 ;  /* 0x000000ffffd47224 */ /* 0x000fce00078e001b */
[----:B------:R-:W-:Y:S05]  /*b3180*/  WARPSYNC.COLLECTIVE R144, `(.L_x_3585) ;  /* 0x0000000090087348 */ /* 0x000fea0003c00000 */
[----:B------:R0:W1:Y:S02]  /*b3190*/  SHFL.DOWN P2, R27, R91, R90, R102 ;  /* 0x0800005a5b1b7389 */ /* 0x0000640000040066 */
[----:B01----:R-:W-:Y:S05]  /*b31a0*/  ENDCOLLECTIVE ;  /* 0x000000000000791b */ /* 0x003fea0003800000 */
.L_x_3585:
[----:B------:R-:W-:Y:S02]  /*b31b0*/  IMAD.MOV.U32 R91, RZ, RZ, R5 ;  /* 0x000000ffff5b7224 */ /* 0x000fe400078e0005 */
[----:B------:R-:W-:-:S07]  /*b31c0*/  IMAD.MOV.U32 R26, RZ, RZ, R27 ;  /* 0x000000ffff1a7224 */ /* 0x000fce00078e001b */
[----:B------:R-:W-:Y:S05]  /*b31d0*/  WARPSYNC.COLLECTIVE R144, `(.L_x_3586) ;  /* 0x0000000090087348 */ /* 0x000fea0003c00000 */
[----:B------:R0:W1:Y:S02]  /*b31e0*/  SHFL.DOWN P2, R27, R91, R90, R102 ;  /* 0x0800005a5b1b7389 */ /* 0x0000640000040066 */
[----:B01----:R-:W-:Y:S05]  /*b31f0*/  ENDCOLLECTIVE ;  /* 0x000000000000791b */ /* 0x003fea0003800000 */
.L_x_3586:
[----:B------:R-:W-:Y:S05]  /*b3200*/  BRA `(.L_x_3587) ;  /* 0xfffff90000307947 */ /* 0x000fea000383ffff */
.L_x_2494:
[----:B------:R-:W-:Y:S01]  /*b3210*/  BSSY B0, `(.L_x_3588) ;  /* 0x0000007000007945 */ /* 0x000fe20003800000 */
[----:B------:R-:W-:Y:S02]  /*b3220*/  IMAD.MOV.U32 R91, RZ, RZ, R6 ;  /* 0x000000ffff5b7224 */ /* 0x000fe400078e0006 */
[----:B------:R-:W-:Y:S02]  /*b3230*/  IMAD.MOV.U32 R90, RZ, RZ, 0x10 ;  /* 0x00000010ff5a7424 */ /* 0x000fe400078e00ff */
[----:B------:R-:W-:-:S07]  /*b3240*/  IMAD.MOV.U32 R144, RZ, RZ, -0x1 ;  /* 0xffffffffff907424 */ /* 0x000fce00078e00ff */
[----:B-12345:R-:W-:Y:S05]  /*b3250*/  WARPSYNC.COLLECTIVE R144, `(.L_x_3589) ;  /* 0x0000000090087348 */ /* 0x03efea0003c00000 */
[----:B------:R0:W0:Y:S02]  /*b3260*/  SHFL.DOWN P2, R27, R91, R90, R102 ;  /* 0x0800005a5b1b7389 */ /* 0x0000240000040066 */
[----:B012345:R-:W-:Y:S05]  /*b3270*/  ENDCOLLECTIVE ;  /* 0x000000000000791b */ /* 0x03ffea0003800000 */
.L_x_3589:
[----:B------:R-:W-:Y:S05]  /*b3280*/  BSYNC B0 ;  /* 0x0000000000007941 */ /* 0x000fea0003800000 */
.L_x_3588:
[----:B------:R-:W-:Y:S01]  /*b3290*/  IMAD.MOV.U32 R213, RZ, RZ, R27 ;  /* 0x000000ffffd57224 */ /* 0x000fe200078e001b */
[----:B------:R-:W-:Y:S06]  /*b32a0*/  BRA `(.L_x_3590) ;  /* 0xfffff91400107947 */ /* 0x000fec000383ffff */
.L_x_2495:
[----:B------:R-:W-:Y:S01]  /*b32b0*/  BSSY B0, `(.L_x_3591) ;  /* 0x0000006000007945 */ /* 0x000fe20003800000 */
[----:B------:R-:W-:Y:S02]  /*b32c0*/  IMAD.MOV.U32 R90, RZ, RZ, 0x10 ;  /* 0x00000010ff5a7424 */ /* 0x000fe400078e00ff */
[----:B------:R-:W-:-:S07]  /*b32d0*/  IMAD.MOV.U32 R144, RZ, RZ, -0x1 ;  /* 0xffffffffff907424 */ /* 0x000fce00078e00ff */
[----:B012345:R-:W-:Y:S05]  /*b32e0*/  WARPSYNC.COLLECTIVE R144, `(.L_x_3592) ;  /* 0x0000000090087348 */ /* 0x03ffea0003c00000 */
[----:B------:R0:W0:Y:S02]  /*b32f0*/  SHFL.DOWN P2, R27, R91, R90, R102 ;  /* 0x0800005a5b1b7389 */ /* 0x0000240000040066 */
[----:B012345:R-:W-:Y:S05]  /*b3300*/  ENDCOLLECTIVE ;  /* 0x000000000000791b */ /* 0x03ffea0003800000 */
.L_x_3592:
[----:B------:R-:W-:Y:S05]  /*b3310*/  BSYNC B0 ;  /* 0x0000000000007941 */ /* 0x000fea0003800000 */
.L_x_3591:
[----:B------:R-:W-:Y:S05]  /*b3320*/  BRA `(.L_x_3593) ;  /* 0xfffff91000f87947 */ /* 0x000fea000383ffff */
.L_x_2496:
[----:B------:R-:W-:Y:S01]  /*b3330*/  BSSY B0, `(.L_x_3594) ;  /* 0x0000007000007945 */ /* 0x000fe20003800000 */
[----:B------:R-:W-:Y:S02]  /*b3340*/  IMAD.MOV.U32 R91, RZ, RZ, R8 ;  /* 0x000000ffff5b7224 */ /* 0x000fe400078e0008 */
[----:B------:R-:W-:Y:S02]  /*b3350*/  IMAD.MOV.U32 R90, RZ, RZ, 0x10 ;  /* 0x00000010ff5a7424 */ /* 0x000fe400078e00ff */
[----:B------:R-:W-:-:S07]  /*b3360*/  IMAD.MOV.U32 R144, RZ, RZ, -0x1 ;  /* 0xffffffffff907424 */ /* 0x000fce00078e00ff */
[----:B012345:R-:W-:Y:S05]  /*b3370*/  WARPSYNC.COLLECTIVE R144, `(.L_x_3595) ;  /* 0x0000000090087348 */ /* 0x03ffea0003c00000 */
[----:B------:R0:W0:Y:S02]  /*b3380*/  SHFL.DOWN P2, R27, R91, R90, R102 ;  /* 0x0800005a5b1b7389 */ /* 0x0000240000040066 */
[----:B012345:R-:W-:Y:S05]  /*b3390*/  ENDCOLLECTIVE ;  /* 0x000000000000791b */ /* 0x03ffea0003800000 */
.L_x_3595:
[----:B------:R-:W-:Y:S05]  /*b33a0*/  BSYNC B0 ;  /* 0x0000000000007941 */ /* 0x000fea0003800000 */
.L_x_3594:
[----:B------:R-:W-:Y:S02]  /*b33b0*/  IMAD.MOV.U32 R91, RZ, RZ, R9 ;  /* 0x000000ffff5b7224 */ /* 0x000fe400078e0009 */
[----:B------:R-:W-:Y:S02]  /*b33c0*/  IMAD.MOV.U32 R90, RZ, RZ, 0x10 ;  /* 0x00000010ff5a7424 */ /* 0x000fe400078e00ff */
[----:B------:R-:W-:Y:S02]  /*b33d0*/  IMAD.MOV.U32 R144, RZ, RZ, -0x1 ;  /* 0xffffffffff907424 */ /* 0x000fe400078e00ff */
[----:B------:R-:W-:-:S07]  /*b33e0*/  IMAD.MOV.U32 R8, RZ, RZ, R27 ;  /* 0x000000ffff087224 */ /* 0x000fce00078e001b */
[----:B------:R-:W-:Y:S05]  /*b33f0*/  WARPSYNC.COLLECTIVE R144, `(.L_x_3596) ;  /* 0x0000000090087348 */ /* 0x000fea0003c00000 */
[----:B------:R0:W1:Y:S02]  /*b3400*/  SHFL.DOWN P2, R27, R91, R90, R102 ;  /* 0x0800005a5b1b7389 */ /* 0x0000640000040066 */
[----:B01----:R-:W-:Y:S05]  /*b3410*/  ENDCOLLECTIVE ;  /* 0x000000000000791b */ /* 0x003fea0003800000 */
.L_x_3596:
[----:B------:R-:W-:Y:S02]  /*b3420*/  IMAD.MOV.U32 R91, RZ, RZ, R10 ;  /* 0x000000ffff5b7224 */ /* 0x000fe400078e000a */
[----:B------:R-:W-:-:S07]  /*b3430*/  IMAD.MOV.U32 R9, RZ, RZ, R27 ;  /* 0x000000ffff097224 */ /* 0x000fce00078e001b */
[----:B------:R-:W-:Y:S05]  /*b3440*/  WARPSYNC.COLLECTIVE R144, `(.L_x_3597) ;  /* 0x0000000090087348 */ /* 0x000fea0003c00000 */
[----:B------:R0:W1:Y:S02]  /*b3450*/  SHFL.DOWN P2, R27, R91, R90, R102 ;  /* 0x0800005a5b1b7389 */ /* 0x0000640000040066 */
[----:B01----:R-:W-:Y:S05]  /*b3460*/  ENDCOLLECTIVE ;  /* 0x000000000000791b */ /* 0x003fea0003800000 */
.L_x_3597:
[----:B------:R-:W-:Y:S02]  /*b3470*/  IMAD.MOV.U32 R91, RZ, RZ, R11 ;  /* 0x000000ffff5b7224 */ /* 0x000fe400078e000b */
[----:B------:R-:W-:-:S07]  /*b3480*/  IMAD.MOV.U32 R10, RZ, RZ, R27 ;  /* 0x000000ffff0a7224 */ /* 0x000fce00078e001b */
[----:B------:R-:W-:Y:S05]  /*b3490*/  WARPSYNC.COLLECTIVE R144, `(.L_x_3598) ;  /* 0x0000000090087348 */ /* 0x000fea0003c00000 */
[----:B------:R0:W1:Y:S02]  /*b34a0*/  SHFL.DOWN P2, R27, R91, R90, R102 ;  /* 0x0800005a5b1b7389 */ /* 0x0000640000040066 */
[----:B01----:R-:W-:Y:S05]  /*b34b0*/  ENDCOLLECTIVE ;  /* 0x000000000000791b */ /* 0x003fea0003800000 */
.L_x_3598:
[----:B------:R-:W-:Y:S02]  /*b34c0*/  IMAD.MOV.U32 R91, RZ, RZ, R12 ;  /* 0x000000ffff5b7224 */ /* 0x000fe400078e000c */
[----:B------:R-:W-:-:S07]  /*b34d0*/  IMAD.MOV.U32 R11, RZ, RZ, R27 ;  /* 0x000000ffff0b7224 */ /* 0x000fce00078e001b */
[----:B------:R-:W-:Y:S05]  /*b34e0*/  WARPSYNC.COLLECTIVE R144, `(.L_x_3599) ;  /* 0x0000000090087348 */ /* 0x000fea0003c00000 */
[----:B------:R0:W1:Y:S02]  /*b34f0*/  SHFL.DOWN P2, R27, R91, R90, R102 ;  /* 0x0800005a5b1b7389 */ /* 0x0000640000040066 */
[----:B01----:R-:W-:Y:S05]  /*b3500*/  ENDCOLLECTIVE ;  /* 0x000000000000791b */ /* 0x003fea0003800000 */
.L_x_3599:
[----:B------:R-:W-:Y:S02]  /*b3510*/  IMAD.MOV.U32 R91, RZ, RZ, R13 ;  /* 0x000000ffff5b7224 */ /* 0x000fe400078e000d */
[----:B------:R-:W-:-:S07]  /*b3520*/  IMAD.MOV.U32 R12, RZ, RZ, R27 ;  /* 0x000000ffff0c7224 */ /* 0x000fce00078e001b */
[----:B------:R-:W-:Y:S05]  /*b3530*/  WARPSYNC.COLLECTIVE R144, `(.L_x_3600) ;  /* 0x0000000090087348 */ /* 0x000fea0003c00000 */
[----:B------:R0:W1:Y:S02]  /*b3540*/  SHFL.DOWN P2, R27, R91, R90, R102 ;  /* 0x0800005a5b1b7389 */ /* 0x0000640000040066 */
[----:B01----:R-:W-:Y:S05]  /*b3550*/  ENDCOLLECTIVE ;  /* 0x000000000000791b */ /* 0x003fea0003800000 */
.L_x_3600:
[----:B------:R-:W-:Y:S02]  /*b3560*/  IMAD.MOV.U32 R91, RZ, RZ, R14 ;  /* 0x000000ffff5b7224 */ /* 0x000fe400078e000e */
[----:B------:R-:W-:-:S07]  /*b3570*/  IMAD.MOV.U32 R13, RZ, RZ, R27 ;  /* 0x000000ffff0d7224 */ /* 0x000fce00078e001b */
[----:B------:R-:W-:Y:S05]  /*b3580*/  WARPSYNC.COLLECTIVE R144, `(.L_x_3601) ;  /* 0x0000000090087348 */ /* 0x000fea0003c00000 */
[----:B------:R0:W1:Y:S02]  /*b3590*/  SHFL.DOWN P2, R27, R91, R90, R102 ;  /* 0x0800005a5b1b7389 */ /* 0x0000640000040066 */
[----:B01----:R-:W-:Y:S05]  /*b35a0*/  ENDCOLLECTIVE ;  /* 0x000000000000791b */ /* 0x003fea0003800000 */
.L_x_3601:
[----:B------:R-:W-:Y:S02]  /*b35b0*/  IMAD.MOV.U32 R91, RZ, RZ, R15 ;  /* 0x000000ffff5b7224 */ /* 0x000fe400078e000f */
[----:B------:R-:W-:-:S07]  /*b35c0*/  IMAD.MOV.U32 R14, RZ, RZ, R27 ;  /* 0x000000ffff0e7224 */ /* 0x000fce00078e001b */
[----:B------:R-:W-:Y:S05]  /*b35d0*/  WARPSYNC.COLLECTIVE R144, `(.L_x_3602) ;  /* 0x0000000090087348 */ /* 0x000fea0003c00000 */
[----:B------:R0:W1:Y:S02]  /*b35e0*/  SHFL.DOWN P2, R27, R91, R90, R102 ;  /* 0x0800005a5b1b7389 */ /* 0x0000640000040066 */
[----:B01----:R-:W-:Y:S05]  /*b35f0*/  ENDCOLLECTIVE ;  /* 0x000000000000791b */ /* 0x003fea0003800000 */
.L_x_3602:
[----:B------:R-:W-:Y:S02]  /*b3600*/  IMAD.MOV.U32 R91, RZ, RZ, R16 ;  /* 0x000000ffff5b7224 */ /* 0x000fe400078e0010 */
[----:B------:R-:W-:-:S07]  /*b3610*/  IMAD.MOV.U32 R15, RZ, RZ, R27 ;  /* 0x000000ffff0f7224 */ /* 0x000fce00078e001b */
[----:B------:R-:W-:Y:S05]  /*b3620*/  WARPSYNC.COLLECTIVE R144, `(.L_x_3603) ;  /* 0x0000000090087348 */ /* 0x000fea0003c00000 */
[----:B------:R0:W1:Y:S02]  /*b3630*/  SHFL.DOWN P2, R27, R91, R90, R102 ;  /* 0x0800005a5b1b7389 */ /* 0x0000640000040066 */
[----:B01----:R-:W-:Y:S05]  /*b3640*/  ENDCOLLECTIVE ;  /* 0x000000000000791b */ /* 0x003fea0003800000 */
.L_x_3603:
[----:B------:R-:W-:Y:S02]  /*b3650*/  IMAD.MOV.U32 R91, RZ, RZ, R17 ;  /* 0x000000ffff5b7224 */ /* 0x000fe400078e0011 */
[----:B------:R-:W-:-:S07]  /*b3660*/  IMAD.MOV.U32 R16, RZ, RZ, R27 ;  /* 0x000000ffff107224 */ /* 0x000fce00078e001b */
[----:B------:R-:W-:Y:S05]  /*b3670*/  WARPSYNC.COLLECTIVE R144, `(.L_x_3604) ;  /* 0x0000000090087348 */ /* 0x000fea0003c00000 */
[----:B------:R0:W1:Y:S02]  /*b3680*/  SHFL.DOWN P2, R27, R91, R90, R102 ;  /* 0x0800005a5b1b7389 */ /* 0x0000640000040066 */
[----:B01----:R-:W-:Y:S05]  /*b3690*/  ENDCOLLECTIVE ;  /* 0x000000000000791b */ /* 0x003fea0003800000 */
.L_x_3604:
[----:B------:R-:W-:Y:S02]  /*b36a0*/  IMAD.MOV.U32 R91, RZ, RZ, R18 ;  /* 0x000000ffff5b7224 */ /* 0x000fe400078e0012 */
[----:B------:R-:W-:-:S07]  /*b36b0*/  IMAD.MOV.U32 R17, RZ, RZ, R27 ;  /* 0x000000ffff117224 */ /* 0x000fce00078e001b */
[----:B------:R-:W-:Y:S05]  /*b36c0*/  WARPSYNC.COLLECTIVE R144, `(.L_x_3605) ;  /* 0x0000000090087348 */ /* 0x000fea0003c00000 */
[----:B------:R0:W1:Y:S02]  /*b36d0*/  SHFL.DOWN P2, R27, R91, R90, R102 ;  /* 0x0800005a5b1b7389 */ /* 0x0000640000040066 */
[----:B01----:R-:W-:Y:S05]  /*b36e0*/  ENDCOLLECTIVE ;  /* 0x000000000000791b */ /* 0x003fea0003800000 */
.L_x_3605:
[----:B------:R-:W-:Y:S02]  /*b36f0*/  IMAD.MOV.U32 R91, RZ, RZ, R19 ;  /* 0x000000ffff5b7224 */ /* 0x000fe400078e0013 */
[----:B------:R-:W-:-:S07]  /*b3700*/  IMAD.MOV.U32 R18, RZ, RZ, R27 ;  /* 0x000000ffff127224 */ /* 0x000fce00078e001b */
[----:B------:R-:W-:Y:S05]  /*b3710*/  WARPSYNC.COLLECTIVE R144, `(.L_x_3606) ;  /* 0x0000000090087348 */ /* 0x000fea0003c00000 */
[----:B------:R0:W1:Y:S02]  /*b3720*/  SHFL.DOWN P2, R27, R91, R90, R102 ;  /* 0x0800005a5b1b7389 */ /* 0x0000640000040066 */
[----:B01----:R-:W-:Y:S05]  /*b3730*/  ENDCOLLECTIVE ;  /* 0x000000000000791b */ /* 0x003fea0003800000 */
.L_x_3606:
[----:B------:R-:W-:Y:S02]  /*b3740*/  IMAD.MOV.U32 R91, RZ, RZ, R44 ;  /* 0x000000ffff5b7224 */ /* 0x000fe400078e002c */
[----:B------:R-:W-:-:S07]  /*b3750*/  IMAD.MOV.U32 R19, RZ, RZ, R27 ;  /* 0x000000ffff137224 */ /* 0x000fce00078e001b */
[----:B------:R-:W-:Y:S05]  /*b3760*/  WARPSYNC.COLLECTIVE R144, `(.L_x_3607) ;  /* 0x0000000090087348 */ /* 0x000fea0003c00000 */
[----:B------:R0:W1:Y:S02]  /*b3770*/  SHFL.DOWN P2, R27, R91, R90, R102 ;  /* 0x0800005a5b1b7389 */ /* 0x0000640000040066 */
[----:B01----:R-:W-:Y:S05]  /*b3780*/  ENDCOLLECTIVE ;  /* 0x000000000000791b */ /* 0x003fea0003800000 */
.L_x_3607:
[----:B------:R-:W-:Y:S02]  /*b3790*/  IMAD.MOV.U32 R91, RZ, RZ, R7 ;  /* 0x000000ffff5b7224 */ /* 0x000fe400078e0007 */
[----:B------:R-:W-:-:S07]  /*b37a0*/  IMAD.MOV.U32 R222, RZ, RZ, R27 ;  /* 0x000000ffffde7224 */ /* 0x000fce00078e001b */
[----:B------:R-:W-:Y:S05]  /*b37b0*/  WARPSYNC.COLLECTIVE R144, `(.L_x_3608) ;  /* 0x0000000090087348 */ /* 0x000fea0003c00000 */
[----:B------:R0:W1:Y:S02]  /*b37c0*/  SHFL.DOWN P2, R27, R91, R90, R102 ;  /* 0x0800005a5b1b7389 */ /* 0x0000640000040066 */
[----:B01----:R-:W-:Y:S05]  /*b37d0*/  ENDCOLLECTIVE ;  /* 0x000000000000791b */ /* 0x003fea0003800000 */
.L_x_3608:
[----:B------:R-:W-:Y:S02]  /*b37e0*/  IMAD.MOV.U32 R91, RZ, RZ, R4 ;  /* 0x000000ffff5b7224 */ /* 0x000fe400078e0004 */
[----:B------:R-:W-:-:S07]  /*b37f0*/  IMAD.MOV.U32 R212, RZ, RZ, R27 ;  /* 0x000000ffffd47224 */ /* 0x000fce00078e001b */
[----:B------:R-:W-:Y:S05]  /*b3800*/  WARPSYNC.COLLECTIVE R144, `(.L_x_3609) ;  /* 0x0000000090087348 */ /* 0x000fea0003c00000 */
[----:B------:R0:W1:Y:S02]  /*b3810*/  SHFL.DOWN P2, R27, R91, R90, R102 ;  /* 0x0800005a5b1b7389 */ /* 0x0000640000040066 */
[----:B01----:R-:W-:Y:S05]  /*b3820*/  ENDCOLLECTIVE ;  /* 0x000000000000791b */ /* 0x003fea0003800000 */
.L_x_3609:
[----:B------:R-:W-:Y:S02]  /*b3830*/  IMAD.MOV.U32 R91, RZ, RZ, R5 ;  /* 0x000000ffff5b7224 */ /* 0x000fe400078e0005 */
[----:B------:R-:W-:-:S07]  /*b3840*/  IMAD.MOV.U32 R26, RZ, RZ, R27 ;  /* 0x000000ffff1a7224 */ /* 0x000fce00078e001b */
[----:B------:R-:W-:Y:S05]  /*b3850*/  WARPSYNC.COLLECTIVE R144, `(.L_x_3610) ;  /* 0x0000000090087348 */ /* 0x000fea0003c00000 */
[----:B------:R0:W1:Y:S02]  /*b3860*/  SHFL.DOWN P2, R27, R91, R90, R102 ;  /* 0x0800005a5b1b7389 */ /* 0x0000640000040066 */
[----:B01----:R-:W-:Y:S05]  /*b3870*/  ENDCOLLECTIVE ;  /* 0x000000000000791b */ /* 0x003fea0003800000 */
.L_x_3610:
[----:B------:R-:W-:Y:S05]  /*b3880*/  BRA `(.L_x_3611) ;  /* 0xfffff90c00e87947 */ /* 0x000fea000383ffff */
.L_x_2524:
[----:B------:R-:W-:Y:S01]  /*b3890*/  BSSY B0, `(.L_x_3612) ;  /* 0x0000006000007945 */ /* 0x000fe20003800000 */
[----:B------:R-:W-:Y:S01]  /*b38a0*/  PLOP3.LUT P2, PT, P0, PT, PT, 0x80, 0x8 ;  /* 0x000000000008781c */ /* 0x000fe2000074f070 */
[----:B------:R-:W-:-:S12]  /*b38b0*/  IMAD.MOV.U32 R144, RZ, RZ, -0x1 ;  /* 0xffffffffff907424 */ /* 0x000fd800078e00ff */
[----:B0--3--:R-:W-:Y:S05]  /*b38c0*/  WARPSYNC.COLLECTIVE R144, `(.L_x_3613) ;  /* 0x0000000090087348 */ /* 0x009fea0003c00000 */
[----:B------:R-:W-:Y:S01]  /*b38d0*/  VOTE.ALL P2, P2 ;  /* 0x0000000000ff7806 */ /* 0x000fe20001040000 */
[----:B0--3--:R-:W-:-:S12]  /*b38e0*/  ENDCOLLECTIVE ;  /* 0x000000000000791b */ /* 0x009fd80003800000 */
.L_x_3613:
[----:B------:R-:W-:Y:S05]  /*b38f0*/  BSYNC B0 ;  /* 0x0000000000007941 */ /* 0x000fea0003800000 */
.L_x_3612:
[----:B------:R-:W-:Y:S01]  /*b3900*/  PLOP3.LUT P0, PT, P2, PT, PT, 0x80, 0x8 ;  /* 0x000000000008781c */ /* 0x000fe2000170f070 */
[----:B------:R-:W-:-:S12]  /*b3910*/  BRA `(.L_x_3614) ;  /* 0xfffff930000c7947 */ /* 0x000fd8000383ffff */
.L_x_3069:
[----:B------:R-:W-:Y:S01]  /*b3920*/  BSSY B0, `(.L_x_3615) ;  /* 0x0000006000007945 */ /* 0x000fe20003800000 */
[----:B------:R-:W-:Y:S01]  /*b3930*/  PLOP3.LUT P2, PT, P2, PT, PT, 0x8, 0x80 ;  /* 0x000000000080781c */ /* 0x000fe2000174e170 */
[----:B------:R-:W-:-:S12]  /*b3940*/  IMAD.MOV.U32 R144, RZ, RZ, -0x1 ;  /* 0xffffffffff907424 */ /* 0x000fd800078e00ff */
[----:B0-----:R-:W-:Y:S05]  /*b3950*/  WARPSYNC.COLLECTIVE R144, `(.L_x_3616) ;  /* 0x0000000090087348 */ /* 0x001fea0003c00000 */
[----:B------:R-:W-:Y:S01]  /*b3960*/  VOTE.ANY P2, P2 ;  /* 0x0000000000ff7806 */ /* 0x000fe20001040100 */
[----:B0-----:R-:W-:-:S12]  /*b3970*/  ENDCOLLECTIVE ;  /* 0x000000000000791b */ /* 0x001fd80003800000 */
.L_x_3616:
[----:B------:R-:W-:Y:S05]  /*b3980*/  BSYNC B0 ;  /* 0x0000000000007941 */ /* 0x000fea0003800000 */
.L_x_3615:
[----:B------:R-:W-:Y:S05]  /*b3990*/  BRA `(.L_x_3617) ;  /* 0xfffffda800e47947 */ /* 0x000fea000383ffff */
.L_x_3074:
[----:B0-----:R-:W0:Y:S01]  /*b39a0*/  S2R R4, SR_GEMASK ;  /* 0x0000000000047919 */ /* 0x001e220000003c00 */
[----:B------:R-:W-:Y:S01]  /*b39b0*/  BSSY B0, `(.L_x_3618) ;  /* 0x0000006000007945 */ /* 0x000fe20003800000 */
[----:B------:R-:W-:Y:S01]  /*b39c0*/  PLOP3.LUT P2, PT, P2, PT, PT, 0x8, 0x80 ;  /* 0x000000000080781c */ /* 0x000fe2000174e170 */
[----:B------:R-:W-:-:S12]  /*b39d0*/  IMAD.MOV.U32 R144, RZ, RZ, -0x1 ;  /* 0xffffffffff907424 */ /* 0x000fd800078e00ff */
[----:B0----5:R-:W-:Y:S05]  /*b39e0*/  WARPSYNC.COLLECTIVE R144, `(.L_x_3619) ;  /* 0x0000000090087348 */ /* 0x021fea0003c00000 */
[----:B------:R-:W-:Y:S01]  /*b39f0*/  VOTE.ANY R6, PT, P2 ;  /* 0x0000000000067806 */ /* 0x000fe200010e0100 */
[----:B0----5:R-:W-:Y:S06]  /*b3a00*/  ENDCOLLECTIVE ;  /* 0x000000000000791b */ /* 0x021fec0003800000 */
.L_x_3619:
[----:B------:R-:W-:Y:S05]  /*b3a10*/  BSYNC B0 ;  /* 0x0000000000007941 */ /* 0x000fea0003800000 */
.L_x_3618:
        /* <DEDUP_REMOVED lines=11> */
[----:B------:R-:W-:Y:S02]  /*b3ad0*/  LOP3.LUT R28, R187, 0xffff, RZ, 0xc0, !PT ;  /* 0x0000ffffbb1c7812 */ /* 0x000fe400078ec0ff */
[----:B------:R-:W-:Y:S01]  /*b3ae0*/  LOP3.LUT R102, R102, R4, RZ, 0xc, !PT ;  /* 0x0000000466667212 */ /* 0x000fe200078e0cff */
[----:B------:R-:W-:Y:S01]  /*b3af0*/  IMAD.U32 R4, R26, 0x10000, RZ ;  /* 0x000100001a047824 */ /* 0x000fe200078e00ff */
[----:B------:R-:W-:Y:S02]  /*b3b00*/  LOP3.LUT R6, R28, 0xff, RZ, 0xc0, !PT ;  /* 0x000000ff1c067812 */ /* 0x000fe400078ec0ff */
[----:B------:R-:W-:Y:S02]  /*b3b10*/  LOP3.LUT R32, R179, 0xffff, RZ, 0xc0, !PT ;  /* 0x0000ffffb3207812 */ /* 0x000fe400078ec0ff */
[----:B------:R-:W-:Y:S01]  /*b3b20*/  LOP3.LUT R4, R4, 0xff0000, RZ, 0xc0, !PT ;  /* 0x00ff000004047812 */ /* 0x000fe200078ec0ff */
[----:B------:R-:W0:Y:S01]  /*b3b30*/  POPC R102, R102 ;  /* 0x0000006600667309 */ /* 0x000e220000000000 */
[----:B------:R-:W-:-:S02]  /*b3b40*/  PRMT R6, R170, 0x7604, R6 ;  /* 0x00007604aa067816 */ /* 0x000fc40000000006 */
[----:B------:R-:W-:Y:S01]  /*b3b50*/  LOP3.LUT R31, R186, 0xffff, RZ, 0xc0, !PT ;  /* 0x0000ffffba1f7812 */ /* 0x000fe200078ec0ff */
[----:B------:R-:W-:Y:S01]  /*b3b60*/  IMAD.IADD R4, R5, 0x1, R4 ;  /* 0x0000000105047824 */ /* 0x000fe200078e0204 */
[----:B------:R-:W-:Y:S01]  /*b3b70*/  LOP3.LUT R34, R177, 0xffff, RZ, 0xc0, !PT ;  /* 0x0000ffffb1227812 */ /* 0x000fe200078ec0ff */
[----:B------:R-:W-:Y:S01]  /*b3b80*/  IMAD.U32 R5, R30, 0x10000, RZ ;  /* 0x000100001e057824 */ /* 0x000fe200078e00ff */
[----:B------:R-:W-:Y:S02]  /*b3b90*/  LOP3.LUT R7, R31, 0xff, RZ, 0xc0, !PT ;  /* 0x000000ff1f077812 */ /* 0x000fe400078ec0ff */
[----:B------:R-:W-:Y:S02]  /*b3ba0*/  LOP3.LUT R33, R185, 0xffff, RZ, 0xc0, !PT ;  /* 0x0000ffffb9217812 */ /* 0x000fe400078ec0ff */
[----:B------:R-:W-:Y:S02]  /*b3bb0*/  LOP3.LUT R5, R5, 0xff0000, RZ, 0xc0, !PT ;  /* 0x00ff000005057812 */ /* 0x000fe400078ec0ff */
[----:B------:R-:W-:-:S02]  /*b3bc0*/  PRMT R7, R169, 0x7604, R7 ;  /* 0x00007604a9077816 */ /* 0x000fc40000000007 */
[----:B------:R-:W-:Y:S01]  /*b3bd0*/  LOP3.LUT R8, R33, 0xff, RZ, 0xc0, !PT ;  /* 0x000000ff21087812 */ /* 0x000fe200078ec0ff */
[----:B------:R-:W-:Y:S01]  /*b3be0*/  IMAD.IADD R5, R6, 0x1, R5 ;  /* 0x0000000106057824 */ /* 0x000fe200078e0205 */
[----:B------:R-:W-:Y:S01]  /*b3bf0*/  LOP3.LUT R9, R159, 0xff, RZ, 0xc0, !PT ;  /* 0x000000ff9f097812 */ /* 0x000fe200078ec0ff */
[----:B------:R-:W-:Y:S01]  /*b3c00*/  IMAD.U32 R6, R32, 0x10000, RZ ;  /* 0x0001000020067824 */ /* 0x000fe200078e00ff */
[----:B0-----:R-:W-:-:S07]  /*b3c10*/  PRMT R8, R168, 0x7604, R8 ;  /* 0x00007604a8087816 */ /* 0x001fce0000000008 */
[----:B------:R-:W-:Y:S05]  /*b3c20*/  WARPSYNC.COLLECTIVE R144, `(.L_x_3620) ;  /* 0x0000000090087348 */ /* 0x000fea0003c00000 */
[----:B------:R0:W1:Y:S02]  /*b3c30*/  SHFL.DOWN P2, R27, R91, R90, R102 ;  /* 0x0800005a5b1b7389 */ /* 0x0000640000040066 */
[----:B01----:R-:W-:Y:S05]  /*b3c40*/  ENDCOLLECTIVE ;  /* 0x000000000000791b */ /* 0x003fea0003800000 */
.L_x_3620:
        /* <DEDUP_REMOVED lines=16> */
[----:B------:R-:W-:Y:S01]  /*b3d50*/  IMAD.MOV.U32 R21, RZ, RZ, R27 ;  /* 0x000000ffff157224 */ /* 0x000fe200078e001b */
[----:B------:R-:W-:-:S02]  /*b3d60*/  PRMT R10, R162, 0x7604, R10 ;  /* 0x00007604a20a7816 */ /* 0x000fc4000000000a */
[----:B------:R-:W-:Y:S02]  /*b3d70*/  LOP3.LUT R8, R8, 0xff0000, RZ, 0xc0, !PT ;  /* 0x00ff000008087812 */ /* 0x000fe400078ec0ff */
        /* <DEDUP_REMOVED lines=19> */
[----:B------:R-:W-:-:S02]  /*b3eb0*/  IMAD R6, R39, 0x1000000, R6 ;  /* 0x0100000027067824 */ /* 0x000fc400078e0206 */
[----:B------:R-:W-:Y:S01]  /*b3ec0*/  IMAD R7, R40, 0x1000000, R7 ;  /* 0x0100000028077824 */ /* 0x000fe200078e0207 */
[----:B------:R-:W-:Y:S01]  /*b3ed0*/  LOP3.LUT R8, R8, 0xff0000, RZ, 0xc0, !PT ;  /* 0x00ff000008087812 */ /* 0x000fe200078ec0ff */
[----:B------:R-:W-:Y:S01]  /*b3ee0*/  IMAD R13, R41, 0x1000000, R13 ;  /* 0x01000000290d7824 */ /* 0x000fe200078e020d */
        /* <DEDUP_REMOVED lines=32> */
.L_x_3075:
[----:B------:R-:W-:Y:S01]  /*b40f0*/  BSSY B0, `(.L_x_3622) ;  /* 0x0000006000007945 */ /* 0x000fe20003800000 */
[----:B------:R-:W-:Y:S02]  /*b4100*/  IMAD.MOV.U32 R90, RZ, RZ, 0x1 ;  /* 0x00000001ff5a7424 */ /* 0x000fe400078e00ff */
[----:B------:R-:W-:-:S07]  /*b4110*/  IMAD.MOV.U32 R144, RZ, RZ, -0x1 ;  /* 0xffffffffff907424 */ /* 0x000fce00078e00ff */
[----:B-1----:R-:W-:Y:S05]  /*b4120*/  WARPSYNC.COLLECTIVE R144, `(.L_x_3623) ;  /* 0x0000000090087348 */ /* 0x002fea0003c00000 */
[----:B------:R0:W2:Y:S02]  /*b4130*/  SHFL.DOWN P2, R27, R91, R90, R102 ;  /* 0x0800005a5b1b7389 */ /* 0x0000a40000040066 */
[----:B012---:R-:W-:Y:S05]  /*b4140*/  ENDCOLLECTIVE ;  /* 0x000000000000791b */ /* 0x007fea0003800000 */
.L_x_3623:
[----:B------:R-:W-:Y:S05]  /*b4150*/  BSYNC B0 ;  /* 0x0000000000007941 */ /* 0x000fea0003800000 */
.L_x_3622:
[----:B------:R-:W-:Y:S05]  /*b4160*/  BRA `(.L_x_3624) ;  /* 0xfffffdb000b07947 */ /* 0x000fea000383ffff */
.L_x_3076:
[----:B------:R-:W-:Y:S01]  /*b4170*/  BSSY B0, `(.L_x_3625) ;  /* 0x0000007000007945 */ /* 0x000fe20003800000 */
[----:B------:R-:W-:Y:S02]  /*b4180*/  IMAD.MOV.U32 R91, RZ, RZ, R4 ;  /* 0x000000ffff5b7224 */ /* 0x000fe400078e0004 */
[----:B------:R-:W-:Y:S02]  /*b4190*/  IMAD.MOV.U32 R90, RZ, RZ, 0x1 ;  /* 0x00000001ff5a7424 */ /* 0x000fe400078e00ff */
[----:B------:R-:W-:-:S07]  /*b41a0*/  IMAD.MOV.U32 R144, RZ, RZ, -0x1 ;  /* 0xffffffffff907424 */ /* 0x000fce00078e00ff */
[----:B-1----:R-:W-:Y:S05]  /*b41b0*/  WARPSYNC.COLLECTIVE R144, `(.L_x_3626) ;  /* 0x0000000090087348 */ /* 0x002fea0003c00000 */
[----:B------:R0:W2:Y:S02]  /*b41c0*/  SHFL.DOWN P2, R27, R91, R90, R102 ;  /* 0x0800005a5b1b7389 */ /* 0x0000a40000040066 */
[----:B012---:R-:W-:Y:S05]  /*b41d0*/  ENDCOLLECTIVE ;  /* 0x000000000000791b */ /* 0x007fea0003800000 */
.L_x_3626:
[----:B------:R-:W-:Y:S05]  /*b41e0*/  BSYNC B0 ;  /* 0x0000000000007941 */ /* 0x000fea0003800000 */
.L_x_3625:
[----:B------:R-:W-:Y:S02]  /*b41f0*/  IMAD.MOV.U32 R91, RZ, RZ, R5 ;  /* 0x000000ffff5b7224 */ /* 0x000fe400078e0005 */
[----:B------:R-:W-:Y:S02]  /*b4200*/  IMAD.MOV.U32 R90, RZ, RZ, 0x1 ;  /* 0x00000001ff5a7424 */ /* 0x000fe400078e00ff */
[----:B------:R-:W-:Y:S02]  /*b4210*/  IMAD.MOV.U32 R144, RZ, RZ, -0x1 ;  /* 0xffffffffff907424 */ /* 0x000fe400078e00ff */
[----:B------:R-:W-:-:S07]  /*b4220*/  IMAD.MOV.U32 R4, RZ, RZ, R27 ;  /* 0x000000ffff047224 */ /* 0x000fce00078e001b */
[----:B------:R-:W-:Y:S05]  /*b4230*/  WARPSYNC.COLLECTIVE R144, `(.L_x_3627) ;  /* 0x0000000090087348 */ /* 0x000fea0003c00000 */
[----:B------:R0:W1:Y:S02]  /*b4240*/  SHFL.DOWN P2, R27, R91, R90, R102 ;  /* 0x0800005a5b1b7389 */ /* 0x0000640000040066 */
[----:B01----:R-:W-:Y:S05]  /*b4250*/  ENDCOLLECTIVE ;  /* 0x000000000000791b */ /* 0x003fea0003800000 */
.L_x_3627:
[----:B------:R-:W-:Y:S02]  /*b4260*/  IMAD.MOV.U32 R91, RZ, RZ, R6 ;  /* 0x000000ffff5b7224 */ /* 0x000fe400078e0006 */
[----:B------:R-:W-:-:S07]  /*b4270*/  IMAD.MOV.U32 R5, RZ, RZ, R27 ;  /* 0x000000ffff057224 */ /* 0x000fce00078e001b */
[----:B------:R-:W-:Y:S05]  /*b4280*/  WARPSYNC.COLLECTIVE R144, `(.L_x_3628) ;  /* 0x0000000090087348 */ /* 0x000fea0003c00000 */
[----:B------:R0:W1:Y:S02]  /*b4290*/  SHFL.DOWN P2, R27, R91, R90, R102 ;  /* 0x0800005a5b1b7389 */ /* 0x0000640000040066 */
[----:B01----:R-:W-:Y:S05]  /*b42a0*/  ENDCOLLECTIVE ;  /* 0x000000000000791b */ /* 0x003fea0003800000 */
.L_x_3628:
[----:B------:R-:W-:Y:S02]  /*b42b0*/  IMAD.MOV.U32 R91, RZ, RZ, R7 ;  /* 0x000000ffff5b7224 */ /* 0x000fe400078e0007 */
[----:B------:R-:W-:-:S07]  /*b42c0*/  IMAD.MOV.U32 R6, RZ, RZ, R27 ;  /* 0x000000ffff067224 */ /* 0x000fce00078e001b */
[----:B------:R-:W-:Y:S05]  /*b42d0*/  WARPSYNC.COLLECTIVE R144, `(.L_x_3629) ;  /* 0x0000000090087348 */ /* 0x000fea0003c00000 */
[----:B------:R0:W1:Y:S02]  /*b42e0*/  SHFL.DOWN P2, R27, R91, R90, R102 ;  /* 0x0800005a5b1b7389 */ /* 0x0000640000040066 */
[----:B01----:R-:W-:Y:S05]  /*b42f0*/  ENDCOLLECTIVE ;  /* 0x000000000000791b */ /* 0x003fea0003800000 */
.L_x_3629:
[----:B------:R-:W-:Y:S02]  /*b4300*/  IMAD.MOV.U32 R91, RZ, RZ, R12 ;  /* 0x000000ffff5b7224 */ /* 0x000fe400078e000c */
[----:B------:R-:W-:-:S07]  /*b4310*/  IMAD.MOV.U32 R7, RZ, RZ, R27 ;  /* 0x000000ffff077224 */ /* 0x000fce00078e001b */
[----:B------:R-:W-:Y:S05]  /*b4320*/  WARPSYNC.COLLECTIVE R144, `(.L_x_3630) ;  /* 0x0000000090087348 */ /* 0x000fea0003c00000 */
[----:B------:R0:W1:Y:S02]  /*b4330*/  SHFL.DOWN P2, R27, R91, R90, R102 ;  /* 0x0800005a5b1b7389 */ /* 0x0000640000040066 */
[----:B01----:R-:W-:Y:S05]  /*b4340*/  ENDCOLLECTIVE ;  /* 0x000000000000791b */ /* 0x003fea0003800000 */
.L_x_3630:
[----:B------:R-:W-:Y:S02]  /*b4350*/  IMAD.MOV.U32 R91, RZ, RZ, R13 ;  /* 0x000000ffff5b7224 */ /* 0x000fe400078e000d */
[----:B------:R-:W-:-:S07]  /*b4360*/  IMAD.MOV.U32 R12, RZ, RZ, R27 ;  /* 0x000000ffff0c7224 */ /* 0x000fce00078e001b */
[----:B------:R-:W-:Y:S05]  /*b4370*/  WARPSYNC.COLLECTIVE R144, `(.L_x_3631) ;  /* 0x0000000090087348 */ /* 0x000fea0003c00000 */
[----:B------:R0:W1:Y:S02]  /*b4380*/  SHFL.DOWN P2, R27, R91, R90, R102 ;  /* 0x0800005a5b1b7389 */ /* 0x0000640000040066 */
[----:B01----:R-:W-:Y:S05]  /*b4390*/  ENDCOLLECTIVE ;  /* 0x000000000000791b */ /* 0x003fea0003800000 */
.L_x_3631:
[----:B------:R-:W-:Y:S02]  /*b43a0*/  IMAD.MOV.U32 R91, RZ, RZ, R14 ;  /* 0x000000ffff5b7224 */ /* 0x000fe400078e000e */
[----:B------:R-:W-:-:S07]  /*b43b0*/  IMAD.MOV.U32 R13, RZ, RZ, R27 ;  /* 0x000000ffff0d7224 */ /* 0x000fce00078e001b */
[----:B------:R-:W-:Y:S05]  /*b43c0*/  WARPSYNC.COLLECTIVE R144, `(.L_x_3632) ;  /* 0x0000000090087348 */ /* 0x000fea0003c00000 */
[----:B------:R0:W1:Y:S02]  /*b43d0*/  SHFL.DOWN P2, R27, R91, R90, R102 ;  /* 0x0800005a5b1b7389 */ /* 0x0000640000040066 */
[----:B01----:R-:W-:Y:S05]  /*b43e0*/  ENDCOLLECTIVE ;  /* 0x000000000000791b */ /* 0x003fea0003800000 */
.L_x_3632:
[----:B------:R-:W-:Y:S02]  /*b43f0*/  IMAD.MOV.U32 R91, RZ, RZ, R15 ;  /* 0x000000ffff5b7224 */ /* 0x000fe400078e000f */
[----:B------:R-:W-:-:S07]  /*b4400*/  IMAD.MOV.U32 R14, RZ, RZ, R27 ;  /* 0x000000ffff0e7224 */ /* 0x000fce00078e001b */
[----:B------:R-:W-:Y:S05]  /*b4410*/  WARPSYNC.COLLECTIVE R144, `(.L_x_3633) ;  /* 0x0000000090087348 */ /* 0x000fea0003c00000 */
[----:B------:R0:W1:Y:S02]  /*b4420*/  SHFL.DOWN P2, R27, R91, R90, R102 ;  /* 0x0800005a5b1b7389 */ /* 0x0000640000040066 */
[----:B01----:R-:W-:Y:S05]  /*b4430*/  ENDCOLLECTIVE ;  /* 0x000000000000791b */ /* 0x003fea0003800000 */
.L_x_3633:
[----:B------:R-:W-:Y:S02]  /*b4440*/  IMAD.MOV.U32 R91, RZ, RZ, R8 ;  /* 0x000000ffff5b7224 */ /* 0x000fe400078e0008 */
[----:B------:R-:W-:-:S07]  /*b4450*/  IMAD.MOV.U32 R15, RZ, RZ, R27 ;  /* 0x000000ffff0f7224 */ /* 0x000fce00078e001b */
[----:B------:R-:W-:Y:S05]  /*b4460*/  WARPSYNC.COLLECTIVE R144, `(.L_x_3634) ;  /* 0x0000000090087348 */ /* 0x000fea0003c00000 */
[----:B------:R0:W1:Y:S02]  /*b4470*/  SHFL.DOWN P2, R27, R91, R90, R102 ;  /* 0x0800005a5b1b7389 */ /* 0x0000640000040066 */
[----:B01----:R-:W-:Y:S05]  /*b4480*/  ENDCOLLECTIVE ;  /* 0x000000000000791b */ /* 0x003fea0003800000 */
.L_x_3634:
[----:B------:R-:W-:Y:S02]  /*b4490*/  IMAD.MOV.U32 R91, RZ, RZ, R9 ;  /* 0x000000ffff5b7224 */ /* 0x000fe400078e0009 */
[----:B------:R-:W-:-:S07]  /*b44a0*/  IMAD.MOV.U32 R8, RZ, RZ, R27 ;  /* 0x000000ffff087224 */ /* 0x000fce00078e001b */
[----:B------:R-:W-:Y:S05]  /*b44b0*/  WARPSYNC.COLLECTIVE R144, `(.L_x_3635) ;  /* 0x0000000090087348 */ /* 0x000fea0003c00000 */
[----:B------:R0:W1:Y:S02]  /*b44c0*/  SHFL.DOWN P2, R27, R91, R90, R102 ;  /* 0x0800005a5b1b7389 */ /* 0x0000640000040066 */
[----:B01----:R-:W-:Y:S05]  /*b44d0*/  ENDCOLLECTIVE ;  /* 0x000000000000791b */ /* 0x003fea0003800000 */
.L_x_3635:
[----:B------:R-:W-:Y:S02]  /*b44e0*/  IMAD.MOV.U32 R91, RZ, RZ, R10 ;  /* 0x000000ffff5b7224 */ /* 0x000fe400078e000a */
[----:B------:R-:W-:-:S07]  /*b44f0*/  IMAD.MOV.U32 R9, RZ, RZ, R27 ;  /* 0x000000ffff097224 */ /* 0x000fce00078e001b */
[----:B------:R-:W-:Y:S05]  /*b4500*/  WARPSYNC.COLLECTIVE R144, `(.L_x_3636) ;  /* 0x0000000090087348 */ /* 0x000fea0003c00000 */
[----:B------:R0:W1:Y:S02]  /*b4510*/  SHFL.DOWN P2, R27, R91, R90, R102 ;  /* 0x0800005a5b1b7389 */ /* 0x0000640000040066 */
[----:B01----:R-:W-:Y:S05]  /*b4520*/  ENDCOLLECTIVE ;  /* 0x000000000000791b */ /* 0x003fea0003800000 */
.L_x_3636:
[----:B------:R-:W-:Y:S02]  /*b4530*/  IMAD.MOV.U32 R91, RZ, RZ, R11 ;  /* 0x000000ffff5b7224 */ /* 0x000fe400078e000b */
[----:B------:R-:W-:-:S07]  /*b4540*/  IMAD.MOV.U32 R10, RZ, RZ, R27 ;  /* 0x000000ffff0a7224 */ /* 0x000fce00078e001b */
[----:B------:R-:W-:Y:S05]  /*b4550*/  WARPSYNC.COLLECTIVE R144, `(.L_x_3637) ;  /* 0x0000000090087348 */ /* 0x000fea0003c00000 */
[----:B------:R0:W1:Y:S02]  /*b4560*/  SHFL.DOWN P2, R27, R91, R90, R102 ;  /* 0x0800005a5b1b7389 */ /* 0x0000640000040066 */
[----:B01----:R-:W-:Y:S05]  /*b4570*/  ENDCOLLECTIVE ;  /* 0x000000000000791b */ /* 0x003fea0003800000 */
.L_x_3637:
[----:B------:R-:W-:Y:S02]  /*b4580*/  IMAD.MOV.U32 R91, RZ, RZ, R22 ;  /* 0x000000ffff5b7224 */ /* 0x000fe400078e0016 */
[----:B------:R-:W-:-:S07]  /*b4590*/  IMAD.MOV.U32 R11, RZ, RZ, R27 ;  /* 0x000000ffff0b7224 */ /* 0x000fce00078e001b */
[----:B------:R-:W-:Y:S05]  /*b45a0*/  WARPSYNC.COLLECTIVE R144, `(.L_x_3638) ;  /* 0x0000000090087348 */ /* 0x000fea0003c00000 */
[----:B------:R0:W1:Y:S02]  /*b45b0*/  SHFL.DOWN P2, R27, R91, R90, R102 ;  /* 0x0800005a5b1b7389 */ /* 0x0000640000040066 */
[----:B01----:R-:W-:Y:S05]  /*b45c0*/  ENDCOLLECTIVE ;  /* 0x000000000000791b */ /* 0x003fea0003800000 */
.L_x_3638:
[----:B------:R-:W-:Y:S02]  /*b45d0*/  IMAD.MOV.U32 R91, RZ, RZ, R29 ;  /* 0x000000ffff5b7224 */ /* 0x000fe400078e001d */
[----:B------:R-:W-:-:S07]  /*b45e0*/  IMAD.MOV.U32 R22, RZ, RZ, R27 ;  /* 0x000000ffff167224 */ /* 0x000fce00078e001b */
[----:B------:R-:W-:Y:S05]  /*b45f0*/  WARPSYNC.COLLECTIVE R144, `(.L_x_3639) ;  /* 0x0000000090087348 */ /* 0x000fea0003c00000 */
[----:B------:R0:W1:Y:S02]  /*b4600*/  SHFL.DOWN P2, R27, R91, R90, R102 ;  /* 0x0800005a5b1b7389 */ /* 0x0000640000040066 */
[----:B01----:R-:W-:Y:S05]  /*b4610*/  ENDCOLLECTIVE ;  /* 0x000000000000791b */ /* 0x003fea0003800000 */
.L_x_3639:
[----:B------:R-:W-:Y:S02]  /*b4620*/  IMAD.MOV.U32 R91, RZ, RZ, R2 ;  /* 0x000000ffff5b7224 */ /* 0x000fe400078e0002 */
[----:B------:R-:W-:-:S07]  /*b4630*/  IMAD.MOV.U32 R19, RZ, RZ, R27 ;  /* 0x000000ffff137224 */ /* 0x000fce00078e001b */
[----:B------:R-:W-:Y:S05]  /*b4640*/  WARPSYNC.COLLECTIVE R144, `(.L_x_3640) ;  /* 0x0000000090087348 */ /* 0x000fea0003c00000 */
[----:B------:R0:W1:Y:S02]  /*b4650*/  SHFL.DOWN P2, R27, R91, R90, R102 ;  /* 0x0800005a5b1b7389 */ /* 0x0000640000040066 */
[----:B01----:R-:W-:Y:S05]  /*b4660*/  ENDCOLLECTIVE ;  /* 0x000000000000791b */ /* 0x003fea0003800000 */
.L_x_3640:
[----:B------:R-:W-:Y:S02]  /*b4670*/  IMAD.MOV.U32 R91, RZ, RZ, R3 ;  /* 0x000000ffff5b7224 */ /* 0x000fe400078e0003 */
[----:B------:R-:W-:-:S07]  /*b4680*/  IMAD.MOV.U32 R16, RZ, RZ, R27 ;  /* 0x000000ffff107224 */ /* 0x000fce00078e001b */
[----:B------:R-:W-:Y:S05]  /*b4690*/  WARPSYNC.COLLECTIVE R144, `(.L_x_3641) ;  /* 0x0000000090087348 */ /* 0x000fea0003c00000 */
[----:B------:R0:W1:Y:S02]  /*b46a0*/  SHFL.DOWN P2, R27, R91, R90, R102 ;  /* 0x0800005a5b1b7389 */ /* 0x0000640000040066 */
[----:B01----:R-:W-:Y:S05]  /*b46b0*/  ENDCOLLECTIVE ;  /* 0x000000000000791b */ /* 0x003fea0003800000 */
.L_x_3641:
[----:B------:R-:W-:Y:S01]  /*b46c0*/  IMAD.MOV.U32 R17, RZ, RZ, R27 ;  /* 0x000000ffff117224 */ /* 0x000fe200078e001b */
[----:B------:R-:W-:Y:S06]  /*b46d0*/  BRA `(.L_x_3642) ;  /* 0xfffffdac009c7947 */ /* 0x000fec000383ffff */
.L_x_3093:
[----:B------:R-:W-:Y:S01]  /*b46e0*/  BSSY B0, `(.L_x_3643) ;  /* 0x0000007000007945 */ /* 0x000fe20003800000 */
[----:B------:R-:W-:Y:S02]  /*b46f0*/  IMAD.MOV.U32 R91, RZ, RZ, R24 ;  /* 0x000000ffff5b7224 */ /* 0x000fe400078e0018 */
[----:B------:R-:W-:Y:S02]  /*b4700*/  IMAD.MOV.U32 R90, RZ, RZ, 0x2 ;  /* 0x00000002ff5a7424 */ /* 0x000fe400078e00ff */
[----:B------:R-:W-:-:S07]  /*b4710*/  IMAD.MOV.U32 R144, RZ, RZ, -0x1 ;  /* 0xffffffffff907424 */ /* 0x000fce00078e00ff */
[----:B-1---5:R-:W-:Y:S05]  /*b4720*/  WARPSYNC.COLLECTIVE R144, `(.L_x_3644) ;  /* 0x0000000090087348 */ /* 0x022fea0003c00000 */
[----:B------:R0:W2:Y:S02]  /*b4730*/  SHFL.DOWN P2, R27, R91, R90, R102 ;  /* 0x0800005a5b1b7389 */ /* 0x0000a40000040066 */
[----:B012--5:R-:W-:Y:S05]  /*b4740*/  ENDCOLLECTIVE ;  /* 0x000000000000791b */ /* 0x027fea0003800000 */
.L_x_3644:
[----:B------:R-:W-:Y:S05]  /*b4750*/  BSYNC B0 ;  /* 0x0000000000007941 */ /* 0x000fea0003800000 */
.L_x_3643:
[----:B------:R-:W-:Y:S01]  /*b4760*/  IMAD.MOV.U32 R21, RZ, RZ, R27 ;  /* 0x000000ffff157224 */ /* 0x000fe200078e001b */
[----:B------:R-:W-:Y:S06]  /*b4770*/  BRA `(.L_x_3645) ;  /* 0xfffffdc000907947 */ /* 0x000fec000383ffff */
.L_x_3094:
[----:B------:R-:W-:Y:S01]  /*b4780*/  BSSY B0, `(.L_x_3646) ;  /* 0x0000006000007945 */ /* 0x000fe20003800000 */
[----:B------:R-:W-:Y:S02]  /*b4790*/  IMAD.MOV.U32 R90, RZ, RZ, 0x2 ;  /* 0x00000002ff5a7424 */ /* 0x000fe400078e00ff */
[----:B------:R-:W-:-:S07]  /*b47a0*/  IMAD.MOV.U32 R144, RZ, RZ, -0x1 ;  /* 0xffffffffff907424 */ /* 0x000fce00078e00ff */
[----:B01---5:R-:W-:Y:S05]  /*b47b0*/  WARPSYNC.COLLECTIVE R144, `(.L_x_3647) ;  /* 0x0000000090087348 */ /* 0x023fea0003c00000 */
[----:B------:R2:W3:Y:S02]  /*b47c0*/  SHFL.DOWN P2, R27, R91, R90, R102 ;  /* 0x0800005a5b1b7389 */ /* 0x0004e40000040066 */
[----:B0123-5:R-:W-:Y:S05]  /*b47d0*/  ENDCOLLECTIVE ;  /* 0x000000000000791b */ /* 0x02ffea0003800000 */
.L_x_3647:
[----:B------:R-:W-:Y:S05]  /*b47e0*/  BSYNC B0 ;  /* 0x0000000000007941 */ /* 0x000fea0003800000 */
.L_x_3646:
[----:B------:R-:W-:Y:S05]  /*b47f0*/  BRA `(.L_x_3648) ;  /* 0xfffffdc000787947 */ /* 0x000fea000383ffff */
.L_x_3095:
[----:B------:R-:W-:Y:S01]  /*b4800*/  BSSY B0, `(.L_x_3649) ;  /* 0x0000007000007945 */ /* 0x000fe20003800000 */
[----:B------:R-:W-:Y:S02]  /*b4810*/  IMAD.MOV.U32 R91, RZ, RZ, R4 ;  /* 0x000000ffff5b7224 */ /* 0x000fe400078e0004 */
[----:B------:R-:W-:Y:S02]  /*b4820*/  IMAD.MOV.U32 R90, RZ, RZ, 0x2 ;  /* 0x00000002ff5a7424 */ /* 0x000fe400078e00ff */
[----:B------:R-:W-:-:S07]  /*b4830*/  IMAD.MOV.U32 R144, RZ, RZ, -0x1 ;  /* 0xffffffffff907424 */ /* 0x000fce00078e00ff */
[----:B01---5:R-:W-:Y:S05]  /*b4840*/  WARPSYNC.COLLECTIVE R144, `(.L_x_3650) ;  /* 0x0000000090087348 */ /* 0x023fea0003c00000 */
[----:B------:R2:W3:Y:S02]  /*b4850*/  SHFL.DOWN P2, R27, R91, R90, R102 ;  /* 0x0800005a5b1b7389 */ /* 0x0004e40000040066 */
[----:B0123-5:R-:W-:Y:S05]  /*b4860*/  ENDCOLLECTIVE ;  /* 0x000000000000791b */ /* 0x02ffea0003800000 */
.L_x_3650:
[----:B------:R-:W-:Y:S05]  /*b4870*/  BSYNC B0 ;  /* 0x0000000000007941 */ /* 0x000fea0003800000 */
.L_x_3649:
[----:B------:R-:W-:Y:S02]  /*b4880*/  IMAD.MOV.U32 R91, RZ, RZ, R5 ;  /* 0x000000ffff5b7224 */ /* 0x000fe400078e0005 */
[----:B------:R-:W-:Y:S02]  /*b4890*/  IMAD.MOV.U32 R90, RZ, RZ, 0x2 ;  /* 0x00000002ff5a7424 */ /* 0x000fe400078e00ff */
[----:B------:R-:W-:Y:S02]  /*b48a0*/  IMAD.MOV.U32 R144, RZ, RZ, -0x1 ;  /* 0xffffffffff907424 */ /* 0x000fe400078e00ff */
[----:B------:R-:W-:-:S07]  /*b48b0*/  IMAD.MOV.U32 R4, RZ, RZ, R27 ;  /* 0x000000ffff047224 */ /* 0x000fce00078e001b */
[----:B------:R-:W-:Y:S05]  /*b48c0*/  WARPSYNC.COLLECTIVE R144, `(.L_x_3651) ;  /* 0x0000000090087348 */ /* 0x000fea0003c00000 */
[----:B------:R0:W1:Y:S02]  /*b48d0*/  SHFL.DOWN P2, R27, R91, R90, R102 ;  /* 0x0800005a5b1b7389 */ /* 0x0000640000040066 */
[----:B01----:R-:W-:Y:S05]  /*b48e0*/  ENDCOLLECTIVE ;  /* 0x000000000000791b */ /* 0x003fea0003800000 */
.L_x_3651:
[----:B------:R-:W-:Y:S02]  /*b48f0*/  IMAD.MOV.U32 R91, RZ, RZ, R6 ;  /* 0x000000ffff5b7224 */ /* 0x000fe400078e0006 */
[----:B------:R-:W-:-:S07]  /*b4900*/  IMAD.MOV.U32 R5, RZ, RZ, R27 ;  /* 0x000000ffff057224 */ /* 0x000fce00078e001b */
[----:B------:R-:W-:Y:S05]  /*b4910*/  WARPSYNC.COLLECTIVE R144, `(.L_x_3652) ;  /* 0x0000000090087348 */ /* 0x000fea0003c00000 */
[----:B------:R0:W1:Y:S02]  /*b4920*/  SHFL.DOWN P2, R27, R91, R90, R102 ;  /* 0x0800005a5b1b7389 */ /* 0x0000640000040066 */
[----:B01----:R-:W-:Y:S05]  /*b4930*/  ENDCOLLECTIVE ;  /* 0x000000000000791b */ /* 0x003fea0003800000 */
.L_x_3652:
[----:B------:R-:W-:Y:S02]  /*b4940*/  IMAD.MOV.U32 R91, RZ, RZ, R7 ;  /* 0x000000ffff5b7224 */ /* 0x000fe400078e0007 */
[----:B------:R-:W-:-:S07]  /*b4950*/  IMAD.MOV.U32 R6, RZ, RZ, R27 ;  /* 0x000000ffff067224 */ /* 0x000fce00078e001b */
[----:B------:R-:W-:Y:S05]  /*b4960*/  WARPSYNC.COLLECTIVE R144, `(.L_x_3653) ;  /* 0x0000000090087348 */ /* 0x000fea0003c00000 */
[----:B------:R0:W1:Y:S02]  /*b4970*/  SHFL.DOWN P2, R27, R91, R90, R102 ;  /* 0x0800005a5b1b7389 */ /* 0x0000640000040066 */
[----:B01----:R-:W-:Y:S05]  /*b4980*/  ENDCOLLECTIVE ;  /* 0x000000000000791b */ /* 0x003fea0003800000 */
.L_x_3653:
[----:B------:R-:W-:Y:S02]  /*b4990*/  IMAD.MOV.U32 R91, RZ, RZ, R12 ;  /* 0x000000ffff5b7224 */ /* 0x000fe400078e000c */
[----:B------:R-:W-:-:S07]  /*b49a0*/  IMAD.MOV.U32 R7, RZ, RZ, R27 ;  /* 0x000000ffff077224 */ /* 0x000fce00078e001b */
[----:B------:R-:W-:Y:S05]  /*b49b0*/  WARPSYNC.COLLECTIVE R144, `(.L_x_3654) ;  /* 0x0000000090087348 */ /* 0x000fea0003c00000 */
[----:B------:R0:W1:Y:S02]  /*b49c0*/  SHFL.DOWN P2, R27, R91, R90, R102 ;  /* 0x0800005a5b1b7389 */ /* 0x0000640000040066 */
[----:B01----:R-:W-:Y:S05]  /*b49d0*/  ENDCOLLECTIVE ;  /* 0x000000000000791b */ /* 0x003fea0003800000 */
.L_x_3654:
[----:B------:R-:W-:Y:S02]  /*b49e0*/  IMAD.MOV.U32 R91, RZ, RZ, R13 ;  /* 0x000000ffff5b7224 */ /* 0x000fe400078e000d */
[----:B------:R-:W-:-:S07]  /*b49f0*/  IMAD.MOV.U32 R12, RZ, RZ, R27 ;  /* 0x000000ffff0c7224 */ /* 0x000fce00078e001b */
[----:B------:R-:W-:Y:S05]  /*b4a00*/  WARPSYNC.COLLECTIVE R144, `(.L_x_3655) ;  /* 0x0000000090087348 */ /* 0x000fea0003c00000 */
[----:B------:R0:W1:Y:S02]  /*b4a10*/  SHFL.DOWN P2, R27, R91, R90, R102 ;  /* 0x0800005a5b1b7389 */ /* 0x0000640000040066 */
[----:B01----:R-:W-:Y:S05]  /*b4a20*/  ENDCOLLECTIVE ;  /* 0x000000000000791b */ /* 0x003fea0003800000 */
.L_x_3655:
[----:B------:R-:W-:Y:S02]  /*b4a30*/  IMAD.MOV.U32 R91, RZ, RZ, R14 ;  /* 0x000000ffff5b7224 */ /* 0x000fe400078e000e */
[----:B------:R-:W-:-:S07]  /*b4a40*/  IMAD.MOV.U32 R13, RZ, RZ, R27 ;  /* 0x000000ffff0d7224 */ /* 0x000fce00078e001b */
[----:B------:R-:W-:Y:S05]  /*b4a50*/  WARPSYNC.COLLECTIVE R144, `(.L_x_3656) ;  /* 0x0000000090087348 */ /* 0x000fea0003c00000 */
[----:B------:R0:W1:Y:S02]  /*b4a60*/  SHFL.DOWN P2, R27, R91, R90, R102 ;  /* 0x0800005a5b1b7389 */ /* 0x0000640000040066 */
[----:B01----:R-:W-:Y:S05]  /*b4a70*/  ENDCOLLECTIVE ;  /* 0x000000000000791b */ /* 0x003fea0003800000 */
.L_x_3656:
[----:B------:R-:W-:Y:S02]  /*b4a80*/  IMAD.MOV.U32 R91, RZ, RZ, R15 ;  /* 0x000000ffff5b7224 */ /* 0x000fe400078e000f */
[----:B------:R-:W-:-:S07]  /*b4a90*/  IMAD.MOV.U32 R14, RZ, RZ, R27 ;  /* 0x000000ffff0e7224 */ /* 0x000fce00078e001b */
[----:B------:R-:W-:Y:S05]  /*b4aa0*/  WARPSYNC.COLLECTIVE R144, `(.L_x_3657) ;  /* 0x0000000090087348 */ /* 0x000fea0003c00000 */
[----:B------:R0:W1:Y:S02]  /*b4ab0*/  SHFL.DOWN P2, R27, R91, R90, R102 ;  /* 0x0800005a5b1b7389 */ /* 0x0000640000040066 */
[----:B01----:R-:W-:Y:S05]  /*b4ac0*/  ENDCOLLECTIVE ;  /* 0x000000000000791b */ /* 0x003fea0003800000 */
.L_x_3657:
[----:B------:R-:W-:Y:S02]  /*b4ad0*/  IMAD.MOV.U32 R91, RZ, RZ, R8 ;  /* 0x000000ffff5b7224 */ /* 0x000fe400078e0008 */
[----:B------:R-:W-:-:S07]  /*b4ae0*/  IMAD.MOV.U32 R15, RZ, RZ, R27 ;  /* 0x000000ffff0f7224 */ /* 0x000fce00078e001b */
[----:B------:R-:W-:Y:S05]  /*b4af0*/  WARPSYNC.COLLECTIVE R144, `(.L_x_3658) ;  /* 0x0000000090087348 */ /* 0x000fea0003c00000 */
[----:B------:R0:W1:Y:S02]  /*b4b00*/  SHFL.DOWN P2, R27, R91, R90, R102 ;  /* 0x0800005a5b1b7389 */ /* 0x0000640000040066 */
[----:B01----:R-:W-:Y:S05]  /*b4b10*/  ENDCOLLECTIVE ;  /* 0x000000000000791b */ /* 0x003fea0003800000 */
.L_x_3658:
[----:B------:R-:W-:Y:S02]  /*b4b20*/  IMAD.MOV.U32 R91, RZ, RZ, R9 ;  /* 0x000000ffff5b7224 */ /* 0x000fe400078e0009 */
[----:B------:R-:W-:-:S07]  /*b4b30*/  IMAD.MOV.U32 R8, RZ, RZ, R27 ;  /* 0x000000ffff087224 */ /* 0x000fce00078e001b */
[----:B------:R-:W-:Y:S05]  /*b4b40*/  WARPSYNC.COLLECTIVE R144, `(.L_x_3659) ;  /* 0x0000000090087348 */ /* 0x000fea0003c00000 */
[----:B------:R0:W1:Y:S02]  /*b4b50*/  SHFL.DOWN P2, R27, R91, R90, R102 ;  /* 0x0800005a5b1b7389 */ /* 0x0000640000040066 */
[----:B01----:R-:W-:Y:S05]  /*b4b60*/  ENDCOLLECTIVE ;  /* 0x000000000000791b */ /* 0x003fea0003800000 */
.L_x_3659:
[----:B------:R-:W-:Y:S02]  /*b4b70*/  IMAD.MOV.U32 R91, RZ, RZ, R10 ;  /* 0x000000ffff5b7224 */ /* 0x000fe400078e000a */
[----:B------:R-:W-:-:S07]  /*b4b80*/  IMAD.MOV.U32 R9, RZ, RZ, R27 ;  /* 0x000000ffff097224 */ /* 0x000fce00078e001b */
[----:B------:R-:W-:Y:S05]  /*b4b90*/  WARPSYNC.COLLECTIVE R144, `(.L_x_3660) ;  /* 0x0000000090087348 */ /* 0x000fea0003c00000 */
[----:B------:R0:W1:Y:S02]  /*b4ba0*/  SHFL.DOWN P2, R27, R91, R90, R102 ;  /* 0x0800005a5b1b7389 */ /* 0x0000640000040066 */
[----:B01----:R-:W-:Y:S05]  /*b4bb0*/  ENDCOLLECTIVE ;  /* 0x000000000000791b */ /* 0x003fea0003800000 */
.L_x_3660:
[----:B------:R-:W-:Y:S02]  /*b4bc0*/  IMAD.MOV.U32 R91, RZ, RZ, R11 ;  /* 0x000000ffff5b7224 */ /* 0x000fe400078e000b */
[----:B------:R-:W-:-:S07]  /*b4bd0*/  IMAD.MOV.U32 R10, RZ, RZ, R27 ;  /* 0x000000ffff0a7224 */ /* 0x000fce00078e001b */
[----:B------:R-:W-:Y:S05]  /*b4be0*/  WARPSYNC.COLLECTIVE R144, `(.L_x_3661) ;  /* 0x0000000090087348 */ /* 0x000fea0003c00000 */
[----:B------:R0:W1:Y:S02]  /*b4bf0*/  SHFL.DOWN P2, R27, R91, R90, R102 ;  /* 0x0800005a5b1b7389 */ /* 0x0000640000040066 */
[----:B01----:R-:W-:Y:S05]  /*b4c00*/  ENDCOLLECTIVE ;  /* 0x000000000000791b */ /* 0x003fea0003800000 */
.L_x_3661:
[----:B------:R-:W-:Y:S02]  /*b4c10*/  IMAD.MOV.U32 R91, RZ, RZ, R22 ;  /* 0x000000ffff5b7224 */ /* 0x000fe400078e0016 */
[----:B------:R-:W-:-:S07]  /*b4c20*/  IMAD.MOV.U32 R11, RZ, RZ, R27 ;  /* 0x000000ffff0b7224 */ /* 0x000fce00078e001b */
[----:B------:R-:W-:Y:S05]  /*b4c30*/  WARPSYNC.COLLECTIVE R144, `(.L_x_3662) ;  /* 0x0000000090087348 */ /* 0x000fea0003c00000 */
[----:B------:R0:W1:Y:S02]  /*b4c40*/  SHFL.DOWN P2, R27, R91, R90, R102 ;  /* 0x0800005a5b1b7389 */ /* 0x0000640000040066 */
[----:B01----:R-:W-:Y:S05]  /*b4c50*/  ENDCOLLECTIVE ;  /* 0x000000000000791b */ /* 0x003fea0003800000 */
.L_x_3662:
[----:B------:R-:W-:Y:S02]  /*b4c60*/  IMAD.MOV.U32 R91, RZ, RZ, R29 ;  /* 0x000000ffff5b7224 */ /* 0x000fe400078e001d */
[----:B------:R-:W-:-:S07]  /*b4c70*/  IMAD.MOV.U32 R22, RZ, RZ, R27 ;  /* 0x000000ffff167224 */ /* 0x000fce00078e001b */
[----:B------:R-:W-:Y:S05]  /*b4c80*/  WARPSYNC.COLLECTIVE R144, `(.L_x_3663) ;  /* 0x0000000090087348 */ /* 0x000fea0003c00000 */
[----:B------:R0:W1:Y:S02]  /*b4c90*/  SHFL.DOWN P2, R27, R91, R90, R102 ;  /* 0x0800005a5b1b7389 */ /* 0x0000640000040066 */
[----:B01----:R-:W-:Y:S05]  /*b4ca0*/  ENDCOLLECTIVE ;  /* 0x000000000000791b */ /* 0x003fea0003800000 */
.L_x_3663:
[----:B------:R-:W-:Y:S02]  /*b4cb0*/  IMAD.MOV.U32 R91, RZ, RZ, R2 ;  /* 0x000000ffff5b7224 */ /* 0x000fe400078e0002 */
[----:B------:R-:W-:-:S07]  /*b4cc0*/  IMAD.MOV.U32 R19, RZ, RZ, R27 ;  /* 0x000000ffff137224 */ /* 0x000fce00078e001b */
[----:B------:R-:W-:Y:S05]  /*b4cd0*/  WARPSYNC.COLLECTIVE R144, `(.L_x_3664) ;  /* 0x0000000090087348 */ /* 0x000fea0003c00000 */
[----:B------:R0:W1:Y:S02]  /*b4ce0*/  SHFL.DOWN P2, R27, R91, R90, R102 ;  /* 0x0800005a5b1b7389 */ /* 0x0000640000040066 */
[----:B01----:R-:W-:Y:S05]  /*b4cf0*/  ENDCOLLECTIVE ;  /* 0x000000000000791b */ /* 0x003fea0003800000 */
.L_x_3664:
[----:B------:R-:W-:Y:S02]  /*b4d00*/  IMAD.MOV.U32 R91, RZ, RZ, R3 ;  /* 0x000000ffff5b7224 */ /* 0x000fe400078e0003 */
[----:B------:R-:W-:-:S07]  /*b4d10*/  IMAD.MOV.U32 R16, RZ, RZ, R27 ;  /* 0x000000ffff107224 */ /* 0x000fce00078e001b */
[----:B------:R-:W-:Y:S05]  /*b4d20*/  WARPSYNC.COLLECTIVE R144, `(.L_x_3665) ;  /* 0x0000000090087348 */ /* 0x000fea0003c00000 */
[----:B------:R0:W1:Y:S02]  /*b4d30*/  SHFL.DOWN P2, R27, R91, R90, R102 ;  /* 0x0800005a5b1b7389 */ /* 0x0000640000040066 */
[----:B01----:R-:W-:Y:S05]  /*b4d40*/  ENDCOLLECTIVE ;  /* 0x000000000000791b */ /* 0x003fea0003800000 */
.L_x_3665:
[----:B------:R-:W-:Y:S01]  /*b4d50*/  IMAD.MOV.U32 R17, RZ, RZ, R27 ;  /* 0x000000ffff117224 */ /* 0x000fe200078e001b */
[----:B------:R-:W-:Y:S06]  /*b4d60*/  BRA `(.L_x_3666) ;  /* 0xfffffdbc00647947 */ /* 0x000fec000383ffff */
.L_x_3112:
[----:B------:R-:W-:Y:S01]  /*b4d70*/  BSSY B0, `(.L_x_3667) ;  /* 0x0000007000007945 */ /* 0x000fe20003800000 */
[----:B------:R-:W-:Y:S02]  /*b4d80*/  IMAD.MOV.U32 R91, RZ, RZ, R24 ;  /* 0x000000ffff5b7224 */ /* 0x000fe400078e0018 */
[----:B------:R-:W-:Y:S02]  /*b4d90*/  IMAD.MOV.U32 R90, RZ, RZ, 0x4 ;  /* 0x00000004ff5a7424 */ /* 0x000fe400078e00ff */
[----:B------:R-:W-:-:S07]  /*b4da0*/  IMAD.MOV.U32 R144, RZ, RZ, -0x1 ;  /* 0xffffffffff907424 */ /* 0x000fce00078e00ff */
[----:B-12--5:R-:W-:Y:S05]  /*b4db0*/  WARPSYNC.COLLECTIVE R144, `(.L_x_3668) ;  /* 0x0000000090087348 */ /* 0x026fea0003c00000 */
[----:B------:R0:W3:Y:S02]  /*b4dc0*/  SHFL.DOWN P2, R27, R91, R90, R102 ;  /* 0x0800005a5b1b7389 */ /* 0x0000e40000040066 */
[----:B0123-5:R-:W-:Y:S05]  /*b4dd0*/  ENDCOLLECTIVE ;  /* 0x000000000000791b */ /* 0x02ffea0003800000 */
.L_x_3668:
[----:B------:R-:W-:Y:S05]  /*b4de0*/  BSYNC B0 ;  /* 0x0000000000007941 */ /* 0x000fea0003800000 */
.L_x_3667:
[----:B------:R-:W-:Y:S01]  /*b4df0*/  IMAD.MOV.U32 R21, RZ, RZ, R27 ;  /* 0x000000ffff157224 */ /* 0x000fe200078e001b */
[----:B------:R-:W-:Y:S06]  /*b4e00*/  BRA `(.L_x_3669) ;  /* 0xfffffdd0005c7947 */ /* 0x000fec000383ffff */
.L_x_3113:
[----:B------:R-:W-:Y:S01]  /*b4e10*/  BSSY B0, `(.L_x_3670) ;  /* 0x0000006000007945 */ /* 0x000fe20003800000 */
[----:B------:R-:W-:Y:S02]  /*b4e20*/  IMAD.MOV.U32 R90, RZ, RZ, 0x4 ;  /* 0x00000004ff5a7424 */ /* 0x000fe400078e00ff */
[----:B------:R-:W-:-:S07]  /*b4e30*/  IMAD.MOV.U32 R144, RZ, RZ, -0x1 ;  /* 0xffffffffff907424 */ /* 0x000fce00078e00ff */
[----:B012--5:R-:W-:Y:S05]  /*b4e40*/  WARPSYNC.COLLECTIVE R144, `(.L_x_3671) ;  /* 0x0000000090087348 */ /* 0x027fea0003c00000 */
[----:B------:R3:W4:Y:S02]  /*b4e50*/  SHFL.DOWN P2, R27, R91, R90, R102 ;  /* 0x0800005a5b1b7389 */ /* 0x0007240000040066 */
[----:B012345:R-:W-:Y:S05]  /*b4e60*/  ENDCOLLECTIVE ;  /* 0x000000000000791b */ /* 0x03ffea0003800000 */
.L_x_3671:
[----:B------:R-:W-:Y:S05]  /*b4e70*/  BSYNC B0 ;  /* 0x0000000000007941 */ /* 0x000fea0003800000 */
.L_x_3670:
[----:B------:R-:W-:Y:S05]  /*b4e80*/  BRA `(.L_x_3672) ;  /* 0xfffffdd000447947 */ /* 0x000fea000383ffff */
.L_x_3114:
[----:B------:R-:W-:Y:S01]  /*b4e90*/  BSSY B0, `(.L_x_3673) ;  /* 0x0000007000007945 */ /* 0x000fe20003800000 */
[----:B------:R-:W-:Y:S02]  /*b4ea0*/  IMAD.MOV.U32 R91, RZ, RZ, R4 ;  /* 0x000000ffff5b7224 */ /* 0x000fe400078e0004 */
[----:B------:R-:W-:Y:S02]  /*b4eb0*/  IMAD.MOV.U32 R90, RZ, RZ, 0x4 ;  /* 0x00000004ff5a7424 */ /* 0x000fe400078e00ff */
[----:B------:R-:W-:-:S07]  /*b4ec0*/  IMAD.MOV.U32 R144, RZ, RZ, -0x1 ;  /* 0xffffffffff907424 */ /* 0x000fce00078e00ff */
[----:B012--5:R-:W-:Y:S05]  /*b4ed0*/  WARPSYNC.COLLECTIVE R144, `(.L_x_3674) ;  /* 0x0000000090087348 */ /* 0x027fea0003c00000 */
[----:B------:R3:W4:Y:S02]  /*b4ee0*/  SHFL.DOWN P2, R27, R91, R90, R102 ;  /* 0x0800005a5b1b7389 */ /* 0x0007240000040066 */
[----:B012345:R-:W-:Y:S05]  /*b4ef0*/  ENDCOLLECTIVE ;  /* 0x000000000000791b */ /* 0x03ffea0003800000 */
.L_x_3674:
[----:B------:R-:W-:Y:S05]  /*b4f00*/  BSYNC B0 ;  /* 0x0000000000007941 */ /* 0x000fea0003800000 */
.L_x_3673:
[----:B------:R-:W-:Y:S02]  /*b4f10*/  IMAD.MOV.U32 R91, RZ, RZ, R5 ;  /* 0x000000ffff5b7224 */ /* 0x000fe400078e0005 */
[----:B------:R-:W-:Y:S02]  /*b4f20*/  IMAD.MOV.U32 R90, RZ, RZ, 0x4 ;  /* 0x00000004ff5a7424 */ /* 0x000fe400078e00ff */
[----:B------:R-:W-:Y:S02]  /*b4f30*/  IMAD.MOV.U32 R144, RZ, RZ, -0x1 ;  /* 0xffffffffff907424 */ /* 0x000fe400078e00ff */
[----:B------:R-:W-:-:S07]  /*b4f40*/  IMAD.MOV.U32 R4, RZ, RZ, R27 ;  /* 0x000000ffff047224 */ /* 0x000fce00078e001b */
[----:B------:R-:W-:Y:S05]  /*b4f50*/  WARPSYNC.COLLECTIVE R144, `(.L_x_3675) ;  /* 0x0000000090087348 */ /* 0x000fea0003c00000 */
[----:B------:R0:W1:Y:S02]  /*b4f60*/  SHFL.DOWN P2, R27, R91, R90, R102 ;  /* 0x0800005a5b1b7389 */ /* 0x0000640000040066 */
[----:B01----:R-:W-:Y:S05]  /*b4f70*/  ENDCOLLECTIVE ;  /* 0x000000000000791b */ /* 0x003fea0003800000 */
.L_x_3675:
[----:B------:R-:W-:Y:S02]  /*b4f80*/  IMAD.MOV.U32 R91, RZ, RZ, R6 ;  /* 0x000000ffff5b7224 */ /* 0x000fe400078e0006 */
[----:B------:R-:W-:-:S07]  /*b4f90*/  IMAD.MOV.U32 R5, RZ, RZ, R27 ;  /* 0x000000ffff057224 */ /* 0x000fce00078e001b */
[----:B------:R-:W-:Y:S05]  /*b4fa0*/  WARPSYNC.COLLECTIVE R144, `(.L_x_3676) ;  /* 0x0000000090087348 */ /* 0x000fea0003c00000 */
[----:B------:R0:W1:Y:S02]  /*b4fb0*/  SHFL.DOWN P2, R27, R91, R90, R102 ;  /* 0x0800005a5b1b7389 */ /* 0x0000640000040066 */
[----:B01----:R-:W-:Y:S05]  /*b4fc0*/  ENDCOLLECTIVE ;  /* 0x000000000000791b */ /* 0x003fea0003800000 */
.L_x_3676:
[----:B------:R-:W-:Y:S02]  /*b4fd0*/  IMAD.MOV.U32 R91, RZ, RZ, R7 ;  /* 0x000000ffff5b7224 */ /* 0x000fe400078e0007 */
[----:B------:R-:W-:-:S07]  /*b4fe0*/  IMAD.MOV.U32 R6, RZ, RZ, R27 ;  /* 0x000000ffff067224 */ /* 0x000fce00078e001b */
[----:B------:R-:W-:Y:S05]  /*b4ff0*/  WARPSYNC.COLLECTIVE R144, `(.L_x_3677) ;  /* 0x0000000090087348 */ /* 0x000fea0003c00000 */
[----:B------:R0:W1:Y:S02]  /*b5000*/  SHFL.DOWN P2, R27, R91, R90, R102 ;  /* 0x0800005a5b1b7389 */ /* 0x0000640000040066 */
[----:B01----:R-:W-:Y:S05]  /*b5010*/  ENDCOLLECTIVE ;  /* 0x000000000000791b */ /* 0x003fea0003800000 */
.L_x_3677:
[----:B------:R-:W-:Y:S02]  /*b5020*/  IMAD.MOV.U32 R91, RZ, RZ, R12 ;  /* 0x000000ffff5b7224 */ /* 0x000fe400078e000c */
[----:B------:R-:W-:-:S07]  /*b5030*/  IMAD.MOV.U32 R7, RZ, RZ, R27 ;  /* 0x000000ffff077224 */ /* 0x000fce00078e001b */
[----:B------:R-:W-:Y:S05]  /*b5040*/  WARPSYNC.COLLECTIVE R144, `(.L_x_3678) ;  /* 0x0000000090087348 */ /* 0x000fea0003c00000 */
[----:B------:R0:W1:Y:S02]  /*b5050*/  SHFL.DOWN P2, R27, R91, R90, R102 ;  /* 0x0800005a5b1b7389 */ /* 0x0000640000040066 */
[----:B01----:R-:W-:Y:S05]  /*b5060*/  ENDCOLLECTIVE ;  /* 0x000000000000791b */ /* 0x003fea0003800000 */
.L_x_3678:
[----:B------:R-:W-:Y:S02]  /*b5070*/  IMAD.MOV.U32 R91, RZ, RZ, R13 ;  /* 0x000000ffff5b7224 */ /* 0x000fe400078e000d */
[----:B------:R-:W-:-:S07]  /*b5080*/  IMAD.MOV.U32 R12, RZ, RZ, R27 ;  /* 0x000000ffff0c7224 */ /* 0x000fce00078e001b */
[----:B------:R-:W-:Y:S05]  /*b5090*/  WARPSYNC.COLLECTIVE R144, `(.L_x_3679) ;  /* 0x0000000090087348 */ /* 0x000fea0003c00000 */
[----:B------:R0:W1:Y:S02]  /*b50a0*/  SHFL.DOWN P2, R27, R91, R90, R102 ;  /* 0x0800005a5b1b7389 */ /* 0x0000640000040066 */
[----:B01----:R-:W-:Y:S05]  /*b50b0*/  ENDCOLLECTIVE ;  /* 0x000000000000791b */ /* 0x003fea0003800000 */
.L_x_3679:
[----:B------:R-:W-:Y:S02]  /*b50c0*/  IMAD.MOV.U32 R91, RZ, RZ, R14 ;  /* 0x000000ffff5b7224 */ /* 0x000fe400078e000e */
[----:B------:R-:W-:-:S07]  /*b50d0*/  IMAD.MOV.U32 R13, RZ, RZ, R27 ;  /* 0x000000ffff0d7224 */ /* 0x000fce00078e001b */
[----:B------:R-:W-:Y:S05]  /*b50e0*/  WARPSYNC.COLLECTIVE R144, `(.L_x_3680) ;  /* 0x0000000090087348 */ /* 0x000fea0003c00000 */
[----:B------:R0:W1:Y:S02]  /*b50f0*/  SHFL.DOWN P2, R27, R91, R90, R102 ;  /* 0x0800005a5b1b7389 */ /* 0x0000640000040066 */
[----:B01----:R-:W-:Y:S05]  /*b5100*/  ENDCOLLECTIVE ;  /* 0x000000000000791b */ /* 0x003fea0003800000 */
.L_x_3680:
[----:B------:R-:W-:Y:S02]  /*b5110*/  IMAD.MOV.U32 R91, RZ, RZ, R15 ;  /* 0x000000ffff5b7224 */ /* 0x000fe400078e000f */
[----:B------:R-:W-:-:S07]  /*b5120*/  IMAD.MOV.U32 R14, RZ, RZ, R27 ;  /* 0x000000ffff0e7224 */ /* 0x000fce00078e001b */
[----:B------:R-:W-:Y:S05]  /*b5130*/  WARPSYNC.COLLECTIVE R144, `(.L_x_3681) ;  /* 0x0000000090087348 */ /* 0x000fea0003c00000 */
[----:B------:R0:W1:Y:S02]  /*b5140*/  SHFL.DOWN P2, R27, R91, R90, R102 ;  /* 0x0800005a5b1b7389 */ /* 0x0000640000040066 */
[----:B01----:R-:W-:Y:S05]  /*b5150*/  ENDCOLLECTIVE ;  /* 0x000000000000791b */ /* 0x003fea0003800000 */
.L_x_3681:
[----:B------:R-:W-:Y:S02]  /*b5160*/  IMAD.MOV.U32 R91, RZ, RZ, R8 ;  /* 0x000000ffff5b7224 */ /* 0x000fe400078e0008 */
[----:B------:R-:W-:-:S07]  /*b5170*/  IMAD.MOV.U32 R15, RZ, RZ, R27 ;  /* 0x000000ffff0f7224 */ /* 0x000fce00078e001b */
[----:B------:R-:W-:Y:S05]  /*b5180*/  WARPSYNC.COLLECTIVE R144, `(.L_x_3682) ;  /* 0x0000000090087348 */ /* 0x000fea0003c00000 */
[----:B------:R0:W1:Y:S02]  /*b5190*/  SHFL.DOWN P2, R27, R91, R90, R102 ;  /* 0x0800005a5b1b7389 */ /* 0x0000640000040066 */
[----:B01----:R-:W-:Y:S05]  /*b51a0*/  ENDCOLLECTIVE ;  /* 0x000000000000791b */ /* 0x003fea0003800000 */
.L_x_3682:
[----:B------:R-:W-:Y:S02]  /*b51b0*/  IMAD.MOV.U32 R91, RZ, RZ, R9 ;  /* 0x000000ffff5b7224 */ /* 0x000fe400078e0009 */
[----:B------:R-:W-:-:S07]  /*b51c0*/  IMAD.MOV.U32 R8, RZ, RZ, R27 ;  /* 0x000000ffff087224 */ /* 0x000fce00078e001b */
[----:B------:R-:W-:Y:S05]  /*b51d0*/  WARPSYNC.COLLECTIVE R144, `(.L_x_3683) ;  /* 0x0000000090087348 */ /* 0x000fea0003c00000 */
[----:B------:R0:W1:Y:S02]  /*b51e0*/  SHFL.DOWN P2, R27, R91, R90, R102 ;  /* 0x0800005a5b1b7389 */ /* 0x0000640000040066 */
[----:B01----:R-:W-:Y:S05]  /*b51f0*/  ENDCOLLECTIVE ;  /* 0x000000000000791b */ /* 0x003fea0003800000 */
.L_x_3683:
[----:B------:R-:W-:Y:S02]  /*b5200*/  IMAD.MOV.U32 R91, RZ, RZ, R10 ;  /* 0x000000ffff5b7224 */ /* 0x000fe400078e000a */
[----:B------:R-:W-:-:S07]  /*b5210*/  IMAD.MOV.U32 R9, RZ, RZ, R27 ;  /* 0x000000ffff097224 */ /* 0x000fce00078e001b */
[----:B------:R-:W-:Y:S05]  /*b5220*/  WARPSYNC.COLLECTIVE R144, `(.L_x_3684) ;  /* 0x0000000090087348 */ /* 0x000fea0003c00000 */
[----:B------:R0:W1:Y:S02]  /*b5230*/  SHFL.DOWN P2, R27, R91, R90, R102 ;  /* 0x0800005a5b1b7389 */ /* 0x0000640000040066 */
[----:B01----:R-:W-:Y:S05]  /*b5240*/  ENDCOLLECTIVE ;  /* 0x000000000000791b */ /* 0x003fea0003800000 */
.L_x_3684:
[----:B------:R-:W-:Y:S02]  /*b5250*/  IMAD.MOV.U32 R91, RZ, RZ, R11 ;  /* 0x000000ffff5b7224 */ /* 0x000fe400078e000b */
[----:B------:R-:W-:-:S07]  /*b5260*/  IMAD.MOV.U32 R10, RZ, RZ, R27 ;  /* 0x000000ffff0a7224 */ /* 0x000fce00078e001b */
[----:B------:R-:W-:Y:S05]  /*b5270*/  WARPSYNC.COLLECTIVE R144, `(.L_x_3685) ;  /* 0x0000000090087348 */ /* 0x000fea0003c00000 */
[----:B------:R0:W1:Y:S02]  /*b5280*/  SHFL.DOWN P2, R27, R91, R90, R102 ;  /* 0x0800005a5b1b7389 */ /* 0x0000640000040066 */
[----:B01----:R-:W-:Y:S05]  /*b5290*/  ENDCOLLECTIVE ;  /* 0x000000000000791b */ /* 0x003fea0003800000 */
.L_x_3685:
[----:B------:R-:W-:Y:S02]  /*b52a0*/  IMAD.MOV.U32 R91, RZ, RZ, R22 ;  /* 0x000000ffff5b7224 */ /* 0x000fe400078e0016 */
[----:B------:R-:W-:-:S07]  /*b52b0*/  IMAD.MOV.U32 R11, RZ, RZ, R27 ;  /* 0x000000ffff0b7224 */ /* 0x000fce00078e001b */
[----:B------:R-:W-:Y:S05]  /*b52c0*/  WARPSYNC.COLLECTIVE R144, `(.L_x_3686) ;  /* 0x0000000090087348 */ /* 0x000fea0003c00000 */
[----:B------:R0:W1:Y:S02]  /*b52d0*/  SHFL.DOWN P2, R27, R91, R90, R102 ;  /* 0x0800005a5b1b7389 */ /* 0x0000640000040066 */
[----:B01----:R-:W-:Y:S05]  /*b52e0*/  ENDCOLLECTIVE ;  /* 0x000000000000791b */ /* 0x003fea0003800000 */
.L_x_3686:
[----:B------:R-:W-:Y:S02]  /*b52f0*/  IMAD.MOV.U32 R91, RZ, RZ, R29 ;  /* 0x000000ffff5b7224 */ /* 0x000fe400078e001d */
[----:B------:R-:W-:-:S07]  /*b5300*/  IMAD.MOV.U32 R22, RZ, RZ, R27 ;  /* 0x000000ffff167224 */ /* 0x000fce00078e001b */
[----:B------:R-:W-:Y:S05]  /*b5310*/  WARPSYNC.COLLECTIVE R144, `(.L_x_3687) ;  /* 0x0000000090087348 */ /* 0x000fea0003c00000 */
[----:B------:R0:W1:Y:S02]  /*b5320*/  SHFL.DOWN P2, R27, R91, R90, R102 ;  /* 0x0800005a5b1b7389 */ /* 0x0000640000040066 */
[----:B01----:R-:W-:Y:S05]  /*b5330*/  ENDCOLLECTIVE ;  /* 0x000000000000791b */ /* 0x003fea0003800000 */
.L_x_3687:
[----:B------:R-:W-:Y:S02]  /*b5340*/  IMAD.MOV.U32 R91, RZ, RZ, R2 ;  /* 0x000000ffff5b7224 */ /* 0x000fe400078e0002 */
[----:B------:R-:W-:-:S07]  /*b5350*/  IMAD.MOV.U32 R19, RZ, RZ, R27 ;  /* 0x000000ffff137224 */ /* 0x000fce00078e001b */
[----:B------:R-:W-:Y:S05]  /*b5360*/  WARPSYNC.COLLECTIVE R144, `(.L_x_3688) ;  /* 0x0000000090087348 */ /* 0x000fea0003c00000 */
[----:B------:R0:W1:Y:S02]  /*b5370*/  SHFL.DOWN P2, R27, R91, R90, R102 ;  /* 0x0800005a5b1b7389 */ /* 0x0000640000040066 */
[----:B01----:R-:W-:Y:S05]  /*b5380*/  ENDCOLLECTIVE ;  /* 0x000000000000791b */ /* 0x003fea0003800000 */
.L_x_3688:
[----:B------:R-:W-:Y:S02]  /*b5390*/  IMAD.MOV.U32 R91, RZ, RZ, R3 ;  /* 0x000000ffff5b7224 */ /* 0x000fe400078e0003 */
[----:B------:R-:W-:-:S07]  /*b53a0*/  IMAD.MOV.U32 R16, RZ, RZ, R27 ;  /* 0x000000ffff107224 */ /* 0x000fce00078e001b */
[----:B------:R-:W-:Y:S05]  /*b53b0*/  WARPSYNC.COLLECTIVE R144, `(.L_x_3689) ;  /* 0x0000000090087348 */ /* 0x000fea0003c00000 */
[----:B------:R0:W1:Y:S02]  /*b53c0*/  SHFL.DOWN P2, R27, R91, R90, R102 ;  /* 0x0800005a5b1b7389 */ /* 0x0000640000040066 */
[----:B01----:R-:W-:Y:S05]  /*b53d0*/  ENDCOLLECTIVE ;  /* 0x000000000000791b */ /* 0x003fea0003800000 */
.L_x_3689:
[----:B------:R-:W-:Y:S01]  /*b53e0*/  IMAD.MOV.U32 R17, RZ, RZ, R27 ;  /* 0x000000ffff117224 */ /* 0x000fe200078e001b */
[----:B------:R-:W-:Y:S06]  /*b53f0*/  BRA `(.L_x_3690) ;  /* 0xfffffdcc00307947 */ /* 0x000fec000383ffff */
.L_x_3131:
[----:B------:R-:W-:Y:S01]  /*b5400*/  BSSY B0, `(.L_x_3691) ;  /* 0x0000007000007945 */ /* 0x000fe20003800000 */
[----:B------:R-:W-:Y:S02]  /*b5410*/  IMAD.MOV.U32 R91, RZ, RZ, R24 ;  /* 0x000000ffff5b7224 */ /* 0x000fe400078e0018 */
[----:B------:R-:W-:Y:S02]  /*b5420*/  IMAD.MOV.U32 R90, RZ, RZ, 0x8 ;  /* 0x00000008ff5a7424 */ /* 0x000fe400078e00ff */
[----:B------:R-:W-:-:S07]  /*b5430*/  IMAD.MOV.U32 R144, RZ, RZ, -0x1 ;  /* 0xffffffffff907424 */ /* 0x000fce00078e00ff */
[----:B-123-5:R-:W-:Y:S05]  /*b5440*/  WARPSYNC.COLLECTIVE R144, `(.L_x_3692) ;  /* 0x0000000090087348 */ /* 0x02efea0003c00000 */
[----:B------:R0:W4:Y:S02]  /*b5450*/  SHFL.DOWN P2, R27, R91, R90, R102 ;  /* 0x0800005a5b1b7389 */ /* 0x0001240000040066 */
[----:B012345:R-:W-:Y:S05]  /*b5460*/  ENDCOLLECTIVE ;  /* 0x000000000000791b */ /* 0x03ffea0003800000 */
.L_x_3692:
[----:B------:R-:W-:Y:S05]  /*b5470*/  BSYNC B0 ;  /* 0x0000000000007941 */ /* 0x000fea0003800000 */
.L_x_3691:
[----:B------:R-:W-:Y:S01]  /*b5480*/  IMAD.MOV.U32 R21, RZ, RZ, R27 ;  /* 0x000000ffff157224 */ /* 0x000fe200078e001b */
[----:B------:R-:W-:Y:S06]  /*b5490*/  BRA `(.L_x_3693) ;  /* 0xfffffde000287947 */ /* 0x000fec000383ffff */
.L_x_3132:
[----:B------:R-:W-:Y:S01]  /*b54a0*/  BSSY B0, `(.L_x_3694) ;  /* 0x0000006000007945 */ /* 0x000fe20003800000 */
[----:B------:R-:W-:Y:S02]  /*b54b0*/  IMAD.MOV.U32 R90, RZ, RZ, 0x8 ;  /* 0x00000008ff5a7424 */ /* 0x000fe400078e00ff */
[----:B------:R-:W-:-:S07]  /*b54c0*/  IMAD.MOV.U32 R144, RZ, RZ, -0x1 ;  /* 0xffffffffff907424 */ /* 0x000fce00078e00ff */
[----:B0123-5:R-:W-:Y:S05]  /*b54d0*/  WARPSYNC.COLLECTIVE R144, `(.L_x_3695) ;  /* 0x0000000090087348 */ /* 0x02ffea0003c00000 */
[----:B------:R4:W0:Y:S02]  /*b54e0*/  SHFL.DOWN P2, R27, R91, R90, R102 ;  /* 0x0800005a5b1b7389 */ /* 0x0008240000040066 */
[----:B012345:R-:W-:Y:S05]  /*b54f0*/  ENDCOLLECTIVE ;  /* 0x000000000000791b */ /* 0x03ffea0003800000 */
.L_x_3695:
[----:B------:R-:W-:Y:S05]  /*b5500*/  BSYNC B0 ;  /* 0x0000000000007941 */ /* 0x000fea0003800000 */
.L_x_3694:
[----:B------:R-:W-:Y:S05]  /*b5510*/  BRA `(.L_x_3696) ;  /* 0xfffffde000107947 */ /* 0x000fea000383ffff */
.L_x_3133:
[----:B------:R-:W-:Y:S01]  /*b5520*/  BSSY B0, `(.L_x_3697) ;  /* 0x0000007000007945 */ /* 0x000fe20003800000 */
[----:B------:R-:W-:Y:S02]  /*b5530*/  IMAD.MOV.U32 R91, RZ, RZ, R4 ;  /* 0x000000ffff5b7224 */ /* 0x000fe400078e0004 */
[----:B------:R-:W-:Y:S02]  /*b5540*/  IMAD.MOV.U32 R90, RZ, RZ, 0x8 ;  /* 0x00000008ff5a7424 */ /* 0x000fe400078e00ff */
[----:B------:R-:W-:-:S07]  /*b5550*/  IMAD.MOV.U32 R144, RZ, RZ, -0x1 ;  /* 0xffffffffff907424 */ /* 0x000fce00078e00ff */
[----:B0123-5:R-:W-:Y:S05]  /*b5560*/  WARPSYNC.COLLECTIVE R144, `(.L_x_3698) ;  /* 0x0000000090087348 */ /* 0x02ffea0003c00000 */
[----:B------:R4:W0:Y:S02]  /*b5570*/  SHFL.DOWN P2, R27, R91, R90, R102 ;  /* 0x0800005a5b1b7389 */ /* 0x0008240000040066 */
[----:B012345:R-:W-:Y:S05]  /*b5580*/  ENDCOLLECTIVE ;  /* 0x000000000000791b */ /* 0x03ffea0003800000 */
.L_x_3698:
[----:B------:R-:W-:Y:S05]  /*b5590*/  BSYNC B0 ;  /* 0x0000000000007941 */ /* 0x000fea0003800000 */
.L_x_3697:
[----:B------:R-:W-:Y:S02]  /*b55a0*/  IMAD.MOV.U32 R91, RZ, RZ, R5 ;  /* 0x000000ffff5b7224 */ /* 0x000fe400078e0005 */
[----:B------:R-:W-:Y:S02]  /*b55b0*/  IMAD.MOV.U32 R90, RZ, RZ, 0x8 ;  /* 0x00000008ff5a7424 */ /* 0x000fe400078e00ff */
[----:B------:R-:W-:Y:S02]  /*b55c0*/  IMAD.MOV.U32 R144, RZ, RZ, -0x1 ;  /* 0xffffffffff907424 */ /* 0x000fe400078e00ff */
[----:B------:R-:W-:-:S07]  /*b55d0*/  IMAD.MOV.U32 R4, RZ, RZ, R27 ;  /* 0x000000ffff047224 */ /* 0x000fce00078e001b */
[----:B------:R-:W-:Y:S05]  /*b55e0*/  WARPSYNC.COLLECTIVE R144, `(.L_x_3699) ;  /* 0x0000000090087348 */ /* 0x000fea0003c00000 */
[----:B------:R0:W1:Y:S02]  /*b55f0*/  SHFL.DOWN P2, R27, R91, R90, R102 ;  /* 0x0800005a5b1b7389 */ /* 0x0000640000040066 */
[----:B01----:R-:W-:Y:S05]  /*b5600*/  ENDCOLLECTIVE ;  /* 0x000000000000791b */ /* 0x003fea0003800000 */
.L_x_3699:
[----:B------:R-:W-:Y:S02]  /*b5610*/  IMAD.MOV.U32 R91, RZ, RZ, R6 ;  /* 0x000000ffff5b7224 */ /* 0x000fe400078e0006 */
[----:B------:R-:W-:-:S07]  /*b5620*/  IMAD.MOV.U32 R5, RZ, RZ, R27 ;  /* 0x000000ffff057224 */ /* 0x000fce00078e001b */
[----:B------:R-:W-:Y:S05]  /*b5630*/  WARPSYNC.COLLECTIVE R144, `(.L_x_3700) ;  /* 0x0000000090087348 */ /* 0x000fea0003c00000 */
[----:B------:R0:W1:Y:S02]  /*b5640*/  SHFL.DOWN P2, R27, R91, R90, R102 ;  /* 0x0800005a5b1b7389 */ /* 0x0000640000040066 */
[----:B01----:R-:W-:Y:S05]  /*b5650*/  ENDCOLLECTIVE ;  /* 0x000000000000791b */ /* 0x003fea0003800000 */
.L_x_3700:
[----:B------:R-:W-:Y:S02]  /*b5660*/  IMAD.MOV.U32 R91, RZ, RZ, R7 ;  /* 0x000000ffff5b7224 */ /* 0x000fe400078e0007 */
[----:B------:R-:W-:-:S07]  /*b5670*/  IMAD.MOV.U32 R6, RZ, RZ, R27 ;  /* 0x000000ffff067224 */ /* 0x000fce00078e001b */
[----:B------:R-:W-:Y:S05]  /*b5680*/  WARPSYNC.COLLECTIVE R144, `(.L_x_3701) ;  /* 0x0000000090087348 */ /* 0x000fea0003c00000 */
[----:B------:R0:W1:Y:S02]  /*b5690*/  SHFL.DOWN P2, R27, R91, R90, R102 ;  /* 0x0800005a5b1b7389 */ /* 0x0000640000040066 */
[----:B01----:R-:W-:Y:S05]  /*b56a0*/  ENDCOLLECTIVE ;  /* 0x000000000000791b */ /* 0x003fea0003800000 */
.L_x_3701:
[----:B------:R-:W-:Y:S02]  /*b56b0*/  IMAD.MOV.U32 R91, RZ, RZ, R12 ;  /* 0x000000ffff5b7224 */ /* 0x000fe400078e000c */
[----:B------:R-:W-:-:S07]  /*b56c0*/  IMAD.MOV.U32 R7, RZ, RZ, R27 ;  /* 0x000000ffff077224 */ /* 0x000fce00078e001b */
[----:B------:R-:W-:Y:S05]  /*b56d0*/  WARPSYNC.COLLECTIVE R144, `(.L_x_3702) ;  /* 0x0000000090087348 */ /* 0x000fea0003c00000 */
[----:B------:R0:W1:Y:S02]  /*b56e0*/  SHFL.DOWN P2, R27, R91, R90, R102 ;  /* 0x0800005a5b1b7389 */ /* 0x0000640000040066 */
[----:B01----:R-:W-:Y:S05]  /*b56f0*/  ENDCOLLECTIVE ;  /* 0x000000000000791b */ /* 0x003fea0003800000 */
.L_x_3702:
[----:B------:R-:W-:Y:S02]  /*b5700*/  IMAD.MOV.U32 R91, RZ, RZ, R13 ;  /* 0x000000ffff5b7224 */ /* 0x000fe400078e000d */
[----:B------:R-:W-:-:S07]  /*b5710*/  IMAD.MOV.U32 R12, RZ, RZ, R27 ;  /* 0x000000ffff0c7224 */ /* 0x000fce00078e001b */
[----:B------:R-:W-:Y:S05]  /*b5720*/  WARPSYNC.COLLECTIVE R144, `(.L_x_3703) ;  /* 0x0000000090087348 */ /* 0x000fea0003c00000 */
[----:B------:R0:W1:Y:S02]  /*b5730*/  SHFL.DOWN P2, R27, R91, R90, R102 ;  /* 0x0800005a5b1b7389 */ /* 0x0000640000040066 */
[----:B01----:R-:W-:Y:S05]  /*b5740*/  ENDCOLLECTIVE ;  /* 0x000000000000791b */ /* 0x003fea0003800000 */
.L_x_3703:
[----:B------:R-:W-:Y:S02]  /*b5750*/  IMAD.MOV.U32 R91, RZ, RZ, R14 ;  /* 0x000000ffff5b7224 */ /* 0x000fe400078e000e */
[----:B------:R-:W-:-:S07]  /*b5760*/  IMAD.MOV.U32 R13, RZ, RZ, R27 ;  /* 0x000000ffff0d7224 */ /* 0x000fce00078e001b */
[----:B------:R-:W-:Y:S05]  /*b5770*/  WARPSYNC.COLLECTIVE R144, `(.L_x_3704) ;  /* 0x0000000090087348 */ /* 0x000fea0003c00000 */
[----:B------:R0:W1:Y:S02]  /*b5780*/  SHFL.DOWN P2, R27, R91, R90, R102 ;  /* 0x0800005a5b1b7389 */ /* 0x0000640000040066 */
[----:B01----:R-:W-:Y:S05]  /*b5790*/  ENDCOLLECTIVE ;  /* 0x000000000000791b */ /* 0x003fea0003800000 */
.L_x_3704:
[----:B------:R-:W-:Y:S02]  /*b57a0*/  IMAD.MOV.U32 R91, RZ, RZ, R15 ;  /* 0x000000ffff5b7224 */ /* 0x000fe400078e000f */
[----:B------:R-:W-:-:S07]  /*b57b0*/  IMAD.MOV.U32 R14, RZ, RZ, R27 ;  /* 0x000000ffff0e7224 */ /* 0x000fce00078e001b */
[----:B------:R-:W-:Y:S05]  /*b57c0*/  WARPSYNC.COLLECTIVE R144, `(.L_x_3705) ;  /* 0x0000000090087348 */ /* 0x000fea0003c00000 */
[----:B------:R0:W1:Y:S02]  /*b57d0*/  SHFL.DOWN P2, R27, R91, R90, R102 ;  /* 0x0800005a5b1b7389 */ /* 0x0000640000040066 */
[----:B01----:R-:W-:Y:S05]  /*b57e0*/  ENDCOLLECTIVE ;  /* 0x000000000000791b */ /* 0x003fea0003800000 */
.L_x_3705:
[----:B------:R-:W-:Y:S02]  /*b57f0*/  IMAD.MOV.U32 R91, RZ, RZ, R8 ;  /* 0x000000ffff5b7224 */ /* 0x000fe400078e0008 */
[----:B------:R-:W-:-:S07]  /*b5800*/  IMAD.MOV.U32 R15, RZ, RZ, R27 ;  /* 0x000000ffff0f7224 */ /* 0x000fce00078e001b */
[----:B------:R-:W-:Y:S05]  /*b5810*/  WARPSYNC.COLLECTIVE R144, `(.L_x_3706) ;  /* 0x0000000090087348 */ /* 0x000fea0003c00000 */
[----:B------:R0:W1:Y:S02]  /*b5820*/  SHFL.DOWN P2, R27, R91, R90, R102 ;  /* 0x0800005a5b1b7389 */ /* 0x0000640000040066 */
[----:B01----:R-:W-:Y:S05]  /*b5830*/  ENDCOLLECTIVE ;  /* 0x000000000000791b */ /* 0x003fea0003800000 */
.L_x_3706:
[----:B------:R-:W-:Y:S02]  /*b5840*/  IMAD.MOV.U32 R91, RZ, RZ, R9 ;  /* 0x000000ffff5b7224 */ /* 0x000fe400078e0009 */
[----:B------:R-:W-:-:S07]  /*b5850*/  IMAD.MOV.U32 R8, RZ, RZ, R27 ;  /* 0x000000ffff087224 */ /* 0x000fce00078e001b */
[----:B------:R-:W-:Y:S05]  /*b5860*/  WARPSYNC.COLLECTIVE R144, `(.L_x_3707) ;  /* 0x0000000090087348 */ /* 0x000fea0003c00000 */
[----:B------:R0:W1:Y:S02]  /*b5870*/  SHFL.DOWN P2, R27, R91, R90, R102 ;  /* 0x0800005a5b1b7389 */ /* 0x0000640000040066 */
[----:B01----:R-:W-:Y:S05]  /*b5880*/  ENDCOLLECTIVE ;  /* 0x000000000000791b */ /* 0x003fea0003800000 */
.L_x_3707:
[----:B------:R-:W-:Y:S02]  /*b5890*/  IMAD.MOV.U32 R91, RZ, RZ, R10 ;  /* 0x000000ffff5b7224 */ /* 0x000fe400078e000a */
[----:B------:R-:W-:-:S07]  /*b58a0*/  IMAD.MOV.U32 R9, RZ, RZ, R27 ;  /* 0x000000ffff097224 */ /* 0x000fce00078e001b */
[----:B------:R-:W-:Y:S05]  /*b58b0*/  WARPSYNC.COLLECTIVE R144, `(.L_x_3708) ;  /* 0x0000000090087348 */ /* 0x000fea0003c00000 */
[----:B------:R0:W1:Y:S02]  /*b58c0*/  SHFL.DOWN P2, R27, R91, R90, R102 ;  /* 0x0800005a5b1b7389 */ /* 0x0000640000040066 */
[----:B01----:R-:W-:Y:S05]  /*b58d0*/  ENDCOLLECTIVE ;  /* 0x000000000000791b */ /* 0x003fea0003800000 */
.L_x_3708:
[----:B------:R-:W-:Y:S02]  /*b58e0*/  IMAD.MOV.U32 R91, RZ, RZ, R11 ;  /* 0x000000ffff5b7224 */ /* 0x000fe400078e000b */
[----:B------:R-:W-:-:S07]  /*b58f0*/  IMAD.MOV.U32 R10, RZ, RZ, R27 ;  /* 0x000000ffff0a7224 */ /* 0x000fce00078e001b */
[----:B------:R-:W-:Y:S05]  /*b5900*/  WARPSYNC.COLLECTIVE R144, `(.L_x_3709) ;  /* 0x0000000090087348 */ /* 0x000fea0003c00000 */
[----:B------:R0:W1:Y:S02]  /*b5910*/  SHFL.DOWN P2, R27, R91, R90, R102 ;  /* 0x0800005a5b1b7389 */ /* 0x0000640000040066 */
[----:B01----:R-:W-:Y:S05]  /*b5920*/  ENDCOLLECTIVE ;  /* 0x000000000000791b */ /* 0x003fea0003800000 */
.L_x_3709:
[----:B------:R-:W-:Y:S02]  /*b5930*/  IMAD.MOV.U32 R91, RZ, RZ, R22 ;  /* 0x000000ffff5b7224 */ /* 0x000fe400078e0016 */
[----:B------:R-:W-:-:S07]  /*b5940*/  IMAD.MOV.U32 R11, RZ, RZ, R27 ;  /* 0x000000ffff0b7224 */ /* 0x000fce00078e001b */
[----:B------:R-:W-:Y:S05]  /*b5950*/  WARPSYNC.COLLECTIVE R144, `(.L_x_3710) ;  /* 0x0000000090087348 */ /* 0x000fea0003c00000 */
[----:B------:R0:W1:Y:S02]  /*b5960*/  SHFL.DOWN P2, R27, R91, R90, R102 ;  /* 0x0800005a5b1b7389 */ /* 0x0000640000040066 */
[----:B01----:R-:W-:Y:S05]  /*b5970*/  ENDCOLLECTIVE ;  /* 0x000000000000791b */ /* 0x003fea0003800000 */
.L_x_3710:
[----:B------:R-:W-:Y:S02]  /*b5980*/  IMAD.MOV.U32 R91, RZ, RZ, R29 ;  /* 0x000000ffff5b7224 */ /* 0x000fe400078e001d */
[----:B------:R-:W-:-:S07]  /*b5990*/  IMAD.MOV.U32 R22, RZ, RZ, R27 ;  /* 0x000000ffff167224 */ /* 0x000fce00078e001b */
[----:B------:R-:W-:Y:S05]  /*b59a0*/  WARPSYNC.COLLECTIVE R144, `(.L_x_3711) ;  /* 0x0000000090087348 */ /* 0x000fea0003c00000 */
[----:B------:R0:W1:Y:S02]  /*b59b0*/  SHFL.DOWN P2, R27, R91, R90, R102 ;  /* 0x0800005a5b1b7389 */ /* 0x0000640000040066 */
[----:B01----:R-:W-:Y:S05]  /*b59c0*/  ENDCOLLECTIVE ;  /* 0x000000000000791b */ /* 0x003fea0003800000 */
.L_x_3711:
[----:B------:R-:W-:Y:S02]  /*b59d0*/  IMAD.MOV.U32 R91, RZ, RZ, R2 ;  /* 0x000000ffff5b7224 */ /* 0x000fe400078e0002 */
[----:B------:R-:W-:-:S07]  /*b59e0*/  IMAD.MOV.U32 R19, RZ, RZ, R27 ;  /* 0x000000ffff137224 */ /* 0x000fce00078e001b */
[----:B------:R-:W-:Y:S05]  /*b59f0*/  WARPSYNC.COLLECTIVE R144, `(.L_x_3712) ;  /* 0x0000000090087348 */ /* 0x000fea0003c00000 */
[----:B------:R0:W1:Y:S02]  /*b5a00*/  SHFL.DOWN P2, R27, R91, R90, R102 ;  /* 0x0800005a5b1b7389 */ /* 0x0000640000040066 */
[----:B01----:R-:W-:Y:S05]  /*b5a10*/  ENDCOLLECTIVE ;  /* 0x000000000000791b */ /* 0x003fea0003800000 */
.L_x_3712:
[----:B------:R-:W-:Y:S02]  /*b5a20*/  IMAD.MOV.U32 R91, RZ, RZ, R3 ;  /* 0x000000ffff5b7224 */ /* 0x000fe400078e0003 */
[----:B------:R-:W-:-:S07]  /*b5a30*/  IMAD.MOV.U32 R16, RZ, RZ, R27 ;  /* 0x000000ffff107224 */ /* 0x000fce00078e001b */
[----:B------:R-:W-:Y:S05]  /*b5a40*/  WARPSYNC.COLLECTIVE R144, `(.L_x_3713) ;  /* 0x0000000090087348 */ /* 0x000fea0003c00000 */
[----:B------:R0:W1:Y:S02]  /*b5a50*/  SHFL.DOWN P2, R27, R91, R90, R102 ;  /* 0x0800005a5b1b7389 */ /* 0x0000640000040066 */
[----:B01----:R-:W-:Y:S05]  /*b5a60*/  ENDCOLLECTIVE ;  /* 0x000000000000791b */ /* 0x003fea0003800000 */
.L_x_3713:
[----:B------:R-:W-:Y:S01]  /*b5a70*/  IMAD.MOV.U32 R17, RZ, RZ, R27 ;  /* 0x000000ffff117224 */ /* 0x000fe200078e001b */
[----:B------:R-:W-:Y:S06]  /*b5a80*/  BRA `(.L_x_3714) ;  /* 0xfffffdd800fc7947 */ /* 0x000fec000383ffff */
.L_x_3150:
[----:B------:R-:W-:Y:S01]  /*b5a90*/  BSSY B0, `(.L_x_3715) ;  /* 0x0000007000007945 */ /* 0x000fe20003800000 */
[----:B------:R-:W-:Y:S02]  /*b5aa0*/  IMAD.MOV.U32 R91, RZ, RZ, R24 ;  /* 0x000000ffff5b7224 */ /* 0x000fe400078e0018 */
[----:B------:R-:W-:Y:S02]  /*b5ab0*/  IMAD.MOV.U32 R90, RZ, RZ, 0x10 ;  /* 0x00000010ff5a7424 */ /* 0x000fe400078e00ff */
[----:B------:R-:W-:-:S07]  /*b5ac0*/  IMAD.MOV.U32 R144, RZ, RZ, -0x1 ;  /* 0xffffffffff907424 */ /* 0x000fce00078e00ff */
[----:B-12345:R-:W-:Y:S05]  /*b5ad0*/  WARPSYNC.COLLECTIVE R144, `(.L_x_3716) ;  /* 0x0000000090087348 */ /* 0x03efea0003c00000 */
[----:B------:R0:W0:Y:S02]  /*b5ae0*/  SHFL.DOWN P2, R27, R91, R90, R102 ;  /* 0x0800005a5b1b7389 */ /* 0x0000240000040066 */
[----:B012345:R-:W-:Y:S05]  /*b5af0*/  ENDCOLLECTIVE ;  /* 0x000000000000791b */ /* 0x03ffea0003800000 */
.L_x_3716:
[----:B------:R-:W-:Y:S05]  /*b5b00*/  BSYNC B0 ;  /* 0x0000000000007941 */ /* 0x000fea0003800000 */
.L_x_3715:
[----:B------:R-:W-:Y:S01]  /*b5b10*/  IMAD.MOV.U32 R21, RZ, RZ, R27 ;  /* 0x000000ffff157224 */ /* 0x000fe200078e001b */
[----:B------:R-:W-:Y:S06]  /*b5b20*/  BRA `(.L_x_3717) ;  /* 0xfffffdec00f47947 */ /* 0x000fec000383ffff */
.L_x_3151:
[----:B------:R-:W-:Y:S01]  /*b5b30*/  BSSY B0, `(.L_x_3718) ;  /* 0x0000006000007945 */ /* 0x000fe20003800000 */
[----:B------:R-:W-:Y:S02]  /*b5b40*/  IMAD.MOV.U32 R90, RZ, RZ, 0x10 ;  /* 0x00000010ff5a7424 */ /* 0x000fe400078e00ff */
[----:B------:R-:W-:-:S07]  /*b5b50*/  IMAD.MOV.U32 R144, RZ, RZ, -0x1 ;  /* 0xffffffffff907424 */ /* 0x000fce00078e00ff */
[----:B012345:R-:W-:Y:S05]  /*b5b60*/  WARPSYNC.COLLECTIVE R144, `(.L_x_3719) ;  /* 0x0000000090087348 */ /* 0x03ffea0003c00000 */
[----:B------:R0:W0:Y:S02]  /*b5b70*/  SHFL.DOWN P2, R27, R91, R90, R102 ;  /* 0x0800005a5b1b7389 */ /* 0x0000240000040066 */
[----:B012345:R-:W-:Y:S05]  /*b5b80*/  ENDCOLLECTIVE ;  /* 0x000000000000791b */ /* 0x03ffea0003800000 */
.L_x_3719:
[----:B------:R-:W-:Y:S05]  /*b5b90*/  BSYNC B0 ;  /* 0x0000000000007941 */ /* 0x000fea0003800000 */
.L_x_3718:
[----:B------:R-:W-:Y:S05]  /*b5ba0*/  BRA `(.L_x_3720) ;  /* 0xfffffdec00dc7947 */ /* 0x000fea000383ffff */
.L_x_3152:
[----:B------:R-:W-:Y:S01]  /*b5bb0*/  BSSY B0, `(.L_x_3721) ;  /* 0x0000007000007945 */ /* 0x000fe20003800000 */
[----:B------:R-:W-:Y:S02]  /*b5bc0*/  IMAD.MOV.U32 R91, RZ, RZ, R4 ;  /* 0x000000ffff5b7224 */ /* 0x000fe400078e0004 */
[----:B------:R-:W-:Y:S02]  /*b5bd0*/  IMAD.MOV.U32 R90, RZ, RZ, 0x10 ;  /* 0x00000010ff5a7424 */ /* 0x000fe400078e00ff */
[----:B------:R-:W-:-:S07]  /*b5be0*/  IMAD.MOV.U32 R144, RZ, RZ, -0x1 ;  /* 0xffffffffff907424 */ /* 0x000fce00078e00ff */
[----:B012345:R-:W-:Y:S05]  /*b5bf0*/  WARPSYNC.COLLECTIVE R144, `(.L_x_3722) ;  /* 0x0000000090087348 */ /* 0x03ffea0003c00000 */
[----:B------:R0:W0:Y:S02]  /*b5c00*/  SHFL.DOWN P2, R27, R91, R90, R102 ;  /* 0x0800005a5b1b7389 */ /* 0x0000240000040066 */
[----:B012345:R-:W-:Y:S05]  /*b5c10*/  ENDCOLLECTIVE ;  /* 0x000000000000791b */ /* 0x03ffea0003800000 */
.L_x_3722:
[----:B------:R-:W-:Y:S05]  /*b5c20*/  BSYNC B0 ;  /* 0x0000000000007941 */ /* 0x000fea0003800000 */
.L_x_3721:
[----:B------:R-:W-:Y:S02]  /*b5c30*/  IMAD.MOV.U32 R91, RZ, RZ, R5 ;  /* 0x000000ffff5b7224 */ /* 0x000fe400078e0005 */
[----:B------:R-:W-:Y:S02]  /*b5c40*/  IMAD.MOV.U32 R90, RZ, RZ, 0x10 ;  /* 0x00000010ff5a7424 */ /* 0x000fe400078e00ff */
[----:B------:R-:W-:Y:S02]  /*b5c50*/  IMAD.MOV.U32 R144, RZ, RZ, -0x1 ;  /* 0xffffffffff907424 */ /* 0x000fe400078e00ff */
[----:B------:R-:W-:-:S07]  /*b5c60*/  IMAD.MOV.U32 R4, RZ, RZ, R27 ;  /* 0x000000ffff047224 */ /* 0x000fce00078e001b */
[----:B------:R-:W-:Y:S05]  /*b5c70*/  WARPSYNC.COLLECTIVE R144, `(.L_x_3723) ;  /* 0x0000000090087348 */ /* 0x000fea0003c00000 */
[----:B------:R0:W1:Y:S02]  /*b5c80*/  SHFL.DOWN P2, R27, R91, R90, R102 ;  /* 0x0800005a5b1b7389 */ /* 0x0000640000040066 */
[----:B01----:R-:W-:Y:S05]  /*b5c90*/  ENDCOLLECTIVE ;  /* 0x000000000000791b */ /* 0x003fea0003800000 */
.L_x_3723:
[----:B------:R-:W-:Y:S02]  /*b5ca0*/  IMAD.MOV.U32 R91, RZ, RZ, R6 ;  /* 0x000000ffff5b7224 */ /* 0x000fe400078e0006 */
[----:B------:R-:W-:-:S07]  /*b5cb0*/  IMAD.MOV.U32 R5, RZ, RZ, R27 ;  /* 0x000000ffff057224 */ /* 0x000fce00078e001b */
[----:B------:R-:W-:Y:S05]  /*b5cc0*/  WARPSYNC.COLLECTIVE R144, `(.L_x_3724) ;  /* 0x0000000090087348 */ /* 0x000fea0003c00000 */
[----:B------:R0:W1:Y:S02]  /*b5cd0*/  SHFL.DOWN P2, R27, R91, R90, R102 ;  /* 0x0800005a5b1b7389 */ /* 0x0000640000040066 */
[----:B01----:R-:W-:Y:S05]  /*b5ce0*/  ENDCOLLECTIVE ;  /* 0x000000000000791b */ /* 0x003fea0003800000 */
.L_x_3724:
[----:B------:R-:W-:Y:S02]  /*b5cf0*/  IMAD.MOV.U32 R91, RZ, RZ, R7 ;  /* 0x000000ffff5b7224 */ /* 0x000fe400078e0007 */
[----:B------:R-:W-:-:S07]  /*b5d00*/  IMAD.MOV.U32 R6, RZ, RZ, R27 ;  /* 0x000000ffff067224 */ /* 0x000fce00078e001b */
[----:B------:R-:W-:Y:S05]  /*b5d10*/  WARPSYNC.COLLECTIVE R144, `(.L_x_3725) ;  /* 0x0000000090087348 */ /* 0x000fea0003c00000 */
[----:B------:R0:W1:Y:S02]  /*b5d20*/  SHFL.DOWN P2, R27, R91, R90, R102 ;  /* 0x0800005a5b1b7389 */ /* 0x0000640000040066 */
[----:B01----:R-:W-:Y:S05]  /*b5d30*/  ENDCOLLECTIVE ;  /* 0x000000000000791b */ /* 0x003fea0003800000 */
.L_x_3725:
[----:B------:R-:W-:Y:S02]  /*b5d40*/  IMAD.MOV.U32 R91, RZ, RZ, R12 ;  /* 0x000000ffff5b7224 */ /* 0x000fe400078e000c */
[----:B------:R-:W-:-:S07]  /*b5d50*/  IMAD.MOV.U32 R7, RZ, RZ, R27 ;  /* 0x000000ffff077224 */ /* 0x000fce00078e001b */
[----:B------:R-:W-:Y:S05]  /*b5d60*/  WARPSYNC.COLLECTIVE R144, `(.L_x_3726) ;  /* 0x0000000090087348 */ /* 0x000fea0003c00000 */
[----:B------:R0:W1:Y:S02]  /*b5d70*/  SHFL.DOWN P2, R27, R91, R90, R102 ;  /* 0x0800005a5b1b7389 */ /* 0x0000640000040066 */
[----:B01----:R-:W-:Y:S05]  /*b5d80*/  ENDCOLLECTIVE ;  /* 0x000000000000791b */ /* 0x003fea0003800000 */
.L_x_3726:
[----:B------:R-:W-:Y:S02]  /*b5d90*/  IMAD.MOV.U32 R91, RZ, RZ, R13 ;  /* 0x000000ffff5b7224 */ /* 0x000fe400078e000d */
[----:B------:R-:W-:-:S07]  /*b5da0*/  IMAD.MOV.U32 R12, RZ, RZ, R27 ;  /* 0x000000ffff0c7224 */ /* 0x000fce00078e001b */
[----:B------:R-:W-:Y:S05]  /*b5db0*/  WARPSYNC.COLLECTIVE R144, `(.L_x_3727) ;  /* 0x0000000090087348 */ /* 0x000fea0003c00000 */
[----:B------:R0:W1:Y:S02]  /*b5dc0*/  SHFL.DOWN P2, R27, R91, R90, R102 ;  /* 0x0800005a5b1b7389 */ /* 0x0000640000040066 */
[----:B01----:R-:W-:Y:S05]  /*b5dd0*/  ENDCOLLECTIVE ;  /* 0x000000000000791b */ /* 0x003fea0003800000 */
.L_x_3727:
[----:B------:R-:W-:Y:S02]  /*b5de0*/  IMAD.MOV.U32 R91, RZ, RZ, R14 ;  /* 0x000000ffff5b7224 */ /* 0x000fe400078e000e */
[----:B------:R-:W-:-:S07]  /*b5df0*/  IMAD.MOV.U32 R13, RZ, RZ, R27 ;  /* 0x000000ffff0d7224 */ /* 0x000fce00078e001b */
[----:B------:R-:W-:Y:S05]  /*b5e00*/  WARPSYNC.COLLECTIVE R144, `(.L_x_3728) ;  /* 0x0000000090087348 */ /* 0x000fea0003c00000 */
[----:B------:R0:W1:Y:S02]  /*b5e10*/  SHFL.DOWN P2, R27, R91, R90, R102 ;  /* 0x0800005a5b1b7389 */ /* 0x0000640000040066 */
[----:B01----:R-:W-:Y:S05]  /*b5e20*/  ENDCOLLECTIVE ;  /* 0x000000000000791b */ /* 0x003fea0003800000 */
.L_x_3728:
[----:B------:R-:W-:Y:S02]  /*b5e30*/  IMAD.MOV.U32 R91, RZ, RZ, R15 ;  /* 0x000000ffff5b7224 */ /* 0x000fe400078e000f */
[----:B------:R-:W-:-:S07]  /*b5e40*/  IMAD.MOV.U32 R14, RZ, RZ, R27 ;  /* 0x000000ffff0e7224 */ /* 0x000fce00078e001b */
[----:B------:R-:W-:Y:S05]  /*b5e50*/  WARPSYNC.COLLECTIVE R144, `(.L_x_3729) ;  /* 0x0000000090087348 */ /* 0x000fea0003c00000 */
[----:B------:R0:W1:Y:S02]  /*b5e60*/  SHFL.DOWN P2, R27, R91, R90, R102 ;  /* 0x0800005a5b1b7389 */ /* 0x0000640000040066 */
[----:B01----:R-:W-:Y:S05]  /*b5e70*/  ENDCOLLECTIVE ;  /* 0x000000000000791b */ /* 0x003fea0003800000 */
.L_x_3729:
[----:B------:R-:W-:Y:S02]  /*b5e80*/  IMAD.MOV.U32 R91, RZ, RZ, R8 ;  /* 0x000000ffff5b7224 */ /* 0x000fe400078e0008 */
[----:B------:R-:W-:-:S07]  /*b5e90*/  IMAD.MOV.U32 R15, RZ, RZ, R27 ;  /* 0x000000ffff0f7224 */ /* 0x000fce00078e001b */
[----:B------:R-:W-:Y:S05]  /*b5ea0*/  WARPSYNC.COLLECTIVE R144, `(.L_x_3730) ;  /* 0x0000000090087348 */ /* 0x000fea0003c00000 */
[----:B------:R0:W1:Y:S02]  /*b5eb0*/  SHFL.DOWN P2, R27, R91, R90, R102 ;  /* 0x0800005a5b1b7389 */ /* 0x0000640000040066 */
[----:B01----:R-:W-:Y:S05]  /*b5ec0*/  ENDCOLLECTIVE ;  /* 0x000000000000791b */ /* 0x003fea0003800000 */
.L_x_3730:
[----:B------:R-:W-:Y:S02]  /*b5ed0*/  IMAD.MOV.U32 R91, RZ, RZ, R9 ;  /* 0x000000ffff5b7224 */ /* 0x000fe400078e0009 */
[----:B------:R-:W-:-:S07]  /*b5ee0*/  IMAD.MOV.U32 R8, RZ, RZ, R27 ;  /* 0x000000ffff087224 */ /* 0x000fce00078e001b */
[----:B------:R-:W-:Y:S05]  /*b5ef0*/  WARPSYNC.COLLECTIVE R144, `(.L_x_3731) ;  /* 0x0000000090087348 */ /* 0x000fea0003c00000 */
[----:B------:R0:W1:Y:S02]  /*b5f00*/  SHFL.DOWN P2, R27, R91, R90, R102 ;  /* 0x0800005a5b1b7389 */ /* 0x0000640000040066 */
[----:B01----:R-:W-:Y:S05]  /*b5f10*/  ENDCOLLECTIVE ;  /* 0x000000000000791b */ /* 0x003fea0003800000 */
.L_x_3731:
[----:B------:R-:W-:Y:S02]  /*b5f20*/  IMAD.MOV.U32 R91, RZ, RZ, R10 ;  /* 0x000000ffff5b7224 */ /* 0x000fe400078e000a */
[----:B------:R-:W-:-:S07]  /*b5f30*/  IMAD.MOV.U32 R9, RZ, RZ, R27 ;  /* 0x000000ffff097224 */ /* 0x000fce00078e001b */
[----:B------:R-:W-:Y:S05]  /*b5f40*/  WARPSYNC.COLLECTIVE R144, `(.L_x_3732) ;  /* 0x0000000090087348 */ /* 0x000fea0003c00000 */
[----:B------:R0:W1:Y:S02]  /*b5f50*/  SHFL.DOWN P2, R27, R91, R90, R102 ;  /* 0x0800005a5b1b7389 */ /* 0x0000640000040066 */
[----:B01----:R-:W-:Y:S05]  /*b5f60*/  ENDCOLLECTIVE ;  /* 0x000000000000791b */ /* 0x003fea0003800000 */
.L_x_3732:
[----:B------:R-:W-:Y:S02]  /*b5f70*/  IMAD.MOV.U32 R91, RZ, RZ, R11 ;  /* 0x000000ffff5b7224 */ /* 0x000fe400078e000b */
[----:B------:R-:W-:-:S07]  /*b5f80*/  IMAD.MOV.U32 R10, RZ, RZ, R27 ;  /* 0x000000ffff0a7224 */ /* 0x000fce00078e001b */
[----:B------:R-:W-:Y:S05]  /*b5f90*/  WARPSYNC.COLLECTIVE R144, `(.L_x_3733) ;  /* 0x0000000090087348 */ /* 0x000fea0003c00000 */
[----:B------:R0:W1:Y:S02]  /*b5fa0*/  SHFL.DOWN P2, R27, R91, R90, R102 ;  /* 0x0800005a5b1b7389 */ /* 0x0000640000040066 */
[----:B01----:R-:W-:Y:S05]  /*b5fb0*/  ENDCOLLECTIVE ;  /* 0x000000000000791b */ /* 0x003fea0003800000 */
.L_x_3733:
[----:B------:R-:W-:Y:S02]  /*b5fc0*/  IMAD.MOV.U32 R91, RZ, RZ, R22 ;  /* 0x000000ffff5b7224 */ /* 0x000fe400078e0016 */
[----:B------:R-:W-:-:S07]  /*b5fd0*/  IMAD.MOV.U32 R11, RZ, RZ, R27 ;  /* 0x000000ffff0b7224 */ /* 0x000fce00078e001b */
[----:B------:R-:W-:Y:S05]  /*b5fe0*/  WARPSYNC.COLLECTIVE R144, `(.L_x_3734) ;  /* 0x0000000090087348 */ /* 0x000fea0003c00000 */
[----:B------:R0:W1:Y:S02]  /*b5ff0*/  SHFL.DOWN P2, R27, R91, R90, R102 ;  /* 0x0800005a5b1b7389 */ /* 0x0000640000040066 */
[----:B01----:R-:W-:Y:S05]  /*b6000*/  ENDCOLLECTIVE ;  /* 0x000000000000791b */ /* 0x003fea0003800000 */
.L_x_3734:
[----:B------:R-:W-:Y:S02]  /*b6010*/  IMAD.MOV.U32 R91, RZ, RZ, R29 ;  /* 0x000000ffff5b7224 */ /* 0x000fe400078e001d */
[----:B------:R-:W-:-:S07]  /*b6020*/  IMAD.MOV.U32 R22, RZ, RZ, R27 ;  /* 0x000000ffff167224 */ /* 0x000fce00078e001b */
[----:B------:R-:W-:Y:S05]  /*b6030*/  WARPSYNC.COLLECTIVE R144, `(.L_x_3735) ;  /* 0x0000000090087348 */ /* 0x000fea0003c00000 */
[----:B------:R0:W1:Y:S02]  /*b6040*/  SHFL.DOWN P2, R27, R91, R90, R102 ;  /* 0x0800005a5b1b7389 */ /* 0x0000640000040066 */
[----:B01----:R-:W-:Y:S05]  /*b6050*/  ENDCOLLECTIVE ;  /* 0x000000000000791b */ /* 0x003fea0003800000 */
.L_x_3735:
[----:B------:R-:W-:Y:S02]  /*b6060*/  IMAD.MOV.U32 R91, RZ, RZ, R2 ;  /* 0x000000ffff5b7224 */ /* 0x000fe400078e0002 */
[----:B------:R-:W-:-:S07]  /*b6070*/  IMAD.MOV.U32 R19, RZ, RZ, R27 ;  /* 0x000000ffff137224 */ /* 0x000fce00078e001b */
[----:B------:R-:W-:Y:S05]  /*b6080*/  WARPSYNC.COLLECTIVE R144, `(.L_x_3736) ;  /* 0x0000000090087348 */ /* 0x000fea0003c00000 */
[----:B------:R0:W1:Y:S02]  /*b6090*/  SHFL.DOWN P2, R27, R91, R90, R102 ;  /* 0x0800005a5b1b7389 */ /* 0x0000640000040066 */
[----:B01----:R-:W-:Y:S05]  /*b60a0*/  ENDCOLLECTIVE ;  /* 0x000000000000791b */ /* 0x003fea0003800000 */
.L_x_3736:
[----:B------:R-:W-:Y:S02]  /*b60b0*/  IMAD.MOV.U32 R91, RZ, RZ, R3 ;  /* 0x000000ffff5b7224 */ /* 0x000fe400078e0003 */
[----:B------:R-:W-:-:S07]  /*b60c0*/  IMAD.MOV.U32 R16, RZ, RZ, R27 ;  /* 0x000000ffff107224 */ /* 0x000fce00078e001b */
[----:B------:R-:W-:Y:S05]  /*b60d0*/  WARPSYNC.COLLECTIVE R144, `(.L_x_3737) ;  /* 0x0000000090087348 */ /* 0x000fea0003c00000 */
[----:B------:R0:W1:Y:S02]  /*b60e0*/  SHFL.DOWN P2, R27, R91, R90, R102 ;  /* 0x0800005a5b1b7389 */ /* 0x0000640000040066 */
[----:B01----:R-:W-:Y:S05]  /*b60f0*/  ENDCOLLECTIVE ;  /* 0x000000000000791b */ /* 0x003fea0003800000 */
.L_x_3737:
[----:B------:R-:W-:Y:S01]  /*b6100*/  IMAD.MOV.U32 R17, RZ, RZ, R27 ;  /* 0x000000ffff117224 */ /* 0x000fe200078e001b */
[----:B------:R-:W-:Y:S06]  /*b6110*/  BRA `(.L_x_3738) ;  /* 0xfffffde800c87947 */ /* 0x000fec000383ffff */
.L_x_3169:
[----:B------:R-:W-:Y:S01]  /*b6120*/  BSSY B0, `(.L_x_3739) ;  /* 0x0000005000007945 */ /* 0x000fe20003800000 */
[----:B------:R-:W-:-:S07]  /*b6130*/  IMAD.MOV.U32 R144, RZ, RZ, -0x1 ;  /* 0xffffffffff907424 */ /* 0x000fce00078e00ff */
[----:B0-234-:R-:W-:Y:S05]  /*b6140*/  WARPSYNC.COLLECTIVE R144, `(.L_x_3740) ;  /* 0x0000000090087348 */ /* 0x01dfea0003c00000 */
[----:B------:R-:W-:Y:S01]  /*b6150*/  VOTE.ALL P2, P2 ;  /* 0x0000000000ff7806 */ /* 0x000fe20001040000 */
[----:B0-234-:R-:W-:-:S12]  /*b6160*/  ENDCOLLECTIVE ;  /* 0x000000000000791b */ /* 0x01dfd80003800000 */
.L_x_3740:
[----:B------:R-:W-:Y:S05]  /*b6170*/  BSYNC B0 ;  /* 0x0000000000007941 */ /* 0x000fea0003800000 */
.L_x_3739:
[----:B------:R-:W-:Y:S05]  /*b6180*/  BRA `(.L_x_3741) ;  /* 0xfffffdfc00f07947 */ /* 0x000fea000383ffff */
.L_x_3171:
[----:B------:R-:W-:Y:S01]  /*b6190*/  BSSY B0, `(.L_x_3742) ;  /* 0x0000006000007945 */ /* 0x000fe20003800000 */
[----:B------:R-:W-:Y:S01]  /*b61a0*/  PLOP3.LUT P2, PT, P2, PT, PT, 0x8, 0x80 ;  /* 0x000000000080781c */ /* 0x000fe2000174e170 */
[----:B------:R-:W-:-:S12]  /*b61b0*/  IMAD.MOV.U32 R144, RZ, RZ, -0x1 ;  /* 0xffffffffff907424 */ /* 0x000fd800078e00ff */
[----:B--234-:R-:W-:Y:S05]  /*b61c0*/  WARPSYNC.COLLECTIVE R144, `(.L_x_3743) ;  /* 0x0000000090087348 */ /* 0x01cfea0003c00000 */
[----:B------:R-:W-:Y:S01]  /*b61d0*/  VOTE.ANY P2, P2 ;  /* 0x0000000000ff7806 */ /* 0x000fe20001040100 */
[----:B--234-:R-:W-:-:S12]  /*b61e0*/  ENDCOLLECTIVE ;  /* 0x000000000000791b */ /* 0x01cfd80003800000 */
.L_x_3743:
[----:B------:R-:W-:Y:S05]  /*b61f0*/  BSYNC B0 ;  /* 0x0000000000007941 */ /* 0x000fea0003800000 */
.L_x_3742:
[----:B------:R-:W-:Y:S05]  /*b6200*/  BRA `(.L_x_3744) ;  /* 0xfffffe0000087947 */ /* 0x000fea000383ffff */
.L_x_3176:
[----:B------:R-:W-:Y:S01]  /*b6210*/  BSSY B0, `(.L_x_3745) ;  /* 0x0000006000007945 */ /* 0x000fe20003800000 */
[----:B------:R-:W-:Y:S01]  /*b6220*/  PLOP3.LUT P2, PT, P2, PT, PT, 0x8, 0x80 ;  /* 0x000000000080781c */ /* 0x000fe2000174e170 */
[----:B------:R-:W-:-:S12]  /*b6230*/  IMAD.MOV.U32 R144, RZ, RZ, -0x1 ;  /* 0xffffffffff907424 */ /* 0x000fd800078e00ff */
[----:B--2345:R-:W-:Y:S05]  /*b6240*/  WARPSYNC.COLLECTIVE R144, `(.L_x_3746) ;  /* 0x0000000090087348 */ /* 0x03cfea0003c00000 */
[----:B------:R-:W-:Y:S01]  /*b6250*/  VOTE.ANY R6, PT, P2 ;  /* 0x0000000000067806 */ /* 0x000fe200010e0100 */
[----:B--2345:R-:W-:Y:S06]  /*b6260*/  ENDCOLLECTIVE ;  /* 0x000000000000791b */ /* 0x03cfec0003800000 */
.L_x_3746:
[----:B------:R-:W-:Y:S05]  /*b6270*/  BSYNC B0 ;  /* 0x0000000000007941 */ /* 0x000fea0003800000 */
.L_x_3745:
        /* <DEDUP_REMOVED lines=49> */
.L_x_3747:
        /* <DEDUP_REMOVED lines=76> */
.L_x_3177:
[----:B------:R-:W-:Y:S01]  /*b6a50*/  BSSY B0, `(.L_x_3749) ;  /* 0x0000006000007945 */ /* 0x000fe20003800000 */
[----:B------:R-:W-:Y:S02]  /*b6a60*/  IMAD.MOV.U32 R90, RZ, RZ, 0x1 ;  /* 0x00000001ff5a7424 */ /* 0x000fe400078e00ff */
[----:B------:R-:W-:-:S07]  /*b6a70*/  IMAD.MOV.U32 R144, RZ, RZ, -0x1 ;  /* 0xffffffffff907424 */ /* 0x000fce00078e00ff */
[----:B01----:R-:W-:Y:S05]  /*b6a80*/  WARPSYNC.COLLECTIVE R144, `(.L_x_3750) ;  /* 0x0000000090087348 */ /* 0x003fea0003c00000 */
[----:B------:R2:W3:Y:S02]  /*b6a90*/  SHFL.DOWN P2, R27, R91, R90, R102 ;  /* 0x0800005a5b1b7389 */ /* 0x0004e40000040066 */
[----:B0123--:R-:W-:Y:S05]  /*b6aa0*/  ENDCOLLECTIVE ;  /* 0x000000000000791b */ /* 0x00ffea0003800000 */
.L_x_3750:
[----:B------:R-:W-:Y:S05]  /*b6ab0*/  BSYNC B0 ;  /* 0x0000000000007941 */ /* 0x000fea0003800000 */
.L_x_3749:
[----:B------:R-:W-:Y:S05]  /*b6ac0*/  BRA `(.L_x_3751) ;  /* 0xfffffe0400dc7947 */ /* 0x000fea000383ffff */
.L_x_3178:
[----:B------:R-:W-:Y:S01]  /*b6ad0*/  BSSY B0, `(.L_x_3752) ;  /* 0x0000007000007945 */ /* 0x000fe20003800000 */
[----:B------:R-:W-:Y:S02]  /*b6ae0*/  IMAD.MOV.U32 R91, RZ, RZ, R8 ;  /* 0x000000ffff5b7224 */ /* 0x000fe400078e0008 */
[----:B------:R-:W-:Y:S02]  /*b6af0*/  IMAD.MOV.U32 R90, RZ, RZ, 0x1 ;  /* 0x00000001ff5a7424 */ /* 0x000fe400078e00ff */
[----:B------:R-:W-:-:S07]  /*b6b00*/  IMAD.MOV.U32 R144, RZ, RZ, -0x1 ;  /* 0xffffffffff907424 */ /* 0x000fce00078e00ff */
[----:B01----:R-:W-:Y:S05]  /*b6b10*/  WARPSYNC.COLLECTIVE R144, `(.L_x_3753) ;  /* 0x0000000090087348 */ /* 0x003fea0003c00000 */
[----:B------:R2:W3:Y:S02]  /*b6b20*/  SHFL.DOWN P2, R27, R91, R90, R102 ;  /* 0x0800005a5b1b7389 */ /* 0x0004e40000040066 */
[----:B0123--:R-:W-:Y:S05]  /*b6b30*/  ENDCOLLECTIVE ;  /* 0x000000000000791b */ /* 0x00ffea0003800000 */
.L_x_3753:
[----:B------:R-:W-:Y:S05]  /*b6b40*/  BSYNC B0 ;  /* 0x0000000000007941 */ /* 0x000fea0003800000 */
.L_x_3752:
[----:B------:R-:W-:Y:S02]  /*b6b50*/  IMAD.MOV.U32 R91, RZ, RZ, R9 ;  /* 0x000000ffff5b7224 */ /* 0x000fe400078e0009 */
[----:B------:R-:W-:Y:S02]  /*b6b60*/  IMAD.MOV.U32 R90, RZ, RZ, 0x1 ;  /* 0x00000001ff5a7424 */ /* 0x000fe400078e00ff */
[----:B------:R-:W-:Y:S02]  /*b6b70*/  IMAD.MOV.U32 R144, RZ, RZ, -0x1 ;  /* 0xffffffffff907424 */ /* 0x000fe400078e00ff */
[----:B------:R-:W-:-:S07]  /*b6b80*/  IMAD.MOV.U32 R8, RZ, RZ, R27 ;  /* 0x000000ffff087224 */ /* 0x000fce00078e001b */
[----:B------:R-:W-:Y:S05]  /*b6b90*/  WARPSYNC.COLLECTIVE R144, `(.L_x_3754) ;  /* 0x0000000090087348 */ /* 0x000fea0003c00000 */
[----:B------:R0:W1:Y:S02]  /*b6ba0*/  SHFL.DOWN P2, R27, R91, R90, R102 ;  /* 0x0800005a5b1b7389 */ /* 0x0000640000040066 */
[----:B01----:R-:W-:Y:S05]  /*b6bb0*/  ENDCOLLECTIVE ;  /* 0x000000000000791b */ /* 0x003fea0003800000 */
.L_x_3754:
[----:B------:R-:W-:Y:S02]  /*b6bc0*/  IMAD.MOV.U32 R91, RZ, RZ, R10 ;  /* 0x000000ffff5b7224 */ /* 0x000fe400078e000a */
[----:B------:R-:W-:-:S07]  /*b6bd0*/  IMAD.MOV.U32 R9, RZ, RZ, R27 ;  /* 0x000000ffff097224 */ /* 0x000fce00078e001b */
[----:B------:R-:W-:Y:S05]  /*b6be0*/  WARPSYNC.COLLECTIVE R144, `(.L_x_3755) ;  /* 0x0000000090087348 */ /* 0x000fea0003c00000 */
[----:B------:R0:W1:Y:S02]  /*b6bf0*/  SHFL.DOWN P2, R27, R91, R90, R102 ;  /* 0x0800005a5b1b7389 */ /* 0x0000640000040066 */
[----:B01----:R-:W-:Y:S05]  /*b6c00*/  ENDCOLLECTIVE ;  /* 0x000000000000791b */ /* 0x003fea0003800000 */
.L_x_3755:
[----:B------:R-:W-:Y:S02]  /*b6c10*/  IMAD.MOV.U32 R91, RZ, RZ, R11 ;  /* 0x000000ffff5b7224 */ /* 0x000fe400078e000b */
[----:B------:R-:W-:-:S07]  /*b6c20*/  IMAD.MOV.U32 R10, RZ, RZ, R27 ;  /* 0x000000ffff0a7224 */ /* 0x000fce00078e001b */
[----:B------:R-:W-:Y:S05]  /*b6c30*/  WARPSYNC.COLLECTIVE R144, `(.L_x_3756) ;  /* 0x0000000090087348 */ /* 0x000fea0003c00000 */
[----:B------:R0:W1:Y:S02]  /*b6c40*/  SHFL.DOWN P2, R27, R91, R90, R102 ;  /* 0x0800005a5b1b7389 */ /* 0x0000640000040066 */
[----:B01----:R-:W-:Y:S05]  /*b6c50*/  ENDCOLLECTIVE ;  /* 0x000000000000791b */ /* 0x003fea0003800000 */
.L_x_3756:
[----:B------:R-:W-:Y:S02]  /*b6c60*/  IMAD.MOV.U32 R91, RZ, RZ, R12 ;  /* 0x000000ffff5b7224 */ /* 0x000fe400078e000c */
[----:B------:R-:W-:-:S07]  /*b6c70*/  IMAD.MOV.U32 R11, RZ, RZ, R27 ;  /* 0x000000ffff0b7224 */ /* 0x000fce00078e001b */
[----:B------:R-:W-:Y:S05]  /*b6c80*/  WARPSYNC.COLLECTIVE R144, `(.L_x_3757) ;  /* 0x0000000090087348 */ /* 0x000fea0003c00000 */
[----:B------:R0:W1:Y:S02]  /*b6c90*/  SHFL.DOWN P2, R27, R91, R90, R102 ;  /* 0x0800005a5b1b7389 */ /* 0x0000640000040066 */
[----:B01----:R-:W-:Y:S05]  /*b6ca0*/  ENDCOLLECTIVE ;  /* 0x000000000000791b */ /* 0x003fea0003800000 */
.L_x_3757:
[----:B------:R-:W-:Y:S02]  /*b6cb0*/  IMAD.MOV.U32 R91, RZ, RZ, R13 ;  /* 0x000000ffff5b7224 */ /* 0x000fe400078e000d */
[----:B------:R-:W-:-:S07]  /*b6cc0*/  IMAD.MOV.U32 R12, RZ, RZ, R27 ;  /* 0x000000ffff0c7224 */ /* 0x000fce00078e001b */
[----:B------:R-:W-:Y:S05]  /*b6cd0*/  WARPSYNC.COLLECTIVE R144, `(.L_x_3758) ;  /* 0x0000000090087348 */ /* 0x000fea0003c00000 */
[----:B------:R0:W1:Y:S02]  /*b6ce0*/  SHFL.DOWN P2, R27, R91, R90, R102 ;  /* 0x0800005a5b1b7389 */ /* 0x0000640000040066 */
[----:B01----:R-:W-:Y:S05]  /*b6cf0*/  ENDCOLLECTIVE ;  /* 0x000000000000791b */ /* 0x003fea0003800000 */
.L_x_3758:
[----:B------:R-:W-:Y:S02]  /*b6d00*/  IMAD.MOV.U32 R91, RZ, RZ, R14 ;  /* 0x000000ffff5b7224 */ /* 0x000fe400078e000e */
[----:B------:R-:W-:-:S07]  /*b6d10*/  IMAD.MOV.U32 R13, RZ, RZ, R27 ;  /* 0x000000ffff0d7224 */ /* 0x000fce00078e001b */
[----:B------:R-:W-:Y:S05]  /*b6d20*/  WARPSYNC.COLLECTIVE R144, `(.L_x_3759) ;  /* 0x0000000090087348 */ /* 0x000fea0003c00000 */
[----:B------:R0:W1:Y:S02]  /*b6d30*/  SHFL.DOWN P2, R27, R91, R90, R102 ;  /* 0x0800005a5b1b7389 */ /* 0x0000640000040066 */
[----:B01----:R-:W-:Y:S05]  /*b6d40*/  ENDCOLLECTIVE ;  /* 0x000000000000791b */ /* 0x003fea0003800000 */
.L_x_3759:
[----:B------:R-:W-:Y:S02]  /*b6d50*/  IMAD.MOV.U32 R91, RZ, RZ, R15 ;  /* 0x000000ffff5b7224 */ /* 0x000fe400078e000f */
[----:B------:R-:W-:-:S07]  /*b6d60*/  IMAD.MOV.U32 R14, RZ, RZ, R27 ;  /* 0x000000ffff0e7224 */ /* 0x000fce00078e001b */
[----:B------:R-:W-:Y:S05]  /*b6d70*/  WARPSYNC.COLLECTIVE R144, `(.L_x_3760) ;  /* 0x0000000090087348 */ /* 0x000fea0003c00000 */
[----:B------:R0:W1:Y:S02]  /*b6d80*/  SHFL.DOWN P2, R27, R91, R90, R102 ;  /* 0x0800005a5b1b7389 */ /* 0x0000640000040066 */
[----:B01----:R-:W-:Y:S05]  /*b6d90*/  ENDCOLLECTIVE ;  /* 0x000000000000791b */ /* 0x003fea0003800000 */
.L_x_3760:
[----:B------:R-:W-:Y:S02]  /*b6da0*/  IMAD.MOV.U32 R91, RZ, RZ, R16 ;  /* 0x000000ffff5b7224 */ /* 0x000fe400078e0010 */
[----:B------:R-:W-:-:S07]  /*b6db0*/  IMAD.MOV.U32 R15, RZ, RZ, R27 ;  /* 0x000000ffff0f7224 */ /* 0x000fce00078e001b */
[----:B------:R-:W-:Y:S05]  /*b6dc0*/  WARPSYNC.COLLECTIVE R144, `(.L_x_3761) ;  /* 0x0000000090087348 */ /* 0x000fea0003c00000 */
[----:B------:R0:W1:Y:S02]  /*b6dd0*/  SHFL.DOWN P2, R27, R91, R90, R102 ;  /* 0x0800005a5b1b7389 */ /* 0x0000640000040066 */
[----:B01----:R-:W-:Y:S05]  /*b6de0*/  ENDCOLLECTIVE ;  /* 0x000000000000791b */ /* 0x003fea0003800000 */
.L_x_3761:
[----:B------:R-:W-:Y:S02]  /*b6df0*/  IMAD.MOV.U32 R91, RZ, RZ, R17 ;  /* 0x000000ffff5b7224 */ /* 0x000fe400078e0011 */
[----:B------:R-:W-:-:S07]  /*b6e00*/  IMAD.MOV.U32 R16, RZ, RZ, R27 ;  /* 0x000000ffff107224 */ /* 0x000fce00078e001b */
[----:B------:R-:W-:Y:S05]  /*b6e10*/  WARPSYNC.COLLECTIVE R144, `(.L_x_3762) ;  /* 0x0000000090087348 */ /* 0x000fea0003c00000 */
[----:B------:R0:W1:Y:S02]  /*b6e20*/  SHFL.DOWN P2, R27, R91, R90, R102 ;  /* 0x0800005a5b1b7389 */ /* 0x0000640000040066 */
[----:B01----:R-:W-:Y:S05]  /*b6e30*/  ENDCOLLECTIVE ;  /* 0x000000000000791b */ /* 0x003fea0003800000 */
.L_x_3762:
[----:B------:R-:W-:Y:S02]  /*b6e40*/  IMAD.MOV.U32 R91, RZ, RZ, R18 ;  /* 0x000000ffff5b7224 */ /* 0x000fe400078e0012 */
[----:B------:R-:W-:-:S07]  /*b6e50*/  IMAD.MOV.U32 R17, RZ, RZ, R27 ;  /* 0x000000ffff117224 */ /* 0x000fce00078e001b */
[----:B------:R-:W-:Y:S05]  /*b6e60*/  WARPSYNC.COLLECTIVE R144, `(.L_x_3763) ;  /* 0x0000000090087348 */ /* 0x000fea0003c00000 */
[----:B------:R0:W1:Y:S02]  /*b6e70*/  SHFL.DOWN P2, R27, R91, R90, R102 ;  /* 0x0800005a5b1b7389 */ /* 0x0000640000040066 */
[----:B01----:R-:W-:Y:S05]  /*b6e80*/  ENDCOLLECTIVE ;  /* 0x000000000000791b */ /* 0x003fea0003800000 */
.L_x_3763:
[----:B------:R-:W-:Y:S02]  /*b6e90*/  IMAD.MOV.U32 R91, RZ, RZ, R19 ;  /* 0x000000ffff5b7224 */ /* 0x000fe400078e0013 */
[----:B------:R-:W-:-:S07]  /*b6ea0*/  IMAD.MOV.U32 R18, RZ, RZ, R27 ;  /* 0x000000ffff127224 */ /* 0x000fce00078e001b */
[----:B------:R-:W-:Y:S05]  /*b6eb0*/  WARPSYNC.COLLECTIVE R144, `(.L_x_3764) ;  /* 0x0000000090087348 */ /* 0x000fea0003c00000 */
[----:B------:R0:W1:Y:S02]  /*b6ec0*/  SHFL.DOWN P2, R27, R91, R90, R102 ;  /* 0x0800005a5b1b7389 */ /* 0x0000640000040066 */
[----:B01----:R-:W-:Y:S05]  /*b6ed0*/  ENDCOLLECTIVE ;  /* 0x000000000000791b */ /* 0x003fea0003800000 */
.L_x_3764:
[----:B------:R-:W-:Y:S02]  /*b6ee0*/  IMAD.MOV.U32 R91, RZ, RZ, R28 ;  /* 0x000000ffff5b7224 */ /* 0x000fe400078e001c */
[----:B------:R-:W-:-:S07]  /*b6ef0*/  IMAD.MOV.U32 R19, RZ, RZ, R27 ;  /* 0x000000ffff137224 */ /* 0x000fce00078e001b */
[----:B------:R-:W-:Y:S05]  /*b6f00*/  WARPSYNC.COLLECTIVE R144, `(.L_x_3765) ;  /* 0x0000000090087348 */ /* 0x000fea0003c00000 */
[----:B------:R0:W1:Y:S02]  /*b6f10*/  SHFL.DOWN P2, R27, R91, R90, R102 ;  /* 0x0800005a5b1b7389 */ /* 0x0000640000040066 */
[----:B01----:R-:W-:Y:S05]  /*b6f20*/  ENDCOLLECTIVE ;  /* 0x000000000000791b */ /* 0x003fea0003800000 */
.L_x_3765:
[----:B------:R-:W-:Y:S02]  /*b6f30*/  IMAD.MOV.U32 R91, RZ, RZ, R7 ;  /* 0x000000ffff5b7224 */ /* 0x000fe400078e0007 */
[----:B------:R-:W-:-:S07]  /*b6f40*/  IMAD.MOV.U32 R223, RZ, RZ, R27 ;  /* 0x000000ffffdf7224 */ /* 0x000fce00078e001b */
[----:B------:R-:W-:Y:S05]  /*b6f50*/  WARPSYNC.COLLECTIVE R144, `(.L_x_3766) ;  /* 0x0000000090087348 */ /* 0x000fea0003c00000 */
[----:B------:R0:W1:Y:S02]  /*b6f60*/  SHFL.DOWN P2, R27, R91, R90, R102 ;  /* 0x0800005a5b1b7389 */ /* 0x0000640000040066 */
[----:B01----:R-:W-:Y:S05]  /*b6f70*/  ENDCOLLECTIVE ;  /* 0x000000000000791b */ /* 0x003fea0003800000 */
.L_x_3766:
[----:B------:R-:W-:Y:S02]  /*b6f80*/  IMAD.MOV.U32 R91, RZ, RZ, R4 ;  /* 0x000000ffff5b7224 */ /* 0x000fe400078e0004 */
[----:B------:R-:W-:-:S07]  /*b6f90*/  IMAD.MOV.U32 R213, RZ, RZ, R27 ;  /* 0x000000ffffd57224 */ /* 0x000fce00078e001b */
[----:B------:R-:W-:Y:S05]  /*b6fa0*/  WARPSYNC.COLLECTIVE R144, `(.L_x_3767) ;  /* 0x0000000090087348 */ /* 0x000fea0003c00000 */
[----:B------:R0:W1:Y:S02]  /*b6fb0*/  SHFL.DOWN P2, R27, R91, R90, R102 ;  /* 0x0800005a5b1b7389 */ /* 0x0000640000040066 */
[----:B01----:R-:W-:Y:S05]  /*b6fc0*/  ENDCOLLECTIVE ;  /* 0x000000000000791b */ /* 0x003fea0003800000 */
.L_x_3767:
[----:B------:R-:W-:Y:S02]  /*b6fd0*/  IMAD.MOV.U32 R91, RZ, RZ, R5 ;  /* 0x000000ffff5b7224 */ /* 0x000fe400078e0005 */
[----:B------:R-:W-:-:S07]  /*b6fe0*/  IMAD.MOV.U32 R26, RZ, RZ, R27 ;  /* 0x000000ffff1a7224 */ /* 0x000fce00078e001b */
[----:B------:R-:W-:Y:S05]  /*b6ff0*/  WARPSYNC.COLLECTIVE R144, `(.L_x_3768) ;  /* 0x0000000090087348 */ /* 0x000fea0003c00000 */
[----:B------:R0:W1:Y:S02]  /*b7000*/  SHFL.DOWN P2, R27, R91, R90, R102 ;  /* 0x0800005a5b1b7389 */ /* 0x0000640000040066 */
[----:B01----:R-:W-:Y:S05]  /*b7010*/  ENDCOLLECTIVE ;  /* 0x000000000000791b */ /* 0x003fea0003800000 */
.L_x_3768:
[----:B------:R-:W-:Y:S05]  /*b7020*/  BRA `(.L_x_3769) ;  /* 0xfffffe0000cc7947 */ /* 0x000fea000383ffff */
.L_x_3193:
[----:B------:R-:W-:Y:S01]  /*b7030*/  BSSY B0, `(.L_x_3770) ;  /* 0x0000007000007945 */ /* 0x000fe20003800000 */
[----:B------:R-:W-:Y:S02]  /*b7040*/  IMAD.MOV.U32 R91, RZ, RZ, R6 ;  /* 0x000000ffff5b7224 */ /* 0x000fe400078e0006 */
[----:B------:R-:W-:Y:S02]  /*b7050*/  IMAD.MOV.U32 R90, RZ, RZ, 0x2 ;  /* 0x00000002ff5a7424 */ /* 0x000fe400078e00ff */
[----:B------:R-:W-:-:S07]  /*b7060*/  IMAD.MOV.U32 R144, RZ, RZ, -0x1 ;  /* 0xffffffffff907424 */ /* 0x000fce00078e00ff */
[----:B-12--5:R-:W-:Y:S05]  /*b7070*/  WARPSYNC.COLLECTIVE R144, `(.L_x_3771) ;  /* 0x0000000090087348 */ /* 0x026fea0003c00000 */
[----:B------:R0:W3:Y:S02]  /*b7080*/  SHFL.DOWN P2, R27, R91, R90, R102 ;  /* 0x0800005a5b1b7389 */ /* 0x0000e40000040066 */
[----:B0123-5:R-:W-:Y:S05]  /*b7090*/  ENDCOLLECTIVE ;  /* 0x000000000000791b */ /* 0x02ffea0003800000 */
.L_x_3771:
[----:B------:R-:W-:Y:S05]  /*b70a0*/  BSYNC B0 ;  /* 0x0000000000007941 */ /* 0x000fea0003800000 */
.L_x_3770:
[----:B------:R-:W-:Y:S01]  /*b70b0*/  IMAD.MOV.U32 R213, RZ, RZ, R27 ;  /* 0x000000ffffd57224 */ /* 0x000fe200078e001b */
[----:B------:R-:W-:Y:S06]  /*b70c0*/  BRA `(.L_x_3772) ;  /* 0xfffffe1c00347947 */ /* 0x000fec000383ffff */
.L_x_3194:
[----:B------:R-:W-:Y:S01]  /*b70d0*/  BSSY B0, `(.L_x_3773) ;  /* 0x0000006000007945 */ /* 0x000fe20003800000 */
[----:B------:R-:W-:Y:S02]  /*b70e0*/  IMAD.MOV.U32 R90, RZ, RZ, 0x2 ;  /* 0x00000002ff5a7424 */ /* 0x000fe400078e00ff */
[----:B------:R-:W-:-:S07]  /*b70f0*/  IMAD.MOV.U32 R144, RZ, RZ, -0x1 ;  /* 0xffffffffff907424 */ /* 0x000fce00078e00ff */
[----:B0123-5:R-:W-:Y:S05]  /*b7100*/  WARPSYNC.COLLECTIVE R144, `(.L_x_3774) ;  /* 0x0000000090087348 */ /* 0x02ffea0003c00000 */
[----:B------:R4:W0:Y:S02]  /*b7110*/  SHFL.DOWN P2, R27, R91, R90, R102 ;  /* 0x0800005a5b1b7389 */ /* 0x0008240000040066 */
[----:B012345:R-:W-:Y:S05]  /*b7120*/  ENDCOLLECTIVE ;  /* 0x000000000000791b */ /* 0x03ffea0003800000 */
.L_x_3774:
[----:B------:R-:W-:Y:S05]  /*b7130*/  BSYNC B0 ;  /* 0x0000000000007941 */ /* 0x000fea0003800000 */
.L_x_3773:
[----:B------:R-:W-:Y:S05]  /*b7140*/  BRA `(.L_x_3775) ;  /* 0xfffffe1c001c7947 */ /* 0x000fea000383ffff */
.L_x_3195:
[----:B------:R-:W-:Y:S01]  /*b7150*/  BSSY B0, `(.L_x_3776) ;  /* 0x0000007000007945 */ /* 0x000fe20003800000 */
[----:B------:R-:W-:Y:S02]  /*b7160*/  IMAD.MOV.U32 R91, RZ, RZ, R8 ;  /* 0x000000ffff5b7224 */ /* 0x000fe400078e0008 */
[----:B------:R-:W-:Y:S02]  /*b7170*/  IMAD.MOV.U32 R90, RZ, RZ, 0x2 ;  /* 0x00000002ff5a7424 */ /* 0x000fe400078e00ff */
[----:B------:R-:W-:-:S07]  /*b7180*/  IMAD.MOV.U32 R144, RZ, RZ, -0x1 ;  /* 0xffffffffff907424 */ /* 0x000fce00078e00ff */
[----:B0123-5:R-:W-:Y:S05]  /*b7190*/  WARPSYNC.COLLECTIVE R144, `(.L_x_3777) ;  /* 0x0000000090087348 */ /* 0x02ffea0003c00000 */
[----:B------:R4:W0:Y:S02]  /*b71a0*/  SHFL.DOWN P2, R27, R91, R90, R102 ;  /* 0x0800005a5b1b7389 */ /* 0x0008240000040066 */
[----:B012345:R-:W-:Y:S05]  /*b71b0*/  ENDCOLLECTIVE ;  /* 0x000000000000791b */ /* 0x03ffea0003800000 */
.L_x_3777:
[----:B------:R-:W-:Y:S05]  /*b71c0*/  BSYNC B0 ;  /* 0x0000000000007941 */ /* 0x000fea0003800000 */
.L_x_3776:
[----:B------:R-:W-:Y:S02]  /*b71d0*/  IMAD.MOV.U32 R91, RZ, RZ, R9 ;  /* 0x000000ffff5b7224 */ /* 0x000fe400078e0009 */
[----:B------:R-:W-:Y:S02]  /*b71e0*/  IMAD.MOV.U32 R90, RZ, RZ, 0x2 ;  /* 0x00000002ff5a7424 */ /* 0x000fe400078e00ff */
[----:B------:R-:W-:Y:S02]  /*b71f0*/  IMAD.MOV.U32 R144, RZ, RZ, -0x1 ;  /* 0xffffffffff907424 */ /* 0x000fe400078e00ff */
[----:B------:R-:W-:-:S07]  /*b7200*/  IMAD.MOV.U32 R8, RZ, RZ, R27 ;  /* 0x000000ffff087224 */ /* 0x000fce00078e001b */
[----:B------:R-:W-:Y:S05]  /*b7210*/  WARPSYNC.COLLECTIVE R144, `(.L_x_3778) ;  /* 0x0000000090087348 */ /* 0x000fea0003c00000 */
[----:B------:R0:W1:Y:S02]  /*b7220*/  SHFL.DOWN P2, R27, R91, R90, R102 ;  /* 0x0800005a5b1b7389 */ /* 0x0000640000040066 */
[----:B01----:R-:W-:Y:S05]  /*b7230*/  ENDCOLLECTIVE ;  /* 0x000000000000791b */ /* 0x003fea0003800000 */
.L_x_3778:
[----:B------:R-:W-:Y:S02]  /*b7240*/  IMAD.MOV.U32 R91, RZ, RZ, R10 ;  /* 0x000000ffff5b7224 */ /* 0x000fe400078e000a */
[----:B------:R-:W-:-:S07]  /*b7250*/  IMAD.MOV.U32 R9, RZ, RZ, R27 ;  /* 0x000000ffff097224 */ /* 0x000fce00078e001b */
[----:B------:R-:W-:Y:S05]  /*b7260*/  WARPSYNC.COLLECTIVE R144, `(.L_x_3779) ;  /* 0x0000000090087348 */ /* 0x000fea0003c00000 */
[----:B------:R0:W1:Y:S02]  /*b7270*/  SHFL.DOWN P2, R27, R91, R90, R102 ;  /* 0x0800005a5b1b7389 */ /* 0x0000640000040066 */
[----:B01----:R-:W-:Y:S05]  /*b7280*/  ENDCOLLECTIVE ;  /* 0x000000000000791b */ /* 0x003fea0003800000 */
.L_x_3779:
[----:B------:R-:W-:Y:S02]  /*b7290*/  IMAD.MOV.U32 R91, RZ, RZ, R11 ;  /* 0x000000ffff5b7224 */ /* 0x000fe400078e000b */
[----:B------:R-:W-:-:S07]  /*b72a0*/  IMAD.MOV.U32 R10, RZ, RZ, R27 ;  /* 0x000000ffff0a7224 */ /* 0x000fce00078e001b */
[----:B------:R-:W-:Y:S05]  /*b72b0*/  WARPSYNC.COLLECTIVE R144, `(.L_x_3780) ;  /* 0x0000000090087348 */ /* 0x000fea0003c00000 */
[----:B------:R0:W1:Y:S02]  /*b72c0*/  SHFL.DOWN P2, R27, R91, R90, R102 ;  /* 0x0800005a5b1b7389 */ /* 0x0000640000040066 */
[----:B01----:R-:W-:Y:S05]  /*b72d0*/  ENDCOLLECTIVE ;  /* 0x000000000000791b */ /* 0x003fea0003800000 */
.L_x_3780:
[----:B------:R-:W-:Y:S02]  /*b72e0*/  IMAD.MOV.U32 R91, RZ, RZ, R12 ;  /* 0x000000ffff5b7224 */ /* 0x000fe400078e000c */
[----:B------:R-:W-:-:S07]  /*b72f0*/  IMAD.MOV.U32 R11, RZ, RZ, R27 ;  /* 0x000000ffff0b7224 */ /* 0x000fce00078e001b */
[----:B------:R-:W-:Y:S05]  /*b7300*/  WARPSYNC.COLLECTIVE R144, `(.L_x_3781) ;  /* 0x0000000090087348 */ /* 0x000fea0003c00000 */
[----:B------:R0:W1:Y:S02]  /*b7310*/  SHFL.DOWN P2, R27, R91, R90, R102 ;  /* 0x0800005a5b1b7389 */ /* 0x0000640000040066 */
[----:B01----:R-:W-:Y:S05]  /*b7320*/  ENDCOLLECTIVE ;  /* 0x000000000000791b */ /* 0x003fea0003800000 */
.L_x_3781:
[----:B------:R-:W-:Y:S02]  /*b7330*/  IMAD.MOV.U32 R91, RZ, RZ, R13 ;  /* 0x000000ffff5b7224 */ /* 0x000fe400078e000d */
[----:B------:R-:W-:-:S07]  /*b7340*/  IMAD.MOV.U32 R12, RZ, RZ, R27 ;  /* 0x000000ffff0c7224 */ /* 0x000fce00078e001b */
[----:B------:R-:W-:Y:S05]  /*b7350*/  WARPSYNC.COLLECTIVE R144, `(.L_x_3782) ;  /* 0x0000000090087348 */ /* 0x000fea0003c00000 */
[----:B------:R0:W1:Y:S02]  /*b7360*/  SHFL.DOWN P2, R27, R91, R90, R102 ;  /* 0x0800005a5b1b7389 */ /* 0x0000640000040066 */
[----:B01----:R-:W-:Y:S05]  /*b7370*/  ENDCOLLECTIVE ;  /* 0x000000000000791b */ /* 0x003fea0003800000 */
.L_x_3782:
[----:B------:R-:W-:Y:S02]  /*b7380*/  IMAD.MOV.U32 R91, RZ, RZ, R14 ;  /* 0x000000ffff5b7224 */ /* 0x000fe400078e000e */
[----:B------:R-:W-:-:S07]  /*b7390*/  IMAD.MOV.U32 R13, RZ, RZ, R27 ;  /* 0x000000ffff0d7224 */ /* 0x000fce00078e001b */
[----:B------:R-:W-:Y:S05]  /*b73a0*/  WARPSYNC.COLLECTIVE R144, `(.L_x_3783) ;  /* 0x0000000090087348 */ /* 0x000fea0003c00000 */
[----:B------:R0:W1:Y:S02]  /*b73b0*/  SHFL.DOWN P2, R27, R91, R90, R102 ;  /* 0x0800005a5b1b7389 */ /* 0x0000640000040066 */
[----:B01----:R-:W-:Y:S05]  /*b73c0*/  ENDCOLLECTIVE ;  /* 0x000000000000791b */ /* 0x003fea0003800000 */
.L_x_3783:
[----:B------:R-:W-:Y:S02]  /*b73d0*/  IMAD.MOV.U32 R91, RZ, RZ, R15 ;  /* 0x000000ffff5b7224 */ /* 0x000fe400078e000f */
[----:B------:R-:W-:-:S07]  /*b73e0*/  IMAD.MOV.U32 R14, RZ, RZ, R27 ;  /* 0x000000ffff0e7224 */ /* 0x000fce00078e001b */
[----:B------:R-:W-:Y:S05]  /*b73f0*/  WARPSYNC.COLLECTIVE R144, `(.L_x_3784) ;  /* 0x0000000090087348 */ /* 0x000fea0003c00000 */
[----:B------:R0:W1:Y:S02]  /*b7400*/  SHFL.DOWN P2, R27, R91, R90, R102 ;  /* 0x0800005a5b1b7389 */ /* 0x0000640000040066 */
[----:B01----:R-:W-:Y:S05]  /*b7410*/  ENDCOLLECTIVE ;  /* 0x000000000000791b */ /* 0x003fea0003800000 */
.L_x_3784:
[----:B------:R-:W-:Y:S02]  /*b7420*/  IMAD.MOV.U32 R91, RZ, RZ, R16 ;  /* 0x000000ffff5b7224 */ /* 0x000fe400078e0010 */
[----:B------:R-:W-:-:S07]  /*b7430*/  IMAD.MOV.U32 R15, RZ, RZ, R27 ;  /* 0x000000ffff0f7224 */ /* 0x000fce00078e001b */
[----:B------:R-:W-:Y:S05]  /*b7440*/  WARPSYNC.COLLECTIVE R144, `(.L_x_3785) ;  /* 0x0000000090087348 */ /* 0x000fea0003c00000 */
[----:B------:R0:W1:Y:S02]  /*b7450*/  SHFL.DOWN P2, R27, R91, R90, R102 ;  /* 0x0800005a5b1b7389 */ /* 0x0000640000040066 */
[----:B01----:R-:W-:Y:S05]  /*b7460*/  ENDCOLLECTIVE ;  /* 0x000000000000791b */ /* 0x003fea0003800000 */
.L_x_3785:
[----:B------:R-:W-:Y:S02]  /*b7470*/  IMAD.MOV.U32 R91, RZ, RZ, R17 ;  /* 0x000000ffff5b7224 */ /* 0x000fe400078e0011 */
[----:B------:R-:W-:-:S07]  /*b7480*/  IMAD.MOV.U32 R16, RZ, RZ, R27 ;  /* 0x000000ffff107224 */ /* 0x000fce00078e001b */
[----:B------:R-:W-:Y:S05]  /*b7490*/  WARPSYNC.COLLECTIVE R144, `(.L_x_3786) ;  /* 0x0000000090087348 */ /* 0x000fea0003c00000 */
[----:B------:R0:W1:Y:S02]  /*b74a0*/  SHFL.DOWN P2, R27, R91, R90, R102 ;  /* 0x0800005a5b1b7389 */ /* 0x0000640000040066 */
[----:B01----:R-:W-:Y:S05]  /*b74b0*/  ENDCOLLECTIVE ;  /* 0x000000000000791b */ /* 0x003fea0003800000 */
.L_x_3786:
[----:B------:R-:W-:Y:S02]  /*b74c0*/  IMAD.MOV.U32 R91, RZ, RZ, R18 ;  /* 0x000000ffff5b7224 */ /* 0x000fe400078e0012 */
[----:B------:R-:W-:-:S07]  /*b74d0*/  IMAD.MOV.U32 R17, RZ, RZ, R27 ;  /* 0x000000ffff117224 */ /* 0x000fce00078e001b */
[----:B------:R-:W-:Y:S05]  /*b74e0*/  WARPSYNC.COLLECTIVE R144, `(.L_x_3787) ;  /* 0x0000000090087348 */ /* 0x000fea0003c00000 */
[----:B------:R0:W1:Y:S02]  /*b74f0*/  SHFL.DOWN P2, R27, R91, R90, R102 ;  /* 0x0800005a5b1b7389 */ /* 0x0000640000040066 */
[----:B01----:R-:W-:Y:S05]  /*b7500*/  ENDCOLLECTIVE ;  /* 0x000000000000791b */ /* 0x003fea0003800000 */
.L_x_3787:
[----:B------:R-:W-:Y:S02]  /*b7510*/  IMAD.MOV.U32 R91, RZ, RZ, R19 ;  /* 0x000000ffff5b7224 */ /* 0x000fe400078e0013 */
[----:B------:R-:W-:-:S07]  /*b7520*/  IMAD.MOV.U32 R18, RZ, RZ, R27 ;  /* 0x000000ffff127224 */ /* 0x000fce00078e001b */
[----:B------:R-:W-:Y:S05]  /*b7530*/  WARPSYNC.COLLECTIVE R144, `(.L_x_3788) ;  /* 0x0000000090087348 */ /* 0x000fea0003c00000 */
[----:B------:R0:W1:Y:S02]  /*b7540*/  SHFL.DOWN P2, R27, R91, R90, R102 ;  /* 0x0800005a5b1b7389 */ /* 0x0000640000040066 */
[----:B01----:R-:W-:Y:S05]  /*b7550*/  ENDCOLLECTIVE ;  /* 0x000000000000791b */ /* 0x003fea0003800000 */
.L_x_3788:
[----:B------:R-:W-:Y:S02]  /*b7560*/  IMAD.MOV.U32 R91, RZ, RZ, R41 ;  /* 0x000000ffff5b7224 */ /* 0x000fe400078e0029 */
[----:B------:R-:W-:-:S07]  /*b7570*/  IMAD.MOV.U32 R19, RZ, RZ, R27 ;  /* 0x000000ffff137224 */ /* 0x000fce00078e001b */
[----:B------:R-:W-:Y:S05]  /*b7580*/  WARPSYNC.COLLECTIVE R144, `(.L_x_3789) ;  /* 0x0000000090087348 */ /* 0x000fea0003c00000 */
[----:B------:R0:W1:Y:S02]  /*b7590*/  SHFL.DOWN P2, R27, R91, R90, R102 ;  /* 0x0800005a5b1b7389 */ /* 0x0000640000040066 */
[----:B01----:R-:W-:Y:S05]  /*b75a0*/  ENDCOLLECTIVE ;  /* 0x000000000000791b */ /* 0x003fea0003800000 */
.L_x_3789:
[----:B------:R-:W-:Y:S02]  /*b75b0*/  IMAD.MOV.U32 R91, RZ, RZ, R7 ;  /* 0x000000ffff5b7224 */ /* 0x000fe400078e0007 */
[----:B------:R-:W-:-:S07]  /*b75c0*/  IMAD.MOV.U32 R220, RZ, RZ, R27 ;  /* 0x000000ffffdc7224 */ /* 0x000fce00078e001b */
[----:B------:R-:W-:Y:S05]  /*b75d0*/  WARPSYNC.COLLECTIVE R144, `(.L_x_3790) ;  /* 0x0000000090087348 */ /* 0x000fea0003c00000 */
[----:B------:R0:W1:Y:S02]  /*b75e0*/  SHFL.DOWN P2, R27, R91, R90, R102 ;  /* 0x0800005a5b1b7389 */ /* 0x0000640000040066 */
[----:B01----:R-:W-:Y:S05]  /*b75f0*/  ENDCOLLECTIVE ;  /* 0x000000000000791b */ /* 0x003fea0003800000 */
.L_x_3790:
[----:B------:R-:W-:Y:S02]  /*b7600*/  IMAD.MOV.U32 R91, RZ, RZ, R4 ;  /* 0x000000ffff5b7224 */ /* 0x000fe400078e0004 */
[----:B------:R-:W-:-:S07]  /*b7610*/  IMAD.MOV.U32 R212, RZ, RZ, R27 ;  /* 0x000000ffffd47224 */ /* 0x000fce00078e001b */
[----:B------:R-:W-:Y:S05]  /*b7620*/  WARPSYNC.COLLECTIVE R144, `(.L_x_3791) ;  /* 0x0000000090087348 */ /* 0x000fea0003c00000 */
[----:B------:R0:W1:Y:S02]  /*b7630*/  SHFL.DOWN P2, R27, R91, R90, R102 ;  /* 0x0800005a5b1b7389 */ /* 0x0000640000040066 */
[----:B01----:R-:W-:Y:S05]  /*b7640*/  ENDCOLLECTIVE ;  /* 0x000000000000791b */ /* 0x003fea0003800000 */
.L_x_3791:
[----:B------:R-:W-:Y:S02]  /*b7650*/  IMAD.MOV.U32 R91, RZ, RZ, R5 ;  /* 0x000000ffff5b7224 */ /* 0x000fe400078e0005 */
[----:B------:R-:W-:-:S07]  /*b7660*/  IMAD.MOV.U32 R26, RZ, RZ, R27 ;  /* 0x000000ffff1a7224 */ /* 0x000fce00078e001b */
[----:B------:R-:W-:Y:S05]  /*b7670*/  WARPSYNC.COLLECTIVE R144, `(.L_x_3792) ;  /* 0x0000000090087348 */ /* 0x000fea0003c00000 */
[----:B------:R0:W1:Y:S02]  /*b7680*/  SHFL.DOWN P2, R27, R91, R90, R102 ;  /* 0x0800005a5b1b7389 */ /* 0x0000640000040066 */
[----:B01----:R-:W-:Y:S05]  /*b7690*/  ENDCOLLECTIVE ;  /* 0x000000000000791b */ /* 0x003fea0003800000 */
.L_x_3792:
[----:B------:R-:W-:Y:S05]  /*b76a0*/  BRA `(.L_x_3793) ;  /* 0xfffffe18000c7947 */ /* 0x000fea000383ffff */
.L_x_3209:
[----:B------:R-:W-:Y:S01]  /*b76b0*/  BSSY B0, `(.L_x_3794) ;  /* 0x0000007000007945 */ /* 0x000fe20003800000 */
[----:B------:R-:W-:Y:S02]  /*b76c0*/  IMAD.MOV.U32 R91, RZ, RZ, R6 ;  /* 0x000000ffff5b7224 */ /* 0x000fe400078e0006 */
[----:B------:R-:W-:Y:S02]  /*b76d0*/  IMAD.MOV.U32 R90, RZ, RZ, 0x4 ;  /* 0x00000004ff5a7424 */ /* 0x000fe400078e00ff */
[----:B------:R-:W-:-:S07]  /*b76e0*/  IMAD.MOV.U32 R144, RZ, RZ, -0x1 ;  /* 0xffffffffff907424 */ /* 0x000fce00078e00ff */
[----:B-12345:R-:W-:Y:S05]  /*b76f0*/  WARPSYNC.COLLECTIVE R144, `(.L_x_3795) ;  /* 0x0000000090087348 */ /* 0x03efea0003c00000 */
[----:B------:R0:W0:Y:S02]  /*b7700*/  SHFL.DOWN P2, R27, R91, R90, R102 ;  /* 0x0800005a5b1b7389 */ /* 0x0000240000040066 */
[----:B012345:R-:W-:Y:S05]  /*b7710*/  ENDCOLLECTIVE ;  /* 0x000000000000791b */ /* 0x03ffea0003800000 */
.L_x_3795:
[----:B------:R-:W-:Y:S05]  /*b7720*/  BSYNC B0 ;  /* 0x0000000000007941 */ /* 0x000fea0003800000 */
.L_x_3794:
[----:B------:R-:W-:Y:S01]  /*b7730*/  IMAD.MOV.U32 R213, RZ, RZ, R27 ;  /* 0x000000ffffd57224 */ /* 0x000fe200078e001b */
[----:B------:R-:W-:Y:S06]  /*b7740*/  BRA `(.L_x_3796) ;  /* 0xfffffe2800ec7947 */ /* 0x000fec000383ffff */
.L_x_3210:
[----:B------:R-:W-:Y:S01]  /*b7750*/  BSSY B0, `(.L_x_3797) ;  /* 0x0000006000007945 */ /* 0x000fe20003800000 */
[----:B------:R-:W-:Y:S02]  /*b7760*/  IMAD.MOV.U32 R90, RZ, RZ, 0x4 ;  /* 0x00000004ff5a7424 */ /* 0x000fe400078e00ff */
[----:B------:R-:W-:-:S07]  /*b7770*/  IMAD.MOV.U32 R144, RZ, RZ, -0x1 ;  /* 0xffffffffff907424 */ /* 0x000fce00078e00ff */
[----:B012345:R-:W-:Y:S05]  /*b7780*/  WARPSYNC.COLLECTIVE R144, `(.L_x_3798) ;  /* 0x0000000090087348 */ /* 0x03ffea0003c00000 */
[----:B------:R0:W0:Y:S02]  /*b7790*/  SHFL.DOWN P2, R27, R91, R90, R102 ;  /* 0x0800005a5b1b7389 */ /* 0x0000240000040066 */
[----:B012345:R-:W-:Y:S05]  /*b77a0*/  ENDCOLLECTIVE ;  /* 0x000000000000791b */ /* 0x03ffea0003800000 */
.L_x_3798:
[----:B------:R-:W-:Y:S05]  /*b77b0*/  BSYNC B0 ;  /* 0x0000000000007941 */ /* 0x000fea0003800000 */
.L_x_3797:
[----:B------:R-:W-:Y:S05]  /*b77c0*/  BRA `(.L_x_3799) ;  /* 0xfffffe2800d47947 */ /* 0x000fea000383ffff */
.L_x_3211:
[----:B------:R-:W-:Y:S01]  /*b77d0*/  BSSY B0, `(.L_x_3800) ;  /* 0x0000007000007945 */ /* 0x000fe20003800000 */
[----:B------:R-:W-:Y:S02]  /*b77e0*/  IMAD.MOV.U32 R91, RZ, RZ, R8 ;  /* 0x000000ffff5b7224 */ /* 0x000fe400078e0008 */
[----:B------:R-:W-:Y:S02]  /*b77f0*/  IMAD.MOV.U32 R90, RZ, RZ, 0x4 ;  /* 0x00000004ff5a7424 */ /* 0x000fe400078e00ff */
[----:B------:R-:W-:-:S07]  /*b7800*/  IMAD.MOV.U32 R144, RZ, RZ, -0x1 ;  /* 0xffffffffff907424 */ /* 0x000fce00078e00ff */
[----:B012345:R-:W-:Y:S05]  /*b7810*/  WARPSYNC.COLLECTIVE R144, `(.L_x_3801) ;  /* 0x0000000090087348 */ /* 0x03ffea0003c00000 */
[----:B------:R0:W0:Y:S02]  /*b7820*/  SHFL.DOWN P2, R27, R91, R90, R102 ;  /* 0x0800005a5b1b7389 */ /* 0x0000240000040066 */
[----:B012345:R-:W-:Y:S05]  /*b7830*/  ENDCOLLECTIVE ;  /* 0x000000000000791b */ /* 0x03ffea0003800000 */
.L_x_3801:
[----:B------:R-:W-:Y:S05]  /*b7840*/  BSYNC B0 ;  /* 0x0000000000007941 */ /* 0x000fea0003800000 */
.L_x_3800:
[----:B------:R-:W-:Y:S02]  /*b7850*/  IMAD.MOV.U32 R91, RZ, RZ, R9 ;  /* 0x000000ffff5b7224 */ /* 0x000fe400078e0009 */
[----:B------:R-:W-:Y:S02]  /*b7860*/  IMAD.MOV.U32 R90, RZ, RZ, 0x4 ;  /* 0x00000004ff5a7424 */ /* 0x000fe400078e00ff */
[----:B------:R-:W-:Y:S02]  /*b7870*/  IMAD.MOV.U32 R144, RZ, RZ, -0x1 ;  /* 0xffffffffff907424 */ /* 0x000fe400078e00ff */
[----:B------:R-:W-:-:S07]  /*b7880*/  IMAD.MOV.U32 R8, RZ, RZ, R27 ;  /* 0x000000ffff087224 */ /* 0x000fce00078e001b */
[----:B------:R-:W-:Y:S05]  /*b7890*/  WARPSYNC.COLLECTIVE R144, `(.L_x_3802) ;  /* 0x0000000090087348 */ /* 0x000fea0003c00000 */
[----:B------:R0:W1:Y:S02]  /*b78a0*/  SHFL.DOWN P2, R27, R91, R90, R102 ;  /* 0x0800005a5b1b7389 */ /* 0x0000640000040066 */
[----:B01----:R-:W-:Y:S05]  /*b78b0*/  ENDCOLLECTIVE ;  /* 0x000000000000791b */ /* 0x003fea0003800000 */
.L_x_3802:
[----:B------:R-:W-:Y:S02]  /*b78c0*/  IMAD.MOV.U32 R91, RZ, RZ, R10 ;  /* 0x000000ffff5b7224 */ /* 0x000fe400078e000a */
[----:B------:R-:W-:-:S07]  /*b78d0*/  IMAD.MOV.U32 R9, RZ, RZ, R27 ;  /* 0x000000ffff097224 */ /* 0x000fce00078e001b */
[----:B------:R-:W-:Y:S05]  /*b78e0*/  WARPSYNC.COLLECTIVE R144, `(.L_x_3803) ;  /* 0x0000000090087348 */ /* 0x000fea0003c00000 */
[----:B------:R0:W1:Y:S02]  /*b78f0*/  SHFL.DOWN P2, R27, R91, R90, R102 ;  /* 0x0800005a5b1b7389 */ /* 0x0000640000040066 */
[----:B01----:R-:W-:Y:S05]  /*b7900*/  ENDCOLLECTIVE ;  /* 0x000000000000791b */ /* 0x003fea0003800000 */
.L_x_3803:
[----:B------:R-:W-:Y:S02]  /*b7910*/  IMAD.MOV.U32 R91, RZ, RZ, R11 ;  /* 0x000000ffff5b7224 */ /* 0x000fe400078e000b */
[----:B------:R-:W-:-:S07]  /*b7920*/  IMAD.MOV.U32 R10, RZ, RZ, R27 ;  /* 0x000000ffff0a7224 */ /* 0x000fce00078e001b */
[----:B------:R-:W-:Y:S05]  /*b7930*/  WARPSYNC.COLLECTIVE R144, `(.L_x_3804) ;  /* 0x0000000090087348 */ /* 0x000fea0003c00000 */
[----:B------:R0:W1:Y:S02]  /*b7940*/  SHFL.DOWN P2, R27, R91, R90, R102 ;  /* 0x0800005a5b1b7389 */ /* 0x0000640000040066 */
[----:B01----:R-:W-:Y:S05]  /*b7950*/  ENDCOLLECTIVE ;  /* 0x000000000000791b */ /* 0x003fea0003800000 */
.L_x_3804:
[----:B------:R-:W-:Y:S02]  /*b7960*/  IMAD.MOV.U32 R91, RZ, RZ, R12 ;  /* 0x000000ffff5b7224 */ /* 0x000fe400078e000c */
[----:B------:R-:W-:-:S07]  /*b7970*/  IMAD.MOV.U32 R11, RZ, RZ, R27 ;  /* 0x000000ffff0b7224 */ /* 0x000fce00078e001b */
[----:B------:R-:W-:Y:S05]  /*b7980*/  WARPSYNC.COLLECTIVE R144, `(.L_x_3805) ;  /* 0x0000000090087348 */ /* 0x000fea0003c00000 */
[----:B------:R0:W1:Y:S02]  /*b7990*/  SHFL.DOWN P2, R27, R91, R90, R102 ;  /* 0x0800005a5b1b7389 */ /* 0x0000640000040066 */
[----:B01----:R-:W-:Y:S05]  /*b79a0*/  ENDCOLLECTIVE ;  /* 0x000000000000791b */ /* 0x003fea0003800000 */
.L_x_3805:
[----:B------:R-:W-:Y:S02]  /*b79b0*/  IMAD.MOV.U32 R91, RZ, RZ, R13 ;  /* 0x000000ffff5b7224 */ /* 0x000fe400078e000d */
[----:B------:R-:W-:-:S07]  /*b79c0*/  IMAD.MOV.U32 R12, RZ, RZ, R27 ;  /* 0x000000ffff0c7224 */ /* 0x000fce00078e001b */
[----:B------:R-:W-:Y:S05]  /*b79d0*/  WARPSYNC.COLLECTIVE R144, `(.L_x_3806) ;  /* 0x0000000090087348 */ /* 0x000fea0003c00000 */
[----:B------:R0:W1:Y:S02]  /*b79e0*/  SHFL.DOWN P2, R27, R91, R90, R102 ;  /* 0x0800005a5b1b7389 */ /* 0x0000640000040066 */
[----:B01----:R-:W-:Y:S05]  /*b79f0*/  ENDCOLLECTIVE ;  /* 0x000000000000791b */ /* 0x003fea0003800000 */
.L_x_3806:
[----:B------:R-:W-:Y:S02]  /*b7a00*/  IMAD.MOV.U32 R91, RZ, RZ, R14 ;  /* 0x000000ffff5b7224 */ /* 0x000fe400078e000e */
[----:B------:R-:W-:-:S07]  /*b7a10*/  IMAD.MOV.U32 R13, RZ, RZ, R27 ;  /* 0x000000ffff0d7224 */ /* 0x000fce00078e001b */
[----:B------:R-:W-:Y:S05]  /*b7a20*/  WARPSYNC.COLLECTIVE R144, `(.L_x_3807) ;  /* 0x0000000090087348 */ /* 0x000fea0003c00000 */
[----:B------:R0:W1:Y:S02]  /*b7a30*/  SHFL.DOWN P2, R27, R91, R90, R102 ;  /* 0x0800005a5b1b7389 */ /* 0x0000640000040066 */
[----:B01----:R-:W-:Y:S05]  /*b7a40*/  ENDCOLLECTIVE ;  /* 0x000000000000791b */ /* 0x003fea0003800000 */
.L_x_3807:
[----:B------:R-:W-:Y:S02]  /*b7a50*/  IMAD.MOV.U32 R91, RZ, RZ, R15 ;  /* 0x000000ffff5b7224 */ /* 0x000fe400078e000f */
[----:B------:R-:W-:-:S07]  /*b7a60*/  IMAD.MOV.U32 R14, RZ, RZ, R27 ;  /* 0x000000ffff0e7224 */ /* 0x000fce00078e001b */
[----:B------:R-:W-:Y:S05]  /*b7a70*/  WARPSYNC.COLLECTIVE R144, `(.L_x_3808) ;  /* 0x0000000090087348 */ /* 0x000fea0003c00000 */
[----:B------:R0:W1:Y:S02]  /*b7a80*/  SHFL.DOWN P2, R27, R91, R90, R102 ;  /* 0x0800005a5b1b7389 */ /* 0x0000640000040066 */
[----:B01----:R-:W-:Y:S05]  /*b7a90*/  ENDCOLLECTIVE ;  /* 0x000000000000791b */ /* 0x003fea0003800000 */
.L_x_3808:
[----:B------:R-:W-:Y:S02]  /*b7aa0*/  IMAD.MOV.U32 R91, RZ, RZ, R16 ;  /* 0x000000ffff5b7224 */ /* 0x000fe400078e0010 */
[----:B------:R-:W-:-:S07]  /*b7ab0*/  IMAD.MOV.U32 R15, RZ, RZ, R27 ;  /* 0x000000ffff0f7224 */ /* 0x000fce00078e001b */
[----:B------:R-:W-:Y:S05]  /*b7ac0*/  WARPSYNC.COLLECTIVE R144, `(.L_x_3809) ;  /* 0x0000000090087348 */ /* 0x000fea0003c00000 */
[----:B------:R0:W1:Y:S02]  /*b7ad0*/  SHFL.DOWN P2, R27, R91, R90, R102 ;  /* 0x0800005a5b1b7389 */ /* 0x0000640000040066 */
[----:B01----:R-:W-:Y:S05]  /*b7ae0*/  ENDCOLLECTIVE ;  /* 0x000000000000791b */ /* 0x003fea0003800000 */
.L_x_3809:
[----:B------:R-:W-:Y:S02]  /*b7af0*/  IMAD.MOV.U32 R91, RZ, RZ, R17 ;  /* 0x000000ffff5b7224 */ /* 0x000fe400078e0011 */
[----:B------:R-:W-:-:S07]  /*b7b00*/  IMAD.MOV.U32 R16, RZ, RZ, R27 ;  /* 0x000000ffff107224 */ /* 0x000fce00078e001b */
[----:B------:R-:W-:Y:S05]  /*b7b10*/  WARPSYNC.COLLECTIVE R144, `(.L_x_3810) ;  /* 0x0000000090087348 */ /* 0x000fea0003c00000 */
[----:B------:R0:W1:Y:S02]  /*b7b20*/  SHFL.DOWN P2, R27, R91, R90, R102 ;  /* 0x0800005a5b1b7389 */ /* 0x0000640000040066 */
[----:B01----:R-:W-:Y:S05]  /*b7b30*/  ENDCOLLECTIVE ;  /* 0x000000000000791b */ /* 0x003fea0003800000 */
.L_x_3810:
[----:B------:R-:W-:Y:S02]  /*b7b40*/  IMAD.MOV.U32 R91, RZ, RZ, R18 ;  /* 0x000000ffff5b7224 */ /* 0x000fe400078e0012 */
[----:B------:R-:W-:-:S07]  /*b7b50*/  IMAD.MOV.U32 R17, RZ, RZ, R27 ;  /* 0x000000ffff117224 */ /* 0x000fce00078e001b */
[----:B------:R-:W-:Y:S05]  /*b7b60*/  WARPSYNC.COLLECTIVE R144, `(.L_x_3811) ;  /* 0x0000000090087348 */ /* 0x000fea0003c00000 */
[----:B------:R0:W1:Y:S02]  /*b7b70*/  SHFL.DOWN P2, R27, R91, R90, R102 ;  /* 0x0800005a5b1b7389 */ /* 0x0000640000040066 */
[----:B01----:R-:W-:Y:S05]  /*b7b80*/  ENDCOLLECTIVE ;  /* 0x000000000000791b */ /* 0x003fea0003800000 */
.L_x_3811:
[----:B------:R-:W-:Y:S02]  /*b7b90*/  IMAD.MOV.U32 R91, RZ, RZ, R19 ;  /* 0x000000ffff5b7224 */ /* 0x000fe400078e0013 */
[----:B------:R-:W-:-:S07]  /*b7ba0*/  IMAD.MOV.U32 R18, RZ, RZ, R27 ;  /* 0x000000ffff127224 */ /* 0x000fce00078e001b */
[----:B------:R-:W-:Y:S05]  /*b7bb0*/  WARPSYNC.COLLECTIVE R144, `(.L_x_3812) ;  /* 0x0000000090087348 */ /* 0x000fea0003c00000 */
[----:B------:R0:W1:Y:S02]  /*b7bc0*/  SHFL.DOWN P2, R27, R91, R90, R102 ;  /* 0x0800005a5b1b7389 */ /* 0x0000640000040066 */
[----:B01----:R-:W-:Y:S05]  /*b7bd0*/  ENDCOLLECTIVE ;  /* 0x000000000000791b */ /* 0x003fea0003800000 */
.L_x_3812:
[----:B------:R-:W-:Y:S02]  /*b7be0*/  IMAD.MOV.U32 R91, RZ, RZ, R42 ;  /* 0x000000ffff5b7224 */ /* 0x000fe400078e002a */
[----:B------:R-:W-:-:S07]  /*b7bf0*/  IMAD.MOV.U32 R19, RZ, RZ, R27 ;  /* 0x000000ffff137224 */ /* 0x000fce00078e001b */
[----:B------:R-:W-:Y:S05]  /*b7c00*/  WARPSYNC.COLLECTIVE R144, `(.L_x_3813) ;  /* 0x0000000090087348 */ /* 0x000fea0003c00000 */
[----:B------:R0:W1:Y:S02]  /*b7c10*/  SHFL.DOWN P2, R27, R91, R90, R102 ;  /* 0x0800005a5b1b7389 */ /* 0x0000640000040066 */
[----:B01----:R-:W-:Y:S05]  /*b7c20*/  ENDCOLLECTIVE ;  /* 0x000000000000791b */ /* 0x003fea0003800000 */
.L_x_3813:
[----:B------:R-:W-:Y:S02]  /*b7c30*/  IMAD.MOV.U32 R91, RZ, RZ, R7 ;  /* 0x000000ffff5b7224 */ /* 0x000fe400078e0007 */
[----:B------:R-:W-:-:S07]  /*b7c40*/  IMAD.MOV.U32 R220, RZ, RZ, R27 ;  /* 0x000000ffffdc7224 */ /* 0x000fce00078e001b */
[----:B------:R-:W-:Y:S05]  /*b7c50*/  WARPSYNC.COLLECTIVE R144, `(.L_x_3814) ;  /* 0x0000000090087348 */ /* 0x000fea0003c00000 */
[----:B------:R0:W1:Y:S02]  /*b7c60*/  SHFL.DOWN P2, R27, R91, R90, R102 ;  /* 0x0800005a5b1b7389 */ /* 0x0000640000040066 */
[----:B01----:R-:W-:Y:S05]  /*b7c70*/  ENDCOLLECTIVE ;  /* 0x000000000000791b */ /* 0x003fea0003800000 */
.L_x_3814:
[----:B------:R-:W-:Y:S02]  /*b7c80*/  IMAD.MOV.U32 R91, RZ, RZ, R4 ;  /* 0x000000ffff5b7224 */ /* 0x000fe400078e0004 */
[----:B------:R-:W-:-:S07]  /*b7c90*/  IMAD.MOV.U32 R212, RZ, RZ, R27 ;  /* 0x000000ffffd47224 */ /* 0x000fce00078e001b */
[----:B------:R-:W-:Y:S05]  /*b7ca0*/  WARPSYNC.COLLECTIVE R144, `(.L_x_3815) ;  /* 0x0000000090087348 */ /* 0x000fea0003c00000 */
[----:B------:R0:W1:Y:S02]  /*b7cb0*/  SHFL.DOWN P2, R27, R91, R90, R102 ;  /* 0x0800005a5b1b7389 */ /* 0x0000640000040066 */
[----:B01----:R-:W-:Y:S05]  /*b7cc0*/  ENDCOLLECTIVE ;  /* 0x000000000000791b */ /* 0x003fea0003800000 */
.L_x_3815:
[----:B------:R-:W-:Y:S02]  /*b7cd0*/  IMAD.MOV.U32 R91, RZ, RZ, R5 ;  /* 0x000000ffff5b7224 */ /* 0x000fe400078e0005 */
[----:B------:R-:W-:-:S07]  /*b7ce0*/  IMAD.MOV.U32 R26, RZ, RZ, R27 ;  /* 0x000000ffff1a7224 */ /* 0x000fce00078e001b */
[----:B------:R-:W-:Y:S05]  /*b7cf0*/  WARPSYNC.COLLECTIVE R144, `(.L_x_3816) ;  /* 0x0000000090087348 */ /* 0x000fea0003c00000 */
[----:B------:R0:W1:Y:S02]  /*b7d00*/  SHFL.DOWN P2, R27, R91, R90, R102 ;  /* 0x0800005a5b1b7389 */ /* 0x0000640000040066 */
[----:B01----:R-:W-:Y:S05]  /*b7d10*/  ENDCOLLECTIVE ;  /* 0x000000000000791b */ /* 0x003fea0003800000 */
.L_x_3816:
[----:B------:R-:W-:Y:S05]  /*b7d20*/  BRA `(.L_x_3817) ;  /* 0xfffffe2400c47947 */ /* 0x000fea000383ffff */
.L_x_3225:
[----:B------:R-:W-:Y:S01]  /*b7d30*/  BSSY B0, `(.L_x_3818) ;  /* 0x0000007000007945 */ /* 0x000fe20003800000 */
[----:B------:R-:W-:Y:S02]  /*b7d40*/  IMAD.MOV.U32 R91, RZ, RZ, R6 ;  /* 0x000000ffff5b7224 */ /* 0x000fe400078e0006 */
[----:B------:R-:W-:Y:S02]  /*b7d50*/  IMAD.MOV.U32 R90, RZ, RZ, 0x8 ;  /* 0x00000008ff5a7424 */ /* 0x000fe400078e00ff */
[----:B------:R-:W-:-:S07]  /*b7d60*/  IMAD.MOV.U32 R144, RZ, RZ, -0x1 ;  /* 0xffffffffff907424 */ /* 0x000fce00078e00ff */
[----:B-12345:R-:W-:Y:S05]  /*b7d70*/  WARPSYNC.COLLECTIVE R144, `(.L_x_3819) ;  /* 0x0000000090087348 */ /* 0x03efea0003c00000 */
[----:B------:R0:W0:Y:S02]  /*b7d80*/  SHFL.DOWN P2, R27, R91, R90, R102 ;  /* 0x0800005a5b1b7389 */ /* 0x0000240000040066 */
[----:B012345:R-:W-:Y:S05]  /*b7d90*/  ENDCOLLECTIVE ;  /* 0x000000000000791b */ /* 0x03ffea0003800000 */
.L_x_3819:
[----:B------:R-:W-:Y:S05]  /*b7da0*/  BSYNC B0 ;  /* 0x0000000000007941 */ /* 0x000fea0003800000 */
.L_x_3818:
[----:B------:R-:W-:Y:S01]  /*b7db0*/  IMAD.MOV.U32 R213, RZ, RZ, R27 ;  /* 0x000000ffffd57224 */ /* 0x000fe200078e001b */
[----:B------:R-:W-:Y:S06]  /*b7dc0*/  BRA `(.L_x_3820) ;  /* 0xfffffe3800a47947 */ /* 0x000fec000383ffff */
.L_x_3226:
[----:B------:R-:W-:Y:S01]  /*b7dd0*/  BSSY B0, `(.L_x_3821) ;  /* 0x0000006000007945 */ /* 0x000fe20003800000 */
[----:B------:R-:W-:Y:S02]  /*b7de0*/  IMAD.MOV.U32 R90, RZ, RZ, 0x8 ;  /* 0x00000008ff5a7424 */ /* 0x000fe400078e00ff */
[----:B------:R-:W-:-:S07]  /*b7df0*/  IMAD.MOV.U32 R144, RZ, RZ, -0x1 ;  /* 0xffffffffff907424 */ /* 0x000fce00078e00ff */
[----:B012345:R-:W-:Y:S05]  /*b7e00*/  WARPSYNC.COLLECTIVE R144, `(.L_x_3822) ;  /* 0x0000000090087348 */ /* 0x03ffea0003c00000 */
[----:B------:R0:W0:Y:S02]  /*b7e10*/  SHFL.DOWN P2, R27, R91, R90, R102 ;  /* 0x0800005a5b1b7389 */ /* 0x0000240000040066 */
[----:B012345:R-:W-:Y:S05]  /*b7e20*/  ENDCOLLECTIVE ;  /* 0x000000000000791b */ /* 0x03ffea0003800000 */
.L_x_3822:
[----:B------:R-:W-:Y:S05]  /*b7e30*/  BSYNC B0 ;  /* 0x0000000000007941 */ /* 0x000fea0003800000 */
.L_x_3821:
[----:B------:R-:W-:Y:S05]  /*b7e40*/  BRA `(.L_x_3823) ;  /* 0xfffffe38008c7947 */ /* 0x000fea000383ffff */
.L_x_3227:
[----:B------:R-:W-:Y:S01]  /*b7e50*/  BSSY B0, `(.L_x_3824) ;  /* 0x0000007000007945 */ /* 0x000fe20003800000 */
[----:B------:R-:W-:Y:S02]  /*b7e60*/  IMAD.MOV.U32 R91, RZ, RZ, R8 ;  /* 0x000000ffff5b7224 */ /* 0x000fe400078e0008 */
[----:B------:R-:W-:Y:S02]  /*b7e70*/  IMAD.MOV.U32 R90, RZ, RZ, 0x8 ;  /* 0x00000008ff5a7424 */ /* 0x000fe400078e00ff */
[----:B------:R-:W-:-:S07]  /*b7e80*/  IMAD.MOV.U32 R144, RZ, RZ, -0x1 ;  /* 0xffffffffff907424 */ /* 0x000fce00078e00ff */
[----:B012345:R-:W-:Y:S05]  /*b7e90*/  WARPSYNC.COLLECTIVE R144, `(.L_x_3825) ;  /* 0x0000000090087348 */ /* 0x03ffea0003c00000 */
[----:B------:R0:W0:Y:S02]  /*b7ea0*/  SHFL.DOWN P2, R27, R91, R90, R102 ;  /* 0x0800005a5b1b7389 */ /* 0x0000240000040066 */
[----:B012345:R-:W-:Y:S05]  /*b7eb0*/  ENDCOLLECTIVE ;  /* 0x000000000000791b */ /* 0x03ffea0003800000 */
.L_x_3825:
[----:B------:R-:W-:Y:S05]  /*b7ec0*/  BSYNC B0 ;  /* 0x0000000000007941 */ /* 0x000fea0003800000 */
.L_x_3824:
[----:B------:R-:W-:Y:S02]  /*b7ed0*/  IMAD.MOV.U32 R91, RZ, RZ, R9 ;  /* 0x000000ffff5b7224 */ /* 0x000fe400078e0009 */
[----:B------:R-:W-:Y:S02]  /*b7ee0*/  IMAD.MOV.U32 R90, RZ, RZ, 0x8 ;  /* 0x00000008ff5a7424 */ /* 0x000fe400078e00ff */
[----:B------:R-:W-:Y:S02]  /*b7ef0*/  IMAD.MOV.U32 R144, RZ, RZ, -0x1 ;  /* 0xffffffffff907424 */ /* 0x000fe400078e00ff */
[----:B------:R-:W-:-:S07]  /*b7f00*/  IMAD.MOV.U32 R8, RZ, RZ, R27 ;  /* 0x000000ffff087224 */ /* 0x000fce00078e001b */
[----:B------:R-:W-:Y:S05]  /*b7f10*/  WARPSYNC.COLLECTIVE R144, `(.L_x_3826) ;  /* 0x0000000090087348 */ /* 0x000fea0003c00000 */
[----:B------:R0:W1:Y:S02]  /*b7f20*/  SHFL.DOWN P2, R27, R91, R90, R102 ;  /* 0x0800005a5b1b7389 */ /* 0x0000640000040066 */
[----:B01----:R-:W-:Y:S05]  /*b7f30*/  ENDCOLLECTIVE ;  /* 0x000000000000791b */ /* 0x003fea0003800000 */
.L_x_3826:
[----:B------:R-:W-:Y:S02]  /*b7f40*/  IMAD.MOV.U32 R91, RZ, RZ, R10 ;  /* 0x000000ffff5b7224 */ /* 0x000fe400078e000a */
[----:B------:R-:W-:-:S07]  /*b7f50*/  IMAD.MOV.U32 R9, RZ, RZ, R27 ;  /* 0x000000ffff097224 */ /* 0x000fce00078e001b */
[----:B------:R-:W-:Y:S05]  /*b7f60*/  WARPSYNC.COLLECTIVE R144, `(.L_x_3827) ;  /* 0x0000000090087348 */ /* 0x000fea0003c00000 */
[----:B------:R0:W1:Y:S02]  /*b7f70*/  SHFL.DOWN P2, R27, R91, R90, R102 ;  /* 0x0800005a5b1b7389 */ /* 0x0000640000040066 */
[----:B01----:R-:W-:Y:S05]  /*b7f80*/  ENDCOLLECTIVE ;  /* 0x000000000000791b */ /* 0x003fea0003800000 */
.L_x_3827:
[----:B------:R-:W-:Y:S02]  /*b7f90*/  IMAD.MOV.U32 R91, RZ, RZ, R11 ;  /* 0x000000ffff5b7224 */ /* 0x000fe400078e000b */
[----:B------:R-:W-:-:S07]  /*b7fa0*/  IMAD.MOV.U32 R10, RZ, RZ, R27 ;  /* 0x000000ffff0a7224 */ /* 0x000fce00078e001b */
[----:B------:R-:W-:Y:S05]  /*b7fb0*/  WARPSYNC.COLLECTIVE R144, `(.L_x_3828) ;  /* 0x0000000090087348 */ /* 0x000fea0003c00000 */
[----:B------:R0:W1:Y:S02]  /*b7fc0*/  SHFL.DOWN P2, R27, R91, R90, R102 ;  /* 0x0800005a5b1b7389 */ /* 0x0000640000040066 */
[----:B01----:R-:W-:Y:S05]  /*b7fd0*/  ENDCOLLECTIVE ;  /* 0x000000000000791b */ /* 0x003fea0003800000 */
.L_x_3828:
[----:B------:R-:W-:Y:S02]  /*b7fe0*/  IMAD.MOV.U32 R91, RZ, RZ, R12 ;  /* 0x000000ffff5b7224 */ /* 0x000fe400078e000c */
[----:B------:R-:W-:-:S07]  /*b7ff0*/  IMAD.MOV.U32 R11, RZ, RZ, R27 ;  /* 0x000000ffff0b7224 */ /* 0x000fce00078e001b */
[----:B------:R-:W-:Y:S05]  /*b8000*/  WARPSYNC.COLLECTIVE R144, `(.L_x_3829) ;  /* 0x0000000090087348 */ /* 0x000fea0003c00000 */
[----:B------:R0:W1:Y:S02]  /*b8010*/  SHFL.DOWN P2, R27, R91, R90, R102 ;  /* 0x0800005a5b1b7389 */ /* 0x0000640000040066 */
[----:B01----:R-:W-:Y:S05]  /*b8020*/  ENDCOLLECTIVE ;  /* 0x000000000000791b */ /* 0x003fea0003800000 */
.L_x_3829:
[----:B------:R-:W-:Y:S02]  /*b8030*/  IMAD.MOV.U32 R91, RZ, RZ, R13 ;  /* 0x000000ffff5b7224 */ /* 0x000fe400078e000d */
[----:B------:R-:W-:-:S07]  /*b8040*/  IMAD.MOV.U32 R12, RZ, RZ, R27 ;  /* 0x000000ffff0c7224 */ /* 0x000fce00078e001b */
[----:B------:R-:W-:Y:S05]  /*b8050*/  WARPSYNC.COLLECTIVE R144, `(.L_x_3830) ;  /* 0x0000000090087348 */ /* 0x000fea0003c00000 */
[----:B------:R0:W1:Y:S02]  /*b8060*/  SHFL.DOWN P2, R27, R91, R90, R102 ;  /* 0x0800005a5b1b7389 */ /* 0x0000640000040066 */
[----:B01----:R-:W-:Y:S05]  /*b8070*/  ENDCOLLECTIVE ;  /* 0x000000000000791b */ /* 0x003fea0003800000 */
.L_x_3830:
[----:B------:R-:W-:Y:S02]  /*b8080*/  IMAD.MOV.U32 R91, RZ, RZ, R14 ;  /* 0x000000ffff5b7224 */ /* 0x000fe400078e000e */
[----:B------:R-:W-:-:S07]  /*b8090*/  IMAD.MOV.U32 R13, RZ, RZ, R27 ;  /* 0x000000ffff0d7224 */ /* 0x000fce00078e001b */
[----:B------:R-:W-:Y:S05]  /*b80a0*/  WARPSYNC.COLLECTIVE R144, `(.L_x_3831) ;  /* 0x0000000090087348 */ /* 0x000fea0003c00000 */
[----:B------:R0:W1:Y:S02]  /*b80b0*/  SHFL.DOWN P2, R27, R91, R90, R102 ;  /* 0x0800005a5b1b7389 */ /* 0x0000640000040066 */
[----:B01----:R-:W-:Y:S05]  /*b80c0*/  ENDCOLLECTIVE ;  /* 0x000000000000791b */ /* 0x003fea0003800000 */
.L_x_3831:
[----:B------:R-:W-:Y:S02]  /*b80d0*/  IMAD.MOV.U32 R91, RZ, RZ, R15 ;  /* 0x000000ffff5b7224 */ /* 0x000fe400078e000f */
[----:B------:R-:W-:-:S07]  /*b80e0*/  IMAD.MOV.U32 R14, RZ, RZ, R27 ;  /* 0x000000ffff0e7224 */ /* 0x000fce00078e001b */
[----:B------:R-:W-:Y:S05]  /*b80f0*/  WARPSYNC.COLLECTIVE R144, `(.L_x_3832) ;  /* 0x0000000090087348 */ /* 0x000fea0003c00000 */
[----:B------:R0:W1:Y:S02]  /*b8100*/  SHFL.DOWN P2, R27, R91, R90, R102 ;  /* 0x0800005a5b1b7389 */ /* 0x0000640000040066 */
[----:B01----:R-:W-:Y:S05]  /*b8110*/  ENDCOLLECTIVE ;  /* 0x000000000000791b */ /* 0x003fea0003800000 */
.L_x_3832:
[----:B------:R-:W-:Y:S02]  /*b8120*/  IMAD.MOV.U32 R91, RZ, RZ, R16 ;  /* 0x000000ffff5b7224 */ /* 0x000fe400078e0010 */
[----:B------:R-:W-:-:S07]  /*b8130*/  IMAD.MOV.U32 R15, RZ, RZ, R27 ;  /* 0x000000ffff0f7224 */ /* 0x000fce00078e001b */
[----:B------:R-:W-:Y:S05]  /*b8140*/  WARPSYNC.COLLECTIVE R144, `(.L_x_3833) ;  /* 0x0000000090087348 */ /* 0x000fea0003c00000 */
[----:B------:R0:W1:Y:S02]  /*b8150*/  SHFL.DOWN P2, R27, R91, R90, R102 ;  /* 0x0800005a5b1b7389 */ /* 0x0000640000040066 */
[----:B01----:R-:W-:Y:S05]  /*b8160*/  ENDCOLLECTIVE ;  /* 0x000000000000791b */ /* 0x003fea0003800000 */
.L_x_3833:
[----:B------:R-:W-:Y:S02]  /*b8170*/  IMAD.MOV.U32 R91, RZ, RZ, R17 ;  /* 0x000000ffff5b7224 */ /* 0x000fe400078e0011 */
[----:B------:R-:W-:-:S07]  /*b8180*/  IMAD.MOV.U32 R16, RZ, RZ, R27 ;  /* 0x000000ffff107224 */ /* 0x000fce00078e001b */
[----:B------:R-:W-:Y:S05]  /*b8190*/  WARPSYNC.COLLECTIVE R144, `(.L_x_3834) ;  /* 0x0000000090087348 */ /* 0x000fea0003c00000 */
[----:B------:R0:W1:Y:S02]  /*b81a0*/  SHFL.DOWN P2, R27, R91, R90, R102 ;  /* 0x0800005a5b1b7389 */ /* 0x0000640000040066 */
[----:B01----:R-:W-:Y:S05]  /*b81b0*/  ENDCOLLECTIVE ;  /* 0x000000000000791b */ /* 0x003fea0003800000 */
.L_x_3834:
[----:B------:R-:W-:Y:S02]  /*b81c0*/  IMAD.MOV.U32 R91, RZ, RZ, R18 ;  /* 0x000000ffff5b7224 */ /* 0x000fe400078e0012 */
[----:B------:R-:W-:-:S07]  /*b81d0*/  IMAD.MOV.U32 R17, RZ, RZ, R27 ;  /* 0x000000ffff117224 */ /* 0x000fce00078e001b */
[----:B------:R-:W-:Y:S05]  /*b81e0*/  WARPSYNC.COLLECTIVE R144, `(.L_x_3835) ;  /* 0x0000000090087348 */ /* 0x000fea0003c00000 */
[----:B------:R0:W1:Y:S02]  /*b81f0*/  SHFL.DOWN P2, R27, R91, R90, R102 ;  /* 0x0800005a5b1b7389 */ /* 0x0000640000040066 */
[----:B01----:R-:W-:Y:S05]  /*b8200*/  ENDCOLLECTIVE ;  /* 0x000000000000791b */ /* 0x003fea0003800000 */
.L_x_3835:
[----:B------:R-:W-:Y:S02]  /*b8210*/  IMAD.MOV.U32 R91, RZ, RZ, R19 ;  /* 0x000000ffff5b7224 */ /* 0x000fe400078e0013 */
[----:B------:R-:W-:-:S07]  /*b8220*/  IMAD.MOV.U32 R18, RZ, RZ, R27 ;  /* 0x000000ffff127224 */ /* 0x000fce00078e001b */
[----:B------:R-:W-:Y:S05]  /*b8230*/  WARPSYNC.COLLECTIVE R144, `(.L_x_3836) ;  /* 0x0000000090087348 */ /* 0x000fea0003c00000 */
[----:B------:R0:W1:Y:S02]  /*b8240*/  SHFL.DOWN P2, R27, R91, R90, R102 ;  /* 0x0800005a5b1b7389 */ /* 0x0000640000040066 */
[----:B01----:R-:W-:Y:S05]  /*b8250*/  ENDCOLLECTIVE ;  /* 0x000000000000791b */ /* 0x003fea0003800000 */
.L_x_3836:
[----:B------:R-:W-:Y:S02]  /*b8260*/  IMAD.MOV.U32 R91, RZ, RZ, R43 ;  /* 0x000000ffff5b7224 */ /* 0x000fe400078e002b */
[----:B------:R-:W-:-:S07]  /*b8270*/  IMAD.MOV.U32 R19, RZ, RZ, R27 ;  /* 0x000000ffff137224 */ /* 0x000fce00078e001b */
[----:B------:R-:W-:Y:S05]  /*b8280*/  WARPSYNC.COLLECTIVE R144, `(.L_x_3837) ;  /* 0x0000000090087348 */ /* 0x000fea0003c00000 */
[----:B------:R0:W1:Y:S02]  /*b8290*/  SHFL.DOWN P2, R27, R91, R90, R102 ;  /* 0x0800005a5b1b7389 */ /* 0x0000640000040066 */
[----:B01----:R-:W-:Y:S05]  /*b82a0*/  ENDCOLLECTIVE ;  /* 0x000000000000791b */ /* 0x003fea0003800000 */
.L_x_3837:
[----:B------:R-:W-:Y:S02]  /*b82b0*/  IMAD.MOV.U32 R91, RZ, RZ, R7 ;  /* 0x000000ffff5b7224 */ /* 0x000fe400078e0007 */
[----:B------:R-:W-:-:S07]  /*b82c0*/  IMAD.MOV.U32 R220, RZ, RZ, R27 ;  /* 0x000000ffffdc7224 */ /* 0x000fce00078e001b */
[----:B------:R-:W-:Y:S05]  /*b82d0*/  WARPSYNC.COLLECTIVE R144, `(.L_x_3838) ;  /* 0x0000000090087348 */ /* 0x000fea0003c00000 */
[----:B------:R0:W1:Y:S02]  /*b82e0*/  SHFL.DOWN P2, R27, R91, R90, R102 ;  /* 0x0800005a5b1b7389 */ /* 0x0000640000040066 */
[----:B01----:R-:W-:Y:S05]  /*b82f0*/  ENDCOLLECTIVE ;  /* 0x000000000000791b */ /* 0x003fea0003800000 */
.L_x_3838:
[----:B------:R-:W-:Y:S02]  /*b8300*/  IMAD.MOV.U32 R91, RZ, RZ, R4 ;  /* 0x000000ffff5b7224 */ /* 0x000fe400078e0004 */
[----:B------:R-:W-:-:S07]  /*b8310*/  IMAD.MOV.U32 R212, RZ, RZ, R27 ;  /* 0x000000ffffd47224 */ /* 0x000fce00078e001b */
[----:B------:R-:W-:Y:S05]  /*b8320*/  WARPSYNC.COLLECTIVE R144, `(.L_x_3839) ;  /* 0x0000000090087348 */ /* 0x000fea0003c00000 */
[----:B------:R0:W1:Y:S02]  /*b8330*/  SHFL.DOWN P2, R27, R91, R90, R102 ;  /* 0x0800005a5b1b7389 */ /* 0x0000640000040066 */
[----:B01----:R-:W-:Y:S05]  /*b8340*/  ENDCOLLECTIVE ;  /* 0x000000000000791b */ /* 0x003fea0003800000 */
.L_x_3839:
[----:B------:R-:W-:Y:S02]  /*b8350*/  IMAD.MOV.U32 R91, RZ, RZ, R5 ;  /* 0x000000ffff5b7224 */ /* 0x000fe400078e0005 */
[----:B------:R-:W-:-:S07]  /*b8360*/  IMAD.MOV.U32 R26, RZ, RZ, R27 ;  /* 0x000000ffff1a7224 */ /* 0x000fce00078e001b */
[----:B------:R-:W-:Y:S05]  /*b8370*/  WARPSYNC.COLLECTIVE R144, `(.L_x_3840) ;  /* 0x0000000090087348 */ /* 0x000fea0003c00000 */
[----:B------:R0:W1:Y:S02]  /*b8380*/  SHFL.DOWN P2, R27, R91, R90, R102 ;  /* 0x0800005a5b1b7389 */ /* 0x0000640000040066 */
[----:B01----:R-:W-:Y:S05]  /*b8390*/  ENDCOLLECTIVE ;  /* 0x000000000000791b */ /* 0x003fea0003800000 */
.L_x_3840:
[----:B------:R-:W-:Y:S05]  /*b83a0*/  BRA `(.L_x_3841) ;  /* 0xfffffe34007c7947 */ /* 0x000fea000383ffff */
.L_x_3241:
[----:B------:R-:W-:Y:S01]  /*b83b0*/  BSSY B0, `(.L_x_3842) ;  /* 0x0000007000007945 */ /* 0x000fe20003800000 */
[----:B------:R-:W-:Y:S02]  /*b83c0*/  IMAD.MOV.U32 R91, RZ, RZ, R6 ;  /* 0x000000ffff5b7224 */ /* 0x000fe400078e0006 */
[----:B------:R-:W-:Y:S02]  /*b83d0*/  IMAD.MOV.U32 R90, RZ, RZ, 0x10 ;  /* 0x00000010ff5a7424 */ /* 0x000fe400078e00ff */
[----:B------:R-:W-:-:S07]  /*b83e0*/  IMAD.MOV.U32 R144, RZ, RZ, -0x1 ;  /* 0xffffffffff907424 */ /* 0x000fce00078e00ff */
[----:B-12345:R-:W-:Y:S05]  /*b83f0*/  WARPSYNC.COLLECTIVE R144, `(.L_x_3843) ;  /* 0x0000000090087348 */ /* 0x03efea0003c00000 */
[----:B------:R0:W0:Y:S02]  /*b8400*/  SHFL.DOWN P2, R27, R91, R90, R102 ;  /* 0x0800005a5b1b7389 */ /* 0x0000240000040066 */
[----:B012345:R-:W-:Y:S05]  /*b8410*/  ENDCOLLECTIVE ;  /* 0x000000000000791b */ /* 0x03ffea0003800000 */
.L_x_3843:
[----:B------:R-:W-:Y:S05]  /*b8420*/  BSYNC B0 ;  /* 0x0000000000007941 */ /* 0x000fea0003800000 */
.L_x_3842:
[----:B------:R-:W-:Y:S01]  /*b8430*/  IMAD.MOV.U32 R213, RZ, RZ, R27 ;  /* 0x000000ffffd57224 */ /* 0x000fe200078e001b */
[----:B------:R-:W-:Y:S06]  /*b8440*/  BRA `(.L_x_3844) ;  /* 0xfffffe48005c7947 */ /* 0x000fec000383ffff */
.L_x_3242:
[----:B------:R-:W-:Y:S01]  /*b8450*/  BSSY B0, `(.L_x_3845) ;  /* 0x0000006000007945 */ /* 0x000fe20003800000 */
[----:B------:R-:W-:Y:S02]  /*b8460*/  IMAD.MOV.U32 R90, RZ, RZ, 0x10 ;  /* 0x00000010ff5a7424 */ /* 0x000fe400078e00ff */
[----:B------:R-:W-:-:S07]  /*b8470*/  IMAD.MOV.U32 R144, RZ, RZ, -0x1 ;  /* 0xffffffffff907424 */ /* 0x000fce00078e00ff */
[----:B012345:R-:W-:Y:S05]  /*b8480*/  WARPSYNC.COLLECTIVE R144, `(.L_x_3846) ;  /* 0x0000000090087348 */ /* 0x03ffea0003c00000 */
[----:B------:R0:W0:Y:S02]  /*b8490*/  SHFL.DOWN P2, R27, R91, R90, R102 ;  /* 0x0800005a5b1b7389 */ /* 0x0000240000040066 */
[----:B012345:R-:W-:Y:S05]  /*b84a0*/  ENDCOLLECTIVE ;  /* 0x000000000000791b */ /* 0x03ffea0003800000 */
.L_x_3846:
[----:B------:R-:W-:Y:S05]  /*b84b0*/  BSYNC B0 ;  /* 0x0000000000007941 */ /* 0x000fea0003800000 */
.L_x_3845:
[----:B------:R-:W-:Y:S05]  /*b84c0*/  BRA `(.L_x_3847) ;  /* 0xfffffe4800447947 */ /* 0x000fea000383ffff */
.L_x_3243:
[----:B------:R-:W-:Y:S01]  /*b84d0*/  BSSY B0, `(.L_x_3848) ;  /* 0x0000007000007945 */ /* 0x000fe20003800000 */
[----:B------:R-:W-:Y:S02]  /*b84e0*/  IMAD.MOV.U32 R91, RZ, RZ, R8 ;  /* 0x000000ffff5b7224 */ /* 0x000fe400078e0008 */
[----:B------:R-:W-:Y:S02]  /*b84f0*/  IMAD.MOV.U32 R90, RZ, RZ, 0x10 ;  /* 0x00000010ff5a7424 */ /* 0x000fe400078e00ff */
[----:B------:R-:W-:-:S07]  /*b8500*/  IMAD.MOV.U32 R144, RZ, RZ, -0x1 ;  /* 0xffffffffff907424 */ /* 0x000fce00078e00ff */
[----:B012345:R-:W-:Y:S05]  /*b8510*/  WARPSYNC.COLLECTIVE R144, `(.L_x_3849) ;  /* 0x0000000090087348 */ /* 0x03ffea0003c00000 */
[----:B------:R0:W0:Y:S02]  /*b8520*/  SHFL.DOWN P2, R27, R91, R90, R102 ;  /* 0x0800005a5b1b7389 */ /* 0x0000240000040066 */
[----:B012345:R-:W-:Y:S05]  /*b8530*/  ENDCOLLECTIVE ;  /* 0x000000000000791b */ /* 0x03ffea0003800000 */
.L_x_3849:
[----:B------:R-:W-:Y:S05]  /*b8540*/  BSYNC B0 ;  /* 0x0000000000007941 */ /* 0x000fea0003800000 */
.L_x_3848:
[----:B------:R-:W-:Y:S02]  /*b8550*/  IMAD.MOV.U32 R91, RZ, RZ, R9 ;  /* 0x000000ffff5b7224 */ /* 0x000fe400078e0009 */
[----:B------:R-:W-:Y:S02]  /*b8560*/  IMAD.MOV.U32 R90, RZ, RZ, 0x10 ;  /* 0x00000010ff5a7424 */ /* 0x000fe400078e00ff */
[----:B------:R-:W-:Y:S02]  /*b8570*/  IMAD.MOV.U32 R144, RZ, RZ, -0x1 ;  /* 0xffffffffff907424 */ /* 0x000fe400078e00ff */
[----:B------:R-:W-:-:S07]  /*b8580*/  IMAD.MOV.U32 R8, RZ, RZ, R27 ;  /* 0x000000ffff087224 */ /* 0x000fce00078e001b */
[----:B------:R-:W-:Y:S05]  /*b8590*/  WARPSYNC.COLLECTIVE R144, `(.L_x_3850) ;  /* 0x0000000090087348 */ /* 0x000fea0003c00000 */
[----:B------:R0:W1:Y:S02]  /*b85a0*/  SHFL.DOWN P2, R27, R91, R90, R102 ;  /* 0x0800005a5b1b7389 */ /* 0x0000640000040066 */
[----:B01----:R-:W-:Y:S05]  /*b85b0*/  ENDCOLLECTIVE ;  /* 0x000000000000791b */ /* 0x003fea0003800000 */
.L_x_3850:
[----:B------:R-:W-:Y:S02]  /*b85c0*/  IMAD.MOV.U32 R91, RZ, RZ, R10 ;  /* 0x000000ffff5b7224 */ /* 0x000fe400078e000a */
[----:B------:R-:W-:-:S07]  /*b85d0*/  IMAD.MOV.U32 R9, RZ, RZ, R27 ;  /* 0x000000ffff097224 */ /* 0x000fce00078e001b */
[----:B------:R-:W-:Y:S05]  /*b85e0*/  WARPSYNC.COLLECTIVE R144, `(.L_x_3851) ;  /* 0x0000000090087348 */ /* 0x000fea0003c00000 */
[----:B------:R0:W1:Y:S02]  /*b85f0*/  SHFL.DOWN P2, R27, R91, R90, R102 ;  /* 0x0800005a5b1b7389 */ /* 0x0000640000040066 */
[----:B01----:R-:W-:Y:S05]  /*b8600*/  ENDCOLLECTIVE ;  /* 0x000000000000791b */ /* 0x003fea0003800000 */
.L_x_3851:
[----:B------:R-:W-:Y:S02]  /*b8610*/  IMAD.MOV.U32 R91, RZ, RZ, R11 ;  /* 0x000000ffff5b7224 */ /* 0x000fe400078e000b */
[----:B------:R-:W-:-:S07]  /*b8620*/  IMAD.MOV.U32 R10, RZ, RZ, R27 ;  /* 0x000000ffff0a7224 */ /* 0x000fce00078e001b */
[----:B------:R-:W-:Y:S05]  /*b8630*/  WARPSYNC.COLLECTIVE R144, `(.L_x_3852) ;  /* 0x0000000090087348 */ /* 0x000fea0003c00000 */
[----:B------:R0:W1:Y:S02]  /*b8640*/  SHFL.DOWN P2, R27, R91, R90, R102 ;  /* 0x0800005a5b1b7389 */ /* 0x0000640000040066 */
[----:B01----:R-:W-:Y:S05]  /*b8650*/  ENDCOLLECTIVE ;  /* 0x000000000000791b */ /* 0x003fea0003800000 */
.L_x_3852:
[----:B------:R-:W-:Y:S02]  /*b8660*/  IMAD.MOV.U32 R91, RZ, RZ, R12 ;  /* 0x000000ffff5b7224 */ /* 0x000fe400078e000c */
[----:B------:R-:W-:-:S07]  /*b8670*/  IMAD.MOV.U32 R11, RZ, RZ, R27 ;  /* 0x000000ffff0b7224 */ /* 0x000fce00078e001b */
[----:B------:R-:W-:Y:S05]  /*b8680*/  WARPSYNC.COLLECTIVE R144, `(.L_x_3853) ;  /* 0x0000000090087348 */ /* 0x000fea0003c00000 */
[----:B------:R0:W1:Y:S02]  /*b8690*/  SHFL.DOWN P2, R27, R91, R90, R102 ;  /* 0x0800005a5b1b7389 */ /* 0x0000640000040066 */
[----:B01----:R-:W-:Y:S05]  /*b86a0*/  ENDCOLLECTIVE ;  /* 0x000000000000791b */ /* 0x003fea0003800000 */
.L_x_3853:
[----:B------:R-:W-:Y:S02]  /*b86b0*/  IMAD.MOV.U32 R91, RZ, RZ, R13 ;  /* 0x000000ffff5b7224 */ /* 0x000fe400078e000d */
[----:B------:R-:W-:-:S07]  /*b86c0*/  IMAD.MOV.U32 R12, RZ, RZ, R27 ;  /* 0x000000ffff0c7224 */ /* 0x000fce00078e001b */
[----:B------:R-:W-:Y:S05]  /*b86d0*/  WARPSYNC.COLLECTIVE R144, `(.L_x_3854) ;  /* 0x0000000090087348 */ /* 0x000fea0003c00000 */
[----:B------:R0:W1:Y:S02]  /*b86e0*/  SHFL.DOWN P2, R27, R91, R90, R102 ;  /* 0x0800005a5b1b7389 */ /* 0x0000640000040066 */
[----:B01----:R-:W-:Y:S05]  /*b86f0*/  ENDCOLLECTIVE ;  /* 0x000000000000791b */ /* 0x003fea0003800000 */
.L_x_3854:
[----:B------:R-:W-:Y:S02]  /*b8700*/  IMAD.MOV.U32 R91, RZ, RZ, R14 ;  /* 0x000000ffff5b7224 */ /* 0x000fe400078e000e */
[----:B------:R-:W-:-:S07]  /*b8710*/  IMAD.MOV.U32 R13, RZ, RZ, R27 ;  /* 0x000000ffff0d7224 */ /* 0x000fce00078e001b */
[----:B------:R-:W-:Y:S05]  /*b8720*/  WARPSYNC.COLLECTIVE R144, `(.L_x_3855) ;  /* 0x0000000090087348 */ /* 0x000fea0003c00000 */
[----:B------:R0:W1:Y:S02]  /*b8730*/  SHFL.DOWN P2, R27, R91, R90, R102 ;  /* 0x0800005a5b1b7389 */ /* 0x0000640000040066 */
[----:B01----:R-:W-:Y:S05]  /*b8740*/  ENDCOLLECTIVE ;  /* 0x000000000000791b */ /* 0x003fea0003800000 */
.L_x_3855:
[----:B------:R-:W-:Y:S02]  /*b8750*/  IMAD.MOV.U32 R91, RZ, RZ, R15 ;  /* 0x000000ffff5b7224 */ /* 0x000fe400078e000f */
[----:B------:R-:W-:-:S07]  /*b8760*/  IMAD.MOV.U32 R14, RZ, RZ, R27 ;  /* 0x000000ffff0e7224 */ /* 0x000fce00078e001b */
[----:B------:R-:W-:Y:S05]  /*b8770*/  WARPSYNC.COLLECTIVE R144, `(.L_x_3856) ;  /* 0x0000000090087348 */ /* 0x000fea0003c00000 */
[----:B------:R0:W1:Y:S02]  /*b8780*/  SHFL.DOWN P2, R27, R91, R90, R102 ;  /* 0x0800005a5b1b7389 */ /* 0x0000640000040066 */
[----:B01----:R-:W-:Y:S05]  /*b8790*/  ENDCOLLECTIVE ;  /* 0x000000000000791b */ /* 0x003fea0003800000 */
.L_x_3856:
[----:B------:R-:W-:Y:S02]  /*b87a0*/  IMAD.MOV.U32 R91, RZ, RZ, R16 ;  /* 0x000000ffff5b7224 */ /* 0x000fe400078e0010 */
[----:B------:R-:W-:-:S07]  /*b87b0*/  IMAD.MOV.U32 R15, RZ, RZ, R27 ;  /* 0x000000ffff0f7224 */ /* 0x000fce00078e001b */
[----:B------:R-:W-:Y:S05]  /*b87c0*/  WARPSYNC.COLLECTIVE R144, `(.L_x_3857) ;  /* 0x0000000090087348 */ /* 0x000fea0003c00000 */
[----:B------:R0:W1:Y:S02]  /*b87d0*/  SHFL.DOWN P2, R27, R91, R90, R102 ;  /* 0x0800005a5b1b7389 */ /* 0x0000640000040066 */
[----:B01----:R-:W-:Y:S05]  /*b87e0*/  ENDCOLLECTIVE ;  /* 0x000000000000791b */ /* 0x003fea0003800000 */
.L_x_3857:
[----:B------:R-:W-:Y:S02]  /*b87f0*/  IMAD.MOV.U32 R91, RZ, RZ, R17 ;  /* 0x000000ffff5b7224 */ /* 0x000fe400078e0011 */
[----:B------:R-:W-:-:S07]  /*b8800*/  IMAD.MOV.U32 R16, RZ, RZ, R27 ;  /* 0x000000ffff107224 */ /* 0x000fce00078e001b */
[----:B------:R-:W-:Y:S05]  /*b8810*/  WARPSYNC.COLLECTIVE R144, `(.L_x_3858) ;  /* 0x0000000090087348 */ /* 0x000fea0003c00000 */
[----:B------:R0:W1:Y:S02]  /*b8820*/  SHFL.DOWN P2, R27, R91, R90, R102 ;  /* 0x0800005a5b1b7389 */ /* 0x0000640000040066 */
[----:B01----:R-:W-:Y:S05]  /*b8830*/  ENDCOLLECTIVE ;  /* 0x000000000000791b */ /* 0x003fea0003800000 */
.L_x_3858:
[----:B------:R-:W-:Y:S02]  /*b8840*/  IMAD.MOV.U32 R91, RZ, RZ, R18 ;  /* 0x000000ffff5b7224 */ /* 0x000fe400078e0012 */
[----:B------:R-:W-:-:S07]  /*b8850*/  IMAD.MOV.U32 R17, RZ, RZ, R27 ;  /* 0x000000ffff117224 */ /* 0x000fce00078e001b */
[----:B------:R-:W-:Y:S05]  /*b8860*/  WARPSYNC.COLLECTIVE R144, `(.L_x_3859) ;  /* 0x0000000090087348 */ /* 0x000fea0003c00000 */
[----:B------:R0:W1:Y:S02]  /*b8870*/  SHFL.DOWN P2, R27, R91, R90, R102 ;  /* 0x0800005a5b1b7389 */ /* 0x0000640000040066 */
[----:B01----:R-:W-:Y:S05]  /*b8880*/  ENDCOLLECTIVE ;  /* 0x000000000000791b */ /* 0x003fea0003800000 */
.L_x_3859:
[----:B------:R-:W-:Y:S02]  /*b8890*/  IMAD.MOV.U32 R91, RZ, RZ, R19 ;  /* 0x000000ffff5b7224 */ /* 0x000fe400078e0013 */
[----:B------:R-:W-:-:S07]  /*b88a0*/  IMAD.MOV.U32 R18, RZ, RZ, R27 ;  /* 0x000000ffff127224 */ /* 0x000fce00078e001b */
[----:B------:R-:W-:Y:S05]  /*b88b0*/  WARPSYNC.COLLECTIVE R144, `(.L_x_3860) ;  /* 0x0000000090087348 */ /* 0x000fea0003c00000 */
[----:B------:R0:W1:Y:S02]  /*b88c0*/  SHFL.DOWN P2, R27, R91, R90, R102 ;  /* 0x0800005a5b1b7389 */ /* 0x0000640000040066 */
[----:B01----:R-:W-:Y:S05]  /*b88d0*/  ENDCOLLECTIVE ;  /* 0x000000000000791b */ /* 0x003fea0003800000 */
.L_x_3860:
[----:B------:R-:W-:Y:S02]  /*b88e0*/  IMAD.MOV.U32 R91, RZ, RZ, R44 ;  /* 0x000000ffff5b7224 */ /* 0x000fe400078e002c */
[----:B------:R-:W-:-:S07]  /*b88f0*/  IMAD.MOV.U32 R19, RZ, RZ, R27 ;  /* 0x000000ffff137224 */ /* 0x000fce00078e001b */
[----:B------:R-:W-:Y:S05]  /*b8900*/  WARPSYNC.COLLECTIVE R144, `(.L_x_3861) ;  /* 0x0000000090087348 */ /* 0x000fea0003c00000 */
[----:B------:R0:W1:Y:S02]  /*b8910*/  SHFL.DOWN P2, R27, R91, R90, R102 ;  /* 0x0800005a5b1b7389 */ /* 0x0000640000040066 */
[----:B01----:R-:W-:Y:S05]  /*b8920*/  ENDCOLLECTIVE ;  /* 0x000000000000791b */ /* 0x003fea0003800000 */
.L_x_3861:
[----:B------:R-:W-:Y:S02]  /*b8930*/  IMAD.MOV.U32 R91, RZ, RZ, R7 ;  /* 0x000000ffff5b7224 */ /* 0x000fe400078e0007 */
[----:B------:R-:W-:-:S07]  /*b8940*/  IMAD.MOV.U32 R220, RZ, RZ, R27 ;  /* 0x000000ffffdc7224 */ /* 0x000fce00078e001b */
[----:B------:R-:W-:Y:S05]  /*b8950*/  WARPSYNC.COLLECTIVE R144, `(.L_x_3862) ;  /* 0x0000000090087348 */ /* 0x000fea0003c00000 */
[----:B------:R0:W1:Y:S02]  /*b8960*/  SHFL.DOWN P2, R27, R91, R90, R102 ;  /* 0x0800005a5b1b7389 */ /* 0x0000640000040066 */
[----:B01----:R-:W-:Y:S05]  /*b8970*/  ENDCOLLECTIVE ;  /* 0x000000000000791b */ /* 0x003fea0003800000 */
.L_x_3862:
[----:B------:R-:W-:Y:S02]  /*b8980*/  IMAD.MOV.U32 R91, RZ, RZ, R4 ;  /* 0x000000ffff5b7224 */ /* 0x000fe400078e0004 */
[----:B------:R-:W-:-:S07]  /*b8990*/  IMAD.MOV.U32 R212, RZ, RZ, R27 ;  /* 0x000000ffffd47224 */ /* 0x000fce00078e001b */
[----:B------:R-:W-:Y:S05]  /*b89a0*/  WARPSYNC.COLLECTIVE R144, `(.L_x_3863) ;  /* 0x0000000090087348 */ /* 0x000fea0003c00000 */
[----:B------:R0:W1:Y:S02]  /*b89b0*/  SHFL.DOWN P2, R27, R91, R90, R102 ;  /* 0x0800005a5b1b7389 */ /* 0x0000640000040066 */
[----:B01----:R-:W-:Y:S05]  /*b89c0*/  ENDCOLLECTIVE ;  /* 0x000000000000791b */ /* 0x003fea0003800000 */
.L_x_3863:
[----:B------:R-:W-:Y:S02]  /*b89d0*/  IMAD.MOV.U32 R91, RZ, RZ, R5 ;  /* 0x000000ffff5b7224 */ /* 0x000fe400078e0005 */
[----:B------:R-:W-:-:S07]  /*b89e0*/  IMAD.MOV.U32 R26, RZ, RZ, R27 ;  /* 0x000000ffff1a7224 */ /* 0x000fce00078e001b */
[----:B------:R-:W-:Y:S05]  /*b89f0*/  WARPSYNC.COLLECTIVE R144, `(.L_x_3864) ;  /* 0x0000000090087348 */ /* 0x000fea0003c00000 */
[----:B------:R0:W1:Y:S02]  /*b8a00*/  SHFL.DOWN P2, R27, R91, R90, R102 ;  /* 0x0800005a5b1b7389 */ /* 0x0000640000040066 */
[----:B01----:R-:W-:Y:S05]  /*b8a10*/  ENDCOLLECTIVE ;  /* 0x000000000000791b */ /* 0x003fea0003800000 */
.L_x_3864:
[----:B------:R-:W-:Y:S05]  /*b8a20*/  BRA `(.L_x_3865) ;  /* 0xfffffe4400347947 */ /* 0x000fea000383ffff */
.L_x_3269:
[----:B------:R-:W-:Y:S01]  /*b8a30*/  BSSY B0, `(.L_x_3866) ;  /* 0x0000005000007945 */ /* 0x000fe20003800000 */
[----:B------:R-:W-:-:S07]  /*b8a40*/  IMAD.MOV.U32 R144, RZ, RZ, -0x1 ;  /* 0xffffffffff907424 */ /* 0x000fce00078e00ff */
[----:B0--3--:R-:W-:Y:S05]  /*b8a50*/  WARPSYNC.COLLECTIVE R144, `(.L_x_3867) ;  /* 0x0000000090087348 */ /* 0x009fea0003c00000 */
[----:B------:R-:W-:Y:S01]  /*b8a60*/  VOTE.ALL P2, P2 ;  /* 0x0000000000ff7806 */ /* 0x000fe20001040000 */
[----:B0--3--:R-:W-:-:S12]  /*b8a70*/  ENDCOLLECTIVE ;  /* 0x000000000000791b */ /* 0x009fd80003800000 */
.L_x_3867:
[----:B------:R-:W-:Y:S05]  /*b8a80*/  BSYNC B0 ;  /* 0x0000000000007941 */ /* 0x000fea0003800000 */
.L_x_3866:
[----:B------:R-:W-:Y:S05]  /*b8a90*/  BRA `(.L_x_3868) ;  /* 0xfffffe6400587947 */ /* 0x000fea000383ffff */
.L_x_3869:
        /* <DEDUP_REMOVED lines=14> */
.L_x_3874:


//--------------------- .text._ZN6thrust24THRUST_300001_SM_1000_NS8cuda_cub4core6detail13_kernel_agentINS1_15__reduce_by_key9InitAgentIN3cub18CUB_300001_SM_100024ReduceByKeyScanTileStateI6StructiLb0EEEiPiEEJSB_iSC_EEEvDpT0_ --------------------------
	.section	.text._ZN6thrust24THRUST_300001_SM_1000_NS8cuda_cub4core6detail13_kernel_agentINS1_15__reduce_by_key9InitAgentIN3cub18CUB_300001_SM_100024ReduceByKeyScanTileStateI6StructiLb0EEEiPiEEJSB_iSC_EEEvDpT0_,"ax",@progbits
	.align	128
        .global         _ZN6thrust24THRUST_300001_SM_1000_NS8cuda_cub4core6detail13_kernel_agentINS1_15__reduce_by_key9InitAgentIN3cub18CUB_300001_SM_100024ReduceByKeyScanTileStateI6StructiLb0EEEiPiEEJSB_iSC_EEEvDpT0_
        .type           _ZN6thrust24THRUST_300001_SM_1000_NS8cuda_cub4core6detail13_kernel_agentINS1_15__reduce_by_key9InitAgentIN3cub18CUB_300001_SM_100024ReduceByKeyScanTileStateI6StructiLb0EEEiPiEEJSB_iSC_EEEvDpT0_,@function
        .size           _ZN6thrust24THRUST_300001_SM_1000_NS8cuda_cub4core6detail13_kernel_agentINS1_15__reduce_by_key9InitAgentIN3cub18CUB_300001_SM_100024ReduceByKeyScanTileStateI6StructiLb0EEEiPiEEJSB_iSC_EEEvDpT0_,(.L_x_3875 - _ZN6thrust24THRUST_300001_SM_1000_NS8cuda_cub4core6detail13_kernel_agentINS1_15__reduce_by_key9InitAgentIN3cub18CUB_300001_SM_100024ReduceByKeyScanTileStateI6StructiLb0EEEiPiEEJSB_iSC_EEEvDpT0_)
        .other          _ZN6thrust24THRUST_300001_SM_1000_NS8cuda_cub4core6detail13_kernel_agentINS1_15__reduce_by_key9InitAgentIN3cub18CUB_300001_SM_100024ReduceByKeyScanTileStateI6StructiLb0EEEiPiEEJSB_iSC_EEEvDpT0_,@"STO_CUDA_ENTRY STV_DEFAULT"
_ZN6thrust24THRUST_300001_SM_1000_NS8cuda_cub4core6detail13_kernel_agentINS1_15__reduce_by_key9InitAgentIN3cub18CUB_300001_SM_100024ReduceByKeyScanTileStateI6StructiLb0EEEiPiEEJSB_iSC_EEEvDpT0_:
.text._ZN6thrust24THRUST_300001_SM_1000_NS8cuda_cub4core6detail13_kernel_agentINS1_15__reduce_by_key9InitAgentIN3cub18CUB_300001_SM_100024ReduceByKeyScanTileStateI6StructiLb0EEEiPiEEJSB_iSC_EEEvDpT0_:
        /* <DEDUP_REMOVED lines=20> */
[----:B0-----:R-:W-:Y:S01]  /*0140*/  STG.E desc[UR4][R2.64], RZ ;  /* 0x000000ff02007986 */ /* 0x001fe2000c101904 */
[----:B------:R-:W-:Y:S05]  /*0150*/  EXIT ;  /* 0x000000000000794d */ /* 0x000fea0003800000 */
.L_x_3870:
        /* <DEDUP_REMOVED lines=10> */
.L_x_3875:


//--------------------- .nv.shared._ZN3cub18CUB_300001_SM_10006detail11EmptyKernelIvEEvv --------------------------
	.section	.nv.shared._ZN3cub18CUB_300001_SM_10006detail11EmptyKernelIvEEvv,"aw",@nobits
	.sectionflags	@""
	.align	16
	.zero		1024


//--------------------- .nv.shared.reserved.0     --------------------------
	.section	.nv.shared.reserved.0,"aw",@nobits
	.weak		__nv_reservedSMEM_offset_0_alias
	.size		__nv_reservedSMEM_offset_0_alias, 0, 64
	.other		__nv_reservedSMEM_offset_0_alias,@"STO_CUDA_RESERVED_SHARED STV_DEFAULT"
__nv_reservedSMEM_offset_0_alias:
	.zero		0
	.zero		64


//--------------------- .nv.global                --------------------------
	.section	.nv.global,"aw",@nobits
.nv.global:
	.type		_ZN34_INTERNAL_e32ed040_4_k_cu_46f161376thrust24THRUST_300001_SM_1000_NS12placeholders2_8E,@object
	.size		_ZN34_INTERNAL_e32ed040_4_k_cu_46f161376thrust24THRUST_300001_SM_1000_NS12placeholders2_8E,(_ZN34_INTERNAL_e32ed040_4_k_cu_46f161374cuda3std3__436_GLOBAL__N__e32ed040_4_k_cu_46f161376ignoreE - _ZN34_INTERNAL_e32ed040_4_k_cu_46f161376thrust24THRUST_300001_SM_1000_NS12placeholders2_8E)
_ZN34_INTERNAL_e32ed040_4_k_cu_46f161376thrust24THRUST_300001_SM_1000_NS12placeholders2_8E:
	.zero		1
	.type		_ZN34_INTERNAL_e32ed040_4_k_cu_46f161374cuda3std3__436_GLOBAL__N__e32ed040_4_k_cu_46f161376ignoreE,@object
	.size		_ZN34_INTERNAL_e32ed040_4_k_cu_46f161374cuda3std3__436_GLOBAL__N__e32ed040_4_k_cu_46f161376ignoreE,(_ZN34_INTERNAL_e32ed040_4_k_cu_46f161374cuda3std6ranges3__45__cpo4dataE - _ZN34_INTERNAL_e32ed040_4_k_cu_46f161374cuda3std3__436_GLOBAL__N__e32ed040_4_k_cu_46f161376ignoreE)
_ZN34_INTERNAL_e32ed040_4_k_cu_46f161374cuda3std3__436_GLOBAL__N__e32ed040_4_k_cu_46f161376ignoreE:
	.zero		1
	.type		_ZN34_INTERNAL_e32ed040_4_k_cu_46f161374cuda3std6ranges3__45__cpo4dataE,@object
	.size		_ZN34_INTERNAL_e32ed040_4_k_cu_46f161374cuda3std6ranges3__45__cpo4dataE,(_ZN34_INTERNAL_e32ed040_4_k_cu_46f161376thrust24THRUST_300001_SM_1000_NS6system3cpp3parE - _ZN34_INTERNAL_e32ed040_4_k_cu_46f161374cuda3std6ranges3__45__cpo4dataE)
_ZN34_INTERNAL_e32ed040_4_k_cu_46f161374cuda3std6ranges3__45__cpo4dataE:
	.zero		1
	.type		_ZN34_INTERNAL_e32ed040_4_k_cu_46f161376thrust24THRUST_300001_SM_1000_NS6system3cpp3parE,@object
	.size		_ZN34_INTERNAL_e32ed040_4_k_cu_46f161376thrust24THRUST_300001_SM_1000_NS6system3cpp3parE,(_ZN34_INTERNAL_e32ed040_4_k_cu_46f161374cuda3std3__45__cpo5beginE - _ZN34_INTERNAL_e32ed040_4_k_cu_46f161376thrust24THRUST_300001_SM_1000_NS6system3cpp3parE)
_ZN34_INTERNAL_e32ed040_4_k_cu_46f161376thrust24THRUST_300001_SM_1000_NS6system3cpp3parE:
	.zero		1
	.type		_ZN34_INTERNAL_e32ed040_4_k_cu_46f161374cuda3std3__45__cpo5beginE,@object
	.size		_ZN34_INTERNAL_e32ed040_4_k_cu_46f161374cuda3std3__45__cpo5beginE,(_ZN34_INTERNAL_e32ed040_4_k_cu_46f161374cuda3std6ranges3__45__cpo5beginE - _ZN34_INTERNAL_e32ed040_4_k_cu_46f161374cuda3std3__45__cpo5beginE)
_ZN34_INTERNAL_e32ed040_4_k_cu_46f161374cuda3std3__45__cpo5beginE:
	.zero		1
	.type		_ZN34_INTERNAL_e32ed040_4_k_cu_46f161374cuda3std6ranges3__45__cpo5beginE,@object
	.size		_ZN34_INTERNAL_e32ed040_4_k_cu_46f161374cuda3std6ranges3__45__cpo5beginE,(_ZN34_INTERNAL_e32ed040_4_k_cu_46f161376thrust24THRUST_300001_SM_1000_NS6deviceE - _ZN34_INTERNAL_e32ed040_4_k_cu_46f161374cuda3std6ranges3__45__cpo5beginE)
_ZN34_INTERNAL_e32ed040_4_k_cu_46f161374cuda3std6ranges3__45__cpo5beginE:
	.zero		1
	.type		_ZN34_INTERNAL_e32ed040_4_k_cu_46f161376thrust24THRUST_300001_SM_1000_NS6deviceE,@object
	.size		_ZN34_INTERNAL_e32ed040_4_k_cu_46f161376thrust24THRUST_300001_SM_1000_NS6deviceE,(_ZN34_INTERNAL_e32ed040_4_k_cu_46f161374cuda3std3__47nulloptE - _ZN34_INTERNAL_e32ed040_4_k_cu_46f161376thrust24THRUST_300001_SM_1000_NS6deviceE)
_ZN34_INTERNAL_e32ed040_4_k_cu_46f161376thrust24THRUST_300001_SM_1000_NS6deviceE:
	.zero		1
	.type		_ZN34_INTERNAL_e32ed040_4_k_cu_46f161374cuda3std3__47nulloptE,@object
	.size		_ZN34_INTERNAL_e32ed040_4_k_cu_46f161374cuda3std3__47nulloptE,(_ZN34_INTERNAL_e32ed040_4_k_cu_46f161374cuda3std6ranges3__45__cpo8distanceE - _ZN34_INTERNAL_e32ed040_4_k_cu_46f161374cuda3std3__47nulloptE)
_ZN34_INTERNAL_e32ed040_4_k_cu_46f161374cuda3std3__47nulloptE:
	.zero		1
	.type		_ZN34_INTERNAL_e32ed040_4_k_cu_46f161374cuda3std6ranges3__45__cpo8distanceE,@object
	.size		_ZN34_INTERNAL_e32ed040_4_k_cu_46f161374cuda3std6ranges3__45__cpo8distanceE,(_ZN34_INTERNAL_e32ed040_4_k_cu_46f161376thrust24THRUST_300001_SM_1000_NS12placeholders2_4E - _ZN34_INTERNAL_e32ed040_4_k_cu_46f161374cuda3std6ranges3__45__cpo8distanceE)
_ZN34_INTERNAL_e32ed040_4_k_cu_46f161374cuda3std6ranges3__45__cpo8distanceE:
	.zero		1
	.type		_ZN34_INTERNAL_e32ed040_4_k_cu_46f161376thrust24THRUST_300001_SM_1000_NS12placeholders2_4E,@object
	.size		_ZN34_INTERNAL_e32ed040_4_k_cu_46f161376thrust24THRUST_300001_SM_1000_NS12placeholders2_4E,(_ZN34_INTERNAL_e32ed040_4_k_cu_46f161374cuda3std3__45__cpo6rbeginE - _ZN34_INTERNAL_e32ed040_4_k_cu_46f161376thrust24THRUST_300001_SM_1000_NS12placeholders2_4E)
_ZN34_INTERNAL_e32ed040_4_k_cu_46f161376thrust24THRUST_300001_SM_1000_NS12placeholders2_4E:
	.zero		1
	.type		_ZN34_INTERNAL_e32ed040_4_k_cu_46f161374cuda3std3__45__cpo6rbeginE,@object
	.size		_ZN34_INTERNAL_e32ed040_4_k_cu_46f161374cuda3std3__45__cpo6rbeginE,(_ZN34_INTERNAL_e32ed040_4_k_cu_46f161374cuda3std6ranges3__45__cpo7advanceE - _ZN34_INTERNAL_e32ed040_4_k_cu_46f161374cuda3std3__45__cpo6rbeginE)
_ZN34_INTERNAL_e32ed040_4_k_cu_46f161374cuda3std3__45__cpo6rbeginE:
	.zero		1
	.type		_ZN34_INTERNAL_e32ed040_4_k_cu_46f161374cuda3std6ranges3__45__cpo7advanceE,@object
	.size		_ZN34_INTERNAL_e32ed040_4_k_cu_46f161374cuda3std6ranges3__45__cpo7advanceE,(_ZN34_INTERNAL_e32ed040_4_k_cu_46f161376thrust24THRUST_300001_SM_1000_NS12placeholders3_10E - _ZN34_INTERNAL_e32ed040_4_k_cu_46f161374cuda3std6ranges3__45__cpo7advanceE)
_ZN34_INTERNAL_e32ed040_4_k_cu_46f161374cuda3std6ranges3__45__cpo7advanceE:
	.zero		1
	.type		_ZN34_INTERNAL_e32ed040_4_k_cu_46f161376thrust24THRUST_300001_SM_1000_NS12placeholders3_10E,@object
	.size		_ZN34_INTERNAL_e32ed040_4_k_cu_46f161376thrust24THRUST_300001_SM_1000_NS12placeholders3_10E,(_ZN34_INTERNAL_e32ed040_4_k_cu_46f161374cuda3std3__48in_placeE - _ZN34_INTERNAL_e32ed040_4_k_cu_46f161376thrust24THRUST_300001_SM_1000_NS12placeholders3_10E)
_ZN34_INTERNAL_e32ed040_4_k_cu_46f161376thrust24THRUST_300001_SM_1000_NS12placeholders3_10E:
	.zero		1
	.type		_ZN34_INTERNAL_e32ed040_4_k_cu_46f161374cuda3std3__48in_placeE,@object
	.size		_ZN34_INTERNAL_e32ed040_4_k_cu_46f161374cuda3std3__48in_placeE,(_ZN34_INTERNAL_e32ed040_4_k_cu_46f161374cuda3std6ranges3__45__cpo4sizeE - _ZN34_INTERNAL_e32ed040_4_k_cu_46f161374cuda3std3__48in_placeE)
_ZN34_INTERNAL_e32ed040_4_k_cu_46f161374cuda3std3__48in_placeE:
	.zero		1
	.type		_ZN34_INTERNAL_e32ed040_4_k_cu_46f161374cuda3std6ranges3__45__cpo4sizeE,@object
	.size		_ZN34_INTERNAL_e32ed040_4_k_cu_46f161374cuda3std6ranges3__45__cpo4sizeE,(_ZN34_INTERNAL_e32ed040_4_k_cu_46f161376thrust24THRUST_300001_SM_1000_NS12placeholders2_2E - _ZN34_INTERNAL_e32ed040_4_k_cu_46f161374cuda3std6ranges3__45__cpo4sizeE)
_ZN34_INTERNAL_e32ed040_4_k_cu_46f161374cuda3std6ranges3__45__cpo4sizeE:
	.zero		1
	.type		_ZN34_INTERNAL_e32ed040_4_k_cu_46f161376thrust24THRUST_300001_SM_1000_NS12placeholders2_2E,@object
	.size		_ZN34_INTERNAL_e32ed040_4_k_cu_46f161376thrust24THRUST_300001_SM_1000_NS12placeholders2_2E,(_ZN34_INTERNAL_e32ed040_4_k_cu_46f161374cuda3std3__45__cpo6cbeginE - _ZN34_INTERNAL_e32ed040_4_k_cu_46f161376thrust24THRUST_300001_SM_1000_NS12placeholders2_2E)
_ZN34_INTERNAL_e32ed040_4_k_cu_46f161376thrust24THRUST_300001_SM_1000_NS12placeholders2_2E:
	.zero		1
	.type		_ZN34_INTERNAL_e32ed040_4_k_cu_46f161374cuda3std3__45__cpo6cbeginE,@object
	.size		_ZN34_INTERNAL_e32ed040_4_k_cu_46f161374cuda3std3__45__cpo6cbeginE,(_ZN34_INTERNAL_e32ed040_4_k_cu_46f161374cuda3std6ranges3__45__cpo6cbeginE - _ZN34_INTERNAL_e32ed040_4_k_cu_46f161374cuda3std3__45__cpo6cbeginE)
_ZN34_INTERNAL_e32ed040_4_k_cu_46f161374cuda3std3__45__cpo6cbeginE:
	.zero		1
	.type		_ZN34_INTERNAL_e32ed040_4_k_cu_46f161374cuda3std6ranges3__45__cpo6cbeginE,@object
	.size		_ZN34_INTERNAL_e32ed040_4_k_cu_46f161374cuda3std6ranges3__45__cpo6cbeginE,(_ZN34_INTERNAL_e32ed040_4_k_cu_46f161376thrust24THRUST_300001_SM_1000_NS12placeholders2_6E - _ZN34_INTERNAL_e32ed040_4_k_cu_46f161374cuda3std6ranges3__45__cpo6cbeginE)
_ZN34_INTERNAL_e32ed040_4_k_cu_46f161374cuda3std6ranges3__45__cpo6cbeginE:
	.zero		1
	.type		_ZN34_INTERNAL_e32ed040_4_k_cu_46f161376thrust24THRUST_300001_SM_1000_NS12placeholders2_6E,@object
	.size		_ZN34_INTERNAL_e32ed040_4_k_cu_46f161376thrust24THRUST_300001_SM_1000_NS12placeholders2_6E,(_ZN34_INTERNAL_e32ed040_4_k_cu_46f161374cuda3std3__45__cpo7crbeginE - _ZN34_INTERNAL_e32ed040_4_k_cu_46f161376thrust24THRUST_300001_SM_1000_NS12placeholders2_6E)
_ZN34_INTERNAL_e32ed040_4_k_cu_46f161376thrust24THRUST_300001_SM_1000_NS12placeholders2_6E:
	.zero		1
	.type		_ZN34_INTERNAL_e32ed040_4_k_cu_46f161374cuda3std3__45__cpo7crbeginE,@object
	.size		_ZN34_INTERNAL_e32ed040_4_k_cu_46f161374cuda3std3__45__cpo7crbeginE,(_ZN34_INTERNAL_e32ed040_4_k_cu_46f161374cuda3std6ranges3__45__cpo4nextE - _ZN34_INTERNAL_e32ed040_4_k_cu_46f161374cuda3std3__45__cpo7crbeginE)
_ZN34_INTERNAL_e32ed040_4_k_cu_46f161374cuda3std3__45__cpo7crbeginE:
	.zero		1
	.type		_ZN34_INTERNAL_e32ed040_4_k_cu_46f161374cuda3std6ranges3__45__cpo4nextE,@object
	.size		_ZN34_INTERNAL_e32ed040_4_k_cu_46f161374cuda3std6ranges3__45__cpo4nextE,(_ZN34_INTERNAL_e32ed040_4_k_cu_46f161374cuda3std6ranges3__45__cpo4swapE - _ZN34_INTERNAL_e32ed040_4_k_cu_46f161374cuda3std6ranges3__45__cpo4nextE)
_ZN34_INTERNAL_e32ed040_4_k_cu_46f161374cuda3std6ranges3__45__cpo4nextE:
	.zero		1
	.type		_ZN34_INTERNAL_e32ed040_4_k_cu_46f161374cuda3std6ranges3__45__cpo4swapE,@object
	.size		_ZN34_INTERNAL_e32ed040_4_k_cu_46f161374cuda3std6ranges3__45__cpo4swapE,(_ZN34_INTERNAL_e32ed040_4_k_cu_46f161376thrust24THRUST_300001_SM_1000_NS8cuda_cub10par_nosyncE - _ZN34_INTERNAL_e32ed040_4_k_cu_46f161374cuda3std6ranges3__45__cpo4swapE)
_ZN34_INTERNAL_e32ed040_4_k_cu_46f161374cuda3std6ranges3__45__cpo4swapE:
	.zero		1
	.type		_ZN34_INTERNAL_e32ed040_4_k_cu_46f161376thrust24THRUST_300001_SM_1000_NS8cuda_cub10par_nosyncE,@object
	.size		_ZN34_INTERNAL_e32ed040_4_k_cu_46f161376thrust24THRUST_300001_SM_1000_NS8cuda_cub10par_nosyncE,(_ZN34_INTERNAL_e32ed040_4_k_cu_46f161376thrust24THRUST_300001_SM_1000_NS3seqE - _ZN34_INTERNAL_e32ed040_4_k_cu_46f161376thrust24THRUST_300001_SM_1000_NS8cuda_cub10par_nosyncE)
_ZN34_INTERNAL_e32ed040_4_k_cu_46f161376thrust24THRUST_300001_SM_1000_NS8cuda_cub10par_nosyncE:
	.zero		1
	.type		_ZN34_INTERNAL_e32ed040_4_k_cu_46f161376thrust24THRUST_300001_SM_1000_NS3seqE,@object
	.size		_ZN34_INTERNAL_e32ed040_4_k_cu_46f161376thrust24THRUST_300001_SM_1000_NS3seqE,(_ZN34_INTERNAL_e32ed040_4_k_cu_46f161374cuda3std3__420unreachable_sentinelE - _ZN34_INTERNAL_e32ed040_4_k_cu_46f161376thrust24THRUST_300001_SM_1000_NS3seqE)
_ZN34_INTERNAL_e32ed040_4_k_cu_46f161376thrust24THRUST_300001_SM_1000_NS3seqE:
	.zero		1
	.type		_ZN34_INTERNAL_e32ed040_4_k_cu_46f161374cuda3std3__420unreachable_sentinelE,@object
	.size		_ZN34_INTERNAL_e32ed040_4_k_cu_46f161374cuda3std3__420unreachable_sentinelE,(_ZN34_INTERNAL_e32ed040_4_k_cu_46f161374cuda3std6ranges3__45__cpo5ssizeE - _ZN34_INTERNAL_e32ed040_4_k_cu_46f161374cuda3std3__420unreachable_sentinelE)
_ZN34_INTERNAL_e32ed040_4_k_cu_46f161374cuda3std3__420unreachable_sentinelE:
	.zero		1
	.type		_ZN34_INTERNAL_e32ed040_4_k_cu_46f161374cuda3std6ranges3__45__cpo5ssizeE,@object
	.size		_ZN34_INTERNAL_e32ed040_4_k_cu_46f161374cuda3std6ranges3__45__cpo5ssizeE,(_ZN34_INTERNAL_e32ed040_4_k_cu_46f161376thrust24THRUST_300001_SM_1000_NS12placeholders2_3E - _ZN34_INTERNAL_e32ed040_4_k_cu_46f161374cuda3std6ranges3__45__cpo5ssizeE)
_ZN34_INTERNAL_e32ed040_4_k_cu_46f161374cuda3std6ranges3__45__cpo5ssizeE:
	.zero		1
	.type		_ZN34_INTERNAL_e32ed040_4_k_cu_46f161376thrust24THRUST_300001_SM_1000_NS12placeholders2_3E,@object
	.size		_ZN34_INTERNAL_e32ed040_4_k_cu_46f161376thrust24THRUST_300001_SM_1000_NS12placeholders2_3E,(_ZN34_INTERNAL_e32ed040_4_k_cu_46f161374cuda3std3__45__cpo4cendE - _ZN34_INTERNAL_e32ed040_4_k_cu_46f161376thrust24THRUST_300001_SM_1000_NS12placeholders2_3E)
_ZN34_INTERNAL_e32ed040_4_k_cu_46f161376thrust24THRUST_300001_SM_1000_NS12placeholders2_3E:
	.zero		1
	.type		_ZN34_INTERNAL_e32ed040_4_k_cu_46f161374cuda3std3__45__cpo4cendE,@object
	.size		_ZN34_INTERNAL_e32ed040_4_k_cu_46f161374cuda3std3__45__cpo4cendE,(_ZN34_INTERNAL_e32ed040_4_k_cu_46f161374cuda3std6ranges3__45__cpo4cendE - _ZN34_INTERNAL_e32ed040_4_k_cu_46f161374cuda3std3__45__cpo4cendE)
_ZN34_INTERNAL_e32ed040_4_k_cu_46f161374cuda3std3__45__cpo4cendE:
	.zero		1
	.type		_ZN34_INTERNAL_e32ed040_4_k_cu_46f161374cuda3std6ranges3__45__cpo4cendE,@object
	.size		_ZN34_INTERNAL_e32ed040_4_k_cu_46f161374cuda3std6ranges3__45__cpo4cendE,(_ZN34_INTERNAL_e32ed040_4_k_cu_46f161376thrust24THRUST_300001_SM_1000_NS12placeholders2_7E - _ZN34_INTERNAL_e32ed040_4_k_cu_46f161374cuda3std6ranges3__45__cpo4cendE)
_ZN34_INTERNAL_e32ed040_4_k_cu_46f161374cuda3std6ranges3__45__cpo4cendE:
	.zero		1
	.type		_ZN34_INTERNAL_e32ed040_4_k_cu_46f161376thrust24THRUST_300001_SM_1000_NS12placeholders2_7E,@object
	.size		_ZN34_INTERNAL_e32ed040_4_k_cu_46f161376thrust24THRUST_300001_SM_1000_NS12placeholders2_7E,(_ZN34_INTERNAL_e32ed040_4_k_cu_46f161374cuda3std3__45__cpo5crendE - _ZN34_INTERNAL_e32ed040_4_k_cu_46f161376thrust24THRUST_300001_SM_1000_NS12placeholders2_7E)
_ZN34_INTERNAL_e32ed040_4_k_cu_46f161376thrust24THRUST_300001_SM_1000_NS12placeholders2_7E:
	.zero		1
	.type		_ZN34_INTERNAL_e32ed040_4_k_cu_46f161374cuda3std3__45__cpo5crendE,@object
	.size		_ZN34_INTERNAL_e32ed040_4_k_cu_46f161374cuda3std3__45__cpo5crendE,(_ZN34_INTERNAL_e32ed040_4_k_cu_46f161374cuda3std6ranges3__45__cpo4prevE - _ZN34_INTERNAL_e32ed040_4_k_cu_46f161374cuda3std3__45__cpo5crendE)
_ZN34_INTERNAL_e32ed040_4_k_cu_46f161374cuda3std3__45__cpo5crendE:
	.zero		1
	.type		_ZN34_INTERNAL_e32ed040_4_k_cu_46f161374cuda3std6ranges3__45__cpo4prevE,@object
	.size		_ZN34_INTERNAL_e32ed040_4_k_cu_46f161374cuda3std6ranges3__45__cpo4prevE,(_ZN34_INTERNAL_e32ed040_4_k_cu_46f161374cuda3std6ranges3__45__cpo9iter_moveE - _ZN34_INTERNAL_e32ed040_4_k_cu_46f161374cuda3std6ranges3__45__cpo4prevE)
_ZN34_INTERNAL_e32ed040_4_k_cu_46f161374cuda3std6ranges3__45__cpo4prevE:
	.zero		1
	.type		_ZN34_INTERNAL_e32ed040_4_k_cu_46f161374cuda3std6ranges3__45__cpo9iter_moveE,@object
	.size		_ZN34_INTERNAL_e32ed040_4_k_cu_46f161374cuda3std6ranges3__45__cpo9iter_moveE,(_ZN34_INTERNAL_e32ed040_4_k_cu_46f161376thrust24THRUST_300001_SM_1000_NS6system6detail10sequential3seqE - _ZN34_INTERNAL_e32ed040_4_k_cu_46f161374cuda3std6ranges3__45__cpo9iter_moveE)
_ZN34_INTERNAL_e32ed040_4_k_cu_46f161374cuda3std6ranges3__45__cpo9iter_moveE:
	.zero		1
	.type		_ZN34_INTERNAL_e32ed040_4_k_cu_46f161376thrust24THRUST_300001_SM_1000_NS6system6detail10sequential3seqE,@object
	.size		_ZN34_INTERNAL_e32ed040_4_k_cu_46f161376thrust24THRUST_300001_SM_1000_NS6system6detail10sequential3seqE,(_ZN34_INTERNAL_e32ed040_4_k_cu_46f161376thrust24THRUST_300001_SM_1000_NS12placeholders2_9E - _ZN34_INTERNAL_e32ed040_4_k_cu_46f161376thrust24THRUST_300001_SM_1000_NS6system6detail10sequential3seqE)
_ZN34_INTERNAL_e32ed040_4_k_cu_46f161376thrust24THRUST_300001_SM_1000_NS6system6detail10sequential3seqE:
	.zero		1
	.type		_ZN34_INTERNAL_e32ed040_4_k_cu_46f161376thrust24THRUST_300001_SM_1000_NS12placeholders2_9E,@object
	.size		_ZN34_INTERNAL_e32ed040_4_k_cu_46f161376thrust24THRUST_300001_SM_1000_NS12placeholders2_9E,(_ZN34_INTERNAL_e32ed040_4_k_cu_46f161374cuda3std3__419piecewise_constructE - _ZN34_INTERNAL_e32ed040_4_k_cu_46f161376thrust24THRUST_300001_SM_1000_NS12placeholders2_9E)
_ZN34_INTERNAL_e32ed040_4_k_cu_46f161376thrust24THRUST_300001_SM_1000_NS12placeholders2_9E:
	.zero		1
	.type		_ZN34_INTERNAL_e32ed040_4_k_cu_46f161374cuda3std3__419piecewise_constructE,@object
	.size		_ZN34_INTERNAL_e32ed040_4_k_cu_46f161374cuda3std3__419piecewise_constructE,(_ZN34_INTERNAL_e32ed040_4_k_cu_46f161374cuda3std6ranges3__45__cpo5cdataE - _ZN34_INTERNAL_e32ed040_4_k_cu_46f161374cuda3std3__419piecewise_constructE)
_ZN34_INTERNAL_e32ed040_4_k_cu_46f161374cuda3std3__419piecewise_constructE:
	.zero		1
	.type		_ZN34_INTERNAL_e32ed040_4_k_cu_46f161374cuda3std6ranges3__45__cpo5cdataE,@object
	.size		_ZN34_INTERNAL_e32ed040_4_k_cu_46f161374cuda3std6ranges3__45__cpo5cdataE,(_ZN34_INTERNAL_e32ed040_4_k_cu_46f161376thrust24THRUST_300001_SM_1000_NS12placeholders2_1E - _ZN34_INTERNAL_e32ed040_4_k_cu_46f161374cuda3std6ranges3__45__cpo5cdataE)
_ZN34_INTERNAL_e32ed040_4_k_cu_46f161374cuda3std6ranges3__45__cpo5cdataE:
	.zero		1
	.type		_ZN34_INTERNAL_e32ed040_4_k_cu_46f161376thrust24THRUST_300001_SM_1000_NS12placeholders2_1E,@object
	.size		_ZN34_INTERNAL_e32ed040_4_k_cu_46f161376thrust24THRUST_300001_SM_1000_NS12placeholders2_1E,(_ZN34_INTERNAL_e32ed040_4_k_cu_46f161374cuda3std3__45__cpo3endE - _ZN34_INTERNAL_e32ed040_4_k_cu_46f161376thrust24THRUST_300001_SM_1000_NS12placeholders2_1E)
_ZN34_INTERNAL_e32ed040_4_k_cu_46f161376thrust24THRUST_300001_SM_1000_NS12placeholders2_1E:
	.zero		1
	.type		_ZN34_INTERNAL_e32ed040_4_k_cu_46f161374cuda3std3__45__cpo3endE,@object
	.size		_ZN34_INTERNAL_e32ed040_4_k_cu_46f161374cuda3std3__45__cpo3endE,(_ZN34_INTERNAL_e32ed040_4_k_cu_46f161374cuda3std6ranges3__45__cpo3endE - _ZN34_INTERNAL_e32ed040_4_k_cu_46f161374cuda3std3__45__cpo3endE)
_ZN34_INTERNAL_e32ed040_4_k_cu_46f161374cuda3std3__45__cpo3endE:
	.zero		1
	.type		_ZN34_INTERNAL_e32ed040_4_k_cu_46f161374cuda3std6ranges3__45__cpo3endE,@object
	.size		_ZN34_INTERNAL_e32ed040_4_k_cu_46f161374cuda3std6ranges3__45__cpo3endE,(_ZN34_INTERNAL_e32ed040_4_k_cu_46f161376thrust24THRUST_300001_SM_1000_NS12placeholders2_5E - _ZN34_INTERNAL_e32ed040_4_k_cu_46f161374cuda3std6ranges3__45__cpo3endE)
_ZN34_INTERNAL_e32ed040_4_k_cu_46f161374cuda3std6ranges3__45__cpo3endE:
	.zero		1
	.type		_ZN34_INTERNAL_e32ed040_4_k_cu_46f161376thrust24THRUST_300001_SM_1000_NS12placeholders2_5E,@object
	.size		_ZN34_INTERNAL_e32ed040_4_k_cu_46f161376thrust24THRUST_300001_SM_1000_NS12placeholders2_5E,(_ZN34_INTERNAL_e32ed040_4_k_cu_46f161374cuda3std3__45__cpo4rendE - _ZN34_INTERNAL_e32ed040_4_k_cu_46f161376thrust24THRUST_300001_SM_1000_NS12placeholders2_5E)
_ZN34_INTERNAL_e32ed040_4_k_cu_46f161376thrust24THRUST_300001_SM_1000_NS12placeholders2_5E:
	.zero		1
	.type		_ZN34_INTERNAL_e32ed040_4_k_cu_46f161374cuda3std3__45__cpo4rendE,@object
	.size		_ZN34_INTERNAL_e32ed040_4_k_cu_46f161374cuda3std3__45__cpo4rendE,(_ZN34_INTERNAL_e32ed040_4_k_cu_46f161374cuda3std6ranges3__45__cpo9iter_swapE - _ZN34_INTERNAL_e32ed040_4_k_cu_46f161374cuda3std3__45__cpo4rendE)
_ZN34_INTERNAL_e32ed040_4_k_cu_46f161374cuda3std3__45__cpo4rendE:
	.zero		1
	.type		_ZN34_INTERNAL_e32ed040_4_k_cu_46f161374cuda3std6ranges3__45__cpo9iter_swapE,@object
	.size		_ZN34_INTERNAL_e32ed040_4_k_cu_46f161374cuda3std6ranges3__45__cpo9iter_swapE,(_ZN34_INTERNAL_e32ed040_4_k_cu_46f161374cuda3std3__48unexpectE - _ZN34_INTERNAL_e32ed040_4_k_cu_46f161374cuda3std6ranges3__45__cpo9iter_swapE)
_ZN34_INTERNAL_e32ed040_4_k_cu_46f161374cuda3std6ranges3__45__cpo9iter_swapE:
	.zero		1
	.type		_ZN34_INTERNAL_e32ed040_4_k_cu_46f161374cuda3std3__48unexpectE,@object
	.size		_ZN34_INTERNAL_e32ed040_4_k_cu_46f161374cuda3std3__48unexpectE,(_ZN34_INTERNAL_e32ed040_4_k_cu_46f161376thrust24THRUST_300001_SM_1000_NS8cuda_cub3parE - _ZN34_INTERNAL_e32ed040_4_k_cu_46f161374cuda3std3__48unexpectE)
_ZN34_INTERNAL_e32ed040_4_k_cu_46f161374cuda3std3__48unexpectE:
	.zero		1
	.type		_ZN34_INTERNAL_e32ed040_4_k_cu_46f161376thrust24THRUST_300001_SM_1000_NS8cuda_cub3parE,@object
	.size		_ZN34_INTERNAL_e32ed040_4_k_cu_46f161376thrust24THRUST_300001_SM_1000_NS8cuda_cub3parE,(.L_29 - _ZN34_INTERNAL_e32ed040_4_k_cu_46f161376thrust24THRUST_300001_SM_1000_NS8cuda_cub3parE)
_ZN34_INTERNAL_e32ed040_4_k_cu_46f161376thrust24THRUST_300001_SM_1000_NS8cuda_cub3parE:
	.zero		1
.L_29:


//--------------------- .nv.shared._ZN6thrust24THRUST_300001_SM_1000_NS8cuda_cub4core6detail13_kernel_agentINS1_15__reduce_by_key16ReduceByKeyAgentINS0_6detail15normal_iteratorINS0_10device_ptrIiEEEENS8_INS9_I6StructEEEESB_SE_N4cuda3std3__48equal_toIiEENSH_4plusISC_EEPllEEJSB_SE_SB_SE_SM_N3cub18CUB_300001_SM_100024ReduceByKeyScanTileStateISC_lLb0EEESJ_SL_llEEEvDpT0_ --------------------------
	.section	.nv.shared._ZN6thrust24THRUST_300001_SM_1000_NS8cuda_cub4core6detail13_kernel_agentINS1_15__reduce_by_key16ReduceByKeyAgentINS0_6detail15normal_iteratorINS0_10device_ptrIiEEEENS8_INS9_I6StructEEEESB_SE_N4cuda3std3__48equal_toIiEENSH_4plusISC_EEPllEEJSB_SE_SB_SE_SM_N3cub18CUB_300001_SM_100024ReduceByKeyScanTileStateISC_lLb0EEESJ_SL_llEEEvDpT0_,"aw",@nobits
	.sectionflags	@""
	.align	16
	.zero		1024


//--------------------- .nv.shared._ZN6thrust24THRUST_300001_SM_1000_NS8cuda_cub4core6detail13_kernel_agentINS1_15__reduce_by_key9InitAgentIN3cub18CUB_300001_SM_100024ReduceByKeyScanTileStateI6StructlLb0EEElPlEEJSB_lSC_EEEvDpT0_ --------------------------
	.section	.nv.shared._ZN6thrust24THRUST_300001_SM_1000_NS8cuda_cub4core6detail13_kernel_agentINS1_15__reduce_by_key9InitAgentIN3cub18CUB_300001_SM_100024ReduceByKeyScanTileStateI6StructlLb0EEElPlEEJSB_lSC_EEEvDpT0_,"aw",@nobits
	.sectionflags	@""
	.align	16
	.zero		1024


//--------------------- .nv.shared._ZN6thrust24THRUST_300001_SM_1000_NS8cuda_cub4core6detail13_kernel_agentINS1_15__reduce_by_key16ReduceByKeyAgentINS0_6detail15normal_iteratorINS0_10device_ptrIiEEEENS8_INS9_I6StructEEEESB_SE_N4cuda3std3__48equal_toIiEENSH_4plusISC_EEPiiEEJSB_SE_SB_SE_SM_N3cub18CUB_300001_SM_100024ReduceByKeyScanTileStateISC_iLb0EEESJ_SL_iiEEEvDpT0_ --------------------------
	.section	.nv.shared._ZN6thrust24THRUST_300001_SM_1000_NS8cuda_cub4core6detail13_kernel_agentINS1_15__reduce_by_key16ReduceByKeyAgentINS0_6detail15normal_iteratorINS0_10device_ptrIiEEEENS8_INS9_I6StructEEEESB_SE_N4cuda3std3__48equal_toIiEENSH_4plusISC_EEPiiEEJSB_SE_SB_SE_SM_N3cub18CUB_300001_SM_100024ReduceByKeyScanTileStateISC_iLb0EEESJ_SL_iiEEEvDpT0_,"aw",@nobits
	.sectionflags	@""
	.align	16
	.zero		1024


//--------------------- .nv.shared._ZN6thrust24THRUST_300001_SM_1000_NS8cuda_cub4core6detail13_kernel_agentINS1_15__reduce_by_key9InitAgentIN3cub18CUB_300001_SM_100024ReduceByKeyScanTileStateI6StructiLb0EEEiPiEEJSB_iSC_EEEvDpT0_ --------------------------
	.section	.nv.shared._ZN6thrust24THRUST_300001_SM_1000_NS8cuda_cub4core6detail13_kernel_agentINS1_15__reduce_by_key9InitAgentIN3cub18CUB_300001_SM_100024ReduceByKeyScanTileStateI6StructiLb0EEEiPiEEJSB_iSC_EEEvDpT0_,"aw",@nobits
	.sectionflags	@""
	.align	16
	.zero		1024


//--------------------- .nv.constant0._ZN3cub18CUB_300001_SM_10006detail11EmptyKernelIvEEvv --------------------------
	.section	.nv.constant0._ZN3cub18CUB_300001_SM_10006detail11EmptyKernelIvEEvv,"a",@progbits
	.sectionflags	@""
	.align	4
.nv.constant0._ZN3cub18CUB_300001_SM_10006detail11EmptyKernelIvEEvv:
	.zero		896


//--------------------- .nv.constant0._ZN6thrust24THRUST_300001_SM_1000_NS8cuda_cub4core6detail13_kernel_agentINS1_15__reduce_by_key16ReduceByKeyAgentINS0_6detail15normal_iteratorINS0_10device_ptrIiEEEENS8_INS9_I6StructEEEESB_SE_N4cuda3std3__48equal_toIiEENSH_4plusISC_EEPllEEJSB_SE_SB_SE_SM_N3cub18CUB_300001_SM_100024ReduceByKeyScanTileStateISC_lLb0EEESJ_SL_llEEEvDpT0_ --------------------------
	.section	.nv.constant0._ZN6thrust24THRUST_300001_SM_1000_NS8cuda_cub4core6detail13_kernel_agentINS1_15__reduce_by_key16ReduceByKeyAgentINS0_6detail15normal_iteratorINS0_10device_ptrIiEEEENS8_INS9_I6StructEEEESB_SE_N4cuda3std3__48equal_toIiEENSH_4plusISC_EEPllEEJSB_SE_SB_SE_SM_N3cub18CUB_300001_SM_100024ReduceByKeyScanTileStateISC_lLb0EEESJ_SL_llEEEvDpT0_,"a",@progbits
	.sectionflags	@""
	.align	4
.nv.constant0._ZN6thrust24THRUST_300001_SM_1000_NS8cuda_cub4core6detail13_kernel_agentINS1_15__reduce_by_key16ReduceByKeyAgentINS0_6detail15normal_iteratorINS0_10device_ptrIiEEEENS8_INS9_I6StructEEEESB_SE_N4cuda3std3__48equal_toIiEENSH_4plusISC_EEPllEEJSB_SE_SB_SE_SM_N3cub18CUB_300001_SM_100024ReduceByKeyScanTileStateISC_lLb0EEESJ_SL_llEEEvDpT0_:
	.zero		984


//--------------------- .nv.constant0._ZN6thrust24THRUST_300001_SM_1000_NS8cuda_cub4core6detail13_kernel_agentINS1_15__reduce_by_key9InitAgentIN3cub18CUB_300001_SM_100024ReduceByKeyScanTileStateI6StructlLb0EEElPlEEJSB_lSC_EEEvDpT0_ --------------------------
	.section	.nv.constant0._ZN6thrust24THRUST_300001_SM_1000_NS8cuda_cub4core6detail13_kernel_agentINS1_15__reduce_by_key9InitAgentIN3cub18CUB_300001_SM_100024ReduceByKeyScanTileStateI6StructlLb0EEElPlEEJSB_lSC_EEEvDpT0_,"a",@progbits
	.sectionflags	@""
	.align	4
.nv.constant0._ZN6thrust24THRUST_300001_SM_1000_NS8cuda_cub4core6detail13_kernel_agentINS1_15__reduce_by_key9InitAgentIN3cub18CUB_300001_SM_100024ReduceByKeyScanTileStateI6StructlLb0EEElPlEEJSB_lSC_EEEvDpT0_:
	.zero		936


//--------------------- .nv.constant0._ZN6thrust24THRUST_300001_SM_1000_NS8cuda_cub4core6detail13_kernel_agentINS1_15__reduce_by_key16ReduceByKeyAgentINS0_6detail15normal_iteratorINS0_10device_ptrIiEEEENS8_INS9_I6StructEEEESB_SE_N4cuda3std3__48equal_toIiEENSH_4plusISC_EEPiiEEJSB_SE_SB_SE_SM_N3cub18CUB_300001_SM_100024ReduceByKeyScanTileStateISC_iLb0EEESJ_SL_iiEEEvDpT0_ --------------------------
	.section	.nv.constant0._ZN6thrust24THRUST_300001_SM_1000_NS8cuda_cub4core6detail13_kernel_agentINS1_15__reduce_by_key16ReduceByKeyAgentINS0_6detail15normal_iteratorINS0_10device_ptrIiEEEENS8_INS9_I6StructEEEESB_SE_N4cuda3std3__48equal_toIiEENSH_4plusISC_EEPiiEEJSB_SE_SB_SE_SM_N3cub18CUB_300001_SM_100024ReduceByKeyScanTileStateISC_iLb0EEESJ_SL_iiEEEvDpT0_,"a",@progbits
	.sectionflags	@""
	.align	4
.nv.constant0._ZN6thrust24THRUST_300001_SM_1000_NS8cuda_cub4core6detail13_kernel_agentINS1_15__reduce_by_key16ReduceByKeyAgentINS0_6detail15normal_iteratorINS0_10device_ptrIiEEEENS8_INS9_I6StructEEEESB_SE_N4cuda3std3__48equal_toIiEENSH_4plusISC_EEPiiEEJSB_SE_SB_SE_SM_N3cub18CUB_300001_SM_100024ReduceByKeyScanTileStateISC_iLb0EEESJ_SL_iiEEEvDpT0_:
	.zero		972


//--------------------- .nv.constant0._ZN6thrust24THRUST_300001_SM_1000_NS8cuda_cub4core6detail13_kernel_agentINS1_15__reduce_by_key9InitAgentIN3cub18CUB_300001_SM_100024ReduceByKeyScanTileStateI6StructiLb0EEEiPiEEJSB_iSC_EEEvDpT0_ --------------------------
	.section	.nv.constant0._ZN6thrust24THRUST_300001_SM_1000_NS8cuda_cub4core6detail13_kernel_agentINS1_15__reduce_by_key9InitAgentIN3cub18CUB_300001_SM_100024ReduceByKeyScanTileStateI6StructiLb0EEEiPiEEJSB_iSC_EEEvDpT0_,"a",@progbits
	.sectionflags	@""
	.align	4
.nv.constant0._ZN6thrust24THRUST_300001_SM_1000_NS8cuda_cub4core6detail13_kernel_agentINS1_15__reduce_by_key9InitAgentIN3cub18CUB_300001_SM_100024ReduceByKeyScanTileStateI6StructiLb0EEEiPiEEJSB_iSC_EEEvDpT0_:
	.zero		936


//--------------------- SYMBOLS --------------------------

	.type		.nv.reservedSmem.offset0,@object
	.size		.nv.reservedSmem.offset0,0x4
	.type		.nv.reservedSmem.cap,@object
	.size		.nv.reservedSmem.cap,0x4
